	.target	sm_80

	.elftype	@"ET_EXEC"


//--------------------- .note.nv.tkinfo           --------------------------
	.section	.note.nv.tkinfo,"",@"SHT_NOTE"
	.sectionflags	@"SHF_NOTE_NV_TKINFO"
	.tkinfo
        /*0018*/ 	.word	0x00000002
        /*0030*/ 	.string	""
        /*0030*/ 	.string	"ptxas"
        /*0030*/ 	.string	"Cuda compilation tools, release 13.0, V13.0.88"
        /*0030*/ 	.string	"Build cuda_13.0.r13.0/compiler.36424714_0"
        /*0030*/ 	.string	"-arch sm_80 -m 64 "



//--------------------- .note.nv.cuinfo           --------------------------
	.section	.note.nv.cuinfo,"",@"SHT_NOTE"
	.sectionflags	@"SHF_NOTE_NV_CUINFO"
        /*0018*/ 	.short	0x0002
        /*001a*/ 	.short	0x0050
        /*001c*/ 	.short	0x0082
	.zero		2


//--------------------- .nv.info                  --------------------------
	.section	.nv.info,"",@"SHT_CUDA_INFO"
	.align	4


	//----- nvinfo : EIATTR_REGCOUNT
	.align		4
        /*0000*/ 	.byte	0x04, 0x2f
        /*0002*/ 	.short	(.L_12 - .L_11)
	.align		4
.L_11:
        /*0004*/ 	.word	index@(_ZN7cutlass13device_kernelIN5flash19enable_sm80_to_sm89INS1_16FlashAttnFwdSm80INS1_25CollectiveMainloopFwdSm80ILi8ELi1ELb0EN4cute5tupleIJNS5_1CILi128EEENS7_ILi48EEENS7_ILi256EEEEEELi256ENS_10bfloat16_tEfNS_4arch4Sm80ELb1ELb0ELb1ELb1ELb0ELb1ELb1ELb0EEENS1_21CollectiveEpilogueFwdINS6_IJS8_SA_S9_EEENS6_IJNS7_ILi1EEESI_SI_EEESC_SE_Li256ELb1ELb1ELb0ELb0EEENS1_19SingleTileSchedulerILb1ELb0ELb1ELi128EEEEEEEEEvNT_6ParamsE)
        /*0008*/ 	.word	0x000000fc


	//----- nvinfo : EIATTR_FRAME_SIZE
	.align		4
.L_12:
        /*000c*/ 	.byte	0x04, 0x11
        /*000e*/ 	.short	(.L_14 - .L_13)
	.align		4
.L_13:
        /*0010*/ 	.word	index@(_ZN7cutlass13device_kernelIN5flash19enable_sm80_to_sm89INS1_16FlashAttnFwdSm80INS1_25CollectiveMainloopFwdSm80ILi8ELi1ELb0EN4cute5tupleIJNS5_1CILi128EEENS7_ILi48EEENS7_ILi256EEEEEELi256ENS_10bfloat16_tEfNS_4arch4Sm80ELb1ELb0ELb1ELb1ELb0ELb1ELb1ELb0EEENS1_21CollectiveEpilogueFwdINS6_IJS8_SA_S9_EEENS6_IJNS7_ILi1EEESI_SI_EEESC_SE_Li256ELb1ELb1ELb0ELb0EEENS1_19SingleTileSchedulerILb1ELb0ELb1ELi128EEEEEEEEEvNT_6ParamsE)
        /*0014*/ 	.word	0x00000000


	//----- nvinfo : EIATTR_REGCOUNT
	.align		4
.L_14:
        /*0018*/ 	.byte	0x04, 0x2f
        /*001a*/ 	.short	(.L_16 - .L_15)
	.align		4
.L_15:
        /*001c*/ 	.word	index@(_ZN7cutlass13device_kernelIN5flash19enable_sm80_to_sm89INS1_16FlashAttnFwdSm80INS1_25CollectiveMainloopFwdSm80ILi8ELi1ELb0EN4cute5tupleIJNS5_1CILi128EEENS7_ILi96EEENS7_ILi256EEEEEELi256ENS_10bfloat16_tEfNS_4arch4Sm80ELb1ELb0ELb1ELb1ELb0ELb0ELb1ELb0EEENS1_21CollectiveEpilogueFwdINS6_IJS8_SA_S9_EEENS6_IJNS7_ILi1EEESI_SI_EEESC_SE_Li256ELb1ELb1ELb0ELb0EEENS1_19SingleTileSchedulerILb1ELb0ELb1ELi128EEEEEEEEEvNT_6ParamsE)
        /*0020*/ 	.word	0x000000ff


	//----- nvinfo : EIATTR_FRAME_SIZE
	.align		4
.L_16:
        /*0024*/ 	.byte	0x04, 0x11
        /*0026*/ 	.short	(.L_18 - .L_17)
	.align		4
.L_17:
        /*0028*/ 	.word	index@(_ZN7cutlass13device_kernelIN5flash19enable_sm80_to_sm89INS1_16FlashAttnFwdSm80INS1_25CollectiveMainloopFwdSm80ILi8ELi1ELb0EN4cute5tupleIJNS5_1CILi128EEENS7_ILi96EEENS7_ILi256EEEEEELi256ENS_10bfloat16_tEfNS_4arch4Sm80ELb1ELb0ELb1ELb1ELb0ELb0ELb1ELb0EEENS1_21CollectiveEpilogueFwdINS6_IJS8_SA_S9_EEENS6_IJNS7_ILi1EEESI_SI_EEESC_SE_Li256ELb1ELb1ELb0ELb0EEENS1_19SingleTileSchedulerILb1ELb0ELb1ELi128EEEEEEEEEvNT_6ParamsE)
        /*002c*/ 	.word	0x00000050


	//----- nvinfo : EIATTR_REGCOUNT
	.align		4
.L_18:
        /*0030*/ 	.byte	0x04, 0x2f
        /*0032*/ 	.short	(.L_20 - .L_19)
	.align		4
.L_19:
        /*0034*/ 	.word	index@(_ZN7cutlass13device_kernelIN5flash19enable_sm80_to_sm89INS1_16FlashAttnFwdSm80INS1_25CollectiveMainloopFwdSm80ILi8ELi1ELb0EN4cute5tupleIJNS5_1CILi128EEENS7_ILi96EEENS7_ILi256EEEEEELi256ENS_10bfloat16_tEfNS_4arch4Sm80ELb1ELb0ELb1ELb0ELb0ELb0ELb1ELb0EEENS1_21CollectiveEpilogueFwdINS6_IJS8_SA_S9_EEENS6_IJNS7_ILi1EEESI_SI_EEESC_SE_Li256ELb0ELb1ELb0ELb0EEENS1_30DynamicPersistentTileSchedulerILi256ELi256ELb0ELb1ELb0EEEEEEEEEvNT_6ParamsE)
        /*0038*/ 	.word	0x000000ff


	//----- nvinfo : EIATTR_FRAME_SIZE
	.align		4
.L_20:
        /*003c*/ 	.byte	0x04, 0x11
        /*003e*/ 	.short	(.L_22 - .L_21)
	.align		4
.L_21:
        /*0040*/ 	.word	index@($__internal_5_$__cuda_sm70_shflsync_idx_p)
        /*0044*/ 	.word	0x00000000


	//----- nvinfo : EIATTR_FRAME_SIZE
	.align		4
.L_22:
        /*0048*/ 	.byte	0x04, 0x11
        /*004a*/ 	.short	(.L_24 - .L_23)
	.align		4
.L_23:
        /*004c*/ 	.word	index@($__internal_4_$__cuda_sm70_shflsync_bfly_p)
        /*0050*/ 	.word	0x00000000


	//----- nvinfo : EIATTR_FRAME_SIZE
	.align		4
.L_24:
        /*0054*/ 	.byte	0x04, 0x11
        /*0056*/ 	.short	(.L_26 - .L_25)
	.align		4
.L_25:
        /*0058*/ 	.word	index@(_ZN7cutlass13device_kernelIN5flash19enable_sm80_to_sm89INS1_16FlashAttnFwdSm80INS1_25CollectiveMainloopFwdSm80ILi8ELi1ELb0EN4cute5tupleIJNS5_1CILi128EEENS7_ILi96EEENS7_ILi256EEEEEELi256ENS_10bfloat16_tEfNS_4arch4Sm80ELb1ELb0ELb1ELb0ELb0ELb0ELb1ELb0EEENS1_21CollectiveEpilogueFwdINS6_IJS8_SA_S9_EEENS6_IJNS7_ILi1EEESI_SI_EEESC_SE_Li256ELb0ELb1ELb0ELb0EEENS1_30DynamicPersistentTileSchedulerILi256ELi256ELb0ELb1ELb0EEEEEEEEEvNT_6ParamsE)
        /*005c*/ 	.word	0x000000a8


	//----- nvinfo : EIATTR_REGCOUNT
	.align		4
.L_26:
        /*0060*/ 	.byte	0x04, 0x2f
        /*0062*/ 	.short	(.L_28 - .L_27)
	.align		4
.L_27:
        /*0064*/ 	.word	index@(_ZN7cutlass13device_kernelIN5flash19enable_sm80_to_sm89INS1_16FlashAttnFwdSm80INS1_25CollectiveMainloopFwdSm80ILi8ELi1ELb0EN4cute5tupleIJNS5_1CILi128EEENS7_ILi48EEENS7_ILi256EEEEEELi256ENS_10bfloat16_tEfNS_4arch4Sm80ELb0ELb1ELb1ELb1ELb0ELb1ELb1ELb0EEENS1_21CollectiveEpilogueFwdINS6_IJS8_SA_S9_EEENS6_IJNS7_ILi1EEESI_SI_EEESC_SE_Li256ELb1ELb1ELb0ELb0EEENS1_19SingleTileSchedulerILb1ELb0ELb1ELi128EEEEEEEEEvNT_6ParamsE)
        /*0068*/ 	.word	0x000000ff


	//----- nvinfo : EIATTR_FRAME_SIZE
	.align		4
.L_28:
        /*006c*/ 	.byte	0x04, 0x11
        /*006e*/ 	.short	(.L_30 - .L_29)
	.align		4
.L_29:
        /*0070*/ 	.word	index@($__internal_3_$__cuda_sm70_shflsync_idx_p)
        /*0074*/ 	.word	0x00000000


	//----- nvinfo : EIATTR_FRAME_SIZE
	.align		4
.L_30:
        /*0078*/ 	.byte	0x04, 0x11
        /*007a*/ 	.short	(.L_32 - .L_31)
	.align		4
.L_31:
        /*007c*/ 	.word	index@($__internal_2_$__cuda_sm70_shflsync_bfly_p)
        /*0080*/ 	.word	0x00000000


	//----- nvinfo : EIATTR_FRAME_SIZE
	.align		4
.L_32:
        /*0084*/ 	.byte	0x04, 0x11
        /*0086*/ 	.short	(.L_34 - .L_33)
	.align		4
.L_33:
        /*0088*/ 	.word	index@($_ZN7cutlass13device_kernelIN5flash19enable_sm80_to_sm89INS1_16FlashAttnFwdSm80INS1_25CollectiveMainloopFwdSm80ILi8ELi1ELb0EN4cute5tupleIJNS5_1CILi128EEENS7_ILi48EEENS7_ILi256EEEEEELi256ENS_10bfloat16_tEfNS_4arch4Sm80ELb0ELb1ELb1ELb1ELb0ELb1ELb1ELb0EEENS1_21CollectiveEpilogueFwdINS6_IJS8_SA_S9_EEENS6_IJNS7_ILi1EEESI_SI_EEESC_SE_Li256ELb1ELb1ELb0ELb0EEENS1_19SingleTileSchedulerILb1ELb0ELb1ELi128EEEEEEEEEvNT_6ParamsE$_ZZN5flash25CollectiveMainloopFwdSm80ILi8ELi1ELb0EN4cute5tupleIJNS1_1CILi128EEENS3_ILi48EEENS3_ILi256EEEEEELi256EN7cutlass10bfloat16_tEfNS8_4arch4Sm80ELb0ELb1ELb1ELb1ELb0ELb1ELb1ELb0EE3mmaINS_16FlashAttnFwdSm80ISC_NS_21CollectiveEpilogueFwdINS2_IJS4_S6_S5_EEENS2_IJNS3_ILi1EEESH_SH_EEES9_SB_Li256ELb1ELb1ELb0ELb0EEENS_19SingleTileSchedulerILb1ELb0ELb1ELi128EEEE13SharedStorageENS1_6TensorINS1_11ArrayEngineIfLm128EEENS1_6LayoutINS2_IJNS2_IJNS3_ILi2EEESS_EEESH_NS3_ILi32EEEEEENS2_IJNS2_IJSH_SS_EEENS3_ILi0EEENS3_ILi4EEEEEEEEEENS_7SoftmaxILi2ELi0EEEEEbRKNSC_6ParamsERT0_RT1_iRKNS_16SeqlenInfoQKNewKILb1ELb1EEENS2_IJiiiiEEERT_ENKUlvE_clEv)
        /*008c*/ 	.word	0x00000000


	//----- nvinfo : EIATTR_FRAME_SIZE
	.align		4
.L_34:
        /*0090*/ 	.byte	0x04, 0x11
        /*0092*/ 	.short	(.L_36 - .L_35)
	.align		4
.L_35:
        /*0094*/ 	.word	index@(_ZN7cutlass13device_kernelIN5flash19enable_sm80_to_sm89INS1_16FlashAttnFwdSm80INS1_25CollectiveMainloopFwdSm80ILi8ELi1ELb0EN4cute5tupleIJNS5_1CILi128EEENS7_ILi48EEENS7_ILi256EEEEEELi256ENS_10bfloat16_tEfNS_4arch4Sm80ELb0ELb1ELb1ELb1ELb0ELb1ELb1ELb0EEENS1_21CollectiveEpilogueFwdINS6_IJS8_SA_S9_EEENS6_IJNS7_ILi1EEESI_SI_EEESC_SE_Li256ELb1ELb1ELb0ELb0EEENS1_19SingleTileSchedulerILb1ELb0ELb1ELi128EEEEEEEEEvNT_6ParamsE)
        /*0098*/ 	.word	0x00000070


	//----- nvinfo : EIATTR_REGCOUNT
	.align		4
.L_36:
        /*009c*/ 	.byte	0x04, 0x2f
        /*009e*/ 	.short	(.L_38 - .L_37)
	.align		4
.L_37:
        /*00a0*/ 	.word	index@(_ZN7cutlass13device_kernelIN5flash19enable_sm80_to_sm89INS1_16FlashAttnFwdSm80INS1_25CollectiveMainloopFwdSm80ILi8ELi1ELb0EN4cute5tupleIJNS5_1CILi128EEENS7_ILi64EEENS7_ILi256EEEEEELi256ENS_10bfloat16_tEfNS_4arch4Sm80ELb0ELb1ELb1ELb1ELb0ELb0ELb1ELb0EEENS1_21CollectiveEpilogueFwdINS6_IJS8_SA_S9_EEENS6_IJNS7_ILi1EEESI_SI_EEESC_SE_Li256ELb1ELb1ELb0ELb0EEENS1_19SingleTileSchedulerILb1ELb0ELb1ELi128EEEEEEEEEvNT_6ParamsE)
        /*00a4*/ 	.word	0x000000ff


	//----- nvinfo : EIATTR_FRAME_SIZE
	.align		4
.L_38:
        /*00a8*/ 	.byte	0x04, 0x11
        /*00aa*/ 	.short	(.L_40 - .L_39)
	.align		4
.L_39:
        /*00ac*/ 	.word	index@(_ZN7cutlass13device_kernelIN5flash19enable_sm80_to_sm89INS1_16FlashAttnFwdSm80INS1_25CollectiveMainloopFwdSm80ILi8ELi1ELb0EN4cute5tupleIJNS5_1CILi128EEENS7_ILi64EEENS7_ILi256EEEEEELi256ENS_10bfloat16_tEfNS_4arch4Sm80ELb0ELb1ELb1ELb1ELb0ELb0ELb1ELb0EEENS1_21CollectiveEpilogueFwdINS6_IJS8_SA_S9_EEENS6_IJNS7_ILi1EEESI_SI_EEESC_SE_Li256ELb1ELb1ELb0ELb0EEENS1_19SingleTileSchedulerILb1ELb0ELb1ELi128EEEEEEEEEvNT_6ParamsE)
        /*00b0*/ 	.word	0x00000090


	//----- nvinfo : EIATTR_REGCOUNT
	.align		4
.L_40:
        /*00b4*/ 	.byte	0x04, 0x2f
        /*00b6*/ 	.short	(.L_42 - .L_41)
	.align		4
.L_41:
        /*00b8*/ 	.word	index@(_ZN7cutlass13device_kernelIN5flash19enable_sm80_to_sm89INS1_16FlashAttnFwdSm80INS1_25CollectiveMainloopFwdSm80ILi8ELi1ELb0EN4cute5tupleIJNS5_1CILi128EEENS7_ILi64EEENS7_ILi256EEEEEELi256ENS_10bfloat16_tEfNS_4arch4Sm80ELb0ELb1ELb1ELb0ELb0ELb0ELb1ELb0EEENS1_21CollectiveEpilogueFwdINS6_IJS8_SA_S9_EEENS6_IJNS7_ILi1EEESI_SI_EEESC_SE_Li256ELb0ELb1ELb0ELb0EEENS1_19SingleTileSchedulerILb0ELb0ELb1ELi128EEEEEEEEEvNT_6ParamsE)
        /*00bc*/ 	.word	0x000000ff


	//----- nvinfo : EIATTR_FRAME_SIZE
	.align		4
.L_42:
        /*00c0*/ 	.byte	0x04, 0x11
        /*00c2*/ 	.short	(.L_44 - .L_43)
	.align		4
.L_43:
        /*00c4*/ 	.word	index@(_ZN7cutlass13device_kernelIN5flash19enable_sm80_to_sm89INS1_16FlashAttnFwdSm80INS1_25CollectiveMainloopFwdSm80ILi8ELi1ELb0EN4cute5tupleIJNS5_1CILi128EEENS7_ILi64EEENS7_ILi256EEEEEELi256ENS_10bfloat16_tEfNS_4arch4Sm80ELb0ELb1ELb1ELb0ELb0ELb0ELb1ELb0EEENS1_21CollectiveEpilogueFwdINS6_IJS8_SA_S9_EEENS6_IJNS7_ILi1EEESI_SI_EEESC_SE_Li256ELb0ELb1ELb0ELb0EEENS1_19SingleTileSchedulerILb0ELb0ELb1ELi128EEEEEEEEEvNT_6ParamsE)
        /*00c8*/ 	.word	0x00000078


	//----- nvinfo : EIATTR_REGCOUNT
	.align		4
.L_44:
        /*00cc*/ 	.byte	0x04, 0x2f
        /*00ce*/ 	.short	(.L_46 - .L_45)
	.align		4
.L_45:
        /*00d0*/ 	.word	index@(_ZN7cutlass13device_kernelIN5flash19enable_sm80_to_sm89INS1_16FlashAttnFwdSm80INS1_25CollectiveMainloopFwdSm80ILi8ELi1ELb0EN4cute5tupleIJNS5_1CILi128EEENS7_ILi48EEENS7_ILi256EEEEEELi256ENS_10bfloat16_tEfNS_4arch4Sm80ELb0ELb0ELb1ELb1ELb0ELb1ELb1ELb0EEENS1_21CollectiveEpilogueFwdINS6_IJS8_SA_S9_EEENS6_IJNS7_ILi1EEESI_SI_EEESC_SE_Li256ELb1ELb1ELb0ELb0EEENS1_19SingleTileSchedulerILb1ELb0ELb1ELi128EEEEEEEEEvNT_6ParamsE)
        /*00d4*/ 	.word	0x000000ff


	//----- nvinfo : EIATTR_FRAME_SIZE
	.align		4
.L_46:
        /*00d8*/ 	.byte	0x04, 0x11
        /*00da*/ 	.short	(.L_48 - .L_47)
	.align		4
.L_47:
        /*00dc*/ 	.word	index@(_ZN7cutlass13device_kernelIN5flash19enable_sm80_to_sm89INS1_16FlashAttnFwdSm80INS1_25CollectiveMainloopFwdSm80ILi8ELi1ELb0EN4cute5tupleIJNS5_1CILi128EEENS7_ILi48EEENS7_ILi256EEEEEELi256ENS_10bfloat16_tEfNS_4arch4Sm80ELb0ELb0ELb1ELb1ELb0ELb1ELb1ELb0EEENS1_21CollectiveEpilogueFwdINS6_IJS8_SA_S9_EEENS6_IJNS7_ILi1EEESI_SI_EEESC_SE_Li256ELb1ELb1ELb0ELb0EEENS1_19SingleTileSchedulerILb1ELb0ELb1ELi128EEEEEEEEEvNT_6ParamsE)
        /*00e0*/ 	.word	0x00000000


	//----- nvinfo : EIATTR_REGCOUNT
	.align		4
.L_48:
        /*00e4*/ 	.byte	0x04, 0x2f
        /*00e6*/ 	.short	(.L_50 - .L_49)
	.align		4
.L_49:
        /*00e8*/ 	.word	index@(_ZN7cutlass13device_kernelIN5flash19enable_sm80_to_sm89INS1_16FlashAttnFwdSm80INS1_25CollectiveMainloopFwdSm80ILi8ELi1ELb0EN4cute5tupleIJNS5_1CILi128EEENS7_ILi96EEENS7_ILi256EEEEEELi256ENS_10bfloat16_tEfNS_4arch4Sm80ELb0ELb0ELb1ELb1ELb0ELb0ELb1ELb0EEENS1_21CollectiveEpilogueFwdINS6_IJS8_SA_S9_EEENS6_IJNS7_ILi1EEESI_SI_EEESC_SE_Li256ELb1ELb1ELb0ELb0EEENS1_19SingleTileSchedulerILb1ELb0ELb1ELi128EEEEEEEEEvNT_6ParamsE)
        /*00ec*/ 	.word	0x000000ff


	//----- nvinfo : EIATTR_FRAME_SIZE
	.align		4
.L_50:
        /*00f0*/ 	.byte	0x04, 0x11
        /*00f2*/ 	.short	(.L_52 - .L_51)
	.align		4
.L_51:
        /*00f4*/ 	.word	index@(_ZN7cutlass13device_kernelIN5flash19enable_sm80_to_sm89INS1_16FlashAttnFwdSm80INS1_25CollectiveMainloopFwdSm80ILi8ELi1ELb0EN4cute5tupleIJNS5_1CILi128EEENS7_ILi96EEENS7_ILi256EEEEEELi256ENS_10bfloat16_tEfNS_4arch4Sm80ELb0ELb0ELb1ELb1ELb0ELb0ELb1ELb0EEENS1_21CollectiveEpilogueFwdINS6_IJS8_SA_S9_EEENS6_IJNS7_ILi1EEESI_SI_EEESC_SE_Li256ELb1ELb1ELb0ELb0EEENS1_19SingleTileSchedulerILb1ELb0ELb1ELi128EEEEEEEEEvNT_6ParamsE)
        /*00f8*/ 	.word	0x00000058


	//----- nvinfo : EIATTR_REGCOUNT
	.align		4
.L_52:
        /*00fc*/ 	.byte	0x04, 0x2f
        /*00fe*/ 	.short	(.L_54 - .L_53)
	.align		4
.L_53:
        /*0100*/ 	.word	index@(_ZN7cutlass13device_kernelIN5flash19enable_sm80_to_sm89INS1_16FlashAttnFwdSm80INS1_25CollectiveMainloopFwdSm80ILi8ELi1ELb0EN4cute5tupleIJNS5_1CILi128EEENS7_ILi96EEENS7_ILi256EEEEEELi256ENS_10bfloat16_tEfNS_4arch4Sm80ELb0ELb0ELb1ELb0ELb0ELb0ELb1ELb0EEENS1_21CollectiveEpilogueFwdINS6_IJS8_SA_S9_EEENS6_IJNS7_ILi1EEESI_SI_EEESC_SE_Li256ELb0ELb1ELb0ELb0EEENS1_19SingleTileSchedulerILb0ELb0ELb1ELi128EEEEEEEEEvNT_6ParamsE)
        /*0104*/ 	.word	0x000000ff


	//----- nvinfo : EIATTR_FRAME_SIZE
	.align		4
.L_54:
        /*0108*/ 	.byte	0x04, 0x11
        /*010a*/ 	.short	(.L_56 - .L_55)
	.align		4
.L_55:
        /*010c*/ 	.word	index@(_ZN7cutlass13device_kernelIN5flash19enable_sm80_to_sm89INS1_16FlashAttnFwdSm80INS1_25CollectiveMainloopFwdSm80ILi8ELi1ELb0EN4cute5tupleIJNS5_1CILi128EEENS7_ILi96EEENS7_ILi256EEEEEELi256ENS_10bfloat16_tEfNS_4arch4Sm80ELb0ELb0ELb1ELb0ELb0ELb0ELb1ELb0EEENS1_21CollectiveEpilogueFwdINS6_IJS8_SA_S9_EEENS6_IJNS7_ILi1EEESI_SI_EEESC_SE_Li256ELb0ELb1ELb0ELb0EEENS1_19SingleTileSchedulerILb0ELb0ELb1ELi128EEEEEEEEEvNT_6ParamsE)
        /*0110*/ 	.word	0x00000068


	//----- nvinfo : EIATTR_REGCOUNT
	.align		4
.L_56:
        /*0114*/ 	.byte	0x04, 0x2f
        /*0116*/ 	.short	(.L_58 - .L_57)
	.align		4
.L_57:
        /*0118*/ 	.word	index@(_ZN7cutlass13device_kernelIN5flash19enable_sm80_to_sm89INS1_16FlashAttnFwdSm80INS1_25CollectiveMainloopFwdSm80ILi8ELi1ELb0EN4cute5tupleIJNS5_1CILi128EEENS7_ILi32EEENS7_ILi256EEEEEELi256ENS_10bfloat16_tEfNS_4arch4Sm80ELb1ELb0ELb1ELb1ELb0ELb1ELb1ELb0EEENS1_21CollectiveEpilogueFwdINS6_IJS8_SA_S9_EEENS6_IJNS7_ILi1EEESI_SI_EEESC_SE_Li256ELb1ELb1ELb0ELb0EEENS1_19SingleTileSchedulerILb1ELb0ELb1ELi128EEEEEEEEEvNT_6ParamsE)
        /*011c*/ 	.word	0x000000fb


	//----- nvinfo : EIATTR_FRAME_SIZE
	.align		4
.L_58:
        /*0120*/ 	.byte	0x04, 0x11
        /*0122*/ 	.short	(.L_60 - .L_59)
	.align		4
.L_59:
        /*0124*/ 	.word	index@(_ZN7cutlass13device_kernelIN5flash19enable_sm80_to_sm89INS1_16FlashAttnFwdSm80INS1_25CollectiveMainloopFwdSm80ILi8ELi1ELb0EN4cute5tupleIJNS5_1CILi128EEENS7_ILi32EEENS7_ILi256EEEEEELi256ENS_10bfloat16_tEfNS_4arch4Sm80ELb1ELb0ELb1ELb1ELb0ELb1ELb1ELb0EEENS1_21CollectiveEpilogueFwdINS6_IJS8_SA_S9_EEENS6_IJNS7_ILi1EEESI_SI_EEESC_SE_Li256ELb1ELb1ELb0ELb0EEENS1_19SingleTileSchedulerILb1ELb0ELb1ELi128EEEEEEEEEvNT_6ParamsE)
        /*0128*/ 	.word	0x00000000


	//----- nvinfo : EIATTR_REGCOUNT
	.align		4
.L_60:
        /*012c*/ 	.byte	0x04, 0x2f
        /*012e*/ 	.short	(.L_62 - .L_61)
	.align		4
.L_61:
        /*0130*/ 	.word	index@(_ZN7cutlass13device_kernelIN5flash19enable_sm80_to_sm89INS1_16FlashAttnFwdSm80INS1_25CollectiveMainloopFwdSm80ILi8ELi1ELb1EN4cute5tupleIJNS5_1CILi128EEENS7_ILi64EEENS7_ILi256EEEEEELi256ENS_10bfloat16_tEfNS_4arch4Sm80ELb1ELb0ELb1ELb1ELb0ELb0ELb1ELb0EEENS1_21CollectiveEpilogueFwdINS6_IJS8_SA_S9_EEENS6_IJNS7_ILi1EEESI_SI_EEESC_SE_Li256ELb1ELb1ELb0ELb0EEENS1_19SingleTileSchedulerILb1ELb0ELb1ELi128EEEEEEEEEvNT_6ParamsE)
        /*0134*/ 	.word	0x000000ff


	//----- nvinfo : EIATTR_FRAME_SIZE
	.align		4
.L_62:
        /*0138*/ 	.byte	0x04, 0x11
        /*013a*/ 	.short	(.L_64 - .L_63)
	.align		4
.L_63:
        /*013c*/ 	.word	index@(_ZN7cutlass13device_kernelIN5flash19enable_sm80_to_sm89INS1_16FlashAttnFwdSm80INS1_25CollectiveMainloopFwdSm80ILi8ELi1ELb1EN4cute5tupleIJNS5_1CILi128EEENS7_ILi64EEENS7_ILi256EEEEEELi256ENS_10bfloat16_tEfNS_4arch4Sm80ELb1ELb0ELb1ELb1ELb0ELb0ELb1ELb0EEENS1_21CollectiveEpilogueFwdINS6_IJS8_SA_S9_EEENS6_IJNS7_ILi1EEESI_SI_EEESC_SE_Li256ELb1ELb1ELb0ELb0EEENS1_19SingleTileSchedulerILb1ELb0ELb1ELi128EEEEEEEEEvNT_6ParamsE)
        /*0140*/ 	.word	0x00000130


	//----- nvinfo : EIATTR_REGCOUNT
	.align		4
.L_64:
        /*0144*/ 	.byte	0x04, 0x2f
        /*0146*/ 	.short	(.L_66 - .L_65)
	.align		4
.L_65:
        /*0148*/ 	.word	index@(_ZN7cutlass13device_kernelIN5flash19enable_sm80_to_sm89INS1_16FlashAttnFwdSm80INS1_25CollectiveMainloopFwdSm80ILi8ELi1ELb1EN4cute5tupleIJNS5_1CILi128EEENS7_ILi64EEENS7_ILi256EEEEEELi256ENS_10bfloat16_tEfNS_4arch4Sm80ELb1ELb0ELb1ELb0ELb0ELb0ELb1ELb0EEENS1_21CollectiveEpilogueFwdINS6_IJS8_SA_S9_EEENS6_IJNS7_ILi1EEESI_SI_EEESC_SE_Li256ELb0ELb1ELb0ELb0EEENS1_30DynamicPersistentTileSchedulerILi256ELi256ELb0ELb1ELb0EEEEEEEEEvNT_6ParamsE)
        /*014c*/ 	.word	0x000000ff


	//----- nvinfo : EIATTR_FRAME_SIZE
	.align		4
.L_66:
        /*0150*/ 	.byte	0x04, 0x11
        /*0152*/ 	.short	(.L_68 - .L_67)
	.align		4
.L_67:
        /*0154*/ 	.word	index@($__internal_1_$__cuda_sm70_shflsync_idx_p)
        /*0158*/ 	.word	0x00000000


	//----- nvinfo : EIATTR_FRAME_SIZE
	.align		4
.L_68:
        /*015c*/ 	.byte	0x04, 0x11
        /*015e*/ 	.short	(.L_70 - .L_69)
	.align		4
.L_69:
        /*0160*/ 	.word	index@($__internal_0_$__cuda_sm70_shflsync_bfly_p)
        /*0164*/ 	.word	0x00000000


	//----- nvinfo : EIATTR_FRAME_SIZE
	.align		4
.L_70:
        /*0168*/ 	.byte	0x04, 0x11
        /*016a*/ 	.short	(.L_72 - .L_71)
	.align		4
.L_71:
        /*016c*/ 	.word	index@(_ZN7cutlass13device_kernelIN5flash19enable_sm80_to_sm89INS1_16FlashAttnFwdSm80INS1_25CollectiveMainloopFwdSm80ILi8ELi1ELb1EN4cute5tupleIJNS5_1CILi128EEENS7_ILi64EEENS7_ILi256EEEEEELi256ENS_10bfloat16_tEfNS_4arch4Sm80ELb1ELb0ELb1ELb0ELb0ELb0ELb1ELb0EEENS1_21CollectiveEpilogueFwdINS6_IJS8_SA_S9_EEENS6_IJNS7_ILi1EEESI_SI_EEESC_SE_Li256ELb0ELb1ELb0ELb0EEENS1_30DynamicPersistentTileSchedulerILi256ELi256ELb0ELb1ELb0EEEEEEEEEvNT_6ParamsE)
        /*0170*/ 	.word	0x00000140


	//----- nvinfo : EIATTR_REGCOUNT
	.align		4
.L_72:
        /*0174*/ 	.byte	0x04, 0x2f
        /*0176*/ 	.short	(.L_74 - .L_73)
	.align		4
.L_73:
        /*0178*/ 	.word	index@(_ZN7cutlass13device_kernelIN5flash19enable_sm80_to_sm89INS1_16FlashAttnFwdSm80INS1_25CollectiveMainloopFwdSm80ILi8ELi1ELb0EN4cute5tupleIJNS5_1CILi128EEENS7_ILi32EEENS7_ILi256EEEEEELi256ENS_10bfloat16_tEfNS_4arch4Sm80ELb0ELb1ELb1ELb1ELb0ELb1ELb1ELb0EEENS1_21CollectiveEpilogueFwdINS6_IJS8_SA_S9_EEENS6_IJNS7_ILi1EEESI_SI_EEESC_SE_Li256ELb1ELb1ELb0ELb0EEENS1_19SingleTileSchedulerILb1ELb0ELb1ELi128EEEEEEEEEvNT_6ParamsE)
        /*017c*/ 	.word	0x000000f5


	//----- nvinfo : EIATTR_FRAME_SIZE
	.align		4
.L_74:
        /*0180*/ 	.byte	0x04, 0x11
        /*0182*/ 	.short	(.L_76 - .L_75)
	.align		4
.L_75:
        /*0184*/ 	.word	index@(_ZN7cutlass13device_kernelIN5flash19enable_sm80_to_sm89INS1_16FlashAttnFwdSm80INS1_25CollectiveMainloopFwdSm80ILi8ELi1ELb0EN4cute5tupleIJNS5_1CILi128EEENS7_ILi32EEENS7_ILi256EEEEEELi256ENS_10bfloat16_tEfNS_4arch4Sm80ELb0ELb1ELb1ELb1ELb0ELb1ELb1ELb0EEENS1_21CollectiveEpilogueFwdINS6_IJS8_SA_S9_EEENS6_IJNS7_ILi1EEESI_SI_EEESC_SE_Li256ELb1ELb1ELb0ELb0EEENS1_19SingleTileSchedulerILb1ELb0ELb1ELi128EEEEEEEEEvNT_6ParamsE)
        /*0188*/ 	.word	0x00000000


	//----- nvinfo : EIATTR_REGCOUNT
	.align		4
.L_76:
        /*018c*/ 	.byte	0x04, 0x2f
        /*018e*/ 	.short	(.L_78 - .L_77)
	.align		4
.L_77:
        /*0190*/ 	.word	index@(_ZN7cutlass13device_kernelIN5flash19enable_sm80_to_sm89INS1_16FlashAttnFwdSm80INS1_25CollectiveMainloopFwdSm80ILi8ELi1ELb1EN4cute5tupleIJNS5_1CILi128EEENS7_ILi48EEENS7_ILi256EEEEEELi256ENS_10bfloat16_tEfNS_4arch4Sm80ELb0ELb1ELb1ELb1ELb0ELb0ELb1ELb0EEENS1_21CollectiveEpilogueFwdINS6_IJS8_SA_S9_EEENS6_IJNS7_ILi1EEESI_SI_EEESC_SE_Li256ELb1ELb1ELb0ELb0EEENS1_19SingleTileSchedulerILb1ELb0ELb1ELi128EEEEEEEEEvNT_6ParamsE)
        /*0194*/ 	.word	0x000000ff


	//----- nvinfo : EIATTR_FRAME_SIZE
	.align		4
.L_78:
        /*0198*/ 	.byte	0x04, 0x11
        /*019a*/ 	.short	(.L_80 - .L_79)
	.align		4
.L_79:
        /*019c*/ 	.word	index@(_ZN7cutlass13device_kernelIN5flash19enable_sm80_to_sm89INS1_16FlashAttnFwdSm80INS1_25CollectiveMainloopFwdSm80ILi8ELi1ELb1EN4cute5tupleIJNS5_1CILi128EEENS7_ILi48EEENS7_ILi256EEEEEELi256ENS_10bfloat16_tEfNS_4arch4Sm80ELb0ELb1ELb1ELb1ELb0ELb0ELb1ELb0EEENS1_21CollectiveEpilogueFwdINS6_IJS8_SA_S9_EEENS6_IJNS7_ILi1EEESI_SI_EEESC_SE_Li256ELb1ELb1ELb0ELb0EEENS1_19SingleTileSchedulerILb1ELb0ELb1ELi128EEEEEEEEEvNT_6ParamsE)
        /*01a0*/ 	.word	0x000000a0


	//----- nvinfo : EIATTR_REGCOUNT
	.align		4
.L_80:
        /*01a4*/ 	.byte	0x04, 0x2f
        /*01a6*/ 	.short	(.L_82 - .L_81)
	.align		4
.L_81:
        /*01a8*/ 	.word	index@(_ZN7cutlass13device_kernelIN5flash19enable_sm80_to_sm89INS1_16FlashAttnFwdSm80INS1_25CollectiveMainloopFwdSm80ILi8ELi1ELb1EN4cute5tupleIJNS5_1CILi128EEENS7_ILi48EEENS7_ILi256EEEEEELi256ENS_10bfloat16_tEfNS_4arch4Sm80ELb0ELb1ELb1ELb0ELb0ELb0ELb1ELb0EEENS1_21CollectiveEpilogueFwdINS6_IJS8_SA_S9_EEENS6_IJNS7_ILi1EEESI_SI_EEESC_SE_Li256ELb0ELb1ELb0ELb0EEENS1_19SingleTileSchedulerILb0ELb0ELb1ELi128EEEEEEEEEvNT_6ParamsE)
        /*01ac*/ 	.word	0x000000ff


	//----- nvinfo : EIATTR_FRAME_SIZE
	.align		4
.L_82:
        /*01b0*/ 	.byte	0x04, 0x11
        /*01b2*/ 	.short	(.L_84 - .L_83)
	.align		4
.L_83:
        /*01b4*/ 	.word	index@(_ZN7cutlass13device_kernelIN5flash19enable_sm80_to_sm89INS1_16FlashAttnFwdSm80INS1_25CollectiveMainloopFwdSm80ILi8ELi1ELb1EN4cute5tupleIJNS5_1CILi128EEENS7_ILi48EEENS7_ILi256EEEEEELi256ENS_10bfloat16_tEfNS_4arch4Sm80ELb0ELb1ELb1ELb0ELb0ELb0ELb1ELb0EEENS1_21CollectiveEpilogueFwdINS6_IJS8_SA_S9_EEENS6_IJNS7_ILi1EEESI_SI_EEESC_SE_Li256ELb0ELb1ELb0ELb0EEENS1_19SingleTileSchedulerILb0ELb0ELb1ELi128EEEEEEEEEvNT_6ParamsE)
        /*01b8*/ 	.word	0x000000a0


	//----- nvinfo : EIATTR_REGCOUNT
	.align		4
.L_84:
        /*01bc*/ 	.byte	0x04, 0x2f
        /*01be*/ 	.short	(.L_86 - .L_85)
	.align		4
.L_85:
        /*01c0*/ 	.word	index@(_ZN7cutlass13device_kernelIN5flash19enable_sm80_to_sm89INS1_16FlashAttnFwdSm80INS1_25CollectiveMainloopFwdSm80ILi8ELi1ELb0EN4cute5tupleIJNS5_1CILi128EEENS7_ILi32EEENS7_ILi256EEEEEELi256ENS_10bfloat16_tEfNS_4arch4Sm80ELb0ELb0ELb1ELb1ELb0ELb1ELb1ELb0EEENS1_21CollectiveEpilogueFwdINS6_IJS8_SA_S9_EEENS6_IJNS7_ILi1EEESI_SI_EEESC_SE_Li256ELb1ELb1ELb0ELb0EEENS1_19SingleTileSchedulerILb1ELb0ELb1ELi128EEEEEEEEEvNT_6ParamsE)
        /*01c4*/ 	.word	0x000000ff


	//----- nvinfo : EIATTR_FRAME_SIZE
	.align		4
.L_86:
        /*01c8*/ 	.byte	0x04, 0x11
        /*01ca*/ 	.short	(.L_88 - .L_87)
	.align		4
.L_87:
        /*01cc*/ 	.word	index@(_ZN7cutlass13device_kernelIN5flash19enable_sm80_to_sm89INS1_16FlashAttnFwdSm80INS1_25CollectiveMainloopFwdSm80ILi8ELi1ELb0EN4cute5tupleIJNS5_1CILi128EEENS7_ILi32EEENS7_ILi256EEEEEELi256ENS_10bfloat16_tEfNS_4arch4Sm80ELb0ELb0ELb1ELb1ELb0ELb1ELb1ELb0EEENS1_21CollectiveEpilogueFwdINS6_IJS8_SA_S9_EEENS6_IJNS7_ILi1EEESI_SI_EEESC_SE_Li256ELb1ELb1ELb0ELb0EEENS1_19SingleTileSchedulerILb1ELb0ELb1ELi128EEEEEEEEEvNT_6ParamsE)
        /*01d0*/ 	.word	0x00000000


	//----- nvinfo : EIATTR_REGCOUNT
	.align		4
.L_88:
        /*01d4*/ 	.byte	0x04, 0x2f
        /*01d6*/ 	.short	(.L_90 - .L_89)
	.align		4
.L_89:
        /*01d8*/ 	.word	index@(_ZN7cutlass13device_kernelIN5flash19enable_sm80_to_sm89INS1_16FlashAttnFwdSm80INS1_25CollectiveMainloopFwdSm80ILi8ELi1ELb1EN4cute5tupleIJNS5_1CILi128EEENS7_ILi64EEENS7_ILi256EEEEEELi256ENS_10bfloat16_tEfNS_4arch4Sm80ELb0ELb0ELb1ELb1ELb0ELb0ELb1ELb0EEENS1_21CollectiveEpilogueFwdINS6_IJS8_SA_S9_EEENS6_IJNS7_ILi1EEESI_SI_EEESC_SE_Li256ELb1ELb1ELb0ELb0EEENS1_19SingleTileSchedulerILb1ELb0ELb1ELi128EEEEEEEEEvNT_6ParamsE)
        /*01dc*/ 	.word	0x000000ff


	//----- nvinfo : EIATTR_FRAME_SIZE
	.align		4
.L_90:
        /*01e0*/ 	.byte	0x04, 0x11
        /*01e2*/ 	.short	(.L_92 - .L_91)
	.align		4
.L_91:
        /*01e4*/ 	.word	index@(_ZN7cutlass13device_kernelIN5flash19enable_sm80_to_sm89INS1_16FlashAttnFwdSm80INS1_25CollectiveMainloopFwdSm80ILi8ELi1ELb1EN4cute5tupleIJNS5_1CILi128EEENS7_ILi64EEENS7_ILi256EEEEEELi256ENS_10bfloat16_tEfNS_4arch4Sm80ELb0ELb0ELb1ELb1ELb0ELb0ELb1ELb0EEENS1_21CollectiveEpilogueFwdINS6_IJS8_SA_S9_EEENS6_IJNS7_ILi1EEESI_SI_EEESC_SE_Li256ELb1ELb1ELb0ELb0EEENS1_19SingleTileSchedulerILb1ELb0ELb1ELi128EEEEEEEEEvNT_6ParamsE)
        /*01e8*/ 	.word	0x00000110


	//----- nvinfo : EIATTR_REGCOUNT
	.align		4
.L_92:
        /*01ec*/ 	.byte	0x04, 0x2f
        /*01ee*/ 	.short	(.L_94 - .L_93)
	.align		4
.L_93:
        /*01f0*/ 	.word	index@(_ZN7cutlass13device_kernelIN5flash19enable_sm80_to_sm89INS1_16FlashAttnFwdSm80INS1_25CollectiveMainloopFwdSm80ILi8ELi1ELb1EN4cute5tupleIJNS5_1CILi128EEENS7_ILi64EEENS7_ILi256EEEEEELi256ENS_10bfloat16_tEfNS_4arch4Sm80ELb0ELb0ELb1ELb0ELb0ELb0ELb1ELb0EEENS1_21CollectiveEpilogueFwdINS6_IJS8_SA_S9_EEENS6_IJNS7_ILi1EEESI_SI_EEESC_SE_Li256ELb0ELb1ELb0ELb0EEENS1_19SingleTileSchedulerILb0ELb0ELb1ELi128EEEEEEEEEvNT_6ParamsE)
        /*01f4*/ 	.word	0x000000ff


	//----- nvinfo : EIATTR_FRAME_SIZE
	.align		4
.L_94:
        /*01f8*/ 	.byte	0x04, 0x11
        /*01fa*/ 	.short	(.L_96 - .L_95)
	.align		4
.L_95:
        /*01fc*/ 	.word	index@(_ZN7cutlass13device_kernelIN5flash19enable_sm80_to_sm89INS1_16FlashAttnFwdSm80INS1_25CollectiveMainloopFwdSm80ILi8ELi1ELb1EN4cute5tupleIJNS5_1CILi128EEENS7_ILi64EEENS7_ILi256EEEEEELi256ENS_10bfloat16_tEfNS_4arch4Sm80ELb0ELb0ELb1ELb0ELb0ELb0ELb1ELb0EEENS1_21CollectiveEpilogueFwdINS6_IJS8_SA_S9_EEENS6_IJNS7_ILi1EEESI_SI_EEESC_SE_Li256ELb0ELb1ELb0ELb0EEENS1_19SingleTileSchedulerILb0ELb0ELb1ELi128EEEEEEEEEvNT_6ParamsE)
        /*0200*/ 	.word	0x00000130


	//----- nvinfo : EIATTR_MIN_STACK_SIZE
	.align		4
.L_96:
        /*0204*/ 	.byte	0x04, 0x12
        /*0206*/ 	.short	(.L_98 - .L_97)
	.align		4
.L_97:
        /*0208*/ 	.word	index@(_ZN7cutlass13device_kernelIN5flash19enable_sm80_to_sm89INS1_16FlashAttnFwdSm80INS1_25CollectiveMainloopFwdSm80ILi8ELi1ELb1EN4cute5tupleIJNS5_1CILi128EEENS7_ILi64EEENS7_ILi256EEEEEELi256ENS_10bfloat16_tEfNS_4arch4Sm80ELb0ELb0ELb1ELb0ELb0ELb0ELb1ELb0EEENS1_21CollectiveEpilogueFwdINS6_IJS8_SA_S9_EEENS6_IJNS7_ILi1EEESI_SI_EEESC_SE_Li256ELb0ELb1ELb0ELb0EEENS1_19SingleTileSchedulerILb0ELb0ELb1ELi128EEEEEEEEEvNT_6ParamsE)
        /*020c*/ 	.word	0x00000130


	//----- nvinfo : EIATTR_MIN_STACK_SIZE
	.align		4
.L_98:
        /*0210*/ 	.byte	0x04, 0x12
        /*0212*/ 	.short	(.L_100 - .L_99)
	.align		4
.L_99:
        /*0214*/ 	.word	index@(_ZN7cutlass13device_kernelIN5flash19enable_sm80_to_sm89INS1_16FlashAttnFwdSm80INS1_25CollectiveMainloopFwdSm80ILi8ELi1ELb1EN4cute5tupleIJNS5_1CILi128EEENS7_ILi64EEENS7_ILi256EEEEEELi256ENS_10bfloat16_tEfNS_4arch4Sm80ELb0ELb0ELb1ELb1ELb0ELb0ELb1ELb0EEENS1_21CollectiveEpilogueFwdINS6_IJS8_SA_S9_EEENS6_IJNS7_ILi1EEESI_SI_EEESC_SE_Li256ELb1ELb1ELb0ELb0EEENS1_19SingleTileSchedulerILb1ELb0ELb1ELi128EEEEEEEEEvNT_6ParamsE)
        /*0218*/ 	.word	0x00000110


	//----- nvinfo : EIATTR_MIN_STACK_SIZE
	.align		4
.L_100:
        /*021c*/ 	.byte	0x04, 0x12
        /*021e*/ 	.short	(.L_102 - .L_101)
	.align		4
.L_101:
        /*0220*/ 	.word	index@(_ZN7cutlass13device_kernelIN5flash19enable_sm80_to_sm89INS1_16FlashAttnFwdSm80INS1_25CollectiveMainloopFwdSm80ILi8ELi1ELb0EN4cute5tupleIJNS5_1CILi128EEENS7_ILi32EEENS7_ILi256EEEEEELi256ENS_10bfloat16_tEfNS_4arch4Sm80ELb0ELb0ELb1ELb1ELb0ELb1ELb1ELb0EEENS1_21CollectiveEpilogueFwdINS6_IJS8_SA_S9_EEENS6_IJNS7_ILi1EEESI_SI_EEESC_SE_Li256ELb1ELb1ELb0ELb0EEENS1_19SingleTileSchedulerILb1ELb0ELb1ELi128EEEEEEEEEvNT_6ParamsE)
        /*0224*/ 	.word	0x00000000


	//----- nvinfo : EIATTR_MIN_STACK_SIZE
	.align		4
.L_102:
        /*0228*/ 	.byte	0x04, 0x12
        /*022a*/ 	.short	(.L_104 - .L_103)
	.align		4
.L_103:
        /*022c*/ 	.word	index@(_ZN7cutlass13device_kernelIN5flash19enable_sm80_to_sm89INS1_16FlashAttnFwdSm80INS1_25CollectiveMainloopFwdSm80ILi8ELi1ELb1EN4cute5tupleIJNS5_1CILi128EEENS7_ILi48EEENS7_ILi256EEEEEELi256ENS_10bfloat16_tEfNS_4arch4Sm80ELb0ELb1ELb1ELb0ELb0ELb0ELb1ELb0EEENS1_21CollectiveEpilogueFwdINS6_IJS8_SA_S9_EEENS6_IJNS7_ILi1EEESI_SI_EEESC_SE_Li256ELb0ELb1ELb0ELb0EEENS1_19SingleTileSchedulerILb0ELb0ELb1ELi128EEEEEEEEEvNT_6ParamsE)
        /*0230*/ 	.word	0x000000a0


	//----- nvinfo : EIATTR_MIN_STACK_SIZE
	.align		4
.L_104:
        /*0234*/ 	.byte	0x04, 0x12
        /*0236*/ 	.short	(.L_106 - .L_105)
	.align		4
.L_105:
        /*0238*/ 	.word	index@(_ZN7cutlass13device_kernelIN5flash19enable_sm80_to_sm89INS1_16FlashAttnFwdSm80INS1_25CollectiveMainloopFwdSm80ILi8ELi1ELb1EN4cute5tupleIJNS5_1CILi128EEENS7_ILi48EEENS7_ILi256EEEEEELi256ENS_10bfloat16_tEfNS_4arch4Sm80ELb0ELb1ELb1ELb1ELb0ELb0ELb1ELb0EEENS1_21CollectiveEpilogueFwdINS6_IJS8_SA_S9_EEENS6_IJNS7_ILi1EEESI_SI_EEESC_SE_Li256ELb1ELb1ELb0ELb0EEENS1_19SingleTileSchedulerILb1ELb0ELb1ELi128EEEEEEEEEvNT_6ParamsE)
        /*023c*/ 	.word	0x000000a0


	//----- nvinfo : EIATTR_MIN_STACK_SIZE
	.align		4
.L_106:
        /*0240*/ 	.byte	0x04, 0x12
        /*0242*/ 	.short	(.L_108 - .L_107)
	.align		4
.L_107:
        /*0244*/ 	.word	index@(_ZN7cutlass13device_kernelIN5flash19enable_sm80_to_sm89INS1_16FlashAttnFwdSm80INS1_25CollectiveMainloopFwdSm80ILi8ELi1ELb0EN4cute5tupleIJNS5_1CILi128EEENS7_ILi32EEENS7_ILi256EEEEEELi256ENS_10bfloat16_tEfNS_4arch4Sm80ELb0ELb1ELb1ELb1ELb0ELb1ELb1ELb0EEENS1_21CollectiveEpilogueFwdINS6_IJS8_SA_S9_EEENS6_IJNS7_ILi1EEESI_SI_EEESC_SE_Li256ELb1ELb1ELb0ELb0EEENS1_19SingleTileSchedulerILb1ELb0ELb1ELi128EEEEEEEEEvNT_6ParamsE)
        /*0248*/ 	.word	0x00000000


	//----- nvinfo : EIATTR_MIN_STACK_SIZE
	.align		4
.L_108:
        /*024c*/ 	.byte	0x04, 0x12
        /*024e*/ 	.short	(.L_110 - .L_109)
	.align		4
.L_109:
        /*0250*/ 	.word	index@(_ZN7cutlass13device_kernelIN5flash19enable_sm80_to_sm89INS1_16FlashAttnFwdSm80INS1_25CollectiveMainloopFwdSm80ILi8ELi1ELb1EN4cute5tupleIJNS5_1CILi128EEENS7_ILi64EEENS7_ILi256EEEEEELi256ENS_10bfloat16_tEfNS_4arch4Sm80ELb1ELb0ELb1ELb0ELb0ELb0ELb1ELb0EEENS1_21CollectiveEpilogueFwdINS6_IJS8_SA_S9_EEENS6_IJNS7_ILi1EEESI_SI_EEESC_SE_Li256ELb0ELb1ELb0ELb0EEENS1_30DynamicPersistentTileSchedulerILi256ELi256ELb0ELb1ELb0EEEEEEEEEvNT_6ParamsE)
        /*0254*/ 	.word	0x00000140


	//----- nvinfo : EIATTR_MIN_STACK_SIZE
	.align		4
.L_110:
        /*0258*/ 	.byte	0x04, 0x12
        /*025a*/ 	.short	(.L_112 - .L_111)
	.align		4
.L_111:
        /*025c*/ 	.word	index@(_ZN7cutlass13device_kernelIN5flash19enable_sm80_to_sm89INS1_16FlashAttnFwdSm80INS1_25CollectiveMainloopFwdSm80ILi8ELi1ELb1EN4cute5tupleIJNS5_1CILi128EEENS7_ILi64EEENS7_ILi256EEEEEELi256ENS_10bfloat16_tEfNS_4arch4Sm80ELb1ELb0ELb1ELb1ELb0ELb0ELb1ELb0EEENS1_21CollectiveEpilogueFwdINS6_IJS8_SA_S9_EEENS6_IJNS7_ILi1EEESI_SI_EEESC_SE_Li256ELb1ELb1ELb0ELb0EEENS1_19SingleTileSchedulerILb1ELb0ELb1ELi128EEEEEEEEEvNT_6ParamsE)
        /*0260*/ 	.word	0x00000130


	//----- nvinfo : EIATTR_MIN_STACK_SIZE
	.align		4
.L_112:
        /*0264*/ 	.byte	0x04, 0x12
        /*0266*/ 	.short	(.L_114 - .L_113)
	.align		4
.L_113:
        /*0268*/ 	.word	index@(_ZN7cutlass13device_kernelIN5flash19enable_sm80_to_sm89INS1_16FlashAttnFwdSm80INS1_25CollectiveMainloopFwdSm80ILi8ELi1ELb0EN4cute5tupleIJNS5_1CILi128EEENS7_ILi32EEENS7_ILi256EEEEEELi256ENS_10bfloat16_tEfNS_4arch4Sm80ELb1ELb0ELb1ELb1ELb0ELb1ELb1ELb0EEENS1_21CollectiveEpilogueFwdINS6_IJS8_SA_S9_EEENS6_IJNS7_ILi1EEESI_SI_EEESC_SE_Li256ELb1ELb1ELb0ELb0EEENS1_19SingleTileSchedulerILb1ELb0ELb1ELi128EEEEEEEEEvNT_6ParamsE)
        /*026c*/ 	.word	0x00000000


	//----- nvinfo : EIATTR_MIN_STACK_SIZE
	.align		4
.L_114:
        /*0270*/ 	.byte	0x04, 0x12
        /*0272*/ 	.short	(.L_116 - .L_115)
	.align		4
.L_115:
        /*0274*/ 	.word	index@(_ZN7cutlass13device_kernelIN5flash19enable_sm80_to_sm89INS1_16FlashAttnFwdSm80INS1_25CollectiveMainloopFwdSm80ILi8ELi1ELb0EN4cute5tupleIJNS5_1CILi128EEENS7_ILi96EEENS7_ILi256EEEEEELi256ENS_10bfloat16_tEfNS_4arch4Sm80ELb0ELb0ELb1ELb0ELb0ELb0ELb1ELb0EEENS1_21CollectiveEpilogueFwdINS6_IJS8_SA_S9_EEENS6_IJNS7_ILi1EEESI_SI_EEESC_SE_Li256ELb0ELb1ELb0ELb0EEENS1_19SingleTileSchedulerILb0ELb0ELb1ELi128EEEEEEEEEvNT_6ParamsE)
        /*0278*/ 	.word	0x00000068


	//----- nvinfo : EIATTR_MIN_STACK_SIZE
	.align		4
.L_116:
        /*027c*/ 	.byte	0x04, 0x12
        /*027e*/ 	.short	(.L_118 - .L_117)
	.align		4
.L_117:
        /*0280*/ 	.word	index@(_ZN7cutlass13device_kernelIN5flash19enable_sm80_to_sm89INS1_16FlashAttnFwdSm80INS1_25CollectiveMainloopFwdSm80ILi8ELi1ELb0EN4cute5tupleIJNS5_1CILi128EEENS7_ILi96EEENS7_ILi256EEEEEELi256ENS_10bfloat16_tEfNS_4arch4Sm80ELb0ELb0ELb1ELb1ELb0ELb0ELb1ELb0EEENS1_21CollectiveEpilogueFwdINS6_IJS8_SA_S9_EEENS6_IJNS7_ILi1EEESI_SI_EEESC_SE_Li256ELb1ELb1ELb0ELb0EEENS1_19SingleTileSchedulerILb1ELb0ELb1ELi128EEEEEEEEEvNT_6ParamsE)
        /*0284*/ 	.word	0x00000058


	//----- nvinfo : EIATTR_MIN_STACK_SIZE
	.align		4
.L_118:
        /*0288*/ 	.byte	0x04, 0x12
        /*028a*/ 	.short	(.L_120 - .L_119)
	.align		4
.L_119:
        /*028c*/ 	.word	index@(_ZN7cutlass13device_kernelIN5flash19enable_sm80_to_sm89INS1_16FlashAttnFwdSm80INS1_25CollectiveMainloopFwdSm80ILi8ELi1ELb0EN4cute5tupleIJNS5_1CILi128EEENS7_ILi48EEENS7_ILi256EEEEEELi256ENS_10bfloat16_tEfNS_4arch4Sm80ELb0ELb0ELb1ELb1ELb0ELb1ELb1ELb0EEENS1_21CollectiveEpilogueFwdINS6_IJS8_SA_S9_EEENS6_IJNS7_ILi1EEESI_SI_EEESC_SE_Li256ELb1ELb1ELb0ELb0EEENS1_19SingleTileSchedulerILb1ELb0ELb1ELi128EEEEEEEEEvNT_6ParamsE)
        /*0290*/ 	.word	0x00000000


	//----- nvinfo : EIATTR_MIN_STACK_SIZE
	.align		4
.L_120:
        /*0294*/ 	.byte	0x04, 0x12
        /*0296*/ 	.short	(.L_122 - .L_121)
	.align		4
.L_121:
        /*0298*/ 	.word	index@(_ZN7cutlass13device_kernelIN5flash19enable_sm80_to_sm89INS1_16FlashAttnFwdSm80INS1_25CollectiveMainloopFwdSm80ILi8ELi1ELb0EN4cute5tupleIJNS5_1CILi128EEENS7_ILi64EEENS7_ILi256EEEEEELi256ENS_10bfloat16_tEfNS_4arch4Sm80ELb0ELb1ELb1ELb0ELb0ELb0ELb1ELb0EEENS1_21CollectiveEpilogueFwdINS6_IJS8_SA_S9_EEENS6_IJNS7_ILi1EEESI_SI_EEESC_SE_Li256ELb0ELb1ELb0ELb0EEENS1_19SingleTileSchedulerILb0ELb0ELb1ELi128EEEEEEEEEvNT_6ParamsE)
        /*029c*/ 	.word	0x00000078


	//----- nvinfo : EIATTR_MIN_STACK_SIZE
	.align		4
.L_122:
        /*02a0*/ 	.byte	0x04, 0x12
        /*02a2*/ 	.short	(.L_124 - .L_123)
	.align		4
.L_123:
        /*02a4*/ 	.word	index@(_ZN7cutlass13device_kernelIN5flash19enable_sm80_to_sm89INS1_16FlashAttnFwdSm80INS1_25CollectiveMainloopFwdSm80ILi8ELi1ELb0EN4cute5tupleIJNS5_1CILi128EEENS7_ILi64EEENS7_ILi256EEEEEELi256ENS_10bfloat16_tEfNS_4arch4Sm80ELb0ELb1ELb1ELb1ELb0ELb0ELb1ELb0EEENS1_21CollectiveEpilogueFwdINS6_IJS8_SA_S9_EEENS6_IJNS7_ILi1EEESI_SI_EEESC_SE_Li256ELb1ELb1ELb0ELb0EEENS1_19SingleTileSchedulerILb1ELb0ELb1ELi128EEEEEEEEEvNT_6ParamsE)
        /*02a8*/ 	.word	0x00000090


	//----- nvinfo : EIATTR_MIN_STACK_SIZE
	.align		4
.L_124:
        /*02ac*/ 	.byte	0x04, 0x12
        /*02ae*/ 	.short	(.L_126 - .L_125)
	.align		4
.L_125:
        /*02b0*/ 	.word	index@(_ZN7cutlass13device_kernelIN5flash19enable_sm80_to_sm89INS1_16FlashAttnFwdSm80INS1_25CollectiveMainloopFwdSm80ILi8ELi1ELb0EN4cute5tupleIJNS5_1CILi128EEENS7_ILi48EEENS7_ILi256EEEEEELi256ENS_10bfloat16_tEfNS_4arch4Sm80ELb0ELb1ELb1ELb1ELb0ELb1ELb1ELb0EEENS1_21CollectiveEpilogueFwdINS6_IJS8_SA_S9_EEENS6_IJNS7_ILi1EEESI_SI_EEESC_SE_Li256ELb1ELb1ELb0ELb0EEENS1_19SingleTileSchedulerILb1ELb0ELb1ELi128EEEEEEEEEvNT_6ParamsE)
        /*02b4*/ 	.word	0x00000070


	//----- nvinfo : EIATTR_MIN_STACK_SIZE
	.align		4
.L_126:
        /*02b8*/ 	.byte	0x04, 0x12
        /*02ba*/ 	.short	(.L_128 - .L_127)
	.align		4
.L_127:
        /*02bc*/ 	.word	index@(_ZN7cutlass13device_kernelIN5flash19enable_sm80_to_sm89INS1_16FlashAttnFwdSm80INS1_25CollectiveMainloopFwdSm80ILi8ELi1ELb0EN4cute5tupleIJNS5_1CILi128EEENS7_ILi96EEENS7_ILi256EEEEEELi256ENS_10bfloat16_tEfNS_4arch4Sm80ELb1ELb0ELb1ELb0ELb0ELb0ELb1ELb0EEENS1_21CollectiveEpilogueFwdINS6_IJS8_SA_S9_EEENS6_IJNS7_ILi1EEESI_SI_EEESC_SE_Li256ELb0ELb1ELb0ELb0EEENS1_30DynamicPersistentTileSchedulerILi256ELi256ELb0ELb1ELb0EEEEEEEEEvNT_6ParamsE)
        /*02c0*/ 	.word	0x000000a8


	//----- nvinfo : EIATTR_MIN_STACK_SIZE
	.align		4
.L_128:
        /*02c4*/ 	.byte	0x04, 0x12
        /*02c6*/ 	.short	(.L_130 - .L_129)
	.align		4
.L_129:
        /*02c8*/ 	.word	index@(_ZN7cutlass13device_kernelIN5flash19enable_sm80_to_sm89INS1_16FlashAttnFwdSm80INS1_25CollectiveMainloopFwdSm80ILi8ELi1ELb0EN4cute5tupleIJNS5_1CILi128EEENS7_ILi96EEENS7_ILi256EEEEEELi256ENS_10bfloat16_tEfNS_4arch4Sm80ELb1ELb0ELb1ELb1ELb0ELb0ELb1ELb0EEENS1_21CollectiveEpilogueFwdINS6_IJS8_SA_S9_EEENS6_IJNS7_ILi1EEESI_SI_EEESC_SE_Li256ELb1ELb1ELb0ELb0EEENS1_19SingleTileSchedulerILb1ELb0ELb1ELi128EEEEEEEEEvNT_6ParamsE)
        /*02cc*/ 	.word	0x00000050


	//----- nvinfo : EIATTR_MIN_STACK_SIZE
	.align		4
.L_130:
        /*02d0*/ 	.byte	0x04, 0x12
        /*02d2*/ 	.short	(.L_132 - .L_131)
	.align		4
.L_131:
        /*02d4*/ 	.word	index@(_ZN7cutlass13device_kernelIN5flash19enable_sm80_to_sm89INS1_16FlashAttnFwdSm80INS1_25CollectiveMainloopFwdSm80ILi8ELi1ELb0EN4cute5tupleIJNS5_1CILi128EEENS7_ILi48EEENS7_ILi256EEEEEELi256ENS_10bfloat16_tEfNS_4arch4Sm80ELb1ELb0ELb1ELb1ELb0ELb1ELb1ELb0EEENS1_21CollectiveEpilogueFwdINS6_IJS8_SA_S9_EEENS6_IJNS7_ILi1EEESI_SI_EEESC_SE_Li256ELb1ELb1ELb0ELb0EEENS1_19SingleTileSchedulerILb1ELb0ELb1ELi128EEEEEEEEEvNT_6ParamsE)
        /*02d8*/ 	.word	0x00000000
.L_132:


//--------------------- .nv.info._ZN7cutlass13device_kernelIN5flash19enable_sm80_to_sm89INS1_16FlashAttnFwdSm80INS1_25CollectiveMainloopFwdSm80ILi8ELi1ELb1EN4cute5tupleIJNS5_1CILi128EEENS7_ILi64EEENS7_ILi256EEEEEELi256ENS_10bfloat16_tEfNS_4arch4Sm80ELb0ELb0ELb1ELb0ELb0ELb0ELb1ELb0EEENS1_21CollectiveEpilogueFwdINS6_IJS8_SA_S9_EEENS6_IJNS7_ILi1EEESI_SI_EEESC_SE_Li256ELb0ELb1ELb0ELb0EEENS1_19SingleTileSchedulerILb0ELb0ELb1ELi128EEEEEEEEEvNT_6ParamsE --------------------------
	.section	.nv.info._ZN7cutlass13device_kernelIN5flash19enable_sm80_to_sm89INS1_16FlashAttnFwdSm80INS1_25CollectiveMainloopFwdSm80ILi8ELi1ELb1EN4cute5tupleIJNS5_1CILi128EEENS7_ILi64EEENS7_ILi256EEEEEELi256ENS_10bfloat16_tEfNS_4arch4Sm80ELb0ELb0ELb1ELb0ELb0ELb0ELb1ELb0EEENS1_21CollectiveEpilogueFwdINS6_IJS8_SA_S9_EEENS6_IJNS7_ILi1EEESI_SI_EEESC_SE_Li256ELb0ELb1ELb0ELb0EEENS1_19SingleTileSchedulerILb0ELb0ELb1ELi128EEEEEEEEEvNT_6ParamsE,"",@"SHT_CUDA_INFO"
	.sectionflags	@""
	.align	4


	//----- nvinfo : EIATTR_CUDA_API_VERSION
	.align		4
        /*0000*/ 	.byte	0x04, 0x37
        /*0002*/ 	.short	(.L_134 - .L_133)
.L_133:
        /*0004*/ 	.word	0x00000082


	//----- nvinfo : EIATTR_SW2861232_WAR
	.align		4
.L_134:
        /*0008*/ 	.byte	0x01, 0x35
	.zero		2


	//----- nvinfo : EIATTR_PARAM_CBANK
	.align		4
        /*000c*/ 	.byte	0x04, 0x0a
        /*000e*/ 	.short	(.L_136 - .L_135)
	.align		4
.L_135:
        /*0010*/ 	.word	index@(.nv.constant0._ZN7cutlass13device_kernelIN5flash19enable_sm80_to_sm89INS1_16FlashAttnFwdSm80INS1_25CollectiveMainloopFwdSm80ILi8ELi1ELb1EN4cute5tupleIJNS5_1CILi128EEENS7_ILi64EEENS7_ILi256EEEEEELi256ENS_10bfloat16_tEfNS_4arch4Sm80ELb0ELb0ELb1ELb0ELb0ELb0ELb1ELb0EEENS1_21CollectiveEpilogueFwdINS6_IJS8_SA_S9_EEENS6_IJNS7_ILi1EEESI_SI_EEESC_SE_Li256ELb0ELb1ELb0ELb0EEENS1_19SingleTileSchedulerILb0ELb0ELb1ELi128EEEEEEEEEvNT_6ParamsE)
        /*0014*/ 	.short	0x0160
        /*0016*/ 	.short	0x0418


	//----- nvinfo : EIATTR_CBANK_PARAM_SIZE
	.align		4
.L_136:
        /*0018*/ 	.byte	0x03, 0x19
        /*001a*/ 	.short	0x0418


	//----- nvinfo : EIATTR_KPARAM_INFO
	.align		4
        /*001c*/ 	.byte	0x04, 0x17
        /*001e*/ 	.short	(.L_138 - .L_137)
.L_137:
        /*0020*/ 	.word	0x00000000
        /*0024*/ 	.short	0x0000
        /*0026*/ 	.short	0x0000
        /*0028*/ 	.byte	0x00, 0xf0, 0x61, 0x10


	//----- nvinfo : EIATTR_MAXREG_COUNT
	.align		4
.L_138:
        /*002c*/ 	.byte	0x03, 0x1b
        /*002e*/ 	.short	0x00ff


	//----- nvinfo : EIATTR_NUM_BARRIERS
	.align		4
        /*0030*/ 	.byte	0x02, 0x4c
        /*0032*/ 	.byte	0x02
	.zero		1


	//----- nvinfo : EIATTR_ANNOTATIONS
	.align		4
        /*0034*/ 	.byte	0x04, 0x55
        /*0036*/ 	.short	(.L_140 - .L_139)


	//   ....[0]....
.L_139:
        /*0038*/ 	.word	0x00000001
        /*003c*/ 	.byte	0x30, 0x02, 0x00, 0x00, 0x01, 0x00, 0x00, 0x00, 0x30, 0x04, 0x00, 0x00, 0x01, 0x00, 0x00, 0x00
        /* <DEDUP_REMOVED lines=73> */
        /*04dc*/ 	.byte	0xd0, 0xa1, 0x00, 0x00, 0x01, 0x00, 0x00, 0x00, 0xf0, 0xa1, 0x00, 0x00


	//----- nvinfo : EIATTR_MERCURY_ISA_VERSION
	.align		4
.L_140:
        /*04e8*/ 	.byte	0x03, 0x5f
        /*04ea*/ 	.short	0x0000


	//----- nvinfo : EIATTR_COOP_GROUP_MASK_REGIDS
	.align		4
        /*04ec*/ 	.byte	0x04, 0x29
        /*04ee*/ 	.short	(.L_142 - .L_141)


	//   ....[0]....
.L_141:
        /*04f0*/ 	.word	0xffffffff


	//   ....[1]....
        /*04f4*/ 	.word	0xffffffff


	//   ....[2]....
        /*04f8*/ 	.word	0xffffffff


	//   ....[3]....
        /*04fc*/ 	.word	0xffffffff


	//   ....[4]....
        /*0500*/ 	.word	0xffffffff


	//   ....[5]....
        /*0504*/ 	.word	0xffffffff


	//   ....[6]....
        /*0508*/ 	.word	0xffffffff


	//   ....[7]....
        /*050c*/ 	.word	0xffffffff


	//   ....[8]....
        /*0510*/ 	.word	0xffffffff


	//   ....[9]....
        /*0514*/ 	.word	0xffffffff


	//   ....[10]....
        /*0518*/ 	.word	0xffffffff


	//   ....[11]....
        /*051c*/ 	.word	0xffffffff


	//   ....[12]....
        /*0520*/ 	.word	0xffffffff


	//   ....[13]....
        /*0524*/ 	.word	0xffffffff


	//   ....[14]....
        /*0528*/ 	.word	0xffffffff


	//   ....[15]....
        /*052c*/ 	.word	0xffffffff


	//   ....[16]....
        /*0530*/ 	.word	0xffffffff


	//   ....[17]....
        /*0534*/ 	.word	0xffffffff


	//   ....[18]....
        /*0538*/ 	.word	0xffffffff


	//   ....[19]....
        /*053c*/ 	.word	0xffffffff


	//   ....[20]....
        /*0540*/ 	.word	0xffffffff


	//   ....[21]....
        /*0544*/ 	.word	0xffffffff


	//   ....[22]....
        /*0548*/ 	.word	0xffffffff


	//   ....[23]....
        /*054c*/ 	.word	0xffffffff


	//   ....[24]....
        /*0550*/ 	.word	0xffffffff


	//   ....[25]....
        /*0554*/ 	.word	0xffffffff


	//   ....[26]....
        /*0558*/ 	.word	0xffffffff


	//   ....[27]....
        /*055c*/ 	.word	0xffffffff


	//   ....[28]....
        /*0560*/ 	.word	0xffffffff


	//   ....[29]....
        /*0564*/ 	.word	0xffffffff


	//   ....[30]....
        /*0568*/ 	.word	0xffffffff


	//   ....[31]....
        /*056c*/ 	.word	0xffffffff


	//----- nvinfo : EIATTR_COOP_GROUP_INSTR_OFFSETS
	.align		4
.L_142:
        /*0570*/ 	.byte	0x04, 0x28
        /*0572*/ 	.short	(.L_144 - .L_143)


	//   ....[0]....
.L_143:
        /*0574*/ 	.word	0x00000480


	//   ....[1]....
        /*0578*/ 	.word	0x000004d0


	//   ....[2]....
        /*057c*/ 	.word	0x00000570


	//   ....[3]....
        /*0580*/ 	.word	0x000005a0


	//   ....[4]....
        /*0584*/ 	.word	0x000007c0


	//   ....[5]....
        /*0588*/ 	.word	0x00000850


	//   ....[6]....
        /*058c*/ 	.word	0x00000a50


	//   ....[7]....
        /*0590*/ 	.word	0x00000a60


	//   ....[8]....
        /*0594*/ 	.word	0x00003060


	//   ....[9]....
        /*0598*/ 	.word	0x000030f0


	//   ....[10]....
        /*059c*/ 	.word	0x00003100


	//   ....[11]....
        /*05a0*/ 	.word	0x00003130


	//   ....[12]....
        /*05a4*/ 	.word	0x00006650


	//   ....[13]....
        /*05a8*/ 	.word	0x00006690


	//   ....[14]....
        /*05ac*/ 	.word	0x000066c0


	//   ....[15]....
        /*05b0*/ 	.word	0x00006710


	//   ....[16]....
        /*05b4*/ 	.word	0x000089f0


	//   ....[17]....
        /*05b8*/ 	.word	0x00008a00


	//   ....[18]....
        /*05bc*/ 	.word	0x00008a50


	//   ....[19]....
        /*05c0*/ 	.word	0x00008a70


	//   ....[20]....
        /*05c4*/ 	.word	0x0000a270


	//   ....[21]....
        /*05c8*/ 	.word	0x0000a280


	//   ....[22]....
        /*05cc*/ 	.word	0x0000a2a0


	//   ....[23]....
        /*05d0*/ 	.word	0x0000a2b0


	//   ....[24]....
        /*05d4*/ 	.word	0x0000a3d0


	//   ....[25]....
        /*05d8*/ 	.word	0x0000a400


	//   ....[26]....
        /*05dc*/ 	.word	0x0000a5d0


	//   ....[27]....
        /*05e0*/ 	.word	0x0000a600


	//   ....[28]....
        /*05e4*/ 	.word	0x0000a790


	//   ....[29]....
        /*05e8*/ 	.word	0x0000a7c0


	//   ....[30]....
        /*05ec*/ 	.word	0x0000a950


	//   ....[31]....
        /*05f0*/ 	.word	0x0000a970


	//----- nvinfo : EIATTR_EXIT_INSTR_OFFSETS
	.align		4
.L_144:
        /*05f4*/ 	.byte	0x04, 0x1c
        /*05f6*/ 	.short	(.L_146 - .L_145)


	//   ....[0]....
.L_145:
        /*05f8*/ 	.word	0x00000040


	//   ....[1]....
        /*05fc*/ 	.word	0x0000a980


	//   ....[2]....
        /*0600*/ 	.word	0x0000aa90


	//   ....[3]....
        /*0604*/ 	.word	0x0000aaf0


	//----- nvinfo : EIATTR_CTAIDZ_USED
	.align		4
.L_146:
        /*0608*/ 	.byte	0x01, 0x04
	.zero		2


	//----- nvinfo : EIATTR_MAX_THREADS
	.align		4
        /*060c*/ 	.byte	0x04, 0x05
        /*060e*/ 	.short	(.L_148 - .L_147)
.L_147:
        /*0610*/ 	.word	0x00000100
        /*0614*/ 	.word	0x00000001
        /*0618*/ 	.word	0x00000001


	//----- nvinfo : EIATTR_CRS_STACK_SIZE
	.align		4
.L_148:
        /*061c*/ 	.byte	0x04, 0x1e
        /*061e*/ 	.short	(.L_150 - .L_149)
.L_149:
        /*0620*/ 	.word	0x00000000
.L_150:


//--------------------- .nv.info._ZN7cutlass13device_kernelIN5flash19enable_sm80_to_sm89INS1_16FlashAttnFwdSm80INS1_25CollectiveMainloopFwdSm80ILi8ELi1ELb1EN4cute5tupleIJNS5_1CILi128EEENS7_ILi64EEENS7_ILi256EEEEEELi256ENS_10bfloat16_tEfNS_4arch4Sm80ELb0ELb0ELb1ELb1ELb0ELb0ELb1ELb0EEENS1_21CollectiveEpilogueFwdINS6_IJS8_SA_S9_EEENS6_IJNS7_ILi1EEESI_SI_EEESC_SE_Li256ELb1ELb1ELb0ELb0EEENS1_19SingleTileSchedulerILb1ELb0ELb1ELi128EEEEEEEEEvNT_6ParamsE --------------------------
	.section	.nv.info._ZN7cutlass13device_kernelIN5flash19enable_sm80_to_sm89INS1_16FlashAttnFwdSm80INS1_25CollectiveMainloopFwdSm80ILi8ELi1ELb1EN4cute5tupleIJNS5_1CILi128EEENS7_ILi64EEENS7_ILi256EEEEEELi256ENS_10bfloat16_tEfNS_4arch4Sm80ELb0ELb0ELb1ELb1ELb0ELb0ELb1ELb0EEENS1_21CollectiveEpilogueFwdINS6_IJS8_SA_S9_EEENS6_IJNS7_ILi1EEESI_SI_EEESC_SE_Li256ELb1ELb1ELb0ELb0EEENS1_19SingleTileSchedulerILb1ELb0ELb1ELi128EEEEEEEEEvNT_6ParamsE,"",@"SHT_CUDA_INFO"
	.sectionflags	@""
	.align	4


	//----- nvinfo : EIATTR_CUDA_API_VERSION
	.align		4
        /*0000*/ 	.byte	0x04, 0x37
        /*0002*/ 	.short	(.L_152 - .L_151)
.L_151:
        /*0004*/ 	.word	0x00000082


	//----- nvinfo : EIATTR_SW2861232_WAR
	.align		4
.L_152:
        /*0008*/ 	.byte	0x01, 0x35
	.zero		2


	//----- nvinfo : EIATTR_PARAM_CBANK
	.align		4
        /*000c*/ 	.byte	0x04, 0x0a
        /*000e*/ 	.short	(.L_154 - .L_153)
	.align		4
.L_153:
        /*0010*/ 	.word	index@(.nv.constant0._ZN7cutlass13device_kernelIN5flash19enable_sm80_to_sm89INS1_16FlashAttnFwdSm80INS1_25CollectiveMainloopFwdSm80ILi8ELi1ELb1EN4cute5tupleIJNS5_1CILi128EEENS7_ILi64EEENS7_ILi256EEEEEELi256ENS_10bfloat16_tEfNS_4arch4Sm80ELb0ELb0ELb1ELb1ELb0ELb0ELb1ELb0EEENS1_21CollectiveEpilogueFwdINS6_IJS8_SA_S9_EEENS6_IJNS7_ILi1EEESI_SI_EEESC_SE_Li256ELb1ELb1ELb0ELb0EEENS1_19SingleTileSchedulerILb1ELb0ELb1ELi128EEEEEEEEEvNT_6ParamsE)
        /*0014*/ 	.short	0x0160
        /*0016*/ 	.short	0x0418


	//----- nvinfo : EIATTR_CBANK_PARAM_SIZE
	.align		4
.L_154:
        /*0018*/ 	.byte	0x03, 0x19
        /*001a*/ 	.short	0x0418


	//----- nvinfo : EIATTR_KPARAM_INFO
	.align		4
        /*001c*/ 	.byte	0x04, 0x17
        /*001e*/ 	.short	(.L_156 - .L_155)
.L_155:
        /*0020*/ 	.word	0x00000000
        /*0024*/ 	.short	0x0000
        /*0026*/ 	.short	0x0000
        /*0028*/ 	.byte	0x00, 0xf0, 0x61, 0x10


	//----- nvinfo : EIATTR_MAXREG_COUNT
	.align		4
.L_156:
        /*002c*/ 	.byte	0x03, 0x1b
        /*002e*/ 	.short	0x00ff


	//----- nvinfo : EIATTR_NUM_BARRIERS
	.align		4
        /*0030*/ 	.byte	0x02, 0x4c
        /*0032*/ 	.byte	0x02
	.zero		1


	//----- nvinfo : EIATTR_ANNOTATIONS
	.align		4
        /*0034*/ 	.byte	0x04, 0x55
        /*0036*/ 	.short	(.L_158 - .L_157)


	//   ....[0]....
.L_157:
        /* <DEDUP_REMOVED lines=72> */
        /*04ac*/ 	.byte	0x90, 0xba, 0x00, 0x00


	//----- nvinfo : EIATTR_MERCURY_ISA_VERSION
	.align		4
.L_158:
        /*04b0*/ 	.byte	0x03, 0x5f
        /*04b2*/ 	.short	0x0000


	//----- nvinfo : EIATTR_COOP_GROUP_MASK_REGIDS
	.align		4
        /*04b4*/ 	.byte	0x04, 0x29
        /*04b6*/ 	.short	(.L_160 - .L_159)


	//   ....[0]....
.L_159:
        /*04b8*/ 	.word	0xffffffff


	//   ....[1]....
        /*04bc*/ 	.word	0xffffffff


	//   ....[2]....
        /*04c0*/ 	.word	0xffffffff


	//   ....[3]....
        /*04c4*/ 	.word	0xffffffff


	//   ....[4]....
        /*04c8*/ 	.word	0xffffffff


	//   ....[5]....
        /*04cc*/ 	.word	0xffffffff


	//   ....[6]....
        /*04d0*/ 	.word	0xffffffff


	//   ....[7]....
        /*04d4*/ 	.word	0xffffffff


	//   ....[8]....
        /*04d8*/ 	.word	0xffffffff


	//   ....[9]....
        /*04dc*/ 	.word	0xffffffff


	//   ....[10]....
        /*04e0*/ 	.word	0xffffffff


	//   ....[11]....
        /*04e4*/ 	.word	0xffffffff


	//   ....[12]....
        /*04e8*/ 	.word	0xffffffff


	//   ....[13]....
        /*04ec*/ 	.word	0xffffffff


	//   ....[14]....
        /*04f0*/ 	.word	0xffffffff


	//   ....[15]....
        /*04f4*/ 	.word	0xffffffff


	//   ....[16]....
        /*04f8*/ 	.word	0xffffffff


	//   ....[17]....
        /*04fc*/ 	.word	0xffffffff


	//   ....[18]....
        /*0500*/ 	.word	0xffffffff


	//   ....[19]....
        /*0504*/ 	.word	0xffffffff


	//   ....[20]....
        /*0508*/ 	.word	0xffffffff


	//   ....[21]....
        /*050c*/ 	.word	0xffffffff


	//   ....[22]....
        /*0510*/ 	.word	0xffffffff


	//   ....[23]....
        /*0514*/ 	.word	0xffffffff


	//   ....[24]....
        /*0518*/ 	.word	0xffffffff


	//   ....[25]....
        /*051c*/ 	.word	0xffffffff


	//   ....[26]....
        /*0520*/ 	.word	0xffffffff


	//   ....[27]....
        /*0524*/ 	.word	0xffffffff


	//   ....[28]....
        /*0528*/ 	.word	0xffffffff


	//   ....[29]....
        /*052c*/ 	.word	0xffffffff


	//   ....[30]....
        /*0530*/ 	.word	0xffffffff


	//   ....[31]....
        /*0534*/ 	.word	0xffffffff


	//   ....[32]....
        /*0538*/ 	.word	0xffffffff


	//   ....[33]....
        /*053c*/ 	.word	0xffffffff


	//   ....[34]....
        /*0540*/ 	.word	0xffffffff


	//   ....[35]....
        /*0544*/ 	.word	0xffffffff


	//   ....[36]....
        /*0548*/ 	.word	0xffffffff


	//   ....[37]....
        /*054c*/ 	.word	0xffffffff


	//   ....[38]....
        /*0550*/ 	.word	0xffffffff


	//   ....[39]....
        /*0554*/ 	.word	0xffffffff


	//   ....[40]....
        /*0558*/ 	.word	0xffffffff


	//----- nvinfo : EIATTR_COOP_GROUP_INSTR_OFFSETS
	.align		4
.L_160:
        /*055c*/ 	.byte	0x04, 0x28
        /*055e*/ 	.short	(.L_162 - .L_161)


	//   ....[0]....
.L_161:
        /*0560*/ 	.word	0x00000090


	//   ....[1]....
        /*0564*/ 	.word	0x00000e90


	//   ....[2]....
        /*0568*/ 	.word	0x00000ec0


	//   ....[3]....
        /*056c*/ 	.word	0x00001010


	//   ....[4]....
        /*0570*/ 	.word	0x00001070


	//   ....[5]....
        /*0574*/ 	.word	0x00001210


	//   ....[6]....
        /*0578*/ 	.word	0x00001240


	//   ....[7]....
        /*057c*/ 	.word	0x000012a0


	//   ....[8]....
        /*0580*/ 	.word	0x000012b0


	//   ....[9]....
        /*0584*/ 	.word	0x00003630


	//   ....[10]....
        /*0588*/ 	.word	0x000036e0


	//   ....[11]....
        /*058c*/ 	.word	0x000036f0


	//   ....[12]....
        /*0590*/ 	.word	0x00003730


	//   ....[13]....
        /*0594*/ 	.word	0x00007360


	//   ....[14]....
        /*0598*/ 	.word	0x000073a0


	//   ....[15]....
        /*059c*/ 	.word	0x000073d0


	//   ....[16]....
        /*05a0*/ 	.word	0x00007420


	//   ....[17]....
        /*05a4*/ 	.word	0x00009630


	//   ....[18]....
        /*05a8*/ 	.word	0x00009640


	//   ....[19]....
        /*05ac*/ 	.word	0x00009670


	//   ....[20]....
        /*05b0*/ 	.word	0x00009690


	//   ....[21]....
        /*05b4*/ 	.word	0x0000b010


	//   ....[22]....
        /*05b8*/ 	.word	0x0000b050


	//   ....[23]....
        /*05bc*/ 	.word	0x0000b080


	//   ....[24]....
        /*05c0*/ 	.word	0x0000b0a0


	//   ....[25]....
        /*05c4*/ 	.word	0x0000b2c0


	//   ....[26]....
        /*05c8*/ 	.word	0x0000b2d0


	//   ....[27]....
        /*05cc*/ 	.word	0x0000b4d0


	//   ....[28]....
        /*05d0*/ 	.word	0x0000b500


	//   ....[29]....
        /*05d4*/ 	.word	0x0000b6c0


	//   ....[30]....
        /*05d8*/ 	.word	0x0000b6f0


	//   ....[31]....
        /*05dc*/ 	.word	0x0000b8b0


	//   ....[32]....
        /*05e0*/ 	.word	0x0000b8d0


	//   ....[33]....
        /*05e4*/ 	.word	0x0000c140


	//   ....[34]....
        /*05e8*/ 	.word	0x0000c160


	//   ....[35]....
        /*05ec*/ 	.word	0x0000c320


	//   ....[36]....
        /*05f0*/ 	.word	0x0000c350


	//   ....[37]....
        /*05f4*/ 	.word	0x0000c4e0


	//   ....[38]....
        /*05f8*/ 	.word	0x0000c510


	//   ....[39]....
        /*05fc*/ 	.word	0x0000c6a0


	//   ....[40]....
        /*0600*/ 	.word	0x0000c6c0


	//----- nvinfo : EIATTR_EXIT_INSTR_OFFSETS
	.align		4
.L_162:
        /*0604*/ 	.byte	0x04, 0x1c
        /*0606*/ 	.short	(.L_164 - .L_163)


	//   ....[0]....
.L_163:
        /*0608*/ 	.word	0x00000350


	//   ....[1]....
        /*060c*/ 	.word	0x0000b8e0


	//   ....[2]....
        /*0610*/ 	.word	0x0000ba20


	//   ....[3]....
        /*0614*/ 	.word	0x0000ba80


	//   ....[4]....
        /*0618*/ 	.word	0x0000c6d0


	//   ....[5]....
        /*061c*/ 	.word	0x0000c7e0


	//   ....[6]....
        /*0620*/ 	.word	0x0000c840


	//----- nvinfo : EIATTR_CTAIDZ_USED
	.align		4
.L_164:
        /*0624*/ 	.byte	0x01, 0x04
	.zero		2


	//----- nvinfo : EIATTR_MAX_THREADS
	.align		4
        /*0628*/ 	.byte	0x04, 0x05
        /*062a*/ 	.short	(.L_166 - .L_165)
.L_165:
        /*062c*/ 	.word	0x00000100
        /*0630*/ 	.word	0x00000001
        /*0634*/ 	.word	0x00000001


	//----- nvinfo : EIATTR_CRS_STACK_SIZE
	.align		4
.L_166:
        /*0638*/ 	.byte	0x04, 0x1e
        /*063a*/ 	.short	(.L_168 - .L_167)
.L_167:
        /*063c*/ 	.word	0x00000000
.L_168:


//--------------------- .nv.info._ZN7cutlass13device_kernelIN5flash19enable_sm80_to_sm89INS1_16FlashAttnFwdSm80INS1_25CollectiveMainloopFwdSm80ILi8ELi1ELb0EN4cute5tupleIJNS5_1CILi128EEENS7_ILi32EEENS7_ILi256EEEEEELi256ENS_10bfloat16_tEfNS_4arch4Sm80ELb0ELb0ELb1ELb1ELb0ELb1ELb1ELb0EEENS1_21CollectiveEpilogueFwdINS6_IJS8_SA_S9_EEENS6_IJNS7_ILi1EEESI_SI_EEESC_SE_Li256ELb1ELb1ELb0ELb0EEENS1_19SingleTileSchedulerILb1ELb0ELb1ELi128EEEEEEEEEvNT_6ParamsE --------------------------
	.section	.nv.info._ZN7cutlass13device_kernelIN5flash19enable_sm80_to_sm89INS1_16FlashAttnFwdSm80INS1_25CollectiveMainloopFwdSm80ILi8ELi1ELb0EN4cute5tupleIJNS5_1CILi128EEENS7_ILi32EEENS7_ILi256EEEEEELi256ENS_10bfloat16_tEfNS_4arch4Sm80ELb0ELb0ELb1ELb1ELb0ELb1ELb1ELb0EEENS1_21CollectiveEpilogueFwdINS6_IJS8_SA_S9_EEENS6_IJNS7_ILi1EEESI_SI_EEESC_SE_Li256ELb1ELb1ELb0ELb0EEENS1_19SingleTileSchedulerILb1ELb0ELb1ELi128EEEEEEEEEvNT_6ParamsE,"",@"SHT_CUDA_INFO"
	.sectionflags	@""
	.align	4


	//----- nvinfo : EIATTR_CUDA_API_VERSION
	.align		4
        /*0000*/ 	.byte	0x04, 0x37
        /*0002*/ 	.short	(.L_170 - .L_169)
.L_169:
        /*0004*/ 	.word	0x00000082


	//----- nvinfo : EIATTR_SW2861232_WAR
	.align		4
.L_170:
        /*0008*/ 	.byte	0x01, 0x35
	.zero		2


	//----- nvinfo : EIATTR_PARAM_CBANK
	.align		4
        /*000c*/ 	.byte	0x04, 0x0a
        /*000e*/ 	.short	(.L_172 - .L_171)
	.align		4
.L_171:
        /*0010*/ 	.word	index@(.nv.constant0._ZN7cutlass13device_kernelIN5flash19enable_sm80_to_sm89INS1_16FlashAttnFwdSm80INS1_25CollectiveMainloopFwdSm80ILi8ELi1ELb0EN4cute5tupleIJNS5_1CILi128EEENS7_ILi32EEENS7_ILi256EEEEEELi256ENS_10bfloat16_tEfNS_4arch4Sm80ELb0ELb0ELb1ELb1ELb0ELb1ELb1ELb0EEENS1_21CollectiveEpilogueFwdINS6_IJS8_SA_S9_EEENS6_IJNS7_ILi1EEESI_SI_EEESC_SE_Li256ELb1ELb1ELb0ELb0EEENS1_19SingleTileSchedulerILb1ELb0ELb1ELi128EEEEEEEEEvNT_6ParamsE)
        /*0014*/ 	.short	0x0160
        /*0016*/ 	.short	0x0418


	//----- nvinfo : EIATTR_CBANK_PARAM_SIZE
	.align		4
.L_172:
        /*0018*/ 	.byte	0x03, 0x19
        /*001a*/ 	.short	0x0418


	//----- nvinfo : EIATTR_KPARAM_INFO
	.align		4
        /*001c*/ 	.byte	0x04, 0x17
        /*001e*/ 	.short	(.L_174 - .L_173)
.L_173:
        /*0020*/ 	.word	0x00000000
        /*0024*/ 	.short	0x0000
        /*0026*/ 	.short	0x0000
        /*0028*/ 	.byte	0x00, 0xf0, 0x61, 0x10


	//----- nvinfo : EIATTR_MAXREG_COUNT
	.align		4
.L_174:
        /*002c*/ 	.byte	0x03, 0x1b
        /*002e*/ 	.short	0x00ff


	//----- nvinfo : EIATTR_NUM_BARRIERS
	.align		4
        /*0030*/ 	.byte	0x02, 0x4c
        /*0032*/ 	.byte	0x02
	.zero		1


	//----- nvinfo : EIATTR_MERCURY_ISA_VERSION
	.align		4
        /*0034*/ 	.byte	0x03, 0x5f
        /*0036*/ 	.short	0x0000


	//----- nvinfo : EIATTR_COOP_GROUP_MASK_REGIDS
	.align		4
        /*0038*/ 	.byte	0x04, 0x29
        /*003a*/ 	.short	(.L_176 - .L_175)


	//   ....[0]....
.L_175:
        /*003c*/ 	.word	0xffffffff


	//   ....[1]....
        /*0040*/ 	.word	0xffffffff


	//   ....[2]....
        /*0044*/ 	.word	0xffffffff


	//   ....[3]....
        /*0048*/ 	.word	0xffffffff


	//   ....[4]....
        /*004c*/ 	.word	0xffffffff


	//   ....[5]....
        /*0050*/ 	.word	0xffffffff


	//   ....[6]....
        /*0054*/ 	.word	0xffffffff


	//   ....[7]....
        /*0058*/ 	.word	0xffffffff


	//   ....[8]....
        /*005c*/ 	.word	0xffffffff


	//   ....[9]....
        /*0060*/ 	.word	0xffffffff


	//   ....[10]....
        /*0064*/ 	.word	0xffffffff


	//   ....[11]....
        /*0068*/ 	.word	0xffffffff


	//   ....[12]....
        /*006c*/ 	.word	0xffffffff


	//   ....[13]....
        /*0070*/ 	.word	0xffffffff


	//   ....[14]....
        /*0074*/ 	.word	0xffffffff


	//   ....[15]....
        /*0078*/ 	.word	0xffffffff


	//   ....[16]....
        /*007c*/ 	.word	0xffffffff


	//   ....[17]....
        /*0080*/ 	.word	0xffffffff


	//   ....[18]....
        /*0084*/ 	.word	0xffffffff


	//   ....[19]....
        /*0088*/ 	.word	0xffffffff


	//   ....[20]....
        /*008c*/ 	.word	0xffffffff


	//   ....[21]....
        /*0090*/ 	.word	0xffffffff


	//   ....[22]....
        /*0094*/ 	.word	0xffffffff


	//   ....[23]....
        /*0098*/ 	.word	0xffffffff


	//   ....[24]....
        /*009c*/ 	.word	0xffffffff


	//   ....[25]....
        /*00a0*/ 	.word	0xffffffff


	//   ....[26]....
        /*00a4*/ 	.word	0xffffffff


	//   ....[27]....
        /*00a8*/ 	.word	0xffffffff


	//   ....[28]....
        /*00ac*/ 	.word	0xffffffff


	//   ....[29]....
        /*00b0*/ 	.word	0xffffffff


	//   ....[30]....
        /*00b4*/ 	.word	0xffffffff


	//   ....[31]....
        /*00b8*/ 	.word	0xffffffff


	//   ....[32]....
        /*00bc*/ 	.word	0xffffffff


	//   ....[33]....
        /*00c0*/ 	.word	0xffffffff


	//   ....[34]....
        /*00c4*/ 	.word	0xffffffff


	//   ....[35]....
        /*00c8*/ 	.word	0xffffffff


	//   ....[36]....
        /*00cc*/ 	.word	0xffffffff


	//   ....[37]....
        /*00d0*/ 	.word	0xffffffff


	//   ....[38]....
        /*00d4*/ 	.word	0xffffffff


	//   ....[39]....
        /*00d8*/ 	.word	0xffffffff


	//   ....[40]....
        /*00dc*/ 	.word	0xffffffff


	//----- nvinfo : EIATTR_COOP_GROUP_INSTR_OFFSETS
	.align		4
.L_176:
        /*00e0*/ 	.byte	0x04, 0x28
        /*00e2*/ 	.short	(.L_178 - .L_177)


	//   ....[0]....
.L_177:
        /*00e4*/ 	.word	0x00000080


	//   ....[1]....
        /*00e8*/ 	.word	0x00004c70


	//   ....[2]....
        /*00ec*/ 	.word	0x00004cb0


	//   ....[3]....
        /*00f0*/ 	.word	0x00005210


	//   ....[4]....
        /*00f4*/ 	.word	0x00005240


	//   ....[5]....
        /*00f8*/ 	.word	0x000054a0


	//   ....[6]....
        /*00fc*/ 	.word	0x000054d0


	//   ....[7]....
        /*0100*/ 	.word	0x000056e0


	//   ....[8]....
        /*0104*/ 	.word	0x00005710


	//   ....[9]....
        /*0108*/ 	.word	0x0000d650


	//   ....[10]....
        /*010c*/ 	.word	0x0000d6f0


	//   ....[11]....
        /*0110*/ 	.word	0x0000d700


	//   ....[12]....
        /*0114*/ 	.word	0x0000d7a0


	//   ....[13]....
        /*0118*/ 	.word	0x0000ee40


	//   ....[14]....
        /*011c*/ 	.word	0x0000ee50


	//   ....[15]....
        /*0120*/ 	.word	0x0000ee90


	//   ....[16]....
        /*0124*/ 	.word	0x0000eed0


	//   ....[17]....
        /*0128*/ 	.word	0x000101d0


	//   ....[18]....
        /*012c*/ 	.word	0x00010200


	//   ....[19]....
        /*0130*/ 	.word	0x00010260


	//   ....[20]....
        /*0134*/ 	.word	0x00010270


	//   ....[21]....
        /*0138*/ 	.word	0x00011b80


	//   ....[22]....
        /*013c*/ 	.word	0x00011bc0


	//   ....[23]....
        /*0140*/ 	.word	0x00011c00


	//   ....[24]....
        /*0144*/ 	.word	0x00011c40


	//   ....[25]....
        /*0148*/ 	.word	0x00011e60


	//   ....[26]....
        /*014c*/ 	.word	0x00011e70


	//   ....[27]....
        /*0150*/ 	.word	0x00012070


	//   ....[28]....
        /*0154*/ 	.word	0x000120a0


	//   ....[29]....
        /*0158*/ 	.word	0x00012260


	//   ....[30]....
        /*015c*/ 	.word	0x00012290


	//   ....[31]....
        /*0160*/ 	.word	0x00012450


	//   ....[32]....
        /*0164*/ 	.word	0x00012470


	//   ....[33]....
        /*0168*/ 	.word	0x00012ce0


	//   ....[34]....
        /*016c*/ 	.word	0x00012d00


	//   ....[35]....
        /*0170*/ 	.word	0x00012e90


	//   ....[36]....
        /*0174*/ 	.word	0x00012ec0


	//   ....[37]....
        /*0178*/ 	.word	0x00013050


	//   ....[38]....
        /*017c*/ 	.word	0x00013080


	//   ....[39]....
        /*0180*/ 	.word	0x00013210


	//   ....[40]....
        /*0184*/ 	.word	0x00013230


	//----- nvinfo : EIATTR_EXIT_INSTR_OFFSETS
	.align		4
.L_178:
        /*0188*/ 	.byte	0x04, 0x1c
        /*018a*/ 	.short	(.L_180 - .L_179)


	//   ....[0]....
.L_179:
        /*018c*/ 	.word	0x00000310


	//   ....[1]....
        /*0190*/ 	.word	0x00012480


	//   ....[2]....
        /*0194*/ 	.word	0x000125c0


	//   ....[3]....
        /*0198*/ 	.word	0x00012620


	//   ....[4]....
        /*019c*/ 	.word	0x00013240


	//   ....[5]....
        /*01a0*/ 	.word	0x00013350


	//   ....[6]....
        /*01a4*/ 	.word	0x000133b0


	//----- nvinfo : EIATTR_CTAIDZ_USED
	.align		4
.L_180:
        /*01a8*/ 	.byte	0x01, 0x04
	.zero		2


	//----- nvinfo : EIATTR_MAX_THREADS
	.align		4
        /*01ac*/ 	.byte	0x04, 0x05
        /*01ae*/ 	.short	(.L_182 - .L_181)
.L_181:
        /*01b0*/ 	.word	0x00000100
        /*01b4*/ 	.word	0x00000001
        /*01b8*/ 	.word	0x00000001


	//----- nvinfo : EIATTR_CRS_STACK_SIZE
	.align		4
.L_182:
        /*01bc*/ 	.byte	0x04, 0x1e
        /*01be*/ 	.short	(.L_184 - .L_183)
.L_183:
        /*01c0*/ 	.word	0x00000000
.L_184:


//--------------------- .nv.info._ZN7cutlass13device_kernelIN5flash19enable_sm80_to_sm89INS1_16FlashAttnFwdSm80INS1_25CollectiveMainloopFwdSm80ILi8ELi1ELb1EN4cute5tupleIJNS5_1CILi128EEENS7_ILi48EEENS7_ILi256EEEEEELi256ENS_10bfloat16_tEfNS_4arch4Sm80ELb0ELb1ELb1ELb0ELb0ELb0ELb1ELb0EEENS1_21CollectiveEpilogueFwdINS6_IJS8_SA_S9_EEENS6_IJNS7_ILi1EEESI_SI_EEESC_SE_Li256ELb0ELb1ELb0ELb0EEENS1_19SingleTileSchedulerILb0ELb0ELb1ELi128EEEEEEEEEvNT_6ParamsE --------------------------
	.section	.nv.info._ZN7cutlass13device_kernelIN5flash19enable_sm80_to_sm89INS1_16FlashAttnFwdSm80INS1_25CollectiveMainloopFwdSm80ILi8ELi1ELb1EN4cute5tupleIJNS5_1CILi128EEENS7_ILi48EEENS7_ILi256EEEEEELi256ENS_10bfloat16_tEfNS_4arch4Sm80ELb0ELb1ELb1ELb0ELb0ELb0ELb1ELb0EEENS1_21CollectiveEpilogueFwdINS6_IJS8_SA_S9_EEENS6_IJNS7_ILi1EEESI_SI_EEESC_SE_Li256ELb0ELb1ELb0ELb0EEENS1_19SingleTileSchedulerILb0ELb0ELb1ELi128EEEEEEEEEvNT_6ParamsE,"",@"SHT_CUDA_INFO"
	.sectionflags	@""
	.align	4


	//----- nvinfo : EIATTR_CUDA_API_VERSION
	.align		4
        /*0000*/ 	.byte	0x04, 0x37
        /*0002*/ 	.short	(.L_186 - .L_185)
.L_185:
        /*0004*/ 	.word	0x00000082


	//----- nvinfo : EIATTR_SW2861232_WAR
	.align		4
.L_186:
        /*0008*/ 	.byte	0x01, 0x35
	.zero		2


	//----- nvinfo : EIATTR_PARAM_CBANK
	.align		4
        /*000c*/ 	.byte	0x04, 0x0a
        /*000e*/ 	.short	(.L_188 - .L_187)
	.align		4
.L_187:
        /*0010*/ 	.word	index@(.nv.constant0._ZN7cutlass13device_kernelIN5flash19enable_sm80_to_sm89INS1_16FlashAttnFwdSm80INS1_25CollectiveMainloopFwdSm80ILi8ELi1ELb1EN4cute5tupleIJNS5_1CILi128EEENS7_ILi48EEENS7_ILi256EEEEEELi256ENS_10bfloat16_tEfNS_4arch4Sm80ELb0ELb1ELb1ELb0ELb0ELb0ELb1ELb0EEENS1_21CollectiveEpilogueFwdINS6_IJS8_SA_S9_EEENS6_IJNS7_ILi1EEESI_SI_EEESC_SE_Li256ELb0ELb1ELb0ELb0EEENS1_19SingleTileSchedulerILb0ELb0ELb1ELi128EEEEEEEEEvNT_6ParamsE)
        /*0014*/ 	.short	0x0160
        /*0016*/ 	.short	0x0418


	//----- nvinfo : EIATTR_CBANK_PARAM_SIZE
	.align		4
.L_188:
        /*0018*/ 	.byte	0x03, 0x19
        /*001a*/ 	.short	0x0418


	//----- nvinfo : EIATTR_KPARAM_INFO
	.align		4
        /*001c*/ 	.byte	0x04, 0x17
        /*001e*/ 	.short	(.L_190 - .L_189)
.L_189:
        /*0020*/ 	.word	0x00000000
        /*0024*/ 	.short	0x0000
        /*0026*/ 	.short	0x0000
        /*0028*/ 	.byte	0x00, 0xf0, 0x61, 0x10


	//----- nvinfo : EIATTR_MAXREG_COUNT
	.align		4
.L_190:
        /*002c*/ 	.byte	0x03, 0x1b
        /*002e*/ 	.short	0x00ff


	//----- nvinfo : EIATTR_NUM_BARRIERS
	.align		4
        /*0030*/ 	.byte	0x02, 0x4c
        /*0032*/ 	.byte	0x02
	.zero		1


	//----- nvinfo : EIATTR_ANNOTATIONS
	.align		4
        /*0034*/ 	.byte	0x04, 0x55
        /*0036*/ 	.short	(.L_192 - .L_191)


	//   ....[0]....
.L_191:
        /* <DEDUP_REMOVED lines=82> */


	//----- nvinfo : EIATTR_MERCURY_ISA_VERSION
	.align		4
.L_192:
        /*0548*/ 	.byte	0x03, 0x5f
        /*054a*/ 	.short	0x0000


	//----- nvinfo : EIATTR_INT_WARP_WIDE_INSTR_OFFSETS
	.align		4
        /*054c*/ 	.byte	0x04, 0x31
        /*054e*/ 	.short	(.L_194 - .L_193)


	//   ....[0]....
.L_193:
        /*0550*/ 	.word	0x00006eb0


	//   ....[1]....
        /*0554*/ 	.word	0x0000b0e0


	//   ....[2]....
        /*0558*/ 	.word	0x0000e4b0


	//----- nvinfo : EIATTR_COOP_GROUP_MASK_REGIDS
	.align		4
.L_194:
        /*055c*/ 	.byte	0x04, 0x29
        /*055e*/ 	.short	(.L_196 - .L_195)


	//   ....[0]....
.L_195:
        /*0560*/ 	.word	0xffffffff


	//   ....[1]....
        /*0564*/ 	.word	0xffffffff


	//   ....[2]....
        /*0568*/ 	.word	0xffffffff


	//   ....[3]....
        /*056c*/ 	.word	0xffffffff


	//   ....[4]....
        /*0570*/ 	.word	0xffffffff


	//   ....[5]....
        /*0574*/ 	.word	0xffffffff


	//   ....[6]....
        /*0578*/ 	.word	0xffffffff


	//   ....[7]....
        /*057c*/ 	.word	0xffffffff


	//   ....[8]....
        /*0580*/ 	.word	0xffffffff


	//   ....[9]....
        /*0584*/ 	.word	0xffffffff


	//   ....[10]....
        /*0588*/ 	.word	0xffffffff


	//   ....[11]....
        /*058c*/ 	.word	0xffffffff


	//   ....[12]....
        /*0590*/ 	.word	0xffffffff


	//   ....[13]....
        /*0594*/ 	.word	0xffffffff


	//   ....[14]....
        /*0598*/ 	.word	0xffffffff


	//   ....[15]....
        /*059c*/ 	.word	0xffffffff


	//   ....[16]....
        /*05a0*/ 	.word	0xffffffff


	//   ....[17]....
        /*05a4*/ 	.word	0xffffffff


	//   ....[18]....
        /*05a8*/ 	.word	0xffffffff


	//   ....[19]....
        /*05ac*/ 	.word	0xffffffff


	//   ....[20]....
        /*05b0*/ 	.word	0xffffffff


	//   ....[21]....
        /*05b4*/ 	.word	0xffffffff


	//   ....[22]....
        /*05b8*/ 	.word	0xffffffff


	//   ....[23]....
        /*05bc*/ 	.word	0xffffffff


	//   ....[24]....
        /*05c0*/ 	.word	0xffffffff


	//   ....[25]....
        /*05c4*/ 	.word	0xffffffff


	//   ....[26]....
        /*05c8*/ 	.word	0xffffffff


	//   ....[27]....
        /*05cc*/ 	.word	0xffffffff


	//   ....[28]....
        /*05d0*/ 	.word	0xffffffff


	//   ....[29]....
        /*05d4*/ 	.word	0xffffffff


	//   ....[30]....
        /*05d8*/ 	.word	0xffffffff


	//   ....[31]....
        /*05dc*/ 	.word	0xffffffff


	//   ....[32]....
        /*05e0*/ 	.word	0xffffffff


	//   ....[33]....
        /*05e4*/ 	.word	0xffffffff


	//   ....[34]....
        /*05e8*/ 	.word	0xffffffff


	//   ....[35]....
        /*05ec*/ 	.word	0xffffffff


	//   ....[36]....
        /*05f0*/ 	.word	0xffffffff


	//   ....[37]....
        /*05f4*/ 	.word	0xffffffff


	//   ....[38]....
        /*05f8*/ 	.word	0xffffffff


	//   ....[39]....
        /*05fc*/ 	.word	0xffffffff


	//   ....[40]....
        /*0600*/ 	.word	0xffffffff


	//   ....[41]....
        /*0604*/ 	.word	0xffffffff


	//   ....[42]....
        /*0608*/ 	.word	0xffffffff


	//   ....[43]....
        /*060c*/ 	.word	0xffffffff


	//   ....[44]....
        /*0610*/ 	.word	0xffffffff


	//   ....[45]....
        /*0614*/ 	.word	0xffffffff


	//   ....[46]....
        /*0618*/ 	.word	0xffffffff


	//   ....[47]....
        /*061c*/ 	.word	0xffffffff


	//   ....[48]....
        /*0620*/ 	.word	0xffffffff


	//   ....[49]....
        /*0624*/ 	.word	0xffffffff


	//   ....[50]....
        /*0628*/ 	.word	0xffffffff


	//   ....[51]....
        /*062c*/ 	.word	0xffffffff


	//   ....[52]....
        /*0630*/ 	.word	0xffffffff


	//   ....[53]....
        /*0634*/ 	.word	0xffffffff


	//----- nvinfo : EIATTR_COOP_GROUP_INSTR_OFFSETS
	.align		4
.L_196:
        /*0638*/ 	.byte	0x04, 0x28
        /*063a*/ 	.short	(.L_198 - .L_197)


	//   ....[0]....
.L_197:
        /*063c*/ 	.word	0x00000f60


	//   ....[1]....
        /*0640*/ 	.word	0x00000f90


	//   ....[2]....
        /*0644*/ 	.word	0x00001190


	//   ....[3]....
        /*0648*/ 	.word	0x000011f0


	//   ....[4]....
        /*064c*/ 	.word	0x00001290


	//   ....[5]....
        /*0650*/ 	.word	0x00001300


	//   ....[6]....
        /*0654*/ 	.word	0x00001330


	//   ....[7]....
        /*0658*/ 	.word	0x000013d0


	//   ....[8]....
        /*065c*/ 	.word	0x00003130


	//   ....[9]....
        /*0660*/ 	.word	0x00003940


	//   ....[10]....
        /*0664*/ 	.word	0x00004120


	//   ....[11]....
        /*0668*/ 	.word	0x000041a0


	//   ....[12]....
        /*066c*/ 	.word	0x000041e0


	//   ....[13]....
        /*0670*/ 	.word	0x00004210


	//   ....[14]....
        /*0674*/ 	.word	0x00007290


	//   ....[15]....
        /*0678*/ 	.word	0x000074c0


	//   ....[16]....
        /*067c*/ 	.word	0x00007c80


	//   ....[17]....
        /*0680*/ 	.word	0x00007ca0


	//   ....[18]....
        /*0684*/ 	.word	0x000086c0


	//   ....[19]....
        /*0688*/ 	.word	0x000086e0


	//   ....[20]....
        /*068c*/ 	.word	0x0000b4f0


	//   ....[21]....
        /*0690*/ 	.word	0x0000b510


	//   ....[22]....
        /*0694*/ 	.word	0x0000bb60


	//   ....[23]....
        /*0698*/ 	.word	0x0000bb80


	//   ....[24]....
        /*069c*/ 	.word	0x0000e700


	//   ....[25]....
        /*06a0*/ 	.word	0x0000e920


	//   ....[26]....
        /*06a4*/ 	.word	0x0000f0d0


	//   ....[27]....
        /*06a8*/ 	.word	0x0000f0f0


	//   ....[28]....
        /*06ac*/ 	.word	0x0000fb50


	//   ....[29]....
        /*06b0*/ 	.word	0x0000fb70


	//   ....[30]....
        /*06b4*/ 	.word	0x00010e00


	//   ....[31]....
        /*06b8*/ 	.word	0x00010e10


	//   ....[32]....
        /*06bc*/ 	.word	0x00010e40


	//   ....[33]....
        /*06c0*/ 	.word	0x00010e50


	//   ....[34]....
        /*06c4*/ 	.word	0x000127f0


	//   ....[35]....
        /*06c8*/ 	.word	0x00012800


	//   ....[36]....
        /*06cc*/ 	.word	0x00012820


	//   ....[37]....
        /*06d0*/ 	.word	0x00012830


	//   ....[38]....
        /*06d4*/ 	.word	0x00012840


	//   ....[39]....
        /*06d8*/ 	.word	0x00012850


	//   ....[40]....
        /*06dc*/ 	.word	0x00012b30


	//   ....[41]....
        /*06e0*/ 	.word	0x00012b60


	//   ....[42]....
        /*06e4*/ 	.word	0x00012d20


	//   ....[43]....
        /*06e8*/ 	.word	0x00012d50


	//   ....[44]....
        /*06ec*/ 	.word	0x00012f10


	//   ....[45]....
        /*06f0*/ 	.word	0x00012f30


	//   ....[46]....
        /*06f4*/ 	.word	0x00013630


	//   ....[47]....
        /*06f8*/ 	.word	0x00013650


	//   ....[48]....
        /*06fc*/ 	.word	0x00013800


	//   ....[49]....
        /*0700*/ 	.word	0x00013830


	//   ....[50]....
        /*0704*/ 	.word	0x000139c0


	//   ....[51]....
        /*0708*/ 	.word	0x000139f0


	//   ....[52]....
        /*070c*/ 	.word	0x00013b80


	//   ....[53]....
        /*0710*/ 	.word	0x00013ba0


	//----- nvinfo : EIATTR_EXIT_INSTR_OFFSETS
	.align		4
.L_198:
        /*0714*/ 	.byte	0x04, 0x1c
        /*0716*/ 	.short	(.L_200 - .L_199)


	//   ....[0]....
.L_199:
        /*0718*/ 	.word	0x00000040


	//   ....[1]....
        /*071c*/ 	.word	0x00012f40


	//   ....[2]....
        /*0720*/ 	.word	0x00013080


	//   ....[3]....
        /*0724*/ 	.word	0x000130e0


	//   ....[4]....
        /*0728*/ 	.word	0x00013bb0


	//   ....[5]....
        /*072c*/ 	.word	0x00013cc0


	//   ....[6]....
        /*0730*/ 	.word	0x00013d20


	//----- nvinfo : EIATTR_CTAIDZ_USED
	.align		4
.L_200:
        /*0734*/ 	.byte	0x01, 0x04
	.zero		2


	//----- nvinfo : EIATTR_MAX_THREADS
	.align		4
        /*0738*/ 	.byte	0x04, 0x05
        /*073a*/ 	.short	(.L_202 - .L_201)
.L_201:
        /*073c*/ 	.word	0x00000100
        /*0740*/ 	.word	0x00000001
        /*0744*/ 	.word	0x00000001


	//----- nvinfo : EIATTR_CRS_STACK_SIZE
	.align		4
.L_202:
        /*0748*/ 	.byte	0x04, 0x1e
        /*074a*/ 	.short	(.L_204 - .L_203)
.L_203:
        /*074c*/ 	.word	0x00000000
.L_204:


//--------------------- .nv.info._ZN7cutlass13device_kernelIN5flash19enable_sm80_to_sm89INS1_16FlashAttnFwdSm80INS1_25CollectiveMainloopFwdSm80ILi8ELi1ELb1EN4cute5tupleIJNS5_1CILi128EEENS7_ILi48EEENS7_ILi256EEEEEELi256ENS_10bfloat16_tEfNS_4arch4Sm80ELb0ELb1ELb1ELb1ELb0ELb0ELb1ELb0EEENS1_21CollectiveEpilogueFwdINS6_IJS8_SA_S9_EEENS6_IJNS7_ILi1EEESI_SI_EEESC_SE_Li256ELb1ELb1ELb0ELb0EEENS1_19SingleTileSchedulerILb1ELb0ELb1ELi128EEEEEEEEEvNT_6ParamsE --------------------------
	.section	.nv.info._ZN7cutlass13device_kernelIN5flash19enable_sm80_to_sm89INS1_16FlashAttnFwdSm80INS1_25CollectiveMainloopFwdSm80ILi8ELi1ELb1EN4cute5tupleIJNS5_1CILi128EEENS7_ILi48EEENS7_ILi256EEEEEELi256ENS_10bfloat16_tEfNS_4arch4Sm80ELb0ELb1ELb1ELb1ELb0ELb0ELb1ELb0EEENS1_21CollectiveEpilogueFwdINS6_IJS8_SA_S9_EEENS6_IJNS7_ILi1EEESI_SI_EEESC_SE_Li256ELb1ELb1ELb0ELb0EEENS1_19SingleTileSchedulerILb1ELb0ELb1ELi128EEEEEEEEEvNT_6ParamsE,"",@"SHT_CUDA_INFO"
	.sectionflags	@""
	.align	4


	//----- nvinfo : EIATTR_CUDA_API_VERSION
	.align		4
        /*0000*/ 	.byte	0x04, 0x37
        /*0002*/ 	.short	(.L_206 - .L_205)
.L_205:
        /*0004*/ 	.word	0x00000082


	//----- nvinfo : EIATTR_SW2861232_WAR
	.align		4
.L_206:
        /*0008*/ 	.byte	0x01, 0x35
	.zero		2


	//----- nvinfo : EIATTR_PARAM_CBANK
	.align		4
        /*000c*/ 	.byte	0x04, 0x0a
        /*000e*/ 	.short	(.L_208 - .L_207)
	.align		4
.L_207:
        /*0010*/ 	.word	index@(.nv.constant0._ZN7cutlass13device_kernelIN5flash19enable_sm80_to_sm89INS1_16FlashAttnFwdSm80INS1_25CollectiveMainloopFwdSm80ILi8ELi1ELb1EN4cute5tupleIJNS5_1CILi128EEENS7_ILi48EEENS7_ILi256EEEEEELi256ENS_10bfloat16_tEfNS_4arch4Sm80ELb0ELb1ELb1ELb1ELb0ELb0ELb1ELb0EEENS1_21CollectiveEpilogueFwdINS6_IJS8_SA_S9_EEENS6_IJNS7_ILi1EEESI_SI_EEESC_SE_Li256ELb1ELb1ELb0ELb0EEENS1_19SingleTileSchedulerILb1ELb0ELb1ELi128EEEEEEEEEvNT_6ParamsE)
        /*0014*/ 	.short	0x0160
        /*0016*/ 	.short	0x0418


	//----- nvinfo : EIATTR_CBANK_PARAM_SIZE
	.align		4
.L_208:
        /*0018*/ 	.byte	0x03, 0x19
        /*001a*/ 	.short	0x0418


	//----- nvinfo : EIATTR_KPARAM_INFO
	.align		4
        /*001c*/ 	.byte	0x04, 0x17
        /*001e*/ 	.short	(.L_210 - .L_209)
.L_209:
        /*0020*/ 	.word	0x00000000
        /*0024*/ 	.short	0x0000
        /*0026*/ 	.short	0x0000
        /*0028*/ 	.byte	0x00, 0xf0, 0x61, 0x10


	//----- nvinfo : EIATTR_MAXREG_COUNT
	.align		4
.L_210:
        /*002c*/ 	.byte	0x03, 0x1b
        /*002e*/ 	.short	0x00ff


	//----- nvinfo : EIATTR_NUM_BARRIERS
	.align		4
        /*0030*/ 	.byte	0x02, 0x4c
        /*0032*/ 	.byte	0x02
	.zero		1


	//----- nvinfo : EIATTR_ANNOTATIONS
	.align		4
        /*0034*/ 	.byte	0x04, 0x55
        /*0036*/ 	.short	(.L_212 - .L_211)


	//   ....[0]....
.L_211:
        /* <DEDUP_REMOVED lines=82> */


	//----- nvinfo : EIATTR_MERCURY_ISA_VERSION
	.align		4
.L_212:
        /*0548*/ 	.byte	0x03, 0x5f
        /*054a*/ 	.short	0x0000


	//----- nvinfo : EIATTR_INT_WARP_WIDE_INSTR_OFFSETS
	.align		4
        /*054c*/ 	.byte	0x04, 0x31
        /*054e*/ 	.short	(.L_214 - .L_213)


	//   ....[0]....
.L_213:
        /*0550*/ 	.word	0x000078f0


	//   ....[1]....
        /*0554*/ 	.word	0x0000bb00


	//   ....[2]....
        /*0558*/ 	.word	0x0000eed0


	//----- nvinfo : EIATTR_COOP_GROUP_MASK_REGIDS
	.align		4
.L_214:
        /*055c*/ 	.byte	0x04, 0x29
        /*055e*/ 	.short	(.L_216 - .L_215)


	//   ....[0]....
.L_215:
        /*0560*/ 	.word	0xffffffff


	//   ....[1]....
        /*0564*/ 	.word	0xffffffff


	//   ....[2]....
        /*0568*/ 	.word	0xffffffff


	//   ....[3]....
        /*056c*/ 	.word	0xffffffff


	//   ....[4]....
        /*0570*/ 	.word	0xffffffff


	//   ....[5]....
        /*0574*/ 	.word	0xffffffff


	//   ....[6]....
        /*0578*/ 	.word	0xffffffff


	//   ....[7]....
        /*057c*/ 	.word	0xffffffff


	//   ....[8]....
        /*0580*/ 	.word	0xffffffff


	//   ....[9]....
        /*0584*/ 	.word	0xffffffff


	//   ....[10]....
        /*0588*/ 	.word	0xffffffff


	//   ....[11]....
        /*058c*/ 	.word	0xffffffff


	//   ....[12]....
        /*0590*/ 	.word	0xffffffff


	//   ....[13]....
        /*0594*/ 	.word	0xffffffff


	//   ....[14]....
        /*0598*/ 	.word	0xffffffff


	//   ....[15]....
        /*059c*/ 	.word	0xffffffff


	//   ....[16]....
        /*05a0*/ 	.word	0xffffffff


	//   ....[17]....
        /*05a4*/ 	.word	0xffffffff


	//   ....[18]....
        /*05a8*/ 	.word	0xffffffff


	//   ....[19]....
        /*05ac*/ 	.word	0xffffffff


	//   ....[20]....
        /*05b0*/ 	.word	0xffffffff


	//   ....[21]....
        /*05b4*/ 	.word	0xffffffff


	//   ....[22]....
        /*05b8*/ 	.word	0xffffffff


	//   ....[23]....
        /*05bc*/ 	.word	0xffffffff


	//   ....[24]....
        /*05c0*/ 	.word	0xffffffff


	//   ....[25]....
        /*05c4*/ 	.word	0xffffffff


	//   ....[26]....
        /*05c8*/ 	.word	0xffffffff


	//   ....[27]....
        /*05cc*/ 	.word	0xffffffff


	//   ....[28]....
        /*05d0*/ 	.word	0xffffffff


	//   ....[29]....
        /*05d4*/ 	.word	0xffffffff


	//   ....[30]....
        /*05d8*/ 	.word	0xffffffff


	//   ....[31]....
        /*05dc*/ 	.word	0xffffffff


	//   ....[32]....
        /*05e0*/ 	.word	0xffffffff


	//   ....[33]....
        /*05e4*/ 	.word	0xffffffff


	//   ....[34]....
        /*05e8*/ 	.word	0xffffffff


	//   ....[35]....
        /*05ec*/ 	.word	0xffffffff


	//   ....[36]....
        /*05f0*/ 	.word	0xffffffff


	//   ....[37]....
        /*05f4*/ 	.word	0xffffffff


	//   ....[38]....
        /*05f8*/ 	.word	0xffffffff


	//   ....[39]....
        /*05fc*/ 	.word	0xffffffff


	//   ....[40]....
        /*0600*/ 	.word	0xffffffff


	//   ....[41]....
        /*0604*/ 	.word	0xffffffff


	//   ....[42]....
        /*0608*/ 	.word	0xffffffff


	//   ....[43]....
        /*060c*/ 	.word	0xffffffff


	//   ....[44]....
        /*0610*/ 	.word	0xffffffff


	//   ....[45]....
        /*0614*/ 	.word	0xffffffff


	//   ....[46]....
        /*0618*/ 	.word	0xffffffff


	//   ....[47]....
        /*061c*/ 	.word	0xffffffff


	//   ....[48]....
        /*0620*/ 	.word	0xffffffff


	//   ....[49]....
        /*0624*/ 	.word	0xffffffff


	//   ....[50]....
        /*0628*/ 	.word	0xffffffff


	//   ....[51]....
        /*062c*/ 	.word	0xffffffff


	//   ....[52]....
        /*0630*/ 	.word	0xffffffff


	//   ....[53]....
        /*0634*/ 	.word	0xffffffff


	//   ....[54]....
        /*0638*/ 	.word	0xffffffff


	//----- nvinfo : EIATTR_COOP_GROUP_INSTR_OFFSETS
	.align		4
.L_216:
        /*063c*/ 	.byte	0x04, 0x28
        /*063e*/ 	.short	(.L_218 - .L_217)


	//   ....[0]....
.L_217:
        /*0640*/ 	.word	0x000000a0


	//   ....[1]....
        /*0644*/ 	.word	0x00001830


	//   ....[2]....
        /*0648*/ 	.word	0x00001860


	//   ....[3]....
        /*064c*/ 	.word	0x000018b0


	//   ....[4]....
        /*0650*/ 	.word	0x00001910


	//   ....[5]....
        /*0654*/ 	.word	0x00001d00


	//   ....[6]....
        /*0658*/ 	.word	0x00001d40


	//   ....[7]....
        /*065c*/ 	.word	0x00001e70


	//   ....[8]....
        /*0660*/ 	.word	0x00001ea0


	//   ....[9]....
        /*0664*/ 	.word	0x00003ae0


	//   ....[10]....
        /*0668*/ 	.word	0x00004310


	//   ....[11]....
        /*066c*/ 	.word	0x00004b40


	//   ....[12]....
        /*0670*/ 	.word	0x00004bc0


	//   ....[13]....
        /*0674*/ 	.word	0x00004c00


	//   ....[14]....
        /*0678*/ 	.word	0x00004c30


	//   ....[15]....
        /*067c*/ 	.word	0x00007ce0


	//   ....[16]....
        /*0680*/ 	.word	0x00007f00


	//   ....[17]....
        /*0684*/ 	.word	0x000086c0


	//   ....[18]....
        /*0688*/ 	.word	0x000086e0


	//   ....[19]....
        /*068c*/ 	.word	0x00009100


	//   ....[20]....
        /*0690*/ 	.word	0x00009120


	//   ....[21]....
        /*0694*/ 	.word	0x0000bf10


	//   ....[22]....
        /*0698*/ 	.word	0x0000bf30


	//   ....[23]....
        /*069c*/ 	.word	0x0000c580


	//   ....[24]....
        /*06a0*/ 	.word	0x0000c5a0


	//   ....[25]....
        /*06a4*/ 	.word	0x0000f130


	//   ....[26]....
        /*06a8*/ 	.word	0x0000f340


	//   ....[27]....
        /*06ac*/ 	.word	0x0000faf0


	//   ....[28]....
        /*06b0*/ 	.word	0x0000fb10


	//   ....[29]....
        /*06b4*/ 	.word	0x00010570


	//   ....[30]....
        /*06b8*/ 	.word	0x00010590


	//   ....[31]....
        /*06bc*/ 	.word	0x00011830


	//   ....[32]....
        /*06c0*/ 	.word	0x00011840


	//   ....[33]....
        /*06c4*/ 	.word	0x00011870


	//   ....[34]....
        /*06c8*/ 	.word	0x00011880


	//   ....[35]....
        /*06cc*/ 	.word	0x00013310


	//   ....[36]....
        /*06d0*/ 	.word	0x00013370


	//   ....[37]....
        /*06d4*/ 	.word	0x000133a0


	//   ....[38]....
        /*06d8*/ 	.word	0x000133d0


	//   ....[39]....
        /*06dc*/ 	.word	0x00013600


	//   ....[40]....
        /*06e0*/ 	.word	0x00013610


	//   ....[41]....
        /*06e4*/ 	.word	0x00013810


	//   ....[42]....
        /*06e8*/ 	.word	0x00013840


	//   ....[43]....
        /*06ec*/ 	.word	0x00013a00


	//   ....[44]....
        /*06f0*/ 	.word	0x00013a30


	//   ....[45]....
        /*06f4*/ 	.word	0x00013bf0


	//   ....[46]....
        /*06f8*/ 	.word	0x00013c10


	//   ....[47]....
        /*06fc*/ 	.word	0x000145e0


	//   ....[48]....
        /*0700*/ 	.word	0x00014600


	//   ....[49]....
        /*0704*/ 	.word	0x000147c0


	//   ....[50]....
        /*0708*/ 	.word	0x000147f0


	//   ....[51]....
        /*070c*/ 	.word	0x00014980


	//   ....[52]....
        /*0710*/ 	.word	0x000149b0


	//   ....[53]....
        /*0714*/ 	.word	0x00014b40


	//   ....[54]....
        /*0718*/ 	.word	0x00014b60


	//----- nvinfo : EIATTR_EXIT_INSTR_OFFSETS
	.align		4
.L_218:
        /*071c*/ 	.byte	0x04, 0x1c
        /*071e*/ 	.short	(.L_220 - .L_219)


	//   ....[0]....
.L_219:
        /*0720*/ 	.word	0x00000450


	//   ....[1]....
        /*0724*/ 	.word	0x00013c20


	//   ....[2]....
        /*0728*/ 	.word	0x00013d60


	//   ....[3]....
        /*072c*/ 	.word	0x00013dc0


	//   ....[4]....
        /*0730*/ 	.word	0x00014b70


	//   ....[5]....
        /*0734*/ 	.word	0x00014c80


	//   ....[6]....
        /*0738*/ 	.word	0x00014ce0


	//----- nvinfo : EIATTR_CTAIDZ_USED
	.align		4
.L_220:
        /*073c*/ 	.byte	0x01, 0x04
	.zero		2


	//----- nvinfo : EIATTR_MAX_THREADS
	.align		4
        /*0740*/ 	.byte	0x04, 0x05
        /*0742*/ 	.short	(.L_222 - .L_221)
.L_221:
        /*0744*/ 	.word	0x00000100
        /*0748*/ 	.word	0x00000001
        /*074c*/ 	.word	0x00000001


	//----- nvinfo : EIATTR_CRS_STACK_SIZE
	.align		4
.L_222:
        /*0750*/ 	.byte	0x04, 0x1e
        /*0752*/ 	.short	(.L_224 - .L_223)
.L_223:
        /*0754*/ 	.word	0x00000000
.L_224:


//--------------------- .nv.info._ZN7cutlass13device_kernelIN5flash19enable_sm80_to_sm89INS1_16FlashAttnFwdSm80INS1_25CollectiveMainloopFwdSm80ILi8ELi1ELb0EN4cute5tupleIJNS5_1CILi128EEENS7_ILi32EEENS7_ILi256EEEEEELi256ENS_10bfloat16_tEfNS_4arch4Sm80ELb0ELb1ELb1ELb1ELb0ELb1ELb1ELb0EEENS1_21CollectiveEpilogueFwdINS6_IJS8_SA_S9_EEENS6_IJNS7_ILi1EEESI_SI_EEESC_SE_Li256ELb1ELb1ELb0ELb0EEENS1_19SingleTileSchedulerILb1ELb0ELb1ELi128EEEEEEEEEvNT_6ParamsE --------------------------
	.section	.nv.info._ZN7cutlass13device_kernelIN5flash19enable_sm80_to_sm89INS1_16FlashAttnFwdSm80INS1_25CollectiveMainloopFwdSm80ILi8ELi1ELb0EN4cute5tupleIJNS5_1CILi128EEENS7_ILi32EEENS7_ILi256EEEEEELi256ENS_10bfloat16_tEfNS_4arch4Sm80ELb0ELb1ELb1ELb1ELb0ELb1ELb1ELb0EEENS1_21CollectiveEpilogueFwdINS6_IJS8_SA_S9_EEENS6_IJNS7_ILi1EEESI_SI_EEESC_SE_Li256ELb1ELb1ELb0ELb0EEENS1_19SingleTileSchedulerILb1ELb0ELb1ELi128EEEEEEEEEvNT_6ParamsE,"",@"SHT_CUDA_INFO"
	.sectionflags	@""
	.align	4


	//----- nvinfo : EIATTR_CUDA_API_VERSION
	.align		4
        /*0000*/ 	.byte	0x04, 0x37
        /*0002*/ 	.short	(.L_226 - .L_225)
.L_225:
        /*0004*/ 	.word	0x00000082


	//----- nvinfo : EIATTR_SW2861232_WAR
	.align		4
.L_226:
        /*0008*/ 	.byte	0x01, 0x35
	.zero		2


	//----- nvinfo : EIATTR_PARAM_CBANK
	.align		4
        /*000c*/ 	.byte	0x04, 0x0a
        /*000e*/ 	.short	(.L_228 - .L_227)
	.align		4
.L_227:
        /*0010*/ 	.word	index@(.nv.constant0._ZN7cutlass13device_kernelIN5flash19enable_sm80_to_sm89INS1_16FlashAttnFwdSm80INS1_25CollectiveMainloopFwdSm80ILi8ELi1ELb0EN4cute5tupleIJNS5_1CILi128EEENS7_ILi32EEENS7_ILi256EEEEEELi256ENS_10bfloat16_tEfNS_4arch4Sm80ELb0ELb1ELb1ELb1ELb0ELb1ELb1ELb0EEENS1_21CollectiveEpilogueFwdINS6_IJS8_SA_S9_EEENS6_IJNS7_ILi1EEESI_SI_EEESC_SE_Li256ELb1ELb1ELb0ELb0EEENS1_19SingleTileSchedulerILb1ELb0ELb1ELi128EEEEEEEEEvNT_6ParamsE)
        /*0014*/ 	.short	0x0160
        /*0016*/ 	.short	0x0418


	//----- nvinfo : EIATTR_CBANK_PARAM_SIZE
	.align		4
.L_228:
        /*0018*/ 	.byte	0x03, 0x19
        /*001a*/ 	.short	0x0418


	//----- nvinfo : EIATTR_KPARAM_INFO
	.align		4
        /*001c*/ 	.byte	0x04, 0x17
        /*001e*/ 	.short	(.L_230 - .L_229)
.L_229:
        /*0020*/ 	.word	0x00000000
        /*0024*/ 	.short	0x0000
        /*0026*/ 	.short	0x0000
        /*0028*/ 	.byte	0x00, 0xf0, 0x61, 0x10


	//----- nvinfo : EIATTR_MAXREG_COUNT
	.align		4
.L_230:
        /*002c*/ 	.byte	0x03, 0x1b
        /*002e*/ 	.short	0x00ff


	//----- nvinfo : EIATTR_NUM_BARRIERS
	.align		4
        /*0030*/ 	.byte	0x02, 0x4c
        /*0032*/ 	.byte	0x02
	.zero		1


	//----- nvinfo : EIATTR_MERCURY_ISA_VERSION
	.align		4
        /*0034*/ 	.byte	0x03, 0x5f
        /*0036*/ 	.short	0x0000


	//----- nvinfo : EIATTR_INT_WARP_WIDE_INSTR_OFFSETS
	.align		4
        /*0038*/ 	.byte	0x04, 0x31
        /*003a*/ 	.short	(.L_232 - .L_231)


	//   ....[0]....
.L_231:
        /*003c*/ 	.word	0x00006880


	//----- nvinfo : EIATTR_COOP_GROUP_MASK_REGIDS
	.align		4
.L_232:
        /*0040*/ 	.byte	0x04, 0x29
        /*0042*/ 	.short	(.L_234 - .L_233)


	//   ....[0]....
.L_233:
        /*0044*/ 	.word	0xffffffff


	//   ....[1]....
        /*0048*/ 	.word	0xffffffff


	//   ....[2]....
        /*004c*/ 	.word	0xffffffff


	//   ....[3]....
        /*0050*/ 	.word	0xffffffff


	//   ....[4]....
        /*0054*/ 	.word	0xffffffff


	//   ....[5]....
        /*0058*/ 	.word	0xffffffff


	//   ....[6]....
        /*005c*/ 	.word	0xffffffff


	//   ....[7]....
        /*0060*/ 	.word	0xffffffff


	//   ....[8]....
        /*0064*/ 	.word	0xffffffff


	//   ....[9]....
        /*0068*/ 	.word	0xffffffff


	//   ....[10]....
        /*006c*/ 	.word	0xffffffff


	//   ....[11]....
        /*0070*/ 	.word	0xffffffff


	//   ....[12]....
        /*0074*/ 	.word	0xffffffff


	//   ....[13]....
        /*0078*/ 	.word	0xffffffff


	//   ....[14]....
        /*007c*/ 	.word	0xffffffff


	//   ....[15]....
        /*0080*/ 	.word	0xffffffff


	//   ....[16]....
        /*0084*/ 	.word	0xffffffff


	//   ....[17]....
        /*0088*/ 	.word	0xffffffff


	//   ....[18]....
        /*008c*/ 	.word	0xffffffff


	//   ....[19]....
        /*0090*/ 	.word	0xffffffff


	//   ....[20]....
        /*0094*/ 	.word	0xffffffff


	//   ....[21]....
        /*0098*/ 	.word	0xffffffff


	//   ....[22]....
        /*009c*/ 	.word	0xffffffff


	//   ....[23]....
        /*00a0*/ 	.word	0xffffffff


	//   ....[24]....
        /*00a4*/ 	.word	0xffffffff


	//   ....[25]....
        /*00a8*/ 	.word	0xffffffff


	//   ....[26]....
        /*00ac*/ 	.word	0xffffffff


	//   ....[27]....
        /*00b0*/ 	.word	0xffffffff


	//   ....[28]....
        /*00b4*/ 	.word	0xffffffff


	//   ....[29]....
        /*00b8*/ 	.word	0xffffffff


	//   ....[30]....
        /*00bc*/ 	.word	0xffffffff


	//   ....[31]....
        /*00c0*/ 	.word	0xffffffff


	//   ....[32]....
        /*00c4*/ 	.word	0xffffffff


	//   ....[33]....
        /*00c8*/ 	.word	0xffffffff


	//   ....[34]....
        /*00cc*/ 	.word	0xffffffff


	//   ....[35]....
        /*00d0*/ 	.word	0xffffffff


	//   ....[36]....
        /*00d4*/ 	.word	0xffffffff


	//   ....[37]....
        /*00d8*/ 	.word	0xffffffff


	//   ....[38]....
        /*00dc*/ 	.word	0xffffffff


	//   ....[39]....
        /*00e0*/ 	.word	0xffffffff


	//   ....[40]....
        /*00e4*/ 	.word	0xffffffff


	//   ....[41]....
        /*00e8*/ 	.word	0xffffffff


	//   ....[42]....
        /*00ec*/ 	.word	0xffffffff


	//   ....[43]....
        /*00f0*/ 	.word	0xffffffff


	//   ....[44]....
        /*00f4*/ 	.word	0xffffffff


	//   ....[45]....
        /*00f8*/ 	.word	0xffffffff


	//   ....[46]....
        /*00fc*/ 	.word	0xffffffff


	//   ....[47]....
        /*0100*/ 	.word	0xffffffff


	//   ....[48]....
        /*0104*/ 	.word	0xffffffff


	//   ....[49]....
        /*0108*/ 	.word	0xffffffff


	//   ....[50]....
        /*010c*/ 	.word	0xffffffff


	//   ....[51]....
        /*0110*/ 	.word	0xffffffff


	//   ....[52]....
        /*0114*/ 	.word	0xffffffff


	//   ....[53]....
        /*0118*/ 	.word	0xffffffff


	//   ....[54]....
        /*011c*/ 	.word	0xffffffff


	//   ....[55]....
        /*0120*/ 	.word	0xffffffff


	//   ....[56]....
        /*0124*/ 	.word	0xffffffff


	//   ....[57]....
        /*0128*/ 	.word	0xffffffff


	//   ....[58]....
        /*012c*/ 	.word	0xffffffff


	//   ....[59]....
        /*0130*/ 	.word	0xffffffff


	//   ....[60]....
        /*0134*/ 	.word	0xffffffff


	//   ....[61]....
        /*0138*/ 	.word	0xffffffff


	//   ....[62]....
        /*013c*/ 	.word	0xffffffff


	//   ....[63]....
        /*0140*/ 	.word	0xffffffff


	//   ....[64]....
        /*0144*/ 	.word	0xffffffff


	//   ....[65]....
        /*0148*/ 	.word	0xffffffff


	//   ....[66]....
        /*014c*/ 	.word	0xffffffff


	//   ....[67]....
        /*0150*/ 	.word	0xffffffff


	//   ....[68]....
        /*0154*/ 	.word	0xffffffff


	//   ....[69]....
        /*0158*/ 	.word	0xffffffff


	//   ....[70]....
        /*015c*/ 	.word	0xffffffff


	//   ....[71]....
        /*0160*/ 	.word	0xffffffff


	//   ....[72]....
        /*0164*/ 	.word	0xffffffff


	//   ....[73]....
        /*0168*/ 	.word	0xffffffff


	//   ....[74]....
        /*016c*/ 	.word	0xffffffff


	//   ....[75]....
        /*0170*/ 	.word	0xffffffff


	//   ....[76]....
        /*0174*/ 	.word	0xffffffff


	//   ....[77]....
        /*0178*/ 	.word	0xffffffff


	//   ....[78]....
        /*017c*/ 	.word	0xffffffff


	//   ....[79]....
        /*0180*/ 	.word	0xffffffff


	//   ....[80]....
        /*0184*/ 	.word	0xffffffff


	//   ....[81]....
        /*0188*/ 	.word	0xffffffff


	//   ....[82]....
        /*018c*/ 	.word	0xffffffff


	//   ....[83]....
        /*0190*/ 	.word	0xffffffff


	//   ....[84]....
        /*0194*/ 	.word	0xffffffff


	//   ....[85]....
        /*0198*/ 	.word	0xffffffff


	//   ....[86]....
        /*019c*/ 	.word	0xffffffff


	//----- nvinfo : EIATTR_COOP_GROUP_INSTR_OFFSETS
	.align		4
.L_234:
        /*01a0*/ 	.byte	0x04, 0x28
        /*01a2*/ 	.short	(.L_236 - .L_235)


	//   ....[0]....
.L_235:
        /*01a4*/ 	.word	0x00000090


	//   ....[1]....
        /*01a8*/ 	.word	0x00005d60


	//   ....[2]....
        /*01ac*/ 	.word	0x00005d90


	//   ....[3]....
        /*01b0*/ 	.word	0x00005f70


	//   ....[4]....
        /*01b4*/ 	.word	0x00005fd0


	//   ....[5]....
        /*01b8*/ 	.word	0x000063c0


	//   ....[6]....
        /*01bc*/ 	.word	0x000063f0


	//   ....[7]....
        /*01c0*/ 	.word	0x000065a0


	//   ....[8]....
        /*01c4*/ 	.word	0x000065e0


	//   ....[9]....
        /*01c8*/ 	.word	0x00006c20


	//   ....[10]....
        /*01cc*/ 	.word	0x00006c70


	//   ....[11]....
        /*01d0*/ 	.word	0x00006cc0


	//   ....[12]....
        /*01d4*/ 	.word	0x00006cf0


	//   ....[13]....
        /*01d8*/ 	.word	0x00006fc0


	//   ....[14]....
        /*01dc*/ 	.word	0x00007180


	//   ....[15]....
        /*01e0*/ 	.word	0x000071c0


	//   ....[16]....
        /*01e4*/ 	.word	0x00007200


	//   ....[17]....
        /*01e8*/ 	.word	0x00007530


	//   ....[18]....
        /*01ec*/ 	.word	0x000076f0


	//   ....[19]....
        /*01f0*/ 	.word	0x00007730


	//   ....[20]....
        /*01f4*/ 	.word	0x00007770


	//   ....[21]....
        /*01f8*/ 	.word	0x00007ac0


	//   ....[22]....
        /*01fc*/ 	.word	0x00007c80


	//   ....[23]....
        /*0200*/ 	.word	0x00007cc0


	//   ....[24]....
        /*0204*/ 	.word	0x00007d00


	//   ....[25]....
        /*0208*/ 	.word	0x0000b720


	//   ....[26]....
        /*020c*/ 	.word	0x0000b780


	//   ....[27]....
        /*0210*/ 	.word	0x0000b7c0


	//   ....[28]....
        /*0214*/ 	.word	0x0000b7d0


	//   ....[29]....
        /*0218*/ 	.word	0x0000b9b0


	//   ....[30]....
        /*021c*/ 	.word	0x0000bb70


	//   ....[31]....
        /*0220*/ 	.word	0x0000bbb0


	//   ....[32]....
        /*0224*/ 	.word	0x0000bbf0


	//   ....[33]....
        /*0228*/ 	.word	0x0000be30


	//   ....[34]....
        /*022c*/ 	.word	0x0000bff0


	//   ....[35]....
        /*0230*/ 	.word	0x0000c030


	//   ....[36]....
        /*0234*/ 	.word	0x0000c070


	//   ....[37]....
        /*0238*/ 	.word	0x0000c2d0


	//   ....[38]....
        /*023c*/ 	.word	0x0000c490


	//   ....[39]....
        /*0240*/ 	.word	0x0000c4d0


	//   ....[40]....
        /*0244*/ 	.word	0x0000c510


	//   ....[41]....
        /*0248*/ 	.word	0x00011470


	//   ....[42]....
        /*024c*/ 	.word	0x000118b0


	//   ....[43]....
        /*0250*/ 	.word	0x00011e60


	//   ....[44]....
        /*0254*/ 	.word	0x00012000


	//   ....[45]....
        /*0258*/ 	.word	0x00012010


	//   ....[46]....
        /*025c*/ 	.word	0x000120d0


	//   ....[47]....
        /*0260*/ 	.word	0x00013130


	//   ....[48]....
        /*0264*/ 	.word	0x00013b70


	//   ....[49]....
        /*0268*/ 	.word	0x000140a0


	//   ....[50]....
        /*026c*/ 	.word	0x000142e0


	//   ....[51]....
        /*0270*/ 	.word	0x00014300


	//   ....[52]....
        /*0274*/ 	.word	0x00014370


	//   ....[53]....
        /*0278*/ 	.word	0x00016570


	//   ....[54]....
        /*027c*/ 	.word	0x000165a0


	//   ....[55]....
        /*0280*/ 	.word	0x000165c0


	//   ....[56]....
        /*0284*/ 	.word	0x000165f0


	//   ....[57]....
        /*0288*/ 	.word	0x00018690


	//   ....[58]....
        /*028c*/ 	.word	0x00018960


	//   ....[59]....
        /*0290*/ 	.word	0x00018e90


	//   ....[60]....
        /*0294*/ 	.word	0x000190d0


	//   ....[61]....
        /*0298*/ 	.word	0x00019100


	//   ....[62]....
        /*029c*/ 	.word	0x00019170


	//   ....[63]....
        /*02a0*/ 	.word	0x0001a380


	//   ....[64]....
        /*02a4*/ 	.word	0x0001a3b0


	//   ....[65]....
        /*02a8*/ 	.word	0x0001a400


	//   ....[66]....
        /*02ac*/ 	.word	0x0001a410


	//   ....[67]....
        /*02b0*/ 	.word	0x0001be80


	//   ....[68]....
        /*02b4*/ 	.word	0x0001bec0


	//   ....[69]....
        /*02b8*/ 	.word	0x0001bef0


	//   ....[70]....
        /*02bc*/ 	.word	0x0001bf20


	//   ....[71]....
        /*02c0*/ 	.word	0x0001c160


	//   ....[72]....
        /*02c4*/ 	.word	0x0001c170


	//   ....[73]....
        /*02c8*/ 	.word	0x0001c370


	//   ....[74]....
        /*02cc*/ 	.word	0x0001c3a0


	//   ....[75]....
        /*02d0*/ 	.word	0x0001c560


	//   ....[76]....
        /*02d4*/ 	.word	0x0001c590


	//   ....[77]....
        /*02d8*/ 	.word	0x0001c750


	//   ....[78]....
        /*02dc*/ 	.word	0x0001c770


	//   ....[79]....
        /*02e0*/ 	.word	0x0001d120


	//   ....[80]....
        /*02e4*/ 	.word	0x0001d140


	//   ....[81]....
        /*02e8*/ 	.word	0x0001d2d0


	//   ....[82]....
        /*02ec*/ 	.word	0x0001d300


	//   ....[83]....
        /*02f0*/ 	.word	0x0001d490


	//   ....[84]....
        /*02f4*/ 	.word	0x0001d4c0


	//   ....[85]....
        /*02f8*/ 	.word	0x0001d650


	//   ....[86]....
        /*02fc*/ 	.word	0x0001d670


	//----- nvinfo : EIATTR_EXIT_INSTR_OFFSETS
	.align		4
.L_236:
        /*0300*/ 	.byte	0x04, 0x1c
        /*0302*/ 	.short	(.L_238 - .L_237)


	//   ....[0]....
.L_237:
        /*0304*/ 	.word	0x00000440


	//   ....[1]....
        /*0308*/ 	.word	0x0001c780


	//   ....[2]....
        /*030c*/ 	.word	0x0001c8c0


	//   ....[3]....
        /*0310*/ 	.word	0x0001c920


	//   ....[4]....
        /*0314*/ 	.word	0x0001d680


	//   ....[5]....
        /*0318*/ 	.word	0x0001d790


	//   ....[6]....
        /*031c*/ 	.word	0x0001d7f0


	//----- nvinfo : EIATTR_CTAIDZ_USED
	.align		4
.L_238:
        /*0320*/ 	.byte	0x01, 0x04
	.zero		2


	//----- nvinfo : EIATTR_MAX_THREADS
	.align		4
        /*0324*/ 	.byte	0x04, 0x05
        /*0326*/ 	.short	(.L_240 - .L_239)
.L_239:
        /*0328*/ 	.word	0x00000100
        /*032c*/ 	.word	0x00000001
        /*0330*/ 	.word	0x00000001


	//----- nvinfo : EIATTR_CRS_STACK_SIZE
	.align		4
.L_240:
        /*0334*/ 	.byte	0x04, 0x1e
        /*0336*/ 	.short	(.L_242 - .L_241)
.L_241:
        /*0338*/ 	.word	0x00000000
.L_242:


//--------------------- .nv.info._ZN7cutlass13device_kernelIN5flash19enable_sm80_to_sm89INS1_16FlashAttnFwdSm80INS1_25CollectiveMainloopFwdSm80ILi8ELi1ELb1EN4cute5tupleIJNS5_1CILi128EEENS7_ILi64EEENS7_ILi256EEEEEELi256ENS_10bfloat16_tEfNS_4arch4Sm80ELb1ELb0ELb1ELb0ELb0ELb0ELb1ELb0EEENS1_21CollectiveEpilogueFwdINS6_IJS8_SA_S9_EEENS6_IJNS7_ILi1EEESI_SI_EEESC_SE_Li256ELb0ELb1ELb0ELb0EEENS1_30DynamicPersistentTileSchedulerILi256ELi256ELb0ELb1ELb0EEEEEEEEEvNT_6ParamsE --------------------------
	.section	.nv.info._ZN7cutlass13device_kernelIN5flash19enable_sm80_to_sm89INS1_16FlashAttnFwdSm80INS1_25CollectiveMainloopFwdSm80ILi8ELi1ELb1EN4cute5tupleIJNS5_1CILi128EEENS7_ILi64EEENS7_ILi256EEEEEELi256ENS_10bfloat16_tEfNS_4arch4Sm80ELb1ELb0ELb1ELb0ELb0ELb0ELb1ELb0EEENS1_21CollectiveEpilogueFwdINS6_IJS8_SA_S9_EEENS6_IJNS7_ILi1EEESI_SI_EEESC_SE_Li256ELb0ELb1ELb0ELb0EEENS1_30DynamicPersistentTileSchedulerILi256ELi256ELb0ELb1ELb0EEEEEEEEEvNT_6ParamsE,"",@"SHT_CUDA_INFO"
	.sectionflags	@""
	.align	4


	//----- nvinfo : EIATTR_CUDA_API_VERSION
	.align		4
        /*0000*/ 	.byte	0x04, 0x37
        /*0002*/ 	.short	(.L_244 - .L_243)
.L_243:
        /*0004*/ 	.word	0x00000082


	//----- nvinfo : EIATTR_SW2861232_WAR
	.align		4
.L_244:
        /*0008*/ 	.byte	0x01, 0x35
	.zero		2


	//----- nvinfo : EIATTR_PARAM_CBANK
	.align		4
        /*000c*/ 	.byte	0x04, 0x0a
        /*000e*/ 	.short	(.L_246 - .L_245)
	.align		4
.L_245:
        /*0010*/ 	.word	index@(.nv.constant0._ZN7cutlass13device_kernelIN5flash19enable_sm80_to_sm89INS1_16FlashAttnFwdSm80INS1_25CollectiveMainloopFwdSm80ILi8ELi1ELb1EN4cute5tupleIJNS5_1CILi128EEENS7_ILi64EEENS7_ILi256EEEEEELi256ENS_10bfloat16_tEfNS_4arch4Sm80ELb1ELb0ELb1ELb0ELb0ELb0ELb1ELb0EEENS1_21CollectiveEpilogueFwdINS6_IJS8_SA_S9_EEENS6_IJNS7_ILi1EEESI_SI_EEESC_SE_Li256ELb0ELb1ELb0ELb0EEENS1_30DynamicPersistentTileSchedulerILi256ELi256ELb0ELb1ELb0EEEEEEEEEvNT_6ParamsE)
        /*0014*/ 	.short	0x0160
        /*0016*/ 	.short	0x0428


	//----- nvinfo : EIATTR_CBANK_PARAM_SIZE
	.align		4
.L_246:
        /*0018*/ 	.byte	0x03, 0x19
        /*001a*/ 	.short	0x0428


	//----- nvinfo : EIATTR_KPARAM_INFO
	.align		4
        /*001c*/ 	.byte	0x04, 0x17
        /*001e*/ 	.short	(.L_248 - .L_247)
.L_247:
        /*0020*/ 	.word	0x00000000
        /*0024*/ 	.short	0x0000
        /*0026*/ 	.short	0x0000
        /*0028*/ 	.byte	0x00, 0xf0, 0xa1, 0x10


	//----- nvinfo : EIATTR_MAXREG_COUNT
	.align		4
.L_248:
        /*002c*/ 	.byte	0x03, 0x1b
        /*002e*/ 	.short	0x00ff


	//----- nvinfo : EIATTR_NUM_BARRIERS
	.align		4
        /*0030*/ 	.byte	0x02, 0x4c
        /*0032*/ 	.byte	0x06
	.zero		1


	//----- nvinfo : EIATTR_ANNOTATIONS
	.align		4
        /*0034*/ 	.byte	0x04, 0x55
        /*0036*/ 	.short	(.L_250 - .L_249)


	//   ....[0]....
.L_249:
        /* <DEDUP_REMOVED lines=143> */


	//----- nvinfo : EIATTR_MERCURY_ISA_VERSION
	.align		4
.L_250:
        /*0910*/ 	.byte	0x03, 0x5f
        /*0912*/ 	.short	0x0000


	//----- nvinfo : EIATTR_INT_WARP_WIDE_INSTR_OFFSETS
	.align		4
        /*0914*/ 	.byte	0x04, 0x31
        /*0916*/ 	.short	(.L_252 - .L_251)


	//   ....[0]....
.L_251:
        /*0918*/ 	.word	0x0000e6d0


	//   ....[1]....
        /*091c*/ 	.word	0x0000e750


	//----- nvinfo : EIATTR_COOP_GROUP_MASK_REGIDS
	.align		4
.L_252:
        /*0920*/ 	.byte	0x04, 0x29
        /*0922*/ 	.short	(.L_254 - .L_253)


	//   ....[0]....
.L_253:
        /*0924*/ 	.word	0xffffffff


	//   ....[1]....
        /*0928*/ 	.word	0xffffffff


	//   ....[2]....
        /*092c*/ 	.word	0xffffffff


	//   ....[3]....
        /*0930*/ 	.word	0xffffffff


	//   ....[4]....
        /*0934*/ 	.word	0xffffffff


	//   ....[5]....
        /*0938*/ 	.word	0xffffffff


	//   ....[6]....
        /*093c*/ 	.word	0xffffffff


	//   ....[7]....
        /*0940*/ 	.word	0xffffffff


	//   ....[8]....
        /*0944*/ 	.word	0xffffffff


	//   ....[9]....
        /*0948*/ 	.word	0xffffffff


	//   ....[10]....
        /*094c*/ 	.word	0xffffffff


	//   ....[11]....
        /*0950*/ 	.word	0xffffffff


	//   ....[12]....
        /*0954*/ 	.word	0xffffffff


	//   ....[13]....
        /*0958*/ 	.word	0xffffffff


	//   ....[14]....
        /*095c*/ 	.word	0xffffffff


	//   ....[15]....
        /*0960*/ 	.word	0xffffffff


	//   ....[16]....
        /*0964*/ 	.word	0xffffffff


	//   ....[17]....
        /*0968*/ 	.word	0xffffffff


	//   ....[18]....
        /*096c*/ 	.word	0xffffffff


	//   ....[19]....
        /*0970*/ 	.word	0xffffffff


	//   ....[20]....
        /*0974*/ 	.word	0xffffffff


	//   ....[21]....
        /*0978*/ 	.word	0xffffffff


	//   ....[22]....
        /*097c*/ 	.word	0xffffffff


	//   ....[23]....
        /*0980*/ 	.word	0xffffffff


	//   ....[24]....
        /*0984*/ 	.word	0xffffffff


	//   ....[25]....
        /*0988*/ 	.word	0xffffffff


	//   ....[26]....
        /*098c*/ 	.word	0xffffffff


	//   ....[27]....
        /*0990*/ 	.word	0xffffffff


	//   ....[28]....
        /*0994*/ 	.word	0xffffffff


	//   ....[29]....
        /*0998*/ 	.word	0xffffffff


	//   ....[30]....
        /*099c*/ 	.word	0xffffffff


	//   ....[31]....
        /*09a0*/ 	.word	0xffffffff


	//   ....[32]....
        /*09a4*/ 	.word	0xffffffff


	//   ....[33]....
        /*09a8*/ 	.word	0xffffffff


	//   ....[34]....
        /*09ac*/ 	.word	0xffffffff


	//   ....[35]....
        /*09b0*/ 	.word	0xffffffff


	//   ....[36]....
        /*09b4*/ 	.word	0xffffffff


	//   ....[37]....
        /*09b8*/ 	.word	0xffffffff


	//   ....[38]....
        /*09bc*/ 	.word	0xffffffff


	//   ....[39]....
        /*09c0*/ 	.word	0xffffffff


	//   ....[40]....
        /*09c4*/ 	.word	0xffffffff


	//   ....[41]....
        /*09c8*/ 	.word	0xffffffff


	//   ....[42]....
        /*09cc*/ 	.word	0xffffffff


	//   ....[43]....
        /*09d0*/ 	.word	0xffffffff


	//   ....[44]....
        /*09d4*/ 	.word	0xffffffff


	//   ....[45]....
        /*09d8*/ 	.word	0xffffffff


	//   ....[46]....
        /*09dc*/ 	.word	0xffffffff


	//   ....[47]....
        /*09e0*/ 	.word	0xffffffff


	//   ....[48]....
        /*09e4*/ 	.word	0xffffffff


	//   ....[49]....
        /*09e8*/ 	.word	0xffffffff


	//   ....[50]....
        /*09ec*/ 	.word	0xffffffff


	//   ....[51]....
        /*09f0*/ 	.word	0xffffffff


	//   ....[52]....
        /*09f4*/ 	.word	0xffffffff


	//   ....[53]....
        /*09f8*/ 	.word	0xffffffff


	//   ....[54]....
        /*09fc*/ 	.word	0xffffffff


	//   ....[55]....
        /*0a00*/ 	.word	0xffffffff


	//   ....[56]....
        /*0a04*/ 	.word	0xffffffff


	//   ....[57]....
        /*0a08*/ 	.word	0xffffffff


	//   ....[58]....
        /*0a0c*/ 	.word	0xffffffff


	//   ....[59]....
        /*0a10*/ 	.word	0xffffffff


	//   ....[60]....
        /*0a14*/ 	.word	0xffffffff


	//   ....[61]....
        /*0a18*/ 	.word	0xffffffff


	//   ....[62]....
        /*0a1c*/ 	.word	0xffffffff


	//   ....[63]....
        /*0a20*/ 	.word	0xffffffff


	//----- nvinfo : EIATTR_COOP_GROUP_INSTR_OFFSETS
	.align		4
.L_254:
        /*0a24*/ 	.byte	0x04, 0x28
        /*0a26*/ 	.short	(.L_256 - .L_255)


	//   ....[0]....
.L_255:
        /*0a28*/ 	.word	0x00000050


	//   ....[1]....
        /*0a2c*/ 	.word	0x00001bc0


	//   ....[2]....
        /*0a30*/ 	.word	0x00001be0


	//   ....[3]....
        /*0a34*/ 	.word	0x00001c00


	//   ....[4]....
        /*0a38*/ 	.word	0x00001c40


	//   ....[5]....
        /*0a3c*/ 	.word	0x00001dd0


	//   ....[6]....
        /*0a40*/ 	.word	0x00001df0


	//   ....[7]....
        /*0a44*/ 	.word	0x00001ec0


	//   ....[8]....
        /*0a48*/ 	.word	0x00001ee0


	//   ....[9]....
        /*0a4c*/ 	.word	0x00003aa0


	//   ....[10]....
        /*0a50*/ 	.word	0x00003ab0


	//   ....[11]....
        /*0a54*/ 	.word	0x00004050


	//   ....[12]....
        /*0a58*/ 	.word	0x000041c0


	//   ....[13]....
        /*0a5c*/ 	.word	0x000041d0


	//   ....[14]....
        /*0a60*/ 	.word	0x00004200


	//   ....[15]....
        /*0a64*/ 	.word	0x00007300


	//   ....[16]....
        /*0a68*/ 	.word	0x00007320


	//   ....[17]....
        /*0a6c*/ 	.word	0x00007a50


	//   ....[18]....
        /*0a70*/ 	.word	0x00007bd0


	//   ....[19]....
        /*0a74*/ 	.word	0x00007c10


	//   ....[20]....
        /*0a78*/ 	.word	0x00007d20


	//   ....[21]....
        /*0a7c*/ 	.word	0x0000b7b0


	//   ....[22]....
        /*0a80*/ 	.word	0x0000b7f0


	//   ....[23]....
        /*0a84*/ 	.word	0x0000b810


	//   ....[24]....
        /*0a88*/ 	.word	0x0000b830


	//   ....[25]....
        /*0a8c*/ 	.word	0x0000dc80


	//   ....[26]....
        /*0a90*/ 	.word	0x0000dcd0


	//   ....[27]....
        /*0a94*/ 	.word	0x0000dcf0


	//   ....[28]....
        /*0a98*/ 	.word	0x0000dd10


	//   ....[29]....
        /*0a9c*/ 	.word	0x0000f130


	//   ....[30]....
        /*0aa0*/ 	.word	0x0000f520


	//   ....[31]....
        /*0aa4*/ 	.word	0x0000f540


	//   ....[32]....
        /*0aa8*/ 	.word	0x0000f560


	//   ....[33]....
        /*0aac*/ 	.word	0x0000f570


	//   ....[34]....
        /*0ab0*/ 	.word	0x0000f710


	//   ....[35]....
        /*0ab4*/ 	.word	0x0000f730


	//   ....[36]....
        /*0ab8*/ 	.word	0x0000f970


	//   ....[37]....
        /*0abc*/ 	.word	0x0000f9a0


	//   ....[38]....
        /*0ac0*/ 	.word	0x0000fae0


	//   ....[39]....
        /*0ac4*/ 	.word	0x0000fb10


	//   ....[40]....
        /*0ac8*/ 	.word	0x0000fc40


	//   ....[41]....
        /*0acc*/ 	.word	0x0000fc50


	//   ....[42]....
        /*0ad0*/ 	.word	0x00010260


	//   ....[43]....
        /*0ad4*/ 	.word	0x00010280


	//   ....[44]....
        /*0ad8*/ 	.word	0x00010470


	//   ....[45]....
        /*0adc*/ 	.word	0x00010480


	//   ....[46]....
        /*0ae0*/ 	.word	0x00010660


	//   ....[47]....
        /*0ae4*/ 	.word	0x00010680


	//   ....[48]....
        /*0ae8*/ 	.word	0x00010860


	//   ....[49]....
        /*0aec*/ 	.word	0x00010870


	//   ....[50]....
        /*0af0*/ 	.word	0x00010ac0


	//   ....[51]....
        /*0af4*/ 	.word	0x00010bc0


	//   ....[52]....
        /*0af8*/ 	.word	0x00010c20


	//   ....[53]....
        /*0afc*/ 	.word	0x00010c70


	//   ....[54]....
        /*0b00*/ 	.word	0x00010cc0


	//   ....[55]....
        /*0b04*/ 	.word	0x00010d30


	//   ....[56]....
        /*0b08*/ 	.word	0x00010da0


	//   ....[57]....
        /*0b0c*/ 	.word	0x00010e00


	//   ....[58]....
        /*0b10*/ 	.word	0x00010e60


	//   ....[59]....
        /*0b14*/ 	.word	0x00010ec0


	//   ....[60]....
        /*0b18*/ 	.word	0x00010f30


	//   ....[61]....
        /*0b1c*/ 	.word	0x00010f90


	//   ....[62]....
        /*0b20*/ 	.word	0x00010ff0


	//   ....[63]....
        /*0b24*/ 	.word	0x00011050


	//----- nvinfo : EIATTR_EXIT_INSTR_OFFSETS
	.align		4
.L_256:
        /*0b28*/ 	.byte	0x04, 0x1c
        /*0b2a*/ 	.short	(.L_258 - .L_257)


	//   ....[0]....
.L_257:
        /*0b2c*/ 	.word	0x000000a0


	//   ....[1]....
        /*0b30*/ 	.word	0x00010b80


	//----- nvinfo : EIATTR_MAX_THREADS
	.align		4
.L_258:
        /*0b34*/ 	.byte	0x04, 0x05
        /*0b36*/ 	.short	(.L_260 - .L_259)
.L_259:
        /*0b38*/ 	.word	0x00000100
        /*0b3c*/ 	.word	0x00000001
        /*0b40*/ 	.word	0x00000001


	//----- nvinfo : EIATTR_CRS_STACK_SIZE
	.align		4
.L_260:
        /*0b44*/ 	.byte	0x04, 0x1e
        /*0b46*/ 	.short	(.L_262 - .L_261)
.L_261:
        /*0b48*/ 	.word	0x00000000
.L_262:


//--------------------- .nv.info._ZN7cutlass13device_kernelIN5flash19enable_sm80_to_sm89INS1_16FlashAttnFwdSm80INS1_25CollectiveMainloopFwdSm80ILi8ELi1ELb1EN4cute5tupleIJNS5_1CILi128EEENS7_ILi64EEENS7_ILi256EEEEEELi256ENS_10bfloat16_tEfNS_4arch4Sm80ELb1ELb0ELb1ELb1ELb0ELb0ELb1ELb0EEENS1_21CollectiveEpilogueFwdINS6_IJS8_SA_S9_EEENS6_IJNS7_ILi1EEESI_SI_EEESC_SE_Li256ELb1ELb1ELb0ELb0EEENS1_19SingleTileSchedulerILb1ELb0ELb1ELi128EEEEEEEEEvNT_6ParamsE --------------------------
	.section	.nv.info._ZN7cutlass13device_kernelIN5flash19enable_sm80_to_sm89INS1_16FlashAttnFwdSm80INS1_25CollectiveMainloopFwdSm80ILi8ELi1ELb1EN4cute5tupleIJNS5_1CILi128EEENS7_ILi64EEENS7_ILi256EEEEEELi256ENS_10bfloat16_tEfNS_4arch4Sm80ELb1ELb0ELb1ELb1ELb0ELb0ELb1ELb0EEENS1_21CollectiveEpilogueFwdINS6_IJS8_SA_S9_EEENS6_IJNS7_ILi1EEESI_SI_EEESC_SE_Li256ELb1ELb1ELb0ELb0EEENS1_19SingleTileSchedulerILb1ELb0ELb1ELi128EEEEEEEEEvNT_6ParamsE,"",@"SHT_CUDA_INFO"
	.sectionflags	@""
	.align	4


	//----- nvinfo : EIATTR_CUDA_API_VERSION
	.align		4
        /*0000*/ 	.byte	0x04, 0x37
        /*0002*/ 	.short	(.L_264 - .L_263)
.L_263:
        /*0004*/ 	.word	0x00000082


	//----- nvinfo : EIATTR_SW2861232_WAR
	.align		4
.L_264:
        /*0008*/ 	.byte	0x01, 0x35
	.zero		2


	//----- nvinfo : EIATTR_PARAM_CBANK
	.align		4
        /*000c*/ 	.byte	0x04, 0x0a
        /*000e*/ 	.short	(.L_266 - .L_265)
	.align		4
.L_265:
        /*0010*/ 	.word	index@(.nv.constant0._ZN7cutlass13device_kernelIN5flash19enable_sm80_to_sm89INS1_16FlashAttnFwdSm80INS1_25CollectiveMainloopFwdSm80ILi8ELi1ELb1EN4cute5tupleIJNS5_1CILi128EEENS7_ILi64EEENS7_ILi256EEEEEELi256ENS_10bfloat16_tEfNS_4arch4Sm80ELb1ELb0ELb1ELb1ELb0ELb0ELb1ELb0EEENS1_21CollectiveEpilogueFwdINS6_IJS8_SA_S9_EEENS6_IJNS7_ILi1EEESI_SI_EEESC_SE_Li256ELb1ELb1ELb0ELb0EEENS1_19SingleTileSchedulerILb1ELb0ELb1ELi128EEEEEEEEEvNT_6ParamsE)
        /*0014*/ 	.short	0x0160
        /*0016*/ 	.short	0x0418


	//----- nvinfo : EIATTR_CBANK_PARAM_SIZE
	.align		4
.L_266:
        /*0018*/ 	.byte	0x03, 0x19
        /*001a*/ 	.short	0x0418


	//----- nvinfo : EIATTR_KPARAM_INFO
	.align		4
        /*001c*/ 	.byte	0x04, 0x17
        /*001e*/ 	.short	(.L_268 - .L_267)
.L_267:
        /*0020*/ 	.word	0x00000000
        /*0024*/ 	.short	0x0000
        /*0026*/ 	.short	0x0000
        /*0028*/ 	.byte	0x00, 0xf0, 0x61, 0x10


	//----- nvinfo : EIATTR_MAXREG_COUNT
	.align		4
.L_268:
        /*002c*/ 	.byte	0x03, 0x1b
        /*002e*/ 	.short	0x00ff


	//----- nvinfo : EIATTR_NUM_BARRIERS
	.align		4
        /*0030*/ 	.byte	0x02, 0x4c
        /*0032*/ 	.byte	0x02
	.zero		1


	//----- nvinfo : EIATTR_ANNOTATIONS
	.align		4
        /*0034*/ 	.byte	0x04, 0x55
        /*0036*/ 	.short	(.L_270 - .L_269)


	//   ....[0]....
.L_269:
        /* <DEDUP_REMOVED lines=96> */


	//----- nvinfo : EIATTR_MERCURY_ISA_VERSION
	.align		4
.L_270:
        /*0628*/ 	.byte	0x03, 0x5f
        /*062a*/ 	.short	0x0000


	//----- nvinfo : EIATTR_COOP_GROUP_MASK_REGIDS
	.align		4
        /*062c*/ 	.byte	0x04, 0x29
        /*062e*/ 	.short	(.L_272 - .L_271)


	//   ....[0]....
.L_271:
        /*0630*/ 	.word	0xffffffff


	//   ....[1]....
        /*0634*/ 	.word	0xffffffff


	//   ....[2]....
        /*0638*/ 	.word	0xffffffff


	//   ....[3]....
        /*063c*/ 	.word	0xffffffff


	//   ....[4]....
        /*0640*/ 	.word	0xffffffff


	//   ....[5]....
        /*0644*/ 	.word	0xffffffff


	//   ....[6]....
        /*0648*/ 	.word	0xffffffff


	//   ....[7]....
        /*064c*/ 	.word	0xffffffff


	//   ....[8]....
        /*0650*/ 	.word	0xffffffff


	//   ....[9]....
        /*0654*/ 	.word	0xffffffff


	//   ....[10]....
        /*0658*/ 	.word	0xffffffff


	//   ....[11]....
        /*065c*/ 	.word	0xffffffff


	//   ....[12]....
        /*0660*/ 	.word	0xffffffff


	//   ....[13]....
        /*0664*/ 	.word	0xffffffff


	//   ....[14]....
        /*0668*/ 	.word	0xffffffff


	//   ....[15]....
        /*066c*/ 	.word	0xffffffff


	//   ....[16]....
        /*0670*/ 	.word	0xffffffff


	//   ....[17]....
        /*0674*/ 	.word	0xffffffff


	//   ....[18]....
        /*0678*/ 	.word	0xffffffff


	//   ....[19]....
        /*067c*/ 	.word	0xffffffff


	//   ....[20]....
        /*0680*/ 	.word	0xffffffff


	//   ....[21]....
        /*0684*/ 	.word	0xffffffff


	//   ....[22]....
        /*0688*/ 	.word	0xffffffff


	//   ....[23]....
        /*068c*/ 	.word	0xffffffff


	//   ....[24]....
        /*0690*/ 	.word	0xffffffff


	//   ....[25]....
        /*0694*/ 	.word	0xffffffff


	//   ....[26]....
        /*0698*/ 	.word	0xffffffff


	//   ....[27]....
        /*069c*/ 	.word	0xffffffff


	//   ....[28]....
        /*06a0*/ 	.word	0xffffffff


	//   ....[29]....
        /*06a4*/ 	.word	0xffffffff


	//   ....[30]....
        /*06a8*/ 	.word	0xffffffff


	//   ....[31]....
        /*06ac*/ 	.word	0xffffffff


	//   ....[32]....
        /*06b0*/ 	.word	0xffffffff


	//   ....[33]....
        /*06b4*/ 	.word	0xffffffff


	//   ....[34]....
        /*06b8*/ 	.word	0xffffffff


	//   ....[35]....
        /*06bc*/ 	.word	0xffffffff


	//   ....[36]....
        /*06c0*/ 	.word	0xffffffff


	//   ....[37]....
        /*06c4*/ 	.word	0xffffffff


	//   ....[38]....
        /*06c8*/ 	.word	0xffffffff


	//   ....[39]....
        /*06cc*/ 	.word	0xffffffff


	//   ....[40]....
        /*06d0*/ 	.word	0xffffffff


	//   ....[41]....
        /*06d4*/ 	.word	0xffffffff


	//   ....[42]....
        /*06d8*/ 	.word	0xffffffff


	//   ....[43]....
        /*06dc*/ 	.word	0xffffffff


	//   ....[44]....
        /*06e0*/ 	.word	0xffffffff


	//   ....[45]....
        /*06e4*/ 	.word	0xffffffff


	//   ....[46]....
        /*06e8*/ 	.word	0xffffffff


	//   ....[47]....
        /*06ec*/ 	.word	0xffffffff


	//   ....[48]....
        /*06f0*/ 	.word	0xffffffff


	//----- nvinfo : EIATTR_COOP_GROUP_INSTR_OFFSETS
	.align		4
.L_272:
        /*06f4*/ 	.byte	0x04, 0x28
        /*06f6*/ 	.short	(.L_274 - .L_273)


	//   ....[0]....
.L_273:
        /*06f8*/ 	.word	0x00000090


	//   ....[1]....
        /*06fc*/ 	.word	0x00001160


	//   ....[2]....
        /*0700*/ 	.word	0x000011a0


	//   ....[3]....
        /*0704*/ 	.word	0x000012f0


	//   ....[4]....
        /*0708*/ 	.word	0x00001320


	//   ....[5]....
        /*070c*/ 	.word	0x00001470


	//   ....[6]....
        /*0710*/ 	.word	0x000014a0


	//   ....[7]....
        /*0714*/ 	.word	0x00001610


	//   ....[8]....
        /*0718*/ 	.word	0x00001670


	//   ....[9]....
        /*071c*/ 	.word	0x000031f0


	//   ....[10]....
        /*0720*/ 	.word	0x00003220


	//   ....[11]....
        /*0724*/ 	.word	0x00003a80


	//   ....[12]....
        /*0728*/ 	.word	0x00003be0


	//   ....[13]....
        /*072c*/ 	.word	0x00003c00


	//   ....[14]....
        /*0730*/ 	.word	0x00003c60


	//   ....[15]....
        /*0734*/ 	.word	0x000077d0


	//   ....[16]....
        /*0738*/ 	.word	0x000077f0


	//   ....[17]....
        /*073c*/ 	.word	0x00007dc0


	//   ....[18]....
        /*0740*/ 	.word	0x00007ef0


	//   ....[19]....
        /*0744*/ 	.word	0x00007fa0


	//   ....[20]....
        /*0748*/ 	.word	0x00007fc0


	//   ....[21]....
        /*074c*/ 	.word	0x0000bae0


	//   ....[22]....
        /*0750*/ 	.word	0x0000bb30


	//   ....[23]....
        /*0754*/ 	.word	0x0000c320


	//   ....[24]....
        /*0758*/ 	.word	0x0000c340


	//   ....[25]....
        /*075c*/ 	.word	0x0000de00


	//   ....[26]....
        /*0760*/ 	.word	0x0000de10


	//   ....[27]....
        /*0764*/ 	.word	0x0000de40


	//   ....[28]....
        /*0768*/ 	.word	0x0000de60


	//   ....[29]....
        /*076c*/ 	.word	0x0000f7e0


	//   ....[30]....
        /*0770*/ 	.word	0x0000f820


	//   ....[31]....
        /*0774*/ 	.word	0x0000f850


	//   ....[32]....
        /*0778*/ 	.word	0x0000f870


	//   ....[33]....
        /*077c*/ 	.word	0x0000fa90


	//   ....[34]....
        /*0780*/ 	.word	0x0000faa0


	//   ....[35]....
        /*0784*/ 	.word	0x0000fca0


	//   ....[36]....
        /*0788*/ 	.word	0x0000fcd0


	//   ....[37]....
        /*078c*/ 	.word	0x0000fe90


	//   ....[38]....
        /*0790*/ 	.word	0x0000fec0


	//   ....[39]....
        /*0794*/ 	.word	0x00010080


	//   ....[40]....
        /*0798*/ 	.word	0x000100a0


	//   ....[41]....
        /*079c*/ 	.word	0x00010910


	//   ....[42]....
        /*07a0*/ 	.word	0x00010930


	//   ....[43]....
        /*07a4*/ 	.word	0x00010af0


	//   ....[44]....
        /*07a8*/ 	.word	0x00010b20


	//   ....[45]....
        /*07ac*/ 	.word	0x00010cb0


	//   ....[46]....
        /*07b0*/ 	.word	0x00010ce0


	//   ....[47]....
        /*07b4*/ 	.word	0x00010e70


	//   ....[48]....
        /*07b8*/ 	.word	0x00010e90


	//----- nvinfo : EIATTR_EXIT_INSTR_OFFSETS
	.align		4
.L_274:
        /*07bc*/ 	.byte	0x04, 0x1c
        /*07be*/ 	.short	(.L_276 - .L_275)


	//   ....[0]....
.L_275:
        /*07c0*/ 	.word	0x00000350


	//   ....[1]....
        /*07c4*/ 	.word	0x000100b0


	//   ....[2]....
        /*07c8*/ 	.word	0x000101f0


	//   ....[3]....
        /*07cc*/ 	.word	0x00010250


	//   ....[4]....
        /*07d0*/ 	.word	0x00010ea0


	//   ....[5]....
        /*07d4*/ 	.word	0x00010fb0


	//   ....[6]....
        /*07d8*/ 	.word	0x00011010


	//----- nvinfo : EIATTR_CTAIDZ_USED
	.align		4
.L_276:
        /*07dc*/ 	.byte	0x01, 0x04
	.zero		2


	//----- nvinfo : EIATTR_MAX_THREADS
	.align		4
        /*07e0*/ 	.byte	0x04, 0x05
        /*07e2*/ 	.short	(.L_278 - .L_277)
.L_277:
        /*07e4*/ 	.word	0x00000100
        /*07e8*/ 	.word	0x00000001
        /*07ec*/ 	.word	0x00000001


	//----- nvinfo : EIATTR_CRS_STACK_SIZE
	.align		4
.L_278:
        /*07f0*/ 	.byte	0x04, 0x1e
        /*07f2*/ 	.short	(.L_280 - .L_279)
.L_279:
        /*07f4*/ 	.word	0x00000000
.L_280:


//--------------------- .nv.info._ZN7cutlass13device_kernelIN5flash19enable_sm80_to_sm89INS1_16FlashAttnFwdSm80INS1_25CollectiveMainloopFwdSm80ILi8ELi1ELb0EN4cute5tupleIJNS5_1CILi128EEENS7_ILi32EEENS7_ILi256EEEEEELi256ENS_10bfloat16_tEfNS_4arch4Sm80ELb1ELb0ELb1ELb1ELb0ELb1ELb1ELb0EEENS1_21CollectiveEpilogueFwdINS6_IJS8_SA_S9_EEENS6_IJNS7_ILi1EEESI_SI_EEESC_SE_Li256ELb1ELb1ELb0ELb0EEENS1_19SingleTileSchedulerILb1ELb0ELb1ELi128EEEEEEEEEvNT_6ParamsE --------------------------
	.section	.nv.info._ZN7cutlass13device_kernelIN5flash19enable_sm80_to_sm89INS1_16FlashAttnFwdSm80INS1_25CollectiveMainloopFwdSm80ILi8ELi1ELb0EN4cute5tupleIJNS5_1CILi128EEENS7_ILi32EEENS7_ILi256EEEEEELi256ENS_10bfloat16_tEfNS_4arch4Sm80ELb1ELb0ELb1ELb1ELb0ELb1ELb1ELb0EEENS1_21CollectiveEpilogueFwdINS6_IJS8_SA_S9_EEENS6_IJNS7_ILi1EEESI_SI_EEESC_SE_Li256ELb1ELb1ELb0ELb0EEENS1_19SingleTileSchedulerILb1ELb0ELb1ELi128EEEEEEEEEvNT_6ParamsE,"",@"SHT_CUDA_INFO"
	.sectionflags	@""
	.align	4


	//----- nvinfo : EIATTR_CUDA_API_VERSION
	.align		4
        /*0000*/ 	.byte	0x04, 0x37
        /*0002*/ 	.short	(.L_282 - .L_281)
.L_281:
        /*0004*/ 	.word	0x00000082


	//----- nvinfo : EIATTR_SW2861232_WAR
	.align		4
.L_282:
        /*0008*/ 	.byte	0x01, 0x35
	.zero		2


	//----- nvinfo : EIATTR_PARAM_CBANK
	.align		4
        /*000c*/ 	.byte	0x04, 0x0a
        /*000e*/ 	.short	(.L_284 - .L_283)
	.align		4
.L_283:
        /*0010*/ 	.word	index@(.nv.constant0._ZN7cutlass13device_kernelIN5flash19enable_sm80_to_sm89INS1_16FlashAttnFwdSm80INS1_25CollectiveMainloopFwdSm80ILi8ELi1ELb0EN4cute5tupleIJNS5_1CILi128EEENS7_ILi32EEENS7_ILi256EEEEEELi256ENS_10bfloat16_tEfNS_4arch4Sm80ELb1ELb0ELb1ELb1ELb0ELb1ELb1ELb0EEENS1_21CollectiveEpilogueFwdINS6_IJS8_SA_S9_EEENS6_IJNS7_ILi1EEESI_SI_EEESC_SE_Li256ELb1ELb1ELb0ELb0EEENS1_19SingleTileSchedulerILb1ELb0ELb1ELi128EEEEEEEEEvNT_6ParamsE)
        /*0014*/ 	.short	0x0160
        /*0016*/ 	.short	0x0418


	//----- nvinfo : EIATTR_CBANK_PARAM_SIZE
	.align		4
.L_284:
        /*0018*/ 	.byte	0x03, 0x19
        /*001a*/ 	.short	0x0418


	//----- nvinfo : EIATTR_KPARAM_INFO
	.align		4
        /*001c*/ 	.byte	0x04, 0x17
        /*001e*/ 	.short	(.L_286 - .L_285)
.L_285:
        /*0020*/ 	.word	0x00000000
        /*0024*/ 	.short	0x0000
        /*0026*/ 	.short	0x0000
        /*0028*/ 	.byte	0x00, 0xf0, 0x61, 0x10


	//----- nvinfo : EIATTR_MAXREG_COUNT
	.align		4
.L_286:
        /*002c*/ 	.byte	0x03, 0x1b
        /*002e*/ 	.short	0x00ff


	//----- nvinfo : EIATTR_NUM_BARRIERS
	.align		4
        /*0030*/ 	.byte	0x02, 0x4c
        /*0032*/ 	.byte	0x02
	.zero		1


	//----- nvinfo : EIATTR_MERCURY_ISA_VERSION
	.align		4
        /*0034*/ 	.byte	0x03, 0x5f
        /*0036*/ 	.short	0x0000


	//----- nvinfo : EIATTR_COOP_GROUP_MASK_REGIDS
	.align		4
        /*0038*/ 	.byte	0x04, 0x29
        /*003a*/ 	.short	(.L_288 - .L_287)


	//   ....[0]....
.L_287:
        /*003c*/ 	.word	0xffffffff


	//   ....[1]....
        /*0040*/ 	.word	0xffffffff


	//   ....[2]....
        /*0044*/ 	.word	0xffffffff


	//   ....[3]....
        /*0048*/ 	.word	0xffffffff


	//   ....[4]....
        /*004c*/ 	.word	0xffffffff


	//   ....[5]....
        /*0050*/ 	.word	0xffffffff


	//   ....[6]....
        /*0054*/ 	.word	0xffffffff


	//   ....[7]....
        /*0058*/ 	.word	0xffffffff


	//   ....[8]....
        /*005c*/ 	.word	0xffffffff


	//   ....[9]....
        /*0060*/ 	.word	0xffffffff


	//   ....[10]....
        /*0064*/ 	.word	0xffffffff


	//   ....[11]....
        /*0068*/ 	.word	0xffffffff


	//   ....[12]....
        /*006c*/ 	.word	0xffffffff


	//   ....[13]....
        /*0070*/ 	.word	0xffffffff


	//   ....[14]....
        /*0074*/ 	.word	0xffffffff


	//   ....[15]....
        /*0078*/ 	.word	0xffffffff


	//   ....[16]....
        /*007c*/ 	.word	0xffffffff


	//   ....[17]....
        /*0080*/ 	.word	0xffffffff


	//   ....[18]....
        /*0084*/ 	.word	0xffffffff


	//   ....[19]....
        /*0088*/ 	.word	0xffffffff


	//   ....[20]....
        /*008c*/ 	.word	0xffffffff


	//   ....[21]....
        /*0090*/ 	.word	0xffffffff


	//   ....[22]....
        /*0094*/ 	.word	0xffffffff


	//   ....[23]....
        /*0098*/ 	.word	0xffffffff


	//   ....[24]....
        /*009c*/ 	.word	0xffffffff


	//   ....[25]....
        /*00a0*/ 	.word	0xffffffff


	//   ....[26]....
        /*00a4*/ 	.word	0xffffffff


	//   ....[27]....
        /*00a8*/ 	.word	0xffffffff


	//   ....[28]....
        /*00ac*/ 	.word	0xffffffff


	//   ....[29]....
        /*00b0*/ 	.word	0xffffffff


	//   ....[30]....
        /*00b4*/ 	.word	0xffffffff


	//   ....[31]....
        /*00b8*/ 	.word	0xffffffff


	//   ....[32]....
        /*00bc*/ 	.word	0xffffffff


	//   ....[33]....
        /*00c0*/ 	.word	0xffffffff


	//   ....[34]....
        /*00c4*/ 	.word	0xffffffff


	//   ....[35]....
        /*00c8*/ 	.word	0xffffffff


	//   ....[36]....
        /*00cc*/ 	.word	0xffffffff


	//   ....[37]....
        /*00d0*/ 	.word	0xffffffff


	//   ....[38]....
        /*00d4*/ 	.word	0xffffffff


	//   ....[39]....
        /*00d8*/ 	.word	0xffffffff


	//   ....[40]....
        /*00dc*/ 	.word	0xffffffff


	//   ....[41]....
        /*00e0*/ 	.word	0xffffffff


	//   ....[42]....
        /*00e4*/ 	.word	0xffffffff


	//   ....[43]....
        /*00e8*/ 	.word	0xffffffff


	//   ....[44]....
        /*00ec*/ 	.word	0xffffffff


	//   ....[45]....
        /*00f0*/ 	.word	0xffffffff


	//   ....[46]....
        /*00f4*/ 	.word	0xffffffff


	//   ....[47]....
        /*00f8*/ 	.word	0xffffffff


	//   ....[48]....
        /*00fc*/ 	.word	0xffffffff


	//   ....[49]....
        /*0100*/ 	.word	0xffffffff


	//   ....[50]....
        /*0104*/ 	.word	0xffffffff


	//   ....[51]....
        /*0108*/ 	.word	0xffffffff


	//   ....[52]....
        /*010c*/ 	.word	0xffffffff


	//   ....[53]....
        /*0110*/ 	.word	0xffffffff


	//   ....[54]....
        /*0114*/ 	.word	0xffffffff


	//   ....[55]....
        /*0118*/ 	.word	0xffffffff


	//   ....[56]....
        /*011c*/ 	.word	0xffffffff


	//   ....[57]....
        /*0120*/ 	.word	0xffffffff


	//   ....[58]....
        /*0124*/ 	.word	0xffffffff


	//   ....[59]....
        /*0128*/ 	.word	0xffffffff


	//   ....[60]....
        /*012c*/ 	.word	0xffffffff


	//   ....[61]....
        /*0130*/ 	.word	0xffffffff


	//   ....[62]....
        /*0134*/ 	.word	0xffffffff


	//   ....[63]....
        /*0138*/ 	.word	0xffffffff


	//   ....[64]....
        /*013c*/ 	.word	0xffffffff


	//   ....[65]....
        /*0140*/ 	.word	0xffffffff


	//   ....[66]....
        /*0144*/ 	.word	0xffffffff


	//   ....[67]....
        /*0148*/ 	.word	0xffffffff


	//   ....[68]....
        /*014c*/ 	.word	0xffffffff


	//   ....[69]....
        /*0150*/ 	.word	0xffffffff


	//   ....[70]....
        /*0154*/ 	.word	0xffffffff


	//   ....[71]....
        /*0158*/ 	.word	0xffffffff


	//   ....[72]....
        /*015c*/ 	.word	0xffffffff


	//   ....[73]....
        /*0160*/ 	.word	0xffffffff


	//   ....[74]....
        /*0164*/ 	.word	0xffffffff


	//   ....[75]....
        /*0168*/ 	.word	0xffffffff


	//   ....[76]....
        /*016c*/ 	.word	0xffffffff


	//   ....[77]....
        /*0170*/ 	.word	0xffffffff


	//   ....[78]....
        /*0174*/ 	.word	0xffffffff


	//   ....[79]....
        /*0178*/ 	.word	0xffffffff


	//   ....[80]....
        /*017c*/ 	.word	0xffffffff


	//----- nvinfo : EIATTR_COOP_GROUP_INSTR_OFFSETS
	.align		4
.L_288:
        /*0180*/ 	.byte	0x04, 0x28
        /*0182*/ 	.short	(.L_290 - .L_289)


	//   ....[0]....
.L_289:
        /*0184*/ 	.word	0x00000060


	//   ....[1]....
        /*0188*/ 	.word	0x00004d70


	//   ....[2]....
        /*018c*/ 	.word	0x00004db0


	//   ....[3]....
        /*0190*/ 	.word	0x00005330


	//   ....[4]....
        /*0194*/ 	.word	0x00005340


	//   ....[5]....
        /*0198*/ 	.word	0x00005540


	//   ....[6]....
        /*019c*/ 	.word	0x00005570


	//   ....[7]....
        /*01a0*/ 	.word	0x00005780


	//   ....[8]....
        /*01a4*/ 	.word	0x000057a0


	//   ....[9]....
        /*01a8*/ 	.word	0x00005e50


	//   ....[10]....
        /*01ac*/ 	.word	0x00005e70


	//   ....[11]....
        /*01b0*/ 	.word	0x00005e90


	//   ....[12]....
        /*01b4*/ 	.word	0x00005ea0


	//   ....[13]....
        /*01b8*/ 	.word	0x00006190


	//   ....[14]....
        /*01bc*/ 	.word	0x00006200


	//   ....[15]....
        /*01c0*/ 	.word	0x00006250


	//   ....[16]....
        /*01c4*/ 	.word	0x000062a0


	//   ....[17]....
        /*01c8*/ 	.word	0x000066a0


	//   ....[18]....
        /*01cc*/ 	.word	0x00006740


	//   ....[19]....
        /*01d0*/ 	.word	0x000067c0


	//   ....[20]....
        /*01d4*/ 	.word	0x00006830


	//   ....[21]....
        /*01d8*/ 	.word	0x00006ba0


	//   ....[22]....
        /*01dc*/ 	.word	0x00006c00


	//   ....[23]....
        /*01e0*/ 	.word	0x00006c40


	//   ....[24]....
        /*01e4*/ 	.word	0x00006c80


	//   ....[25]....
        /*01e8*/ 	.word	0x0000a750


	//   ....[26]....
        /*01ec*/ 	.word	0x0000a770


	//   ....[27]....
        /*01f0*/ 	.word	0x0000a790


	//   ....[28]....
        /*01f4*/ 	.word	0x0000a7a0


	//   ....[29]....
        /*01f8*/ 	.word	0x0000a9a0


	//   ....[30]....
        /*01fc*/ 	.word	0x0000aa40


	//   ....[31]....
        /*0200*/ 	.word	0x0000aa90


	//   ....[32]....
        /*0204*/ 	.word	0x0000ab00


	//   ....[33]....
        /*0208*/ 	.word	0x0000ada0


	//   ....[34]....
        /*020c*/ 	.word	0x0000ae40


	//   ....[35]....
        /*0210*/ 	.word	0x0000aec0


	//   ....[36]....
        /*0214*/ 	.word	0x0000af30


	//   ....[37]....
        /*0218*/ 	.word	0x0000b1c0


	//   ....[38]....
        /*021c*/ 	.word	0x0000b260


	//   ....[39]....
        /*0220*/ 	.word	0x0000b2b0


	//   ....[40]....
        /*0224*/ 	.word	0x0000b300


	//   ....[41]....
        /*0228*/ 	.word	0x00010070


	//   ....[42]....
        /*022c*/ 	.word	0x00010090


	//   ....[43]....
        /*0230*/ 	.word	0x00010440


	//   ....[44]....
        /*0234*/ 	.word	0x00010560


	//   ....[45]....
        /*0238*/ 	.word	0x00010580


	//   ....[46]....
        /*023c*/ 	.word	0x00010600


	//   ....[47]....
        /*0240*/ 	.word	0x00011b60


	//   ....[48]....
        /*0244*/ 	.word	0x00011bb0


	//   ....[49]....
        /*0248*/ 	.word	0x00011ec0


	//   ....[50]....
        /*024c*/ 	.word	0x00012010


	//   ....[51]....
        /*0250*/ 	.word	0x00012040


	//   ....[52]....
        /*0254*/ 	.word	0x000120d0


	//   ....[53]....
        /*0258*/ 	.word	0x00013fe0


	//   ....[54]....
        /*025c*/ 	.word	0x00014010


	//   ....[55]....
        /*0260*/ 	.word	0x00014030


	//   ....[56]....
        /*0264*/ 	.word	0x00014050


	//   ....[57]....
        /*0268*/ 	.word	0x00015390


	//   ....[58]....
        /*026c*/ 	.word	0x000153c0


	//   ....[59]....
        /*0270*/ 	.word	0x00015410


	//   ....[60]....
        /*0274*/ 	.word	0x00015420


	//   ....[61]....
        /*0278*/ 	.word	0x00016d00


	//   ....[62]....
        /*027c*/ 	.word	0x00016d60


	//   ....[63]....
        /*0280*/ 	.word	0x00016db0


	//   ....[64]....
        /*0284*/ 	.word	0x00016df0


	//   ....[65]....
        /*0288*/ 	.word	0x00017010


	//   ....[66]....
        /*028c*/ 	.word	0x00017020


	//   ....[67]....
        /*0290*/ 	.word	0x00017220


	//   ....[68]....
        /*0294*/ 	.word	0x00017250


	//   ....[69]....
        /*0298*/ 	.word	0x00017410


	//   ....[70]....
        /*029c*/ 	.word	0x00017440


	//   ....[71]....
        /*02a0*/ 	.word	0x00017600


	//   ....[72]....
        /*02a4*/ 	.word	0x00017620


	//   ....[73]....
        /*02a8*/ 	.word	0x00017e80


	//   ....[74]....
        /*02ac*/ 	.word	0x00017ea0


	//   ....[75]....
        /*02b0*/ 	.word	0x00018030


	//   ....[76]....
        /*02b4*/ 	.word	0x00018060


	//   ....[77]....
        /*02b8*/ 	.word	0x000181f0


	//   ....[78]....
        /*02bc*/ 	.word	0x00018220


	//   ....[79]....
        /*02c0*/ 	.word	0x000183b0


	//   ....[80]....
        /*02c4*/ 	.word	0x000183d0


	//----- nvinfo : EIATTR_EXIT_INSTR_OFFSETS
	.align		4
.L_290:
        /*02c8*/ 	.byte	0x04, 0x1c
        /*02ca*/ 	.short	(.L_292 - .L_291)


	//   ....[0]....
.L_291:
        /*02cc*/ 	.word	0x00000330


	//   ....[1]....
        /*02d0*/ 	.word	0x00017630


	//   ....[2]....
        /*02d4*/ 	.word	0x00017770


	//   ....[3]....
        /*02d8*/ 	.word	0x000177d0


	//   ....[4]....
        /*02dc*/ 	.word	0x000183e0


	//   ....[5]....
        /*02e0*/ 	.word	0x000184f0


	//   ....[6]....
        /*02e4*/ 	.word	0x00018550


	//----- nvinfo : EIATTR_CTAIDZ_USED
	.align		4
.L_292:
        /*02e8*/ 	.byte	0x01, 0x04
	.zero		2


	//----- nvinfo : EIATTR_MAX_THREADS
	.align		4
        /*02ec*/ 	.byte	0x04, 0x05
        /*02ee*/ 	.short	(.L_294 - .L_293)
.L_293:
        /*02f0*/ 	.word	0x00000100
        /*02f4*/ 	.word	0x00000001
        /*02f8*/ 	.word	0x00000001


	//----- nvinfo : EIATTR_CRS_STACK_SIZE
	.align		4
.L_294:
        /*02fc*/ 	.byte	0x04, 0x1e
        /*02fe*/ 	.short	(.L_296 - .L_295)
.L_295:
        /*0300*/ 	.word	0x00000000
.L_296:


//--------------------- .nv.info._ZN7cutlass13device_kernelIN5flash19enable_sm80_to_sm89INS1_16FlashAttnFwdSm80INS1_25CollectiveMainloopFwdSm80ILi8ELi1ELb0EN4cute5tupleIJNS5_1CILi128EEENS7_ILi96EEENS7_ILi256EEEEEELi256ENS_10bfloat16_tEfNS_4arch4Sm80ELb0ELb0ELb1ELb0ELb0ELb0ELb1ELb0EEENS1_21CollectiveEpilogueFwdINS6_IJS8_SA_S9_EEENS6_IJNS7_ILi1EEESI_SI_EEESC_SE_Li256ELb0ELb1ELb0ELb0EEENS1_19SingleTileSchedulerILb0ELb0ELb1ELi128EEEEEEEEEvNT_6ParamsE --------------------------
	.section	.nv.info._ZN7cutlass13device_kernelIN5flash19enable_sm80_to_sm89INS1_16FlashAttnFwdSm80INS1_25CollectiveMainloopFwdSm80ILi8ELi1ELb0EN4cute5tupleIJNS5_1CILi128EEENS7_ILi96EEENS7_ILi256EEEEEELi256ENS_10bfloat16_tEfNS_4arch4Sm80ELb0ELb0ELb1ELb0ELb0ELb0ELb1ELb0EEENS1_21CollectiveEpilogueFwdINS6_IJS8_SA_S9_EEENS6_IJNS7_ILi1EEESI_SI_EEESC_SE_Li256ELb0ELb1ELb0ELb0EEENS1_19SingleTileSchedulerILb0ELb0ELb1ELi128EEEEEEEEEvNT_6ParamsE,"",@"SHT_CUDA_INFO"
	.sectionflags	@""
	.align	4


	//----- nvinfo : EIATTR_CUDA_API_VERSION
	.align		4
        /*0000*/ 	.byte	0x04, 0x37
        /*0002*/ 	.short	(.L_298 - .L_297)
.L_297:
        /*0004*/ 	.word	0x00000082


	//----- nvinfo : EIATTR_SW2861232_WAR
	.align		4
.L_298:
        /*0008*/ 	.byte	0x01, 0x35
	.zero		2


	//----- nvinfo : EIATTR_PARAM_CBANK
	.align		4
        /*000c*/ 	.byte	0x04, 0x0a
        /*000e*/ 	.short	(.L_300 - .L_299)
	.align		4
.L_299:
        /*0010*/ 	.word	index@(.nv.constant0._ZN7cutlass13device_kernelIN5flash19enable_sm80_to_sm89INS1_16FlashAttnFwdSm80INS1_25CollectiveMainloopFwdSm80ILi8ELi1ELb0EN4cute5tupleIJNS5_1CILi128EEENS7_ILi96EEENS7_ILi256EEEEEELi256ENS_10bfloat16_tEfNS_4arch4Sm80ELb0ELb0ELb1ELb0ELb0ELb0ELb1ELb0EEENS1_21CollectiveEpilogueFwdINS6_IJS8_SA_S9_EEENS6_IJNS7_ILi1EEESI_SI_EEESC_SE_Li256ELb0ELb1ELb0ELb0EEENS1_19SingleTileSchedulerILb0ELb0ELb1ELi128EEEEEEEEEvNT_6ParamsE)
        /*0014*/ 	.short	0x0160
        /*0016*/ 	.short	0x0418


	//----- nvinfo : EIATTR_CBANK_PARAM_SIZE
	.align		4
.L_300:
        /*0018*/ 	.byte	0x03, 0x19
        /*001a*/ 	.short	0x0418


	//----- nvinfo : EIATTR_KPARAM_INFO
	.align		4
        /*001c*/ 	.byte	0x04, 0x17
        /*001e*/ 	.short	(.L_302 - .L_301)
.L_301:
        /*0020*/ 	.word	0x00000000
        /*0024*/ 	.short	0x0000
        /*0026*/ 	.short	0x0000
        /*0028*/ 	.byte	0x00, 0xf0, 0x61, 0x10


	//----- nvinfo : EIATTR_MAXREG_COUNT
	.align		4
.L_302:
        /*002c*/ 	.byte	0x03, 0x1b
        /*002e*/ 	.short	0x00ff


	//----- nvinfo : EIATTR_NUM_BARRIERS
	.align		4
        /*0030*/ 	.byte	0x02, 0x4c
        /*0032*/ 	.byte	0x02
	.zero		1


	//----- nvinfo : EIATTR_ANNOTATIONS
	.align		4
        /*0034*/ 	.byte	0x04, 0x55
        /*0036*/ 	.short	(.L_304 - .L_303)


	//   ....[0]....
.L_303:
        /* <DEDUP_REMOVED lines=26> */


	//----- nvinfo : EIATTR_MERCURY_ISA_VERSION
	.align		4
.L_304:
        /*01c8*/ 	.byte	0x03, 0x5f
        /*01ca*/ 	.short	0x0000


	//----- nvinfo : EIATTR_COOP_GROUP_MASK_REGIDS
	.align		4
        /*01cc*/ 	.byte	0x04, 0x29
        /*01ce*/ 	.short	(.L_306 - .L_305)


	//   ....[0]....
.L_305:
        /*01d0*/ 	.word	0xffffffff


	//   ....[1]....
        /*01d4*/ 	.word	0xffffffff


	//   ....[2]....
        /*01d8*/ 	.word	0xffffffff


	//   ....[3]....
        /*01dc*/ 	.word	0xffffffff


	//   ....[4]....
        /*01e0*/ 	.word	0xffffffff


	//   ....[5]....
        /*01e4*/ 	.word	0xffffffff


	//   ....[6]....
        /*01e8*/ 	.word	0xffffffff


	//   ....[7]....
        /*01ec*/ 	.word	0xffffffff


	//   ....[8]....
        /*01f0*/ 	.word	0xffffffff


	//   ....[9]....
        /*01f4*/ 	.word	0xffffffff


	//   ....[10]....
        /*01f8*/ 	.word	0xffffffff


	//   ....[11]....
        /*01fc*/ 	.word	0xffffffff


	//   ....[12]....
        /*0200*/ 	.word	0xffffffff


	//   ....[13]....
        /*0204*/ 	.word	0xffffffff


	//   ....[14]....
        /*0208*/ 	.word	0xffffffff


	//   ....[15]....
        /*020c*/ 	.word	0xffffffff


	//   ....[16]....
        /*0210*/ 	.word	0xffffffff


	//   ....[17]....
        /*0214*/ 	.word	0xffffffff


	//   ....[18]....
        /*0218*/ 	.word	0xffffffff


	//   ....[19]....
        /*021c*/ 	.word	0xffffffff


	//   ....[20]....
        /*0220*/ 	.word	0xffffffff


	//   ....[21]....
        /*0224*/ 	.word	0xffffffff


	//   ....[22]....
        /*0228*/ 	.word	0xffffffff


	//   ....[23]....
        /*022c*/ 	.word	0xffffffff


	//   ....[24]....
        /*0230*/ 	.word	0xffffffff


	//   ....[25]....
        /*0234*/ 	.word	0xffffffff


	//   ....[26]....
        /*0238*/ 	.word	0xffffffff


	//   ....[27]....
        /*023c*/ 	.word	0xffffffff


	//   ....[28]....
        /*0240*/ 	.word	0xffffffff


	//   ....[29]....
        /*0244*/ 	.word	0xffffffff


	//   ....[30]....
        /*0248*/ 	.word	0xffffffff


	//   ....[31]....
        /*024c*/ 	.word	0xffffffff


	//----- nvinfo : EIATTR_COOP_GROUP_INSTR_OFFSETS
	.align		4
.L_306:
        /*0250*/ 	.byte	0x04, 0x28
        /*0252*/ 	.short	(.L_308 - .L_307)


	//   ....[0]....
.L_307:
        /*0254*/ 	.word	0x000003f0


	//   ....[1]....
        /*0258*/ 	.word	0x00000420


	//   ....[2]....
        /*025c*/ 	.word	0x00000450


	//   ....[3]....
        /*0260*/ 	.word	0x00000480


	//   ....[4]....
        /*0264*/ 	.word	0x00000730


	//   ....[5]....
        /*0268*/ 	.word	0x00000770


	//   ....[6]....
        /*026c*/ 	.word	0x00000940


	//   ....[7]....
        /*0270*/ 	.word	0x00000a10


	//   ....[8]....
        /*0274*/ 	.word	0x00003db0


	//   ....[9]....
        /*0278*/ 	.word	0x00003e70


	//   ....[10]....
        /*027c*/ 	.word	0x00003ec0


	//   ....[11]....
        /*0280*/ 	.word	0x00003f40


	//   ....[12]....
        /*0284*/ 	.word	0x00009060


	//   ....[13]....
        /*0288*/ 	.word	0x000090e0


	//   ....[14]....
        /*028c*/ 	.word	0x00009110


	//   ....[15]....
        /*0290*/ 	.word	0x000091f0


	//   ....[16]....
        /*0294*/ 	.word	0x0000bf70


	//   ....[17]....
        /*0298*/ 	.word	0x0000bf80


	//   ....[18]....
        /*029c*/ 	.word	0x0000bfd0


	//   ....[19]....
        /*02a0*/ 	.word	0x0000bff0


	//   ....[20]....
        /*02a4*/ 	.word	0x0000d7f0


	//   ....[21]....
        /*02a8*/ 	.word	0x0000d800


	//   ....[22]....
        /*02ac*/ 	.word	0x0000d820


	//   ....[23]....
        /*02b0*/ 	.word	0x0000d830


	//   ....[24]....
        /*02b4*/ 	.word	0x0000d950


	//   ....[25]....
        /*02b8*/ 	.word	0x0000d980


	//   ....[26]....
        /*02bc*/ 	.word	0x0000db50


	//   ....[27]....
        /*02c0*/ 	.word	0x0000db80


	//   ....[28]....
        /*02c4*/ 	.word	0x0000dd10


	//   ....[29]....
        /*02c8*/ 	.word	0x0000dd40


	//   ....[30]....
        /*02cc*/ 	.word	0x0000ded0


	//   ....[31]....
        /*02d0*/ 	.word	0x0000def0


	//----- nvinfo : EIATTR_EXIT_INSTR_OFFSETS
	.align		4
.L_308:
        /*02d4*/ 	.byte	0x04, 0x1c
        /*02d6*/ 	.short	(.L_310 - .L_309)


	//   ....[0]....
.L_309:
        /*02d8*/ 	.word	0x00000040


	//   ....[1]....
        /*02dc*/ 	.word	0x0000df00


	//   ....[2]....
        /*02e0*/ 	.word	0x0000e010


	//   ....[3]....
        /*02e4*/ 	.word	0x0000e070


	//----- nvinfo : EIATTR_CTAIDZ_USED
	.align		4
.L_310:
        /*02e8*/ 	.byte	0x01, 0x04
	.zero		2


	//----- nvinfo : EIATTR_MAX_THREADS
	.align		4
        /*02ec*/ 	.byte	0x04, 0x05
        /*02ee*/ 	.short	(.L_312 - .L_311)
.L_311:
        /*02f0*/ 	.word	0x00000100
        /*02f4*/ 	.word	0x00000001
        /*02f8*/ 	.word	0x00000001


	//----- nvinfo : EIATTR_CRS_STACK_SIZE
	.align		4
.L_312:
        /*02fc*/ 	.byte	0x04, 0x1e
        /*02fe*/ 	.short	(.L_314 - .L_313)
.L_313:
        /*0300*/ 	.word	0x00000000
.L_314:


//--------------------- .nv.info._ZN7cutlass13device_kernelIN5flash19enable_sm80_to_sm89INS1_16FlashAttnFwdSm80INS1_25CollectiveMainloopFwdSm80ILi8ELi1ELb0EN4cute5tupleIJNS5_1CILi128EEENS7_ILi96EEENS7_ILi256EEEEEELi256ENS_10bfloat16_tEfNS_4arch4Sm80ELb0ELb0ELb1ELb1ELb0ELb0ELb1ELb0EEENS1_21CollectiveEpilogueFwdINS6_IJS8_SA_S9_EEENS6_IJNS7_ILi1EEESI_SI_EEESC_SE_Li256ELb1ELb1ELb0ELb0EEENS1_19SingleTileSchedulerILb1ELb0ELb1ELi128EEEEEEEEEvNT_6ParamsE --------------------------
	.section	.nv.info._ZN7cutlass13device_kernelIN5flash19enable_sm80_to_sm89INS1_16FlashAttnFwdSm80INS1_25CollectiveMainloopFwdSm80ILi8ELi1ELb0EN4cute5tupleIJNS5_1CILi128EEENS7_ILi96EEENS7_ILi256EEEEEELi256ENS_10bfloat16_tEfNS_4arch4Sm80ELb0ELb0ELb1ELb1ELb0ELb0ELb1ELb0EEENS1_21CollectiveEpilogueFwdINS6_IJS8_SA_S9_EEENS6_IJNS7_ILi1EEESI_SI_EEESC_SE_Li256ELb1ELb1ELb0ELb0EEENS1_19SingleTileSchedulerILb1ELb0ELb1ELi128EEEEEEEEEvNT_6ParamsE,"",@"SHT_CUDA_INFO"
	.sectionflags	@""
	.align	4


	//----- nvinfo : EIATTR_CUDA_API_VERSION
	.align		4
        /*0000*/ 	.byte	0x04, 0x37
        /*0002*/ 	.short	(.L_316 - .L_315)
.L_315:
        /*0004*/ 	.word	0x00000082


	//----- nvinfo : EIATTR_SW2861232_WAR
	.align		4
.L_316:
        /*0008*/ 	.byte	0x01, 0x35
	.zero		2


	//----- nvinfo : EIATTR_PARAM_CBANK
	.align		4
        /*000c*/ 	.byte	0x04, 0x0a
        /*000e*/ 	.short	(.L_318 - .L_317)
	.align		4
.L_317:
        /*0010*/ 	.word	index@(.nv.constant0._ZN7cutlass13device_kernelIN5flash19enable_sm80_to_sm89INS1_16FlashAttnFwdSm80INS1_25CollectiveMainloopFwdSm80ILi8ELi1ELb0EN4cute5tupleIJNS5_1CILi128EEENS7_ILi96EEENS7_ILi256EEEEEELi256ENS_10bfloat16_tEfNS_4arch4Sm80ELb0ELb0ELb1ELb1ELb0ELb0ELb1ELb0EEENS1_21CollectiveEpilogueFwdINS6_IJS8_SA_S9_EEENS6_IJNS7_ILi1EEESI_SI_EEESC_SE_Li256ELb1ELb1ELb0ELb0EEENS1_19SingleTileSchedulerILb1ELb0ELb1ELi128EEEEEEEEEvNT_6ParamsE)
        /*0014*/ 	.short	0x0160
        /*0016*/ 	.short	0x0418


	//----- nvinfo : EIATTR_CBANK_PARAM_SIZE
	.align		4
.L_318:
        /*0018*/ 	.byte	0x03, 0x19
        /*001a*/ 	.short	0x0418


	//----- nvinfo : EIATTR_KPARAM_INFO
	.align		4
        /*001c*/ 	.byte	0x04, 0x17
        /*001e*/ 	.short	(.L_320 - .L_319)
.L_319:
        /*0020*/ 	.word	0x00000000
        /*0024*/ 	.short	0x0000
        /*0026*/ 	.short	0x0000
        /*0028*/ 	.byte	0x00, 0xf0, 0x61, 0x10


	//----- nvinfo : EIATTR_MAXREG_COUNT
	.align		4
.L_320:
        /*002c*/ 	.byte	0x03, 0x1b
        /*002e*/ 	.short	0x00ff


	//----- nvinfo : EIATTR_NUM_BARRIERS
	.align		4
        /*0030*/ 	.byte	0x02, 0x4c
        /*0032*/ 	.byte	0x02
	.zero		1


	//----- nvinfo : EIATTR_ANNOTATIONS
	.align		4
        /*0034*/ 	.byte	0x04, 0x55
        /*0036*/ 	.short	(.L_322 - .L_321)


	//   ....[0]....
.L_321:
        /* <DEDUP_REMOVED lines=22> */


	//----- nvinfo : EIATTR_MERCURY_ISA_VERSION
	.align		4
.L_322:
        /*0180*/ 	.byte	0x03, 0x5f
        /*0182*/ 	.short	0x0000


	//----- nvinfo : EIATTR_COOP_GROUP_MASK_REGIDS
	.align		4
        /*0184*/ 	.byte	0x04, 0x29
        /*0186*/ 	.short	(.L_324 - .L_323)


	//   ....[0]....
.L_323:
        /*0188*/ 	.word	0xffffffff


	//   ....[1]....
        /*018c*/ 	.word	0xffffffff


	//   ....[2]....
        /*0190*/ 	.word	0xffffffff


	//   ....[3]....
        /*0194*/ 	.word	0xffffffff


	//   ....[4]....
        /*0198*/ 	.word	0xffffffff


	//   ....[5]....
        /*019c*/ 	.word	0xffffffff


	//   ....[6]....
        /*01a0*/ 	.word	0xffffffff


	//   ....[7]....
        /*01a4*/ 	.word	0xffffffff


	//   ....[8]....
        /*01a8*/ 	.word	0xffffffff


	//   ....[9]....
        /*01ac*/ 	.word	0xffffffff


	//   ....[10]....
        /*01b0*/ 	.word	0xffffffff


	//   ....[11]....
        /*01b4*/ 	.word	0xffffffff


	//   ....[12]....
        /*01b8*/ 	.word	0xffffffff


	//   ....[13]....
        /*01bc*/ 	.word	0xffffffff


	//   ....[14]....
        /*01c0*/ 	.word	0xffffffff


	//   ....[15]....
        /*01c4*/ 	.word	0xffffffff


	//   ....[16]....
        /*01c8*/ 	.word	0xffffffff


	//   ....[17]....
        /*01cc*/ 	.word	0xffffffff


	//   ....[18]....
        /*01d0*/ 	.word	0xffffffff


	//   ....[19]....
        /*01d4*/ 	.word	0xffffffff


	//   ....[20]....
        /*01d8*/ 	.word	0xffffffff


	//   ....[21]....
        /*01dc*/ 	.word	0xffffffff


	//   ....[22]....
        /*01e0*/ 	.word	0xffffffff


	//   ....[23]....
        /*01e4*/ 	.word	0xffffffff


	//   ....[24]....
        /*01e8*/ 	.word	0xffffffff


	//   ....[25]....
        /*01ec*/ 	.word	0xffffffff


	//   ....[26]....
        /*01f0*/ 	.word	0xffffffff


	//   ....[27]....
        /*01f4*/ 	.word	0xffffffff


	//   ....[28]....
        /*01f8*/ 	.word	0xffffffff


	//   ....[29]....
        /*01fc*/ 	.word	0xffffffff


	//   ....[30]....
        /*0200*/ 	.word	0xffffffff


	//   ....[31]....
        /*0204*/ 	.word	0xffffffff


	//   ....[32]....
        /*0208*/ 	.word	0xffffffff


	//   ....[33]....
        /*020c*/ 	.word	0xffffffff


	//   ....[34]....
        /*0210*/ 	.word	0xffffffff


	//   ....[35]....
        /*0214*/ 	.word	0xffffffff


	//   ....[36]....
        /*0218*/ 	.word	0xffffffff


	//   ....[37]....
        /*021c*/ 	.word	0xffffffff


	//   ....[38]....
        /*0220*/ 	.word	0xffffffff


	//   ....[39]....
        /*0224*/ 	.word	0xffffffff


	//   ....[40]....
        /*0228*/ 	.word	0xffffffff


	//----- nvinfo : EIATTR_COOP_GROUP_INSTR_OFFSETS
	.align		4
.L_324:
        /*022c*/ 	.byte	0x04, 0x28
        /*022e*/ 	.short	(.L_326 - .L_325)


	//   ....[0]....
.L_325:
        /*0230*/ 	.word	0x00000090


	//   ....[1]....
        /*0234*/ 	.word	0x000010a0


	//   ....[2]....
        /*0238*/ 	.word	0x000010e0


	//   ....[3]....
        /*023c*/ 	.word	0x00001500


	//   ....[4]....
        /*0240*/ 	.word	0x00001530


	//   ....[5]....
        /*0244*/ 	.word	0x000017d0


	//   ....[6]....
        /*0248*/ 	.word	0x00001800


	//   ....[7]....
        /*024c*/ 	.word	0x000019e0


	//   ....[8]....
        /*0250*/ 	.word	0x00001a20


	//   ....[9]....
        /*0254*/ 	.word	0x00004ad0


	//   ....[10]....
        /*0258*/ 	.word	0x00004ba0


	//   ....[11]....
        /*025c*/ 	.word	0x00004bb0


	//   ....[12]....
        /*0260*/ 	.word	0x00004c00


	//   ....[13]....
        /*0264*/ 	.word	0x00009ed0


	//   ....[14]....
        /*0268*/ 	.word	0x00009f50


	//   ....[15]....
        /*026c*/ 	.word	0x00009f80


	//   ....[16]....
        /*0270*/ 	.word	0x0000a060


	//   ....[17]....
        /*0274*/ 	.word	0x0000cd30


	//   ....[18]....
        /*0278*/ 	.word	0x0000cd40


	//   ....[19]....
        /*027c*/ 	.word	0x0000cd70


	//   ....[20]....
        /*0280*/ 	.word	0x0000cd90


	//   ....[21]....
        /*0284*/ 	.word	0x0000e720


	//   ....[22]....
        /*0288*/ 	.word	0x0000e750


	//   ....[23]....
        /*028c*/ 	.word	0x0000e770


	//   ....[24]....
        /*0290*/ 	.word	0x0000e780


	//   ....[25]....
        /*0294*/ 	.word	0x0000e9a0


	//   ....[26]....
        /*0298*/ 	.word	0x0000e9b0


	//   ....[27]....
        /*029c*/ 	.word	0x0000ebb0


	//   ....[28]....
        /*02a0*/ 	.word	0x0000ebe0


	//   ....[29]....
        /*02a4*/ 	.word	0x0000eda0


	//   ....[30]....
        /*02a8*/ 	.word	0x0000edd0


	//   ....[31]....
        /*02ac*/ 	.word	0x0000ef90


	//   ....[32]....
        /*02b0*/ 	.word	0x0000efb0


	//   ....[33]....
        /*02b4*/ 	.word	0x0000f820


	//   ....[34]....
        /*02b8*/ 	.word	0x0000f840


	//   ....[35]....
        /*02bc*/ 	.word	0x0000fa00


	//   ....[36]....
        /*02c0*/ 	.word	0x0000fa30


	//   ....[37]....
        /*02c4*/ 	.word	0x0000fbc0


	//   ....[38]....
        /*02c8*/ 	.word	0x0000fbf0


	//   ....[39]....
        /*02cc*/ 	.word	0x0000fd80


	//   ....[40]....
        /*02d0*/ 	.word	0x0000fda0


	//----- nvinfo : EIATTR_EXIT_INSTR_OFFSETS
	.align		4
.L_326:
        /*02d4*/ 	.byte	0x04, 0x1c
        /*02d6*/ 	.short	(.L_328 - .L_327)


	//   ....[0]....
.L_327:
        /*02d8*/ 	.word	0x00000350


	//   ....[1]....
        /*02dc*/ 	.word	0x0000efc0


	//   ....[2]....
        /*02e0*/ 	.word	0x0000f100


	//   ....[3]....
        /*02e4*/ 	.word	0x0000f160


	//   ....[4]....
        /*02e8*/ 	.word	0x0000fdb0


	//   ....[5]....
        /*02ec*/ 	.word	0x0000fec0


	//   ....[6]....
        /*02f0*/ 	.word	0x0000ff20


	//----- nvinfo : EIATTR_CTAIDZ_USED
	.align		4
.L_328:
        /*02f4*/ 	.byte	0x01, 0x04
	.zero		2


	//----- nvinfo : EIATTR_MAX_THREADS
	.align		4
        /*02f8*/ 	.byte	0x04, 0x05
        /*02fa*/ 	.short	(.L_330 - .L_329)
.L_329:
        /*02fc*/ 	.word	0x00000100
        /*0300*/ 	.word	0x00000001
        /*0304*/ 	.word	0x00000001


	//----- nvinfo : EIATTR_CRS_STACK_SIZE
	.align		4
.L_330:
        /*0308*/ 	.byte	0x04, 0x1e
        /*030a*/ 	.short	(.L_332 - .L_331)
.L_331:
        /*030c*/ 	.word	0x00000000
.L_332:


//--------------------- .nv.info._ZN7cutlass13device_kernelIN5flash19enable_sm80_to_sm89INS1_16FlashAttnFwdSm80INS1_25CollectiveMainloopFwdSm80ILi8ELi1ELb0EN4cute5tupleIJNS5_1CILi128EEENS7_ILi48EEENS7_ILi256EEEEEELi256ENS_10bfloat16_tEfNS_4arch4Sm80ELb0ELb0ELb1ELb1ELb0ELb1ELb1ELb0EEENS1_21CollectiveEpilogueFwdINS6_IJS8_SA_S9_EEENS6_IJNS7_ILi1EEESI_SI_EEESC_SE_Li256ELb1ELb1ELb0ELb0EEENS1_19SingleTileSchedulerILb1ELb0ELb1ELi128EEEEEEEEEvNT_6ParamsE --------------------------
	.section	.nv.info._ZN7cutlass13device_kernelIN5flash19enable_sm80_to_sm89INS1_16FlashAttnFwdSm80INS1_25CollectiveMainloopFwdSm80ILi8ELi1ELb0EN4cute5tupleIJNS5_1CILi128EEENS7_ILi48EEENS7_ILi256EEEEEELi256ENS_10bfloat16_tEfNS_4arch4Sm80ELb0ELb0ELb1ELb1ELb0ELb1ELb1ELb0EEENS1_21CollectiveEpilogueFwdINS6_IJS8_SA_S9_EEENS6_IJNS7_ILi1EEESI_SI_EEESC_SE_Li256ELb1ELb1ELb0ELb0EEENS1_19SingleTileSchedulerILb1ELb0ELb1ELi128EEEEEEEEEvNT_6ParamsE,"",@"SHT_CUDA_INFO"
	.sectionflags	@""
	.align	4


	//----- nvinfo : EIATTR_CUDA_API_VERSION
	.align		4
        /*0000*/ 	.byte	0x04, 0x37
        /*0002*/ 	.short	(.L_334 - .L_333)
.L_333:
        /*0004*/ 	.word	0x00000082


	//----- nvinfo : EIATTR_SW2861232_WAR
	.align		4
.L_334:
        /*0008*/ 	.byte	0x01, 0x35
	.zero		2


	//----- nvinfo : EIATTR_PARAM_CBANK
	.align		4
        /*000c*/ 	.byte	0x04, 0x0a
        /*000e*/ 	.short	(.L_336 - .L_335)
	.align		4
.L_335:
        /*0010*/ 	.word	index@(.nv.constant0._ZN7cutlass13device_kernelIN5flash19enable_sm80_to_sm89INS1_16FlashAttnFwdSm80INS1_25CollectiveMainloopFwdSm80ILi8ELi1ELb0EN4cute5tupleIJNS5_1CILi128EEENS7_ILi48EEENS7_ILi256EEEEEELi256ENS_10bfloat16_tEfNS_4arch4Sm80ELb0ELb0ELb1ELb1ELb0ELb1ELb1ELb0EEENS1_21CollectiveEpilogueFwdINS6_IJS8_SA_S9_EEENS6_IJNS7_ILi1EEESI_SI_EEESC_SE_Li256ELb1ELb1ELb0ELb0EEENS1_19SingleTileSchedulerILb1ELb0ELb1ELi128EEEEEEEEEvNT_6ParamsE)
        /*0014*/ 	.short	0x0160
        /*0016*/ 	.short	0x0418


	//----- nvinfo : EIATTR_CBANK_PARAM_SIZE
	.align		4
.L_336:
        /*0018*/ 	.byte	0x03, 0x19
        /*001a*/ 	.short	0x0418


	//----- nvinfo : EIATTR_KPARAM_INFO
	.align		4
        /*001c*/ 	.byte	0x04, 0x17
        /*001e*/ 	.short	(.L_338 - .L_337)
.L_337:
        /*0020*/ 	.word	0x00000000
        /*0024*/ 	.short	0x0000
        /*0026*/ 	.short	0x0000
        /*0028*/ 	.byte	0x00, 0xf0, 0x61, 0x10


	//----- nvinfo : EIATTR_MAXREG_COUNT
	.align		4
.L_338:
        /*002c*/ 	.byte	0x03, 0x1b
        /*002e*/ 	.short	0x00ff


	//----- nvinfo : EIATTR_NUM_BARRIERS
	.align		4
        /*0030*/ 	.byte	0x02, 0x4c
        /*0032*/ 	.byte	0x02
	.zero		1


	//----- nvinfo : EIATTR_MERCURY_ISA_VERSION
	.align		4
        /*0034*/ 	.byte	0x03, 0x5f
        /*0036*/ 	.short	0x0000


	//----- nvinfo : EIATTR_INT_WARP_WIDE_INSTR_OFFSETS
	.align		4
        /*0038*/ 	.byte	0x04, 0x31
        /*003a*/ 	.short	(.L_340 - .L_339)


	//   ....[0]....
.L_339:
        /*003c*/ 	.word	0x00012230


	//----- nvinfo : EIATTR_COOP_GROUP_MASK_REGIDS
	.align		4
.L_340:
        /*0040*/ 	.byte	0x04, 0x29
        /*0042*/ 	.short	(.L_342 - .L_341)


	//   ....[0]....
.L_341:
        /*0044*/ 	.word	0xffffffff


	//   ....[1]....
        /*0048*/ 	.word	0xffffffff


	//   ....[2]....
        /*004c*/ 	.word	0xffffffff


	//   ....[3]....
        /*0050*/ 	.word	0xffffffff


	//   ....[4]....
        /*0054*/ 	.word	0xffffffff


	//   ....[5]....
        /*0058*/ 	.word	0xffffffff


	//   ....[6]....
        /*005c*/ 	.word	0xffffffff


	//   ....[7]....
        /*0060*/ 	.word	0xffffffff


	//   ....[8]....
        /*0064*/ 	.word	0xffffffff


	//   ....[9]....
        /*0068*/ 	.word	0xffffffff


	//   ....[10]....
        /*006c*/ 	.word	0xffffffff


	//   ....[11]....
        /*0070*/ 	.word	0xffffffff


	//   ....[12]....
        /*0074*/ 	.word	0xffffffff


	//   ....[13]....
        /*0078*/ 	.word	0xffffffff


	//   ....[14]....
        /*007c*/ 	.word	0xffffffff


	//   ....[15]....
        /*0080*/ 	.word	0xffffffff


	//   ....[16]....
        /*0084*/ 	.word	0xffffffff


	//   ....[17]....
        /*0088*/ 	.word	0xffffffff


	//   ....[18]....
        /*008c*/ 	.word	0xffffffff


	//   ....[19]....
        /*0090*/ 	.word	0xffffffff


	//   ....[20]....
        /*0094*/ 	.word	0xffffffff


	//   ....[21]....
        /*0098*/ 	.word	0xffffffff


	//   ....[22]....
        /*009c*/ 	.word	0xffffffff


	//   ....[23]....
        /*00a0*/ 	.word	0xffffffff


	//   ....[24]....
        /*00a4*/ 	.word	0xffffffff


	//   ....[25]....
        /*00a8*/ 	.word	0xffffffff


	//   ....[26]....
        /*00ac*/ 	.word	0xffffffff


	//   ....[27]....
        /*00b0*/ 	.word	0xffffffff


	//   ....[28]....
        /*00b4*/ 	.word	0xffffffff


	//   ....[29]....
        /*00b8*/ 	.word	0xffffffff


	//   ....[30]....
        /*00bc*/ 	.word	0xffffffff


	//   ....[31]....
        /*00c0*/ 	.word	0xffffffff


	//   ....[32]....
        /*00c4*/ 	.word	0xffffffff


	//   ....[33]....
        /*00c8*/ 	.word	0xffffffff


	//   ....[34]....
        /*00cc*/ 	.word	0xffffffff


	//   ....[35]....
        /*00d0*/ 	.word	0xffffffff


	//   ....[36]....
        /*00d4*/ 	.word	0xffffffff


	//   ....[37]....
        /*00d8*/ 	.word	0xffffffff


	//   ....[38]....
        /*00dc*/ 	.word	0xffffffff


	//   ....[39]....
        /*00e0*/ 	.word	0xffffffff


	//   ....[40]....
        /*00e4*/ 	.word	0xffffffff


	//----- nvinfo : EIATTR_COOP_GROUP_INSTR_OFFSETS
	.align		4
.L_342:
        /*00e8*/ 	.byte	0x04, 0x28
        /*00ea*/ 	.short	(.L_344 - .L_343)


	//   ....[0]....
.L_343:
        /*00ec*/ 	.word	0x00000080


	//   ....[1]....
        /*00f0*/ 	.word	0x00007b20


	//   ....[2]....
        /*00f4*/ 	.word	0x00007b60


	//   ....[3]....
        /*00f8*/ 	.word	0x00008150


	//   ....[4]....
        /*00fc*/ 	.word	0x00008180


	//   ....[5]....
        /*0100*/ 	.word	0x00008360


	//   ....[6]....
        /*0104*/ 	.word	0x00008390


	//   ....[7]....
        /*0108*/ 	.word	0x00008540


	//   ....[8]....
        /*010c*/ 	.word	0x00008580


	//   ....[9]....
        /*0110*/ 	.word	0x00011050


	//   ....[10]....
        /*0114*/ 	.word	0x00011090


	//   ....[11]....
        /*0118*/ 	.word	0x000110b0


	//   ....[12]....
        /*011c*/ 	.word	0x000110d0


	//   ....[13]....
        /*0120*/ 	.word	0x000136f0


	//   ....[14]....
        /*0124*/ 	.word	0x00013700


	//   ....[15]....
        /*0128*/ 	.word	0x00013730


	//   ....[16]....
        /*012c*/ 	.word	0x00013740


	//   ....[17]....
        /*0130*/ 	.word	0x00014e20


	//   ....[18]....
        /*0134*/ 	.word	0x00014e50


	//   ....[19]....
        /*0138*/ 	.word	0x00014ea0


	//   ....[20]....
        /*013c*/ 	.word	0x00014eb0


	//   ....[21]....
        /*0140*/ 	.word	0x000167c0


	//   ....[22]....
        /*0144*/ 	.word	0x00016810


	//   ....[23]....
        /*0148*/ 	.word	0x00016850


	//   ....[24]....
        /*014c*/ 	.word	0x00016890


	//   ....[25]....
        /*0150*/ 	.word	0x00016aa0


	//   ....[26]....
        /*0154*/ 	.word	0x00016ab0


	//   ....[27]....
        /*0158*/ 	.word	0x00016cb0


	//   ....[28]....
        /*015c*/ 	.word	0x00016ce0


	//   ....[29]....
        /*0160*/ 	.word	0x00016ea0


	//   ....[30]....
        /*0164*/ 	.word	0x00016ed0


	//   ....[31]....
        /*0168*/ 	.word	0x00017090


	//   ....[32]....
        /*016c*/ 	.word	0x000170b0


	//   ....[33]....
        /*0170*/ 	.word	0x00017920


	//   ....[34]....
        /*0174*/ 	.word	0x00017940


	//   ....[35]....
        /*0178*/ 	.word	0x00017ad0


	//   ....[36]....
        /*017c*/ 	.word	0x00017b00


	//   ....[37]....
        /*0180*/ 	.word	0x00017c90


	//   ....[38]....
        /*0184*/ 	.word	0x00017cc0


	//   ....[39]....
        /*0188*/ 	.word	0x00017e50


	//   ....[40]....
        /*018c*/ 	.word	0x00017e70


	//----- nvinfo : EIATTR_EXIT_INSTR_OFFSETS
	.align		4
.L_344:
        /*0190*/ 	.byte	0x04, 0x1c
        /*0192*/ 	.short	(.L_346 - .L_345)


	//   ....[0]....
.L_345:
        /*0194*/ 	.word	0x00000310


	//   ....[1]....
        /*0198*/ 	.word	0x000170c0


	//   ....[2]....
        /*019c*/ 	.word	0x00017200


	//   ....[3]....
        /*01a0*/ 	.word	0x00017260


	//   ....[4]....
        /*01a4*/ 	.word	0x00017e80


	//   ....[5]....
        /*01a8*/ 	.word	0x00017f90


	//   ....[6]....
        /*01ac*/ 	.word	0x00017ff0


	//----- nvinfo : EIATTR_CTAIDZ_USED
	.align		4
.L_346:
        /*01b0*/ 	.byte	0x01, 0x04
	.zero		2


	//----- nvinfo : EIATTR_MAX_THREADS
	.align		4
        /*01b4*/ 	.byte	0x04, 0x05
        /*01b6*/ 	.short	(.L_348 - .L_347)
.L_347:
        /*01b8*/ 	.word	0x00000100
        /*01bc*/ 	.word	0x00000001
        /*01c0*/ 	.word	0x00000001


	//----- nvinfo : EIATTR_CRS_STACK_SIZE
	.align		4
.L_348:
        /*01c4*/ 	.byte	0x04, 0x1e
        /*01c6*/ 	.short	(.L_350 - .L_349)
.L_349:
        /*01c8*/ 	.word	0x00000000
.L_350:


//--------------------- .nv.info._ZN7cutlass13device_kernelIN5flash19enable_sm80_to_sm89INS1_16FlashAttnFwdSm80INS1_25CollectiveMainloopFwdSm80ILi8ELi1ELb0EN4cute5tupleIJNS5_1CILi128EEENS7_ILi64EEENS7_ILi256EEEEEELi256ENS_10bfloat16_tEfNS_4arch4Sm80ELb0ELb1ELb1ELb0ELb0ELb0ELb1ELb0EEENS1_21CollectiveEpilogueFwdINS6_IJS8_SA_S9_EEENS6_IJNS7_ILi1EEESI_SI_EEESC_SE_Li256ELb0ELb1ELb0ELb0EEENS1_19SingleTileSchedulerILb0ELb0ELb1ELi128EEEEEEEEEvNT_6ParamsE --------------------------
	.section	.nv.info._ZN7cutlass13device_kernelIN5flash19enable_sm80_to_sm89INS1_16FlashAttnFwdSm80INS1_25CollectiveMainloopFwdSm80ILi8ELi1ELb0EN4cute5tupleIJNS5_1CILi128EEENS7_ILi64EEENS7_ILi256EEEEEELi256ENS_10bfloat16_tEfNS_4arch4Sm80ELb0ELb1ELb1ELb0ELb0ELb0ELb1ELb0EEENS1_21CollectiveEpilogueFwdINS6_IJS8_SA_S9_EEENS6_IJNS7_ILi1EEESI_SI_EEESC_SE_Li256ELb0ELb1ELb0ELb0EEENS1_19SingleTileSchedulerILb0ELb0ELb1ELi128EEEEEEEEEvNT_6ParamsE,"",@"SHT_CUDA_INFO"
	.sectionflags	@""
	.align	4


	//----- nvinfo : EIATTR_CUDA_API_VERSION
	.align		4
        /*0000*/ 	.byte	0x04, 0x37
        /*0002*/ 	.short	(.L_352 - .L_351)
.L_351:
        /*0004*/ 	.word	0x00000082


	//----- nvinfo : EIATTR_SW2861232_WAR
	.align		4
.L_352:
        /*0008*/ 	.byte	0x01, 0x35
	.zero		2


	//----- nvinfo : EIATTR_PARAM_CBANK
	.align		4
        /*000c*/ 	.byte	0x04, 0x0a
        /*000e*/ 	.short	(.L_354 - .L_353)
	.align		4
.L_353:
        /*0010*/ 	.word	index@(.nv.constant0._ZN7cutlass13device_kernelIN5flash19enable_sm80_to_sm89INS1_16FlashAttnFwdSm80INS1_25CollectiveMainloopFwdSm80ILi8ELi1ELb0EN4cute5tupleIJNS5_1CILi128EEENS7_ILi64EEENS7_ILi256EEEEEELi256ENS_10bfloat16_tEfNS_4arch4Sm80ELb0ELb1ELb1ELb0ELb0ELb0ELb1ELb0EEENS1_21CollectiveEpilogueFwdINS6_IJS8_SA_S9_EEENS6_IJNS7_ILi1EEESI_SI_EEESC_SE_Li256ELb0ELb1ELb0ELb0EEENS1_19SingleTileSchedulerILb0ELb0ELb1ELi128EEEEEEEEEvNT_6ParamsE)
        /*0014*/ 	.short	0x0160
        /*0016*/ 	.short	0x0418


	//----- nvinfo : EIATTR_CBANK_PARAM_SIZE
	.align		4
.L_354:
        /*0018*/ 	.byte	0x03, 0x19
        /*001a*/ 	.short	0x0418


	//----- nvinfo : EIATTR_KPARAM_INFO
	.align		4
        /*001c*/ 	.byte	0x04, 0x17
        /*001e*/ 	.short	(.L_356 - .L_355)
.L_355:
        /*0020*/ 	.word	0x00000000
        /*0024*/ 	.short	0x0000
        /*0026*/ 	.short	0x0000
        /*0028*/ 	.byte	0x00, 0xf0, 0x61, 0x10


	//----- nvinfo : EIATTR_MAXREG_COUNT
	.align		4
.L_356:
        /*002c*/ 	.byte	0x03, 0x1b
        /*002e*/ 	.short	0x00ff


	//----- nvinfo : EIATTR_NUM_BARRIERS
	.align		4
        /*0030*/ 	.byte	0x02, 0x4c
        /*0032*/ 	.byte	0x02
	.zero		1


	//----- nvinfo : EIATTR_ANNOTATIONS
	.align		4
        /*0034*/ 	.byte	0x04, 0x55
        /*0036*/ 	.short	(.L_358 - .L_357)


	//   ....[0]....
.L_357:
        /* <DEDUP_REMOVED lines=44> */


	//----- nvinfo : EIATTR_MERCURY_ISA_VERSION
	.align		4
.L_358:
        /*02e0*/ 	.byte	0x03, 0x5f
        /*02e2*/ 	.short	0x0000


	//----- nvinfo : EIATTR_COOP_GROUP_MASK_REGIDS
	.align		4
        /*02e4*/ 	.byte	0x04, 0x29
        /*02e6*/ 	.short	(.L_360 - .L_359)


	//   ....[0]....
.L_359:
        /*02e8*/ 	.word	0xffffffff


	//   ....[1]....
        /*02ec*/ 	.word	0xffffffff


	//   ....[2]....
        /*02f0*/ 	.word	0xffffffff


	//   ....[3]....
        /*02f4*/ 	.word	0xffffffff


	//   ....[4]....
        /*02f8*/ 	.word	0xffffffff


	//   ....[5]....
        /*02fc*/ 	.word	0xffffffff


	//   ....[6]....
        /*0300*/ 	.word	0xffffffff


	//   ....[7]....
        /*0304*/ 	.word	0xffffffff


	//   ....[8]....
        /*0308*/ 	.word	0xffffffff


	//   ....[9]....
        /*030c*/ 	.word	0xffffffff


	//   ....[10]....
        /*0310*/ 	.word	0xffffffff


	//   ....[11]....
        /*0314*/ 	.word	0xffffffff


	//   ....[12]....
        /*0318*/ 	.word	0xffffffff


	//   ....[13]....
        /*031c*/ 	.word	0xffffffff


	//   ....[14]....
        /*0320*/ 	.word	0xffffffff


	//   ....[15]....
        /*0324*/ 	.word	0xffffffff


	//   ....[16]....
        /*0328*/ 	.word	0xffffffff


	//   ....[17]....
        /*032c*/ 	.word	0xffffffff


	//   ....[18]....
        /*0330*/ 	.word	0xffffffff


	//   ....[19]....
        /*0334*/ 	.word	0xffffffff


	//   ....[20]....
        /*0338*/ 	.word	0xffffffff


	//   ....[21]....
        /*033c*/ 	.word	0xffffffff


	//   ....[22]....
        /*0340*/ 	.word	0xffffffff


	//   ....[23]....
        /*0344*/ 	.word	0xffffffff


	//   ....[24]....
        /*0348*/ 	.word	0xffffffff


	//   ....[25]....
        /*034c*/ 	.word	0xffffffff


	//   ....[26]....
        /*0350*/ 	.word	0xffffffff


	//   ....[27]....
        /*0354*/ 	.word	0xffffffff


	//   ....[28]....
        /*0358*/ 	.word	0xffffffff


	//   ....[29]....
        /*035c*/ 	.word	0xffffffff


	//   ....[30]....
        /*0360*/ 	.word	0xffffffff


	//   ....[31]....
        /*0364*/ 	.word	0xffffffff


	//   ....[32]....
        /*0368*/ 	.word	0xffffffff


	//   ....[33]....
        /*036c*/ 	.word	0xffffffff


	//   ....[34]....
        /*0370*/ 	.word	0xffffffff


	//   ....[35]....
        /*0374*/ 	.word	0xffffffff


	//   ....[36]....
        /*0378*/ 	.word	0xffffffff


	//   ....[37]....
        /*037c*/ 	.word	0xffffffff


	//   ....[38]....
        /*0380*/ 	.word	0xffffffff


	//   ....[39]....
        /*0384*/ 	.word	0xffffffff


	//   ....[40]....
        /*0388*/ 	.word	0xffffffff


	//   ....[41]....
        /*038c*/ 	.word	0xffffffff


	//   ....[42]....
        /*0390*/ 	.word	0xffffffff


	//   ....[43]....
        /*0394*/ 	.word	0xffffffff


	//   ....[44]....
        /*0398*/ 	.word	0xffffffff


	//   ....[45]....
        /*039c*/ 	.word	0xffffffff


	//   ....[46]....
        /*03a0*/ 	.word	0xffffffff


	//   ....[47]....
        /*03a4*/ 	.word	0xffffffff


	//   ....[48]....
        /*03a8*/ 	.word	0xffffffff


	//   ....[49]....
        /*03ac*/ 	.word	0xffffffff


	//   ....[50]....
        /*03b0*/ 	.word	0xffffffff


	//   ....[51]....
        /*03b4*/ 	.word	0xffffffff


	//   ....[52]....
        /*03b8*/ 	.word	0xffffffff


	//   ....[53]....
        /*03bc*/ 	.word	0xffffffff


	//----- nvinfo : EIATTR_COOP_GROUP_INSTR_OFFSETS
	.align		4
.L_360:
        /*03c0*/ 	.byte	0x04, 0x28
        /*03c2*/ 	.short	(.L_362 - .L_361)


	//   ....[0]....
.L_361:
        /*03c4*/ 	.word	0x00000c00


	//   ....[1]....
        /*03c8*/ 	.word	0x00000c30


	//   ....[2]....
        /*03cc*/ 	.word	0x00000c60


	//   ....[3]....
        /*03d0*/ 	.word	0x00000ca0


	//   ....[4]....
        /*03d4*/ 	.word	0x00000cc0


	//   ....[5]....
        /*03d8*/ 	.word	0x00000cf0


	//   ....[6]....
        /*03dc*/ 	.word	0x00000f10


	//   ....[7]....
        /*03e0*/ 	.word	0x00000f20


	//   ....[8]....
        /*03e4*/ 	.word	0x000030c0


	//   ....[9]....
        /*03e8*/ 	.word	0x00003350


	//   ....[10]....
        /*03ec*/ 	.word	0x00003c70


	//   ....[11]....
        /*03f0*/ 	.word	0x00003f10


	//   ....[12]....
        /*03f4*/ 	.word	0x00003f50


	//   ....[13]....
        /*03f8*/ 	.word	0x00003ff0


	//   ....[14]....
        /*03fc*/ 	.word	0x00007990


	//   ....[15]....
        /*0400*/ 	.word	0x00007b80


	//   ....[16]....
        /*0404*/ 	.word	0x00008480


	//   ....[17]....
        /*0408*/ 	.word	0x000085a0


	//   ....[18]....
        /*040c*/ 	.word	0x000085b0


	//   ....[19]....
        /*0410*/ 	.word	0x000085e0


	//   ....[20]....
        /*0414*/ 	.word	0x0000c210


	//   ....[21]....
        /*0418*/ 	.word	0x0000c280


	//   ....[22]....
        /*041c*/ 	.word	0x0000c2c0


	//   ....[23]....
        /*0420*/ 	.word	0x0000c330


	//   ....[24]....
        /*0424*/ 	.word	0x0000fa20


	//   ....[25]....
        /*0428*/ 	.word	0x0000fc00


	//   ....[26]....
        /*042c*/ 	.word	0x000104e0


	//   ....[27]....
        /*0430*/ 	.word	0x00010600


	//   ....[28]....
        /*0434*/ 	.word	0x00010640


	//   ....[29]....
        /*0438*/ 	.word	0x00010660


	//   ....[30]....
        /*043c*/ 	.word	0x00012300


	//   ....[31]....
        /*0440*/ 	.word	0x00012310


	//   ....[32]....
        /*0444*/ 	.word	0x00012340


	//   ....[33]....
        /*0448*/ 	.word	0x00012350


	//   ....[34]....
        /*044c*/ 	.word	0x00013cf0


	//   ....[35]....
        /*0450*/ 	.word	0x00013d00


	//   ....[36]....
        /*0454*/ 	.word	0x00013d20


	//   ....[37]....
        /*0458*/ 	.word	0x00013d30


	//   ....[38]....
        /*045c*/ 	.word	0x00013d40


	//   ....[39]....
        /*0460*/ 	.word	0x00013d50


	//   ....[40]....
        /*0464*/ 	.word	0x00014030


	//   ....[41]....
        /*0468*/ 	.word	0x00014060


	//   ....[42]....
        /*046c*/ 	.word	0x00014220


	//   ....[43]....
        /*0470*/ 	.word	0x00014250


	//   ....[44]....
        /*0474*/ 	.word	0x00014410


	//   ....[45]....
        /*0478*/ 	.word	0x00014430


	//   ....[46]....
        /*047c*/ 	.word	0x00014b30


	//   ....[47]....
        /*0480*/ 	.word	0x00014b50


	//   ....[48]....
        /*0484*/ 	.word	0x00014d00


	//   ....[49]....
        /*0488*/ 	.word	0x00014d30


	//   ....[50]....
        /*048c*/ 	.word	0x00014ec0


	//   ....[51]....
        /*0490*/ 	.word	0x00014ef0


	//   ....[52]....
        /*0494*/ 	.word	0x00015080


	//   ....[53]....
        /*0498*/ 	.word	0x000150a0


	//----- nvinfo : EIATTR_EXIT_INSTR_OFFSETS
	.align		4
.L_362:
        /*049c*/ 	.byte	0x04, 0x1c
        /*049e*/ 	.short	(.L_364 - .L_363)


	//   ....[0]....
.L_363:
        /*04a0*/ 	.word	0x00000040


	//   ....[1]....
        /*04a4*/ 	.word	0x00014440


	//   ....[2]....
        /*04a8*/ 	.word	0x00014580


	//   ....[3]....
        /*04ac*/ 	.word	0x000145e0


	//   ....[4]....
        /*04b0*/ 	.word	0x000150b0


	//   ....[5]....
        /*04b4*/ 	.word	0x000151c0


	//   ....[6]....
        /*04b8*/ 	.word	0x00015220


	//----- nvinfo : EIATTR_CTAIDZ_USED
	.align		4
.L_364:
        /*04bc*/ 	.byte	0x01, 0x04
	.zero		2


	//----- nvinfo : EIATTR_MAX_THREADS
	.align		4
        /*04c0*/ 	.byte	0x04, 0x05
        /*04c2*/ 	.short	(.L_366 - .L_365)
.L_365:
        /*04c4*/ 	.word	0x00000100
        /*04c8*/ 	.word	0x00000001
        /*04cc*/ 	.word	0x00000001


	//----- nvinfo : EIATTR_CRS_STACK_SIZE
	.align		4
.L_366:
        /*04d0*/ 	.byte	0x04, 0x1e
        /*04d2*/ 	.short	(.L_368 - .L_367)
.L_367:
        /*04d4*/ 	.word	0x00000000
.L_368:


//--------------------- .nv.info._ZN7cutlass13device_kernelIN5flash19enable_sm80_to_sm89INS1_16FlashAttnFwdSm80INS1_25CollectiveMainloopFwdSm80ILi8ELi1ELb0EN4cute5tupleIJNS5_1CILi128EEENS7_ILi64EEENS7_ILi256EEEEEELi256ENS_10bfloat16_tEfNS_4arch4Sm80ELb0ELb1ELb1ELb1ELb0ELb0ELb1ELb0EEENS1_21CollectiveEpilogueFwdINS6_IJS8_SA_S9_EEENS6_IJNS7_ILi1EEESI_SI_EEESC_SE_Li256ELb1ELb1ELb0ELb0EEENS1_19SingleTileSchedulerILb1ELb0ELb1ELi128EEEEEEEEEvNT_6ParamsE --------------------------
	.section	.nv.info._ZN7cutlass13device_kernelIN5flash19enable_sm80_to_sm89INS1_16FlashAttnFwdSm80INS1_25CollectiveMainloopFwdSm80ILi8ELi1ELb0EN4cute5tupleIJNS5_1CILi128EEENS7_ILi64EEENS7_ILi256EEEEEELi256ENS_10bfloat16_tEfNS_4arch4Sm80ELb0ELb1ELb1ELb1ELb0ELb0ELb1ELb0EEENS1_21CollectiveEpilogueFwdINS6_IJS8_SA_S9_EEENS6_IJNS7_ILi1EEESI_SI_EEESC_SE_Li256ELb1ELb1ELb0ELb0EEENS1_19SingleTileSchedulerILb1ELb0ELb1ELi128EEEEEEEEEvNT_6ParamsE,"",@"SHT_CUDA_INFO"
	.sectionflags	@""
	.align	4


	//----- nvinfo : EIATTR_CUDA_API_VERSION
	.align		4
        /*0000*/ 	.byte	0x04, 0x37
        /*0002*/ 	.short	(.L_370 - .L_369)
.L_369:
        /*0004*/ 	.word	0x00000082


	//----- nvinfo : EIATTR_SW2861232_WAR
	.align		4
.L_370:
        /*0008*/ 	.byte	0x01, 0x35
	.zero		2


	//----- nvinfo : EIATTR_PARAM_CBANK
	.align		4
        /*000c*/ 	.byte	0x04, 0x0a
        /*000e*/ 	.short	(.L_372 - .L_371)
	.align		4
.L_371:
        /*0010*/ 	.word	index@(.nv.constant0._ZN7cutlass13device_kernelIN5flash19enable_sm80_to_sm89INS1_16FlashAttnFwdSm80INS1_25CollectiveMainloopFwdSm80ILi8ELi1ELb0EN4cute5tupleIJNS5_1CILi128EEENS7_ILi64EEENS7_ILi256EEEEEELi256ENS_10bfloat16_tEfNS_4arch4Sm80ELb0ELb1ELb1ELb1ELb0ELb0ELb1ELb0EEENS1_21CollectiveEpilogueFwdINS6_IJS8_SA_S9_EEENS6_IJNS7_ILi1EEESI_SI_EEESC_SE_Li256ELb1ELb1ELb0ELb0EEENS1_19SingleTileSchedulerILb1ELb0ELb1ELi128EEEEEEEEEvNT_6ParamsE)
        /*0014*/ 	.short	0x0160
        /*0016*/ 	.short	0x0418


	//----- nvinfo : EIATTR_CBANK_PARAM_SIZE
	.align		4
.L_372:
        /*0018*/ 	.byte	0x03, 0x19
        /*001a*/ 	.short	0x0418


	//----- nvinfo : EIATTR_KPARAM_INFO
	.align		4
        /*001c*/ 	.byte	0x04, 0x17
        /*001e*/ 	.short	(.L_374 - .L_373)
.L_373:
        /*0020*/ 	.word	0x00000000
        /*0024*/ 	.short	0x0000
        /*0026*/ 	.short	0x0000
        /*0028*/ 	.byte	0x00, 0xf0, 0x61, 0x10


	//----- nvinfo : EIATTR_MAXREG_COUNT
	.align		4
.L_374:
        /*002c*/ 	.byte	0x03, 0x1b
        /*002e*/ 	.short	0x00ff


	//----- nvinfo : EIATTR_NUM_BARRIERS
	.align		4
        /*0030*/ 	.byte	0x02, 0x4c
        /*0032*/ 	.byte	0x02
	.zero		1


	//----- nvinfo : EIATTR_ANNOTATIONS
	.align		4
        /*0034*/ 	.byte	0x04, 0x55
        /*0036*/ 	.short	(.L_376 - .L_375)


	//   ....[0]....
.L_375:
        /* <DEDUP_REMOVED lines=53> */


	//----- nvinfo : EIATTR_MERCURY_ISA_VERSION
	.align		4
.L_376:
        /*0378*/ 	.byte	0x03, 0x5f
        /*037a*/ 	.short	0x0000


	//----- nvinfo : EIATTR_COOP_GROUP_MASK_REGIDS
	.align		4
        /*037c*/ 	.byte	0x04, 0x29
        /*037e*/ 	.short	(.L_378 - .L_377)


	//   ....[0]....
.L_377:
        /*0380*/ 	.word	0xffffffff


	//   ....[1]....
        /*0384*/ 	.word	0xffffffff


	//   ....[2]....
        /*0388*/ 	.word	0xffffffff


	//   ....[3]....
        /*038c*/ 	.word	0xffffffff


	//   ....[4]....
        /*0390*/ 	.word	0xffffffff


	//   ....[5]....
        /*0394*/ 	.word	0xffffffff


	//   ....[6]....
        /*0398*/ 	.word	0xffffffff


	//   ....[7]....
        /*039c*/ 	.word	0xffffffff


	//   ....[8]....
        /*03a0*/ 	.word	0xffffffff


	//   ....[9]....
        /*03a4*/ 	.word	0xffffffff


	//   ....[10]....
        /*03a8*/ 	.word	0xffffffff


	//   ....[11]....
        /*03ac*/ 	.word	0xffffffff


	//   ....[12]....
        /*03b0*/ 	.word	0xffffffff


	//   ....[13]....
        /*03b4*/ 	.word	0xffffffff


	//   ....[14]....
        /*03b8*/ 	.word	0xffffffff


	//   ....[15]....
        /*03bc*/ 	.word	0xffffffff


	//   ....[16]....
        /*03c0*/ 	.word	0xffffffff


	//   ....[17]....
        /*03c4*/ 	.word	0xffffffff


	//   ....[18]....
        /*03c8*/ 	.word	0xffffffff


	//   ....[19]....
        /*03cc*/ 	.word	0xffffffff


	//   ....[20]....
        /*03d0*/ 	.word	0xffffffff


	//   ....[21]....
        /*03d4*/ 	.word	0xffffffff


	//   ....[22]....
        /*03d8*/ 	.word	0xffffffff


	//   ....[23]....
        /*03dc*/ 	.word	0xffffffff


	//   ....[24]....
        /*03e0*/ 	.word	0xffffffff


	//   ....[25]....
        /*03e4*/ 	.word	0xffffffff


	//   ....[26]....
        /*03e8*/ 	.word	0xffffffff


	//   ....[27]....
        /*03ec*/ 	.word	0xffffffff


	//   ....[28]....
        /*03f0*/ 	.word	0xffffffff


	//   ....[29]....
        /*03f4*/ 	.word	0xffffffff


	//   ....[30]....
        /*03f8*/ 	.word	0xffffffff


	//   ....[31]....
        /*03fc*/ 	.word	0xffffffff


	//   ....[32]....
        /*0400*/ 	.word	0xffffffff


	//   ....[33]....
        /*0404*/ 	.word	0xffffffff


	//   ....[34]....
        /*0408*/ 	.word	0xffffffff


	//   ....[35]....
        /*040c*/ 	.word	0xffffffff


	//   ....[36]....
        /*0410*/ 	.word	0xffffffff


	//   ....[37]....
        /*0414*/ 	.word	0xffffffff


	//   ....[38]....
        /*0418*/ 	.word	0xffffffff


	//   ....[39]....
        /*041c*/ 	.word	0xffffffff


	//   ....[40]....
        /*0420*/ 	.word	0xffffffff


	//   ....[41]....
        /*0424*/ 	.word	0xffffffff


	//   ....[42]....
        /*0428*/ 	.word	0xffffffff


	//   ....[43]....
        /*042c*/ 	.word	0xffffffff


	//   ....[44]....
        /*0430*/ 	.word	0xffffffff


	//   ....[45]....
        /*0434*/ 	.word	0xffffffff


	//   ....[46]....
        /*0438*/ 	.word	0xffffffff


	//   ....[47]....
        /*043c*/ 	.word	0xffffffff


	//   ....[48]....
        /*0440*/ 	.word	0xffffffff


	//   ....[49]....
        /*0444*/ 	.word	0xffffffff


	//   ....[50]....
        /*0448*/ 	.word	0xffffffff


	//   ....[51]....
        /*044c*/ 	.word	0xffffffff


	//   ....[52]....
        /*0450*/ 	.word	0xffffffff


	//   ....[53]....
        /*0454*/ 	.word	0xffffffff


	//   ....[54]....
        /*0458*/ 	.word	0xffffffff


	//----- nvinfo : EIATTR_COOP_GROUP_INSTR_OFFSETS
	.align		4
.L_378:
        /*045c*/ 	.byte	0x04, 0x28
        /*045e*/ 	.short	(.L_380 - .L_379)


	//   ....[0]....
.L_379:
        /*0460*/ 	.word	0x00000090


	//   ....[1]....
        /*0464*/ 	.word	0x00001560


	//   ....[2]....
        /*0468*/ 	.word	0x000015d0


	//   ....[3]....
        /*046c*/ 	.word	0x000019a0


	//   ....[4]....
        /*0470*/ 	.word	0x000019e0


	//   ....[5]....
        /*0474*/ 	.word	0x00001c20


	//   ....[6]....
        /*0478*/ 	.word	0x00001c50


	//   ....[7]....
        /*047c*/ 	.word	0x00001e40


	//   ....[8]....
        /*0480*/ 	.word	0x00001e80


	//   ....[9]....
        /*0484*/ 	.word	0x00003cc0


	//   ....[10]....
        /*0488*/ 	.word	0x000043b0


	//   ....[11]....
        /*048c*/ 	.word	0x00004a80


	//   ....[12]....
        /*0490*/ 	.word	0x00004bd0


	//   ....[13]....
        /*0494*/ 	.word	0x00004be0


	//   ....[14]....
        /*0498*/ 	.word	0x00004c70


	//   ....[15]....
        /*049c*/ 	.word	0x00009910


	//   ....[16]....
        /*04a0*/ 	.word	0x00009af0


	//   ....[17]....
        /*04a4*/ 	.word	0x0000a570


	//   ....[18]....
        /*04a8*/ 	.word	0x0000a720


	//   ....[19]....
        /*04ac*/ 	.word	0x0000a760


	//   ....[20]....
        /*04b0*/ 	.word	0x0000a780


	//   ....[21]....
        /*04b4*/ 	.word	0x0000e770


	//   ....[22]....
        /*04b8*/ 	.word	0x0000e7e0


	//   ....[23]....
        /*04bc*/ 	.word	0x0000e830


	//   ....[24]....
        /*04c0*/ 	.word	0x0000e890


	//   ....[25]....
        /*04c4*/ 	.word	0x00012530


	//   ....[26]....
        /*04c8*/ 	.word	0x00012760


	//   ....[27]....
        /*04cc*/ 	.word	0x000131e0


	//   ....[28]....
        /*04d0*/ 	.word	0x00013390


	//   ....[29]....
        /*04d4*/ 	.word	0x000133d0


	//   ....[30]....
        /*04d8*/ 	.word	0x000133f0


	//   ....[31]....
        /*04dc*/ 	.word	0x00015000


	//   ....[32]....
        /*04e0*/ 	.word	0x00015030


	//   ....[33]....
        /*04e4*/ 	.word	0x00015060


	//   ....[34]....
        /*04e8*/ 	.word	0x00015070


	//   ....[35]....
        /*04ec*/ 	.word	0x00016a20


	//   ....[36]....
        /*04f0*/ 	.word	0x00016a50


	//   ....[37]....
        /*04f4*/ 	.word	0x00016a70


	//   ....[38]....
        /*04f8*/ 	.word	0x00016a80


	//   ....[39]....
        /*04fc*/ 	.word	0x00016ca0


	//   ....[40]....
        /*0500*/ 	.word	0x00016cb0


	//   ....[41]....
        /*0504*/ 	.word	0x00016eb0


	//   ....[42]....
        /*0508*/ 	.word	0x00016ee0


	//   ....[43]....
        /*050c*/ 	.word	0x000170a0


	//   ....[44]....
        /*0510*/ 	.word	0x000170d0


	//   ....[45]....
        /*0514*/ 	.word	0x00017290


	//   ....[46]....
        /*0518*/ 	.word	0x000172b0


	//   ....[47]....
        /*051c*/ 	.word	0x00017b20


	//   ....[48]....
        /*0520*/ 	.word	0x00017b40


	//   ....[49]....
        /*0524*/ 	.word	0x00017d00


	//   ....[50]....
        /*0528*/ 	.word	0x00017d30


	//   ....[51]....
        /*052c*/ 	.word	0x00017ec0


	//   ....[52]....
        /*0530*/ 	.word	0x00017ef0


	//   ....[53]....
        /*0534*/ 	.word	0x00018080


	//   ....[54]....
        /*0538*/ 	.word	0x000180a0


	//----- nvinfo : EIATTR_EXIT_INSTR_OFFSETS
	.align		4
.L_380:
        /*053c*/ 	.byte	0x04, 0x1c
        /*053e*/ 	.short	(.L_382 - .L_381)


	//   ....[0]....
.L_381:
        /*0540*/ 	.word	0x00000350


	//   ....[1]....
        /*0544*/ 	.word	0x000172c0


	//   ....[2]....
        /*0548*/ 	.word	0x00017400


	//   ....[3]....
        /*054c*/ 	.word	0x00017460


	//   ....[4]....
        /*0550*/ 	.word	0x000180b0


	//   ....[5]....
        /*0554*/ 	.word	0x000181c0


	//   ....[6]....
        /*0558*/ 	.word	0x00018220


	//----- nvinfo : EIATTR_CTAIDZ_USED
	.align		4
.L_382:
        /*055c*/ 	.byte	0x01, 0x04
	.zero		2


	//----- nvinfo : EIATTR_MAX_THREADS
	.align		4
        /*0560*/ 	.byte	0x04, 0x05
        /*0562*/ 	.short	(.L_384 - .L_383)
.L_383:
        /*0564*/ 	.word	0x00000100
        /*0568*/ 	.word	0x00000001
        /*056c*/ 	.word	0x00000001


	//----- nvinfo : EIATTR_CRS_STACK_SIZE
	.align		4
.L_384:
        /*0570*/ 	.byte	0x04, 0x1e
        /*0572*/ 	.short	(.L_386 - .L_385)
.L_385:
        /*0574*/ 	.word	0x00000000
.L_386:


//--------------------- .nv.info._ZN7cutlass13device_kernelIN5flash19enable_sm80_to_sm89INS1_16FlashAttnFwdSm80INS1_25CollectiveMainloopFwdSm80ILi8ELi1ELb0EN4cute5tupleIJNS5_1CILi128EEENS7_ILi48EEENS7_ILi256EEEEEELi256ENS_10bfloat16_tEfNS_4arch4Sm80ELb0ELb1ELb1ELb1ELb0ELb1ELb1ELb0EEENS1_21CollectiveEpilogueFwdINS6_IJS8_SA_S9_EEENS6_IJNS7_ILi1EEESI_SI_EEESC_SE_Li256ELb1ELb1ELb0ELb0EEENS1_19SingleTileSchedulerILb1ELb0ELb1ELi128EEEEEEEEEvNT_6ParamsE --------------------------
	.section	.nv.info._ZN7cutlass13device_kernelIN5flash19enable_sm80_to_sm89INS1_16FlashAttnFwdSm80INS1_25CollectiveMainloopFwdSm80ILi8ELi1ELb0EN4cute5tupleIJNS5_1CILi128EEENS7_ILi48EEENS7_ILi256EEEEEELi256ENS_10bfloat16_tEfNS_4arch4Sm80ELb0ELb1ELb1ELb1ELb0ELb1ELb1ELb0EEENS1_21CollectiveEpilogueFwdINS6_IJS8_SA_S9_EEENS6_IJNS7_ILi1EEESI_SI_EEESC_SE_Li256ELb1ELb1ELb0ELb0EEENS1_19SingleTileSchedulerILb1ELb0ELb1ELi128EEEEEEEEEvNT_6ParamsE,"",@"SHT_CUDA_INFO"
	.sectionflags	@""
	.align	4


	//----- nvinfo : EIATTR_CUDA_API_VERSION
	.align		4
        /*0000*/ 	.byte	0x04, 0x37
        /*0002*/ 	.short	(.L_388 - .L_387)
.L_387:
        /*0004*/ 	.word	0x00000082


	//----- nvinfo : EIATTR_SW2861232_WAR
	.align		4
.L_388:
        /*0008*/ 	.byte	0x01, 0x35
	.zero		2


	//----- nvinfo : EIATTR_PARAM_CBANK
	.align		4
        /*000c*/ 	.byte	0x04, 0x0a
        /*000e*/ 	.short	(.L_390 - .L_389)
	.align		4
.L_389:
        /*0010*/ 	.word	index@(.nv.constant0._ZN7cutlass13device_kernelIN5flash19enable_sm80_to_sm89INS1_16FlashAttnFwdSm80INS1_25CollectiveMainloopFwdSm80ILi8ELi1ELb0EN4cute5tupleIJNS5_1CILi128EEENS7_ILi48EEENS7_ILi256EEEEEELi256ENS_10bfloat16_tEfNS_4arch4Sm80ELb0ELb1ELb1ELb1ELb0ELb1ELb1ELb0EEENS1_21CollectiveEpilogueFwdINS6_IJS8_SA_S9_EEENS6_IJNS7_ILi1EEESI_SI_EEESC_SE_Li256ELb1ELb1ELb0ELb0EEENS1_19SingleTileSchedulerILb1ELb0ELb1ELi128EEEEEEEEEvNT_6ParamsE)
        /*0014*/ 	.short	0x0160
        /*0016*/ 	.short	0x0418


	//----- nvinfo : EIATTR_CBANK_PARAM_SIZE
	.align		4
.L_390:
        /*0018*/ 	.byte	0x03, 0x19
        /*001a*/ 	.short	0x0418


	//----- nvinfo : EIATTR_KPARAM_INFO
	.align		4
        /*001c*/ 	.byte	0x04, 0x17
        /*001e*/ 	.short	(.L_392 - .L_391)
.L_391:
        /*0020*/ 	.word	0x00000000
        /*0024*/ 	.short	0x0000
        /*0026*/ 	.short	0x0000
        /*0028*/ 	.byte	0x00, 0xf0, 0x61, 0x10


	//----- nvinfo : EIATTR_MAXREG_COUNT
	.align		4
.L_392:
        /*002c*/ 	.byte	0x03, 0x1b
        /*002e*/ 	.short	0x00ff


	//----- nvinfo : EIATTR_NUM_BARRIERS
	.align		4
        /*0030*/ 	.byte	0x02, 0x4c
        /*0032*/ 	.byte	0x02
	.zero		1


	//----- nvinfo : EIATTR_MERCURY_ISA_VERSION
	.align		4
        /*0034*/ 	.byte	0x03, 0x5f
        /*0036*/ 	.short	0x0000


	//----- nvinfo : EIATTR_COOP_GROUP_MASK_REGIDS
	.align		4
        /*0038*/ 	.byte	0x04, 0x29
        /*003a*/ 	.short	(.L_394 - .L_393)


	//   ....[0]....
.L_393:
        /*003c*/ 	.word	0xffffffff


	//   ....[1]....
        /*0040*/ 	.word	0xffffffff


	//   ....[2]....
        /*0044*/ 	.word	0xffffffff


	//   ....[3]....
        /*0048*/ 	.word	0xffffffff


	//   ....[4]....
        /*004c*/ 	.word	0xffffffff


	//   ....[5]....
        /*0050*/ 	.word	0xffffffff


	//   ....[6]....
        /*0054*/ 	.word	0xffffffff


	//   ....[7]....
        /*0058*/ 	.word	0xffffffff


	//   ....[8]....
        /*005c*/ 	.word	0xffffffff


	//   ....[9]....
        /*0060*/ 	.word	0xffffffff


	//   ....[10]....
        /*0064*/ 	.word	0xffffffff


	//   ....[11]....
        /*0068*/ 	.word	0xffffffff


	//   ....[12]....
        /*006c*/ 	.word	0xffffffff


	//   ....[13]....
        /*0070*/ 	.word	0xffffffff


	//   ....[14]....
        /*0074*/ 	.word	0xffffffff


	//   ....[15]....
        /*0078*/ 	.word	0xffffffff


	//   ....[16]....
        /*007c*/ 	.word	0xffffffff


	//   ....[17]....
        /*0080*/ 	.word	0xffffffff


	//   ....[18]....
        /*0084*/ 	.word	0xffffffff


	//   ....[19]....
        /*0088*/ 	.word	0xffffffff


	//   ....[20]....
        /*008c*/ 	.word	0xffffffff


	//   ....[21]....
        /*0090*/ 	.word	0xffffffff


	//   ....[22]....
        /*0094*/ 	.word	0xffffffff


	//   ....[23]....
        /*0098*/ 	.word	0xffffffff


	//   ....[24]....
        /*009c*/ 	.word	0xffffffff


	//   ....[25]....
        /*00a0*/ 	.word	0xffffffff


	//   ....[26]....
        /*00a4*/ 	.word	0xffffffff


	//   ....[27]....
        /*00a8*/ 	.word	0xffffffff


	//   ....[28]....
        /*00ac*/ 	.word	0xffffffff


	//   ....[29]....
        /*00b0*/ 	.word	0xffffffff


	//   ....[30]....
        /*00b4*/ 	.word	0xffffffff


	//   ....[31]....
        /*00b8*/ 	.word	0xffffffff


	//   ....[32]....
        /*00bc*/ 	.word	0xffffffff


	//   ....[33]....
        /*00c0*/ 	.word	0xffffffff


	//   ....[34]....
        /*00c4*/ 	.word	0xffffffff


	//   ....[35]....
        /*00c8*/ 	.word	0xffffffff


	//   ....[36]....
        /*00cc*/ 	.word	0xffffffff


	//   ....[37]....
        /*00d0*/ 	.word	0xffffffff


	//   ....[38]....
        /*00d4*/ 	.word	0xffffffff


	//   ....[39]....
        /*00d8*/ 	.word	0xffffffff


	//   ....[40]....
        /*00dc*/ 	.word	0xffffffff


	//   ....[41]....
        /*00e0*/ 	.word	0xffffffff


	//   ....[42]....
        /*00e4*/ 	.word	0xffffffff


	//   ....[43]....
        /*00e8*/ 	.word	0xffffffff


	//   ....[44]....
        /*00ec*/ 	.word	0xffffffff


	//   ....[45]....
        /*00f0*/ 	.word	0xffffffff


	//   ....[46]....
        /*00f4*/ 	.word	0xffffffff


	//   ....[47]....
        /*00f8*/ 	.word	0xffffffff


	//   ....[48]....
        /*00fc*/ 	.word	0xffffffff


	//   ....[49]....
        /*0100*/ 	.word	0xffffffff


	//   ....[50]....
        /*0104*/ 	.word	0xffffffff


	//   ....[51]....
        /*0108*/ 	.word	0xffffffff


	//   ....[52]....
        /*010c*/ 	.word	0xffffffff


	//   ....[53]....
        /*0110*/ 	.word	0xffffffff


	//   ....[54]....
        /*0114*/ 	.word	0xffffffff


	//   ....[55]....
        /*0118*/ 	.word	0xffffffff


	//   ....[56]....
        /*011c*/ 	.word	0xffffffff


	//   ....[57]....
        /*0120*/ 	.word	0xffffffff


	//   ....[58]....
        /*0124*/ 	.word	0xffffffff


	//   ....[59]....
        /*0128*/ 	.word	0xffffffff


	//   ....[60]....
        /*012c*/ 	.word	0xffffffff


	//   ....[61]....
        /*0130*/ 	.word	0xffffffff


	//   ....[62]....
        /*0134*/ 	.word	0xffffffff


	//   ....[63]....
        /*0138*/ 	.word	0xffffffff


	//   ....[64]....
        /*013c*/ 	.word	0xffffffff


	//   ....[65]....
        /*0140*/ 	.word	0xffffffff


	//   ....[66]....
        /*0144*/ 	.word	0xffffffff


	//   ....[67]....
        /*0148*/ 	.word	0xffffffff


	//   ....[68]....
        /*014c*/ 	.word	0xffffffff


	//   ....[69]....
        /*0150*/ 	.word	0xffffffff


	//   ....[70]....
        /*0154*/ 	.word	0xffffffff


	//   ....[71]....
        /*0158*/ 	.word	0xffffffff


	//   ....[72]....
        /*015c*/ 	.word	0xffffffff


	//   ....[73]....
        /*0160*/ 	.word	0xffffffff


	//   ....[74]....
        /*0164*/ 	.word	0xffffffff


	//   ....[75]....
        /*0168*/ 	.word	0xffffffff


	//   ....[76]....
        /*016c*/ 	.word	0xffffffff


	//   ....[77]....
        /*0170*/ 	.word	0xffffffff


	//   ....[78]....
        /*0174*/ 	.word	0xffffffff


	//   ....[79]....
        /*0178*/ 	.word	0xffffffff


	//   ....[80]....
        /*017c*/ 	.word	0xffffffff


	//   ....[81]....
        /*0180*/ 	.word	0xffffffff


	//   ....[82]....
        /*0184*/ 	.word	0xffffffff


	//   ....[83]....
        /*0188*/ 	.word	0xffffffff


	//   ....[84]....
        /*018c*/ 	.word	0xffffffff


	//   ....[85]....
        /*0190*/ 	.word	0xffffffff


	//   ....[86]....
        /*0194*/ 	.word	0xffffffff


	//   ....[87]....
        /*0198*/ 	.word	0xffffffff


	//   ....[88]....
        /*019c*/ 	.word	0xffffffff


	//   ....[89]....
        /*01a0*/ 	.word	0xffffffff


	//   ....[90]....
        /*01a4*/ 	.word	0xffffffff


	//   ....[91]....
        /*01a8*/ 	.word	0xffffffff


	//   ....[92]....
        /*01ac*/ 	.word	0xffffffff


	//   ....[93]....
        /*01b0*/ 	.word	0xffffffff


	//   ....[94]....
        /*01b4*/ 	.word	0xffffffff


	//   ....[95]....
        /*01b8*/ 	.word	0xffffffff


	//   ....[96]....
        /*01bc*/ 	.word	0xffffffff


	//   ....[97]....
        /*01c0*/ 	.word	0xffffffff


	//   ....[98]....
        /*01c4*/ 	.word	0xffffffff


	//   ....[99]....
        /*01c8*/ 	.word	0xffffffff


	//   ....[100]....
        /*01cc*/ 	.word	0xffffffff


	//   ....[101]....
        /*01d0*/ 	.word	0xffffffff


	//   ....[102]....
        /*01d4*/ 	.word	0xffffffff


	//   ....[103]....
        /*01d8*/ 	.word	0xffffffff


	//   ....[104]....
        /*01dc*/ 	.word	0xffffffff


	//   ....[105]....
        /*01e0*/ 	.word	0xffffffff


	//   ....[106]....
        /*01e4*/ 	.word	0xffffffff


	//   ....[107]....
        /*01e8*/ 	.word	0xffffffff


	//   ....[108]....
        /*01ec*/ 	.word	0xffffffff


	//   ....[109]....
        /*01f0*/ 	.word	0xffffffff


	//   ....[110]....
        /*01f4*/ 	.word	0xffffffff


	//   ....[111]....
        /*01f8*/ 	.word	0xffffffff


	//   ....[112]....
        /*01fc*/ 	.word	0xffffffff


	//   ....[113]....
        /*0200*/ 	.word	0xffffffff


	//   ....[114]....
        /*0204*/ 	.word	0xffffffff


	//   ....[115]....
        /*0208*/ 	.word	0xffffffff


	//   ....[116]....
        /*020c*/ 	.word	0xffffffff


	//   ....[117]....
        /*0210*/ 	.word	0xffffffff


	//   ....[118]....
        /*0214*/ 	.word	0xffffffff


	//   ....[119]....
        /*0218*/ 	.word	0xffffffff


	//   ....[120]....
        /*021c*/ 	.word	0xffffffff


	//   ....[121]....
        /*0220*/ 	.word	0xffffffff


	//   ....[122]....
        /*0224*/ 	.word	0xffffffff


	//   ....[123]....
        /*0228*/ 	.word	0xffffffff


	//   ....[124]....
        /*022c*/ 	.word	0xffffffff


	//   ....[125]....
        /*0230*/ 	.word	0xffffffff


	//   ....[126]....
        /*0234*/ 	.word	0xffffffff


	//   ....[127]....
        /*0238*/ 	.word	0xffffffff


	//   ....[128]....
        /*023c*/ 	.word	0xffffffff


	//   ....[129]....
        /*0240*/ 	.word	0xffffffff


	//   ....[130]....
        /*0244*/ 	.word	0xffffffff


	//   ....[131]....
        /*0248*/ 	.word	0xffffffff


	//   ....[132]....
        /*024c*/ 	.word	0xffffffff


	//   ....[133]....
        /*0250*/ 	.word	0xffffffff


	//   ....[134]....
        /*0254*/ 	.word	0xffffffff


	//   ....[135]....
        /*0258*/ 	.word	0xffffffff


	//   ....[136]....
        /*025c*/ 	.word	0xffffffff


	//   ....[137]....
        /*0260*/ 	.word	0xffffffff


	//   ....[138]....
        /*0264*/ 	.word	0xffffffff


	//----- nvinfo : EIATTR_COOP_GROUP_INSTR_OFFSETS
	.align		4
.L_394:
        /*0268*/ 	.byte	0x04, 0x28
        /*026a*/ 	.short	(.L_396 - .L_395)


	//   ....[0]....
.L_395:
        /*026c*/ 	.word	0x00000090


	//   ....[1]....
        /*0270*/ 	.word	0x00008a70


	//   ....[2]....
        /*0274*/ 	.word	0x00008a90


	//   ....[3]....
        /*0278*/ 	.word	0x00008cb0


	//   ....[4]....
        /*027c*/ 	.word	0x00008cc0


	//   ....[5]....
        /*0280*/ 	.word	0x00008eb0


	//   ....[6]....
        /*0284*/ 	.word	0x00008ed0


	//   ....[7]....
        /*0288*/ 	.word	0x000090c0


	//   ....[8]....
        /*028c*/ 	.word	0x000090d0


	//   ....[9]....
        /*0290*/ 	.word	0x0000ade0


	//   ....[10]....
        /*0294*/ 	.word	0x0000af90


	//   ....[11]....
        /*0298*/ 	.word	0x0000b840


	//   ....[12]....
        /*029c*/ 	.word	0x0000ba80


	//   ....[13]....
        /*02a0*/ 	.word	0x0000bba0


	//   ....[14]....
        /*02a4*/ 	.word	0x0000bc90


	//   ....[15]....
        /*02a8*/ 	.word	0x0000de00


	//   ....[16]....
        /*02ac*/ 	.word	0x0000dfc0


	//   ....[17]....
        /*02b0*/ 	.word	0x0000e6d0


	//   ....[18]....
        /*02b4*/ 	.word	0x0000e780


	//   ....[19]....
        /*02b8*/ 	.word	0x0000e970


	//   ....[20]....
        /*02bc*/ 	.word	0x0000ea90


	//   ....[21]....
        /*02c0*/ 	.word	0x000117a0


	//   ....[22]....
        /*02c4*/ 	.word	0x000117c0


	//   ....[23]....
        /*02c8*/ 	.word	0x00011800


	//   ....[24]....
        /*02cc*/ 	.word	0x00011810


	//   ....[25]....
        /*02d0*/ 	.word	0x00014600


	//   ....[26]....
        /*02d4*/ 	.word	0x000147c0


	//   ....[27]....
        /*02d8*/ 	.word	0x00014f80


	//   ....[28]....
        /*02dc*/ 	.word	0x00015140


	//   ....[29]....
        /*02e0*/ 	.word	0x00015150


	//   ....[30]....
        /*02e4*/ 	.word	0x000151c0


	//   ....[31]....
        /*02e8*/ 	.word	0x00016940


	//   ....[32]....
        /*02ec*/ 	.word	0x00016970


	//   ....[33]....
        /*02f0*/ 	.word	0x00016980


	//   ....[34]....
        /*02f4*/ 	.word	0x000169b0


	//   ....[35]....
        /*02f8*/ 	.word	0x00018300


	//   ....[36]....
        /*02fc*/ 	.word	0x00018340


	//   ....[37]....
        /*0300*/ 	.word	0x00018380


	//   ....[38]....
        /*0304*/ 	.word	0x000183c0


	//   ....[39]....
        /*0308*/ 	.word	0x000185e0


	//   ....[40]....
        /*030c*/ 	.word	0x000185f0


	//   ....[41]....
        /*0310*/ 	.word	0x000187f0


	//   ....[42]....
        /*0314*/ 	.word	0x00018820


	//   ....[43]....
        /*0318*/ 	.word	0x000189e0


	//   ....[44]....
        /*031c*/ 	.word	0x00018a10


	//   ....[45]....
        /*0320*/ 	.word	0x00018bd0


	//   ....[46]....
        /*0324*/ 	.word	0x00018bf0


	//   ....[47]....
        /*0328*/ 	.word	0x00019440


	//   ....[48]....
        /*032c*/ 	.word	0x00019460


	//   ....[49]....
        /*0330*/ 	.word	0x00019630


	//   ....[50]....
        /*0334*/ 	.word	0x00019640


	//   ....[51]....
        /*0338*/ 	.word	0x00019810


	//   ....[52]....
        /*033c*/ 	.word	0x00019830


	//   ....[53]....
        /*0340*/ 	.word	0x00019a00


	//   ....[54]....
        /*0344*/ 	.word	0x00019a10


	//   ....[55]....
        /*0348*/ 	.word	0x00019c20


	//   ....[56]....
        /*034c*/ 	.word	0x00019ca0


	//   ....[57]....
        /*0350*/ 	.word	0x00019d10


	//   ....[58]....
        /*0354*/ 	.word	0x00019d80


	//   ....[59]....
        /*0358*/ 	.word	0x00019df0


	//   ....[60]....
        /*035c*/ 	.word	0x00019e70


	//   ....[61]....
        /*0360*/ 	.word	0x00019ee0


	//   ....[62]....
        /*0364*/ 	.word	0x00019f50


	//   ....[63]....
        /*0368*/ 	.word	0x00019f90


	//   ....[64]....
        /*036c*/ 	.word	0x00019fd0


	//   ....[65]....
        /*0370*/ 	.word	0x0001a020


	//   ....[66]....
        /*0374*/ 	.word	0x0001a070


	//   ....[67]....
        /*0378*/ 	.word	0x0001a0e0


	//   ....[68]....
        /*037c*/ 	.word	0x0001a160


	//   ....[69]....
        /*0380*/ 	.word	0x0001a1e0


	//   ....[70]....
        /*0384*/ 	.word	0x0001a250


	//   ....[71]....
        /*0388*/ 	.word	0x0001a2d0


	//   ....[72]....
        /*038c*/ 	.word	0x0001a350


	//   ....[73]....
        /*0390*/ 	.word	0x0001a3d0


	//   ....[74]....
        /*0394*/ 	.word	0x0001a440


	//   ....[75]....
        /*0398*/ 	.word	0x0001a830


	//   ....[76]....
        /*039c*/ 	.word	0x0001a850


	//   ....[77]....
        /*03a0*/ 	.word	0x0001a860


	//   ....[78]....
        /*03a4*/ 	.word	0x0001a870


	//   ....[79]....
        /*03a8*/ 	.word	0x0001ae50


	//   ....[80]....
        /*03ac*/ 	.word	0x0001ae60


	//   ....[81]....
        /*03b0*/ 	.word	0x0001ae70


	//   ....[82]....
        /*03b4*/ 	.word	0x0001ae80


	//   ....[83]....
        /*03b8*/ 	.word	0x0001b400


	//   ....[84]....
        /*03bc*/ 	.word	0x0001b420


	//   ....[85]....
        /*03c0*/ 	.word	0x0001b440


	//   ....[86]....
        /*03c4*/ 	.word	0x0001b450


	//   ....[87]....
        /*03c8*/ 	.word	0x0001b9e0


	//   ....[88]....
        /*03cc*/ 	.word	0x0001ba40


	//   ....[89]....
        /*03d0*/ 	.word	0x0001ba60


	//   ....[90]....
        /*03d4*/ 	.word	0x0001ba70


	//   ....[91]....
        /*03d8*/ 	.word	0x0001f6c0


	//   ....[92]....
        /*03dc*/ 	.word	0x0001f6e0


	//   ....[93]....
        /*03e0*/ 	.word	0x0001f6f0


	//   ....[94]....
        /*03e4*/ 	.word	0x0001f700


	//   ....[95]....
        /*03e8*/ 	.word	0x0001fbc0


	//   ....[96]....
        /*03ec*/ 	.word	0x0001fbd0


	//   ....[97]....
        /*03f0*/ 	.word	0x0001fbe0


	//   ....[98]....
        /*03f4*/ 	.word	0x0001fbf0


	//   ....[99]....
        /*03f8*/ 	.word	0x00020040


	//   ....[100]....
        /*03fc*/ 	.word	0x00020060


	//   ....[101]....
        /*0400*/ 	.word	0x00020070


	//   ....[102]....
        /*0404*/ 	.word	0x00020080


	//   ....[103]....
        /*0408*/ 	.word	0x000204f0


	//   ....[104]....
        /*040c*/ 	.word	0x00020550


	//   ....[105]....
        /*0410*/ 	.word	0x00020570


	//   ....[106]....
        /*0414*/ 	.word	0x00020580


	//   ....[107]....
        /*0418*/ 	.word	0x000247a0


	//   ....[108]....
        /*041c*/ 	.word	0x00024820


	//   ....[109]....
        /*0420*/ 	.word	0x00024890


	//   ....[110]....
        /*0424*/ 	.word	0x00024900


	//   ....[111]....
        /*0428*/ 	.word	0x00024970


	//   ....[112]....
        /*042c*/ 	.word	0x000249e0


	//   ....[113]....
        /*0430*/ 	.word	0x00024a60


	//   ....[114]....
        /*0434*/ 	.word	0x00024ad0


	//   ....[115]....
        /*0438*/ 	.word	0x00024b40


	//   ....[116]....
        /*043c*/ 	.word	0x00024bc0


	//   ....[117]....
        /*0440*/ 	.word	0x00024c40


	//   ....[118]....
        /*0444*/ 	.word	0x00024cb0


	//   ....[119]....
        /*0448*/ 	.word	0x00024d20


	//   ....[120]....
        /*044c*/ 	.word	0x00024da0


	//   ....[121]....
        /*0450*/ 	.word	0x00024e20


	//   ....[122]....
        /*0454*/ 	.word	0x00024e90


	//   ....[123]....
        /*0458*/ 	.word	0x00024f00


	//   ....[124]....
        /*045c*/ 	.word	0x00024f80


	//   ....[125]....
        /*0460*/ 	.word	0x00024ff0


	//   ....[126]....
        /*0464*/ 	.word	0x00025060


	//   ....[127]....
        /*0468*/ 	.word	0x000250d0


	//   ....[128]....
        /*046c*/ 	.word	0x00025140


	//   ....[129]....
        /*0470*/ 	.word	0x000251c0


	//   ....[130]....
        /*0474*/ 	.word	0x00025230


	//   ....[131]....
        /*0478*/ 	.word	0x000252a0


	//   ....[132]....
        /*047c*/ 	.word	0x00025320


	//   ....[133]....
        /*0480*/ 	.word	0x00025390


	//   ....[134]....
        /*0484*/ 	.word	0x00025400


	//   ....[135]....
        /*0488*/ 	.word	0x00025470


	//   ....[136]....
        /*048c*/ 	.word	0x000254f0


	//   ....[137]....
        /*0490*/ 	.word	0x00025570


	//   ....[138]....
        /*0494*/ 	.word	0x000255e0


	//----- nvinfo : EIATTR_EXIT_INSTR_OFFSETS
	.align		4
.L_396:
        /*0498*/ 	.byte	0x04, 0x1c
        /*049a*/ 	.short	(.L_398 - .L_397)


	//   ....[0]....
.L_397:
        /*049c*/ 	.word	0x00000320


	//   ....[1]....
        /*04a0*/ 	.word	0x00018c00


	//   ....[2]....
        /*04a4*/ 	.word	0x00018d40


	//   ....[3]....
        /*04a8*/ 	.word	0x00018da0


	//   ....[4]....
        /*04ac*/ 	.word	0x00019a50


	//   ....[5]....
        /*04b0*/ 	.word	0x00019b60


	//   ....[6]....
        /*04b4*/ 	.word	0x00019bc0


	//----- nvinfo : EIATTR_CTAIDZ_USED
	.align		4
.L_398:
        /*04b8*/ 	.byte	0x01, 0x04
	.zero		2


	//----- nvinfo : EIATTR_MAX_THREADS
	.align		4
        /*04bc*/ 	.byte	0x04, 0x05
        /*04be*/ 	.short	(.L_400 - .L_399)
.L_399:
        /*04c0*/ 	.word	0x00000100
        /*04c4*/ 	.word	0x00000001
        /*04c8*/ 	.word	0x00000001


	//----- nvinfo : EIATTR_CRS_STACK_SIZE
	.align		4
.L_400:
        /*04cc*/ 	.byte	0x04, 0x1e
        /*04ce*/ 	.short	(.L_402 - .L_401)
.L_401:
        /*04d0*/ 	.word	0x00000000
.L_402:


//--------------------- .nv.info._ZN7cutlass13device_kernelIN5flash19enable_sm80_to_sm89INS1_16FlashAttnFwdSm80INS1_25CollectiveMainloopFwdSm80ILi8ELi1ELb0EN4cute5tupleIJNS5_1CILi128EEENS7_ILi96EEENS7_ILi256EEEEEELi256ENS_10bfloat16_tEfNS_4arch4Sm80ELb1ELb0ELb1ELb0ELb0ELb0ELb1ELb0EEENS1_21CollectiveEpilogueFwdINS6_IJS8_SA_S9_EEENS6_IJNS7_ILi1EEESI_SI_EEESC_SE_Li256ELb0ELb1ELb0ELb0EEENS1_30DynamicPersistentTileSchedulerILi256ELi256ELb0ELb1ELb0EEEEEEEEEvNT_6ParamsE --------------------------
	.section	.nv.info._ZN7cutlass13device_kernelIN5flash19enable_sm80_to_sm89INS1_16FlashAttnFwdSm80INS1_25CollectiveMainloopFwdSm80ILi8ELi1ELb0EN4cute5tupleIJNS5_1CILi128EEENS7_ILi96EEENS7_ILi256EEEEEELi256ENS_10bfloat16_tEfNS_4arch4Sm80ELb1ELb0ELb1ELb0ELb0ELb0ELb1ELb0EEENS1_21CollectiveEpilogueFwdINS6_IJS8_SA_S9_EEENS6_IJNS7_ILi1EEESI_SI_EEESC_SE_Li256ELb0ELb1ELb0ELb0EEENS1_30DynamicPersistentTileSchedulerILi256ELi256ELb0ELb1ELb0EEEEEEEEEvNT_6ParamsE,"",@"SHT_CUDA_INFO"
	.sectionflags	@""
	.align	4


	//----- nvinfo : EIATTR_CUDA_API_VERSION
	.align		4
        /*0000*/ 	.byte	0x04, 0x37
        /*0002*/ 	.short	(.L_404 - .L_403)
.L_403:
        /*0004*/ 	.word	0x00000082


	//----- nvinfo : EIATTR_SW2861232_WAR
	.align		4
.L_404:
        /*0008*/ 	.byte	0x01, 0x35
	.zero		2


	//----- nvinfo : EIATTR_PARAM_CBANK
	.align		4
        /*000c*/ 	.byte	0x04, 0x0a
        /*000e*/ 	.short	(.L_406 - .L_405)
	.align		4
.L_405:
        /*0010*/ 	.word	index@(.nv.constant0._ZN7cutlass13device_kernelIN5flash19enable_sm80_to_sm89INS1_16FlashAttnFwdSm80INS1_25CollectiveMainloopFwdSm80ILi8ELi1ELb0EN4cute5tupleIJNS5_1CILi128EEENS7_ILi96EEENS7_ILi256EEEEEELi256ENS_10bfloat16_tEfNS_4arch4Sm80ELb1ELb0ELb1ELb0ELb0ELb0ELb1ELb0EEENS1_21CollectiveEpilogueFwdINS6_IJS8_SA_S9_EEENS6_IJNS7_ILi1EEESI_SI_EEESC_SE_Li256ELb0ELb1ELb0ELb0EEENS1_30DynamicPersistentTileSchedulerILi256ELi256ELb0ELb1ELb0EEEEEEEEEvNT_6ParamsE)
        /*0014*/ 	.short	0x0160
        /*0016*/ 	.short	0x0428


	//----- nvinfo : EIATTR_CBANK_PARAM_SIZE
	.align		4
.L_406:
        /*0018*/ 	.byte	0x03, 0x19
        /*001a*/ 	.short	0x0428


	//----- nvinfo : EIATTR_KPARAM_INFO
	.align		4
        /*001c*/ 	.byte	0x04, 0x17
        /*001e*/ 	.short	(.L_408 - .L_407)
.L_407:
        /*0020*/ 	.word	0x00000000
        /*0024*/ 	.short	0x0000
        /*0026*/ 	.short	0x0000
        /*0028*/ 	.byte	0x00, 0xf0, 0xa1, 0x10


	//----- nvinfo : EIATTR_MAXREG_COUNT
	.align		4
.L_408:
        /*002c*/ 	.byte	0x03, 0x1b
        /*002e*/ 	.short	0x00ff


	//----- nvinfo : EIATTR_NUM_BARRIERS
	.align		4
        /*0030*/ 	.byte	0x02, 0x4c
        /*0032*/ 	.byte	0x06
	.zero		1


	//----- nvinfo : EIATTR_ANNOTATIONS
	.align		4
        /*0034*/ 	.byte	0x04, 0x55
        /*0036*/ 	.short	(.L_410 - .L_409)


	//   ....[0]....
.L_409:
        /* <DEDUP_REMOVED lines=90> */


	//----- nvinfo : EIATTR_MERCURY_ISA_VERSION
	.align		4
.L_410:
        /*05c0*/ 	.byte	0x03, 0x5f
        /*05c2*/ 	.short	0x0000


	//----- nvinfo : EIATTR_INT_WARP_WIDE_INSTR_OFFSETS
	.align		4
        /*05c4*/ 	.byte	0x04, 0x31
        /*05c6*/ 	.short	(.L_412 - .L_411)


	//   ....[0]....
.L_411:
        /*05c8*/ 	.word	0x00012c90


	//   ....[1]....
        /*05cc*/ 	.word	0x00012d10


	//----- nvinfo : EIATTR_COOP_GROUP_MASK_REGIDS
	.align		4
.L_412:
        /*05d0*/ 	.byte	0x04, 0x29
        /*05d2*/ 	.short	(.L_414 - .L_413)


	//   ....[0]....
.L_413:
        /*05d4*/ 	.word	0xffffffff


	//   ....[1]....
        /*05d8*/ 	.word	0xffffffff


	//   ....[2]....
        /*05dc*/ 	.word	0xffffffff


	//   ....[3]....
        /*05e0*/ 	.word	0xffffffff


	//   ....[4]....
        /*05e4*/ 	.word	0xffffffff


	//   ....[5]....
        /*05e8*/ 	.word	0xffffffff


	//   ....[6]....
        /*05ec*/ 	.word	0xffffffff


	//   ....[7]....
        /*05f0*/ 	.word	0xffffffff


	//   ....[8]....
        /*05f4*/ 	.word	0xffffffff


	//   ....[9]....
        /*05f8*/ 	.word	0xffffffff


	//   ....[10]....
        /*05fc*/ 	.word	0xffffffff


	//   ....[11]....
        /*0600*/ 	.word	0xffffffff


	//   ....[12]....
        /*0604*/ 	.word	0xffffffff


	//   ....[13]....
        /*0608*/ 	.word	0xffffffff


	//   ....[14]....
        /*060c*/ 	.word	0xffffffff


	//   ....[15]....
        /*0610*/ 	.word	0xffffffff


	//   ....[16]....
        /*0614*/ 	.word	0xffffffff


	//   ....[17]....
        /*0618*/ 	.word	0xffffffff


	//   ....[18]....
        /*061c*/ 	.word	0xffffffff


	//   ....[19]....
        /*0620*/ 	.word	0xffffffff


	//   ....[20]....
        /*0624*/ 	.word	0xffffffff


	//   ....[21]....
        /*0628*/ 	.word	0xffffffff


	//   ....[22]....
        /*062c*/ 	.word	0xffffffff


	//   ....[23]....
        /*0630*/ 	.word	0xffffffff


	//   ....[24]....
        /*0634*/ 	.word	0xffffffff


	//   ....[25]....
        /*0638*/ 	.word	0xffffffff


	//   ....[26]....
        /*063c*/ 	.word	0xffffffff


	//   ....[27]....
        /*0640*/ 	.word	0xffffffff


	//   ....[28]....
        /*0644*/ 	.word	0xffffffff


	//   ....[29]....
        /*0648*/ 	.word	0xffffffff


	//   ....[30]....
        /*064c*/ 	.word	0xffffffff


	//   ....[31]....
        /*0650*/ 	.word	0xffffffff


	//   ....[32]....
        /*0654*/ 	.word	0xffffffff


	//   ....[33]....
        /*0658*/ 	.word	0xffffffff


	//   ....[34]....
        /*065c*/ 	.word	0xffffffff


	//   ....[35]....
        /*0660*/ 	.word	0xffffffff


	//   ....[36]....
        /*0664*/ 	.word	0xffffffff


	//   ....[37]....
        /*0668*/ 	.word	0xffffffff


	//   ....[38]....
        /*066c*/ 	.word	0xffffffff


	//   ....[39]....
        /*0670*/ 	.word	0xffffffff


	//   ....[40]....
        /*0674*/ 	.word	0xffffffff


	//   ....[41]....
        /*0678*/ 	.word	0xffffffff


	//   ....[42]....
        /*067c*/ 	.word	0xffffffff


	//   ....[43]....
        /*0680*/ 	.word	0xffffffff


	//   ....[44]....
        /*0684*/ 	.word	0xffffffff


	//   ....[45]....
        /*0688*/ 	.word	0xffffffff


	//   ....[46]....
        /*068c*/ 	.word	0xffffffff


	//   ....[47]....
        /*0690*/ 	.word	0xffffffff


	//   ....[48]....
        /*0694*/ 	.word	0xffffffff


	//   ....[49]....
        /*0698*/ 	.word	0xffffffff


	//   ....[50]....
        /*069c*/ 	.word	0xffffffff


	//   ....[51]....
        /*06a0*/ 	.word	0xffffffff


	//   ....[52]....
        /*06a4*/ 	.word	0xffffffff


	//   ....[53]....
        /*06a8*/ 	.word	0xffffffff


	//   ....[54]....
        /*06ac*/ 	.word	0xffffffff


	//   ....[55]....
        /*06b0*/ 	.word	0xffffffff


	//   ....[56]....
        /*06b4*/ 	.word	0xffffffff


	//   ....[57]....
        /*06b8*/ 	.word	0xffffffff


	//   ....[58]....
        /*06bc*/ 	.word	0xffffffff


	//   ....[59]....
        /*06c0*/ 	.word	0xffffffff


	//   ....[60]....
        /*06c4*/ 	.word	0xffffffff


	//   ....[61]....
        /*06c8*/ 	.word	0xffffffff


	//   ....[62]....
        /*06cc*/ 	.word	0xffffffff


	//   ....[63]....
        /*06d0*/ 	.word	0xffffffff


	//   ....[64]....
        /*06d4*/ 	.word	0xffffffff


	//   ....[65]....
        /*06d8*/ 	.word	0xffffffff


	//   ....[66]....
        /*06dc*/ 	.word	0xffffffff


	//   ....[67]....
        /*06e0*/ 	.word	0xffffffff


	//   ....[68]....
        /*06e4*/ 	.word	0xffffffff


	//   ....[69]....
        /*06e8*/ 	.word	0xffffffff


	//   ....[70]....
        /*06ec*/ 	.word	0xffffffff


	//   ....[71]....
        /*06f0*/ 	.word	0xffffffff


	//   ....[72]....
        /*06f4*/ 	.word	0xffffffff


	//----- nvinfo : EIATTR_COOP_GROUP_INSTR_OFFSETS
	.align		4
.L_414:
        /*06f8*/ 	.byte	0x04, 0x28
        /*06fa*/ 	.short	(.L_416 - .L_415)


	//   ....[0]....
.L_415:
        /*06fc*/ 	.word	0x00000050


	//   ....[1]....
        /*0700*/ 	.word	0x00000060


	//   ....[2]....
        /*0704*/ 	.word	0x00001ac0


	//   ....[3]....
        /*0708*/ 	.word	0x00001ae0


	//   ....[4]....
        /*070c*/ 	.word	0x00001cd0


	//   ....[5]....
        /*0710*/ 	.word	0x00001ce0


	//   ....[6]....
        /*0714*/ 	.word	0x00001ec0


	//   ....[7]....
        /*0718*/ 	.word	0x00001ee0


	//   ....[8]....
        /*071c*/ 	.word	0x000020c0


	//   ....[9]....
        /*0720*/ 	.word	0x000020d0


	//   ....[10]....
        /*0724*/ 	.word	0x00004710


	//   ....[11]....
        /*0728*/ 	.word	0x00004740


	//   ....[12]....
        /*072c*/ 	.word	0x00004fe0


	//   ....[13]....
        /*0730*/ 	.word	0x00005110


	//   ....[14]....
        /*0734*/ 	.word	0x00005120


	//   ....[15]....
        /*0738*/ 	.word	0x00005170


	//   ....[16]....
        /*073c*/ 	.word	0x00008870


	//   ....[17]....
        /*0740*/ 	.word	0x000097f0


	//   ....[18]....
        /*0744*/ 	.word	0x0000a790


	//   ....[19]....
        /*0748*/ 	.word	0x0000a7a0


	//   ....[20]....
        /*074c*/ 	.word	0x0000a800


	//   ....[21]....
        /*0750*/ 	.word	0x0000a810


	//   ....[22]....
        /*0754*/ 	.word	0x0000f360


	//   ....[23]....
        /*0758*/ 	.word	0x0000f3b0


	//   ....[24]....
        /*075c*/ 	.word	0x0000f3d0


	//   ....[25]....
        /*0760*/ 	.word	0x0000f3f0


	//   ....[26]....
        /*0764*/ 	.word	0x00012240


	//   ....[27]....
        /*0768*/ 	.word	0x00012290


	//   ....[28]....
        /*076c*/ 	.word	0x000122b0


	//   ....[29]....
        /*0770*/ 	.word	0x000122d0


	//   ....[30]....
        /*0774*/ 	.word	0x000136e0


	//   ....[31]....
        /*0778*/ 	.word	0x00013a70


	//   ....[32]....
        /*077c*/ 	.word	0x00013aa0


	//   ....[33]....
        /*0780*/ 	.word	0x00013ac0


	//   ....[34]....
        /*0784*/ 	.word	0x00013af0


	//   ....[35]....
        /*0788*/ 	.word	0x00013d70


	//   ....[36]....
        /*078c*/ 	.word	0x00013d90


	//   ....[37]....
        /*0790*/ 	.word	0x00013f10


	//   ....[38]....
        /*0794*/ 	.word	0x00013f40


	//   ....[39]....
        /*0798*/ 	.word	0x00014080


	//   ....[40]....
        /*079c*/ 	.word	0x000140b0


	//   ....[41]....
        /*07a0*/ 	.word	0x000141e0


	//   ....[42]....
        /*07a4*/ 	.word	0x000141f0


	//   ....[43]....
        /*07a8*/ 	.word	0x00014800


	//   ....[44]....
        /*07ac*/ 	.word	0x00014820


	//   ....[45]....
        /*07b0*/ 	.word	0x00014a10


	//   ....[46]....
        /*07b4*/ 	.word	0x00014a20


	//   ....[47]....
        /*07b8*/ 	.word	0x00014c00


	//   ....[48]....
        /*07bc*/ 	.word	0x00014c20


	//   ....[49]....
        /*07c0*/ 	.word	0x00014e00


	//   ....[50]....
        /*07c4*/ 	.word	0x00014e10


	//   ....[51]....
        /*07c8*/ 	.word	0x00015050


	//   ....[52]....
        /*07cc*/ 	.word	0x00015160


	//   ....[53]....
        /*07d0*/ 	.word	0x000151d0


	//   ....[54]....
        /*07d4*/ 	.word	0x00015230


	//   ....[55]....
        /*07d8*/ 	.word	0x00015290


	//   ....[56]....
        /*07dc*/ 	.word	0x000152f0


	//   ....[57]....
        /*07e0*/ 	.word	0x00015360


	//   ....[58]....
        /*07e4*/ 	.word	0x000153c0


	//   ....[59]....
        /*07e8*/ 	.word	0x00015420


	//   ....[60]....
        /*07ec*/ 	.word	0x00015470


	//   ....[61]....
        /*07f0*/ 	.word	0x000154d0


	//   ....[62]....
        /*07f4*/ 	.word	0x00015520


	//   ....[63]....
        /*07f8*/ 	.word	0x00015570


	//   ....[64]....
        /*07fc*/ 	.word	0x000155e0


	//   ....[65]....
        /*0800*/ 	.word	0x00015650


	//   ....[66]....
        /*0804*/ 	.word	0x000156b0


	//   ....[67]....
        /*0808*/ 	.word	0x00015710


	//   ....[68]....
        /*080c*/ 	.word	0x00015770


	//   ....[69]....
        /*0810*/ 	.word	0x000157e0


	//   ....[70]....
        /*0814*/ 	.word	0x00015840


	//   ....[71]....
        /*0818*/ 	.word	0x000158a0


	//   ....[72]....
        /*081c*/ 	.word	0x00015900


	//----- nvinfo : EIATTR_EXIT_INSTR_OFFSETS
	.align		4
.L_416:
        /*0820*/ 	.byte	0x04, 0x1c
        /*0822*/ 	.short	(.L_418 - .L_417)


	//   ....[0]....
.L_417:
        /*0824*/ 	.word	0x000000b0


	//   ....[1]....
        /*0828*/ 	.word	0x00015110


	//----- nvinfo : EIATTR_MAX_THREADS
	.align		4
.L_418:
        /*082c*/ 	.byte	0x04, 0x05
        /*082e*/ 	.short	(.L_420 - .L_419)
.L_419:
        /*0830*/ 	.word	0x00000100
        /*0834*/ 	.word	0x00000001
        /*0838*/ 	.word	0x00000001


	//----- nvinfo : EIATTR_CRS_STACK_SIZE
	.align		4
.L_420:
        /*083c*/ 	.byte	0x04, 0x1e
        /*083e*/ 	.short	(.L_422 - .L_421)
.L_421:
        /*0840*/ 	.word	0x00000000
.L_422:


//--------------------- .nv.info._ZN7cutlass13device_kernelIN5flash19enable_sm80_to_sm89INS1_16FlashAttnFwdSm80INS1_25CollectiveMainloopFwdSm80ILi8ELi1ELb0EN4cute5tupleIJNS5_1CILi128EEENS7_ILi96EEENS7_ILi256EEEEEELi256ENS_10bfloat16_tEfNS_4arch4Sm80ELb1ELb0ELb1ELb1ELb0ELb0ELb1ELb0EEENS1_21CollectiveEpilogueFwdINS6_IJS8_SA_S9_EEENS6_IJNS7_ILi1EEESI_SI_EEESC_SE_Li256ELb1ELb1ELb0ELb0EEENS1_19SingleTileSchedulerILb1ELb0ELb1ELi128EEEEEEEEEvNT_6ParamsE --------------------------
	.section	.nv.info._ZN7cutlass13device_kernelIN5flash19enable_sm80_to_sm89INS1_16FlashAttnFwdSm80INS1_25CollectiveMainloopFwdSm80ILi8ELi1ELb0EN4cute5tupleIJNS5_1CILi128EEENS7_ILi96EEENS7_ILi256EEEEEELi256ENS_10bfloat16_tEfNS_4arch4Sm80ELb1ELb0ELb1ELb1ELb0ELb0ELb1ELb0EEENS1_21CollectiveEpilogueFwdINS6_IJS8_SA_S9_EEENS6_IJNS7_ILi1EEESI_SI_EEESC_SE_Li256ELb1ELb1ELb0ELb0EEENS1_19SingleTileSchedulerILb1ELb0ELb1ELi128EEEEEEEEEvNT_6ParamsE,"",@"SHT_CUDA_INFO"
	.sectionflags	@""
	.align	4


	//----- nvinfo : EIATTR_CUDA_API_VERSION
	.align		4
        /*0000*/ 	.byte	0x04, 0x37
        /*0002*/ 	.short	(.L_424 - .L_423)
.L_423:
        /*0004*/ 	.word	0x00000082


	//----- nvinfo : EIATTR_SW2861232_WAR
	.align		4
.L_424:
        /*0008*/ 	.byte	0x01, 0x35
	.zero		2


	//----- nvinfo : EIATTR_PARAM_CBANK
	.align		4
        /*000c*/ 	.byte	0x04, 0x0a
        /*000e*/ 	.short	(.L_426 - .L_425)
	.align		4
.L_425:
        /*0010*/ 	.word	index@(.nv.constant0._ZN7cutlass13device_kernelIN5flash19enable_sm80_to_sm89INS1_16FlashAttnFwdSm80INS1_25CollectiveMainloopFwdSm80ILi8ELi1ELb0EN4cute5tupleIJNS5_1CILi128EEENS7_ILi96EEENS7_ILi256EEEEEELi256ENS_10bfloat16_tEfNS_4arch4Sm80ELb1ELb0ELb1ELb1ELb0ELb0ELb1ELb0EEENS1_21CollectiveEpilogueFwdINS6_IJS8_SA_S9_EEENS6_IJNS7_ILi1EEESI_SI_EEESC_SE_Li256ELb1ELb1ELb0ELb0EEENS1_19SingleTileSchedulerILb1ELb0ELb1ELi128EEEEEEEEEvNT_6ParamsE)
        /*0014*/ 	.short	0x0160
        /*0016*/ 	.short	0x0418


	//----- nvinfo : EIATTR_CBANK_PARAM_SIZE
	.align		4
.L_426:
        /*0018*/ 	.byte	0x03, 0x19
        /*001a*/ 	.short	0x0418


	//----- nvinfo : EIATTR_KPARAM_INFO
	.align		4
        /*001c*/ 	.byte	0x04, 0x17
        /*001e*/ 	.short	(.L_428 - .L_427)
.L_427:
        /*0020*/ 	.word	0x00000000
        /*0024*/ 	.short	0x0000
        /*0026*/ 	.short	0x0000
        /*0028*/ 	.byte	0x00, 0xf0, 0x61, 0x10


	//----- nvinfo : EIATTR_MAXREG_COUNT
	.align		4
.L_428:
        /*002c*/ 	.byte	0x03, 0x1b
        /*002e*/ 	.short	0x00ff


	//----- nvinfo : EIATTR_NUM_BARRIERS
	.align		4
        /*0030*/ 	.byte	0x02, 0x4c
        /*0032*/ 	.byte	0x02
	.zero		1


	//----- nvinfo : EIATTR_ANNOTATIONS
	.align		4
        /*0034*/ 	.byte	0x04, 0x55
        /*0036*/ 	.short	(.L_430 - .L_429)


	//   ....[0]....
.L_429:
        /* <DEDUP_REMOVED lines=27> */


	//----- nvinfo : EIATTR_MERCURY_ISA_VERSION
	.align		4
.L_430:
        /*01d8*/ 	.byte	0x03, 0x5f
        /*01da*/ 	.short	0x0000


	//----- nvinfo : EIATTR_COOP_GROUP_MASK_REGIDS
	.align		4
        /*01dc*/ 	.byte	0x04, 0x29
        /*01de*/ 	.short	(.L_432 - .L_431)


	//   ....[0]....
.L_431:
        /*01e0*/ 	.word	0xffffffff


	//   ....[1]....
        /*01e4*/ 	.word	0xffffffff


	//   ....[2]....
        /*01e8*/ 	.word	0xffffffff


	//   ....[3]....
        /*01ec*/ 	.word	0xffffffff


	//   ....[4]....
        /*01f0*/ 	.word	0xffffffff


	//   ....[5]....
        /*01f4*/ 	.word	0xffffffff


	//   ....[6]....
        /*01f8*/ 	.word	0xffffffff


	//   ....[7]....
        /*01fc*/ 	.word	0xffffffff


	//   ....[8]....
        /*0200*/ 	.word	0xffffffff


	//   ....[9]....
        /*0204*/ 	.word	0xffffffff


	//   ....[10]....
        /*0208*/ 	.word	0xffffffff


	//   ....[11]....
        /*020c*/ 	.word	0xffffffff


	//   ....[12]....
        /*0210*/ 	.word	0xffffffff


	//   ....[13]....
        /*0214*/ 	.word	0xffffffff


	//   ....[14]....
        /*0218*/ 	.word	0xffffffff


	//   ....[15]....
        /*021c*/ 	.word	0xffffffff


	//   ....[16]....
        /*0220*/ 	.word	0xffffffff


	//   ....[17]....
        /*0224*/ 	.word	0xffffffff


	//   ....[18]....
        /*0228*/ 	.word	0xffffffff


	//   ....[19]....
        /*022c*/ 	.word	0xffffffff


	//   ....[20]....
        /*0230*/ 	.word	0xffffffff


	//   ....[21]....
        /*0234*/ 	.word	0xffffffff


	//   ....[22]....
        /*0238*/ 	.word	0xffffffff


	//   ....[23]....
        /*023c*/ 	.word	0xffffffff


	//   ....[24]....
        /*0240*/ 	.word	0xffffffff


	//   ....[25]....
        /*0244*/ 	.word	0xffffffff


	//   ....[26]....
        /*0248*/ 	.word	0xffffffff


	//   ....[27]....
        /*024c*/ 	.word	0xffffffff


	//   ....[28]....
        /*0250*/ 	.word	0xffffffff


	//   ....[29]....
        /*0254*/ 	.word	0xffffffff


	//   ....[30]....
        /*0258*/ 	.word	0xffffffff


	//   ....[31]....
        /*025c*/ 	.word	0xffffffff


	//   ....[32]....
        /*0260*/ 	.word	0xffffffff


	//   ....[33]....
        /*0264*/ 	.word	0xffffffff


	//   ....[34]....
        /*0268*/ 	.word	0xffffffff


	//   ....[35]....
        /*026c*/ 	.word	0xffffffff


	//   ....[36]....
        /*0270*/ 	.word	0xffffffff


	//   ....[37]....
        /*0274*/ 	.word	0xffffffff


	//   ....[38]....
        /*0278*/ 	.word	0xffffffff


	//   ....[39]....
        /*027c*/ 	.word	0xffffffff


	//   ....[40]....
        /*0280*/ 	.word	0xffffffff


	//   ....[41]....
        /*0284*/ 	.word	0xffffffff


	//   ....[42]....
        /*0288*/ 	.word	0xffffffff


	//   ....[43]....
        /*028c*/ 	.word	0xffffffff


	//   ....[44]....
        /*0290*/ 	.word	0xffffffff


	//   ....[45]....
        /*0294*/ 	.word	0xffffffff


	//   ....[46]....
        /*0298*/ 	.word	0xffffffff


	//   ....[47]....
        /*029c*/ 	.word	0xffffffff


	//   ....[48]....
        /*02a0*/ 	.word	0xffffffff


	//----- nvinfo : EIATTR_COOP_GROUP_INSTR_OFFSETS
	.align		4
.L_432:
        /*02a4*/ 	.byte	0x04, 0x28
        /*02a6*/ 	.short	(.L_434 - .L_433)


	//   ....[0]....
.L_433:
        /*02a8*/ 	.word	0x00000090


	//   ....[1]....
        /*02ac*/ 	.word	0x00001270


	//   ....[2]....
        /*02b0*/ 	.word	0x000012e0


	//   ....[3]....
        /*02b4*/ 	.word	0x000015e0


	//   ....[4]....
        /*02b8*/ 	.word	0x00001660


	//   ....[5]....
        /*02bc*/ 	.word	0x00001930


	//   ....[6]....
        /*02c0*/ 	.word	0x00001960


	//   ....[7]....
        /*02c4*/ 	.word	0x00001b50


	//   ....[8]....
        /*02c8*/ 	.word	0x00001b90


	//   ....[9]....
        /*02cc*/ 	.word	0x00004600


	//   ....[10]....
        /*02d0*/ 	.word	0x00004620


	//   ....[11]....
        /*02d4*/ 	.word	0x00004fc0


	//   ....[12]....
        /*02d8*/ 	.word	0x00005110


	//   ....[13]....
        /*02dc*/ 	.word	0x00005120


	//   ....[14]....
        /*02e0*/ 	.word	0x00005170


	//   ....[15]....
        /*02e4*/ 	.word	0x0000a270


	//   ....[16]....
        /*02e8*/ 	.word	0x0000a290


	//   ....[17]....
        /*02ec*/ 	.word	0x0000aed0


	//   ....[18]....
        /*02f0*/ 	.word	0x0000af70


	//   ....[19]....
        /*02f4*/ 	.word	0x0000afa0


	//   ....[20]....
        /*02f8*/ 	.word	0x0000afc0


	//   ....[21]....
        /*02fc*/ 	.word	0x0000ff00


	//   ....[22]....
        /*0300*/ 	.word	0x0000ff30


	//   ....[23]....
        /*0304*/ 	.word	0x0000ff50


	//   ....[24]....
        /*0308*/ 	.word	0x0000ff80


	//   ....[25]....
        /*030c*/ 	.word	0x00012ba0


	//   ....[26]....
        /*0310*/ 	.word	0x00012bb0


	//   ....[27]....
        /*0314*/ 	.word	0x00012be0


	//   ....[28]....
        /*0318*/ 	.word	0x00012c00


	//   ....[29]....
        /*031c*/ 	.word	0x00014590


	//   ....[30]....
        /*0320*/ 	.word	0x000145c0


	//   ....[31]....
        /*0324*/ 	.word	0x000145e0


	//   ....[32]....
        /*0328*/ 	.word	0x000145f0


	//   ....[33]....
        /*032c*/ 	.word	0x00014810


	//   ....[34]....
        /*0330*/ 	.word	0x00014820


	//   ....[35]....
        /*0334*/ 	.word	0x00014a20


	//   ....[36]....
        /*0338*/ 	.word	0x00014a50


	//   ....[37]....
        /*033c*/ 	.word	0x00014c10


	//   ....[38]....
        /*0340*/ 	.word	0x00014c40


	//   ....[39]....
        /*0344*/ 	.word	0x00014e00


	//   ....[40]....
        /*0348*/ 	.word	0x00014e20


	//   ....[41]....
        /*034c*/ 	.word	0x00015690


	//   ....[42]....
        /*0350*/ 	.word	0x000156b0


	//   ....[43]....
        /*0354*/ 	.word	0x00015870


	//   ....[44]....
        /*0358*/ 	.word	0x000158a0


	//   ....[45]....
        /*035c*/ 	.word	0x00015a30


	//   ....[46]....
        /*0360*/ 	.word	0x00015a60


	//   ....[47]....
        /*0364*/ 	.word	0x00015bf0


	//   ....[48]....
        /*0368*/ 	.word	0x00015c10


	//----- nvinfo : EIATTR_EXIT_INSTR_OFFSETS
	.align		4
.L_434:
        /*036c*/ 	.byte	0x04, 0x1c
        /*036e*/ 	.short	(.L_436 - .L_435)


	//   ....[0]....
.L_435:
        /*0370*/ 	.word	0x00000350


	//   ....[1]....
        /*0374*/ 	.word	0x00014e30


	//   ....[2]....
        /*0378*/ 	.word	0x00014f70


	//   ....[3]....
        /*037c*/ 	.word	0x00014fd0


	//   ....[4]....
        /*0380*/ 	.word	0x00015c20


	//   ....[5]....
        /*0384*/ 	.word	0x00015d30


	//   ....[6]....
        /*0388*/ 	.word	0x00015d90


	//----- nvinfo : EIATTR_CTAIDZ_USED
	.align		4
.L_436:
        /*038c*/ 	.byte	0x01, 0x04
	.zero		2


	//----- nvinfo : EIATTR_MAX_THREADS
	.align		4
        /*0390*/ 	.byte	0x04, 0x05
        /*0392*/ 	.short	(.L_438 - .L_437)
.L_437:
        /*0394*/ 	.word	0x00000100
        /*0398*/ 	.word	0x00000001
        /*039c*/ 	.word	0x00000001


	//----- nvinfo : EIATTR_CRS_STACK_SIZE
	.align		4
.L_438:
        /*03a0*/ 	.byte	0x04, 0x1e
        /*03a2*/ 	.short	(.L_440 - .L_439)
.L_439:
        /*03a4*/ 	.word	0x00000000
.L_440:


//--------------------- .nv.info._ZN7cutlass13device_kernelIN5flash19enable_sm80_to_sm89INS1_16FlashAttnFwdSm80INS1_25CollectiveMainloopFwdSm80ILi8ELi1ELb0EN4cute5tupleIJNS5_1CILi128EEENS7_ILi48EEENS7_ILi256EEEEEELi256ENS_10bfloat16_tEfNS_4arch4Sm80ELb1ELb0ELb1ELb1ELb0ELb1ELb1ELb0EEENS1_21CollectiveEpilogueFwdINS6_IJS8_SA_S9_EEENS6_IJNS7_ILi1EEESI_SI_EEESC_SE_Li256ELb1ELb1ELb0ELb0EEENS1_19SingleTileSchedulerILb1ELb0ELb1ELi128EEEEEEEEEvNT_6ParamsE --------------------------
	.section	.nv.info._ZN7cutlass13device_kernelIN5flash19enable_sm80_to_sm89INS1_16FlashAttnFwdSm80INS1_25CollectiveMainloopFwdSm80ILi8ELi1ELb0EN4cute5tupleIJNS5_1CILi128EEENS7_ILi48EEENS7_ILi256EEEEEELi256ENS_10bfloat16_tEfNS_4arch4Sm80ELb1ELb0ELb1ELb1ELb0ELb1ELb1ELb0EEENS1_21CollectiveEpilogueFwdINS6_IJS8_SA_S9_EEENS6_IJNS7_ILi1EEESI_SI_EEESC_SE_Li256ELb1ELb1ELb0ELb0EEENS1_19SingleTileSchedulerILb1ELb0ELb1ELi128EEEEEEEEEvNT_6ParamsE,"",@"SHT_CUDA_INFO"
	.sectionflags	@""
	.align	4


	//----- nvinfo : EIATTR_CUDA_API_VERSION
	.align		4
        /*0000*/ 	.byte	0x04, 0x37
        /*0002*/ 	.short	(.L_442 - .L_441)
.L_441:
        /*0004*/ 	.word	0x00000082


	//----- nvinfo : EIATTR_SW2861232_WAR
	.align		4
.L_442:
        /*0008*/ 	.byte	0x01, 0x35
	.zero		2


	//----- nvinfo : EIATTR_PARAM_CBANK
	.align		4
        /*000c*/ 	.byte	0x04, 0x0a
        /*000e*/ 	.short	(.L_444 - .L_443)
	.align		4
.L_443:
        /*0010*/ 	.word	index@(.nv.constant0._ZN7cutlass13device_kernelIN5flash19enable_sm80_to_sm89INS1_16FlashAttnFwdSm80INS1_25CollectiveMainloopFwdSm80ILi8ELi1ELb0EN4cute5tupleIJNS5_1CILi128EEENS7_ILi48EEENS7_ILi256EEEEEELi256ENS_10bfloat16_tEfNS_4arch4Sm80ELb1ELb0ELb1ELb1ELb0ELb1ELb1ELb0EEENS1_21CollectiveEpilogueFwdINS6_IJS8_SA_S9_EEENS6_IJNS7_ILi1EEESI_SI_EEESC_SE_Li256ELb1ELb1ELb0ELb0EEENS1_19SingleTileSchedulerILb1ELb0ELb1ELi128EEEEEEEEEvNT_6ParamsE)
        /*0014*/ 	.short	0x0160
        /*0016*/ 	.short	0x0418


	//----- nvinfo : EIATTR_CBANK_PARAM_SIZE
	.align		4
.L_444:
        /*0018*/ 	.byte	0x03, 0x19
        /*001a*/ 	.short	0x0418


	//----- nvinfo : EIATTR_KPARAM_INFO
	.align		4
        /*001c*/ 	.byte	0x04, 0x17
        /*001e*/ 	.short	(.L_446 - .L_445)
.L_445:
        /*0020*/ 	.word	0x00000000
        /*0024*/ 	.short	0x0000
        /*0026*/ 	.short	0x0000
        /*0028*/ 	.byte	0x00, 0xf0, 0x61, 0x10


	//----- nvinfo : EIATTR_MAXREG_COUNT
	.align		4
.L_446:
        /*002c*/ 	.byte	0x03, 0x1b
        /*002e*/ 	.short	0x00ff


	//----- nvinfo : EIATTR_NUM_BARRIERS
	.align		4
        /*0030*/ 	.byte	0x02, 0x4c
        /*0032*/ 	.byte	0x02
	.zero		1


	//----- nvinfo : EIATTR_MERCURY_ISA_VERSION
	.align		4
        /*0034*/ 	.byte	0x03, 0x5f
        /*0036*/ 	.short	0x0000


	//----- nvinfo : EIATTR_INT_WARP_WIDE_INSTR_OFFSETS
	.align		4
        /*0038*/ 	.byte	0x04, 0x31
        /*003a*/ 	.short	(.L_448 - .L_447)


	//   ....[0]....
.L_447:
        /*003c*/ 	.word	0x00016d70


	//   ....[1]....
        /*0040*/ 	.word	0x00019050


	//----- nvinfo : EIATTR_COOP_GROUP_MASK_REGIDS
	.align		4
.L_448:
        /*0044*/ 	.byte	0x04, 0x29
        /*0046*/ 	.short	(.L_450 - .L_449)


	//   ....[0]....
.L_449:
        /*0048*/ 	.word	0xffffffff


	//   ....[1]....
        /*004c*/ 	.word	0xffffffff


	//   ....[2]....
        /*0050*/ 	.word	0xffffffff


	//   ....[3]....
        /*0054*/ 	.word	0xffffffff


	//   ....[4]....
        /*0058*/ 	.word	0xffffffff


	//   ....[5]....
        /*005c*/ 	.word	0xffffffff


	//   ....[6]....
        /*0060*/ 	.word	0xffffffff


	//   ....[7]....
        /*0064*/ 	.word	0xffffffff


	//   ....[8]....
        /*0068*/ 	.word	0xffffffff


	//   ....[9]....
        /*006c*/ 	.word	0xffffffff


	//   ....[10]....
        /*0070*/ 	.word	0xffffffff


	//   ....[11]....
        /*0074*/ 	.word	0xffffffff


	//   ....[12]....
        /*0078*/ 	.word	0xffffffff


	//   ....[13]....
        /*007c*/ 	.word	0xffffffff


	//   ....[14]....
        /*0080*/ 	.word	0xffffffff


	//   ....[15]....
        /*0084*/ 	.word	0xffffffff


	//   ....[16]....
        /*0088*/ 	.word	0xffffffff


	//   ....[17]....
        /*008c*/ 	.word	0xffffffff


	//   ....[18]....
        /*0090*/ 	.word	0xffffffff


	//   ....[19]....
        /*0094*/ 	.word	0xffffffff


	//   ....[20]....
        /*0098*/ 	.word	0xffffffff


	//   ....[21]....
        /*009c*/ 	.word	0xffffffff


	//   ....[22]....
        /*00a0*/ 	.word	0xffffffff


	//   ....[23]....
        /*00a4*/ 	.word	0xffffffff


	//   ....[24]....
        /*00a8*/ 	.word	0xffffffff


	//   ....[25]....
        /*00ac*/ 	.word	0xffffffff


	//   ....[26]....
        /*00b0*/ 	.word	0xffffffff


	//   ....[27]....
        /*00b4*/ 	.word	0xffffffff


	//   ....[28]....
        /*00b8*/ 	.word	0xffffffff


	//   ....[29]....
        /*00bc*/ 	.word	0xffffffff


	//   ....[30]....
        /*00c0*/ 	.word	0xffffffff


	//   ....[31]....
        /*00c4*/ 	.word	0xffffffff


	//   ....[32]....
        /*00c8*/ 	.word	0xffffffff


	//   ....[33]....
        /*00cc*/ 	.word	0xffffffff


	//   ....[34]....
        /*00d0*/ 	.word	0xffffffff


	//   ....[35]....
        /*00d4*/ 	.word	0xffffffff


	//   ....[36]....
        /*00d8*/ 	.word	0xffffffff


	//   ....[37]....
        /*00dc*/ 	.word	0xffffffff


	//   ....[38]....
        /*00e0*/ 	.word	0xffffffff


	//   ....[39]....
        /*00e4*/ 	.word	0xffffffff


	//   ....[40]....
        /*00e8*/ 	.word	0xffffffff


	//   ....[41]....
        /*00ec*/ 	.word	0xffffffff


	//   ....[42]....
        /*00f0*/ 	.word	0xffffffff


	//   ....[43]....
        /*00f4*/ 	.word	0xffffffff


	//   ....[44]....
        /*00f8*/ 	.word	0xffffffff


	//   ....[45]....
        /*00fc*/ 	.word	0xffffffff


	//   ....[46]....
        /*0100*/ 	.word	0xffffffff


	//   ....[47]....
        /*0104*/ 	.word	0xffffffff


	//   ....[48]....
        /*0108*/ 	.word	0xffffffff


	//   ....[49]....
        /*010c*/ 	.word	0xffffffff


	//   ....[50]....
        /*0110*/ 	.word	0xffffffff


	//   ....[51]....
        /*0114*/ 	.word	0xffffffff


	//   ....[52]....
        /*0118*/ 	.word	0xffffffff


	//   ....[53]....
        /*011c*/ 	.word	0xffffffff


	//   ....[54]....
        /*0120*/ 	.word	0xffffffff


	//   ....[55]....
        /*0124*/ 	.word	0xffffffff


	//   ....[56]....
        /*0128*/ 	.word	0xffffffff


	//   ....[57]....
        /*012c*/ 	.word	0xffffffff


	//   ....[58]....
        /*0130*/ 	.word	0xffffffff


	//   ....[59]....
        /*0134*/ 	.word	0xffffffff


	//   ....[60]....
        /*0138*/ 	.word	0xffffffff


	//   ....[61]....
        /*013c*/ 	.word	0xffffffff


	//   ....[62]....
        /*0140*/ 	.word	0xffffffff


	//   ....[63]....
        /*0144*/ 	.word	0xffffffff


	//   ....[64]....
        /*0148*/ 	.word	0xffffffff


	//   ....[65]....
        /*014c*/ 	.word	0xffffffff


	//   ....[66]....
        /*0150*/ 	.word	0xffffffff


	//   ....[67]....
        /*0154*/ 	.word	0xffffffff


	//   ....[68]....
        /*0158*/ 	.word	0xffffffff


	//   ....[69]....
        /*015c*/ 	.word	0xffffffff


	//   ....[70]....
        /*0160*/ 	.word	0xffffffff


	//   ....[71]....
        /*0164*/ 	.word	0xffffffff


	//   ....[72]....
        /*0168*/ 	.word	0xffffffff


	//   ....[73]....
        /*016c*/ 	.word	0xffffffff


	//   ....[74]....
        /*0170*/ 	.word	0xffffffff


	//   ....[75]....
        /*0174*/ 	.word	0xffffffff


	//   ....[76]....
        /*0178*/ 	.word	0xffffffff


	//   ....[77]....
        /*017c*/ 	.word	0xffffffff


	//   ....[78]....
        /*0180*/ 	.word	0xffffffff


	//   ....[79]....
        /*0184*/ 	.word	0xffffffff


	//   ....[80]....
        /*0188*/ 	.word	0xffffffff


	//----- nvinfo : EIATTR_COOP_GROUP_INSTR_OFFSETS
	.align		4
.L_450:
        /*018c*/ 	.byte	0x04, 0x28
        /*018e*/ 	.short	(.L_452 - .L_451)


	//   ....[0]....
.L_451:
        /*0190*/ 	.word	0x00000070


	//   ....[1]....
        /*0194*/ 	.word	0x000082c0


	//   ....[2]....
        /*0198*/ 	.word	0x00008300


	//   ....[3]....
        /*019c*/ 	.word	0x00008790


	//   ....[4]....
        /*01a0*/ 	.word	0x00008860


	//   ....[5]....
        /*01a4*/ 	.word	0x00008ac0


	//   ....[6]....
        /*01a8*/ 	.word	0x00008af0


	//   ....[7]....
        /*01ac*/ 	.word	0x00008cf0


	//   ....[8]....
        /*01b0*/ 	.word	0x00008d30


	//   ....[9]....
        /*01b4*/ 	.word	0x000094a0


	//   ....[10]....
        /*01b8*/ 	.word	0x00009500


	//   ....[11]....
        /*01bc*/ 	.word	0x00009520


	//   ....[12]....
        /*01c0*/ 	.word	0x00009540


	//   ....[13]....
        /*01c4*/ 	.word	0x00009810


	//   ....[14]....
        /*01c8*/ 	.word	0x000099d0


	//   ....[15]....
        /*01cc*/ 	.word	0x00009a10


	//   ....[16]....
        /*01d0*/ 	.word	0x00009a50


	//   ....[17]....
        /*01d4*/ 	.word	0x00009d80


	//   ....[18]....
        /*01d8*/ 	.word	0x00009f40


	//   ....[19]....
        /*01dc*/ 	.word	0x00009f80


	//   ....[20]....
        /*01e0*/ 	.word	0x00009fc0


	//   ....[21]....
        /*01e4*/ 	.word	0x0000a310


	//   ....[22]....
        /*01e8*/ 	.word	0x0000a4d0


	//   ....[23]....
        /*01ec*/ 	.word	0x0000a510


	//   ....[24]....
        /*01f0*/ 	.word	0x0000a550


	//   ....[25]....
        /*01f4*/ 	.word	0x0000df60


	//   ....[26]....
        /*01f8*/ 	.word	0x0000dfc0


	//   ....[27]....
        /*01fc*/ 	.word	0x0000e010


	//   ....[28]....
        /*0200*/ 	.word	0x0000e020


	//   ....[29]....
        /*0204*/ 	.word	0x0000e200


	//   ....[30]....
        /*0208*/ 	.word	0x0000e3c0


	//   ....[31]....
        /*020c*/ 	.word	0x0000e400


	//   ....[32]....
        /*0210*/ 	.word	0x0000e440


	//   ....[33]....
        /*0214*/ 	.word	0x0000e680


	//   ....[34]....
        /*0218*/ 	.word	0x0000e840


	//   ....[35]....
        /*021c*/ 	.word	0x0000e880


	//   ....[36]....
        /*0220*/ 	.word	0x0000e8c0


	//   ....[37]....
        /*0224*/ 	.word	0x0000eb20


	//   ....[38]....
        /*0228*/ 	.word	0x0000ece0


	//   ....[39]....
        /*022c*/ 	.word	0x0000ed20


	//   ....[40]....
        /*0230*/ 	.word	0x0000ed60


	//   ....[41]....
        /*0234*/ 	.word	0x000142f0


	//   ....[42]....
        /*0238*/ 	.word	0x00014320


	//   ....[43]....
        /*023c*/ 	.word	0x00014b10


	//   ....[44]....
        /*0240*/ 	.word	0x00014b40


	//   ....[45]....
        /*0244*/ 	.word	0x00014b60


	//   ....[46]....
        /*0248*/ 	.word	0x00014b80


	//   ....[47]....
        /*024c*/ 	.word	0x00017010


	//   ....[48]....
        /*0250*/ 	.word	0x00017020


	//   ....[49]....
        /*0254*/ 	.word	0x000174e0


	//   ....[50]....
        /*0258*/ 	.word	0x000174f0


	//   ....[51]....
        /*025c*/ 	.word	0x00017510


	//   ....[52]....
        /*0260*/ 	.word	0x00017530


	//   ....[53]....
        /*0264*/ 	.word	0x0001a4e0


	//   ....[54]....
        /*0268*/ 	.word	0x0001a4f0


	//   ....[55]....
        /*026c*/ 	.word	0x0001a520


	//   ....[56]....
        /*0270*/ 	.word	0x0001a530


	//   ....[57]....
        /*0274*/ 	.word	0x0001bc30


	//   ....[58]....
        /*0278*/ 	.word	0x0001bc60


	//   ....[59]....
        /*027c*/ 	.word	0x0001bcb0


	//   ....[60]....
        /*0280*/ 	.word	0x0001bcc0


	//   ....[61]....
        /*0284*/ 	.word	0x0001d770


	//   ....[62]....
        /*0288*/ 	.word	0x0001d7c0


	//   ....[63]....
        /*028c*/ 	.word	0x0001d7f0


	//   ....[64]....
        /*0290*/ 	.word	0x0001d820


	//   ....[65]....
        /*0294*/ 	.word	0x0001da60


	//   ....[66]....
        /*0298*/ 	.word	0x0001da70


	//   ....[67]....
        /*029c*/ 	.word	0x0001dc70


	//   ....[68]....
        /*02a0*/ 	.word	0x0001dca0


	//   ....[69]....
        /*02a4*/ 	.word	0x0001de60


	//   ....[70]....
        /*02a8*/ 	.word	0x0001de90


	//   ....[71]....
        /*02ac*/ 	.word	0x0001e050


	//   ....[72]....
        /*02b0*/ 	.word	0x0001e070


	//   ....[73]....
        /*02b4*/ 	.word	0x0001ea80


	//   ....[74]....
        /*02b8*/ 	.word	0x0001eaa0


	//   ....[75]....
        /*02bc*/ 	.word	0x0001ec30


	//   ....[76]....
        /*02c0*/ 	.word	0x0001ec60


	//   ....[77]....
        /*02c4*/ 	.word	0x0001edf0


	//   ....[78]....
        /*02c8*/ 	.word	0x0001ee20


	//   ....[79]....
        /*02cc*/ 	.word	0x0001efb0


	//   ....[80]....
        /*02d0*/ 	.word	0x0001efd0


	//----- nvinfo : EIATTR_EXIT_INSTR_OFFSETS
	.align		4
.L_452:
        /*02d4*/ 	.byte	0x04, 0x1c
        /*02d6*/ 	.short	(.L_454 - .L_453)


	//   ....[0]....
.L_453:
        /*02d8*/ 	.word	0x000003a0


	//   ....[1]....
        /*02dc*/ 	.word	0x0001e080


	//   ....[2]....
        /*02e0*/ 	.word	0x0001e1c0


	//   ....[3]....
        /*02e4*/ 	.word	0x0001e220


	//   ....[4]....
        /*02e8*/ 	.word	0x0001efe0


	//   ....[5]....
        /*02ec*/ 	.word	0x0001f0f0


	//   ....[6]....
        /*02f0*/ 	.word	0x0001f150


	//----- nvinfo : EIATTR_CTAIDZ_USED
	.align		4
.L_454:
        /*02f4*/ 	.byte	0x01, 0x04
	.zero		2


	//----- nvinfo : EIATTR_MAX_THREADS
	.align		4
        /*02f8*/ 	.byte	0x04, 0x05
        /*02fa*/ 	.short	(.L_456 - .L_455)
.L_455:
        /*02fc*/ 	.word	0x00000100
        /*0300*/ 	.word	0x00000001
        /*0304*/ 	.word	0x00000001


	//----- nvinfo : EIATTR_CRS_STACK_SIZE
	.align		4
.L_456:
        /*0308*/ 	.byte	0x04, 0x1e
        /*030a*/ 	.short	(.L_458 - .L_457)
.L_457:
        /*030c*/ 	.word	0x00000000
.L_458:


//--------------------- .nv.callgraph             --------------------------
	.section	.nv.callgraph,"",@"SHT_CUDA_CALLGRAPH"
	.align	4
	.sectionentsize	8
	.align		4
        /*0000*/ 	.word	0x00000000
	.align		4
        /*0004*/ 	.word	0xffffffff
	.align		4
        /*0008*/ 	.word	0x00000000
	.align		4
        /*000c*/ 	.word	0xfffffffe
	.align		4
        /*0010*/ 	.word	0x00000000
	.align		4
        /*0014*/ 	.word	0xfffffffd
	.align		4
        /*0018*/ 	.word	0x00000000
	.align		4
        /*001c*/ 	.word	0xfffffffc


//--------------------- .nv.rel.action            --------------------------
	.section	.nv.rel.action,"",@"SHT_CUDA_RELOCINFO"
	.align	8
	.sectionentsize	8
        /*0000*/ 	.byte	0x73, 0x00, 0x00, 0x00, 0x00, 0x00, 0x00, 0x00, 0x00, 0x00, 0x00, 0x11, 0x25, 0x00, 0x05, 0x36


//--------------------- .nv.constant4             --------------------------
	.section	.nv.constant4,"a",@progbits
	.align	8
	.align		8
.nv.constant4:
        /*0000*/ 	.dword	_ZN74_INTERNAL_f62ed924_38_flash_fwd_hdim256_bf16_softcap_sm80_cu_c0233546_32034cuda3std3__45__cpo5beginE
	.align		8
        /*0008*/ 	.dword	_ZN74_INTERNAL_f62ed924_38_flash_fwd_hdim256_bf16_softcap_sm80_cu_c0233546_32034cuda3std3__45__cpo3endE
	.align		8
        /*0010*/ 	.dword	_ZN74_INTERNAL_f62ed924_38_flash_fwd_hdim256_bf16_softcap_sm80_cu_c0233546_32034cuda3std3__45__cpo6cbeginE
	.align		8
        /*0018*/ 	.dword	_ZN74_INTERNAL_f62ed924_38_flash_fwd_hdim256_bf16_softcap_sm80_cu_c0233546_32034cuda3std3__45__cpo4cendE
	.align		8
        /*0020*/ 	.dword	_ZN74_INTERNAL_f62ed924_38_flash_fwd_hdim256_bf16_softcap_sm80_cu_c0233546_32034cuda3std3__476_GLOBAL__N__f62ed924_38_flash_fwd_hdim256_bf16_softcap_sm80_cu_c0233546_32036ignoreE
	.align		8
        /*0028*/ 	.dword	_ZN74_INTERNAL_f62ed924_38_flash_fwd_hdim256_bf16_softcap_sm80_cu_c0233546_32034cuda3std3__419piecewise_constructE
	.align		8
        /*0030*/ 	.dword	_ZN74_INTERNAL_f62ed924_38_flash_fwd_hdim256_bf16_softcap_sm80_cu_c0233546_32034cuda3std3__48in_placeE
	.align		8
        /*0038*/ 	.dword	_ZN74_INTERNAL_f62ed924_38_flash_fwd_hdim256_bf16_softcap_sm80_cu_c0233546_32034cuda3std6ranges3__45__cpo4swapE
	.align		8
        /*0040*/ 	.dword	_ZN74_INTERNAL_f62ed924_38_flash_fwd_hdim256_bf16_softcap_sm80_cu_c0233546_32034cuda3std6ranges3__45__cpo9iter_moveE
	.align		8
        /*0048*/ 	.dword	_ZN74_INTERNAL_f62ed924_38_flash_fwd_hdim256_bf16_softcap_sm80_cu_c0233546_32034cute7productE
	.align		8
        /*0050*/ 	.dword	_ZN74_INTERNAL_f62ed924_38_flash_fwd_hdim256_bf16_softcap_sm80_cu_c0233546_32034cute1_E


//--------------------- .nv.constant0._ZN7cutlass13device_kernelIN5flash19enable_sm80_to_sm89INS1_16FlashAttnFwdSm80INS1_25CollectiveMainloopFwdSm80ILi8ELi1ELb1EN4cute5tupleIJNS5_1CILi128EEENS7_ILi64EEENS7_ILi256EEEEEELi256ENS_10bfloat16_tEfNS_4arch4Sm80ELb0ELb0ELb1ELb0ELb0ELb0ELb1ELb0EEENS1_21CollectiveEpilogueFwdINS6_IJS8_SA_S9_EEENS6_IJNS7_ILi1EEESI_SI_EEESC_SE_Li256ELb0ELb1ELb0ELb0EEENS1_19SingleTileSchedulerILb0ELb0ELb1ELi128EEEEEEEEEvNT_6ParamsE --------------------------
	.section	.nv.constant0._ZN7cutlass13device_kernelIN5flash19enable_sm80_to_sm89INS1_16FlashAttnFwdSm80INS1_25CollectiveMainloopFwdSm80ILi8ELi1ELb1EN4cute5tupleIJNS5_1CILi128EEENS7_ILi64EEENS7_ILi256EEEEEELi256ENS_10bfloat16_tEfNS_4arch4Sm80ELb0ELb0ELb1ELb0ELb0ELb0ELb1ELb0EEENS1_21CollectiveEpilogueFwdINS6_IJS8_SA_S9_EEENS6_IJNS7_ILi1EEESI_SI_EEESC_SE_Li256ELb0ELb1ELb0ELb0EEENS1_19SingleTileSchedulerILb0ELb0ELb1ELi128EEEEEEEEEvNT_6ParamsE,"a",@progbits
	.sectionflags	@""
	.align	4
.nv.constant0._ZN7cutlass13device_kernelIN5flash19enable_sm80_to_sm89INS1_16FlashAttnFwdSm80INS1_25CollectiveMainloopFwdSm80ILi8ELi1ELb1EN4cute5tupleIJNS5_1CILi128EEENS7_ILi64EEENS7_ILi256EEEEEELi256ENS_10bfloat16_tEfNS_4arch4Sm80ELb0ELb0ELb1ELb0ELb0ELb0ELb1ELb0EEENS1_21CollectiveEpilogueFwdINS6_IJS8_SA_S9_EEENS6_IJNS7_ILi1EEESI_SI_EEESC_SE_Li256ELb0ELb1ELb0ELb0EEENS1_19SingleTileSchedulerILb0ELb0ELb1ELi128EEEEEEEEEvNT_6ParamsE:
	.zero		1400


//--------------------- .nv.constant0._ZN7cutlass13device_kernelIN5flash19enable_sm80_to_sm89INS1_16FlashAttnFwdSm80INS1_25CollectiveMainloopFwdSm80ILi8ELi1ELb1EN4cute5tupleIJNS5_1CILi128EEENS7_ILi64EEENS7_ILi256EEEEEELi256ENS_10bfloat16_tEfNS_4arch4Sm80ELb0ELb0ELb1ELb1ELb0ELb0ELb1ELb0EEENS1_21CollectiveEpilogueFwdINS6_IJS8_SA_S9_EEENS6_IJNS7_ILi1EEESI_SI_EEESC_SE_Li256ELb1ELb1ELb0ELb0EEENS1_19SingleTileSchedulerILb1ELb0ELb1ELi128EEEEEEEEEvNT_6ParamsE --------------------------
	.section	.nv.constant0._ZN7cutlass13device_kernelIN5flash19enable_sm80_to_sm89INS1_16FlashAttnFwdSm80INS1_25CollectiveMainloopFwdSm80ILi8ELi1ELb1EN4cute5tupleIJNS5_1CILi128EEENS7_ILi64EEENS7_ILi256EEEEEELi256ENS_10bfloat16_tEfNS_4arch4Sm80ELb0ELb0ELb1ELb1ELb0ELb0ELb1ELb0EEENS1_21CollectiveEpilogueFwdINS6_IJS8_SA_S9_EEENS6_IJNS7_ILi1EEESI_SI_EEESC_SE_Li256ELb1ELb1ELb0ELb0EEENS1_19SingleTileSchedulerILb1ELb0ELb1ELi128EEEEEEEEEvNT_6ParamsE,"a",@progbits
	.sectionflags	@""
	.align	4
.nv.constant0._ZN7cutlass13device_kernelIN5flash19enable_sm80_to_sm89INS1_16FlashAttnFwdSm80INS1_25CollectiveMainloopFwdSm80ILi8ELi1ELb1EN4cute5tupleIJNS5_1CILi128EEENS7_ILi64EEENS7_ILi256EEEEEELi256ENS_10bfloat16_tEfNS_4arch4Sm80ELb0ELb0ELb1ELb1ELb0ELb0ELb1ELb0EEENS1_21CollectiveEpilogueFwdINS6_IJS8_SA_S9_EEENS6_IJNS7_ILi1EEESI_SI_EEESC_SE_Li256ELb1ELb1ELb0ELb0EEENS1_19SingleTileSchedulerILb1ELb0ELb1ELi128EEEEEEEEEvNT_6ParamsE:
	.zero		1400


//--------------------- .nv.constant0._ZN7cutlass13device_kernelIN5flash19enable_sm80_to_sm89INS1_16FlashAttnFwdSm80INS1_25CollectiveMainloopFwdSm80ILi8ELi1ELb0EN4cute5tupleIJNS5_1CILi128EEENS7_ILi32EEENS7_ILi256EEEEEELi256ENS_10bfloat16_tEfNS_4arch4Sm80ELb0ELb0ELb1ELb1ELb0ELb1ELb1ELb0EEENS1_21CollectiveEpilogueFwdINS6_IJS8_SA_S9_EEENS6_IJNS7_ILi1EEESI_SI_EEESC_SE_Li256ELb1ELb1ELb0ELb0EEENS1_19SingleTileSchedulerILb1ELb0ELb1ELi128EEEEEEEEEvNT_6ParamsE --------------------------
	.section	.nv.constant0._ZN7cutlass13device_kernelIN5flash19enable_sm80_to_sm89INS1_16FlashAttnFwdSm80INS1_25CollectiveMainloopFwdSm80ILi8ELi1ELb0EN4cute5tupleIJNS5_1CILi128EEENS7_ILi32EEENS7_ILi256EEEEEELi256ENS_10bfloat16_tEfNS_4arch4Sm80ELb0ELb0ELb1ELb1ELb0ELb1ELb1ELb0EEENS1_21CollectiveEpilogueFwdINS6_IJS8_SA_S9_EEENS6_IJNS7_ILi1EEESI_SI_EEESC_SE_Li256ELb1ELb1ELb0ELb0EEENS1_19SingleTileSchedulerILb1ELb0ELb1ELi128EEEEEEEEEvNT_6ParamsE,"a",@progbits
	.sectionflags	@""
	.align	4
.nv.constant0._ZN7cutlass13device_kernelIN5flash19enable_sm80_to_sm89INS1_16FlashAttnFwdSm80INS1_25CollectiveMainloopFwdSm80ILi8ELi1ELb0EN4cute5tupleIJNS5_1CILi128EEENS7_ILi32EEENS7_ILi256EEEEEELi256ENS_10bfloat16_tEfNS_4arch4Sm80ELb0ELb0ELb1ELb1ELb0ELb1ELb1ELb0EEENS1_21CollectiveEpilogueFwdINS6_IJS8_SA_S9_EEENS6_IJNS7_ILi1EEESI_SI_EEESC_SE_Li256ELb1ELb1ELb0ELb0EEENS1_19SingleTileSchedulerILb1ELb0ELb1ELi128EEEEEEEEEvNT_6ParamsE:
	.zero		1400


//--------------------- .nv.constant0._ZN7cutlass13device_kernelIN5flash19enable_sm80_to_sm89INS1_16FlashAttnFwdSm80INS1_25CollectiveMainloopFwdSm80ILi8ELi1ELb1EN4cute5tupleIJNS5_1CILi128EEENS7_ILi48EEENS7_ILi256EEEEEELi256ENS_10bfloat16_tEfNS_4arch4Sm80ELb0ELb1ELb1ELb0ELb0ELb0ELb1ELb0EEENS1_21CollectiveEpilogueFwdINS6_IJS8_SA_S9_EEENS6_IJNS7_ILi1EEESI_SI_EEESC_SE_Li256ELb0ELb1ELb0ELb0EEENS1_19SingleTileSchedulerILb0ELb0ELb1ELi128EEEEEEEEEvNT_6ParamsE --------------------------
	.section	.nv.constant0._ZN7cutlass13device_kernelIN5flash19enable_sm80_to_sm89INS1_16FlashAttnFwdSm80INS1_25CollectiveMainloopFwdSm80ILi8ELi1ELb1EN4cute5tupleIJNS5_1CILi128EEENS7_ILi48EEENS7_ILi256EEEEEELi256ENS_10bfloat16_tEfNS_4arch4Sm80ELb0ELb1ELb1ELb0ELb0ELb0ELb1ELb0EEENS1_21CollectiveEpilogueFwdINS6_IJS8_SA_S9_EEENS6_IJNS7_ILi1EEESI_SI_EEESC_SE_Li256ELb0ELb1ELb0ELb0EEENS1_19SingleTileSchedulerILb0ELb0ELb1ELi128EEEEEEEEEvNT_6ParamsE,"a",@progbits
	.sectionflags	@""
	.align	4
.nv.constant0._ZN7cutlass13device_kernelIN5flash19enable_sm80_to_sm89INS1_16FlashAttnFwdSm80INS1_25CollectiveMainloopFwdSm80ILi8ELi1ELb1EN4cute5tupleIJNS5_1CILi128EEENS7_ILi48EEENS7_ILi256EEEEEELi256ENS_10bfloat16_tEfNS_4arch4Sm80ELb0ELb1ELb1ELb0ELb0ELb0ELb1ELb0EEENS1_21CollectiveEpilogueFwdINS6_IJS8_SA_S9_EEENS6_IJNS7_ILi1EEESI_SI_EEESC_SE_Li256ELb0ELb1ELb0ELb0EEENS1_19SingleTileSchedulerILb0ELb0ELb1ELi128EEEEEEEEEvNT_6ParamsE:
	.zero		1400


//--------------------- .nv.constant0._ZN7cutlass13device_kernelIN5flash19enable_sm80_to_sm89INS1_16FlashAttnFwdSm80INS1_25CollectiveMainloopFwdSm80ILi8ELi1ELb1EN4cute5tupleIJNS5_1CILi128EEENS7_ILi48EEENS7_ILi256EEEEEELi256ENS_10bfloat16_tEfNS_4arch4Sm80ELb0ELb1ELb1ELb1ELb0ELb0ELb1ELb0EEENS1_21CollectiveEpilogueFwdINS6_IJS8_SA_S9_EEENS6_IJNS7_ILi1EEESI_SI_EEESC_SE_Li256ELb1ELb1ELb0ELb0EEENS1_19SingleTileSchedulerILb1ELb0ELb1ELi128EEEEEEEEEvNT_6ParamsE --------------------------
	.section	.nv.constant0._ZN7cutlass13device_kernelIN5flash19enable_sm80_to_sm89INS1_16FlashAttnFwdSm80INS1_25CollectiveMainloopFwdSm80ILi8ELi1ELb1EN4cute5tupleIJNS5_1CILi128EEENS7_ILi48EEENS7_ILi256EEEEEELi256ENS_10bfloat16_tEfNS_4arch4Sm80ELb0ELb1ELb1ELb1ELb0ELb0ELb1ELb0EEENS1_21CollectiveEpilogueFwdINS6_IJS8_SA_S9_EEENS6_IJNS7_ILi1EEESI_SI_EEESC_SE_Li256ELb1ELb1ELb0ELb0EEENS1_19SingleTileSchedulerILb1ELb0ELb1ELi128EEEEEEEEEvNT_6ParamsE,"a",@progbits
	.sectionflags	@""
	.align	4
.nv.constant0._ZN7cutlass13device_kernelIN5flash19enable_sm80_to_sm89INS1_16FlashAttnFwdSm80INS1_25CollectiveMainloopFwdSm80ILi8ELi1ELb1EN4cute5tupleIJNS5_1CILi128EEENS7_ILi48EEENS7_ILi256EEEEEELi256ENS_10bfloat16_tEfNS_4arch4Sm80ELb0ELb1ELb1ELb1ELb0ELb0ELb1ELb0EEENS1_21CollectiveEpilogueFwdINS6_IJS8_SA_S9_EEENS6_IJNS7_ILi1EEESI_SI_EEESC_SE_Li256ELb1ELb1ELb0ELb0EEENS1_19SingleTileSchedulerILb1ELb0ELb1ELi128EEEEEEEEEvNT_6ParamsE:
	.zero		1400


//--------------------- .nv.constant0._ZN7cutlass13device_kernelIN5flash19enable_sm80_to_sm89INS1_16FlashAttnFwdSm80INS1_25CollectiveMainloopFwdSm80ILi8ELi1ELb0EN4cute5tupleIJNS5_1CILi128EEENS7_ILi32EEENS7_ILi256EEEEEELi256ENS_10bfloat16_tEfNS_4arch4Sm80ELb0ELb1ELb1ELb1ELb0ELb1ELb1ELb0EEENS1_21CollectiveEpilogueFwdINS6_IJS8_SA_S9_EEENS6_IJNS7_ILi1EEESI_SI_EEESC_SE_Li256ELb1ELb1ELb0ELb0EEENS1_19SingleTileSchedulerILb1ELb0ELb1ELi128EEEEEEEEEvNT_6ParamsE --------------------------
	.section	.nv.constant0._ZN7cutlass13device_kernelIN5flash19enable_sm80_to_sm89INS1_16FlashAttnFwdSm80INS1_25CollectiveMainloopFwdSm80ILi8ELi1ELb0EN4cute5tupleIJNS5_1CILi128EEENS7_ILi32EEENS7_ILi256EEEEEELi256ENS_10bfloat16_tEfNS_4arch4Sm80ELb0ELb1ELb1ELb1ELb0ELb1ELb1ELb0EEENS1_21CollectiveEpilogueFwdINS6_IJS8_SA_S9_EEENS6_IJNS7_ILi1EEESI_SI_EEESC_SE_Li256ELb1ELb1ELb0ELb0EEENS1_19SingleTileSchedulerILb1ELb0ELb1ELi128EEEEEEEEEvNT_6ParamsE,"a",@progbits
	.sectionflags	@""
	.align	4
.nv.constant0._ZN7cutlass13device_kernelIN5flash19enable_sm80_to_sm89INS1_16FlashAttnFwdSm80INS1_25CollectiveMainloopFwdSm80ILi8ELi1ELb0EN4cute5tupleIJNS5_1CILi128EEENS7_ILi32EEENS7_ILi256EEEEEELi256ENS_10bfloat16_tEfNS_4arch4Sm80ELb0ELb1ELb1ELb1ELb0ELb1ELb1ELb0EEENS1_21CollectiveEpilogueFwdINS6_IJS8_SA_S9_EEENS6_IJNS7_ILi1EEESI_SI_EEESC_SE_Li256ELb1ELb1ELb0ELb0EEENS1_19SingleTileSchedulerILb1ELb0ELb1ELi128EEEEEEEEEvNT_6ParamsE:
	.zero		1400


//--------------------- .nv.constant0._ZN7cutlass13device_kernelIN5flash19enable_sm80_to_sm89INS1_16FlashAttnFwdSm80INS1_25CollectiveMainloopFwdSm80ILi8ELi1ELb1EN4cute5tupleIJNS5_1CILi128EEENS7_ILi64EEENS7_ILi256EEEEEELi256ENS_10bfloat16_tEfNS_4arch4Sm80ELb1ELb0ELb1ELb0ELb0ELb0ELb1ELb0EEENS1_21CollectiveEpilogueFwdINS6_IJS8_SA_S9_EEENS6_IJNS7_ILi1EEESI_SI_EEESC_SE_Li256ELb0ELb1ELb0ELb0EEENS1_30DynamicPersistentTileSchedulerILi256ELi256ELb0ELb1ELb0EEEEEEEEEvNT_6ParamsE --------------------------
	.section	.nv.constant0._ZN7cutlass13device_kernelIN5flash19enable_sm80_to_sm89INS1_16FlashAttnFwdSm80INS1_25CollectiveMainloopFwdSm80ILi8ELi1ELb1EN4cute5tupleIJNS5_1CILi128EEENS7_ILi64EEENS7_ILi256EEEEEELi256ENS_10bfloat16_tEfNS_4arch4Sm80ELb1ELb0ELb1ELb0ELb0ELb0ELb1ELb0EEENS1_21CollectiveEpilogueFwdINS6_IJS8_SA_S9_EEENS6_IJNS7_ILi1EEESI_SI_EEESC_SE_Li256ELb0ELb1ELb0ELb0EEENS1_30DynamicPersistentTileSchedulerILi256ELi256ELb0ELb1ELb0EEEEEEEEEvNT_6ParamsE,"a",@progbits
	.sectionflags	@""
	.align	4
.nv.constant0._ZN7cutlass13device_kernelIN5flash19enable_sm80_to_sm89INS1_16FlashAttnFwdSm80INS1_25CollectiveMainloopFwdSm80ILi8ELi1ELb1EN4cute5tupleIJNS5_1CILi128EEENS7_ILi64EEENS7_ILi256EEEEEELi256ENS_10bfloat16_tEfNS_4arch4Sm80ELb1ELb0ELb1ELb0ELb0ELb0ELb1ELb0EEENS1_21CollectiveEpilogueFwdINS6_IJS8_SA_S9_EEENS6_IJNS7_ILi1EEESI_SI_EEESC_SE_Li256ELb0ELb1ELb0ELb0EEENS1_30DynamicPersistentTileSchedulerILi256ELi256ELb0ELb1ELb0EEEEEEEEEvNT_6ParamsE:
	.zero		1416


//--------------------- .nv.constant0._ZN7cutlass13device_kernelIN5flash19enable_sm80_to_sm89INS1_16FlashAttnFwdSm80INS1_25CollectiveMainloopFwdSm80ILi8ELi1ELb1EN4cute5tupleIJNS5_1CILi128EEENS7_ILi64EEENS7_ILi256EEEEEELi256ENS_10bfloat16_tEfNS_4arch4Sm80ELb1ELb0ELb1ELb1ELb0ELb0ELb1ELb0EEENS1_21CollectiveEpilogueFwdINS6_IJS8_SA_S9_EEENS6_IJNS7_ILi1EEESI_SI_EEESC_SE_Li256ELb1ELb1ELb0ELb0EEENS1_19SingleTileSchedulerILb1ELb0ELb1ELi128EEEEEEEEEvNT_6ParamsE --------------------------
	.section	.nv.constant0._ZN7cutlass13device_kernelIN5flash19enable_sm80_to_sm89INS1_16FlashAttnFwdSm80INS1_25CollectiveMainloopFwdSm80ILi8ELi1ELb1EN4cute5tupleIJNS5_1CILi128EEENS7_ILi64EEENS7_ILi256EEEEEELi256ENS_10bfloat16_tEfNS_4arch4Sm80ELb1ELb0ELb1ELb1ELb0ELb0ELb1ELb0EEENS1_21CollectiveEpilogueFwdINS6_IJS8_SA_S9_EEENS6_IJNS7_ILi1EEESI_SI_EEESC_SE_Li256ELb1ELb1ELb0ELb0EEENS1_19SingleTileSchedulerILb1ELb0ELb1ELi128EEEEEEEEEvNT_6ParamsE,"a",@progbits
	.sectionflags	@""
	.align	4
.nv.constant0._ZN7cutlass13device_kernelIN5flash19enable_sm80_to_sm89INS1_16FlashAttnFwdSm80INS1_25CollectiveMainloopFwdSm80ILi8ELi1ELb1EN4cute5tupleIJNS5_1CILi128EEENS7_ILi64EEENS7_ILi256EEEEEELi256ENS_10bfloat16_tEfNS_4arch4Sm80ELb1ELb0ELb1ELb1ELb0ELb0ELb1ELb0EEENS1_21CollectiveEpilogueFwdINS6_IJS8_SA_S9_EEENS6_IJNS7_ILi1EEESI_SI_EEESC_SE_Li256ELb1ELb1ELb0ELb0EEENS1_19SingleTileSchedulerILb1ELb0ELb1ELi128EEEEEEEEEvNT_6ParamsE:
	.zero		1400


//--------------------- .nv.constant0._ZN7cutlass13device_kernelIN5flash19enable_sm80_to_sm89INS1_16FlashAttnFwdSm80INS1_25CollectiveMainloopFwdSm80ILi8ELi1ELb0EN4cute5tupleIJNS5_1CILi128EEENS7_ILi32EEENS7_ILi256EEEEEELi256ENS_10bfloat16_tEfNS_4arch4Sm80ELb1ELb0ELb1ELb1ELb0ELb1ELb1ELb0EEENS1_21CollectiveEpilogueFwdINS6_IJS8_SA_S9_EEENS6_IJNS7_ILi1EEESI_SI_EEESC_SE_Li256ELb1ELb1ELb0ELb0EEENS1_19SingleTileSchedulerILb1ELb0ELb1ELi128EEEEEEEEEvNT_6ParamsE --------------------------
	.section	.nv.constant0._ZN7cutlass13device_kernelIN5flash19enable_sm80_to_sm89INS1_16FlashAttnFwdSm80INS1_25CollectiveMainloopFwdSm80ILi8ELi1ELb0EN4cute5tupleIJNS5_1CILi128EEENS7_ILi32EEENS7_ILi256EEEEEELi256ENS_10bfloat16_tEfNS_4arch4Sm80ELb1ELb0ELb1ELb1ELb0ELb1ELb1ELb0EEENS1_21CollectiveEpilogueFwdINS6_IJS8_SA_S9_EEENS6_IJNS7_ILi1EEESI_SI_EEESC_SE_Li256ELb1ELb1ELb0ELb0EEENS1_19SingleTileSchedulerILb1ELb0ELb1ELi128EEEEEEEEEvNT_6ParamsE,"a",@progbits
	.sectionflags	@""
	.align	4
.nv.constant0._ZN7cutlass13device_kernelIN5flash19enable_sm80_to_sm89INS1_16FlashAttnFwdSm80INS1_25CollectiveMainloopFwdSm80ILi8ELi1ELb0EN4cute5tupleIJNS5_1CILi128EEENS7_ILi32EEENS7_ILi256EEEEEELi256ENS_10bfloat16_tEfNS_4arch4Sm80ELb1ELb0ELb1ELb1ELb0ELb1ELb1ELb0EEENS1_21CollectiveEpilogueFwdINS6_IJS8_SA_S9_EEENS6_IJNS7_ILi1EEESI_SI_EEESC_SE_Li256ELb1ELb1ELb0ELb0EEENS1_19SingleTileSchedulerILb1ELb0ELb1ELi128EEEEEEEEEvNT_6ParamsE:
	.zero		1400


//--------------------- .nv.constant0._ZN7cutlass13device_kernelIN5flash19enable_sm80_to_sm89INS1_16FlashAttnFwdSm80INS1_25CollectiveMainloopFwdSm80ILi8ELi1ELb0EN4cute5tupleIJNS5_1CILi128EEENS7_ILi96EEENS7_ILi256EEEEEELi256ENS_10bfloat16_tEfNS_4arch4Sm80ELb0ELb0ELb1ELb0ELb0ELb0ELb1ELb0EEENS1_21CollectiveEpilogueFwdINS6_IJS8_SA_S9_EEENS6_IJNS7_ILi1EEESI_SI_EEESC_SE_Li256ELb0ELb1ELb0ELb0EEENS1_19SingleTileSchedulerILb0ELb0ELb1ELi128EEEEEEEEEvNT_6ParamsE --------------------------
	.section	.nv.constant0._ZN7cutlass13device_kernelIN5flash19enable_sm80_to_sm89INS1_16FlashAttnFwdSm80INS1_25CollectiveMainloopFwdSm80ILi8ELi1ELb0EN4cute5tupleIJNS5_1CILi128EEENS7_ILi96EEENS7_ILi256EEEEEELi256ENS_10bfloat16_tEfNS_4arch4Sm80ELb0ELb0ELb1ELb0ELb0ELb0ELb1ELb0EEENS1_21CollectiveEpilogueFwdINS6_IJS8_SA_S9_EEENS6_IJNS7_ILi1EEESI_SI_EEESC_SE_Li256ELb0ELb1ELb0ELb0EEENS1_19SingleTileSchedulerILb0ELb0ELb1ELi128EEEEEEEEEvNT_6ParamsE,"a",@progbits
	.sectionflags	@""
	.align	4
.nv.constant0._ZN7cutlass13device_kernelIN5flash19enable_sm80_to_sm89INS1_16FlashAttnFwdSm80INS1_25CollectiveMainloopFwdSm80ILi8ELi1ELb0EN4cute5tupleIJNS5_1CILi128EEENS7_ILi96EEENS7_ILi256EEEEEELi256ENS_10bfloat16_tEfNS_4arch4Sm80ELb0ELb0ELb1ELb0ELb0ELb0ELb1ELb0EEENS1_21CollectiveEpilogueFwdINS6_IJS8_SA_S9_EEENS6_IJNS7_ILi1EEESI_SI_EEESC_SE_Li256ELb0ELb1ELb0ELb0EEENS1_19SingleTileSchedulerILb0ELb0ELb1ELi128EEEEEEEEEvNT_6ParamsE:
	.zero		1400


//--------------------- .nv.constant0._ZN7cutlass13device_kernelIN5flash19enable_sm80_to_sm89INS1_16FlashAttnFwdSm80INS1_25CollectiveMainloopFwdSm80ILi8ELi1ELb0EN4cute5tupleIJNS5_1CILi128EEENS7_ILi96EEENS7_ILi256EEEEEELi256ENS_10bfloat16_tEfNS_4arch4Sm80ELb0ELb0ELb1ELb1ELb0ELb0ELb1ELb0EEENS1_21CollectiveEpilogueFwdINS6_IJS8_SA_S9_EEENS6_IJNS7_ILi1EEESI_SI_EEESC_SE_Li256ELb1ELb1ELb0ELb0EEENS1_19SingleTileSchedulerILb1ELb0ELb1ELi128EEEEEEEEEvNT_6ParamsE --------------------------
	.section	.nv.constant0._ZN7cutlass13device_kernelIN5flash19enable_sm80_to_sm89INS1_16FlashAttnFwdSm80INS1_25CollectiveMainloopFwdSm80ILi8ELi1ELb0EN4cute5tupleIJNS5_1CILi128EEENS7_ILi96EEENS7_ILi256EEEEEELi256ENS_10bfloat16_tEfNS_4arch4Sm80ELb0ELb0ELb1ELb1ELb0ELb0ELb1ELb0EEENS1_21CollectiveEpilogueFwdINS6_IJS8_SA_S9_EEENS6_IJNS7_ILi1EEESI_SI_EEESC_SE_Li256ELb1ELb1ELb0ELb0EEENS1_19SingleTileSchedulerILb1ELb0ELb1ELi128EEEEEEEEEvNT_6ParamsE,"a",@progbits
	.sectionflags	@""
	.align	4
.nv.constant0._ZN7cutlass13device_kernelIN5flash19enable_sm80_to_sm89INS1_16FlashAttnFwdSm80INS1_25CollectiveMainloopFwdSm80ILi8ELi1ELb0EN4cute5tupleIJNS5_1CILi128EEENS7_ILi96EEENS7_ILi256EEEEEELi256ENS_10bfloat16_tEfNS_4arch4Sm80ELb0ELb0ELb1ELb1ELb0ELb0ELb1ELb0EEENS1_21CollectiveEpilogueFwdINS6_IJS8_SA_S9_EEENS6_IJNS7_ILi1EEESI_SI_EEESC_SE_Li256ELb1ELb1ELb0ELb0EEENS1_19SingleTileSchedulerILb1ELb0ELb1ELi128EEEEEEEEEvNT_6ParamsE:
	.zero		1400


//--------------------- .nv.constant0._ZN7cutlass13device_kernelIN5flash19enable_sm80_to_sm89INS1_16FlashAttnFwdSm80INS1_25CollectiveMainloopFwdSm80ILi8ELi1ELb0EN4cute5tupleIJNS5_1CILi128EEENS7_ILi48EEENS7_ILi256EEEEEELi256ENS_10bfloat16_tEfNS_4arch4Sm80ELb0ELb0ELb1ELb1ELb0ELb1ELb1ELb0EEENS1_21CollectiveEpilogueFwdINS6_IJS8_SA_S9_EEENS6_IJNS7_ILi1EEESI_SI_EEESC_SE_Li256ELb1ELb1ELb0ELb0EEENS1_19SingleTileSchedulerILb1ELb0ELb1ELi128EEEEEEEEEvNT_6ParamsE --------------------------
	.section	.nv.constant0._ZN7cutlass13device_kernelIN5flash19enable_sm80_to_sm89INS1_16FlashAttnFwdSm80INS1_25CollectiveMainloopFwdSm80ILi8ELi1ELb0EN4cute5tupleIJNS5_1CILi128EEENS7_ILi48EEENS7_ILi256EEEEEELi256ENS_10bfloat16_tEfNS_4arch4Sm80ELb0ELb0ELb1ELb1ELb0ELb1ELb1ELb0EEENS1_21CollectiveEpilogueFwdINS6_IJS8_SA_S9_EEENS6_IJNS7_ILi1EEESI_SI_EEESC_SE_Li256ELb1ELb1ELb0ELb0EEENS1_19SingleTileSchedulerILb1ELb0ELb1ELi128EEEEEEEEEvNT_6ParamsE,"a",@progbits
	.sectionflags	@""
	.align	4
.nv.constant0._ZN7cutlass13device_kernelIN5flash19enable_sm80_to_sm89INS1_16FlashAttnFwdSm80INS1_25CollectiveMainloopFwdSm80ILi8ELi1ELb0EN4cute5tupleIJNS5_1CILi128EEENS7_ILi48EEENS7_ILi256EEEEEELi256ENS_10bfloat16_tEfNS_4arch4Sm80ELb0ELb0ELb1ELb1ELb0ELb1ELb1ELb0EEENS1_21CollectiveEpilogueFwdINS6_IJS8_SA_S9_EEENS6_IJNS7_ILi1EEESI_SI_EEESC_SE_Li256ELb1ELb1ELb0ELb0EEENS1_19SingleTileSchedulerILb1ELb0ELb1ELi128EEEEEEEEEvNT_6ParamsE:
	.zero		1400


//--------------------- .nv.constant0._ZN7cutlass13device_kernelIN5flash19enable_sm80_to_sm89INS1_16FlashAttnFwdSm80INS1_25CollectiveMainloopFwdSm80ILi8ELi1ELb0EN4cute5tupleIJNS5_1CILi128EEENS7_ILi64EEENS7_ILi256EEEEEELi256ENS_10bfloat16_tEfNS_4arch4Sm80ELb0ELb1ELb1ELb0ELb0ELb0ELb1ELb0EEENS1_21CollectiveEpilogueFwdINS6_IJS8_SA_S9_EEENS6_IJNS7_ILi1EEESI_SI_EEESC_SE_Li256ELb0ELb1ELb0ELb0EEENS1_19SingleTileSchedulerILb0ELb0ELb1ELi128EEEEEEEEEvNT_6ParamsE --------------------------
	.section	.nv.constant0._ZN7cutlass13device_kernelIN5flash19enable_sm80_to_sm89INS1_16FlashAttnFwdSm80INS1_25CollectiveMainloopFwdSm80ILi8ELi1ELb0EN4cute5tupleIJNS5_1CILi128EEENS7_ILi64EEENS7_ILi256EEEEEELi256ENS_10bfloat16_tEfNS_4arch4Sm80ELb0ELb1ELb1ELb0ELb0ELb0ELb1ELb0EEENS1_21CollectiveEpilogueFwdINS6_IJS8_SA_S9_EEENS6_IJNS7_ILi1EEESI_SI_EEESC_SE_Li256ELb0ELb1ELb0ELb0EEENS1_19SingleTileSchedulerILb0ELb0ELb1ELi128EEEEEEEEEvNT_6ParamsE,"a",@progbits
	.sectionflags	@""
	.align	4
.nv.constant0._ZN7cutlass13device_kernelIN5flash19enable_sm80_to_sm89INS1_16FlashAttnFwdSm80INS1_25CollectiveMainloopFwdSm80ILi8ELi1ELb0EN4cute5tupleIJNS5_1CILi128EEENS7_ILi64EEENS7_ILi256EEEEEELi256ENS_10bfloat16_tEfNS_4arch4Sm80ELb0ELb1ELb1ELb0ELb0ELb0ELb1ELb0EEENS1_21CollectiveEpilogueFwdINS6_IJS8_SA_S9_EEENS6_IJNS7_ILi1EEESI_SI_EEESC_SE_Li256ELb0ELb1ELb0ELb0EEENS1_19SingleTileSchedulerILb0ELb0ELb1ELi128EEEEEEEEEvNT_6ParamsE:
	.zero		1400


//--------------------- .nv.constant0._ZN7cutlass13device_kernelIN5flash19enable_sm80_to_sm89INS1_16FlashAttnFwdSm80INS1_25CollectiveMainloopFwdSm80ILi8ELi1ELb0EN4cute5tupleIJNS5_1CILi128EEENS7_ILi64EEENS7_ILi256EEEEEELi256ENS_10bfloat16_tEfNS_4arch4Sm80ELb0ELb1ELb1ELb1ELb0ELb0ELb1ELb0EEENS1_21CollectiveEpilogueFwdINS6_IJS8_SA_S9_EEENS6_IJNS7_ILi1EEESI_SI_EEESC_SE_Li256ELb1ELb1ELb0ELb0EEENS1_19SingleTileSchedulerILb1ELb0ELb1ELi128EEEEEEEEEvNT_6ParamsE --------------------------
	.section	.nv.constant0._ZN7cutlass13device_kernelIN5flash19enable_sm80_to_sm89INS1_16FlashAttnFwdSm80INS1_25CollectiveMainloopFwdSm80ILi8ELi1ELb0EN4cute5tupleIJNS5_1CILi128EEENS7_ILi64EEENS7_ILi256EEEEEELi256ENS_10bfloat16_tEfNS_4arch4Sm80ELb0ELb1ELb1ELb1ELb0ELb0ELb1ELb0EEENS1_21CollectiveEpilogueFwdINS6_IJS8_SA_S9_EEENS6_IJNS7_ILi1EEESI_SI_EEESC_SE_Li256ELb1ELb1ELb0ELb0EEENS1_19SingleTileSchedulerILb1ELb0ELb1ELi128EEEEEEEEEvNT_6ParamsE,"a",@progbits
	.sectionflags	@""
	.align	4
.nv.constant0._ZN7cutlass13device_kernelIN5flash19enable_sm80_to_sm89INS1_16FlashAttnFwdSm80INS1_25CollectiveMainloopFwdSm80ILi8ELi1ELb0EN4cute5tupleIJNS5_1CILi128EEENS7_ILi64EEENS7_ILi256EEEEEELi256ENS_10bfloat16_tEfNS_4arch4Sm80ELb0ELb1ELb1ELb1ELb0ELb0ELb1ELb0EEENS1_21CollectiveEpilogueFwdINS6_IJS8_SA_S9_EEENS6_IJNS7_ILi1EEESI_SI_EEESC_SE_Li256ELb1ELb1ELb0ELb0EEENS1_19SingleTileSchedulerILb1ELb0ELb1ELi128EEEEEEEEEvNT_6ParamsE:
	.zero		1400


//--------------------- .nv.constant0._ZN7cutlass13device_kernelIN5flash19enable_sm80_to_sm89INS1_16FlashAttnFwdSm80INS1_25CollectiveMainloopFwdSm80ILi8ELi1ELb0EN4cute5tupleIJNS5_1CILi128EEENS7_ILi48EEENS7_ILi256EEEEEELi256ENS_10bfloat16_tEfNS_4arch4Sm80ELb0ELb1ELb1ELb1ELb0ELb1ELb1ELb0EEENS1_21CollectiveEpilogueFwdINS6_IJS8_SA_S9_EEENS6_IJNS7_ILi1EEESI_SI_EEESC_SE_Li256ELb1ELb1ELb0ELb0EEENS1_19SingleTileSchedulerILb1ELb0ELb1ELi128EEEEEEEEEvNT_6ParamsE --------------------------
	.section	.nv.constant0._ZN7cutlass13device_kernelIN5flash19enable_sm80_to_sm89INS1_16FlashAttnFwdSm80INS1_25CollectiveMainloopFwdSm80ILi8ELi1ELb0EN4cute5tupleIJNS5_1CILi128EEENS7_ILi48EEENS7_ILi256EEEEEELi256ENS_10bfloat16_tEfNS_4arch4Sm80ELb0ELb1ELb1ELb1ELb0ELb1ELb1ELb0EEENS1_21CollectiveEpilogueFwdINS6_IJS8_SA_S9_EEENS6_IJNS7_ILi1EEESI_SI_EEESC_SE_Li256ELb1ELb1ELb0ELb0EEENS1_19SingleTileSchedulerILb1ELb0ELb1ELi128EEEEEEEEEvNT_6ParamsE,"a",@progbits
	.sectionflags	@""
	.align	4
.nv.constant0._ZN7cutlass13device_kernelIN5flash19enable_sm80_to_sm89INS1_16FlashAttnFwdSm80INS1_25CollectiveMainloopFwdSm80ILi8ELi1ELb0EN4cute5tupleIJNS5_1CILi128EEENS7_ILi48EEENS7_ILi256EEEEEELi256ENS_10bfloat16_tEfNS_4arch4Sm80ELb0ELb1ELb1ELb1ELb0ELb1ELb1ELb0EEENS1_21CollectiveEpilogueFwdINS6_IJS8_SA_S9_EEENS6_IJNS7_ILi1EEESI_SI_EEESC_SE_Li256ELb1ELb1ELb0ELb0EEENS1_19SingleTileSchedulerILb1ELb0ELb1ELi128EEEEEEEEEvNT_6ParamsE:
	.zero		1400


//--------------------- .nv.constant0._ZN7cutlass13device_kernelIN5flash19enable_sm80_to_sm89INS1_16FlashAttnFwdSm80INS1_25CollectiveMainloopFwdSm80ILi8ELi1ELb0EN4cute5tupleIJNS5_1CILi128EEENS7_ILi96EEENS7_ILi256EEEEEELi256ENS_10bfloat16_tEfNS_4arch4Sm80ELb1ELb0ELb1ELb0ELb0ELb0ELb1ELb0EEENS1_21CollectiveEpilogueFwdINS6_IJS8_SA_S9_EEENS6_IJNS7_ILi1EEESI_SI_EEESC_SE_Li256ELb0ELb1ELb0ELb0EEENS1_30DynamicPersistentTileSchedulerILi256ELi256ELb0ELb1ELb0EEEEEEEEEvNT_6ParamsE --------------------------
	.section	.nv.constant0._ZN7cutlass13device_kernelIN5flash19enable_sm80_to_sm89INS1_16FlashAttnFwdSm80INS1_25CollectiveMainloopFwdSm80ILi8ELi1ELb0EN4cute5tupleIJNS5_1CILi128EEENS7_ILi96EEENS7_ILi256EEEEEELi256ENS_10bfloat16_tEfNS_4arch4Sm80ELb1ELb0ELb1ELb0ELb0ELb0ELb1ELb0EEENS1_21CollectiveEpilogueFwdINS6_IJS8_SA_S9_EEENS6_IJNS7_ILi1EEESI_SI_EEESC_SE_Li256ELb0ELb1ELb0ELb0EEENS1_30DynamicPersistentTileSchedulerILi256ELi256ELb0ELb1ELb0EEEEEEEEEvNT_6ParamsE,"a",@progbits
	.sectionflags	@""
	.align	4
.nv.constant0._ZN7cutlass13device_kernelIN5flash19enable_sm80_to_sm89INS1_16FlashAttnFwdSm80INS1_25CollectiveMainloopFwdSm80ILi8ELi1ELb0EN4cute5tupleIJNS5_1CILi128EEENS7_ILi96EEENS7_ILi256EEEEEELi256ENS_10bfloat16_tEfNS_4arch4Sm80ELb1ELb0ELb1ELb0ELb0ELb0ELb1ELb0EEENS1_21CollectiveEpilogueFwdINS6_IJS8_SA_S9_EEENS6_IJNS7_ILi1EEESI_SI_EEESC_SE_Li256ELb0ELb1ELb0ELb0EEENS1_30DynamicPersistentTileSchedulerILi256ELi256ELb0ELb1ELb0EEEEEEEEEvNT_6ParamsE:
	.zero		1416


//--------------------- .nv.constant0._ZN7cutlass13device_kernelIN5flash19enable_sm80_to_sm89INS1_16FlashAttnFwdSm80INS1_25CollectiveMainloopFwdSm80ILi8ELi1ELb0EN4cute5tupleIJNS5_1CILi128EEENS7_ILi96EEENS7_ILi256EEEEEELi256ENS_10bfloat16_tEfNS_4arch4Sm80ELb1ELb0ELb1ELb1ELb0ELb0ELb1ELb0EEENS1_21CollectiveEpilogueFwdINS6_IJS8_SA_S9_EEENS6_IJNS7_ILi1EEESI_SI_EEESC_SE_Li256ELb1ELb1ELb0ELb0EEENS1_19SingleTileSchedulerILb1ELb0ELb1ELi128EEEEEEEEEvNT_6ParamsE --------------------------
	.section	.nv.constant0._ZN7cutlass13device_kernelIN5flash19enable_sm80_to_sm89INS1_16FlashAttnFwdSm80INS1_25CollectiveMainloopFwdSm80ILi8ELi1ELb0EN4cute5tupleIJNS5_1CILi128EEENS7_ILi96EEENS7_ILi256EEEEEELi256ENS_10bfloat16_tEfNS_4arch4Sm80ELb1ELb0ELb1ELb1ELb0ELb0ELb1ELb0EEENS1_21CollectiveEpilogueFwdINS6_IJS8_SA_S9_EEENS6_IJNS7_ILi1EEESI_SI_EEESC_SE_Li256ELb1ELb1ELb0ELb0EEENS1_19SingleTileSchedulerILb1ELb0ELb1ELi128EEEEEEEEEvNT_6ParamsE,"a",@progbits
	.sectionflags	@""
	.align	4
.nv.constant0._ZN7cutlass13device_kernelIN5flash19enable_sm80_to_sm89INS1_16FlashAttnFwdSm80INS1_25CollectiveMainloopFwdSm80ILi8ELi1ELb0EN4cute5tupleIJNS5_1CILi128EEENS7_ILi96EEENS7_ILi256EEEEEELi256ENS_10bfloat16_tEfNS_4arch4Sm80ELb1ELb0ELb1ELb1ELb0ELb0ELb1ELb0EEENS1_21CollectiveEpilogueFwdINS6_IJS8_SA_S9_EEENS6_IJNS7_ILi1EEESI_SI_EEESC_SE_Li256ELb1ELb1ELb0ELb0EEENS1_19SingleTileSchedulerILb1ELb0ELb1ELi128EEEEEEEEEvNT_6ParamsE:
	.zero		1400


//--------------------- .nv.constant0._ZN7cutlass13device_kernelIN5flash19enable_sm80_to_sm89INS1_16FlashAttnFwdSm80INS1_25CollectiveMainloopFwdSm80ILi8ELi1ELb0EN4cute5tupleIJNS5_1CILi128EEENS7_ILi48EEENS7_ILi256EEEEEELi256ENS_10bfloat16_tEfNS_4arch4Sm80ELb1ELb0ELb1ELb1ELb0ELb1ELb1ELb0EEENS1_21CollectiveEpilogueFwdINS6_IJS8_SA_S9_EEENS6_IJNS7_ILi1EEESI_SI_EEESC_SE_Li256ELb1ELb1ELb0ELb0EEENS1_19SingleTileSchedulerILb1ELb0ELb1ELi128EEEEEEEEEvNT_6ParamsE --------------------------
	.section	.nv.constant0._ZN7cutlass13device_kernelIN5flash19enable_sm80_to_sm89INS1_16FlashAttnFwdSm80INS1_25CollectiveMainloopFwdSm80ILi8ELi1ELb0EN4cute5tupleIJNS5_1CILi128EEENS7_ILi48EEENS7_ILi256EEEEEELi256ENS_10bfloat16_tEfNS_4arch4Sm80ELb1ELb0ELb1ELb1ELb0ELb1ELb1ELb0EEENS1_21CollectiveEpilogueFwdINS6_IJS8_SA_S9_EEENS6_IJNS7_ILi1EEESI_SI_EEESC_SE_Li256ELb1ELb1ELb0ELb0EEENS1_19SingleTileSchedulerILb1ELb0ELb1ELi128EEEEEEEEEvNT_6ParamsE,"a",@progbits
	.sectionflags	@""
	.align	4
.nv.constant0._ZN7cutlass13device_kernelIN5flash19enable_sm80_to_sm89INS1_16FlashAttnFwdSm80INS1_25CollectiveMainloopFwdSm80ILi8ELi1ELb0EN4cute5tupleIJNS5_1CILi128EEENS7_ILi48EEENS7_ILi256EEEEEELi256ENS_10bfloat16_tEfNS_4arch4Sm80ELb1ELb0ELb1ELb1ELb0ELb1ELb1ELb0EEENS1_21CollectiveEpilogueFwdINS6_IJS8_SA_S9_EEENS6_IJNS7_ILi1EEESI_SI_EEESC_SE_Li256ELb1ELb1ELb0ELb0EEENS1_19SingleTileSchedulerILb1ELb0ELb1ELi128EEEEEEEEEvNT_6ParamsE:
	.zero		1400


//--------------------- .text._ZN7cutlass13device_kernelIN5flash19enable_sm80_to_sm89INS1_16FlashAttnFwdSm80INS1_25CollectiveMainloopFwdSm80ILi8ELi1ELb1EN4cute5tupleIJNS5_1CILi128EEENS7_ILi64EEENS7_ILi256EEEEEELi256ENS_10bfloat16_tEfNS_4arch4Sm80ELb0ELb0ELb1ELb0ELb0ELb0ELb1ELb0EEENS1_21CollectiveEpilogueFwdINS6_IJS8_SA_S9_EEENS6_IJNS7_ILi1EEESI_SI_EEESC_SE_Li256ELb0ELb1ELb0ELb0EEENS1_19SingleTileSchedulerILb0ELb0ELb1ELi128EEEEEEEEEvNT_6ParamsE --------------------------
	.section	.text._ZN7cutlass13device_kernelIN5flash19enable_sm80_to_sm89INS1_16FlashAttnFwdSm80INS1_25CollectiveMainloopFwdSm80ILi8ELi1ELb1EN4cute5tupleIJNS5_1CILi128EEENS7_ILi64EEENS7_ILi256EEEEEELi256ENS_10bfloat16_tEfNS_4arch4Sm80ELb0ELb0ELb1ELb0ELb0ELb0ELb1ELb0EEENS1_21CollectiveEpilogueFwdINS6_IJS8_SA_S9_EEENS6_IJNS7_ILi1EEESI_SI_EEESC_SE_Li256ELb0ELb1ELb0ELb0EEENS1_19SingleTileSchedulerILb0ELb0ELb1ELi128EEEEEEEEEvNT_6ParamsE,"ax",@progbits
	.sectioninfo	@"SHI_REGISTERS=255"
	.align	128
.text._ZN7cutlass13device_kernelIN5flash19enable_sm80_to_sm89INS1_16FlashAttnFwdSm80INS1_25CollectiveMainloopFwdSm80ILi8ELi1ELb1EN4cute5tupleIJNS5_1CILi128EEENS7_ILi64EEENS7_ILi256EEEEEELi256ENS_10bfloat16_tEfNS_4arch4Sm80ELb0ELb0ELb1ELb0ELb0ELb0ELb1ELb0EEENS1_21CollectiveEpilogueFwdINS6_IJS8_SA_S9_EEENS6_IJNS7_ILi1EEESI_SI_EEESC_SE_Li256ELb0ELb1ELb0ELb0EEENS1_19SingleTileSchedulerILb0ELb0ELb1ELi128EEEEEEEEEvNT_6ParamsE:
        .type           _ZN7cutlass13device_kernelIN5flash19enable_sm80_to_sm89INS1_16FlashAttnFwdSm80INS1_25CollectiveMainloopFwdSm80ILi8ELi1ELb1EN4cute5tupleIJNS5_1CILi128EEENS7_ILi64EEENS7_ILi256EEEEEELi256ENS_10bfloat16_tEfNS_4arch4Sm80ELb0ELb0ELb1ELb0ELb0ELb0ELb1ELb0EEENS1_21CollectiveEpilogueFwdINS6_IJS8_SA_S9_EEENS6_IJNS7_ILi1EEESI_SI_EEESC_SE_Li256ELb0ELb1ELb0ELb0EEENS1_19SingleTileSchedulerILb0ELb0ELb1ELi128EEEEEEEEEvNT_6ParamsE,@function
        .size           _ZN7cutlass13device_kernelIN5flash19enable_sm80_to_sm89INS1_16FlashAttnFwdSm80INS1_25CollectiveMainloopFwdSm80ILi8ELi1ELb1EN4cute5tupleIJNS5_1CILi128EEENS7_ILi64EEENS7_ILi256EEEEEELi256ENS_10bfloat16_tEfNS_4arch4Sm80ELb0ELb0ELb1ELb0ELb0ELb0ELb1ELb0EEENS1_21CollectiveEpilogueFwdINS6_IJS8_SA_S9_EEENS6_IJNS7_ILi1EEESI_SI_EEESC_SE_Li256ELb0ELb1ELb0ELb0EEENS1_19SingleTileSchedulerILb0ELb0ELb1ELi128EEEEEEEEEvNT_6ParamsE,(.L_x_1528 - _ZN7cutlass13device_kernelIN5flash19enable_sm80_to_sm89INS1_16FlashAttnFwdSm80INS1_25CollectiveMainloopFwdSm80ILi8ELi1ELb1EN4cute5tupleIJNS5_1CILi128EEENS7_ILi64EEENS7_ILi256EEEEEELi256ENS_10bfloat16_tEfNS_4arch4Sm80ELb0ELb0ELb1ELb0ELb0ELb0ELb1ELb0EEENS1_21CollectiveEpilogueFwdINS6_IJS8_SA_S9_EEENS6_IJNS7_ILi1EEESI_SI_EEESC_SE_Li256ELb0ELb1ELb0ELb0EEENS1_19SingleTileSchedulerILb0ELb0ELb1ELi128EEEEEEEEEvNT_6ParamsE)
        .other          _ZN7cutlass13device_kernelIN5flash19enable_sm80_to_sm89INS1_16FlashAttnFwdSm80INS1_25CollectiveMainloopFwdSm80ILi8ELi1ELb1EN4cute5tupleIJNS5_1CILi128EEENS7_ILi64EEENS7_ILi256EEEEEELi256ENS_10bfloat16_tEfNS_4arch4Sm80ELb0ELb0ELb1ELb0ELb0ELb0ELb1ELb0EEENS1_21CollectiveEpilogueFwdINS6_IJS8_SA_S9_EEENS6_IJNS7_ILi1EEESI_SI_EEESC_SE_Li256ELb0ELb1ELb0ELb0EEENS1_19SingleTileSchedulerILb0ELb0ELb1ELi128EEEEEEEEEvNT_6ParamsE,@"STO_CUDA_ENTRY STV_DEFAULT"
_ZN7cutlass13device_kernelIN5flash19enable_sm80_to_sm89INS1_16FlashAttnFwdSm80INS1_25CollectiveMainloopFwdSm80ILi8ELi1ELb1EN4cute5tupleIJNS5_1CILi128EEENS7_ILi64EEENS7_ILi256EEEEEELi256ENS_10bfloat16_tEfNS_4arch4Sm80ELb0ELb0ELb1ELb0ELb0ELb0ELb1ELb0EEENS1_21CollectiveEpilogueFwdINS6_IJS8_SA_S9_EEENS6_IJNS7_ILi1EEESI_SI_EEESC_SE_Li256ELb0ELb1ELb0ELb0EEENS1_19SingleTileSchedulerILb0ELb0ELb1ELi128EEEEEEEEEvNT_6ParamsE:
[----:B------:R-:W-:-:S03]  /*0000*/  MOV R1, c[0x0][0x28] ;  /* 0x00000a0000017a02 */ /* 0x000fc60000000f00 */
[----:B------:R-:W1:Y:S01]  /*0010*/  S2R R10, SR_CTAID.Z ;  /* 0x00000000000a7919 */ /* 0x000e620000002700 */
[----:B------:R-:W-:Y:S02]  /*0020*/  IADD3 R1, R1, -0x130, RZ ;  /* 0xfffffed001017810 */ /* 0x000fe40007ffe0ff */
[----:B-1----:R-:W-:-:S13]  /*0030*/  ISETP.GE.AND P0, PT, R10, RZ, PT ;  /* 0x000000ff0a00720c */ /* 0x002fda0003f06270 */
[----:B------:R-:W-:Y:S05]  /*0040*/  @!P0 EXIT ;  /* 0x000000000000894d */ /* 0x000fea0003800000 */
[----:B------:R-:W-:Y:S01]  /*0050*/  ISETP.NE.U32.AND P0, PT, RZ, c[0x0][0x340], PT ;  /* 0x0000d000ff007a0c */ /* 0x000fe20003f05070 */
[----:B------:R-:W-:-:S03]  /*0060*/  ULDC.64 UR8, c[0x0][0x118] ;  /* 0x0000460000087ab9 */ /* 0x000fc60000000a00 */
[----:B------:R-:W-:-:S13]  /*0070*/  ISETP.NE.AND.EX P0, PT, RZ, c[0x0][0x344], PT, P0 ;  /* 0x0000d100ff007a0c */ /* 0x000fda0003f05300 */
[----:B------:R-:W-:-:S04]  /*0080*/  @P0 IMAD.MOV.U32 R2, RZ, RZ, 0x4 ;  /* 0x00000004ff020424 */ /* 0x000fc800078e00ff */
[----:B------:R-:W-:-:S05]  /*0090*/  @P0 IMAD.WIDE R2, R10, R2, c[0x0][0x340] ;  /* 0x0000d0000a020625 */ /* 0x000fca00078e0202 */
[----:B------:R1:W2:Y:S01]  /*00a0*/  @P0 LDG.E R7, [R2.64] ;  /* 0x0000000802070981 */ /* 0x0002a2000c1e1900 */
[----:B------:R-:W-:Y:S01]  /*00b0*/  IMAD.MOV.U32 R13, RZ, RZ, c[0x0][0x2c4] ;  /* 0x0000b100ff0d7624 */ /* 0x000fe200078e00ff */
[----:B------:R-:W-:Y:S01]  /*00c0*/  SHF.R.S32.HI R11, RZ, 0x1f, R10 ;  /* 0x0000001fff0b7819 */ /* 0x000fe2000001140a */
[----:B------:R-:W-:Y:S01]  /*00d0*/  IMAD.MOV.U32 R87, RZ, RZ, c[0x0][0x1d0] ;  /* 0x00007400ff577624 */ /* 0x000fe200078e00ff */
[----:B------:R-:W3:Y:S01]  /*00e0*/  S2R R85, SR_TID.X ;  /* 0x0000000000557919 */ /* 0x000ee20000002100 */
[----:B------:R-:W-:-:S03]  /*00f0*/  IMAD.MOV.U32 R86, RZ, RZ, 0x6 ;  /* 0x00000006ff567424 */ /* 0x000fc600078e00ff */
[----:B------:R-:W-:Y:S01]  /*0100*/  BAR.SYNC.DEFER_BLOCKING 0x0 ;  /* 0x0000000000007b1d */ /* 0x000fe20000010000 */
[----:B------:R-:W-:Y:S01]  /*0110*/  ISETP.NE.AND P1, PT, R13, 0x1, PT ;  /* 0x000000010d00780c */ /* 0x000fe20003f25270 */
[----:B------:R-:W-:-:S04]  /*0120*/  IMAD R5, R11, c[0x0][0x1c0], RZ ;  /* 0x000070000b057a24 */ /* 0x000fc800078e02ff */
[----:B------:R-:W4:Y:S04]  /*0130*/  S2R R40, SR_CTAID.Y ;  /* 0x0000000000287919 */ /* 0x000f280000002600 */
[----:B------:R-:W5:Y:S01]  /*0140*/  S2R R12, SR_CTAID.X ;  /* 0x00000000000c7919 */ /* 0x000f620000002500 */
[----:B---3--:R-:W-:-:S04]  /*0150*/  SHF.R.S32.HI R24, RZ, 0x1f, R85 ;  /* 0x0000001fff187819 */ /* 0x008fc80000011455 */
[----:B-1----:R-:W-:-:S04]  /*0160*/  LEA.HI R2, R24, R85, RZ, 0x3 ;  /* 0x0000005518027211 */ /* 0x002fc800078f18ff */
[----:B------:R-:W-:Y:S02]  /*0170*/  LOP3.LUT R0, R2, 0xfffffff8, RZ, 0xc0, !PT ;  /* 0xfffffff802007812 */ /* 0x000fe400078ec0ff */
[----:B------:R-:W-:Y:S01]  /*0180*/  SHF.R.S32.HI R18, RZ, 0x3, R2 ;  /* 0x00000003ff127819 */ /* 0x000fe20000011402 */
[----:B----4-:R-:W-:Y:S01]  /*0190*/  IMAD.WIDE.U32 R8, R40, c[0x0][0x1b8], RZ ;  /* 0x00006e0028087a25 */ /* 0x010fe200078e00ff */
[----:B------:R-:W-:Y:S02]  /*01a0*/  SHF.R.S32.HI R41, RZ, 0x1f, R40 ;  /* 0x0000001fff297819 */ /* 0x000fe40000011428 */
[----:B------:R-:W-:Y:S01]  /*01b0*/  SHF.R.S32.HI R22, RZ, 0x1f, R18 ;  /* 0x0000001fff167819 */ /* 0x000fe20000011412 */
[----:B------:R-:W-:Y:S02]  /*01c0*/  IMAD.IADD R19, R85, 0x1, -R0 ;  /* 0x0000000155137824 */ /* 0x000fe400078e0a00 */
[----:B------:R-:W-:Y:S02]  /*01d0*/  IMAD R2, R41, c[0x0][0x1b8], RZ ;  /* 0x00006e0029027a24 */ /* 0x000fe400078e02ff */
[----:B------:R-:W-:-:S02]  /*01e0*/  IMAD R0, R19, 0x20, R18 ;  /* 0x0000002013007824 */ /* 0x000fc400078e0212 */
[----:B------:R-:W-:Y:S02]  /*01f0*/  IMAD R2, R40, c[0x0][0x1bc], R2 ;  /* 0x00006f0028027a24 */ /* 0x000fe400078e0202 */
[----:B-----5:R-:W-:Y:S02]  /*0200*/  IMAD R14, R12, 0x80, R0 ;  /* 0x000000800c0e7824 */ /* 0x020fe400078e0200 */
[----:B------:R-:W-:Y:S02]  /*0210*/  IMAD.IADD R3, R9, 0x1, R2 ;  /* 0x0000000109037824 */ /* 0x000fe400078e0202 */
[----:B------:R-:W-:Y:S01]  /*0220*/  @P1 IMAD.HI.U32 R4, R14, c[0x0][0x2c8], RZ ;  /* 0x0000b2000e041a27 */ /* 0x000fe200078e00ff */
[----:B------:R1:W-:Y:S03]  /*0230*/  STL [R1+0xc4], R14 ;  /* 0x0000c40e01007387 */ /* 0x0003e60000100800 */
[----:B------:R-:W-:Y:S01]  /*0240*/  IMAD.MOV.U32 R0, RZ, RZ, R14 ;  /* 0x000000ffff007224 */ /* 0x000fe200078e000e */
[----:B------:R-:W-:Y:S01]  /*0250*/  @P1 SHF.R.U32.HI R0, RZ, c[0x0][0x2cc], R4 ;  /* 0x0000b300ff001a19 */ /* 0x000fe20000011604 */
[----:B------:R-:W-:Y:S01]  /*0260*/  IMAD.MOV.U32 R2, RZ, RZ, R8 ;  /* 0x000000ffff027224 */ /* 0x000fe200078e0008 */
[----:B------:R-:W-:Y:S01]  /*0270*/  IADD3 R8, R87, 0x3f, RZ ;  /* 0x0000003f57087810 */ /* 0x000fe20007ffe0ff */
[C---:B------:R-:W-:Y:S01]  /*0280*/  IMAD R4, R10.reuse, c[0x0][0x1c4], R5 ;  /* 0x000071000a047a24 */ /* 0x040fe200078e0205 */
[----:B------:R-:W-:Y:S01]  /*0290*/  SHF.R.S32.HI R5, RZ, 0x1f, R0 ;  /* 0x0000001fff057819 */ /* 0x000fe20000011400 */
[----:B------:R-:W-:-:S04]  /*02a0*/  IMAD.WIDE.U32 R2, R10, c[0x0][0x1c0], R2 ;  /* 0x000070000a027a25 */ /* 0x000fc800078e0002 */
[----:B------:R-:W-:Y:S02]  /*02b0*/  IMAD.IADD R3, R3, 0x1, R4 ;  /* 0x0000000103037824 */ /* 0x000fe400078e0204 */
[----:B------:R-:W-:Y:S02]  /*02c0*/  IMAD R4, R5, c[0x0][0x1b0], RZ ;  /* 0x00006c0005047a24 */ /* 0x000fe400078e02ff */
[----:B------:R-:W-:Y:S02]  /*02d0*/  IMAD.MOV R6, RZ, RZ, -R0 ;  /* 0x000000ffff067224 */ /* 0x000fe400078e0a00 */
[----:B------:R-:W-:-:S04]  /*02e0*/  IMAD.WIDE.U32 R2, R0, c[0x0][0x1b0], R2 ;  /* 0x00006c0000027a25 */ /* 0x000fc800078e0002 */
[----:B------:R-:W-:Y:S02]  /*02f0*/  IMAD R4, R0, c[0x0][0x1b4], R4 ;  /* 0x00006d0000047a24 */ /* 0x000fe400078e0204 */
[----:B------:R-:W-:Y:S02]  /*0300*/  IMAD R0, R6, c[0x0][0x2c4], R14 ;  /* 0x0000b10006007a24 */ /* 0x000fe400078e020e */
[----:B------:R-:W-:Y:S02]  /*0310*/  IMAD.IADD R3, R3, 0x1, R4 ;  /* 0x0000000103037824 */ /* 0x000fe400078e0204 */
[----:B------:R-:W-:Y:S01]  /*0320*/  IMAD.SHL.U32 R4, R18, 0x40, RZ ;  /* 0x0000004012047824 */ /* 0x000fe200078e00ff */
[----:B------:R-:W-:Y:S01]  /*0330*/  SHF.R.S32.HI R5, RZ, 0x1f, R0 ;  /* 0x0000001fff057819 */ /* 0x000fe20000011400 */
[----:B------:R-:W-:-:S03]  /*0340*/  IMAD.WIDE.U32 R2, R0, c[0x0][0x1a8], R2 ;  /* 0x00006a0000027a25 */ /* 0x000fc600078e0002 */
[----:B------:R-:W-:Y:S01]  /*0350*/  LOP3.LUT R4, R4, 0x1c0, RZ, 0xc0, !PT ;  /* 0x000001c004047812 */ /* 0x000fe200078ec0ff */
[----:B------:R-:W-:Y:S01]  /*0360*/  IMAD R5, R5, c[0x0][0x1a8], RZ ;  /* 0x00006a0005057a24 */ /* 0x000fe200078e02ff */
[----:B------:R-:W-:Y:S01]  /*0370*/  LEA R17, P1, R2, c[0x0][0x160], 0x1 ;  /* 0x0000580002117a11 */ /* 0x000fe200078208ff */
[----:B------:R-:W-:Y:S02]  /*0380*/  IMAD.SHL.U32 R42, R19, 0x8, RZ ;  /* 0x00000008132a7824 */ /* 0x000fe400078e00ff */
[----:B------:R-:W-:Y:S01]  /*0390*/  IMAD R6, R0, c[0x0][0x1ac], R5 ;  /* 0x00006b0000067a24 */ /* 0x000fe200078e0205 */
[----:B------:R-:W-:Y:S01]  /*03a0*/  SHF.R.S32.HI R0, RZ, 0x1f, R8 ;  /* 0x0000001fff007819 */ /* 0x000fe20000011408 */
[----:B------:R-:W-:Y:S01]  /*03b0*/  IMAD R23, R12, 0x80, R18 ;  /* 0x000000800c177824 */ /* 0x000fe200078e0212 */
[----:B------:R-:W-:Y:S01]  /*03c0*/  LOP3.LUT R5, R4, 0x38, R42, 0xf8, !PT ;  /* 0x0000003804057812 */ /* 0x000fe200078ef82a */
[----:B------:R-:W-:Y:S01]  /*03d0*/  IMAD R9, R22, c[0x0][0x1e0], RZ ;  /* 0x0000780016097a24 */ /* 0x000fe200078e02ff */
[----:B------:R-:W-:Y:S01]  /*03e0*/  LEA.HI R133, R0, R8, RZ, 0x6 ;  /* 0x0000000800857211 */ /* 0x000fe200078f30ff */
[----:B------:R-:W-:Y:S01]  /*03f0*/  IMAD.IADD R0, R3, 0x1, R6 ;  /* 0x0000000103007824 */ /* 0x000fe200078e0206 */
[----:B------:R-:W-:Y:S01]  /*0400*/  LEA.HI R3, R24, R85, RZ, 0x6 ;  /* 0x0000005518037211 */ /* 0x000fe200078f30ff */
[----:B------:R-:W-:Y:S01]  /*0410*/  IMAD R9, R18, c[0x0][0x1e4], R9 ;  /* 0x0000790012097a24 */ /* 0x000fe200078e0209 */
[----:B------:R-:W-:Y:S01]  /*0420*/  SHF.R.U32.HI R4, RZ, 0x3, R4 ;  /* 0x00000003ff047819 */ /* 0x000fe20000011604 */
[----:B------:R-:W-:Y:S01]  /*0430*/  STL [R1+0xc0], R23 ;  /* 0x0000c01701007387 */ /* 0x000fe20000100800 */
[----:B------:R-:W-:Y:S01]  /*0440*/  LEA.HI.X R16, R2, c[0x0][0x164], R0, 0x1, P1 ;  /* 0x0000590002107a11 */ /* 0x000fe200008f0c00 */
[----:B------:R-:W-:Y:S01]  /*0450*/  IMAD R0, R13, c[0x0][0x168], RZ ;  /* 0x00005a000d007a24 */ /* 0x000fe200078e02ff */
[----:B------:R-:W-:Y:S01]  /*0460*/  LOP3.LUT R4, R5, R4, RZ, 0x3c, !PT ;  /* 0x0000000405047212 */ /* 0x000fe200078e3cff */
[----:B------:R-:W-:Y:S01]  /*0470*/  IMAD.SHL.U32 R3, R3, 0x8, RZ ;  /* 0x0000000803037824 */ /* 0x000fe200078e00ff */
[----:B------:R-:W-:Y:S01]  /*0480*/  SHFL.IDX PT, R2, R17, RZ, 0x181f ;  /* 0x00181fff11027589 */ /* 0x000fe200000e0000 */
[----:B------:R-:W-:-:S02]  /*0490*/  IADD3 R5, R23, 0x20, RZ ;  /* 0x0000002017057810 */ /* 0x000fc40007ffe0ff */
[-C--:B------:R-:W-:Y:S02]  /*04a0*/  ISETP.GE.AND P4, PT, R23, R0.reuse, PT ;  /* 0x000000001700720c */ /* 0x080fe40003f86270 */
[----:B------:R-:W-:Y:S02]  /*04b0*/  LOP3.LUT R135, R4, 0xfffffe00, R3, 0xf8, !PT ;  /* 0xfffffe0004877812 */ /* 0x000fe400078ef803 */
[C---:B------:R-:W-:Y:S01]  /*04c0*/  IADD3 R27, R42.reuse, 0x40, RZ ;  /* 0x000000402a1b7810 */ /* 0x040fe20007ffe0ff */
[----:B------:R-:W3:Y:S01]  /*04d0*/  SHFL.IDX PT, R3, R16, RZ, 0x181f ;  /* 0x00181fff10037589 */ /* 0x000ee200000e0000 */
[C---:B------:R-:W-:Y:S02]  /*04e0*/  IADD3 R26, R42.reuse, 0x80, RZ ;  /* 0x000000802a1a7810 */ /* 0x040fe40007ffe0ff */
[----:B------:R-:W-:Y:S01]  /*04f0*/  ISETP.GE.AND P1, PT, R5, R0, PT ;  /* 0x000000000500720c */ /* 0x000fe20003f26270 */
[----:B------:R-:W-:Y:S01]  /*0500*/  STL [R1+0xbc], R135 ;  /* 0x0000bc8701007387 */ /* 0x000fe20000100800 */
[----:B------:R-:W-:-:S02]  /*0510*/  IADD3 R25, R42, 0xc0, RZ ;  /* 0x000000c02a197810 */ /* 0x000fc40007ffe0ff */
[----:B------:R-:W-:Y:S02]  /*0520*/  ISETP.GE.AND P3, PT, R42, c[0x0][0x198], PT ;  /* 0x000066002a007a0c */ /* 0x000fe40003f66270 */
[----:B------:R-:W-:Y:S02]  /*0530*/  @!P4 SHF.R.S32.HI R5, RZ, 0x1f, R27 ;  /* 0x0000001fff05c819 */ /* 0x000fe4000001141b */
[----:B------:R-:W-:Y:S02]  /*0540*/  @!P4 SHF.R.S32.HI R4, RZ, 0x1f, R26 ;  /* 0x0000001fff04c819 */ /* 0x000fe4000001141a */
[----:B------:R-:W-:Y:S02]  /*0550*/  @!P4 LEA.HI R5, R5, R27, RZ, 0x3 ;  /* 0x0000001b0505c211 */ /* 0x000fe400078f18ff */
[----:B------:R-:W-:Y:S02]  /*0560*/  @!P4 LEA.HI R8, R4, R26, RZ, 0x3 ;  /* 0x0000001a0408c211 */ /* 0x000fe400078f18ff */
[----:B------:R-:W4:Y:S01]  /*0570*/  SHFL.IDX PT, R4, R17, 0x1, 0x181f ;  /* 0x00381f0011047f89 */ /* 0x000f2200000e0000 */
[----:B-1----:R-:W-:-:S02]  /*0580*/  @!P4 LOP3.LUT R14, R5, 0xfffffff8, RZ, 0xc0, !PT ;  /* 0xfffffff8050ec812 */ /* 0x002fc400078ec0ff */
[----:B------:R-:W-:Y:S01]  /*0590*/  ISETP.GE.AND P6, PT, R26, c[0x0][0x198], PT ;  /* 0x000066001a007a0c */ /* 0x000fe20003fc6270 */
[----:B------:R-:W1:Y:S01]  /*05a0*/  SHFL.IDX PT, R5, R16, 0x1, 0x181f ;  /* 0x00381f0010057f89 */ /* 0x000e6200000e0000 */
[----:B------:R-:W-:Y:S02]  /*05b0*/  ISETP.GE.AND P5, PT, R25, c[0x0][0x198], PT ;  /* 0x0000660019007a0c */ /* 0x000fe40003fa6270 */
[----:B------:R-:W-:Y:S01]  /*05c0*/  SHF.R.S32.HI R43, RZ, 0x1f, R42 ;  /* 0x0000001fff2b7819 */ /* 0x000fe2000001142a */
[--C-:B---3--:R-:W-:Y:S01]  /*05d0*/  @!P4 IMAD.WIDE R14, R14, 0x2, R2.reuse ;  /* 0x000000020e0ec825 */ /* 0x108fe200078e0202 */
[----:B------:R-:W-:Y:S02]  /*05e0*/  @!P4 LEA R6, P2, R42, R2, 0x1 ;  /* 0x000000022a06c211 */ /* 0x000fe400078408ff */
[----:B------:R-:W-:Y:S01]  /*05f0*/  @!P4 LOP3.LUT R12, R8, 0xfffffff8, RZ, 0xc0, !PT ;  /* 0xfffffff8080cc812 */ /* 0x000fe200078ec0ff */
[----:B------:R-:W-:Y:S01]  /*0600*/  @!P4 IMAD.SHL.U32 R8, R135, 0x2, RZ ;  /* 0x000000028708c824 */ /* 0x000fe200078e00ff */
[----:B------:R-:W-:Y:S01]  /*0610*/  LEA.HI.SX32 R84, R133, 0xffffffff, 0x1a ;  /* 0xffffffff85547811 */ /* 0x000fe200078fd2ff */
[----:B------:R-:W-:Y:S02]  /*0620*/  STL.64 [R1+0xa8], R42 ;  /* 0x0000a82a01007387 */ /* 0x000fe40000100a00 */
[----:B------:R-:W-:-:S02]  /*0630*/  @!P4 IMAD.WIDE R12, R12, 0x2, R2 ;  /* 0x000000020c0cc825 */ /* 0x000fc400078e0202 */
[----:B------:R-:W-:Y:S04]  /*0640*/  STL [R1+0xb4], R27 ;  /* 0x0000b41b01007387 */ /* 0x000fe80000100800 */
[----:B------:R-:W-:Y:S04]  /*0650*/  STL [R1+0xb8], R26 ;  /* 0x0000b81a01007387 */ /* 0x000fe80000100800 */
[----:B------:R-:W-:Y:S01]  /*0660*/  STL [R1+0xb0], R25 ;  /* 0x0000b01901007387 */ /* 0x000fe20000100800 */
[--C-:B--2---:R-:W-:Y:S01]  /*0670*/  @P0 SHF.R.S32.HI R21, RZ, 0x1f, R7.reuse ;  /* 0x0000001fff150819 */ /* 0x104fe20000011407 */
[----:B------:R-:W-:Y:S01]  /*0680*/  @P0 IMAD.MOV.U32 R20, RZ, RZ, R7 ;  /* 0x000000ffff140224 */ /* 0x000fe200078e0007 */
[----:B------:R-:W-:Y:S01]  /*0690*/  @!P4 SHF.R.S32.HI R7, RZ, 0x1f, R25 ;  /* 0x0000001fff07c819 */ /* 0x000fe20000011419 */
[----:B------:R-:W-:-:S02]  /*06a0*/  @!P0 IMAD.MOV.U32 R20, RZ, RZ, R10 ;  /* 0x000000ffff148224 */ /* 0x000fc400078e000a */
[----:B------:R-:W-:Y:S01]  /*06b0*/  @!P0 IMAD.MOV.U32 R21, RZ, RZ, R11 ;  /* 0x000000ffff158224 */ /* 0x000fe200078e000b */
[----:B------:R-:W-:Y:S02]  /*06c0*/  ISETP.GE.AND P0, PT, R27, c[0x0][0x198], PT ;  /* 0x000066001b007a0c */ /* 0x000fe40003f06270 */
[----:B------:R-:W-:-:S04]  /*06d0*/  @!P4 LEA.HI R7, R7, R25, RZ, 0x3 ;  /* 0x000000190707c211 */ /* 0x000fc800078f18ff */
[----:B------:R-:W-:Y:S02]  /*06e0*/  @!P4 LOP3.LUT R10, R7, 0xfffffff8, RZ, 0xc0, !PT ;  /* 0xfffffff8070ac812 */ /* 0x000fe400078ec0ff */
[----:B------:R-:W-:-:S03]  /*06f0*/  @!P4 LEA.HI.X R7, R42, R3, R43, 0x1, P2 ;  /* 0x000000032a07c211 */ /* 0x000fc600010f0c2b */
[----:B------:R-:W-:Y:S02]  /*0700*/  @!P4 IMAD.WIDE R10, R10, 0x2, R2 ;  /* 0x000000020a0ac825 */ /* 0x000fe400078e0202 */
[----:B------:R2:W-:Y:S02]  /*0710*/  @!P4 LDGSTS.E.BYPASS.LTC128B.128 [R8+0x100], [R6.64], !P3 ;  /* 0x001000000608cfae */ /* 0x0005e4000d901d48 */
[----:B------:R-:W-:Y:S02]  /*0720*/  IMAD.WIDE.U32 R2, R18, c[0x0][0x1e0], R42 ;  /* 0x0000780012027a25 */ /* 0x000fe400078e002a */
[----:B------:R3:W-:Y:S04]  /*0730*/  @!P4 LDGSTS.E.BYPASS.LTC128B.128 [R8+0x4100], [R14.64], !P0 ;  /* 0x041000000e08cfae */ /* 0x0007e8000c101d48 */
[----:B------:R4:W-:Y:S04]  /*0740*/  @!P4 LDGSTS.E.BYPASS.LTC128B.128 [R8+0x8100], [R12.64], !P6 ;  /* 0x081000000c08cfae */ /* 0x0009e8000f101d48 */
[----:B------:R5:W-:Y:S01]  /*0750*/  @!P4 LDGSTS.E.BYPASS.LTC128B.128 [R8+0xc100], [R10.64], !P5 ;  /* 0x0c1000000a08cfae */ /* 0x000be2000e901d48 */
[----:B--2---:R-:W-:-:S02]  /*0760*/  IADD3 R7, R23, 0x40, RZ ;  /* 0x0000004017077810 */ /* 0x004fc40007ffe0ff */
[----:B------:R-:W-:Y:S01]  /*0770*/  IADD3 R6, R23, 0x60, RZ ;  /* 0x0000006017067810 */ /* 0x000fe20007ffe0ff */
[----:B---3--:R-:W-:Y:S01]  /*0780*/  IMAD.IADD R15, R3, 0x1, R9 ;  /* 0x00000001030f7824 */ /* 0x008fe200078e0209 */
[----:B------:R-:W-:Y:S01]  /*0790*/  @!P1 SHF.R.S32.HI R3, RZ, 0x1f, R27 ;  /* 0x0000001fff039819 */ /* 0x000fe2000001141b */
[----:B------:R-:W-:Y:S01]  /*07a0*/  IMAD.MOV.U32 R14, RZ, RZ, R2 ;  /* 0x000000ffff0e7224 */ /* 0x000fe200078e0002 */
[----:B------:R-:W-:Y:S01]  /*07b0*/  ISETP.GE.AND P2, PT, R7, R0, PT ;  /* 0x000000000700720c */ /* 0x000fe20003f46270 */
[----:B------:R-:W-:Y:S01]  /*07c0*/  SHFL.IDX PT, R2, R17, 0x2, 0x181f ;  /* 0x00581f0011027f89 */ /* 0x000fe200000e0000 */
[C---:B----4-:R-:W-:Y:S02]  /*07d0*/  @!P1 LEA R12, P4, R42.reuse, R4, 0x1 ;  /* 0x000000042a0c9211 */ /* 0x050fe400078808ff */
[----:B------:R-:W-:Y:S02]  /*07e0*/  @!P1 LEA.HI R3, R3, R27, RZ, 0x3 ;  /* 0x0000001b03039211 */ /* 0x000fe400078f18ff */
[----:B-1----:R-:W-:-:S02]  /*07f0*/  @!P1 LEA.HI.X R13, R42, R5, R43, 0x1, P4 ;  /* 0x000000052a0d9211 */ /* 0x002fc400020f0c2b */
[----:B------:R-:W-:Y:S02]  /*0800*/  ISETP.GE.AND P4, PT, R6, R0, PT ;  /* 0x000000000600720c */ /* 0x000fe40003f86270 */
[----:B------:R-:W-:Y:S02]  /*0810*/  @!P1 SHF.R.S32.HI R0, RZ, 0x1f, R26 ;  /* 0x0000001fff009819 */ /* 0x000fe4000001141a */
[----:B------:R-:W-:Y:S02]  /*0820*/  @!P1 SHF.R.S32.HI R7, RZ, 0x1f, R25 ;  /* 0x0000001fff079819 */ /* 0x000fe40000011419 */
[----:B-----5:R-:W-:Y:S02]  /*0830*/  @!P1 LOP3.LUT R8, R3, 0xfffffff8, RZ, 0xc0, !PT ;  /* 0xfffffff803089812 */ /* 0x020fe400078ec0ff */
[----:B------:R-:W-:Y:S01]  /*0840*/  @!P1 LEA.HI R6, R0, R26, RZ, 0x3 ;  /* 0x0000001a00069211 */ /* 0x000fe200078f18ff */
[----:B------:R-:W1:Y:S01]  /*0850*/  SHFL.IDX PT, R3, R16, 0x2, 0x181f ;  /* 0x00581f0010037f89 */ /* 0x000e6200000e0000 */
[----:B------:R-:W-:Y:S01]  /*0860*/  @!P1 LEA.HI R0, R7, R25, RZ, 0x3 ;  /* 0x0000001907009211 */ /* 0x000fe200078f18ff */
[----:B------:R-:W-:Y:S01]  /*0870*/  @!P1 IMAD.WIDE R8, R8, 0x2, R4 ;  /* 0x0000000208089825 */ /* 0x000fe200078e0204 */
[----:B------:R-:W-:-:S02]  /*0880*/  @!P1 LOP3.LUT R6, R6, 0xfffffff8, RZ, 0xc0, !PT ;  /* 0xfffffff806069812 */ /* 0x000fc400078ec0ff */
[----:B------:R-:W-:Y:S01]  /*0890*/  @!P1 LOP3.LUT R10, R0, 0xfffffff8, RZ, 0xc0, !PT ;  /* 0xfffffff8000a9812 */ /* 0x000fe200078ec0ff */
[----:B------:R-:W-:Y:S01]  /*08a0*/  @!P1 IMAD.SHL.U32 R0, R135, 0x2, RZ ;  /* 0x0000000287009824 */ /* 0x000fe200078e00ff */
[----:B------:R-:W-:Y:S01]  /*08b0*/  SHF.R.S32.HI R23, RZ, 0x1f, R84 ;  /* 0x0000001fff177819 */ /* 0x000fe20000011454 */
[----:B------:R-:W-:-:S03]  /*08c0*/  @!P1 IMAD.WIDE R6, R6, 0x2, R4 ;  /* 0x0000000206069825 */ /* 0x000fc600078e0204 */
[----:B------:R2:W-:Y:S01]  /*08d0*/  @!P1 LDGSTS.E.BYPASS.LTC128B.128 [R0+0x1100], [R12.64], !P3 ;  /* 0x011000000c009fae */ /* 0x0005e2000d901d48 */
[----:B------:R-:W-:Y:S01]  /*08e0*/  @!P1 IMAD.WIDE R4, R10, 0x2, R4 ;  /* 0x000000020a049825 */ /* 0x000fe200078e0204 */
[----:B------:R-:W-:Y:S02]  /*08f0*/  @!P2 SHF.R.S32.HI R10, RZ, 0x1f, R27 ;  /* 0x0000001fff0aa819 */ /* 0x000fe4000001141b */
[----:B------:R3:W-:Y:S02]  /*0900*/  @!P1 LDGSTS.E.BYPASS.LTC128B.128 [R0+0x5100], [R8.64], !P0 ;  /* 0x0510000008009fae */ /* 0x0007e4000c101d48 */
[----:B------:R-:W-:Y:S02]  /*0910*/  @!P2 LEA.HI R10, R10, R27, RZ, 0x3 ;  /* 0x0000001b0a0aa211 */ /* 0x000fe400078f18ff */
[----:B------:R4:W-:Y:S02]  /*0920*/  @!P1 LDGSTS.E.BYPASS.LTC128B.128 [R0+0x9100], [R6.64], !P6 ;  /* 0x0910000006009fae */ /* 0x0009e4000f101d48 */
[----:B------:R-:W-:-:S02]  /*0930*/  @!P2 LOP3.LUT R10, R10, 0xfffffff8, RZ, 0xc0, !PT ;  /* 0xfffffff80a0aa812 */ /* 0x000fc400078ec0ff */
[----:B------:R5:W-:Y:S03]  /*0940*/  @!P1 LDGSTS.E.BYPASS.LTC128B.128 [R0+0xd100], [R4.64], !P5 ;  /* 0x0d10000004009fae */ /* 0x000be6000e901d48 */
[----:B-1----:R-:W-:-:S04]  /*0950*/  @!P2 IMAD.WIDE R10, R10, 0x2, R2 ;  /* 0x000000020a0aa825 */ /* 0x002fc800078e0202 */
[----:B--2---:R-:W-:Y:S01]  /*0960*/  IMAD.SHL.U32 R12, R18, 0x8, RZ ;  /* 0x00000008120c7824 */ /* 0x004fe200078e00ff */
[----:B----4-:R-:W-:Y:S02]  /*0970*/  @!P2 SHF.R.S32.HI R6, RZ, 0x1f, R26 ;  /* 0x0000001fff06a819 */ /* 0x010fe4000001141a */
[----:B------:R-:W-:Y:S02]  /*0980*/  @!P2 SHF.R.S32.HI R7, RZ, 0x1f, R25 ;  /* 0x0000001fff07a819 */ /* 0x000fe40000011419 */
[----:B-----5:R-:W-:Y:S02]  /*0990*/  @!P2 LEA.HI R5, R6, R26, RZ, 0x3 ;  /* 0x0000001a0605a211 */ /* 0x020fe400078f18ff */
[----:B---3--:R-:W-:Y:S02]  /*09a0*/  @!P2 LEA.HI R0, R7, R25, RZ, 0x3 ;  /* 0x000000190700a211 */ /* 0x008fe400078f18ff */
[----:B------:R-:W-:Y:S02]  /*09b0*/  @!P2 LEA R4, P1, R42, R2, 0x1 ;  /* 0x000000022a04a211 */ /* 0x000fe400078208ff */
[----:B------:R-:W-:-:S02]  /*09c0*/  @!P2 LOP3.LUT R8, R5, 0xfffffff8, RZ, 0xc0, !PT ;  /* 0xfffffff80508a812 */ /* 0x000fc400078ec0ff */
[----:B------:R-:W-:Y:S01]  /*09d0*/  @!P2 LOP3.LUT R6, R0, 0xfffffff8, RZ, 0xc0, !PT ;  /* 0xfffffff80006a812 */ /* 0x000fe200078ec0ff */
[----:B------:R-:W-:Y:S01]  /*09e0*/  @!P2 IMAD.SHL.U32 R0, R135, 0x2, RZ ;  /* 0x000000028700a824 */ /* 0x000fe200078e00ff */
[----:B------:R-:W-:Y:S01]  /*09f0*/  @!P2 LEA.HI.X R5, R42, R3, R43, 0x1, P1 ;  /* 0x000000032a05a211 */ /* 0x000fe200008f0c2b */
[----:B------:R-:W-:-:S04]  /*0a00*/  @!P2 IMAD.WIDE R8, R8, 0x2, R2 ;  /* 0x000000020808a825 */ /* 0x000fc800078e0202 */
[----:B------:R1:W-:Y:S01]  /*0a10*/  @!P2 LDGSTS.E.BYPASS.LTC128B.128 [R0+0x2100], [R4.64], !P3 ;  /* 0x021000000400afae */ /* 0x0003e2000d901d48 */
[----:B------:R-:W-:-:S03]  /*0a20*/  @!P2 IMAD.WIDE R6, R6, 0x2, R2 ;  /* 0x000000020606a825 */ /* 0x000fc600078e0202 */
[----:B------:R2:W-:Y:S04]  /*0a30*/  @!P2 LDGSTS.E.BYPASS.LTC128B.128 [R0+0x6100], [R10.64], !P0 ;  /* 0x061000000a00afae */ /* 0x0005e8000c101d48 */
[----:B------:R3:W-:Y:S04]  /*0a40*/  @!P2 LDGSTS.E.BYPASS.LTC128B.128 [R0+0xa100], [R8.64], !P6 ;  /* 0x0a1000000800afae */ /* 0x0007e8000f101d48 */
[----:B------:R-:W4:Y:S04]  /*0a50*/  SHFL.IDX PT, R2, R17, 0x3, 0x181f ;  /* 0x00781f0011027f89 */ /* 0x000f2800000e0000 */
[----:B------:R5:W4:Y:S04]  /*0a60*/  SHFL.IDX PT, R3, R16, 0x3, 0x181f ;  /* 0x00781f0010037f89 */ /* 0x000b2800000e0000 */
[----:B------:R4:W-:Y:S01]  /*0a70*/  @!P2 LDGSTS.E.BYPASS.LTC128B.128 [R0+0xe100], [R6.64], !P5 ;  /* 0x0e1000000600afae */ /* 0x0009e2000e901d48 */
[----:B-1----:R-:W-:Y:S01]  /*0a80*/  LEA.HI R4, R24, R85, RZ, 0x4 ;  /* 0x0000005518047211 */ /* 0x002fe200078f20ff */
[----:B------:R-:W-:-:S03]  /*0a90*/  IMAD R5, R41, c[0x0][0x1e8], RZ ;  /* 0x00007a0029057a24 */ /* 0x000fc600078e02ff */
[----:B--2---:R-:W-:Y:S02]  /*0aa0*/  SHF.R.S32.HI R10, RZ, 0x4, R4 ;  /* 0x00000004ff0a7819 */ /* 0x004fe40000011404 */
[----:B---3--:R-:W-:Y:S02]  /*0ab0*/  LOP3.LUT R8, R4, 0xfffffff0, RZ, 0xc0, !PT ;  /* 0xfffffff004087812 */ /* 0x008fe400078ec0ff */
[----:B------:R-:W-:-:S03]  /*0ac0*/  IADD3 R9, -R18, c[0x0][0x1d0], RZ ;  /* 0x0000740012097a10 */ /* 0x000fc60007ffe1ff */
[----:B------:R-:W-:Y:S02]  /*0ad0*/  IMAD.IADD R8, R85, 0x1, -R8 ;  /* 0x0000000155087824 */ /* 0x000fe400078e0a08 */
[----:B------:R-:W-:Y:S01]  /*0ae0*/  IMAD R9, R84, -0x40, R9 ;  /* 0xffffffc054097824 */ /* 0x000fe200078e0209 */
[----:B----4-:R-:W-:Y:S01]  /*0af0*/  LEA.HI R0, R4, R10, RZ, 0x1 ;  /* 0x0000000a04007211 */ /* 0x010fe200078f08ff */
[----:B------:R-:W-:Y:S01]  /*0b00*/  IMAD R7, R40, c[0x0][0x1ec], R5 ;  /* 0x00007b0028077a24 */ /* 0x000fe200078e0205 */
[----:B------:R-:W-:Y:S01]  /*0b10*/  SHF.R.S32.HI R5, RZ, 0x1f, R8 ;  /* 0x0000001fff057819 */ /* 0x000fe20000011408 */
[----:B------:R-:W-:Y:S01]  /*0b20*/  IMAD.SHL.U32 R4, R19, 0x40, RZ ;  /* 0x0000004013047824 */ /* 0x000fe200078e00ff */
[----:B------:R-:W-:Y:S02]  /*0b30*/  LOP3.LUT R13, R0, 0xfffffffe, RZ, 0xc0, !PT ;  /* 0xfffffffe000d7812 */ /* 0x000fe400078ec0ff */
[----:B-----5:R-:W-:Y:S02]  /*0b40*/  LEA.HI R16, R5, R8, RZ, 0x3 ;  /* 0x0000000805107211 */ /* 0x020fe400078f18ff */
[----:B------:R-:W-:Y:S01]  /*0b50*/  LOP3.LUT R0, R4, 0x1c0, RZ, 0xc0, !PT ;  /* 0x000001c004007812 */ /* 0x000fe200078ec0ff */
[----:B------:R-:W-:Y:S01]  /*0b60*/  IMAD.WIDE.U32 R4, R40, c[0x0][0x1e8], R14 ;  /* 0x00007a0028047a25 */ /* 0x000fe200078e000e */
[----:B------:R-:W-:-:S02]  /*0b70*/  LOP3.LUT R11, R16, 0xfffffff8, RZ, 0xc0, !PT ;  /* 0xfffffff8100b7812 */ /* 0x000fc400078ec0ff */
[----:B------:R-:W-:Y:S01]  /*0b80*/  LOP3.LUT R12, R0, 0x8, R12, 0xf8, !PT ;  /* 0x00000008000c7812 */ /* 0x000fe200078ef80c */
[----:B------:R-:W-:Y:S01]  /*0b90*/  IMAD.IADD R5, R5, 0x1, R7 ;  /* 0x0000000105057824 */ /* 0x000fe200078e0207 */
[----:B------:R-:W-:Y:S01]  /*0ba0*/  SHF.R.U32.HI R0, RZ, 0x3, R0 ;  /* 0x00000003ff007819 */ /* 0x000fe20000011600 */
[----:B------:R-:W-:Y:S01]  /*0bb0*/  IMAD.IADD R14, R8, 0x1, -R11 ;  /* 0x00000001080e7824 */ /* 0x000fe200078e0a0b */
[----:B------:R-:W-:Y:S01]  /*0bc0*/  @!P4 LEA R6, P1, R42, R2, 0x1 ;  /* 0x000000022a06c211 */ /* 0x000fe200078208ff */
[----:B------:R-:W-:Y:S01]  /*0bd0*/  IMAD.MOV.U32 R8, RZ, RZ, c[0x0][0x1e0] ;  /* 0x00007800ff087624 */ /* 0x000fe200078e00ff */
[----:B------:R-:W-:Y:S01]  /*0be0*/  LOP3.LUT R17, R12, R0, RZ, 0x3c, !PT ;  /* 0x000000000c117212 */ /* 0x000fe200078e3cff */
[----:B------:R-:W-:Y:S01]  /*0bf0*/  IMAD.MOV.U32 R0, RZ, RZ, 0x5 ;  /* 0x00000005ff007424 */ /* 0x000fe200078e00ff */
[----:B------:R-:W-:Y:S01]  /*0c00*/  @!P4 LEA.HI.X R7, R42, R3, R43, 0x1, P1 ;  /* 0x000000032a07c211 */ /* 0x000fe200008f0c2b */
[----:B------:R-:W-:Y:S01]  /*0c10*/  @!P4 IMAD.SHL.U32 R12, R135, 0x2, RZ ;  /* 0x00000002870cc824 */ /* 0x000fe200078e00ff */
[----:B------:R-:W-:Y:S01]  /*0c20*/  SHF.L.U64.HI R86, R8, R86, c[0x0][0x1e4] ;  /* 0x0000790008567619 */ /* 0x000fe20000010256 */
[----:B------:R-:W-:Y:S01]  /*0c30*/  IMAD.WIDE.U32 R28, R20, c[0x0][0x1f0], R4 ;  /* 0x00007c00141c7a25 */ /* 0x000fe200078e0004 */
[----:B------:R-:W-:-:S02]  /*0c40*/  SHF.L.U64.HI R90, R8, R0, c[0x0][0x1e4] ;  /* 0x00007900085a7619 */ /* 0x000fc40000010200 */
[----:B------:R1:W-:Y:S01]  /*0c50*/  @!P4 LDGSTS.E.BYPASS.LTC128B.128 [R12+0x3100], [R6.64], !P3 ;  /* 0x03100000060ccfae */ /* 0x0003e2000d901d48 */
[----:B------:R-:W-:Y:S01]  /*0c60*/  IMAD R0, R21, c[0x0][0x1f0], RZ ;  /* 0x00007c0015007a24 */ /* 0x000fe200078e02ff */
[----:B------:R-:W-:Y:S01]  /*0c70*/  @!P4 SHF.R.S32.HI R4, RZ, 0x1f, R26 ;  /* 0x0000001fff04c819 */ /* 0x000fe2000001141a */
[----:B------:R-:W-:Y:S01]  /*0c80*/  IMAD.SHL.U32 R88, R8, 0x40, RZ ;  /* 0x0000004008587824 */ /* 0x000fe200078e00ff */
[C---:B------:R-:W-:Y:S01]  /*0c90*/  ISETP.GE.AND P2, PT, R9.reuse, 0x1, PT ;  /* 0x000000010900780c */ /* 0x040fe20003f46270 */
[----:B------:R-:W-:Y:S01]  /*0ca0*/  IMAD R5, R86, R84, RZ ;  /* 0x0000005456057224 */ /* 0x000fe200078e02ff */
[----:B------:R-:W-:Y:S01]  /*0cb0*/  ISETP.GE.AND P1, PT, R9, 0x21, PT ;  /* 0x000000210900780c */ /* 0x000fe20003f26270 */
[----:B------:R-:W-:Y:S01]  /*0cc0*/  IMAD.IADD R15, R10, 0x1, -R13 ;  /* 0x000000010a0f7824 */ /* 0x000fe200078e0a0d */
[----:B------:R-:W-:Y:S01]  /*0cd0*/  STL.64 [R1+0xa0], R28 ;  /* 0x0000a01c01007387 */ /* 0x000fe20000100a00 */
[----:B------:R-:W-:Y:S02]  /*0ce0*/  IMAD.MOV.U32 R92, RZ, RZ, R28 ;  /* 0x000000ffff5c7224 */ /* 0x000fe400078e001c */
[----:B------:R-:W-:-:S02]  /*0cf0*/  IMAD.SHL.U32 R89, R8, 0x20, RZ ;  /* 0x0000002008597824 */ /* 0x000fc400078e00ff */
[----:B------:R-:W-:Y:S01]  /*0d00*/  IMAD R13, R23, R88, R5 ;  /* 0x00000058170d7224 */ /* 0x000fe200078e0205 */
[----:B-1----:R-:W-:Y:S01]  /*0d10*/  @!P4 SHF.R.S32.HI R6, RZ, 0x1f, R27 ;  /* 0x0000001fff06c819 */ /* 0x002fe2000001141b */
[----:B------:R-:W-:Y:S01]  /*0d20*/  IMAD R7, R20, c[0x0][0x1f4], R0 ;  /* 0x00007d0014077a24 */ /* 0x000fe200078e0200 */
[----:B------:R-:W-:Y:S02]  /*0d30*/  @!P4 SHF.R.S32.HI R0, RZ, 0x1f, R25 ;  /* 0x0000001fff00c819 */ /* 0x000fe40000011419 */
[----:B------:R-:W-:Y:S01]  /*0d40*/  @!P4 LEA.HI R6, R6, R27, RZ, 0x3 ;  /* 0x0000001b0606c211 */ /* 0x000fe200078f18ff */
[----:B------:R-:W-:Y:S01]  /*0d50*/  IMAD.IADD R93, R29, 0x1, R7 ;  /* 0x000000011d5d7824 */ /* 0x000fe200078e0207 */
[----:B------:R-:W-:Y:S02]  /*0d60*/  @!P4 LEA.HI R7, R4, R26, RZ, 0x3 ;  /* 0x0000001a0407c211 */ /* 0x000fe400078f18ff */
[----:B------:R-:W-:Y:S01]  /*0d70*/  @!P4 LEA.HI R0, R0, R25, RZ, 0x3 ;  /* 0x000000190000c211 */ /* 0x000fe200078f18ff */
[----:B------:R-:W-:Y:S01]  /*0d80*/  IMAD.WIDE.U32 R4, R84, R88, R92 ;  /* 0x0000005854047225 */ /* 0x000fe200078e005c */
[----:B------:R-:W-:Y:S01]  /*0d90*/  @!P4 LOP3.LUT R6, R6, 0xfffffff8, RZ, 0xc0, !PT ;  /* 0xfffffff80606c812 */ /* 0x000fe200078ec0ff */
[----:B------:R-:W-:Y:S01]  /*0da0*/  STL.64 [R1+0x90], R92 ;  /* 0x0000905c01007387 */ /* 0x000fe20000100a00 */
[----:B------:R-:W-:Y:S01]  /*0db0*/  @!P4 LOP3.LUT R7, R7, 0xfffffff8, RZ, 0xc0, !PT ;  /* 0xfffffff80707c812 */ /* 0x000fe200078ec0ff */
[----:B------:R-:W-:Y:S01]  /*0dc0*/  IMAD.IADD R13, R5, 0x1, R13 ;  /* 0x00000001050d7824 */ /* 0x000fe200078e020d */
[----:B------:R-:W-:Y:S01]  /*0dd0*/  @!P4 LOP3.LUT R0, R0, 0xfffffff8, RZ, 0xc0, !PT ;  /* 0xfffffff80000c812 */ /* 0x000fe200078ec0ff */
[----:B------:R-:W-:Y:S01]  /*0de0*/  @!P4 IMAD.WIDE R10, R6, 0x2, R2 ;  /* 0x00000002060ac825 */ /* 0x000fe200078e0202 */
[----:B------:R-:W-:-:S03]  /*0df0*/  @P2 LEA R6, P3, R4, c[0x0][0x1c8], 0x1 ;  /* 0x0000720004062a11 */ /* 0x000fc600078608ff */
[----:B------:R-:W-:Y:S01]  /*0e00*/  @!P4 IMAD.WIDE R8, R7, 0x2, R2 ;  /* 0x000000020708c825 */ /* 0x000fe200078e0202 */
[----:B------:R1:W-:Y:S01]  /*0e10*/  @!P4 LDGSTS.E.BYPASS.LTC128B.128 [R12+0x7100], [R10.64], !P0 ;  /* 0x071000000a0ccfae */ /* 0x0003e2000c101d48 */
[----:B------:R-:W-:Y:S02]  /*0e20*/  @P2 LEA.HI.X R7, R4, c[0x0][0x1cc], R13, 0x1, P3 ;  /* 0x0000730004072a11 */ /* 0x000fe400018f0c0d */
[----:B------:R-:W-:Y:S01]  /*0e30*/  @!P4 IMAD.WIDE R2, R0, 0x2, R2 ;  /* 0x000000020002c825 */ /* 0x000fe200078e0202 */
[----:B------:R2:W-:Y:S01]  /*0e40*/  @!P4 LDGSTS.E.BYPASS.LTC128B.128 [R12+0xb100], [R8.64], !P6 ;  /* 0x0b100000080ccfae */ /* 0x0005e2000f101d48 */
[----:B------:R-:W-:Y:S02]  /*0e50*/  ISETP.GE.AND P6, PT, R42, c[0x0][0x1d4], PT ;  /* 0x000075002a007a0c */ /* 0x000fe40003fc6270 */
[----:B------:R-:W-:Y:S01]  /*0e60*/  IMAD.SHL.U32 R0, R14, 0x40, RZ ;  /* 0x000000400e007824 */ /* 0x000fe200078e00ff */
[----:B------:R3:W-:Y:S01]  /*0e70*/  @!P4 LDGSTS.E.BYPASS.LTC128B.128 [R12+0xf100], [R2.64], !P5 ;  /* 0x0f100000020ccfae */ /* 0x0007e2000e901d48 */
[----:B------:R-:W-:-:S02]  /*0e80*/  ISETP.GE.AND P5, PT, R27, c[0x0][0x1d4], PT ;  /* 0x000075001b007a0c */ /* 0x000fc40003fa6270 */
[----:B------:R-:W-:Y:S01]  /*0e90*/  ISETP.GE.AND P4, PT, R26, c[0x0][0x1d4], PT ;  /* 0x000075001a007a0c */ /* 0x000fe20003f86270 */
[----:B------:R-:W0:Y:S01]  /*0ea0*/  LDGDEPBAR ;  /* 0x00000000000079af */ /* 0x000e220000000000 */
[----:B------:R-:W-:Y:S02]  /*0eb0*/  LOP3.LUT R0, R0, 0x1c0, RZ, 0xc0, !PT ;  /* 0x000001c000007812 */ /* 0x000fe400078ec0ff */
[----:B------:R-:W-:Y:S02]  /*0ec0*/  ISETP.GE.AND P3, PT, R25, c[0x0][0x1d4], PT ;  /* 0x0000750019007a0c */ /* 0x000fe40003f66270 */
[----:B-1----:R-:W-:Y:S02]  /*0ed0*/  @P1 IADD3 R10, P0, R89, R4, RZ ;  /* 0x00000004590a1210 */ /* 0x002fe40007f1e0ff */
[----:B--2---:R-:W-:-:S03]  /*0ee0*/  LEA.HI R9, R24, R85, RZ, 0x5 ;  /* 0x0000005518097211 */ /* 0x004fc600078f28ff */
[----:B------:R-:W-:Y:S02]  /*0ef0*/  @P1 IMAD.X R4, R90, 0x1, R13, P0 ;  /* 0x000000015a041824 */ /* 0x000fe400000e060d */
[C---:B---3--:R-:W-:Y:S01]  /*0f00*/  IMAD.SHL.U32 R2, R15.reuse, 0x8, RZ ;  /* 0x000000080f027824 */ /* 0x048fe200078e00ff */
[----:B------:R-:W-:Y:S02]  /*0f10*/  SHF.R.U32.HI R3, RZ, 0x3, R0 ;  /* 0x00000003ff037819 */ /* 0x000fe40000011600 */
[----:B------:R-:W-:Y:S02]  /*0f20*/  SHF.R.S32.HI R232, RZ, 0x5, R9 ;  /* 0x00000005ffe87819 */ /* 0x000fe40000011409 */
[----:B------:R-:W-:Y:S01]  /*0f30*/  LOP3.LUT R5, R0, 0x8, R2, 0xf8, !PT ;  /* 0x0000000800057812 */ /* 0x000fe200078ef802 */
[----:B------:R-:W-:Y:S01]  /*0f40*/  IMAD R0, R15, 0x200, R17 ;  /* 0x000002000f007824 */ /* 0x000fe200078e0211 */
[C---:B------:R-:W-:Y:S02]  /*0f50*/  @P1 LEA R2, P0, R10.reuse, c[0x0][0x1c8], 0x1 ;  /* 0x000072000a021a11 */ /* 0x040fe400078008ff */
[----:B------:R-:W-:Y:S01]  /*0f60*/  LOP3.LUT R8, R5, R3, RZ, 0x3c, !PT ;  /* 0x0000000305087212 */ /* 0x000fe200078e3cff */
[C---:B------:R-:W-:Y:S01]  /*0f70*/  @P2 IMAD.SHL.U32 R5, R135.reuse, 0x2, RZ ;  /* 0x0000000287052824 */ /* 0x040fe200078e00ff */
[----:B------:R-:W-:Y:S01]  /*0f80*/  @P1 LEA.HI.X R3, R10, c[0x0][0x1cc], R4, 0x1, P0 ;  /* 0x000073000a031a11 */ /* 0x000fe200000f0c04 */
[----:B------:R-:W-:Y:S01]  /*0f90*/  @P1 IMAD.SHL.U32 R4, R135, 0x2, RZ ;  /* 0x0000000287041824 */ /* 0x000fe200078e00ff */
[----:B------:R-:W-:Y:S01]  /*0fa0*/  LOP3.LUT P0, RZ, R19, 0x2, RZ, 0xc0, !PT ;  /* 0x0000000213ff7812 */ /* 0x000fe2000780c0ff */
[----:B------:R-:W-:Y:S01]  /*0fb0*/  IMAD.SHL.U32 R248, R0, 0x2, RZ ;  /* 0x0000000200f87824 */ /* 0x000fe200078e00ff */
[----:B------:R1:W-:Y:S01]  /*0fc0*/  @P2 LDGSTS.E.BYPASS.LTC128B.128 [R5+0x10100], [R6.64], !P6 ;  /* 0x1010000006052fae */ /* 0x0003e2000f101d48 */
[----:B------:R-:W-:-:S03]  /*0fd0*/  IMAD.MOV.U32 R0, RZ, RZ, 0x20 ;  /* 0x00000020ff007424 */ /* 0x000fc600078e00ff */
[----:B------:R1:W-:Y:S01]  /*0fe0*/  @P2 LDGSTS.E.BYPASS.LTC128B.128 [R5+0x12100], [R6.64+0x80], !P5 ;  /* 0x1210008006052fae */ /* 0x0003e2000e901d48 */
[----:B------:R-:W-:-:S03]  /*0ff0*/  IADD3 R91, R248, 0x10120, RZ ;  /* 0x00010120f85b7810 */ /* 0x000fc60007ffe0ff */
[----:B------:R1:W-:Y:S04]  /*1000*/  @P2 LDGSTS.E.BYPASS.LTC128B.128 [R5+0x14100], [R6.64+0x100], !P4 ;  /* 0x1410010006052fae */ /* 0x0003e8000e101d48 */
[----:B------:R1:W-:Y:S01]  /*1010*/  @P2 LDGSTS.E.BYPASS.LTC128B.128 [R5+0x16100], [R6.64+0x180], !P3 ;  /* 0x1610018006052fae */ /* 0x0003e2000d901d48 */
[----:B------:R-:W-:-:S03]  /*1020*/  LOP3.LUT P2, RZ, R14, 0x4, RZ, 0xc0, !PT ;  /* 0x000000040eff7812 */ /* 0x000fc6000784c0ff */
[----:B------:R2:W-:Y:S01]  /*1030*/  @P1 LDGSTS.E.BYPASS.LTC128B.128 [R4+0x11100], [R2.64], !P6 ;  /* 0x1110000002041fae */ /* 0x0005e2000f101d48 */
[----:B------:R-:W-:-:S03]  /*1040*/  SEL R0, R0, 0xffffffe0, !P2 ;  /* 0xffffffe000007807 */ /* 0x000fc60005000000 */
[----:B------:R2:W-:Y:S04]  /*1050*/  @P1 LDGSTS.E.BYPASS.LTC128B.128 [R4+0x13100], [R2.64+0x80], !P5 ;  /* 0x1310008002041fae */ /* 0x0005e8000e901d48 */
[----:B------:R2:W-:Y:S04]  /*1060*/  @P1 LDGSTS.E.BYPASS.LTC128B.128 [R4+0x15100], [R2.64+0x100], !P4 ;  /* 0x1510010002041fae */ /* 0x0005e8000e101d48 */
[----:B------:R2:W-:Y:S01]  /*1070*/  @P1 LDGSTS.E.BYPASS.LTC128B.128 [R4+0x17100], [R2.64+0x180], !P3 ;  /* 0x1710018002041fae */ /* 0x0005e2000d901d48 */
[----:B------:R-:W-:-:S03]  /*1080*/  LOP3.LUT P1, RZ, R14, 0x2, RZ, 0xc0, !PT ;  /* 0x000000020eff7812 */ /* 0x000fc6000782c0ff */
[----:B------:R-:W0:Y:S01]  /*1090*/  LDGDEPBAR ;  /* 0x00000000000079af */ /* 0x000e220000000000 */
[----:B-1----:R-:W-:Y:S02]  /*10a0*/  IMAD.SHL.U32 R5, R16, 0x40, RZ ;  /* 0x0000004010057824 */ /* 0x002fe400078e00ff */
[----:B------:R-:W-:-:S03]  /*10b0*/  IMAD R7, R21, c[0x0][0x218], RZ ;  /* 0x0000860015077a24 */ /* 0x000fc600078e02ff */
[----:B------:R-:W-:Y:S01]  /*10c0*/  LOP3.LUT R5, R8, 0xfffffe00, R5, 0xf8, !PT ;  /* 0xfffffe0008057812 */ /* 0x000fe200078ef805 */
[----:B------:R-:W-:-:S04]  /*10d0*/  IMAD R7, R20, c[0x0][0x21c], R7 ;  /* 0x0000870014077a24 */ /* 0x000fc800078e0207 */
[----:B------:R-:W-:-:S04]  /*10e0*/  IMAD R232, R232, 0x400, R5 ;  /* 0x00000400e8e87824 */ /* 0x000fc800078e0205 */
[----:B------:R-:W-:Y:S02]  /*10f0*/  IMAD.SHL.U32 R232, R232, 0x2, RZ ;  /* 0x00000002e8e87824 */ /* 0x000fe400078e00ff */
[----:B--2---:R-:W-:Y:S01]  /*1100*/  IMAD.MOV.U32 R4, RZ, RZ, 0x10 ;  /* 0x00000010ff047424 */ /* 0x004fe200078e00ff */
[----:B------:R-:W-:-:S04]  /*1110*/  DEPBAR.LE SB0, 0x1 ;  /* 0x000080400000791a */ /* 0x000fc80000000000 */
[----:B------:R-:W-:Y:S01]  /*1120*/  BAR.SYNC.DEFER_BLOCKING 0x0 ;  /* 0x0000000000007b1d */ /* 0x000fe20000010000 */
[----:B------:R-:W-:Y:S01]  /*1130*/  SEL R4, R4, 0xfffffff0, !P1 ;  /* 0xfffffff004047807 */ /* 0x000fe20004800000 */
[----:B------:R-:W-:Y:S01]  /*1140*/  IMAD R240, R0, 0x2, R232 ;  /* 0x0000000200f07824 */ /* 0x000fe200078e02e8 */
[----:B------:R-:W-:-:S03]  /*1150*/  IADD3 R2, R248, 0x10100, RZ ;  /* 0x00010100f8027810 */ /* 0x000fc60007ffe0ff */
[----:B------:R-:W-:Y:S01]  /*1160*/  IMAD R236, R4, 0x2, R232 ;  /* 0x0000000204ec7824 */ /* 0x000fe200078e02e8 */
[----:B------:R-:W-:Y:S01]  /*1170*/  @P0 IADD3 R91, R2, -0x20, RZ ;  /* 0xffffffe0025b0810 */ /* 0x000fe20007ffe0ff */
[----:B------:R-:W-:Y:S01]  /*1180*/  IMAD R2, R22, c[0x0][0x208], RZ ;  /* 0x0000820016027a24 */ /* 0x000fe200078e02ff */
[----:B------:R-:W-:Y:S01]  /*1190*/  ISETP.GE.AND P0, PT, R87, 0x1, PT ;  /* 0x000000015700780c */ /* 0x000fe20003f06270 */
[----:B------:R-:W-:Y:S02]  /*11a0*/  IMAD R244, R0, 0x2, R236 ;  /* 0x0000000200f47824 */ /* 0x000fe400078e02ec */
[C---:B------:R-:W-:Y:S01]  /*11b0*/  IMAD R6, R18.reuse, c[0x0][0x20c], R2 ;  /* 0x0000830012067a24 */ /* 0x040fe200078e0202 */
[----:B------:R-:W-:Y:S01]  /*11c0*/  STL [R1+0x8], R91 ;  /* 0x0000085b01007387 */ /* 0x000fe20000100800 */
[----:B------:R-:W-:-:S04]  /*11d0*/  IMAD.WIDE.U32 R2, R18, c[0x0][0x208], R42 ;  /* 0x0000820012027a25 */ /* 0x000fc800078e002a */
[----:B------:R-:W-:Y:S02]  /*11e0*/  IMAD.IADD R3, R3, 0x1, R6 ;  /* 0x0000000103037824 */ /* 0x000fe400078e0206 */
[----:B------:R-:W-:Y:S02]  /*11f0*/  IMAD R6, R41, c[0x0][0x210], RZ ;  /* 0x0000840029067a24 */ /* 0x000fe400078e02ff */
[C---:B------:R-:W-:Y:S01]  /*1200*/  IMAD.WIDE.U32 R2, R40.reuse, c[0x0][0x210], R2 ;  /* 0x0000840028027a25 */ /* 0x040fe200078e0002 */
[----:B------:R-:W1:Y:S03]  /*1210*/  LDSM.16.M88.4 R172, [R232+0x100] ;  /* 0x00010000e8ac783b */ /* 0x000e660000000200 */
[----:B------:R-:W-:Y:S01]  /*1220*/  IMAD R6, R40, c[0x0][0x214], R6 ;  /* 0x0000850028067a24 */ /* 0x000fe200078e0206 */
[----:B------:R-:W2:Y:S03]  /*1230*/  LDSM.16.M88.4 R200, [R232+0x4100] ;  /* 0x00410000e8c8783b */ /* 0x000ea60000000200 */
[----:B------:R-:W-:Y:S01]  /*1240*/  IMAD.IADD R3, R3, 0x1, R6 ;  /* 0x0000000103037824 */ /* 0x000fe200078e0206 */
[----:B------:R-:W-:Y:S01]  /*1250*/  LOP3.LUT R6, R9, 0xffffffe0, RZ, 0xc0, !PT ;  /* 0xffffffe009067812 */ /* 0x000fe200078ec0ff */
[----:B------:R-:W3:Y:S02]  /*1260*/  LDSM.16.M88.4 R216, [R232+0x8100] ;  /* 0x00810000e8d8783b */ /* 0x000ee40000000200 */
[----:B------:R-:W-:Y:S01]  /*1270*/  IMAD.WIDE.U32 R14, R20, c[0x0][0x218], R2 ;  /* 0x00008600140e7a25 */ /* 0x000fe200078e0002 */
[C---:B------:R-:W-:Y:S01]  /*1280*/  IADD3 R2, R91.reuse, 0x800, RZ ;  /* 0x000008005b027810 */ /* 0x040fe20007ffe0ff */
[----:B------:R-:W4:Y:S01]  /*1290*/  LDSM.16.M88.4 R176, [R236+0x100] ;  /* 0x00010000ecb0783b */ /* 0x000f220000000200 */
[----:B------:R-:W-:Y:S01]  /*12a0*/  IADD3 R3, R91, 0x1000, RZ ;  /* 0x000010005b037810 */ /* 0x000fe20007ffe0ff */
[----:B------:R-:W-:-:S02]  /*12b0*/  IMAD.IADD R134, R15, 0x1, R7 ;  /* 0x000000010f867824 */ /* 0x000fc400078e0207 */
[----:B------:R-:W1:Y:S01]  /*12c0*/  LDSM.16.M88.4 R204, [R236+0x4100] ;  /* 0x00410000eccc783b */ /* 0x000e620000000200 */
[----:B------:R-:W-:-:S03]  /*12d0*/  IMAD.IADD R85, R85, 0x1, -R6 ;  /* 0x0000000155557824 */ /* 0x000fc600078e0a06 */
[----:B------:R-:W1:Y:S04]  /*12e0*/  LDSM.16.M88.4 R220, [R236+0x8100] ;  /* 0x00810000ecdc783b */ /* 0x000e680000000200 */
        /* <DEDUP_REMOVED lines=10> */
[----:B------:R-:W-:Y:S06]  /*1390*/  BAR.SYNC.DEFER_BLOCKING 0x0 ;  /* 0x0000000000007b1d */ /* 0x000fec0000010000 */
[----:B------:R-:W-:Y:S04]  /*13a0*/  STL.64 [R1+0x98], R14 ;  /* 0x0000980e01007387 */ /* 0x000fe80000100a00 */
[----:B------:R5:W-:Y:S04]  /*13b0*/  STL [R1+0x44], R2 ;  /* 0x0000440201007387 */ /* 0x000be80000100800 */
[----:B------:R1:W-:Y:S04]  /*13c0*/  STL [R1+0x40], R3 ;  /* 0x0000400301007387 */ /* 0x0003e80000100800 */
[----:B------:R1:W-:Y:S01]  /*13d0*/  STL [R1+0x88], R134 ;  /* 0x0000888601007387 */ /* 0x0003e20000100800 */
[----:B------:R-:W-:-:S04]  /*13e0*/  DEPBAR.LE SB0, 0x0 ;  /* 0x000080000000791a */ /* 0x000fc80000000000 */
[----:B------:R-:W-:Y:S01]  /*13f0*/  BAR.SYNC.DEFER_BLOCKING 0x0 ;  /* 0x0000000000007b1d */ /* 0x000fe20000010000 */
[----:B-----5:R-:W-:-:S05]  /*1400*/  IADD3 R2, R91, 0x1800, RZ ;  /* 0x000018005b027810 */ /* 0x020fca0007ffe0ff */
[----:B------:R1:W-:Y:S04]  /*1410*/  STL [R1+0x3c], R2 ;  /* 0x00003c0201007387 */ /* 0x0003e80000100800 */
[----:B------:R1:W1:Y:S04]  /*1420*/  LDSM.16.M88.4 R24, [R248+0x10100] ;  /* 0x01010000f818783b */ /* 0x0002680000000200 */
[----:B------:R1:W1:Y:S04]  /*1430*/  LDSM.16.M88.4 R28, [R248+0x10900] ;  /* 0x01090000f81c783b */ /* 0x0002680000000200 */
[----:B------:R1:W1:Y:S04]  /*1440*/  LDSM.16.M88.4 R36, [R248+0x11100] ;  /* 0x01110000f824783b */ /* 0x0002680000000200 */
[----:B------:R1:W1:Y:S04]  /*1450*/  LDSM.16.M88.4 R56, [R248+0x11900] ;  /* 0x01190000f838783b */ /* 0x0002680000000200 */
[----:B------:R1:W1:Y:S04]  /*1460*/  LDSM.16.M88.4 R32, [R91] ;  /* 0x000000005b20783b */ /* 0x0002680000000200 */
[----:B------:R1:W1:Y:S04]  /*1470*/  LDSM.16.M88.4 R60, [R91+0x800] ;  /* 0x000800005b3c783b */ /* 0x0002680000000200 */
[----:B------:R1:W1:Y:S04]  /*1480*/  LDSM.16.M88.4 R68, [R91+0x1000] ;  /* 0x001000005b44783b */ /* 0x0002680000000200 */
[----:B------:R1:W1:Y:S01]  /*1490*/  LDSM.16.M88.4 R76, [R91+0x1800] ;  /* 0x001800005b4c783b */ /* 0x0002620000000200 */
[----:B------:R-:W-:Y:S05]  /*14a0*/  @!P0 BRA `(.L_x_0) ;  /* 0x000002d000008947 */ /* 0x000fea0003800000 */
[----:B-1234-:R-:W-:Y:S01]  /*14b0*/  IMAD R2, R23, c[0x0][0x208], RZ ;  /* 0x0000820017027a24 */ /* 0x01efe200078e02ff */
[----:B------:R-:W-:Y:S01]  /*14c0*/  SEL R3, RZ, 0x1, P6 ;  /* 0x00000001ff037807 */ /* 0x000fe20003000000 */
[----:B------:R-:W-:Y:S01]  /*14d0*/  IMAD.WIDE.U32 R12, R84, c[0x0][0x208], RZ ;  /* 0x00008200540c7a25 */ /* 0x000fe200078e00ff */
[----:B------:R-:W-:-:S02]  /*14e0*/  SEL R8, RZ, 0x2, P5 ;  /* 0x00000002ff087807 */ /* 0x000fc40002800000 */
[----:B------:R-:W-:Y:S01]  /*14f0*/  SEL R6, RZ, 0x4, P4 ;  /* 0x00000004ff067807 */ /* 0x000fe20002000000 */
[----:B------:R-:W-:Y:S01]  /*1500*/  IMAD R2, R84, c[0x0][0x20c], R2 ;  /* 0x0000830054027a24 */ /* 0x000fe200078e0202 */
[----:B------:R-:W-:Y:S01]  /*1510*/  LEA R7, P0, R12, R14, 0x6 ;  /* 0x0000000e0c077211 */ /* 0x000fe200078030ff */
[----:B------:R-:W-:Y:S01]  /*1520*/  IMAD R10, R84, -0x40, R87 ;  /* 0xffffffc0540a7824 */ /* 0x000fe200078e0257 */
[----:B------:R-:W-:Y:S01]  /*1530*/  IADD3 R9, R6, R8, R3 ;  /* 0x0000000806097210 */ /* 0x000fe20007ffe003 */
[----:B------:R-:W-:Y:S01]  /*1540*/  IMAD.IADD R2, R13, 0x1, R2 ;  /* 0x000000010d027824 */ /* 0x000fe200078e0202 */
[----:B------:R-:W-:Y:S02]  /*1550*/  SEL R3, RZ, 0x8, P3 ;  /* 0x00000008ff037807 */ /* 0x000fe40001800000 */
[----:B------:R-:W-:Y:S02]  /*1560*/  P2R R11, PR, RZ, 0x20 ;  /* 0x00000020ff0b7803 */ /* 0x000fe40000000000 */
[----:B------:R-:W-:Y:S01]  /*1570*/  LEA.HI.X R8, R12, R134, R2, 0x6, P0 ;  /* 0x000000860c087211 */ /* 0x000fe200000f3402 */
[----:B------:R-:W-:Y:S01]  /*1580*/  IMAD.IADD R3, R9, 0x1, R3 ;  /* 0x0000000109037824 */ /* 0x000fe200078e0203 */
[----:B------:R-:W-:Y:S01]  /*1590*/  LEA R6, P0, R7, c[0x0][0x1f8], 0x1 ;  /* 0x00007e0007067a11 */ /* 0x000fe200078008ff */
[----:B------:R-:W-:-:S02]  /*15a0*/  IMAD.MOV.U32 R9, RZ, RZ, c[0x0][0x208] ;  /* 0x00008200ff097624 */ /* 0x000fc400078e00ff */
[----:B------:R-:W-:Y:S01]  /*15b0*/  IMAD.IADD R2, R10, 0x1, -R18 ;  /* 0x000000010a027824 */ /* 0x000fe200078e0a12 */
[----:B------:R-:W-:Y:S01]  /*15c0*/  LEA.HI.X R7, R7, c[0x0][0x1fc], R8, 0x1, P0 ;  /* 0x00007f0007077a11 */ /* 0x000fe200000f0c08 */
[----:B------:R-:W-:Y:S01]  /*15d0*/  IMAD.MOV.U32 R10, RZ, RZ, c[0x0][0x20c] ;  /* 0x00008300ff0a7624 */ /* 0x000fe200078e00ff */
[----:B------:R-:W-:Y:S02]  /*15e0*/  LEA R8, P0, R9, R6, 0x6 ;  /* 0x0000000609087211 */ /* 0x000fe400078030ff */
[C---:B------:R-:W-:Y:S02]  /*15f0*/  ISETP.LT.OR P1, PT, R2.reuse, 0x1, P6 ;  /* 0x000000010200780c */ /* 0x040fe40003721670 */
[----:B------:R-:W-:Y:S02]  /*1600*/  LOP3.LUT P2, RZ, R3, 0x2, RZ, 0xc0, !PT ;  /* 0x0000000203ff7812 */ /* 0x000fe4000784c0ff */
[----:B------:R-:W-:Y:S01]  /*1610*/  LEA.HI.X R9, R9, R7, R10, 0x6, P0 ;  /* 0x0000000709097211 */ /* 0x000fe200000f340a */
[----:B------:R-:W-:Y:S01]  /*1620*/  IMAD.SHL.U32 R10, R135, 0x2, RZ ;  /* 0x00000002870a7824 */ /* 0x000fe200078e00ff */
[----:B------:R-:W-:-:S02]  /*1630*/  ISETP.LT.OR P0, PT, R2, 0x1, !P2 ;  /* 0x000000010200780c */ /* 0x000fc40005701670 */
[----:B------:R-:W-:-:S05]  /*1640*/  ISETP.LT.OR P2, PT, R2, 0x21, !P2 ;  /* 0x000000210200780c */ /* 0x000fca0005741670 */
[----:B------:R-:W-:Y:S01]  /*1650*/  @!PT LDS RZ, [RZ] ;  /* 0x00000000fffff984 */ /* 0x000fe20000000800 */
[----:B------:R-:W-:Y:S01]  /*1660*/  @!PT LDS RZ, [RZ] ;  /* 0x00000000fffff984 */ /* 0x000fe20000000800 */
[----:B------:R-:W-:Y:S01]  /*1670*/  @!PT LDS RZ, [RZ] ;  /* 0x00000000fffff984 */ /* 0x000fe20000000800 */
[----:B------:R1:W-:Y:S01]  /*1680*/  LDGSTS.E.BYPASS.LTC128B.128 [R10+0x100], [R6.64], !P1 ;  /* 0x00100000060a7fae */ /* 0x0003e2000c901d48 */
[----:B------:R-:W-:-:S05]  /*1690*/  LOP3.LUT P1, RZ, R3, 0x4, RZ, 0xc0, !PT ;  /* 0x0000000403ff7812 */ /* 0x000fca000782c0ff */
[----:B------:R1:W-:Y:S01]  /*16a0*/  LDGSTS.E.BYPASS.LTC128B.128 [R10+0x2100], [R6.64+0x80], !P0 ;  /* 0x02100080060a7fae */ /* 0x0003e2000c101d48 */
[C---:B------:R-:W-:Y:S02]  /*16b0*/  ISETP.LT.OR P0, PT, R2.reuse, 0x1, !P1 ;  /* 0x000000010200780c */ /* 0x040fe40004f01670 */
[----:B------:R-:W-:-:S11]  /*16c0*/  ISETP.LT.OR P1, PT, R2, 0x21, !P1 ;  /* 0x000000210200780c */ /* 0x000fd60004f21670 */
[----:B------:R1:W-:Y:S01]  /*16d0*/  LDGSTS.E.BYPASS.LTC128B.128 [R10+0x4100], [R6.64+0x100], !P0 ;  /* 0x04100100060a7fae */ /* 0x0003e2000c101d48 */
[----:B------:R-:W-:-:S04]  /*16e0*/  LOP3.LUT P0, RZ, R3, 0x8, RZ, 0xc0, !PT ;  /* 0x0000000803ff7812 */ /* 0x000fc8000780c0ff */
[C---:B------:R-:W-:Y:S02]  /*16f0*/  ISETP.LT.OR P5, PT, R2.reuse, 0x1, !P0 ;  /* 0x000000010200780c */ /* 0x040fe400047a1670 */
[----:B------:R-:W-:-:S11]  /*1700*/  ISETP.LT.OR P0, PT, R2, 0x21, !P0 ;  /* 0x000000210200780c */ /* 0x000fd60004701670 */
[----:B------:R1:W-:Y:S01]  /*1710*/  LDGSTS.E.BYPASS.LTC128B.128 [R10+0x6100], [R6.64+0x180], !P5 ;  /* 0x06100180060a7fae */ /* 0x0003e2000e901d48 */
[----:B------:R-:W-:-:S13]  /*1720*/  ISETP.LT.OR P5, PT, R2, 0x21, P6 ;  /* 0x000000210200780c */ /* 0x000fda00037a1670 */
[----:B------:R1:W-:Y:S01]  /*1730*/  LDGSTS.E.BYPASS.LTC128B.128 [R10+0x1100], [R8.64], !P5 ;  /* 0x01100000080a7fae */ /* 0x0003e2000e901d48 */
[----:B------:R-:W-:-:S03]  /*1740*/  ISETP.NE.AND P5, PT, R11, RZ, PT ;  /* 0x000000ff0b00720c */ /* 0x000fc60003fa5270 */
[----:B------:R1:W-:Y:S04]  /*1750*/  LDGSTS.E.BYPASS.LTC128B.128 [R10+0x3100], [R8.64+0x80], !P2 ;  /* 0x03100080080a7fae */ /* 0x0003e8000d101d48 */
[----:B------:R1:W-:Y:S04]  /*1760*/  LDGSTS.E.BYPASS.LTC128B.128 [R10+0x5100], [R8.64+0x100], !P1 ;  /* 0x05100100080a7fae */ /* 0x0003e8000c901d48 */
[----:B------:R1:W-:Y:S02]  /*1770*/  LDGSTS.E.BYPASS.LTC128B.128 [R10+0x7100], [R8.64+0x180], !P0 ;  /* 0x07100180080a7fae */ /* 0x0003e4000c101d48 */
.L_x_0:
[----:B-1234-:R-:W-:Y:S01]  /*1780*/  HMMA.16816.F32.BF16 R12, R172, R24, RZ ;  /* 0x00000018ac0c723c */ /* 0x01efe200000418ff */
[----:B------:R-:W-:Y:S01]  /*1790*/  LOP3.LUT P0, RZ, R19, 0x4, RZ, 0xc0, !PT ;  /* 0x0000000413ff7812 */ /* 0x000fe2000780c0ff */
[----:B------:R-:W0:Y:S01]  /*17a0*/  LDGDEPBAR ;  /* 0x00000000000079af */ /* 0x000e220000000000 */
[----:B------:R-:W-:-:S02]  /*17b0*/  MOV R2, 0x40 ;  /* 0x0000004000027802 */ /* 0x000fc40000000f00 */
[----:B------:R-:W-:Y:S02]  /*17c0*/  IADD3 R6, R91, 0x2000, RZ ;  /* 0x000020005b067810 */ /* 0x000fe40007ffe0ff */
[----:B------:R-:W-:Y:S01]  /*17d0*/  SEL R2, R2, 0xffffffc0, !P0 ;  /* 0xffffffc002027807 */ /* 0x000fe20004000000 */
[C---:B------:R-:W-:Y:S01]  /*17e0*/  HMMA.16816.F32.BF16 R8, R172.reuse, R26, RZ ;  /* 0x0000001aac08723c */ /* 0x040fe200000418ff */
[----:B------:R-:W-:Y:S02]  /*17f0*/  ISETP.GE.AND P2, PT, R87, 0x41, PT ;  /* 0x000000415700780c */ /* 0x000fe40003f46270 */
[-C--:B------:R-:W-:Y:S02]  /*1800*/  IADD3 R3, R248, R2.reuse, RZ ;  /* 0x00000002f8037210 */ /* 0x080fe40007ffe0ff */
[C---:B------:R-:W-:Y:S02]  /*1810*/  IADD3 R251, R91.reuse, R2, RZ ;  /* 0x000000025bfb7210 */ /* 0x040fe40007ffe0ff */
[C---:B------:R-:W-:Y:S01]  /*1820*/  IADD3 R2, R91.reuse, 0x3000, RZ ;  /* 0x000030005b027810 */ /* 0x040fe20007ffe0ff */
[----:B------:R-:W-:Y:S01]  /*1830*/  HMMA.16816.F32.BF16 R20, R172, R28, RZ ;  /* 0x0000001cac14723c */ /* 0x000fe200000418ff */
[----:B------:R-:W1:Y:S04]  /*1840*/  LDSM.16.M88.4 R24, [R3+0x10100] ;  /* 0x010100000318783b */ /* 0x000e680000000200 */
[----:B------:R-:W2:Y:S03]  /*1850*/  LDSM.16.M88.4 R44, [R3+0x10900] ;  /* 0x01090000032c783b */ /* 0x000ea60000000200 */
[----:B------:R-:W-:Y:S01]  /*1860*/  HMMA.16816.F32.BF16 R48, R176, R32, R12 ;  /* 0x00000020b030723c */ /* 0x000fe2000004180c */
[----:B------:R-:W3:Y:S04]  /*1870*/  LDSM.16.M88.4 R52, [R3+0x11100] ;  /* 0x011100000334783b */ /* 0x000ee80000000200 */
[----:B------:R-:W4:Y:S03]  /*1880*/  LDSM.16.M88.4 R64, [R3+0x11900] ;  /* 0x011900000340783b */ /* 0x000f260000000200 */
[----:B------:R-:W-:Y:S01]  /*1890*/  HMMA.16816.F32.BF16 R12, R172, R30, RZ ;  /* 0x0000001eac0c723c */ /* 0x000fe200000418ff */
[----:B------:R-:W-:Y:S04]  /*18a0*/  LDSM.16.M88.4 R72, [R251+0x1000] ;  /* 0x00100000fb48783b */ /* 0x000fe80000000200 */
[----:B------:R-:W-:Y:S03]  /*18b0*/  LDSM.16.M88.4 R80, [R251+0x1800] ;  /* 0x00180000fb50783b */ /* 0x000fe60000000200 */
[----:B------:R-:W-:Y:S01]  /*18c0*/  HMMA.16816.F32.BF16 R40, R176, R34, R8 ;  /* 0x00000022b028723c */ /* 0x000fe20000041808 */
[----:B------:R-:W-:Y:S04]  /*18d0*/  STL [R1+0x4], R3 ;  /* 0x0000040301007387 */ /* 0x000fe80000100800 */
[----:B------:R5:W-:Y:S03]  /*18e0*/  STL [R1+0x38], R6 ;  /* 0x0000380601007387 */ /* 0x000be60000100800 */
[C---:B------:R-:W-:Y:S08]  /*18f0*/  HMMA.16816.F32.BF16 R8, R172.reuse, R36, RZ ;  /* 0x00000024ac08723c */ /* 0x040ff000000418ff */
[C---:B------:R-:W-:Y:S08]  /*1900*/  HMMA.16816.F32.BF16 R16, R172.reuse, R38, RZ ;  /* 0x00000026ac10723c */ /* 0x040ff000000418ff */
[----:B------:R-:W-:Y:S01]  /*1910*/  HMMA.16816.F32.BF16 R28, R172, R56, RZ ;  /* 0x00000038ac1c723c */ /* 0x000fe200000418ff */
[----:B-----5:R-:W-:-:S07]  /*1920*/  IADD3 R6, R91, 0x3800, RZ ;  /* 0x000038005b067810 */ /* 0x020fce0007ffe0ff */
[----:B------:R-:W-:Y:S01]  /*1930*/  HMMA.16816.F32.BF16 R32, R172, R58, RZ ;  /* 0x0000003aac20723c */ /* 0x000fe200000418ff */
[----:B------:R-:W5:Y:S07]  /*1940*/  LDSM.16.M88.4 R56, [R251] ;  /* 0x00000000fb38783b */ /* 0x000f6e0000000200 */
[C---:B------:R-:W-:Y:S08]  /*1950*/  HMMA.16816.F32.BF16 R20, R176.reuse, R60, R20 ;  /* 0x0000003cb014723c */ /* 0x040ff00000041814 */
[C---:B------:R-:W-:Y:S01]  /*1960*/  HMMA.16816.F32.BF16 R12, R176.reuse, R62, R12 ;  /* 0x0000003eb00c723c */ /* 0x040fe2000004180c */
[----:B------:R-:W2:Y:S07]  /*1970*/  LDSM.16.M88.4 R60, [R251+0x800] ;  /* 0x00080000fb3c783b */ /* 0x000eae0000000200 */
[C---:B------:R-:W-:Y:S08]  /*1980*/  HMMA.16816.F32.BF16 R8, R176.reuse, R68, R8 ;  /* 0x00000044b008723c */ /* 0x040ff00000041808 */
[C---:B------:R-:W-:Y:S01]  /*1990*/  HMMA.16816.F32.BF16 R16, R176.reuse, R70, R16 ;  /* 0x00000046b010723c */ /* 0x040fe20000041810 */
[----:B------:R-:W-:Y:S07]  /*19a0*/  LDSM.16.M88.4 R68, [R248+0x13100] ;  /* 0x01310000f844783b */ /* 0x000fee0000000200 */
[C---:B------:R-:W-:Y:S08]  /*19b0*/  HMMA.16816.F32.BF16 R28, R176.reuse, R76, R28 ;  /* 0x0000004cb01c723c */ /* 0x040ff0000004181c */
[----:B------:R-:W-:Y:S01]  /*19c0*/  HMMA.16816.F32.BF16 R32, R176, R78, R32 ;  /* 0x0000004eb020723c */ /* 0x000fe20000041820 */
[----:B------:R-:W-:Y:S07]  /*19d0*/  LDSM.16.M88.4 R76, [R248+0x13900] ;  /* 0x01390000f84c783b */ /* 0x000fee0000000200 */
[C---:B-1----:R-:W-:Y:S01]  /*19e0*/  HMMA.16816.F32.BF16 R36, R192.reuse, R24, R48 ;  /* 0x00000018c024723c */ /* 0x042fe20000041830 */
[----:B------:R-:W-:Y:S07]  /*19f0*/  LDSM.16.M88.4 R48, [R91+0x2000] ;  /* 0x002000005b30783b */ /* 0x000fee0000000200 */
[C---:B------:R-:W-:Y:S08]  /*1a00*/  HMMA.16816.F32.BF16 R40, R192.reuse, R26, R40 ;  /* 0x0000001ac028723c */ /* 0x040ff00000041828 */
[C---:B--2---:R-:W-:Y:S08]  /*1a10*/  HMMA.16816.F32.BF16 R24, R192.reuse, R44, R20 ;  /* 0x0000002cc018723c */ /* 0x044ff00000041814 */
[C---:B------:R-:W-:Y:S01]  /*1a20*/  HMMA.16816.F32.BF16 R20, R192.reuse, R46, R12 ;  /* 0x0000002ec014723c */ /* 0x040fe2000004180c */
[----:B------:R-:W1:Y:S04]  /*1a30*/  LDSM.16.M88.4 R12, [R248+0x12100] ;  /* 0x01210000f80c783b */ /* 0x000e680000000200 */
[----:B------:R-:W2:Y:S03]  /*1a40*/  LDSM.16.M88.4 R44, [R248+0x12900] ;  /* 0x01290000f82c783b */ /* 0x000ea60000000200 */
[C---:B---3--:R-:W-:Y:S08]  /*1a50*/  HMMA.16816.F32.BF16 R8, R192.reuse, R52, R8 ;  /* 0x00000034c008723c */ /* 0x048ff00000041808 */
[C---:B------:R-:W-:Y:S01]  /*1a60*/  HMMA.16816.F32.BF16 R16, R192.reuse, R54, R16 ;  /* 0x00000036c010723c */ /* 0x040fe20000041810 */
[----:B------:R-:W3:Y:S07]  /*1a70*/  LDSM.16.M88.4 R52, [R91+0x2800] ;  /* 0x002800005b34783b */ /* 0x000eee0000000200 */
[C---:B----4-:R-:W-:Y:S08]  /*1a80*/  HMMA.16816.F32.BF16 R28, R192.reuse, R64, R28 ;  /* 0x00000040c01c723c */ /* 0x050ff0000004181c */
[----:B------:R-:W-:Y:S01]  /*1a90*/  HMMA.16816.F32.BF16 R32, R192, R66, R32 ;  /* 0x00000042c020723c */ /* 0x000fe20000041820 */
[----:B------:R-:W-:Y:S07]  /*1aa0*/  LDSM.16.M88.4 R64, [R3+0x13100] ;  /* 0x013100000340783b */ /* 0x000fee0000000200 */
[C---:B-----5:R-:W-:Y:S08]  /*1ab0*/  HMMA.16816.F32.BF16 R36, R196.reuse, R56, R36 ;  /* 0x00000038c424723c */ /* 0x060ff00000041824 */
[C---:B------:R-:W-:Y:S01]  /*1ac0*/  HMMA.16816.F32.BF16 R40, R196.reuse, R58, R40 ;  /* 0x0000003ac428723c */ /* 0x040fe20000041828 */
[----:B------:R-:W-:Y:S07]  /*1ad0*/  LDSM.16.M88.4 R56, [R3+0x12900] ;  /* 0x012900000338783b */ /* 0x000fee0000000200 */
[C---:B------:R-:W-:Y:S08]  /*1ae0*/  HMMA.16816.F32.BF16 R24, R196.reuse, R60, R24 ;  /* 0x0000003cc418723c */ /* 0x040ff00000041818 */
[C---:B------:R-:W-:Y:S01]  /*1af0*/  HMMA.16816.F32.BF16 R20, R196.reuse, R62, R20 ;  /* 0x0000003ec414723c */ /* 0x040fe20000041814 */
[----:B------:R-:W4:Y:S07]  /*1b00*/  LDSM.16.M88.4 R60, [R91+0x3000] ;  /* 0x003000005b3c783b */ /* 0x000f2e0000000200 */
[C---:B------:R-:W-:Y:S08]  /*1b10*/  HMMA.16816.F32.BF16 R8, R196.reuse, R72, R8 ;  /* 0x00000048c408723c */ /* 0x040ff00000041808 */
[C---:B------:R-:W-:Y:S01]  /*1b20*/  HMMA.16816.F32.BF16 R16, R196.reuse, R74, R16 ;  /* 0x0000004ac410723c */ /* 0x040fe20000041810 */
[----:B------:R-:W-:Y:S07]  /*1b30*/  LDSM.16.M88.4 R72, [R3+0x13900] ;  /* 0x013900000348783b */ /* 0x000fee0000000200 */
[C---:B------:R-:W-:Y:S08]  /*1b40*/  HMMA.16816.F32.BF16 R28, R196.reuse, R80, R28 ;  /* 0x00000050c41c723c */ /* 0x040ff0000004181c */
[----:B------:R-:W-:Y:S01]  /*1b50*/  HMMA.16816.F32.BF16 R32, R196, R82, R32 ;  /* 0x00000052c420723c */ /* 0x000fe20000041820 */
[----:B------:R-:W5:Y:S07]  /*1b60*/  LDSM.16.M88.4 R80, [R91+0x3800] ;  /* 0x003800005b50783b */ /* 0x000f6e0000000200 */
[C---:B-1----:R-:W-:Y:S08]  /*1b70*/  HMMA.16816.F32.BF16 R36, R200.reuse, R12, R36 ;  /* 0x0000000cc824723c */ /* 0x042ff00000041824 */
[C---:B------:R-:W-:Y:S08]  /*1b80*/  HMMA.16816.F32.BF16 R40, R200.reuse, R14, R40 ;  /* 0x0000000ec828723c */ /* 0x040ff00000041828 */
[C---:B--2---:R-:W-:Y:S08]  /*1b90*/  HMMA.16816.F32.BF16 R24, R200.reuse, R44, R24 ;  /* 0x0000002cc818723c */ /* 0x044ff00000041818 */
[C---:B------:R-:W-:Y:S01]  /*1ba0*/  HMMA.16816.F32.BF16 R20, R200.reuse, R46, R20 ;  /* 0x0000002ec814723c */ /* 0x040fe20000041814 */
[----:B------:R-:W1:Y:S07]  /*1bb0*/  LDSM.16.M88.4 R44, [R3+0x12100] ;  /* 0x01210000032c783b */ /* 0x000e6e0000000200 */
[C---:B------:R-:W-:Y:S08]  /*1bc0*/  HMMA.16816.F32.BF16 R12, R200.reuse, R68, R8 ;  /* 0x00000044c80c723c */ /* 0x040ff00000041808 */
[C---:B------:R-:W-:Y:S01]  /*1bd0*/  HMMA.16816.F32.BF16 R8, R200.reuse, R70, R16 ;  /* 0x00000046c808723c */ /* 0x040fe20000041810 */
[----:B------:R-:W-:Y:S07]  /*1be0*/  LDSM.16.M88.4 R68, [R251+0x3000] ;  /* 0x00300000fb44783b */ /* 0x000fee0000000200 */
[C---:B------:R-:W-:Y:S08]  /*1bf0*/  HMMA.16816.F32.BF16 R28, R200.reuse, R76, R28 ;  /* 0x0000004cc81c723c */ /* 0x040ff0000004181c */
[----:B------:R-:W-:Y:S01]  /*1c00*/  HMMA.16816.F32.BF16 R32, R200, R78, R32 ;  /* 0x0000004ec820723c */ /* 0x000fe20000041820 */
[----:B------:R-:W-:Y:S07]  /*1c10*/  LDSM.16.M88.4 R76, [R248+0x15900] ;  /* 0x01590000f84c783b */ /* 0x000fee0000000200 */
[C---:B------:R-:W-:Y:S08]  /*1c20*/  HMMA.16816.F32.BF16 R36, R204.reuse, R48, R36 ;  /* 0x00000030cc24723c */ /* 0x040ff00000041824 */
[C---:B------:R-:W-:Y:S01]  /*1c30*/  HMMA.16816.F32.BF16 R40, R204.reuse, R50, R40 ;  /* 0x00000032cc28723c */ /* 0x040fe20000041828 */
[----:B------:R-:W-:Y:S07]  /*1c40*/  LDSM.16.M88.4 R48, [R248+0x14100] ;  /* 0x01410000f830783b */ /* 0x000fee0000000200 */
[C---:B---3--:R-:W-:Y:S08]  /*1c50*/  HMMA.16816.F32.BF16 R24, R204.reuse, R52, R24 ;  /* 0x00000034cc18723c */ /* 0x048ff00000041818 */
[C---:B------:R-:W-:Y:S01]  /*1c60*/  HMMA.16816.F32.BF16 R20, R204.reuse, R54, R20 ;  /* 0x00000036cc14723c */ /* 0x040fe20000041814 */
[----:B------:R-:W2:Y:S07]  /*1c70*/  LDSM.16.M88.4 R52, [R251+0x2000] ;  /* 0x00200000fb34783b */ /* 0x000eae0000000200 */
[C---:B----4-:R-:W-:Y:S08]  /*1c80*/  HMMA.16816.F32.BF16 R16, R204.reuse, R60, R12 ;  /* 0x0000003ccc10723c */ /* 0x050ff0000004180c */
[C---:B------:R-:W-:Y:S01]  /*1c90*/  HMMA.16816.F32.BF16 R12, R204.reuse, R62, R8 ;  /* 0x0000003ecc0c723c */ /* 0x040fe20000041808 */
[----:B------:R-:W3:Y:S07]  /*1ca0*/  LDSM.16.M88.4 R60, [R251+0x2800] ;  /* 0x00280000fb3c783b */ /* 0x000eee0000000200 */
[C---:B-----5:R-:W-:Y:S08]  /*1cb0*/  HMMA.16816.F32.BF16 R8, R204.reuse, R80, R28 ;  /* 0x00000050cc08723c */ /* 0x060ff0000004181c */
[----:B------:R-:W-:Y:S01]  /*1cc0*/  HMMA.16816.F32.BF16 R32, R204, R82, R32 ;  /* 0x00000052cc20723c */ /* 0x000fe20000041820 */
[----:B------:R-:W4:Y:S07]  /*1cd0*/  LDSM.16.M88.4 R80, [R251+0x3800] ;  /* 0x00380000fb50783b */ /* 0x000f2e0000000200 */
[C---:B-1----:R-:W-:Y:S08]  /*1ce0*/  HMMA.16816.F32.BF16 R36, R208.reuse, R44, R36 ;  /* 0x0000002cd024723c */ /* 0x042ff00000041824 */
[C---:B------:R-:W-:Y:S01]  /*1cf0*/  HMMA.16816.F32.BF16 R40, R208.reuse, R46, R40 ;  /* 0x0000002ed028723c */ /* 0x040fe20000041828 */
[----:B------:R-:W-:Y:S07]  /*1d00*/  LDSM.16.M88.4 R44, [R91+0x4000] ;  /* 0x004000005b2c783b */ /* 0x000fee0000000200 */
[C---:B------:R-:W-:Y:S08]  /*1d10*/  HMMA.16816.F32.BF16 R28, R208.reuse, R56, R24 ;  /* 0x00000038d01c723c */ /* 0x040ff00000041818 */
[C---:B------:R-:W-:Y:S01]  /*1d20*/  HMMA.16816.F32.BF16 R24, R208.reuse, R58, R20 ;  /* 0x0000003ad018723c */ /* 0x040fe20000041814 */
[----:B------:R-:W1:Y:S07]  /*1d30*/  LDSM.16.M88.4 R56, [R248+0x14900] ;  /* 0x01490000f838783b */ /* 0x000e6e0000000200 */
[C---:B------:R-:W-:Y:S08]  /*1d40*/  HMMA.16816.F32.BF16 R20, R208.reuse, R64, R16 ;  /* 0x00000040d014723c */ /* 0x040ff00000041810 */
[C---:B------:R-:W-:Y:S01]  /*1d50*/  HMMA.16816.F32.BF16 R16, R208.reuse, R66, R12 ;  /* 0x00000042d010723c */ /* 0x040fe2000004180c */
[----:B------:R-:W5:Y:S07]  /*1d60*/  LDSM.16.M88.4 R64, [R248+0x15100] ;  /* 0x01510000f840783b */ /* 0x000f6e0000000200 */
[C---:B------:R-:W-:Y:S08]  /*1d70*/  HMMA.16816.F32.BF16 R12, R208.reuse, R72, R8 ;  /* 0x00000048d00c723c */ /* 0x040ff00000041808 */
[----:B------:R-:W-:Y:S01]  /*1d80*/  HMMA.16816.F32.BF16 R8, R208, R74, R32 ;  /* 0x0000004ad008723c */ /* 0x000fe20000041820 */
[----:B------:R-:W-:Y:S07]  /*1d90*/  LDSM.16.M88.4 R72, [R91+0x5800] ;  /* 0x005800005b48783b */ /* 0x000fee0000000200 */
[C---:B--2---:R-:W-:Y:S08]  /*1da0*/  HMMA.16816.F32.BF16 R36, R212.reuse, R52, R36 ;  /* 0x00000034d424723c */ /* 0x044ff00000041824 */
[C---:B------:R-:W-:Y:S01]  /*1db0*/  HMMA.16816.F32.BF16 R40, R212.reuse, R54, R40 ;  /* 0x00000036d428723c */ /* 0x040fe20000041828 */
[----:B------:R-:W-:Y:S07]  /*1dc0*/  LDSM.16.M88.4 R52, [R91+0x4800] ;  /* 0x004800005b34783b */ /* 0x000fee0000000200 */
[C---:B---3--:R-:W-:Y:S08]  /*1dd0*/  HMMA.16816.F32.BF16 R32, R212.reuse, R60, R28 ;  /* 0x0000003cd420723c */ /* 0x048ff0000004181c */
[C---:B------:R-:W-:Y:S01]  /*1de0*/  HMMA.16816.F32.BF16 R28, R212.reuse, R62, R24 ;  /* 0x0000003ed41c723c */ /* 0x040fe20000041818 */
[----:B------:R-:W2:Y:S07]  /*1df0*/  LDSM.16.M88.4 R60, [R91+0x5000] ;  /* 0x005000005b3c783b */ /* 0x000eae0000000200 */
[C---:B------:R-:W-:Y:S08]  /*1e00*/  HMMA.16816.F32.BF16 R24, R212.reuse, R68, R20 ;  /* 0x00000044d418723c */ /* 0x040ff00000041814 */
[C---:B------:R-:W-:Y:S01]  /*1e10*/  HMMA.16816.F32.BF16 R20, R212.reuse, R70, R16 ;  /* 0x00000046d414723c */ /* 0x040fe20000041810 */
[----:B------:R-:W-:Y:S07]  /*1e20*/  LDSM.16.M88.4 R68, [R3+0x14900] ;  /* 0x014900000344783b */ /* 0x000fee0000000200 */
[C---:B----4-:R-:W-:Y:S08]  /*1e30*/  HMMA.16816.F32.BF16 R16, R212.reuse, R80, R12 ;  /* 0x00000050d410723c */ /* 0x050ff0000004180c */
[----:B------:R-:W-:Y:S08]  /*1e40*/  HMMA.16816.F32.BF16 R12, R212, R82, R8 ;  /* 0x00000052d40c723c */ /* 0x000ff00000041808 */
[C---:B------:R-:W-:Y:S08]  /*1e50*/  HMMA.16816.F32.BF16 R8, R216.reuse, R48, R36 ;  /* 0x00000030d808723c */ /* 0x040ff00000041824 */
[C---:B------:R-:W-:Y:S01]  /*1e60*/  HMMA.16816.F32.BF16 R40, R216.reuse, R50, R40 ;  /* 0x00000032d828723c */ /* 0x040fe20000041828 */
[----:B------:R-:W3:Y:S07]  /*1e70*/  LDSM.16.M88.4 R48, [R3+0x14100] ;  /* 0x014100000330783b */ /* 0x000eee0000000200 */
[C---:B-1----:R-:W-:Y:S08]  /*1e80*/  HMMA.16816.F32.BF16 R36, R216.reuse, R56, R32 ;  /* 0x00000038d824723c */ /* 0x042ff00000041820 */
[C---:B------:R-:W-:Y:S01]  /*1e90*/  HMMA.16816.F32.BF16 R32, R216.reuse, R58, R28 ;  /* 0x0000003ad820723c */ /* 0x040fe2000004181c */
[----:B------:R-:W-:Y:S07]  /*1ea0*/  LDSM.16.M88.4 R56, [R3+0x15900] ;  /* 0x015900000338783b */ /* 0x000fee0000000200 */
[C---:B-----5:R-:W-:Y:S08]  /*1eb0*/  HMMA.16816.F32.BF16 R28, R216.reuse, R64, R24 ;  /* 0x00000040d81c723c */ /* 0x060ff00000041818 */
[C---:B------:R-:W-:Y:S08]  /*1ec0*/  HMMA.16816.F32.BF16 R24, R216.reuse, R66, R20 ;  /* 0x00000042d818723c */ /* 0x040ff00000041814 */
[C---:B------:R-:W-:Y:S08]  /*1ed0*/  HMMA.16816.F32.BF16 R20, R216.reuse, R76, R16 ;  /* 0x0000004cd814723c */ /* 0x040ff00000041810 */
[----:B------:R-:W-:Y:S08]  /*1ee0*/  HMMA.16816.F32.BF16 R16, R216, R78, R12 ;  /* 0x0000004ed810723c */ /* 0x000ff0000004180c */
[C---:B------:R-:W-:Y:S08]  /*1ef0*/  HMMA.16816.F32.BF16 R12, R220.reuse, R44, R8 ;  /* 0x0000002cdc0c723c */ /* 0x040ff00000041808 */
[C---:B--2---:R-:W-:Y:S08]  /*1f00*/  HMMA.16816.F32.BF16 R28, R220.reuse, R60, R28 ;  /* 0x0000003cdc1c723c */ /* 0x044ff0000004181c */
[C---:B------:R-:W-:Y:S08]  /*1f10*/  HMMA.16816.F32.BF16 R24, R220.reuse, R62, R24 ;  /* 0x0000003edc18723c */ /* 0x040ff00000041818 */
[C---:B------:R-:W-:Y:S08]  /*1f20*/  HMMA.16816.F32.BF16 R60, R220.reuse, R74, R16 ;  /* 0x0000004adc3c723c */ /* 0x040ff00000041810 */
[----:B------:R-:W-:Y:S08]  /*1f30*/  HMMA.16816.F32.BF16 R32, R220, R54, R32 ;  /* 0x00000036dc20723c */ /* 0x000ff00000041820 */
[----:B---3--:R-:W-:Y:S01]  /*1f40*/  HMMA.16816.F32.BF16 R16, R224, R48, R12 ;  /* 0x00000030e010723c */ /* 0x008fe2000004180c */
[----:B------:R-:W1:Y:S07]  /*1f50*/  LDSM.16.M88.4 R12, [R251+0x4000] ;  /* 0x00400000fb0c783b */ /* 0x000e6e0000000200 */
[C---:B------:R-:W-:Y:S08]  /*1f60*/  HMMA.16816.F32.BF16 R8, R220.reuse, R46, R40 ;  /* 0x0000002edc08723c */ /* 0x040ff00000041828 */
[C---:B------:R-:W-:Y:S01]  /*1f70*/  HMMA.16816.F32.BF16 R64, R220.reuse, R72, R20 ;  /* 0x00000048dc40723c */ /* 0x040fe20000041814 */
[----:B------:R-:W2:Y:S04]  /*1f80*/  LDSM.16.M88.4 R20, [R3+0x15100] ;  /* 0x015100000314783b */ /* 0x000ea80000000200 */
[----:B------:R-:W-:Y:S03]  /*1f90*/  LDSM.16.M88.4 R72, [R251+0x5800] ;  /* 0x00580000fb48783b */ /* 0x000fe60000000200 */
[----:B------:R-:W-:Y:S01]  /*1fa0*/  HMMA.16816.F32.BF16 R36, R220, R52, R36 ;  /* 0x00000034dc24723c */ /* 0x000fe20000041824 */
[----:B------:R-:W-:Y:S07]  /*1fb0*/  LDSM.16.M88.4 R52, [R251+0x4800] ;  /* 0x00480000fb34783b */ /* 0x000fee0000000200 */
[C---:B------:R-:W-:Y:S01]  /*1fc0*/  HMMA.16816.F32.BF16 R44, R224.reuse, R70, R32 ;  /* 0x00000046e02c723c */ /* 0x040fe20000041820 */
[----:B------:R-:W3:Y:S07]  /*1fd0*/  LDSM.16.M88.4 R32, [R248+0x16100] ;  /* 0x01610000f820783b */ /* 0x000eee0000000200 */
[----:B------:R-:W-:Y:S08]  /*1fe0*/  HMMA.16816.F32.BF16 R8, R224, R50, R8 ;  /* 0x00000032e008723c */ /* 0x000ff00000041808 */
[----:B-1----:R-:W-:Y:S08]  /*1ff0*/  HMMA.16816.F32.BF16 R16, R228, R12, R16 ;  /* 0x0000000ce410723c */ /* 0x002ff00000041810 */
[C---:B------:R-:W-:Y:S01]  /*2000*/  HMMA.16816.F32.BF16 R48, R224.reuse, R68, R36 ;  /* 0x00000044e030723c */ /* 0x040fe20000041824 */
[----:B------:R-:W-:Y:S07]  /*2010*/  LDSM.16.M88.4 R68, [R251+0x5000] ;  /* 0x00500000fb44783b */ /* 0x000fee0000000200 */
[C---:B--2---:R-:W-:Y:S08]  /*2020*/  HMMA.16816.F32.BF16 R40, R224.reuse, R20, R28 ;  /* 0x00000014e028723c */ /* 0x044ff0000004181c */
[C---:B------:R-:W-:Y:S01]  /*2030*/  HMMA.16816.F32.BF16 R28, R224.reuse, R22, R24 ;  /* 0x00000016e01c723c */ /* 0x040fe20000041818 */
[----:B------:R-:W1:Y:S07]  /*2040*/  LDSM.16.M88.4 R20, [R91+0x6000] ;  /* 0x006000005b14783b */ /* 0x000e6e0000000200 */
[----:B------:R-:W-:Y:S01]  /*2050*/  HMMA.16816.F32.BF16 R36, R224, R56, R64 ;  /* 0x00000038e024723c */ /* 0x000fe20000041840 */
[----:B------:R-:W-:Y:S07]  /*2060*/  LDSM.16.M88.4 R64, [R248+0x17900] ;  /* 0x01790000f840783b */ /* 0x000fee0000000200 */
[----:B------:R-:W-:Y:S08]  /*2070*/  HMMA.16816.F32.BF16 R8, R228, R14, R8 ;  /* 0x0000000ee408723c */ /* 0x000ff00000041808 */
[----:B---3--:R-:W-:Y:S08]  /*2080*/  HMMA.16816.F32.BF16 R12, R232, R32, R16 ;  /* 0x00000020e80c723c */ /* 0x008ff00000041810 */
[C---:B------:R-:W-:Y:S01]  /*2090*/  HMMA.16816.F32.BF16 R24, R228.reuse, R52, R48 ;  /* 0x00000034e418723c */ /* 0x040fe20000041830 */
[----:B------:R-:W-:Y:S07]  /*20a0*/  LDSM.16.M88.4 R48, [R91+0x6800] ;  /* 0x006800005b30783b */ /* 0x000fee0000000200 */
[C---:B------:R-:W-:Y:S01]  /*20b0*/  HMMA.16816.F32.BF16 R76, R228.reuse, R72, R36 ;  /* 0x00000048e44c723c */ /* 0x040fe20000041824 */
[----:B------:R-:W2:Y:S07]  /*20c0*/  LDSM.16.M88.4 R36, [R3+0x16100] ;  /* 0x016100000324783b */ /* 0x000eae0000000200 */
[----:B------:R-:W-:Y:S01]  /*20d0*/  HMMA.16816.F32.BF16 R52, R228, R54, R44 ;  /* 0x00000036e434723c */ /* 0x000fe2000004182c */
[----:B------:R-:W3:Y:S07]  /*20e0*/  LDSM.16.M88.4 R44, [R248+0x16900] ;  /* 0x01690000f82c783b */ /* 0x000eee0000000200 */
[----:B------:R-:W-:Y:S08]  /*20f0*/  HMMA.16816.F32.BF16 R8, R232, R34, R8 ;  /* 0x00000022e808723c */ /* 0x000ff00000041808 */
[----:B-1----:R-:W-:Y:S08]  /*2100*/  HMMA.16816.F32.BF16 R12, R236, R20, R12 ;  /* 0x00000014ec0c723c */ /* 0x002ff0000004180c */
[----:B------:R-:W-:Y:S08]  /*2110*/  HMMA.16816.F32.BF16 R80, R224, R58, R60 ;  /* 0x0000003ae050723c */ /* 0x000ff0000004183c */
[C---:B------:R-:W-:Y:S01]  /*2120*/  HMMA.16816.F32.BF16 R60, R228.reuse, R68, R40 ;  /* 0x00000044e43c723c */ /* 0x040fe20000041828 */
[----:B------:R-:W1:Y:S07]  /*2130*/  LDSM.16.M88.4 R40, [R251+0x6000] ;  /* 0x00600000fb28783b */ /* 0x000e6e0000000200 */
[----:B------:R-:W-:Y:S01]  /*2140*/  HMMA.16816.F32.BF16 R56, R228, R70, R28 ;  /* 0x00000046e438723c */ /* 0x000fe2000004181c */
[----:B------:R-:W4:Y:S07]  /*2150*/  LDSM.16.M88.4 R28, [R248+0x17100] ;  /* 0x01710000f81c783b */ /* 0x000f2e0000000200 */
[----:B------:R-:W-:Y:S08]  /*2160*/  HMMA.16816.F32.BF16 R8, R236, R22, R8 ;  /* 0x00000016ec08723c */ /* 0x000ff00000041808 */
[----:B--2---:R-:W-:Y:S08]  /*2170*/  HMMA.16816.F32.BF16 R12, R240, R36, R12 ;  /* 0x00000024f00c723c */ /* 0x004ff0000004180c */
[C---:B---3--:R-:W-:Y:S08]  /*2180*/  HMMA.16816.F32.BF16 R16, R232.reuse, R44, R24 ;  /* 0x0000002ce810723c */ /* 0x048ff00000041818 */
[----:B------:R-:W-:Y:S01]  /*2190*/  HMMA.16816.F32.BF16 R24, R232, R46, R52 ;  /* 0x0000002ee818723c */ /* 0x000fe20000041834 */
[----:B------:R-:W2:Y:S04]  /*21a0*/  LDSM.16.M88.4 R52, [R91+0x7000] ;  /* 0x007000005b34783b */ /* 0x000ea80000000200 */
[----:B------:R-:W3:Y:S03]  /*21b0*/  LDSM.16.M88.4 R44, [R3+0x16900] ;  /* 0x01690000032c783b */ /* 0x000ee60000000200 */
[----:B------:R-:W-:Y:S08]  /*21c0*/  HMMA.16816.F32.BF16 R8, R240, R38, R8 ;  /* 0x00000026f008723c */ /* 0x000ff00000041808 */
[----:B-1----:R-:W-:Y:S08]  /*21d0*/  HMMA.16816.F32.BF16 R32, R244, R40, R12 ;  /* 0x00000028f420723c */ /* 0x002ff0000004180c */
[----:B------:R-:W-:Y:S08]  /*21e0*/  HMMA.16816.F32.BF16 R20, R236, R48, R16 ;  /* 0x00000030ec14723c */ /* 0x000ff00000041810 */
[----:B----4-:R-:W-:Y:S08]  /*21f0*/  HMMA.16816.F32.BF16 R12, R232, R28, R60 ;  /* 0x0000001ce80c723c */ /* 0x010ff0000004183c */
[----:B------:R-:W-:Y:S01]  /*2200*/  HMMA.16816.F32.BF16 R16, R236, R50, R24 ;  /* 0x00000032ec10723c */ /* 0x000fe20000041818 */
[----:B------:R-:W-:Y:S01]  /*2210*/  LDSM.16.M88.4 R48, [R91+0x7800] ;  /* 0x007800005b30783b */ /* 0x000fe20000000200 */
[----:B------:R-:W-:-:S02]  /*2220*/  FMUL.FTZ R32, R32, c[0x0][0x320] ;  /* 0x0000c80020207a20 */ /* 0x000fc40000410000 */
[----:B------:R-:W-:Y:S02]  /*2230*/  FMUL.FTZ R33, R33, c[0x0][0x320] ;  /* 0x0000c80021217a20 */ /* 0x000fe40000410000 */
[----:B------:R-:W-:Y:S01]  /*2240*/  FMUL.FTZ R34, R34, c[0x0][0x320] ;  /* 0x0000c80022227a20 */ /* 0x000fe20000410000 */
[----:B------:R-:W1:Y:S01]  /*2250*/  MUFU.TANH R73, R32 ;  /* 0x0000002000497308 */ /* 0x000e620000002400 */
[----:B------:R-:W-:Y:S01]  /*2260*/  HMMA.16816.F32.BF16 R36, R232, R30, R56 ;  /* 0x0000001ee824723c */ /* 0x000fe20000041838 */
[----:B------:R-:W-:Y:S01]  /*2270*/  LDSM.16.M88.4 R56, [R251+0x6800] ;  /* 0x00680000fb38783b */ /* 0x000fe20000000200 */
[----:B------:R-:W-:-:S05]  /*2280*/  FMUL.FTZ R35, R35, c[0x0][0x320] ;  /* 0x0000c80023237a20 */ /* 0x000fca0000410000 */
[----:B------:R-:W4:Y:S01]  /*2290*/  MUFU.TANH R72, R33 ;  /* 0x0000002100487308 */ /* 0x000f220000002400 */
[----:B------:R-:W-:Y:S01]  /*22a0*/  HMMA.16816.F32.BF16 R28, R244, R42, R8 ;  /* 0x0000002af41c723c */ /* 0x000fe20000041808 */
[----:B------:R-:W5:Y:S07]  /*22b0*/  LDSM.16.M88.4 R40, [R3+0x17100] ;  /* 0x017100000328783b */ /* 0x000f6e0000000200 */
[----:B--2---:R-:W-:Y:S08]  /*22c0*/  HMMA.16816.F32.BF16 R12, R236, R52, R12 ;  /* 0x00000034ec0c723c */ /* 0x004ff0000004180c */
[----:B---3--:R-:W-:Y:S08]  /*22d0*/  HMMA.16816.F32.BF16 R8, R240, R46, R16 ;  /* 0x0000002ef008723c */ /* 0x008ff00000041810 */
[----:B------:R-:W-:Y:S01]  /*22e0*/  HMMA.16816.F32.BF16 R68, R228, R74, R80 ;  /* 0x0000004ae444723c */ /* 0x000fe20000041850 */
[----:B------:R-:W-:-:S02]  /*22f0*/  FMUL.FTZ R28, R28, c[0x0][0x320] ;  /* 0x0000c8001c1c7a20 */ /* 0x000fc40000410000 */
[----:B------:R-:W-:Y:S02]  /*2300*/  FMUL.FTZ R29, R29, c[0x0][0x320] ;  /* 0x0000c8001d1d7a20 */ /* 0x000fe40000410000 */
[----:B------:R-:W-:Y:S02]  /*2310*/  FMUL.FTZ R30, R30, c[0x0][0x320] ;  /* 0x0000c8001e1e7a20 */ /* 0x000fe40000410000 */
[----:B------:R-:W-:Y:S01]  /*2320*/  FMUL.FTZ R31, R31, c[0x0][0x320] ;  /* 0x0000c8001f1f7a20 */ /* 0x000fe20000410000 */
[----:B------:R-:W-:Y:S01]  /*2330*/  HMMA.16816.F32.BF16 R20, R240, R44, R20 ;  /* 0x0000002cf014723c */ /* 0x000fe20000041814 */
[----:B------:R-:W-:Y:S07]  /*2340*/  LDSM.16.M88.4 R44, [R251+0x7000] ;  /* 0x00700000fb2c783b */ /* 0x000fee0000000200 */
[----:B------:R-:W-:Y:S01]  /*2350*/  HMMA.16816.F32.BF16 R60, R232, R64, R76 ;  /* 0x00000040e83c723c */ /* 0x000fe2000004184c */
[----:B------:R-:W2:Y:S07]  /*2360*/  MUFU.TANH R65, R34 ;  /* 0x0000002200417308 */ /* 0x000eae0000002400 */
[----:B-----5:R-:W-:Y:S01]  /*2370*/  HMMA.16816.F32.BF16 R16, R240, R40, R12 ;  /* 0x00000028f010723c */ /* 0x020fe2000004180c */
[----:B------:R3:W1:Y:S07]  /*2380*/  MUFU.TANH R64, R35 ;  /* 0x0000002300407308 */ /* 0x00066e0000002400 */
[----:B------:R-:W-:Y:S08]  /*2390*/  HMMA.16816.F32.BF16 R12, R244, R58, R8 ;  /* 0x0000003af40c723c */ /* 0x000ff00000041808 */
[----:B------:R-:W-:Y:S08]  /*23a0*/  HMMA.16816.F32.BF16 R8, R232, R66, R68 ;  /* 0x00000042e808723c */ /* 0x000ff00000041844 */
[----:B---3--:R-:W-:Y:S01]  /*23b0*/  HMMA.16816.F32.BF16 R32, R236, R54, R36 ;  /* 0x00000036ec20723c */ /* 0x008fe20000041824 */
[----:B------:R3:W5:Y:S01]  /*23c0*/  LDSM.16.M88.4 R36, [R3+0x17900] ;  /* 0x017900000324783b */ /* 0x0007620000000200 */
[----:B------:R-:W1:Y:S06]  /*23d0*/  MUFU.TANH R55, R30 ;  /* 0x0000001e00377308 */ /* 0x000e6c0000002400 */
[----:B------:R-:W-:Y:S01]  /*23e0*/  HMMA.16816.F32.BF16 R24, R244, R56, R20 ;  /* 0x00000038f418723c */ /* 0x000fe20000041814 */
[----:B------:R-:W-:Y:S01]  /*23f0*/  FMUL.FTZ R12, R12, c[0x0][0x320] ;  /* 0x0000c8000c0c7a20 */ /* 0x000fe20000410000 */
[----:B------:R-:W1:Y:S01]  /*2400*/  MUFU.TANH R57, R28 ;  /* 0x0000001c00397308 */ /* 0x000e620000002400 */
[----:B------:R-:W-:-:S02]  /*2410*/  FMUL.FTZ R13, R13, c[0x0][0x320] ;  /* 0x0000c8000d0d7a20 */ /* 0x000fc40000410000 */
[----:B------:R-:W-:Y:S02]  /*2420*/  FMUL.FTZ R14, R14, c[0x0][0x320] ;  /* 0x0000c8000e0e7a20 */ /* 0x000fe40000410000 */
[----:B------:R-:W-:Y:S01]  /*2430*/  FMUL.FTZ R15, R15, c[0x0][0x320] ;  /* 0x0000c8000f0f7a20 */ /* 0x000fe20000410000 */
[C---:B------:R-:W-:Y:S02]  /*2440*/  HMMA.16816.F32.BF16 R20, R236.reuse, R48, R60 ;  /* 0x00000030ec14723c */ /* 0x040fe4000004183c */
[----:B------:R-:W1:Y:S06]  /*2450*/  MUFU.TANH R56, R29 ;  /* 0x0000001d00387308 */ /* 0x000e6c0000002400 */
[----:B------:R-:W-:Y:S01]  /*2460*/  HMMA.16816.F32.BF16 R8, R236, R50, R8 ;  /* 0x00000032ec08723c */ /* 0x000fe20000041808 */
[----:B---3--:R-:W-:Y:S01]  /*2470*/  IADD3 R3, R91, 0x2800, RZ ;  /* 0x000028005b037810 */ /* 0x008fe20007ffe0ff */
[----:B------:R3:W1:Y:S04]  /*2480*/  MUFU.TANH R54, R31 ;  /* 0x0000001f00367308 */ /* 0x0006680000002400 */
[----:B------:R1:W-:Y:S02]  /*2490*/  STL [R1+0x34], R3 ;  /* 0x0000340301007387 */ /* 0x0003e40000100800 */
[----:B------:R-:W-:-:S02]  /*24a0*/  FMUL.FTZ R24, R24, c[0x0][0x320] ;  /* 0x0000c80018187a20 */ /* 0x000fc40000410000 */
[----:B------:R-:W-:Y:S01]  /*24b0*/  FMUL.FTZ R25, R25, c[0x0][0x320] ;  /* 0x0000c80019197a20 */ /* 0x000fe20000410000 */
[----:B------:R2:W-:Y:S01]  /*24c0*/  STL [R1+0x30], R2 ;  /* 0x0000300201007387 */ /* 0x0005e20000100800 */
[----:B------:R-:W-:Y:S01]  /*24d0*/  FMUL.FTZ R26, R26, c[0x0][0x320] ;  /* 0x0000c8001a1a7a20 */ /* 0x000fe20000410000 */
[----:B------:R-:W1:Y:S01]  /*24e0*/  MUFU.TANH R53, R24 ;  /* 0x0000001800357308 */ /* 0x000e620000002400 */
[----:B------:R-:W-:Y:S01]  /*24f0*/  FMUL.FTZ R27, R27, c[0x0][0x320] ;  /* 0x0000c8001b1b7a20 */ /* 0x000fe20000410000 */
[----:B------:R4:W-:Y:S01]  /*2500*/  STL [R1+0x2c], R6 ;  /* 0x00002c0601007387 */ /* 0x0009e20000100800 */
[----:B---3--:R-:W-:Y:S03]  /*2510*/  HMMA.16816.F32.BF16 R28, R240, R42, R32 ;  /* 0x0000002af01c723c */ /* 0x008fe60000041820 */
[----:B------:R-:W3:Y:S01]  /*2520*/  LDSM.16.M88.4 R32, [R251+0x7800] ;  /* 0x00780000fb20783b */ /* 0x000ee20000000200 */
[----:B------:R-:W-:-:S04]  /*2530*/  DEPBAR.LE SB0, 0x0 ;  /* 0x000080000000791a */ /* 0x000fc80000000000 */
[----:B------:R-:W3:Y:S01]  /*2540*/  MUFU.TANH R52, R25 ;  /* 0x0000001900347308 */ /* 0x000ee20000002400 */
[----:B-----5:R-:W-:Y:S01]  /*2550*/  HMMA.16816.F32.BF16 R8, R240, R38, R8 ;  /* 0x00000026f008723c */ /* 0x020fe20000041808 */
[----:B-1----:R-:W-:-:S06]  /*2560*/  IADD3 R3, R91, 0x4000, RZ ;  /* 0x000040005b037810 */ /* 0x002fcc0007ffe0ff */
[----:B------:R-:W1:Y:S01]  /*2570*/  MUFU.TANH R49, R26 ;  /* 0x0000001a00317308 */ /* 0x000e620000002400 */
[C---:B--2---:R-:W-:Y:S01]  /*2580*/  IADD3 R2, R91.reuse, 0x4800, RZ ;  /* 0x000048005b027810 */ /* 0x044fe20007ffe0ff */
[----:B------:R2:W-:Y:S06]  /*2590*/  STL [R1+0x28], R3 ;  /* 0x0000280301007387 */ /* 0x0005ec0000100800 */
[----:B------:R5:W1:Y:S01]  /*25a0*/  MUFU.TANH R48, R27 ;  /* 0x0000001b00307308 */ /* 0x000a620000002400 */
[C---:B----4-:R-:W-:Y:S01]  /*25b0*/  IADD3 R6, R91.reuse, 0x5000, RZ ;  /* 0x000050005b067810 */ /* 0x050fe20007ffe0ff */
[----:B------:R4:W-:Y:S04]  /*25c0*/  STL [R1+0x24], R2 ;  /* 0x0000240201007387 */ /* 0x0009e80000100800 */
[----:B------:R1:W-:Y:S02]  /*25d0*/  STL [R1+0x20], R6 ;  /* 0x0000200601007387 */ /* 0x0003e40000100800 */
[----:B------:R-:W1:Y:S01]  /*25e0*/  MUFU.TANH R43, R14 ;  /* 0x0000000e002b7308 */ /* 0x000e620000002400 */
[----:B-----5:R-:W-:Y:S07]  /*25f0*/  HMMA.16816.F32.BF16 R24, R244, R44, R16 ;  /* 0x0000002cf418723c */ /* 0x020fee0000041810 */
[----:B------:R-:W3:Y:S01]  /*2600*/  MUFU.TANH R44, R12 ;  /* 0x0000000c002c7308 */ /* 0x000ee20000002400 */
[C---:B--2---:R-:W-:Y:S01]  /*2610*/  IADD3 R3, R91.reuse, 0x5800, RZ ;  /* 0x000058005b037810 */ /* 0x044fe20007ffe0ff */
[----:B------:R-:W-:Y:S06]  /*2620*/  HMMA.16816.F32.BF16 R16, R240, R36, R20 ;  /* 0x00000024f010723c */ /* 0x000fec0000041814 */
[----:B------:R-:W2:Y:S01]  /*2630*/  MUFU.TANH R45, R13 ;  /* 0x0000000d002d7308 */ /* 0x000ea20000002400 */
[C---:B----4-:R-:W-:Y:S01]  /*2640*/  IADD3 R2, R91.reuse, 0x6000, RZ ;  /* 0x000060005b027810 */ /* 0x050fe20007ffe0ff */
[----:B------:R4:W-:Y:S01]  /*2650*/  STL [R1+0x1c], R3 ;  /* 0x00001c0301007387 */ /* 0x0009e20000100800 */
[----:B-1----:R-:W-:Y:S01]  /*2660*/  IADD3 R6, R91, 0x6800, RZ ;  /* 0x000068005b067810 */ /* 0x002fe20007ffe0ff */
[C---:B------:R-:W-:Y:S04]  /*2670*/  HMMA.16816.F32.BF16 R20, R244.reuse, R46, R28 ;  /* 0x0000002ef414723c */ /* 0x040fe8000004181c */
[----:B------:R1:W1:Y:S01]  /*2680*/  MUFU.TANH R42, R15 ;  /* 0x0000000f002a7308 */ /* 0x0002620000002400 */
[----:B------:R5:W-:Y:S04]  /*2690*/  STL [R1+0x18], R2 ;  /* 0x0000180201007387 */ /* 0x000be80000100800 */
[----:B------:R2:W-:Y:S01]  /*26a0*/  STL [R1+0x14], R6 ;  /* 0x0000140601007387 */ /* 0x0005e20000100800 */
[----:B---3--:R-:W-:Y:S01]  /*26b0*/  HMMA.16816.F32.BF16 R8, R244, R34, R8 ;  /* 0x00000022f408723c */ /* 0x008fe20000041808 */
[----:B------:R-:W-:-:S02]  /*26c0*/  FMUL.FTZ R24, R24, c[0x0][0x320] ;  /* 0x0000c80018187a20 */ /* 0x000fc40000410000 */
[----:B------:R-:W-:Y:S02]  /*26d0*/  FMUL.FTZ R25, R25, c[0x0][0x320] ;  /* 0x0000c80019197a20 */ /* 0x000fe40000410000 */
[----:B------:R-:W-:Y:S01]  /*26e0*/  FMUL.FTZ R26, R26, c[0x0][0x320] ;  /* 0x0000c8001a1a7a20 */ /* 0x000fe20000410000 */
[----:B------:R3:W2:Y:S01]  /*26f0*/  MUFU.TANH R41, R24 ;  /* 0x0000001800297308 */ /* 0x0006a20000002400 */
[----:B------:R-:W-:Y:S01]  /*2700*/  FMUL.FTZ R27, R27, c[0x0][0x320] ;  /* 0x0000c8001b1b7a20 */ /* 0x000fe20000410000 */
[----:B-1----:R-:W-:Y:S01]  /*2710*/  HMMA.16816.F32.BF16 R12, R244, R32, R16 ;  /* 0x00000020f40c723c */ /* 0x002fe20000041810 */
[----:B----4-:R-:W-:-:S05]  /*2720*/  IADD3 R3, R91, 0x7000, RZ ;  /* 0x000070005b037810 */ /* 0x010fca0007ffe0ff */
[----:B------:R3:W1:Y:S01]  /*2730*/  MUFU.TANH R40, R25 ;  /* 0x0000001900287308 */ /* 0x0006620000002400 */
[----:B------:R-:W-:Y:S02]  /*2740*/  FMUL.FTZ R23, R23, c[0x0][0x320] ;  /* 0x0000c80017177a20 */ /* 0x000fe40000410000 */
[----:B------:R-:W-:Y:S01]  /*2750*/  FMUL.FTZ R20, R20, c[0x0][0x320] ;  /* 0x0000c80014147a20 */ /* 0x000fe20000410000 */
[----:B-----5:R-:W-:Y:S01]  /*2760*/  IADD3 R2, R91, 0x7800, RZ ;  /* 0x000078005b027810 */ /* 0x020fe20007ffe0ff */
[----:B------:R-:W-:Y:S02]  /*2770*/  FMUL.FTZ R21, R21, c[0x0][0x320] ;  /* 0x0000c80015157a20 */ /* 0x000fe40000410000 */
[----:B------:R-:W-:Y:S01]  /*2780*/  FMUL.FTZ R22, R22, c[0x0][0x320] ;  /* 0x0000c80016167a20 */ /* 0x000fe20000410000 */
[----:B------:R3:W4:Y:S01]  /*2790*/  MUFU.TANH R37, R26 ;  /* 0x0000001a00257308 */ /* 0x0007220000002400 */
[----:B------:R3:W-:Y:S01]  /*27a0*/  STL [R1+0xc], R2 ;  /* 0x00000c0201007387 */ /* 0x0007e20000100800 */
[----:B------:R-:W-:-:S02]  /*27b0*/  FMUL.FTZ R8, R8, c[0x0][0x320] ;  /* 0x0000c80008087a20 */ /* 0x000fc40000410000 */
[----:B------:R-:W-:Y:S01]  /*27c0*/  FMUL.FTZ R9, R9, c[0x0][0x320] ;  /* 0x0000c80009097a20 */ /* 0x000fe20000410000 */
[----:B------:R3:W-:Y:S01]  /*27d0*/  STL [R1+0x10], R3 ;  /* 0x0000100301007387 */ /* 0x0007e20000100800 */
[----:B------:R-:W-:Y:S02]  /*27e0*/  FMUL.FTZ R10, R10, c[0x0][0x320] ;  /* 0x0000c8000a0a7a20 */ /* 0x000fe40000410000 */
[----:B------:R-:W-:Y:S01]  /*27f0*/  FMUL.FTZ R11, R11, c[0x0][0x320] ;  /* 0x0000c8000b0b7a20 */ /* 0x000fe20000410000 */
[----:B------:R3:W1:Y:S01]  /*2800*/  MUFU.TANH R36, R27 ;  /* 0x0000001b00247308 */ /* 0x0006620000002400 */
[----:B------:R-:W-:Y:S02]  /*2810*/  FMUL.FTZ R12, R12, c[0x0][0x320] ;  /* 0x0000c8000c0c7a20 */ /* 0x000fe40000410000 */
[----:B------:R-:W-:Y:S02]  /*2820*/  FMUL.FTZ R13, R13, c[0x0][0x320] ;  /* 0x0000c8000d0d7a20 */ /* 0x000fe40000410000 */
[----:B------:R-:W-:-:S02]  /*2830*/  FMUL.FTZ R14, R14, c[0x0][0x320] ;  /* 0x0000c8000e0e7a20 */ /* 0x000fc40000410000 */
[----:B------:R-:W-:Y:S01]  /*2840*/  FMUL.FTZ R15, R15, c[0x0][0x320] ;  /* 0x0000c8000f0f7a20 */ /* 0x000fe20000410000 */
[----:B------:R3:W1:Y:S08]  /*2850*/  MUFU.TANH R31, R23 ;  /* 0x00000017001f7308 */ /* 0x0006700000002400 */
        /* <DEDUP_REMOVED lines=10> */
[----:B------:R3:W1:Y:S01]  /*2900*/  MUFU.TANH R28, R11 ;  /* 0x0000000b001c7308 */ /* 0x0006620000002400 */
[----:B------:R-:W-:Y:S06]  /*2910*/  BAR.SYNC.DEFER_BLOCKING 0x0 ;  /* 0x0000000000007b1d */ /* 0x000fec0000010000 */
[----:B------:R-:W-:Y:S05]  /*2920*/  @!P2 BRA `(.L_x_1) ;  /* 0x000001600000a947 */ /* 0x000fea0003800000 */
[----:B--234-:R-:W-:-:S04]  /*2930*/  LEA.HI.SX32 R8, R133, 0xfffffffe, 0x1a ;  /* 0xfffffffe85087811 */ /* 0x01cfc800078fd2ff */
[----:B------:R-:W-:Y:S01]  /*2940*/  SHF.R.S32.HI R3, RZ, 0x1f, R8 ;  /* 0x0000001fff037819 */ /* 0x000fe20000011408 */
[----:B------:R-:W-:Y:S02]  /*2950*/  IMAD R2, R86, R8, RZ ;  /* 0x0000000856027224 */ /* 0x000fe400078e02ff */
[----:B------:R-:W-:-:S04]  /*2960*/  IMAD.WIDE.U32 R8, R8, R88, R92 ;  /* 0x0000005808087225 */ /* 0x000fc800078e005c */
[----:B------:R-:W-:Y:S01]  /*2970*/  IMAD R3, R3, R88, R2 ;  /* 0x0000005803037224 */ /* 0x000fe200078e0202 */
[----:B------:R-:W-:-:S03]  /*2980*/  LEA R2, P1, R8, c[0x0][0x1c8], 0x1 ;  /* 0x0000720008027a11 */ /* 0x000fc600078208ff */
[----:B------:R-:W-:Y:S01]  /*2990*/  IMAD.IADD R3, R9, 0x1, R3 ;  /* 0x0000000109037824 */ /* 0x000fe200078e0203 */
[----:B------:R-:W-:-:S04]  /*29a0*/  LEA R6, P0, R89, R2, 0x1 ;  /* 0x0000000259067211 */ /* 0x000fc800078008ff */
[----:B------:R-:W-:Y:S01]  /*29b0*/  LEA.HI.X R3, R8, c[0x0][0x1cc], R3, 0x1, P1 ;  /* 0x0000730008037a11 */ /* 0x000fe200008f0c03 */
[----:B------:R-:W-:-:S03]  /*29c0*/  IMAD.SHL.U32 R8, R135, 0x2, RZ ;  /* 0x0000000287087824 */ /* 0x000fc600078e00ff */
[----:B------:R-:W-:Y:S02]  /*29d0*/  LEA.HI.X R7, R89, R3, R90, 0x1, P0 ;  /* 0x0000000359077211 */ /* 0x000fe400000f0c5a */
[----:B------:R-:W-:Y:S01]  /*29e0*/  @!PT LDS RZ, [RZ] ;  /* 0x00000000fffff984 */ /* 0x000fe20000000800 */
[----:B------:R-:W-:Y:S01]  /*29f0*/  @!PT LDS RZ, [RZ] ;  /* 0x00000000fffff984 */ /* 0x000fe20000000800 */
[----:B------:R-:W-:Y:S01]  /*2a00*/  @!PT LDS RZ, [RZ] ;  /* 0x00000000fffff984 */ /* 0x000fe20000000800 */
[----:B------:R2:W-:Y:S04]  /*2a10*/  LDGSTS.E.BYPASS.LTC128B.128 [R8+0x10100], [R2.64], !P6 ;  /* 0x1010000002087fae */ /* 0x0005e8000f101d48 */
[----:B------:R2:W-:Y:S04]  /*2a20*/  LDGSTS.E.BYPASS.LTC128B.128 [R8+0x12100], [R2.64+0x80], !P5 ;  /* 0x1210008002087fae */ /* 0x0005e8000e901d48 */
[----:B------:R2:W-:Y:S04]  /*2a30*/  LDGSTS.E.BYPASS.LTC128B.128 [R8+0x14100], [R2.64+0x100], !P4 ;  /* 0x1410010002087fae */ /* 0x0005e8000e101d48 */
[----:B------:R2:W-:Y:S04]  /*2a40*/  LDGSTS.E.BYPASS.LTC128B.128 [R8+0x16100], [R2.64+0x180], !P3 ;  /* 0x1610018002087fae */ /* 0x0005e8000d901d48 */
[----:B------:R2:W-:Y:S04]  /*2a50*/  LDGSTS.E.BYPASS.LTC128B.128 [R8+0x11100], [R6.64], !P6 ;  /* 0x1110000006087fae */ /* 0x0005e8000f101d48 */
[----:B------:R2:W-:Y:S04]  /*2a60*/  LDGSTS.E.BYPASS.LTC128B.128 [R8+0x13100], [R6.64+0x80], !P5 ;  /* 0x1310008006087fae */ /* 0x0005e8000e901d48 */
[----:B------:R2:W-:Y:S04]  /*2a70*/  LDGSTS.E.BYPASS.LTC128B.128 [R8+0x15100], [R6.64+0x100], !P4 ;  /* 0x1510010006087fae */ /* 0x0005e8000e101d48 */
[----:B------:R2:W-:Y:S02]  /*2a80*/  LDGSTS.E.BYPASS.LTC128B.128 [R8+0x17100], [R6.64+0x180], !P3 ;  /* 0x1710018006087fae */ /* 0x0005e4000d901d48 */
.L_x_1:
[----:B--234-:R-:W-:Y:S01]  /*2a90*/  SHF.R.S32.HI R2, RZ, 0x1f, R85 ;  /* 0x0000001fff027819 */ /* 0x01cfe20000011455 */
[----:B------:R-:W-:Y:S01]  /*2aa0*/  IMAD.SHL.U32 R249, R5, 0x2, RZ ;  /* 0x0000000205f97824 */ /* 0x000fe200078e00ff */
[----:B------:R-:W0:Y:S02]  /*2ab0*/  LDGDEPBAR ;  /* 0x00000000000079af */ /* 0x000e240000000000 */
[----:B------:R-:W-:Y:S01]  /*2ac0*/  LEA.HI R3, R2, R85, RZ, 0x2 ;  /* 0x0000005502037211 */ /* 0x000fe200078f10ff */
[----:B------:R-:W-:Y:S01]  /*2ad0*/  IMAD R250, R4, 0x2, R249 ;  /* 0x0000000204fa7824 */ /* 0x000fe200078e02f9 */
[----:B------:R-:W-:-:S02]  /*2ae0*/  LEA R108, R0, R249, 0x1 ;  /* 0x000000f9006c7211 */ /* 0x000fc400078e08ff */
[----:B------:R-:W-:Y:S01]  /*2af0*/  LOP3.LUT R2, R3, 0x7ffffffc, RZ, 0xc0, !PT ;  /* 0x7ffffffc03027812 */ /* 0x000fe200078ec0ff */
[----:B------:R2:W-:Y:S01]  /*2b00*/  STL [R1+0xc8], R3 ;  /* 0x0000c80301007387 */ /* 0x0005e20000100800 */
[----:B------:R-:W-:-:S03]  /*2b10*/  IMAD R252, R0, 0x2, R250 ;  /* 0x0000000200fc7824 */ /* 0x000fc600078e02fa */
[----:B------:R-:W-:Y:S01]  /*2b20*/  IMAD.IADD R2, R85, 0x1, -R2 ;  /* 0x0000000155027824 */ /* 0x000fe200078e0a02 */
[----:B------:R-:W-:Y:S04]  /*2b30*/  STL [R1], R108 ;  /* 0x0000006c01007387 */ /* 0x000fe80000100800 */
[----:B------:R-:W-:Y:S01]  /*2b40*/  LDSM.16.MT88.4 R68, [R252+0x900] ;  /* 0x00090000fc44783b */ /* 0x000fe20000004200 */
[----:B--2---:R-:W-:-:S04]  /*2b50*/  IMAD R3, R84, -0x40, R87 ;  /* 0xffffffc054037824 */ /* 0x004fc800078e0257 */
[----:B------:R-:W-:-:S05]  /*2b60*/  IMAD R2, R2, -0x2, R3 ;  /* 0xfffffffe02027824 */ /* 0x000fca00078e0203 */
[C---:B------:R-:W-:Y:S02]  /*2b70*/  ISETP.GT.AND P1, PT, R2.reuse, RZ, PT ;  /* 0x000000ff0200720c */ /* 0x040fe40003f24270 */
[C---:B------:R-:W-:Y:S02]  /*2b80*/  ISETP.GT.AND P0, PT, R2.reuse, 0x1, PT ;  /* 0x000000010200780c */ /* 0x040fe40003f04270 */
[----:B------:R-:W-:Y:S02]  /*2b90*/  FSEL R12, R65, -INF , P1 ;  /* 0xff800000410c7808 */ /* 0x000fe40000800000 */
[----:B------:R-:W-:Y:S02]  /*2ba0*/  FSEL R7, R73, -INF , P1 ;  /* 0xff80000049077808 */ /* 0x000fe40000800000 */
[----:B------:R-:W-:Y:S02]  /*2bb0*/  ISETP.GT.AND P1, PT, R2, 0x8, PT ;  /* 0x000000080200780c */ /* 0x000fe40003f24270 */
[----:B------:R-:W-:-:S02]  /*2bc0*/  FSEL R3, R72, -INF , P0 ;  /* 0xff80000048037808 */ /* 0x000fc40000000000 */
[----:B------:R-:W-:Y:S01]  /*2bd0*/  FSEL R11, R64, -INF , P0 ;  /* 0xff800000400b7808 */ /* 0x000fe20000000000 */
[----:B------:R-:W-:Y:S01]  /*2be0*/  LDSM.16.MT88.4 R72, [R250+0x2100] ;  /* 0x00210000fa48783b */ /* 0x000fe20000004200 */
[C---:B------:R-:W-:Y:S02]  /*2bf0*/  ISETP.GT.AND P0, PT, R2.reuse, 0x9, PT ;  /* 0x000000090200780c */ /* 0x040fe40003f04270 */
[----:B------:R-:W-:Y:S01]  /*2c00*/  FSEL R9, R57, -INF , P1 ;  /* 0xff80000039097808 */ /* 0x000fe20000800000 */
[----:B------:R-:W-:Y:S01]  /*2c10*/  LDSM.16.MT88.4 R64, [R249+0x2100] ;  /* 0x00210000f940783b */ /* 0x000fe20000004200 */
[----:B------:R-:W-:Y:S02]  /*2c20*/  FMNMX.FTZ R132, R7, R3, !PT ;  /* 0x0000000307847209 */ /* 0x000fe40007810000 */
[----:B------:R-:W-:Y:S02]  /*2c30*/  FSEL R10, R55, -INF , P1 ;  /* 0xff800000370a7808 */ /* 0x000fe40000800000 */
[----:B------:R-:W-:-:S02]  /*2c40*/  ISETP.GT.AND P1, PT, R2, 0x10, PT ;  /* 0x000000100200780c */ /* 0x000fc40003f24270 */
[----:B------:R-:W-:Y:S02]  /*2c50*/  FSEL R8, R56, -INF , P0 ;  /* 0xff80000038087808 */ /* 0x000fe40000000000 */
[----:B------:R-:W-:Y:S01]  /*2c60*/  FMNMX.FTZ R132, R9, R132, !PT ;  /* 0x0000008409847209 */ /* 0x000fe20007810000 */
[----:B------:R-:W-:Y:S01]  /*2c70*/  LDSM.16.MT88.4 R56, [R252+0x100] ;  /* 0x00010000fc38783b */ /* 0x000fe20000004200 */
[----:B------:R-:W-:Y:S02]  /*2c80*/  FSEL R14, R54, -INF , P0 ;  /* 0xff800000360e7808 */ /* 0x000fe40000000000 */
[----:B------:R-:W-:Y:S02]  /*2c90*/  ISETP.GT.AND P0, PT, R2, 0x11, PT ;  /* 0x000000110200780c */ /* 0x000fe40003f04270 */
[----:B------:R-:W-:Y:S02]  /*2ca0*/  FSEL R13, R53, -INF , P1 ;  /* 0xff800000350d7808 */ /* 0x000fe40000800000 */
[----:B------:R-:W-:-:S02]  /*2cb0*/  FMNMX.FTZ R132, R8, R132, !PT ;  /* 0x0000008408847209 */ /* 0x000fc40007810000 */
[----:B------:R-:W-:Y:S02]  /*2cc0*/  FSEL R19, R49, -INF , P1 ;  /* 0xff80000031137808 */ /* 0x000fe40000800000 */
[----:B------:R-:W-:Y:S02]  /*2cd0*/  ISETP.GT.AND P1, PT, R2, 0x18, PT ;  /* 0x000000180200780c */ /* 0x000fe40003f24270 */
[----:B------:R-:W-:Y:S02]  /*2ce0*/  FSEL R15, R52, -INF , P0 ;  /* 0xff800000340f7808 */ /* 0x000fe40000000000 */
[----:B------:R-:W-:Y:S02]  /*2cf0*/  FMNMX.FTZ R132, R13, R132, !PT ;  /* 0x000000840d847209 */ /* 0x000fe40007810000 */
[----:B------:R-:W-:Y:S02]  /*2d00*/  FSEL R22, R48, -INF , P0 ;  /* 0xff80000030167808 */ /* 0x000fe40000000000 */
[----:B------:R-:W-:Y:S01]  /*2d10*/  ISETP.GT.AND P0, PT, R2, 0x19, PT ;  /* 0x000000190200780c */ /* 0x000fe20003f04270 */
[----:B------:R-:W-:Y:S01]  /*2d20*/  LDSM.16.MT88.4 R48, [R108+0x100] ;  /* 0x000100006c30783b */ /* 0x000fe20000004200 */
[----:B------:R-:W-:-:S02]  /*2d30*/  FSEL R17, R44, -INF , P1 ;  /* 0xff8000002c117808 */ /* 0x000fc40000800000 */
[----:B------:R-:W-:Y:S02]  /*2d40*/  FMNMX.FTZ R132, R15, R132, !PT ;  /* 0x000000840f847209 */ /* 0x000fe40007810000 */
[----:B------:R-:W-:Y:S02]  /*2d50*/  FSEL R21, R43, -INF , P1 ;  /* 0xff8000002b157808 */ /* 0x000fe40000800000 */
[----:B------:R-:W-:Y:S02]  /*2d60*/  ISETP.GT.AND P1, PT, R2, 0x20, PT ;  /* 0x000000200200780c */ /* 0x000fe40003f24270 */
[----:B------:R-:W-:Y:S02]  /*2d70*/  FSEL R18, R45, -INF , P0 ;  /* 0xff8000002d127808 */ /* 0x000fe40000000000 */
[----:B------:R-:W-:Y:S02]  /*2d80*/  FMNMX.FTZ R132, R17, R132, !PT ;  /* 0x0000008411847209 */ /* 0x000fe40007810000 */
[----:B------:R-:W-:-:S02]  /*2d90*/  FSEL R20, R42, -INF , P0 ;  /* 0xff8000002a147808 */ /* 0x000fc40000000000 */
[----:B------:R-:W-:Y:S02]  /*2da0*/  ISETP.GT.AND P0, PT, R2, 0x21, PT ;  /* 0x000000210200780c */ /* 0x000fe40003f04270 */
[----:B------:R-:W-:Y:S02]  /*2db0*/  FSEL R99, R41, -INF , P1 ;  /* 0xff80000029637808 */ /* 0x000fe40000800000 */
[----:B------:R-:W-:Y:S02]  /*2dc0*/  FMNMX.FTZ R132, R18, R132, !PT ;  /* 0x0000008412847209 */ /* 0x000fe40007810000 */
[----:B------:R-:W-:Y:S02]  /*2dd0*/  FMNMX.FTZ R6, R12, R11, !PT ;  /* 0x0000000b0c067209 */ /* 0x000fe40007810000 */
[----:B------:R-:W-:Y:S02]  /*2de0*/  FSEL R105, R37, -INF , P1 ;  /* 0xff80000025697808 */ /* 0x000fe40000800000 */
[----:B------:R-:W-:-:S02]  /*2df0*/  ISETP.GT.AND P1, PT, R2, 0x28, PT ;  /* 0x000000280200780c */ /* 0x000fc40003f24270 */
[----:B-1----:R-:W-:Y:S02]  /*2e00*/  FSEL R97, R40, -INF , P0 ;  /* 0xff80000028617808 */ /* 0x002fe40000000000 */
[----:B------:R-:W-:Y:S01]  /*2e10*/  FMNMX.FTZ R132, R99, R132, !PT ;  /* 0x0000008463847209 */ /* 0x000fe20007810000 */
[----:B------:R-:W-:Y:S01]  /*2e20*/  LDSM.16.MT88.4 R40, [R249+0x900] ;  /* 0x00090000f928783b */ /* 0x000fe20000004200 */
[----:B------:R-:W-:Y:S02]  /*2e30*/  FMNMX.FTZ R6, R10, R6, !PT ;  /* 0x000000060a067209 */ /* 0x000fe40007810000 */
[----:B------:R-:W-:Y:S02]  /*2e40*/  FSEL R104, R36, -INF , P0 ;  /* 0xff80000024687808 */ /* 0x000fe40000000000 */
[----:B------:R-:W-:Y:S01]  /*2e50*/  ISETP.GT.AND P0, PT, R2, 0x29, PT ;  /* 0x000000290200780c */ /* 0x000fe20003f04270 */
[----:B------:R-:W-:Y:S01]  /*2e60*/  LDSM.16.MT88.4 R36, [R250+0x900] ;  /* 0x00090000fa24783b */ /* 0x000fe20000004200 */
[----:B------:R-:W-:-:S02]  /*2e70*/  FSEL R95, R33, -INF , P1 ;  /* 0xff800000215f7808 */ /* 0x000fc40000800000 */
[----:B------:R-:W-:Y:S02]  /*2e80*/  FMNMX.FTZ R132, R97, R132, !PT ;  /* 0x0000008461847209 */ /* 0x000fe40007810000 */
[----:B------:R-:W-:Y:S02]  /*2e90*/  FMNMX.FTZ R6, R14, R6, !PT ;  /* 0x000000060e067209 */ /* 0x000fe40007810000 */
[----:B------:R-:W-:Y:S02]  /*2ea0*/  FSEL R103, R30, -INF , P1 ;  /* 0xff8000001e677808 */ /* 0x000fe40000800000 */
[----:B------:R-:W-:Y:S02]  /*2eb0*/  ISETP.GT.AND P1, PT, R2, 0x30, PT ;  /* 0x000000300200780c */ /* 0x000fe40003f24270 */
[----:B------:R-:W-:Y:S02]  /*2ec0*/  FSEL R94, R32, -INF , P0 ;  /* 0xff800000205e7808 */ /* 0x000fe40000000000 */
[----:B------:R-:W-:Y:S01]  /*2ed0*/  FMNMX.FTZ R132, R95, R132, !PT ;  /* 0x000000845f847209 */ /* 0x000fe20007810000 */
[----:B------:R-:W-:Y:S01]  /*2ee0*/  LDSM.16.MT88.4 R32, [R108+0x900] ;  /* 0x000900006c20783b */ /* 0x000fe20000004200 */
[----:B------:R-:W-:-:S02]  /*2ef0*/  FMNMX.FTZ R6, R19, R6, !PT ;  /* 0x0000000613067209 */ /* 0x000fc40007810000 */
[----:B------:R-:W-:Y:S02]  /*2f00*/  FSEL R102, R31, -INF , P0 ;  /* 0xff8000001f667808 */ /* 0x000fe40000000000 */
[----:B------:R-:W-:Y:S02]  /*2f10*/  ISETP.GT.AND P0, PT, R2, 0x31, PT ;  /* 0x000000310200780c */ /* 0x000fe40003f04270 */
[----:B------:R-:W-:Y:S02]  /*2f20*/  FSEL R93, R27, -INF , P1 ;  /* 0xff8000001b5d7808 */ /* 0x000fe40000800000 */
[----:B------:R-:W-:Y:S02]  /*2f30*/  FMNMX.FTZ R132, R94, R132, !PT ;  /* 0x000000845e847209 */ /* 0x000fe40007810000 */
        /* <DEDUP_REMOVED lines=8> */
[----:B------:R-:W-:Y:S02]  /*2fc0*/  FSEL R91, R24, -INF , P1 ;  /* 0xff800000185b7808 */ /* 0x000fe40000800000 */
[----:B------:R-:W-:Y:S01]  /*2fd0*/  FMNMX.FTZ R132, R92, R132, !PT ;  /* 0x000000845c847209 */ /* 0x000fe20007810000 */
[----:B------:R-:W-:Y:S01]  /*2fe0*/  LDSM.16.MT88.4 R24, [R249+0x100] ;  /* 0x00010000f918783b */ /* 0x000fe20000004200 */
[----:B------:R-:W-:Y:S02]  /*2ff0*/  FMNMX.FTZ R2, R20, R6, !PT ;  /* 0x0000000614027209 */ /* 0x000fe40007810000 */
[----:B------:R-:W-:Y:S02]  /*3000*/  FSEL R90, R23, -INF , P0 ;  /* 0xff800000175a7808 */ /* 0x000fe40000000000 */
[----:B------:R-:W-:Y:S02]  /*3010*/  FMNMX.FTZ R132, R91, R132, !PT ;  /* 0x000000845b847209 */ /* 0x000fe40007810000 */
[----:B------:R-:W-:-:S02]  /*3020*/  FMNMX.FTZ R2, R105, R2, !PT ;  /* 0x0000000269027209 */ /* 0x000fc40007810000 */
[----:B------:R-:W-:Y:S02]  /*3030*/  FMNMX.FTZ R132, R90, R132, !PT ;  /* 0x000000845a847209 */ /* 0x000fe40007810000 */
[----:B------:R-:W-:Y:S02]  /*3040*/  FMNMX.FTZ R2, R104, R2, !PT ;  /* 0x0000000268027209 */ /* 0x000fe40007810000 */
[----:B------:R-:W-:Y:S01]  /*3050*/  FSEL R98, R29, -INF , P1 ;  /* 0xff8000001d627808 */ /* 0x000fe20000800000 */
[----:B------:R-:W1:Y:S01]  /*3060*/  SHFL.BFLY PT, R6, R132, 0x2, 0x1f ;  /* 0x0c401f0084067f89 */ /* 0x000e6200000e0000 */
[----:B------:R-:W-:Y:S02]  /*3070*/  FMNMX.FTZ R2, R103, R2, !PT ;  /* 0x0000000267027209 */ /* 0x000fe40007810000 */
[----:B------:R-:W-:Y:S02]  /*3080*/  FSEL R96, R28, -INF , P0 ;  /* 0xff8000001c607808 */ /* 0x000fe40000000000 */
[----:B------:R-:W-:-:S04]  /*3090*/  FMNMX.FTZ R2, R102, R2, !PT ;  /* 0x0000000266027209 */ /* 0x000fc80007810000 */
[----:B------:R-:W-:-:S04]  /*30a0*/  FMNMX.FTZ R2, R101, R2, !PT ;  /* 0x0000000265027209 */ /* 0x000fc80007810000 */
[----:B------:R-:W-:-:S04]  /*30b0*/  FMNMX.FTZ R2, R100, R2, !PT ;  /* 0x0000000264027209 */ /* 0x000fc80007810000 */
[----:B------:R-:W-:-:S04]  /*30c0*/  FMNMX.FTZ R2, R98, R2, !PT ;  /* 0x0000000262027209 */ /* 0x000fc80007810000 */
[----:B------:R-:W-:Y:S02]  /*30d0*/  FMNMX.FTZ R2, R96, R2, !PT ;  /* 0x0000000260027209 */ /* 0x000fe40007810000 */
[----:B-1----:R-:W-:-:S03]  /*30e0*/  FMNMX.FTZ R132, R132, R6, !PT ;  /* 0x0000000684847209 */ /* 0x002fc60007810000 */
[----:B------:R-:W1:Y:S04]  /*30f0*/  SHFL.BFLY PT, R6, R2, 0x2, 0x1f ;  /* 0x0c401f0002067f89 */ /* 0x000e6800000e0000 */
[----:B------:R-:W2:Y:S01]  /*3100*/  SHFL.BFLY PT, R16, R132, 0x1, 0x1f ;  /* 0x0c201f0084107f89 */ /* 0x000ea200000e0000 */
[----:B-1----:R-:W-:Y:S02]  /*3110*/  FMNMX.FTZ R2, R2, R6, !PT ;  /* 0x0000000602027209 */ /* 0x002fe40007810000 */
[----:B--2---:R-:W-:-:S03]  /*3120*/  FMNMX.FTZ R132, R132, R16, !PT ;  /* 0x0000001084847209 */ /* 0x004fc60007810000 */
[----:B------:R-:W1:Y:S01]  /*3130*/  SHFL.BFLY PT, R16, R2, 0x1, 0x1f ;  /* 0x0c201f0002107f89 */ /* 0x000e6200000e0000 */
[C---:B------:R-:W-:Y:S01]  /*3140*/  FSETP.NEU.FTZ.AND P0, PT, R132.reuse, -INF , PT ;  /* 0xff8000008400780b */ /* 0x040fe20003f1d000 */
[----:B------:R-:W-:-:S05]  /*3150*/  FMUL.FTZ R6, R132, c[0x0][0x2d0] ;  /* 0x0000b40084067a20 */ /* 0x000fca0000410000 */
[----:B------:R-:W-:-:S05]  /*3160*/  FSEL R6, R6, RZ, P0 ;  /* 0x000000ff06067208 */ /* 0x000fca0000000000 */
[--C-:B------:R-:W-:Y:S02]  /*3170*/  FFMA.FTZ R3, R3, c[0x0][0x2d0], -R6.reuse ;  /* 0x0000b40003037a23 */ /* 0x100fe40000010806 */
[--C-:B------:R-:W-:Y:S02]  /*3180*/  FFMA.FTZ R7, R7, c[0x0][0x2d0], -R6.reuse ;  /* 0x0000b40007077a23 */ /* 0x100fe40000010806 */
[----:B------:R1:W-:Y:S01]  /*3190*/  MUFU.EX2 R77, R3 ;  /* 0x00000003004d7308 */ /* 0x0003e20000000800 */
[--C-:B------:R-:W-:Y:S02]  /*31a0*/  FFMA.FTZ R9, R9, c[0x0][0x2d0], -R6.reuse ;  /* 0x0000b40009097a23 */ /* 0x100fe40000010806 */
[--C-:B------:R-:W-:Y:S02]  /*31b0*/  FFMA.FTZ R8, R8, c[0x0][0x2d0], -R6.reuse ;  /* 0x0000b40008087a23 */ /* 0x100fe40000010806 */
[----:B------:R-:W-:-:S03]  /*31c0*/  FFMA.FTZ R0, R18, c[0x0][0x2d0], -R6 ;  /* 0x0000b40012007a23 */ /* 0x000fc60000010806 */
[----:B------:R-:W-:Y:S01]  /*31d0*/  MUFU.EX2 R78, R7 ;  /* 0x00000007004e7308 */ /* 0x000fe20000000800 */
[----:B-1----:R-:W-:-:S07]  /*31e0*/  FMNMX.FTZ R3, R2, R16, !PT ;  /* 0x0000001002037209 */ /* 0x002fce0007810000 */
[----:B------:R-:W-:Y:S01]  /*31f0*/  MUFU.EX2 R79, R9 ;  /* 0x00000009004f7308 */ /* 0x000fe20000000800 */
[C---:B------:R-:W-:Y:S01]  /*3200*/  FSETP.NEU.FTZ.AND P0, PT, R3.reuse, -INF , PT ;  /* 0xff8000000300780b */ /* 0x040fe20003f1d000 */
[----:B------:R-:W-:-:S06]  /*3210*/  FMUL.FTZ R2, R3, c[0x0][0x2d0] ;  /* 0x0000b40003027a20 */ /* 0x000fcc0000410000 */
[----:B------:R-:W1:Y:S01]  /*3220*/  MUFU.EX2 R84, R8 ;  /* 0x0000000800547308 */ /* 0x000e620000000800 */
[----:B------:R-:W-:-:S05]  /*3230*/  FSEL R2, R2, RZ, P0 ;  /* 0x000000ff02027208 */ /* 0x000fca0000000000 */
[--C-:B------:R-:W-:Y:S02]  /*3240*/  FFMA.FTZ R5, R11, c[0x0][0x2d0], -R2.reuse ;  /* 0x0000b4000b057a23 */ /* 0x100fe40000010802 */
[--C-:B------:R-:W-:Y:S01]  /*3250*/  FFMA.FTZ R12, R12, c[0x0][0x2d0], -R2.reuse ;  /* 0x0000b4000c0c7a23 */ /* 0x100fe20000010802 */
[----:B------:R2:W-:Y:S01]  /*3260*/  MUFU.EX2 R88, R0 ;  /* 0x0000000000587308 */ /* 0x0005e20000000800 */
[----:B------:R-:W-:Y:S01]  /*3270*/  FFMA.FTZ R4, R14, c[0x0][0x2d0], -R2 ;  /* 0x0000b4000e047a23 */ /* 0x000fe20000010802 */
[----:B-1----:R-:W-:-:S06]  /*3280*/  F2FP.BF16.PACK_AB R14, R84, R79 ;  /* 0x0000004f540e723e */ /* 0x002fcc00000010ff */
[----:B------:R1:W-:Y:S08]  /*3290*/  MUFU.EX2 R7, R5 ;  /* 0x0000000500077308 */ /* 0x0003f00000000800 */
[----:B------:R3:W4:Y:S01]  /*32a0*/  MUFU.EX2 R76, R12 ;  /* 0x0000000c004c7308 */ /* 0x0007220000000800 */
[--C-:B--2---:R-:W-:Y:S02]  /*32b0*/  FFMA.FTZ R0, R19, c[0x0][0x2d0], -R2.reuse ;  /* 0x0000b40013007a23 */ /* 0x104fe40000010802 */
[----:B-1----:R-:W-:-:S05]  /*32c0*/  FFMA.FTZ R5, R10, c[0x0][0x2d0], -R2 ;  /* 0x0000b4000a057a23 */ /* 0x002fca0000010802 */
[----:B------:R1:W-:Y:S01]  /*32d0*/  MUFU.EX2 R82, R4 ;  /* 0x0000000400527308 */ /* 0x0003e20000000800 */
[----:B------:R-:W2:Y:S01]  /*32e0*/  LDSM.16.MT88.4 R8, [R250+0x100] ;  /* 0x00010000fa08783b */ /* 0x000ea20000004200 */
[----:B---3--:R-:W-:-:S06]  /*32f0*/  F2FP.BF16.PACK_AB R12, R77, R78 ;  /* 0x0000004e4d0c723e */ /* 0x008fcc00000010ff */
[----:B------:R-:W3:Y:S08]  /*3300*/  MUFU.EX2 R5, R5 ;  /* 0x0000000500057308 */ /* 0x000ef00000000800 */
[----:B------:R5:W-:Y:S01]  /*3310*/  MUFU.EX2 R81, R0 ;  /* 0x0000000000517308 */ /* 0x000be20000000800 */
[----:B-1----:R-:W-:Y:S01]  /*3320*/  FFMA.FTZ R4, R13, c[0x0][0x2d0], -R6 ;  /* 0x0000b4000d047a23 */ /* 0x002fe20000010806 */
[----:B----4-:R-:W-:-:S06]  /*3330*/  F2FP.BF16.PACK_AB R13, R7, R76 ;  /* 0x0000004c070d723e */ /* 0x010fcc00000010ff */
[----:B------:R1:W-:Y:S01]  /*3340*/  MUFU.EX2 R80, R4 ;  /* 0x0000000400507308 */ /* 0x0003e20000000800 */
[----:B-----5:R-:W-:-:S07]  /*3350*/  FFMA.FTZ R0, R22, c[0x0][0x2d0], -R2 ;  /* 0x0000b40016007a23 */ /* 0x020fce0000010802 */
[----:B------:R4:W5:Y:S01]  /*3360*/  MUFU.EX2 R86, R0 ;  /* 0x0000000000567308 */ /* 0x0009620000000800 */
[----:B-1----:R-:W-:Y:S01]  /*3370*/  FFMA.FTZ R4, R15, c[0x0][0x2d0], -R6 ;  /* 0x0000b4000f047a23 */ /* 0x002fe20000010806 */
[----:B---3--:R-:W-:-:S06]  /*3380*/  F2FP.BF16.PACK_AB R15, R82, R5 ;  /* 0x00000005520f723e */ /* 0x008fcc00000010ff */
[----:B------:R1:W3:Y:S01]  /*3390*/  MUFU.EX2 R83, R4 ;  /* 0x0000000400537308 */ /* 0x0002e20000000800 */
[----:B--2---:R-:W-:Y:S01]  /*33a0*/  HMMA.16816.F32.BF16 R44, R12, R8, RZ ;  /* 0x000000080c2c723c */ /* 0x004fe200000418ff */
[----:B----4-:R-:W-:-:S06]  /*33b0*/  FFMA.FTZ R0, R21, c[0x0][0x2d0], -R2 ;  /* 0x0000b40015007a23 */ /* 0x010fcc0000010802 */
[----:B-----5:R-:W-:Y:S01]  /*33c0*/  F2FP.BF16.PACK_AB R9, R86, R81 ;  /* 0x000000515609723e */ /* 0x020fe200000010ff */
[----:B------:R2:W-:Y:S01]  /*33d0*/  MUFU.EX2 R87, R0 ;  /* 0x0000000000577308 */ /* 0x0005e20000000800 */
[----:B------:R-:W-:Y:S01]  /*33e0*/  HMMA.16816.F32.BF16 R60, R12, R24, RZ ;  /* 0x000000180c3c723c */ /* 0x000fe200000418ff */
[----:B-1----:R-:W-:Y:S01]  /*33f0*/  FFMA.FTZ R4, R17, c[0x0][0x2d0], -R6 ;  /* 0x0000b40011047a23 */ /* 0x002fe20000010806 */
[----:B---3--:R-:W-:-:S05]  /*3400*/  F2FP.BF16.PACK_AB R8, R83, R80 ;  /* 0x000000505308723e */ /* 0x008fca00000010ff */
[----:B------:R-:W1:Y:S01]  /*3410*/  MUFU.EX2 R85, R4 ;  /* 0x0000000400557308 */ /* 0x000e620000000800 */
[----:B------:R-:W-:Y:S01]  /*3420*/  HMMA.16816.F32.BF16 R52, R12, R26, RZ ;  /* 0x0000001a0c34723c */ /* 0x000fe200000418ff */
[----:B--2---:R-:W-:-:S07]  /*3430*/  FFMA.FTZ R0, R20, c[0x0][0x2d0], -R2 ;  /* 0x0000b40014007a23 */ /* 0x004fce0000010802 */
[C---:B------:R-:W-:Y:S01]  /*3440*/  HMMA.16816.F32.BF16 R24, R12.reuse, R48, RZ ;  /* 0x000000300c18723c */ /* 0x040fe200000418ff */
[----:B------:R-:W2:Y:S07]  /*3450*/  MUFU.EX2 R89, R0 ;  /* 0x0000000000597308 */ /* 0x000eae0000000800 */
[C---:B------:R-:W-:Y:S07]  /*3460*/  HMMA.16816.F32.BF16 R28, R12.reuse, R10, RZ ;  /* 0x0000000a0c1c723c */ /* 0x040fee00000418ff */
[----:B-1----:R-:W-:Y:S01]  /*3470*/  F2FP.BF16.PACK_AB R10, R88, R85 ;  /* 0x00000055580a723e */ /* 0x002fe200000010ff */
[----:B------:R-:W-:Y:S01]  /*3480*/  HMMA.16816.F32.BF16 R20, R12, R50, RZ ;  /* 0x000000320c14723c */ /* 0x000fe200000418ff */
[----:B------:R-:W-:Y:S01]  /*3490*/  LDSM.16.MT88.4 R48, [R252+0x2100] ;  /* 0x00210000fc30783b */ /* 0x000fe20000004200 */
[----:B--2---:R-:W-:-:S06]  /*34a0*/  F2FP.BF16.PACK_AB R11, R89, R87 ;  /* 0x00000057590b723e */ /* 0x004fcc00000010ff */
[----:B------:R-:W-:Y:S08]  /*34b0*/  HMMA.16816.F32.BF16 R16, R12, R56, RZ ;  /* 0x000000380c10723c */ /* 0x000ff000000418ff */
[C---:B------:R-:W-:Y:S01]  /*34c0*/  HMMA.16816.F32.BF16 R112, R8.reuse, R36, R44 ;  /* 0x000000240870723c */ /* 0x040fe2000004182c */
[----:B------:R-:W1:Y:S07]  /*34d0*/  LDSM.16.MT88.4 R44, [R249+0x2900] ;  /* 0x00290000f92c783b */ /* 0x000e6e0000004200 */
[C---:B------:R-:W-:Y:S08]  /*34e0*/  HMMA.16816.F32.BF16 R24, R8.reuse, R32, R24 ;  /* 0x000000200818723c */ /* 0x040ff00000041818 */
[C---:B------:R-:W-:Y:S01]  /*34f0*/  HMMA.16816.F32.BF16 R156, R8.reuse, R38, R28 ;  /* 0x00000026089c723c */ /* 0x040fe2000004181c */
[----:B------:R-:W2:Y:S07]  /*3500*/  LDSM.16.MT88.4 R36, [R250+0x2900] ;  /* 0x00290000fa24783b */ /* 0x000eae0000004200 */
[----:B------:R-:W-:Y:S01]  /*3510*/  HMMA.16816.F32.BF16 R164, R8, R34, R20 ;  /* 0x0000002208a4723c */ /* 0x000fe20000041814 */
[----:B------:R-:W-:Y:S01]  /*3520*/  IMAD.MOV.U32 R4, RZ, RZ, R115 ;  /* 0x000000ffff047224 */ /* 0x000fe200078e0073 */
[----:B------:R-:W-:Y:S01]  /*3530*/  MOV R137, R113 ;  /* 0x0000007100897202 */ /* 0x000fe20000000f00 */
[----:B------:R-:W-:-:S02]  /*3540*/  IMAD.MOV.U32 R138, RZ, RZ, R114 ;  /* 0x000000ffff8a7224 */ /* 0x000fc400078e0072 */
[----:B------:R-:W-:-:S03]  /*3550*/  IMAD.MOV.U32 R136, RZ, RZ, R112 ;  /* 0x000000ffff887224 */ /* 0x000fc600078e0070 */
[----:B------:R-:W-:Y:S01]  /*3560*/  HMMA.16816.F32.BF16 R32, R12, R58, RZ ;  /* 0x0000003a0c20723c */ /* 0x000fe200000418ff */
[----:B------:R-:W-:Y:S01]  /*3570*/  IMAD.MOV.U32 R110, RZ, RZ, R25 ;  /* 0x000000ffff6e7224 */ /* 0x000fe200078e0019 */
[----:B------:R-:W-:Y:S01]  /*3580*/  MOV R106, R26 ;  /* 0x0000001a006a7202 */ /* 0x000fe20000000f00 */
[----:B------:R-:W-:Y:S01]  /*3590*/  IMAD.MOV.U32 R109, RZ, RZ, R24 ;  /* 0x000000ffff6d7224 */ /* 0x000fe200078e0018 */
[----:B------:R-:W-:Y:S01]  /*35a0*/  LDSM.16.MT88.4 R56, [R108+0x2900] ;  /* 0x002900006c38783b */ /* 0x000fe20000004200 */
[----:B------:R-:W-:-:S03]  /*35b0*/  IMAD.MOV.U32 R107, RZ, RZ, R27 ;  /* 0x000000ffff6b7224 */ /* 0x000fc600078e001b */
[----:B------:R-:W-:Y:S08]  /*35c0*/  HMMA.16816.F32.BF16 R28, R12, R64, RZ ;  /* 0x000000400c1c723c */ /* 0x000ff000000418ff */
[C---:B------:R-:W-:Y:S08]  /*35d0*/  HMMA.16816.F32.BF16 R16, R8.reuse, R68, R16 ;  /* 0x000000440810723c */ /* 0x040ff00000041810 */
[C---:B------:R-:W-:Y:S01]  /*35e0*/  HMMA.16816.F32.BF16 R140, R8.reuse, R40, R60 ;  /* 0x00000028088c723c */ /* 0x040fe2000004183c */
[----:B------:R-:W-:Y:S07]  /*35f0*/  LDSM.16.MT88.4 R60, [R249+0x4100] ;  /* 0x00410000f93c783b */ /* 0x000fee0000004200 */
[----:B------:R-:W-:Y:S01]  /*3600*/  HMMA.16816.F32.BF16 R148, R8, R42, R52 ;  /* 0x0000002a0894723c */ /* 0x000fe20000041834 */
[----:B------:R-:W3:Y:S07]  /*3610*/  LDSM.16.MT88.4 R40, [R108+0x2100] ;  /* 0x002100006c28783b */ /* 0x000eee0000004200 */
[----:B------:R-:W-:Y:S01]  /*3620*/  HMMA.16816.F32.BF16 R20, R12, R72, RZ ;  /* 0x000000480c14723c */ /* 0x000fe200000418ff */
[----:B------:R-:W-:Y:S01]  /*3630*/  IMAD.MOV.U32 R111, RZ, RZ, R17 ;  /* 0x000000ffff6f7224 */ /* 0x000fe200078e0011 */
[----:B------:R-:W-:Y:S01]  /*3640*/  MOV R69, R18 ;  /* 0x0000001200457202 */ /* 0x000fe20000000f00 */
[----:B------:R-:W-:-:S02]  /*3650*/  IMAD.MOV.U32 R68, RZ, RZ, R19 ;  /* 0x000000ffff447224 */ /* 0x000fc400078e0013 */
[----:B------:R-:W-:-:S03]  /*3660*/  IMAD.MOV.U32 R139, RZ, RZ, R16 ;  /* 0x000000ffff8b7224 */ /* 0x000fc600078e0010 */
[----:B------:R-:W-:Y:S01]  /*3670*/  HMMA.16816.F32.BF16 R24, R12, R66, RZ ;  /* 0x000000420c18723c */ /* 0x000fe200000418ff */
[----:B------:R-:W-:Y:S07]  /*3680*/  LDSM.16.MT88.4 R64, [R249+0x4900] ;  /* 0x00490000f940783b */ /* 0x000fee0000004200 */
[C---:B------:R-:W-:Y:S08]  /*3690*/  HMMA.16816.F32.BF16 R52, R8.reuse, R70, R32 ;  /* 0x000000460834723c */ /* 0x040ff00000041820 */
[----:B-1----:R-:W-:Y:S08]  /*36a0*/  HMMA.16816.F32.BF16 R28, R8, R44, R28 ;  /* 0x0000002c081c723c */ /* 0x002ff0000004181c */
[----:B------:R-:W-:Y:S08]  /*36b0*/  HMMA.16816.F32.BF16 R16, R12, R74, RZ ;  /* 0x0000004a0c10723c */ /* 0x000ff000000418ff */
[----:B--2---:R-:W-:Y:S01]  /*36c0*/  HMMA.16816.F32.BF16 R20, R8, R36, R20 ;  /* 0x000000240814723c */ /* 0x004fe20000041814 */
[----:B------:R-:W-:Y:S01]  /*36d0*/  MOV R0, R52 ;  /* 0x0000003400007202 */ /* 0x000fe20000000f00 */
[----:B------:R-:W-:Y:S01]  /*36e0*/  IMAD.MOV.U32 R131, RZ, RZ, R53 ;  /* 0x000000ffff837224 */ /* 0x000fe200078e0035 */
[----:B------:R-:W-:Y:S01]  /*36f0*/  MOV R129, R55 ;  /* 0x0000003700817202 */ /* 0x000fe20000000f00 */
[----:B------:R-:W-:-:S02]  /*3700*/  IMAD.MOV.U32 R130, RZ, RZ, R54 ;  /* 0x000000ffff827224 */ /* 0x000fc400078e0036 */
[----:B------:R-:W1:Y:S02]  /*3710*/  LDSM.16.MT88.4 R52, [R252+0x2900] ;  /* 0x00290000fc34783b */ /* 0x000e640000004200 */
[----:B------:R-:W-:Y:S01]  /*3720*/  HMMA.16816.F32.BF16 R24, R8, R46, R24 ;  /* 0x0000002e0818723c */ /* 0x000fe20000041818 */
[----:B------:R-:W-:Y:S01]  /*3730*/  IMAD.MOV.U32 R115, RZ, RZ, R29 ;  /* 0x000000ffff737224 */ /* 0x000fe200078e001d */
[----:B------:R-:W-:Y:S01]  /*3740*/  MOV R113, R31 ;  /* 0x0000001f00717202 */ /* 0x000fe20000000f00 */
[----:B------:R-:W-:Y:S02]  /*3750*/  IMAD.MOV.U32 R114, RZ, RZ, R30 ;  /* 0x000000ffff727224 */ /* 0x000fe400078e001e */
[----:B------:R-:W-:-:S03]  /*3760*/  IMAD.MOV.U32 R112, RZ, RZ, R28 ;  /* 0x000000ffff707224 */ /* 0x000fc600078e001c */
[C---:B---3--:R-:W-:Y:S08]  /*3770*/  HMMA.16816.F32.BF16 R32, R12.reuse, R40, RZ ;  /* 0x000000280c20723c */ /* 0x048ff000000418ff */
[----:B------:R-:W-:Y:S01]  /*3780*/  HMMA.16816.F32.BF16 R28, R12, R42, RZ ;  /* 0x0000002a0c1c723c */ /* 0x000fe200000418ff */
[----:B------:R-:W2:Y:S01]  /*3790*/  LDSM.16.MT88.4 R40, [R250+0x4100] ;  /* 0x00410000fa28783b */ /* 0x000ea20000004200 */
[----:B------:R-:W-:Y:S01]  /*37a0*/  MOV R44, R22 ;  /* 0x00000016002c7202 */ /* 0x000fe20000000f00 */
[----:B------:R-:W-:Y:S01]  /*37b0*/  IMAD.MOV.U32 R37, RZ, RZ, R23 ;  /* 0x000000ffff257224 */ /* 0x000fe200078e0017 */
[----:B------:R-:W-:Y:S01]  /*37c0*/  MOV R128, R20 ;  /* 0x0000001400807202 */ /* 0x000fe20000000f00 */
[----:B------:R-:W-:-:S03]  /*37d0*/  IMAD.MOV.U32 R36, RZ, RZ, R21 ;  /* 0x000000ffff247224 */ /* 0x000fc600078e0015 */
[----:B------:R-:W-:Y:S01]  /*37e0*/  HMMA.16816.F32.BF16 R16, R8, R38, R16 ;  /* 0x000000260810723c */ /* 0x000fe20000041810 */
[----:B------:R-:W-:Y:S01]  /*37f0*/  IMAD.MOV.U32 R187, RZ, RZ, R26 ;  /* 0x000000ffffbb7224 */ /* 0x000fe200078e001a */
[----:B------:R-:W-:Y:S01]  /*3800*/  MOV R186, R27 ;  /* 0x0000001b00ba7202 */ /* 0x000fe20000000f00 */
[----:B------:R-:W-:Y:S02]  /*3810*/  IMAD.MOV.U32 R185, RZ, RZ, R24 ;  /* 0x000000ffffb97224 */ /* 0x000fe400078e0018 */
[----:B------:R-:W-:-:S03]  /*3820*/  IMAD.MOV.U32 R184, RZ, RZ, R25 ;  /* 0x000000ffffb87224 */ /* 0x000fc600078e0019 */
[C---:B------:R-:W-:Y:S07]  /*3830*/  HMMA.16816.F32.BF16 R24, R12.reuse, R48, RZ ;  /* 0x000000300c18723c */ /* 0x040fee00000418ff */
[----:B------:R-:W-:Y:S01]  /*3840*/  IMAD.MOV.U32 R48, RZ, RZ, R44 ;  /* 0x000000ffff307224 */ /* 0x000fe200078e002c */
[----:B------:R-:W-:Y:S01]  /*3850*/  HMMA.16816.F32.BF16 R20, R12, R50, RZ ;  /* 0x000000320c14723c */ /* 0x000fe200000418ff */
[----:B------:R-:W3:Y:S01]  /*3860*/  LDSM.16.MT88.4 R44, [R108+0x4100] ;  /* 0x004100006c2c783b */ /* 0x000ee20000004200 */
[----:B------:R-:W-:-:S05]  /*3870*/  MOV R49, R37 ;  /* 0x0000002500317202 */ /* 0x000fca0000000f00 */
[----:B------:R-:W-:Y:S01]  /*3880*/  IMAD.MOV.U32 R51, RZ, RZ, R36 ;  /* 0x000000ffff337224 */ /* 0x000fe200078e0024 */
[----:B------:R-:W-:Y:S01]  /*3890*/  HMMA.16816.F32.BF16 R188, R8, R56, R32 ;  /* 0x0000003808bc723c */ /* 0x000fe20000041820 */
[----:B------:R-:W4:Y:S01]  /*38a0*/  LDSM.16.MT88.4 R32, [R250+0x4900] ;  /* 0x00490000fa20783b */ /* 0x000f220000004200 */
[----:B------:R-:W-:Y:S01]  /*38b0*/  IMAD.MOV.U32 R119, RZ, RZ, R17 ;  /* 0x000000ffff777224 */ /* 0x000fe200078e0011 */
[----:B------:R-:W-:Y:S01]  /*38c0*/  MOV R117, R19 ;  /* 0x0000001300757202 */ /* 0x000fe20000000f00 */
[----:B------:R-:W-:Y:S01]  /*38d0*/  IMAD.MOV.U32 R118, RZ, RZ, R18 ;  /* 0x000000ffff767224 */ /* 0x000fe200078e0012 */
[----:B------:R-:W5:Y:S01]  /*38e0*/  LDSM.16.MT88.4 R36, [R108+0x4900] ;  /* 0x004900006c24783b */ /* 0x000f620000004200 */
[----:B------:R-:W-:Y:S01]  /*38f0*/  IMAD.MOV.U32 R116, RZ, RZ, R16 ;  /* 0x000000ffff747224 */ /* 0x000fe200078e0010 */
[----:B------:R-:W-:Y:S01]  /*3900*/  MOV R57, R109 ;  /* 0x0000006d00397202 */ /* 0x000fe20000000f00 */
[----:B------:R-:W-:Y:S01]  /*3910*/  HMMA.16816.F32.BF16 R16, R12, R60, RZ ;  /* 0x0000003c0c10723c */ /* 0x000fe200000418ff */
[----:B------:R-:W-:-:S02]  /*3920*/  IMAD.MOV.U32 R50, RZ, RZ, R111 ;  /* 0x000000ffff327224 */ /* 0x000fc400078e006f */
[----:B------:R-:W-:-:S04]  /*3930*/  IMAD.MOV.U32 R56, RZ, RZ, R110 ;  /* 0x000000ffff387224 */ /* 0x000fc800078e006e */
[----:B------:R-:W-:Y:S01]  /*3940*/  MOV R61, R69 ;  /* 0x00000045003d7202 */ /* 0x000fe20000000f00 */
[----:B-1----:R-:W-:Y:S01]  /*3950*/  HMMA.16816.F32.BF16 R72, R8, R52, R24 ;  /* 0x000000340848723c */ /* 0x002fe20000041818 */
[----:B------:R-:W-:-:S06]  /*3960*/  IMAD.MOV.U32 R60, RZ, RZ, R68 ;  /* 0x000000ffff3c7224 */ /* 0x000fcc00078e0044 */
[----:B------:R-:W-:Y:S01]  /*3970*/  IMAD.MOV.U32 R53, RZ, RZ, R115 ;  /* 0x000000ffff357224 */ /* 0x000fe200078e0073 */
[----:B------:R-:W-:Y:S01]  /*3980*/  HMMA.16816.F32.BF16 R168, R8, R54, R20 ;  /* 0x0000003608a8723c */ /* 0x000fe20000041814 */
[----:B------:R-:W-:-:S06]  /*3990*/  IMAD.MOV.U32 R52, RZ, RZ, R139 ;  /* 0x000000ffff347224 */ /* 0x000fcc00078e008b */
[----:B------:R-:W-:Y:S01]  /*39a0*/  IMAD.MOV.U32 R54, RZ, RZ, R61 ;  /* 0x000000ffff367224 */ /* 0x000fe200078e003d */
[----:B--2---:R-:W-:Y:S01]  /*39b0*/  HMMA.16816.F32.BF16 R24, R12, R40, RZ ;  /* 0x000000280c18723c */ /* 0x004fe200000418ff */
[----:B------:R-:W-:Y:S01]  /*39c0*/  IMAD.MOV.U32 R55, RZ, RZ, R50 ;  /* 0x000000ffff377224 */ /* 0x000fe200078e0032 */
[----:B------:R-:W-:Y:S01]  /*39d0*/  MOV R61, R184 ;  /* 0x000000b8003d7202 */ /* 0x000fe20000000f00 */
[----:B------:R-:W-:-:S05]  /*39e0*/  IMAD.MOV.U32 R50, RZ, RZ, R185 ;  /* 0x000000ffff327224 */ /* 0x000fca00078e00b9 */
[----:B------:R-:W-:Y:S01]  /*39f0*/  HMMA.16816.F32.BF16 R20, R12, R42, RZ ;  /* 0x0000002a0c14723c */ /* 0x000fe200000418ff */
[----:B------:R-:W1:Y:S07]  /*3a00*/  LDSM.16.MT88.4 R40, [R252+0x4100] ;  /* 0x00410000fc28783b */ /* 0x000e6e0000004200 */
[----:B------:R-:W-:Y:S07]  /*3a10*/  HMMA.16816.F32.BF16 R180, R8, R64, R16 ;  /* 0x0000004008b4723c */ /* 0x000fee0000041810 */
[----:B------:R-:W-:Y:S01]  /*3a20*/  MOV R65, R60 ;  /* 0x0000003c00417202 */ /* 0x000fe20000000f00 */
[----:B---3--:R-:W-:Y:S01]  /*3a30*/  HMMA.16816.F32.BF16 R16, R12, R44, RZ ;  /* 0x0000002c0c10723c */ /* 0x008fe200000418ff */
[----:B------:R-:W-:-:S06]  /*3a40*/  IMAD.MOV.U32 R60, RZ, RZ, R186 ;  /* 0x000000ffff3c7224 */ /* 0x000fcc00078e00ba */
[----:B------:R-:W-:Y:S01]  /*3a50*/  IMAD.MOV.U32 R45, RZ, RZ, R53 ;  /* 0x000000ffff2d7224 */ /* 0x000fe200078e0035 */
[----:B----4-:R-:W-:Y:S01]  /*3a60*/  HMMA.16816.F32.BF16 R160, R8, R32, R24 ;  /* 0x0000002008a0723c */ /* 0x010fe20000041818 */
[----:B------:R-:W2:Y:S01]  /*3a70*/  LDSM.16.MT88.4 R24, [R252+0x4900] ;  /* 0x00490000fc18783b */ /* 0x000ea20000004200 */
[----:B------:R-:W-:-:S05]  /*3a80*/  MOV R53, R51 ;  /* 0x0000003300357202 */ /* 0x000fca0000000f00 */
[--C-:B------:R-:W-:Y:S01]  /*3a90*/  FFMA.FTZ R32, R105, c[0x0][0x2d0], -R2.reuse ;  /* 0x0000b40069207a23 */ /* 0x100fe20000010802 */
[----:B------:R-:W-:Y:S01]  /*3aa0*/  HMMA.16816.F32.BF16 R68, R8, R58, R28 ;  /* 0x0000003a0844723c */ /* 0x000fe2000004181c */
[----:B------:R-:W-:-:S06]  /*3ab0*/  FFMA.FTZ R33, R104, c[0x0][0x2d0], -R2 ;  /* 0x0000b40068217a23 */ /* 0x000fcc0000010802 */
[----:B------:R-:W-:Y:S01]  /*3ac0*/  IMAD.MOV.U32 R59, RZ, RZ, R0 ;  /* 0x000000ffff3b7224 */ /* 0x000fe200078e0000 */
[----:B------:R-:W-:Y:S01]  /*3ad0*/  HMMA.16816.F32.BF16 R28, R12, R62, RZ ;  /* 0x0000003e0c1c723c */ /* 0x000fe200000418ff */
[----:B------:R-:W-:Y:S01]  /*3ae0*/  FADD.FTZ R0, R78, R77 ;  /* 0x0000004d4e007221 */ /* 0x000fe20000010000 */
[----:B------:R-:W-:Y:S01]  /*3af0*/  MOV R58, R114 ;  /* 0x00000072003a7202 */ /* 0x000fe20000000f00 */
[----:B------:R-:W-:Y:S01]  /*3b00*/  IMAD.MOV.U32 R78, RZ, RZ, R56 ;  /* 0x000000ffff4e7224 */ /* 0x000fe200078e0038 */
[----:B------:R-:W-:Y:S01]  /*3b10*/  MOV R77, R59 ;  /* 0x0000003b004d7202 */ /* 0x000fe20000000f00 */
[----:B------:R-:W-:Y:S02]  /*3b20*/  IMAD.MOV.U32 R59, RZ, RZ, R113 ;  /* 0x000000ffff3b7224 */ /* 0x000fe400078e0071 */
[----:B------:R-:W-:Y:S01]  /*3b30*/  IMAD.MOV.U32 R56, RZ, RZ, R112 ;  /* 0x000000ffff387224 */ /* 0x000fe200078e0070 */
[----:B-----5:R-:W-:Y:S01]  /*3b40*/  HMMA.16816.F32.BF16 R152, R8, R36, R16 ;  /* 0x000000240898723c */ /* 0x020fe20000041810 */
[----:B------:R-:W-:-:S02]  /*3b50*/  FADD.FTZ R0, R79, R0 ;  /* 0x000000004f007221 */ /* 0x000fc40000010000 */
[----:B------:R-:W-:Y:S02]  /*3b60*/  IMAD.MOV.U32 R79, RZ, RZ, R137 ;  /* 0x000000ffff4f7224 */ /* 0x000fe400078e0089 */
[----:B------:R-:W-:Y:S01]  /*3b70*/  FADD.FTZ R0, R84, R0 ;  /* 0x0000000054007221 */ /* 0x000fe20000010000 */
[----:B------:R-:W-:Y:S01]  /*3b80*/  MOV R84, R136 ;  /* 0x0000008800547202 */ /* 0x000fe20000000f00 */
[----:B------:R-:W-:Y:S01]  /*3b90*/  FFMA.FTZ R37, R90, c[0x0][0x2d0], -R6 ;  /* 0x0000b4005a257a23 */ /* 0x000fe20000010806 */
[----:B-1----:R-:W-:Y:S01]  /*3ba0*/  HMMA.16816.F32.BF16 R16, R12, R40, RZ ;  /* 0x000000280c10723c */ /* 0x002fe200000418ff */
[----:B------:R-:W-:Y:S02]  /*3bb0*/  FADD.FTZ R0, R80, R0 ;  /* 0x0000000050007221 */ /* 0x000fe40000010000 */
[----:B------:R-:W-:Y:S02]  /*3bc0*/  IMAD.MOV.U32 R44, RZ, RZ, R56 ;  /* 0x000000ffff2c7224 */ /* 0x000fe400078e0038 */
[----:B------:R-:W-:-:S02]  /*3bd0*/  FADD.FTZ R0, R83, R0 ;  /* 0x0000000053007221 */ /* 0x000fc40000010000 */
[----:B------:R-:W-:Y:S01]  /*3be0*/  IMAD.MOV.U32 R41, RZ, RZ, R108 ;  /* 0x000000ffff297224 */ /* 0x000fe200078e006c */
[C---:B------:R-:W-:Y:S01]  /*3bf0*/  HMMA.16816.F32.BF16 R124, R8.reuse, R34, R20 ;  /* 0x00000022087c723c */ /* 0x040fe20000041814 */
[----:B------:R-:W-:Y:S02]  /*3c00*/  IMAD.MOV.U32 R56, RZ, RZ, R116 ;  /* 0x000000ffff387224 */ /* 0x000fe400078e0074 */
[--C-:B------:R-:W-:Y:S02]  /*3c10*/  FFMA.FTZ R36, R101, c[0x0][0x2d0], -R2.reuse ;  /* 0x0000b40065247a23 */ /* 0x100fe40000010802 */
[--C-:B------:R-:W-:Y:S02]  /*3c20*/  FFMA.FTZ R40, R98, c[0x0][0x2d0], -R2.reuse ;  /* 0x0000b40062287a23 */ /* 0x100fe40000010802 */
[--C-:B------:R-:W-:Y:S01]  /*3c30*/  FFMA.FTZ R34, R103, c[0x0][0x2d0], -R2.reuse ;  /* 0x0000b40067227a23 */ /* 0x100fe20000010802 */
[----:B------:R-:W-:Y:S01]  /*3c40*/  HMMA.16816.F32.BF16 R144, R8, R66, R28 ;  /* 0x000000420890723c */ /* 0x000fe2000004181c */
[----:B------:R-:W1:Y:S01]  /*3c50*/  LDSM.16.MT88.4 R28, [R249+0x6100] ;  /* 0x00610000f91c783b */ /* 0x000e620000004200 */
[----:B------:R-:W-:-:S02]  /*3c60*/  FFMA.FTZ R35, R102, c[0x0][0x2d0], -R2 ;  /* 0x0000b40066237a23 */ /* 0x000fc40000010802 */
[----:B------:R-:W-:Y:S02]  /*3c70*/  IMAD.MOV.U32 R63, RZ, RZ, R60 ;  /* 0x000000ffff3f7224 */ /* 0x000fe400078e003c */
[----:B------:R-:W-:Y:S02]  /*3c80*/  IMAD.MOV.U32 R60, RZ, RZ, R50 ;  /* 0x000000ffff3c7224 */ /* 0x000fe400078e0032 */
[----:B------:R-:W-:Y:S01]  /*3c90*/  HMMA.16816.F32.BF16 R20, R12, R46, RZ ;  /* 0x0000002e0c14723c */ /* 0x000fe200000418ff */
[----:B------:R-:W-:Y:S02]  /*3ca0*/  IMAD.MOV.U32 R105, RZ, RZ, R78 ;  /* 0x000000ffff697224 */ /* 0x000fe400078e004e */
[----:B------:R-:W-:Y:S02]  /*3cb0*/  IMAD.MOV.U32 R78, RZ, RZ, R130 ;  /* 0x000000ffff4e7224 */ /* 0x000fe400078e0082 */
[----:B------:R-:W-:Y:S01]  /*3cc0*/  IMAD.MOV.U32 R101, RZ, RZ, R79 ;  /* 0x000000ffff657224 */ /* 0x000fe200078e004f */
[----:B------:R-:W-:Y:S01]  /*3cd0*/  MOV R79, R129 ;  /* 0x00000081004f7202 */ /* 0x000fe20000000f00 */
[----:B------:R-:W-:Y:S01]  /*3ce0*/  IMAD.MOV.U32 R47, RZ, RZ, R59 ;  /* 0x000000ffff2f7224 */ /* 0x000fe200078e003b */
[----:B--2---:R-:W-:Y:S01]  /*3cf0*/  HMMA.16816.F32.BF16 R120, R8, R24, R16 ;  /* 0x000000180878723c */ /* 0x004fe20000041810 */
[----:B------:R-:W-:Y:S01]  /*3d00*/  MOV R46, R58 ;  /* 0x0000003a002e7202 */ /* 0x000fe20000000f00 */
[----:B------:R-:W-:Y:S01]  /*3d10*/  IMAD.MOV.U32 R58, RZ, RZ, R118 ;  /* 0x000000ffff3a7224 */ /* 0x000fe200078e0076 */
[----:B------:R-:W-:-:S04]  /*3d20*/  MOV R59, R117 ;  /* 0x00000075003b7202 */ /* 0x000fc80000000f00 */
[----:B------:R-:W-:Y:S01]  /*3d30*/  FFMA.FTZ R24, R99, c[0x0][0x2d0], -R6 ;  /* 0x0000b40063187a23 */ /* 0x000fe20000010806 */
[----:B------:R-:W-:Y:S01]  /*3d40*/  HMMA.16816.F32.BF16 R16, R12, R42, RZ ;  /* 0x0000002a0c10723c */ /* 0x000fe200000418ff */
[----:B------:R-:W-:Y:S02]  /*3d50*/  FADD.FTZ R25, R85, R0 ;  /* 0x0000000055197221 */ /* 0x000fe40000010000 */
[----:B------:R-:W-:-:S04]  /*3d60*/  IMAD.MOV.U32 R99, RZ, RZ, R65 ;  /* 0x000000ffff637224 */ /* 0x000fc800078e0041 */
[----:B------:R-:W-:Y:S01]  /*3d70*/  IMAD.MOV.U32 R43, RZ, RZ, R57 ;  /* 0x000000ffff2b7224 */ /* 0x000fe200078e0039 */
[----:B------:R-:W-:Y:S01]  /*3d80*/  HMMA.16816.F32.BF16 R108, R8, R38, R20 ;  /* 0x00000026086c723c */ /* 0x000fe20000041814 */
[----:B------:R-:W2:Y:S01]  /*3d90*/  LDSM.16.MT88.4 R20, [R249+0x6900] ;  /* 0x00690000f914783b */ /* 0x000ea20000004200 */
[----:B------:R-:W-:Y:S01]  /*3da0*/  MOV R57, R187 ;  /* 0x000000bb00397202 */ /* 0x000fe20000000f00 */
[----:B------:R-:W-:Y:S01]  /*3db0*/  IMAD.MOV.U32 R104, RZ, RZ, R43 ;  /* 0x000000ffff687224 */ /* 0x000fe200078e002b */
[----:B------:R-:W-:Y:S01]  /*3dc0*/  MOV R42, R4 ;  /* 0x00000004002a7202 */ /* 0x000fe20000000f00 */
[----:B------:R-:W-:Y:S01]  /*3dd0*/  FADD.FTZ R4, R76, R7 ;  /* 0x000000074c047221 */ /* 0x000fe20000010000 */
[----:B------:R-:W-:Y:S01]  /*3de0*/  MOV R62, R57 ;  /* 0x00000039003e7202 */ /* 0x000fe20000000f00 */
[----:B------:R-:W-:Y:S01]  /*3df0*/  IMAD.MOV.U32 R76, RZ, RZ, R138 ;  /* 0x000000ffff4c7224 */ /* 0x000fe200078e008a */
[----:B------:R-:W-:Y:S01]  /*3e00*/  MOV R103, R42 ;  /* 0x0000002a00677202 */ /* 0x000fe20000000f00 */
[----:B------:R-:W-:-:S02]  /*3e10*/  FADD.FTZ R4, R5, R4 ;  /* 0x0000000405047221 */ /* 0x000fc40000010000 */
[----:B------:R-:W-:Y:S02]  /*3e20*/  FFMA.FTZ R38, R91, c[0x0][0x2d0], -R6 ;  /* 0x0000b4005b267a23 */ /* 0x000fe40000010806 */
[----:B------:R-:W-:Y:S02]  /*3e30*/  FADD.FTZ R4, R82, R4 ;  /* 0x0000000452047221 */ /* 0x000fe40000010000 */
[----:B------:R-:W-:Y:S01]  /*3e40*/  IMAD.MOV.U32 R57, RZ, RZ, R119 ;  /* 0x000000ffff397224 */ /* 0x000fe200078e0077 */
[----:B------:R-:W-:Y:S01]  /*3e50*/  HMMA.16816.F32.BF16 R112, R8, R26, R16 ;  /* 0x0000001a0870723c */ /* 0x000fe20000041810 */
[----:B------:R-:W-:Y:S02]  /*3e60*/  FFMA.FTZ R39, R96, c[0x0][0x2d0], -R2 ;  /* 0x0000b40060277a23 */ /* 0x000fe40000010802 */
[----:B------:R-:W-:Y:S01]  /*3e70*/  IMAD.MOV.U32 R102, RZ, RZ, R76 ;  /* 0x000000ffff667224 */ /* 0x000fe200078e004c */
[----:B------:R-:W-:Y:S01]  /*3e80*/  MOV R76, R77 ;  /* 0x0000004d004c7202 */ /* 0x000fe20000000f00 */
[----:B------:R-:W-:-:S02]  /*3e90*/  IMAD.MOV.U32 R77, RZ, RZ, R131 ;  /* 0x000000ffff4d7224 */ /* 0x000fc400078e0083 */
[----:B------:R-:W-:Y:S01]  /*3ea0*/  FFMA.FTZ R27, R97, c[0x0][0x2d0], -R6 ;  /* 0x0000b400611b7a23 */ /* 0x000fe20000010806 */
[----:B-1----:R-:W-:Y:S01]  /*3eb0*/  HMMA.16816.F32.BF16 R16, R12, R28, RZ ;  /* 0x0000001c0c10723c */ /* 0x002fe200000418ff */
[----:B------:R-:W-:Y:S02]  /*3ec0*/  FADD.FTZ R26, R81, R4 ;  /* 0x00000004511a7221 */ /* 0x000fe40000010000 */
[----:B------:R-:W-:Y:S01]  /*3ed0*/  MUFU.EX2 R0, R27 ;  /* 0x0000001b00007308 */ /* 0x000fe20000000800 */
[----:B------:R-:W-:Y:S02]  /*3ee0*/  IMAD.MOV.U32 R97, RZ, RZ, R54 ;  /* 0x000000ffff617224 */ /* 0x000fe400078e0036 */
[----:B------:R-:W-:Y:S02]  /*3ef0*/  IMAD.MOV.U32 R54, RZ, RZ, R48 ;  /* 0x000000ffff367224 */ /* 0x000fe400078e0030 */
[--C-:B------:R-:W-:Y:S01]  /*3f00*/  FFMA.FTZ R28, R95, c[0x0][0x2d0], -R6.reuse ;  /* 0x0000b4005f1c7a23 */ /* 0x100fe20000010806 */
[----:B------:R-:W-:Y:S01]  /*3f10*/  MOV R95, R55 ;  /* 0x00000037005f7202 */ /* 0x000fe20000000f00 */
[----:B------:R-:W-:-:S02]  /*3f20*/  FFMA.FTZ R29, R94, c[0x0][0x2d0], -R6 ;  /* 0x0000b4005e1d7a23 */ /* 0x000fc40000010806 */
[----:B------:R-:W-:Y:S01]  /*3f30*/  IMAD.MOV.U32 R94, RZ, RZ, R52 ;  /* 0x000000ffff5e7224 */ /* 0x000fe200078e0034 */
[----:B------:R-:W-:Y:S01]  /*3f40*/  MOV R52, R128 ;  /* 0x0000008000347202 */ /* 0x000fe20000000f00 */
[----:B------:R-:W-:-:S10]  /*3f50*/  IMAD.MOV.U32 R55, RZ, RZ, R49 ;  /* 0x000000ffff377224 */ /* 0x000fd400078e0031 */
[----:B--2---:R-:W-:Y:S08]  /*3f60*/  HMMA.16816.F32.BF16 R184, R8, R20, R16 ;  /* 0x0000001408b8723c */ /* 0x004ff00000041810 */
[----:B------:R-:W-:Y:S07]  /*3f70*/  HMMA.16816.F32.BF16 R16, R12, R30, RZ ;  /* 0x0000001e0c10723c */ /* 0x000fee00000418ff */
[--C-:B------:R-:W-:Y:S01]  /*3f80*/  FFMA.FTZ R30, R93, c[0x0][0x2d0], -R6.reuse ;  /* 0x0000b4005d1e7a23 */ /* 0x100fe20000010806 */
[----:B------:R-:W-:Y:S01]  /*3f90*/  MOV R93, R95 ;  /* 0x0000005f005d7202 */ /* 0x000fe20000000f00 */
[----:B------:R-:W-:-:S02]  /*3fa0*/  FFMA.FTZ R31, R92, c[0x0][0x2d0], -R6 ;  /* 0x0000b4005c1f7a23 */ /* 0x000fc40000010806 */
[----:B------:R-:W-:Y:S02]  /*3fb0*/  IMAD.MOV.U32 R92, RZ, RZ, R94 ;  /* 0x000000ffff5c7224 */ /* 0x000fe400078e005e */
[----:B------:R-:W-:Y:S02]  /*3fc0*/  IMAD.MOV.U32 R94, RZ, RZ, R97 ;  /* 0x000000ffff5e7224 */ /* 0x000fe400078e0061 */
[----:B------:R-:W-:-:S09]  /*3fd0*/  IMAD.MOV.U32 R95, RZ, RZ, R99 ;  /* 0x000000ffff5f7224 */ /* 0x000fd200078e0063 */
[----:B------:R-:W-:Y:S01]  /*3fe0*/  HMMA.16816.F32.BF16 R136, R8, R22, R16 ;  /* 0x000000160888723c */ /* 0x000fe20000041810 */
[----:B------:R-:W1:Y:S04]  /*3ff0*/  LDSM.16.MT88.4 R16, [R250+0x6100] ;  /* 0x00610000fa10783b */ /* 0x000e680000004200 */
[----:B------:R-:W2:Y:S03]  /*4000*/  LDSM.16.MT88.4 R20, [R250+0x6900] ;  /* 0x00690000fa14783b */ /* 0x000ea60000004200 */
[C---:B-1----:R-:W-:Y:S08]  /*4010*/  HMMA.16816.F32.BF16 R4, R12.reuse, R16, RZ ;  /* 0x000000100c04723c */ /* 0x042ff000000418ff */
[----:B------:R-:W-:Y:S11]  /*4020*/  HMMA.16816.F32.BF16 R16, R12, R18, RZ ;  /* 0x000000120c10723c */ /* 0x000ff600000418ff */
[----:B------:R-:W-:Y:S05]  /*4030*/  @!UPT UIADD3 URZ, URZ, URZ, URZ ;  /* 0x0000003f3f3ff290 */ /* 0x000fea000fffe03f */
[C---:B--2---:R-:W-:Y:S01]  /*4040*/  HMMA.16816.F32.BF16 R116, R8.reuse, R20, R4 ;  /* 0x000000140874723c */ /* 0x044fe20000041804 */
[----:B------:R-:W1:Y:S07]  /*4050*/  MUFU.EX2 R4, R24 ;  /* 0x0000001800047308 */ /* 0x000e6e0000000800 */
[----:B------:R-:W-:Y:S01]  /*4060*/  HMMA.16816.F32.BF16 R80, R8, R22, R16 ;  /* 0x000000160850723c */ /* 0x000fe20000041810 */
[----:B------:R-:W2:Y:S01]  /*4070*/  LDSM.16.MT88.4 R20, [R41+0x6100] ;  /* 0x006100002914783b */ /* 0x000ea20000004200 */
[----:B------:R-:W3:Y:S05]  /*4080*/  MUFU.EX2 R5, R28 ;  /* 0x0000001c00057308 */ /* 0x000eea0000000800 */
[----:B------:R-:W-:-:S02]  /*4090*/  FADD.FTZ R16, R88, R25 ;  /* 0x0000001958107221 */ /* 0x000fc40000010000 */
[----:B------:R-:W-:Y:S01]  /*40a0*/  FADD.FTZ R17, R86, R26 ;  /* 0x0000001a56117221 */ /* 0x000fe20000010000 */
[----:B------:R-:W4:Y:S01]  /*40b0*/  MUFU.EX2 R6, R29 ;  /* 0x0000001d00067308 */ /* 0x000f220000000800 */
[----:B-1----:R-:W-:Y:S01]  /*40c0*/  FADD.FTZ R16, R4, R16 ;  /* 0x0000001004107221 */ /* 0x002fe20000010000 */
[----:B------:R-:W1:Y:S01]  /*40d0*/  LDSM.16.MT88.4 R24, [R41+0x6900] ;  /* 0x006900002918783b */ /* 0x000e620000004200 */
[----:B------:R-:W-:Y:S01]  /*40e0*/  FADD.FTZ R17, R87, R17 ;  /* 0x0000001157117221 */ /* 0x000fe20000010000 */
[C---:B------:R-:W-:Y:S01]  /*40f0*/  F2FP.BF16.PACK_AB R4, R0.reuse, R4 ;  /* 0x000000040004723e */ /* 0x040fe200000010ff */
[----:B------:R-:W-:-:S03]  /*4100*/  FADD.FTZ R16, R0, R16 ;  /* 0x0000001000107221 */ /* 0x000fc60000010000 */
[----:B------:R5:W5:Y:S01]  /*4110*/  MUFU.EX2 R7, R30 ;  /* 0x0000001e00077308 */ /* 0x000b620000000800 */
[----:B---3--:R-:W-:-:S04]  /*4120*/  FADD.FTZ R16, R5, R16 ;  /* 0x0000001005107221 */ /* 0x008fc80000010000 */
[C---:B----4-:R-:W-:Y:S01]  /*4130*/  FADD.FTZ R16, R6.reuse, R16 ;  /* 0x0000001006107221 */ /* 0x050fe20000010000 */
[----:B------:R-:W-:Y:S01]  /*4140*/  F2FP.BF16.PACK_AB R6, R6, R5 ;  /* 0x000000050606723e */ /* 0x000fe200000010ff */
[----:B------:R-:W-:Y:S01]  /*4150*/  FADD.FTZ R29, R89, R17 ;  /* 0x00000011591d7221 */ /* 0x000fe20000010000 */
[----:B------:R-:W-:Y:S01]  /*4160*/  MUFU.EX2 R5, R33 ;  /* 0x0000002100057308 */ /* 0x000fe20000000800 */
[----:B-----5:R-:W-:Y:S01]  /*4170*/  FFMA.FTZ R30, R100, c[0x0][0x2d0], -R2 ;  /* 0x0000b400641e7a23 */ /* 0x020fe20000010802 */
[----:B------:R-:W-:Y:S01]  /*4180*/  MOV R100, R84 ;  /* 0x0000005400647202 */ /* 0x000fe20000000f00 */
[----:B------:R-:W-:-:S05]  /*4190*/  FADD.FTZ R0, R7, R16 ;  /* 0x0000001007007221 */ /* 0x000fca0000010000 */
[----:B------:R-:W3:Y:S01]  /*41a0*/  MUFU.EX2 R2, R31 ;  /* 0x0000001f00027308 */ /* 0x000ee20000000800 */
[C---:B--2---:R-:W-:Y:S08]  /*41b0*/  HMMA.16816.F32.BF16 R16, R12.reuse, R20, RZ ;  /* 0x000000140c10723c */ /* 0x044ff000000418ff */
[----:B------:R-:W-:Y:S01]  /*41c0*/  HMMA.16816.F32.BF16 R20, R12, R22, RZ ;  /* 0x000000160c14723c */ /* 0x000fe200000418ff */
[C---:B---3--:R-:W-:Y:S01]  /*41d0*/  F2FP.BF16.PACK_AB R128, R2.reuse, R7 ;  /* 0x000000070280723e */ /* 0x048fe200000010ff */
[----:B------:R-:W-:Y:S01]  /*41e0*/  FADD.FTZ R28, R2, R0 ;  /* 0x00000000021c7221 */ /* 0x000fe20000010000 */
[----:B------:R-:W2:Y:S08]  /*41f0*/  MUFU.EX2 R7, R32 ;  /* 0x0000002000077308 */ /* 0x000eb00000000800 */
[----:B------:R-:W3:Y:S05]  /*4200*/  MUFU.EX2 R2, R38 ;  /* 0x0000002600027308 */ /* 0x000eea0000000800 */
[C---:B-1----:R-:W-:Y:S03]  /*4210*/  HMMA.16816.F32.BF16 R64, R8.reuse, R24, R16 ;  /* 0x000000180840723c */ /* 0x042fe60000041810 */
[----:B------:R-:W1:Y:S05]  /*4220*/  MUFU.EX2 R17, R34 ;  /* 0x0000002200117308 */ /* 0x000e6a0000000800 */
[----:B------:R-:W-:Y:S03]  /*4230*/  HMMA.16816.F32.BF16 R48, R8, R26, R20 ;  /* 0x0000001a0830723c */ /* 0x000fe60000041814 */
[----:B------:R-:W4:Y:S04]  /*4240*/  MUFU.EX2 R0, R37 ;  /* 0x0000002500007308 */ /* 0x000f280000000800 */
[----:B--2---:R-:W-:-:S04]  /*4250*/  FADD.FTZ R20, R7, R29 ;  /* 0x0000001d07147221 */ /* 0x004fc80000010000 */
[C---:B------:R-:W-:Y:S01]  /*4260*/  FADD.FTZ R21, R5.reuse, R20 ;  /* 0x0000001405157221 */ /* 0x040fe20000010000 */
[----:B------:R-:W-:Y:S01]  /*4270*/  F2FP.BF16.PACK_AB R5, R5, R7 ;  /* 0x000000070505723e */ /* 0x000fe200000010ff */
[----:B---3--:R-:W-:Y:S01]  /*4280*/  FADD.FTZ R20, R2, R28 ;  /* 0x0000001c02147221 */ /* 0x008fe20000010000 */
[----:B------:R-:W2:Y:S01]  /*4290*/  MUFU.EX2 R16, R35 ;  /* 0x0000002300107308 */ /* 0x000ea20000000800 */
[----:B-1----:R-:W-:-:S07]  /*42a0*/  FADD.FTZ R21, R17, R21 ;  /* 0x0000001511157221 */ /* 0x002fce0000010000 */
[----:B------:R-:W1:Y:S01]  /*42b0*/  MUFU.EX2 R19, R36 ;  /* 0x0000002400137308 */ /* 0x000e620000000800 */
[C---:B----4-:R-:W-:Y:S01]  /*42c0*/  FADD.FTZ R20, R0.reuse, R20 ;  /* 0x0000001400147221 */ /* 0x050fe20000010000 */
[----:B------:R-:W-:-:S04]  /*42d0*/  F2FP.BF16.PACK_AB R130, R0, R2 ;  /* 0x000000020082723e */ /* 0x000fc800000010ff */
[----:B------:R-:W-:Y:S02]  /*42e0*/  STL [R1+0x50], R20 ;  /* 0x0000501401007387 */ /* 0x000fe40000100800 */
[----:B------:R-:W3:Y:S01]  /*42f0*/  MUFU.EX2 R18, R30 ;  /* 0x0000001e00127308 */ /* 0x000ee20000000800 */
[C---:B--2---:R-:W-:Y:S01]  /*4300*/  FADD.FTZ R0, R16.reuse, R21 ;  /* 0x0000001510007221 */ /* 0x044fe20000010000 */
[----:B------:R-:W-:Y:S01]  /*4310*/  F2FP.BF16.PACK_AB R7, R16, R17 ;  /* 0x000000111007723e */ /* 0x000fe200000010ff */
[----:B------:R-:W2:Y:S02]  /*4320*/  LDSM.16.MT88.4 R20, [R252+0x6100] ;  /* 0x00610000fc14783b */ /* 0x000ea40000004200 */
[----:B-1----:R-:W-:-:S03]  /*4330*/  FADD.FTZ R0, R19, R0 ;  /* 0x0000000013007221 */ /* 0x002fc60000010000 */
[----:B------:R-:W1:Y:S01]  /*4340*/  MUFU.EX2 R2, R40 ;  /* 0x0000002800027308 */ /* 0x000e620000000800 */
[C---:B---3--:R-:W-:Y:S01]  /*4350*/  FADD.FTZ R16, R18.reuse, R0 ;  /* 0x0000000012107221 */ /* 0x048fe20000010000 */
[----:B------:R-:W-:-:S06]  /*4360*/  F2FP.BF16.PACK_AB R129, R18, R19 ;  /* 0x000000131281723e */ /* 0x000fcc00000010ff */
[----:B------:R-:W3:Y:S01]  /*4370*/  MUFU.EX2 R0, R39 ;  /* 0x0000002700007308 */ /* 0x000ee20000000800 */
[----:B-1----:R-:W-:-:S04]  /*4380*/  FADD.FTZ R16, R2, R16 ;  /* 0x0000001002107221 */ /* 0x002fc80000010000 */
[C---:B---3--:R-:W-:Y:S01]  /*4390*/  FADD.FTZ R16, R0.reuse, R16 ;  /* 0x0000001000107221 */ /* 0x048fe20000010000 */
[----:B------:R-:W-:Y:S01]  /*43a0*/  F2FP.BF16.PACK_AB R131, R0, R2 ;  /* 0x000000020083723e */ /* 0x000fe200000010ff */
[----:B------:R-:W-:Y:S02]  /*43b0*/  IMAD.MOV.U32 R0, RZ, RZ, R41 ;  /* 0x000000ffff007224 */ /* 0x000fe400078e0029 */
[----:B------:R-:W-:Y:S04]  /*43c0*/  LDSM.16.MT88.4 R40, [R249+0x3900] ;  /* 0x00390000f928783b */ /* 0x000fe80000004200 */
[----:B------:R-:W-:Y:S01]  /*43d0*/  STL [R1+0x54], R16 ;  /* 0x0000541001007387 */ /* 0x000fe20000100800 */
[C---:B--2---:R-:W-:Y:S03]  /*43e0*/  HMMA.16816.F32.BF16 R24, R12.reuse, R20, RZ ;  /* 0x000000140c18723c */ /* 0x044fe600000418ff */
[----:B------:R-:W1:Y:S05]  /*43f0*/  LDSM.16.MT88.4 R16, [R252+0x6900] ;  /* 0x00690000fc10783b */ /* 0x000e6a0000004200 */
[----:B------:R-:W-:Y:S11]  /*4400*/  HMMA.16816.F32.BF16 R12, R12, R22, RZ ;  /* 0x000000160c0c723c */ /* 0x000ff600000418ff */
[----:B------:R-:W-:Y:S05]  /*4410*/  @!UPT UIADD3 URZ, URZ, URZ, URZ ;  /* 0x0000003f3f3ff290 */ /* 0x000fea000fffe03f */
[C---:B-1----:R-:W-:Y:S08]  /*4420*/  HMMA.16816.F32.BF16 R24, R8.reuse, R16, R24 ;  /* 0x000000100818723c */ /* 0x042ff00000041818 */
[----:B------:R-:W-:Y:S01]  /*4430*/  HMMA.16816.F32.BF16 R12, R8, R18, R12 ;  /* 0x00000012080c723c */ /* 0x000fe2000004180c */
[----:B------:R-:W1:Y:S07]  /*4440*/  LDSM.16.MT88.4 R8, [R249+0x1100] ;  /* 0x00110000f908783b */ /* 0x000e6e0000004200 */
[C---:B-1----:R-:W-:Y:S08]  /*4450*/  HMMA.16816.F32.BF16 R140, R4.reuse, R8, R140 ;  /* 0x00000008048c723c */ /* 0x042ff0000004188c */
[C---:B------:R-:W-:Y:S01]  /*4460*/  HMMA.16816.F32.BF16 R16, R4.reuse, R10, R148 ;  /* 0x0000000a0410723c */ /* 0x040fe20000041894 */
        /* <DEDUP_REMOVED lines=11> */
[----:B------:R-:W-:Y:S01]  /*4520*/  HMMA.16816.F32.BF16 R44, R4, R10, R60 ;  /* 0x0000000a042c723c */ /* 0x000fe2000004183c */
[----:B------:R-:W1:Y:S11]  /*4530*/  LDSM.16.MT88.4 R8, [R250+0x3100] ;  /* 0x00310000fa08783b */ /* 0x000e760000004200 */
[----:B------:R-:W-:Y:S04]  /*4540*/  @!UPT UIADD3 URZ, URZ, URZ, URZ ;  /* 0x0000003f3f3ff290 */ /* 0x000fe8000fffe03f */
[C---:B------:R-:W-:Y:S08]  /*4550*/  HMMA.16816.F32.BF16 R36, R128.reuse, R40, R36 ;  /* 0x000000288024723c */ /* 0x040ff00000041824 */
[----:B------:R-:W-:Y:S08]  /*4560*/  HMMA.16816.F32.BF16 R40, R128, R42, R44 ;  /* 0x0000002a8028723c */ /* 0x000ff0000004182c */
        /* <DEDUP_REMOVED lines=8> */
[----:B------:R-:W1:Y:S04]  /*45f0*/  LDSM.16.MT88.4 R8, [R249+0x5100] ;  /* 0x00510000f908783b */ /* 0x000e680000004200 */
[----:B------:R-:W2:Y:S03]  /*4600*/  LDSM.16.MT88.4 R168, [R252+0x1900] ;  /* 0x00190000fca8783b */ /* 0x000ea60000004200 */
[C---:B-1----:R-:W-:Y:S08]  /*4610*/  HMMA.16816.F32.BF16 R84, R4.reuse, R8, R180 ;  /* 0x000000080454723c */ /* 0x042ff000000418b4 */
[----:B------:R-:W-:Y:S01]  /*4620*/  HMMA.16816.F32.BF16 R88, R4, R10, R144 ;  /* 0x0000000a0458723c */ /* 0x000fe20000041890 */
[----:B------:R-:W1:Y:S04]  /*4630*/  LDSM.16.MT88.4 R8, [R250+0x5100] ;  /* 0x00510000fa08783b */ /* 0x000e680000004200 */
[----:B------:R-:W3:Y:S03]  /*4640*/  LDSM.16.MT88.4 R144, [R249+0x1900] ;  /* 0x00190000f990783b */ /* 0x000ee60000004200 */
[C---:B--2---:R-:W-:Y:S08]  /*4650*/  HMMA.16816.F32.BF16 R164, R128.reuse, R168, R164 ;  /* 0x000000a880a4723c */ /* 0x044ff000000418a4 */
[----:B------:R-:W-:Y:S08]  /*4660*/  HMMA.16816.F32.BF16 R168, R128, R170, R32 ;  /* 0x000000aa80a8723c */ /* 0x000ff00000041820 */
[C---:B-1----:R-:W-:Y:S01]  /*4670*/  HMMA.16816.F32.BF16 R92, R4.reuse, R8, R160 ;  /* 0x00000008045c723c */ /* 0x042fe200000418a0 */
[----:B------:R-:W1:Y:S07]  /*4680*/  LDSM.16.MT88.4 R160, [R0+0x1900] ;  /* 0x0019000000a0783b */ /* 0x000e6e0000004200 */
[----:B------:R-:W-:Y:S01]  /*4690*/  HMMA.16816.F32.BF16 R96, R4, R10, R124 ;  /* 0x0000000a0460723c */ /* 0x000fe2000004187c */
[----:B------:R-:W2:Y:S07]  /*46a0*/  LDSM.16.MT88.4 R8, [R0+0x5100] ;  /* 0x005100000008783b */ /* 0x000eae0000004200 */
[C---:B---3--:R-:W-:Y:S08]  /*46b0*/  HMMA.16816.F32.BF16 R140, R128.reuse, R144, R140 ;  /* 0x00000090808c723c */ /* 0x048ff0000004188c */
[C---:B------:R-:W-:Y:S08]  /*46c0*/  HMMA.16816.F32.BF16 R144, R128.reuse, R146, R16 ;  /* 0x000000928090723c */ /* 0x040ff00000041810 */
[----:B-1----:R-:W-:Y:S08]  /*46d0*/  HMMA.16816.F32.BF16 R156, R128, R160, R156 ;  /* 0x000000a0809c723c */ /* 0x002ff0000004189c */
[C---:B--2---:R-:W-:Y:S01]  /*46e0*/  HMMA.16816.F32.BF16 R100, R4.reuse, R8, R152 ;  /* 0x000000080464723c */ /* 0x044fe20000041898 */
[----:B------:R-:W1:Y:S07]  /*46f0*/  LDSM.16.MT88.4 R152, [R250+0x1900] ;  /* 0x00190000fa98783b */ /* 0x000e6e0000004200 */
[----:B------:R-:W-:Y:S01]  /*4700*/  HMMA.16816.F32.BF16 R104, R4, R10, R108 ;  /* 0x0000000a0468723c */ /* 0x000fe2000004186c */
[----:B------:R-:W2:Y:S07]  /*4710*/  LDSM.16.MT88.4 R8, [R252+0x5100] ;  /* 0x00510000fc08783b */ /* 0x000eae0000004200 */
[C---:B------:R-:W-:Y:S08]  /*4720*/  HMMA.16816.F32.BF16 R160, R128.reuse, R162, R28 ;  /* 0x000000a280a0723c */ /* 0x040ff0000004181c */
[----:B-1----:R-:W-:Y:S08]  /*4730*/  HMMA.16816.F32.BF16 R148, R128, R152, R148 ;  /* 0x000000988094723c */ /* 0x002ff00000041894 */
[C---:B--2---:R-:W-:Y:S08]  /*4740*/  HMMA.16816.F32.BF16 R108, R4.reuse, R8, R120 ;  /* 0x00000008046c723c */ /* 0x044ff00000041878 */
[----:B------:R-:W-:Y:S01]  /*4750*/  HMMA.16816.F32.BF16 R112, R4, R10, R112 ;  /* 0x0000000a0470723c */ /* 0x000fe20000041870 */
[----:B------:R-:W1:Y:S07]  /*4760*/  LDSM.16.MT88.4 R8, [R249+0x7100] ;  /* 0x00710000f908783b */ /* 0x000e6e0000004200 */
[----:B------:R-:W-:Y:S08]  /*4770*/  HMMA.16816.F32.BF16 R152, R128, R154, R20 ;  /* 0x0000009a8098723c */ /* 0x000ff00000041814 */
[C---:B-1----:R-:W-:Y:S08]  /*4780*/  HMMA.16816.F32.BF16 R184, R4.reuse, R8, R184 ;  /* 0x0000000804b8723c */ /* 0x042ff000000418b8 */
[C---:B------:R-:W-:Y:S01]  /*4790*/  HMMA.16816.F32.BF16 R136, R4.reuse, R10, R136 ;  /* 0x0000000a0488723c */ /* 0x040fe20000041888 */
[----:B------:R-:W1:Y:S07]  /*47a0*/  LDSM.16.MT88.4 R8, [R250+0x7100] ;  /* 0x00710000fa08783b */ /* 0x000e6e0000004200 */
[C---:B-1----:R-:W-:Y:S08]  /*47b0*/  HMMA.16816.F32.BF16 R120, R4.reuse, R8, R116 ;  /* 0x000000080478723c */ /* 0x042ff00000041874 */
[C---:B------:R-:W-:Y:S01]  /*47c0*/  HMMA.16816.F32.BF16 R116, R4.reuse, R10, R80 ;  /* 0x0000000a0474723c */ /* 0x040fe20000041850 */
[----:B------:R-:W1:Y:S04]  /*47d0*/  LDSM.16.MT88.4 R8, [R0+0x7100] ;  /* 0x007100000008783b */ /* 0x000e680000004200 */
[----:B------:R-:W-:Y:S03]  /*47e0*/  LDSM.16.MT88.4 R80, [R250+0x5900] ;  /* 0x00590000fa50783b */ /* 0x000fe60000004200 */
[C---:B-1----:R-:W-:Y:S01]  /*47f0*/  HMMA.16816.F32.BF16 R124, R4.reuse, R10, R48 ;  /* 0x0000000a047c723c */ /* 0x042fe20000041830 */
[----:B------:R-:W1:Y:S07]  /*4800*/  LDSM.16.MT88.4 R48, [R250+0x3900] ;  /* 0x00390000fa30783b */ /* 0x000e6e0000004200 */
[----:B------:R-:W-:Y:S01]  /*4810*/  HMMA.16816.F32.BF16 R180, R4, R8, R64 ;  /* 0x0000000804b4723c */ /* 0x000fe20000041840 */
[----:B------:R-:W-:Y:S04]  /*4820*/  LDSM.16.MT88.4 R64, [R252+0x3900] ;  /* 0x00390000fc40783b */ /* 0x000fe80000004200 */
[----:B------:R-:W2:Y:S03]  /*4830*/  LDSM.16.MT88.4 R8, [R252+0x7100] ;  /* 0x00710000fc08783b */ /* 0x000ea60000004200 */
[C---:B-1----:R-:W-:Y:S08]  /*4840*/  HMMA.16816.F32.BF16 R44, R128.reuse, R48, R52 ;  /* 0x00000030802c723c */ /* 0x042ff00000041834 */
[----:B------:R-:W-:Y:S01]  /*4850*/  HMMA.16816.F32.BF16 R48, R128, R50, R56 ;  /* 0x000000328030723c */ /* 0x000fe20000041838 */
[----:B------:R-:W1:Y:S07]  /*4860*/  LDSM.16.MT88.4 R56, [R0+0x3900] ;  /* 0x003900000038783b */ /* 0x000e6e0000004200 */
[C---:B--2---:R-:W-:Y:S08]  /*4870*/  HMMA.16816.F32.BF16 R24, R4.reuse, R8, R24 ;  /* 0x000000080418723c */ /* 0x044ff00000041818 */
[----:B------:R-:W-:Y:S01]  /*4880*/  HMMA.16816.F32.BF16 R12, R4, R10, R12 ;  /* 0x0000000a040c723c */ /* 0x000fe2000004180c */
[----:B------:R-:W-:Y:S07]  /*4890*/  LDSM.16.MT88.4 R4, [R252+0x7900] ;  /* 0x00790000fc04783b */ /* 0x000fee0000004200 */
[C---:B-1----:R-:W-:Y:S08]  /*48a0*/  HMMA.16816.F32.BF16 R52, R128.reuse, R56, R60 ;  /* 0x000000388034723c */ /* 0x042ff0000004183c */
[C---:B------:R-:W-:Y:S01]  /*48b0*/  HMMA.16816.F32.BF16 R60, R128.reuse, R64, R72 ;  /* 0x00000040803c723c */ /* 0x040fe20000041848 */
[----:B------:R-:W1:Y:S07]  /*48c0*/  LDSM.16.MT88.4 R72, [R249+0x5900] ;  /* 0x00590000f948783b */ /* 0x000e6e0000004200 */
[C---:B------:R-:W-:Y:S08]  /*48d0*/  HMMA.16816.F32.BF16 R64, R128.reuse, R66, R76 ;  /* 0x000000428040723c */ /* 0x040ff0000004184c */
[C---:B------:R-:W-:Y:S08]  /*48e0*/  HMMA.16816.F32.BF16 R76, R128.reuse, R80, R92 ;  /* 0x00000050804c723c */ /* 0x040ff0000004185c */
[C---:B------:R-:W-:Y:S01]  /*48f0*/  HMMA.16816.F32.BF16 R80, R128.reuse, R82, R96 ;  /* 0x000000528050723c */ /* 0x040fe20000041860 */
[----:B------:R-:W2:Y:S07]  /*4900*/  LDSM.16.MT88.4 R96, [R252+0x5900] ;  /* 0x00590000fc60783b */ /* 0x000eae0000004200 */
[C---:B------:R-:W-:Y:S08]  /*4910*/  HMMA.16816.F32.BF16 R56, R128.reuse, R58, R68 ;  /* 0x0000003a8038723c */ /* 0x040ff00000041844 */
[C---:B-1----:R-:W-:Y:S08]  /*4920*/  HMMA.16816.F32.BF16 R68, R128.reuse, R72, R84 ;  /* 0x000000488044723c */ /* 0x042ff00000041854 */
[C---:B------:R-:W-:Y:S01]  /*4930*/  HMMA.16816.F32.BF16 R72, R128.reuse, R74, R88 ;  /* 0x0000004a8048723c */ /* 0x040fe20000041858 */
[----:B------:R-:W1:Y:S07]  /*4940*/  LDSM.16.MT88.4 R88, [R0+0x5900] ;  /* 0x005900000058783b */ /* 0x000e6e0000004200 */
[C---:B--2---:R-:W-:Y:S08]  /*4950*/  HMMA.16816.F32.BF16 R92, R128.reuse, R96, R108 ;  /* 0x00000060805c723c */ /* 0x044ff0000004186c */
[C---:B------:R-:W-:Y:S01]  /*4960*/  HMMA.16816.F32.BF16 R96, R128.reuse, R98, R112 ;  /* 0x000000628060723c */ /* 0x040fe20000041870 */
[----:B------:R-:W2:Y:S07]  /*4970*/  LDSM.16.MT88.4 R112, [R250+0x7900] ;  /* 0x00790000fa70783b */ /* 0x000eae0000004200 */
[C---:B-1----:R-:W-:Y:S08]  /*4980*/  HMMA.16816.F32.BF16 R84, R128.reuse, R88, R100 ;  /* 0x000000588054723c */ /* 0x042ff00000041864 */
[C---:B------:R-:W-:Y:S01]  /*4990*/  HMMA.16816.F32.BF16 R88, R128.reuse, R90, R104 ;  /* 0x0000005a8058723c */ /* 0x040fe20000041868 */
[----:B------:R-:W1:Y:S07]  /*49a0*/  LDSM.16.MT88.4 R104, [R249+0x7900] ;  /* 0x00790000f968783b */ /* 0x000e6e0000004200 */
[C---:B--2---:R-:W-:Y:S01]  /*49b0*/  HMMA.16816.F32.BF16 R108, R128.reuse, R112, R120 ;  /* 0x00000070806c723c */ /* 0x044fe20000041878 */
[----:B------:R-:W2:Y:S07]  /*49c0*/  LDSM.16.MT88.4 R120, [R0+0x7900] ;  /* 0x007900000078783b */ /* 0x000eae0000004200 */
[C---:B------:R-:W-:Y:S08]  /*49d0*/  HMMA.16816.F32.BF16 R112, R128.reuse, R114, R116 ;  /* 0x000000728070723c */ /* 0x040ff00000041874 */
[C---:B-1----:R-:W-:Y:S08]  /*49e0*/  HMMA.16816.F32.BF16 R100, R128.reuse, R104, R184 ;  /* 0x000000688064723c */ /* 0x042ff000000418b8 */
[C---:B------:R-:W-:Y:S08]  /*49f0*/  HMMA.16816.F32.BF16 R104, R128.reuse, R106, R136 ;  /* 0x0000006a8068723c */ /* 0x040ff00000041888 */
[C---:B--2---:R-:W-:Y:S08]  /*4a00*/  HMMA.16816.F32.BF16 R116, R128.reuse, R120, R180 ;  /* 0x000000788074723c */ /* 0x044ff000000418b4 */
[C---:B------:R-:W-:Y:S08]  /*4a10*/  HMMA.16816.F32.BF16 R120, R128.reuse, R122, R124 ;  /* 0x0000007a8078723c */ /* 0x040ff0000004187c */
[C---:B------:R-:W-:Y:S08]  /*4a20*/  HMMA.16816.F32.BF16 R124, R128.reuse, R4, R24 ;  /* 0x00000004807c723c */ /* 0x040ff00000041818 */
[----:B------:R-:W-:Y:S01]  /*4a30*/  HMMA.16816.F32.BF16 R128, R128, R6, R12 ;  /* 0x000000068080723c */ /* 0x000fe2000004180c */
[----:B------:R-:W-:Y:S07]  /*4a40*/  @!P2 BRA `(.L_x_2) ;  /* 0x00003ea00000a947 */ /* 0x000fee0003800000 */
[----:B------:R-:W2:Y:S04]  /*4a50*/  LDL.64 R8, [R1+0x98] ;  /* 0x0000980001087983 */ /* 0x000ea80000100a00 */
[----:B------:R-:W3:Y:S04]  /*4a60*/  LDL.64 R188, [R1+0xa0] ;  /* 0x0000a00001bc7983 */ /* 0x000ee80000100a00 */
[----:B------:R-:W4:Y:S01]  /*4a70*/  LDL.64 R190, [R1+0x90] ;  /* 0x0000900001be7983 */ /* 0x000f220000100a00 */
[----:B------:R-:W-:-:S02]  /*4a80*/  LEA.HI.SX32 R0, R133, 0xfffffffe, 0x1a ;  /* 0xfffffffe85007811 */ /* 0x000fc400078fd2ff */
[----:B------:R-:W-:-:S03]  /*4a90*/  MOV R133, R132 ;  /* 0x0000008400857202 */ /* 0x000fc60000000f00 */
[----:B------:R1:W-:Y:S01]  /*4aa0*/  STL [R1+0x4c], R0 ;  /* 0x00004c0001007387 */ /* 0x0003e20000100800 */
[C---:B--2---:R-:W-:Y:S02]  /*4ab0*/  IADD3 R4, P2, R8.reuse, 0x40, RZ ;  /* 0x0000004008047810 */ /* 0x044fe40007f5e0ff */
[C---:B------:R-:W-:Y:S02]  /*4ac0*/  IADD3 R2, P1, R8.reuse, 0x80, RZ ;  /* 0x0000008008027810 */ /* 0x040fe40007f3e0ff */
[----:B-1----:R-:W-:Y:S01]  /*4ad0*/  IADD3 R0, P0, R8, 0xc0, RZ ;  /* 0x000000c008007810 */ /* 0x002fe20007f1e0ff */
[----:B------:R1:W-:Y:S04]  /*4ae0*/  STL [R1+0x84], R4 ;  /* 0x0000840401007387 */ /* 0x0003e80000100800 */
[----:B------:R3:W-:Y:S04]  /*4af0*/  STL [R1+0x7c], R2 ;  /* 0x00007c0201007387 */ /* 0x0007e80000100800 */
[----:B------:R2:W-:Y:S01]  /*4b00*/  STL [R1+0x74], R0 ;  /* 0x0000740001007387 */ /* 0x0005e20000100800 */
[----:B-1----:R-:W-:Y:S01]  /*4b10*/  IMAD.X R4, RZ, RZ, R134, P2 ;  /* 0x000000ffff047224 */ /* 0x002fe200010e0686 */
[----:B---3--:R-:W-:-:S04]  /*4b20*/  IADD3 R2, P2, R188, 0x40, RZ ;  /* 0x00000040bc027810 */ /* 0x008fc80007f5e0ff */
[----:B------:R1:W-:Y:S01]  /*4b30*/  STL [R1+0x80], R4 ;  /* 0x0000800401007387 */ /* 0x0003e20000100800 */
[----:B--2---:R-:W-:-:S03]  /*4b40*/  IMAD.X R0, RZ, RZ, R134, P1 ;  /* 0x000000ffff007224 */ /* 0x004fc600008e0686 */
[----:B------:R2:W-:Y:S04]  /*4b50*/  STL [R1+0x6c], R2 ;  /* 0x00006c0201007387 */ /* 0x0005e80000100800 */
[----:B------:R3:W-:Y:S01]  /*4b60*/  STL [R1+0x78], R0 ;  /* 0x0000780001007387 */ /* 0x0007e20000100800 */
[----:B-1----:R-:W-:Y:S01]  /*4b70*/  IADD3 R4, P1, R188, 0x80, RZ ;  /* 0x00000080bc047810 */ /* 0x002fe20007f3e0ff */
[----:B--2---:R-:W-:-:S04]  /*4b80*/  IMAD.X R2, RZ, RZ, R134, P0 ;  /* 0x000000ffff027224 */ /* 0x004fc800000e0686 */
[----:B------:R-:W-:Y:S01]  /*4b90*/  STL [R1+0x64], R4 ;  /* 0x0000640401007387 */ /* 0x000fe20000100800 */
[----:B------:R-:W-:Y:S01]  /*4ba0*/  IMAD.MOV.U32 R134, RZ, RZ, R3 ;  /* 0x000000ffff867224 */ /* 0x000fe200078e0003 */
[----:B---3--:R-:W-:Y:S02]  /*4bb0*/  IADD3 R0, P0, R188, 0xc0, RZ ;  /* 0x000000c0bc007810 */ /* 0x008fe40007f1e0ff */
[----:B------:R1:W-:Y:S01]  /*4bc0*/  STL [R1+0x70], R2 ;  /* 0x0000700201007387 */ /* 0x0003e20000100800 */
[----:B----4-:R-:W-:-:S03]  /*4bd0*/  IMAD.X R3, RZ, RZ, R191, P2 ;  /* 0x000000ffff037224 */ /* 0x010fc600010e06bf */
[----:B------:R2:W-:Y:S04]  /*4be0*/  STL [R1+0x5c], R0 ;  /* 0x00005c0001007387 */ /* 0x0005e80000100800 */
[----:B------:R3:W-:Y:S01]  /*4bf0*/  STL [R1+0x68], R3 ;  /* 0x0000680301007387 */ /* 0x0007e20000100800 */
[----:B-1----:R-:W-:Y:S01]  /*4c00*/  IMAD.X R2, RZ, RZ, R191, P1 ;  /* 0x000000ffff027224 */ /* 0x002fe200008e06bf */
[----:B--2---:R-:W-:-:S05]  /*4c10*/  IADD3.X R0, RZ, R191, RZ, P0, !PT ;  /* 0x000000bfff007210 */ /* 0x004fca00007fe4ff */
[----:B------:R3:W-:Y:S04]  /*4c20*/  STL [R1+0x58], R0 ;  /* 0x0000580001007387 */ /* 0x0007e80000100800 */
[----:B------:R3:W-:Y:S02]  /*4c30*/  STL [R1+0x60], R2 ;  /* 0x0000600201007387 */ /* 0x0007e40000100800 */
[----:B---3--:R-:W-:-:S05]  /*4c40*/  SHF.L.U32 R0, R135, 0x1, RZ ;  /* 0x0000000187007819 */ /* 0x008fca00000006ff */
[----:B------:R1:W-:Y:S02]  /*4c50*/  STL [R1+0x48], R0 ;  /* 0x0000480001007387 */ /* 0x0003e40000100800 */
.L_x_3:
[----:B--2---:R-:W2:Y:S01]  /*4c60*/  LDL.64 R12, [R1+0x98] ;  /* 0x00009800010c7983 */ /* 0x004ea20000100a00 */
[----:B------:R-:W-:Y:S01]  /*4c70*/  MOV R7, c[0x0][0x208] ;  /* 0x0000820000077a02 */ /* 0x000fe20000000f00 */
[----:B------:R-:W-:Y:S04]  /*4c80*/  DEPBAR.LE SB0, 0x0 ;  /* 0x000080000000791a */ /* 0x000fe80000000000 */
[----:B------:R-:W3:Y:S01]  /*4c90*/  LDL R132, [R1+0x84] ;  /* 0x0000840001847983 */ /* 0x000ee20000100800 */
[----:B------:R-:W-:Y:S04]  /*4ca0*/  MOV R14, c[0x0][0x20c] ;  /* 0x00008300000e7a02 */ /* 0x000fe80000000f00 */
[----:B------:R-:W4:Y:S05]  /*4cb0*/  LDL R28, [R1+0x88] ;  /* 0x00008800011c7983 */ /* 0x000f2a0000100800 */
[----:B------:R-:W2:Y:S05]  /*4cc0*/  LDL R35, [R1+0x7c] ;  /* 0x00007c0001237983 */ /* 0x000eaa0000100800 */
[----:B------:R-:W2:Y:S05]  /*4cd0*/  LDL R29, [R1+0x80] ;  /* 0x00008000011d7983 */ /* 0x000eaa0000100800 */
[----:B------:R-:W2:Y:S05]  /*4ce0*/  LDL R33, [R1+0x74] ;  /* 0x0000740001217983 */ /* 0x000eaa0000100800 */
[----:B------:R-:W2:Y:S05]  /*4cf0*/  LDL R32, [R1+0x78] ;  /* 0x0000780001207983 */ /* 0x000eaa0000100800 */
[----:B------:R-:W2:Y:S05]  /*4d00*/  LDL R34, [R1+0x70] ;  /* 0x0000700001227983 */ /* 0x000eaa0000100800 */
[----:B------:R1:W-:Y:S05]  /*4d10*/  STL [R1+0x12c], R130 ;  /* 0x00012c8201007387 */ /* 0x0003ea0000100800 */
[----:B------:R-:W-:Y:S06]  /*4d20*/  BAR.SYNC.DEFER_BLOCKING 0x0 ;  /* 0x0000000000007b1d */ /* 0x000fec0000010000 */
[----:B------:R-:W2:Y:S05]  /*4d30*/  LDSM.16.M88.4 R8, [R248+0x10100] ;  /* 0x01010000f808783b */ /* 0x000eaa0000000200 */
[----:B-1----:R-:W2:Y:S05]  /*4d40*/  LDL.LU R130, [R1+0x4c] ;  /* 0x00004c0001827983 */ /* 0x002eaa0000300800 */
[----:B------:R1:W-:Y:S05]  /*4d50*/  STL [R1+0x128], R131 ;  /* 0x0001288301007387 */ /* 0x0003ea0000100800 */
[----:B------:R-:W3:Y:S05]  /*4d60*/  LDL R136, [R1+0x8] ;  /* 0x0000080001887983 */ /* 0x000eea0000100800 */
[----:B------:R-:W4:Y:S05]  /*4d70*/  LDL R180, [R1+0x44] ;  /* 0x0000440001b47983 */ /* 0x000f2a0000100800 */
[----:B------:R-:W4:Y:S05]  /*4d80*/  LDL R135, [R1+0x40] ;  /* 0x0000400001877983 */ /* 0x000f2a0000100800 */
[----:B------:R-:W2:Y:S05]  /*4d90*/  LDSM.16.M88.4 R16, [R248+0x10900] ;  /* 0x01090000f810783b */ /* 0x000eaa0000000200 */
[----:B-1----:R-:W4:Y:S05]  /*4da0*/  LDL R131, [R1+0x48] ;  /* 0x0000480001837983 */ /* 0x002f2a0000100800 */
[----:B------:R-:W1:Y:S01]  /*4db0*/  LDSM.16.M88.4 R24, [R248+0x11100] ;  /* 0x01110000f818783b */ /* 0x000e620000000200 */
[----:B--2---:R-:W-:Y:S01]  /*4dc0*/  SHF.R.S32.HI R0, RZ, 0x1f, R130 ;  /* 0x0000001fff007819 */ /* 0x004fe20000011482 */
[----:B------:R-:W-:Y:S04]  /*4dd0*/  IMAD.WIDE.U32 R4, R130, c[0x0][0x208], RZ ;  /* 0x0000820082047a25 */ /* 0x000fe800078e00ff */
[----:B------:R-:W-:Y:S01]  /*4de0*/  IMAD R0, R0, c[0x0][0x208], RZ ;  /* 0x0000820000007a24 */ /* 0x000fe200078e02ff */
[----:B------:R-:W-:Y:S03]  /*4df0*/  SHF.L.U32 R2, R4, 0x6, RZ ;  /* 0x0000000604027819 */ /* 0x000fe600000006ff */
[----:B------:R-:W-:Y:S01]  /*4e00*/  IMAD R0, R130, c[0x0][0x20c], R0 ;  /* 0x0000830082007a24 */ /* 0x000fe200078e0200 */
[----:B------:R-:W-:Y:S01]  /*4e10*/  IADD3 R3, P0, R2, R12, RZ ;  /* 0x0000000c02037210 */ /* 0x000fe20007f1e0ff */
[----:B---3--:R-:W-:Y:S03]  /*4e20*/  LDSM.16.M88.4 R136, [R136] ;  /* 0x000000008888783b */ /* 0x008fe60000000200 */
[----:B------:R-:W-:Y:S02]  /*4e30*/  IADD3 R0, R5, R0, RZ ;  /* 0x0000000005007210 */ /* 0x000fe40007ffe0ff */
[C---:B------:R-:W-:Y:S01]  /*4e40*/  LEA R22, P2, R3.reuse, c[0x0][0x1f8], 0x1 ;  /* 0x00007e0003167a11 */ /* 0x040fe200078408ff */
[----:B----4-:R-:W-:Y:S01]  /*4e50*/  LDSM.16.M88.4 R180, [R180] ;  /* 0x00000000b4b4783b */ /* 0x010fe20000000200 */
[----:B------:R-:W-:Y:S02]  /*4e60*/  SHF.L.U64.HI R0, R4, 0x6, R0 ;  /* 0x0000000604007819 */ /* 0x000fe40000010200 */
[----:B------:R-:W-:Y:S02]  /*4e70*/  IADD3 R4, P1, R2, R132, RZ ;  /* 0x0000008402047210 */ /* 0x000fe40007f3e0ff */
[----:B------:R-:W-:Y:S01]  /*4e80*/  IADD3.X R5, R0, R28, RZ, P0, !PT ;  /* 0x0000001c00057210 */ /* 0x000fe200007fe4ff */
[----:B------:R2:W-:Y:S01]  /*4e90*/  LDSM.16.M88.4 R184, [R135] ;  /* 0x0000000087b8783b */ /* 0x0005e20000000200 */
[----:B------:R-:W-:Y:S02]  /*4ea0*/  LEA R20, P0, R4, c[0x0][0x1f8], 0x1 ;  /* 0x00007e0004147a11 */ /* 0x000fe400078008ff */
[----:B------:R-:W-:Y:S02]  /*4eb0*/  IADD3.X R6, R0, R29, RZ, P1, !PT ;  /* 0x0000001d00067210 */ /* 0x000fe40000ffe4ff */
[----:B------:R-:W-:Y:S02]  /*4ec0*/  LEA.HI.X R23, R3, c[0x0][0x1fc], R5, 0x1, P2 ;  /* 0x00007f0003177a11 */ /* 0x000fe400010f0c05 */
[----:B------:R-:W-:Y:S02]  /*4ed0*/  IADD3 R5, P2, R2, R35, RZ ;  /* 0x0000002302057210 */ /* 0x000fe40007f5e0ff */
[----:B------:R-:W-:Y:S02]  /*4ee0*/  LEA.HI.X R21, R4, c[0x0][0x1fc], R6, 0x1, P0 ;  /* 0x00007f0004157a11 */ /* 0x000fe400000f0c06 */
[C---:B------:R-:W-:Y:S02]  /*4ef0*/  LEA R3, P0, R7.reuse, R2, 0x5 ;  /* 0x0000000207037211 */ /* 0x040fe400078028ff */
[----:B------:R-:W-:Y:S02]  /*4f00*/  IADD3 R4, P1, R2, R33, RZ ;  /* 0x0000002102047210 */ /* 0x000fe40007f3e0ff */
[----:B------:R-:W-:Y:S02]  /*4f10*/  LEA.HI.X R2, R7, R0, R14, 0x5, P0 ;  /* 0x0000000007027211 */ /* 0x000fe400000f2c0e */
[----:B------:R-:W-:Y:S02]  /*4f20*/  IADD3 R6, P0, R3, R12, RZ ;  /* 0x0000000c03067210 */ /* 0x000fe40007f1e0ff */
[C---:B------:R-:W-:Y:S02]  /*4f30*/  IADD3.X R7, R0.reuse, R32, RZ, P2, !PT ;  /* 0x0000002000077210 */ /* 0x040fe400017fe4ff */
[----:B------:R-:W-:Y:S02]  /*4f40*/  IADD3.X R0, R0, R34, RZ, P1, !PT ;  /* 0x0000002200007210 */ /* 0x000fe40000ffe4ff */
[C---:B------:R-:W-:Y:S01]  /*4f50*/  LEA R12, P2, R5.reuse, c[0x0][0x1f8], 0x1 ;  /* 0x00007e00050c7a11 */ /* 0x040fe200078408ff */
[----:B--2---:R-:W2:Y:S01]  /*4f60*/  LDL R135, [R1+0x30] ;  /* 0x0000300001877983 */ /* 0x004ea20000100800 */
[C---:B------:R-:W-:Y:S02]  /*4f70*/  LEA R14, P1, R4.reuse, c[0x0][0x1f8], 0x1 ;  /* 0x00007e00040e7a11 */ /* 0x040fe400078208ff */
[----:B------:R-:W-:Y:S02]  /*4f80*/  LEA.HI.X R13, R5, c[0x0][0x1fc], R7, 0x1, P2 ;  /* 0x00007f00050d7a11 */ /* 0x000fe400010f0c07 */
[----:B------:R-:W-:Y:S02]  /*4f90*/  LEA.HI.X R15, R4, c[0x0][0x1fc], R0, 0x1, P1 ;  /* 0x00007f00040f7a11 */ /* 0x000fe400008f0c00 */
[C---:B------:R-:W-:Y:S02]  /*4fa0*/  IADD3 R0, P2, R3.reuse, R132, RZ ;  /* 0x0000008403007210 */ /* 0x040fe40007f5e0ff */
[----:B------:R-:W3:Y:S01]  /*4fb0*/  LDL R132, [R1+0x3c] ;  /* 0x00003c0001847983 */ /* 0x000ee20000100800 */
[----:B------:R-:W-:Y:S02]  /*4fc0*/  IADD3.X R28, R2, R28, RZ, P0, !PT ;  /* 0x0000001c021c7210 */ /* 0x000fe400007fe4ff */
[C---:B------:R-:W-:Y:S02]  /*4fd0*/  LEA R30, P0, R6.reuse, c[0x0][0x1f8], 0x1 ;  /* 0x00007e00061e7a11 */ /* 0x040fe400078008ff */
[C---:B------:R-:W-:Y:S02]  /*4fe0*/  IADD3 R4, P1, R3.reuse, R35, RZ ;  /* 0x0000002303047210 */ /* 0x040fe40007f3e0ff */
[----:B------:R-:W-:Y:S02]  /*4ff0*/  LEA.HI.X R31, R6, c[0x0][0x1fc], R28, 0x1, P0 ;  /* 0x00007f00061f7a11 */ /* 0x000fe400000f0c1c */
[----:B------:R-:W-:Y:S02]  /*5000*/  IADD3.X R6, R2, R29, RZ, P2, !PT ;  /* 0x0000001d02067210 */ /* 0x000fe400017fe4ff */
[----:B------:R-:W-:Y:S02]  /*5010*/  LEA R28, P2, R0, c[0x0][0x1f8], 0x1 ;  /* 0x00007e00001c7a11 */ /* 0x000fe400078408ff */
[----:B------:R-:W-:Y:S02]  /*5020*/  IADD3.X R7, R2, R32, RZ, P1, !PT ;  /* 0x0000002002077210 */ /* 0x000fe40000ffe4ff */
[----:B------:R-:W-:Y:S02]  /*5030*/  LEA.HI.X R29, R0, c[0x0][0x1fc], R6, 0x1, P2 ;  /* 0x00007f00001d7a11 */ /* 0x000fe400010f0c06 */
[----:B------:R-:W4:Y:S01]  /*5040*/  LDL R0, [R1+0x4] ;  /* 0x0000040001007983 */ /* 0x000f220000100800 */
[C---:B------:R-:W-:Y:S02]  /*5050*/  LEA R32, P1, R4.reuse, c[0x0][0x1f8], 0x1 ;  /* 0x00007e0004207a11 */ /* 0x040fe400078208ff */
[----:B------:R-:W-:Y:S02]  /*5060*/  IADD3 R3, P0, R3, R33, RZ ;  /* 0x0000002103037210 */ /* 0x000fe40007f1e0ff */
[----:B------:R-:W-:Y:S02]  /*5070*/  LEA.HI.X R33, R4, c[0x0][0x1fc], R7, 0x1, P1 ;  /* 0x00007f0004217a11 */ /* 0x000fe400008f0c07 */
[----:B------:R-:W-:Y:S02]  /*5080*/  IADD3.X R5, R2, R34, RZ, P0, !PT ;  /* 0x0000002202057210 */ /* 0x000fe400007fe4ff */
[----:B------:R-:W-:Y:S02]  /*5090*/  MOV R6, R32 ;  /* 0x0000002000067202 */ /* 0x000fe40000000f00 */
[----:B------:R-:W-:Y:S02]  /*50a0*/  MOV R7, R33 ;  /* 0x0000002100077202 */ /* 0x000fe40000000f00 */
[----:B------:R-:W1:Y:S01]  /*50b0*/  LDSM.16.M88.4 R32, [R248+0x11900] ;  /* 0x01190000f820783b */ /* 0x000e620000000200 */
[C---:B------:R-:W-:Y:S04]  /*50c0*/  LEA R2, P0, R3.reuse, c[0x0][0x1f8], 0x1 ;  /* 0x00007e0003027a11 */ /* 0x040fe800078008ff */
[----:B------:R-:W-:Y:S02]  /*50d0*/  LEA.HI.X R3, R3, c[0x0][0x1fc], R5, 0x1, P0 ;  /* 0x00007f0003037a11 */ /* 0x000fe400000f0c05 */
[C---:B------:R-:W-:Y:S02]  /*50e0*/  ISETP.GT.AND P0, PT, R130.reuse, RZ, PT ;  /* 0x000000ff8200720c */ /* 0x040fe40003f04270 */
[----:B------:R-:W-:Y:S01]  /*50f0*/  IADD3 R130, R130, -0x1, RZ ;  /* 0xffffffff82827810 */ /* 0x000fe20007ffe0ff */
[----:B---3--:R3:W1:Y:S05]  /*5100*/  LDSM.16.M88.4 R188, [R132] ;  /* 0x0000000084bc783b */ /* 0x00866a0000000200 */
[----:B------:R-:W-:Y:S01]  /*5110*/  @!PT LDS RZ, [RZ] ;  /* 0x00000000fffff984 */ /* 0x000fe20000000800 */
[----:B------:R-:W-:Y:S01]  /*5120*/  @!PT LDS RZ, [RZ] ;  /* 0x00000000fffff984 */ /* 0x000fe20000000800 */
[----:B------:R-:W-:Y:S01]  /*5130*/  @!PT LDS RZ, [RZ] ;  /* 0x00000000fffff984 */ /* 0x000fe20000000800 */
[----:B------:R2:W-:Y:S05]  /*5140*/  LDGSTS.E.BYPASS.LTC128B.128 [R131+0x100], [R22.64], !P6 ;  /* 0x0010000016837fae */ /* 0x0005ea000f101d48 */
[----:B------:R1:W-:Y:S05]  /*5150*/  LDGSTS.E.BYPASS.LTC128B.128 [R131+0x2100], [R20.64], !P5 ;  /* 0x0210000014837fae */ /* 0x0003ea000e901d48 */
[----:B------:R1:W-:Y:S05]  /*5160*/  LDGSTS.E.BYPASS.LTC128B.128 [R131+0x4100], [R12.64], !P4 ;  /* 0x041000000c837fae */ /* 0x0003ea000e101d48 */
[----:B------:R1:W-:Y:S05]  /*5170*/  LDGSTS.E.BYPASS.LTC128B.128 [R131+0x6100], [R14.64], !P3 ;  /* 0x061000000e837fae */ /* 0x0003ea000d901d48 */
[----:B------:R1:W-:Y:S05]  /*5180*/  LDGSTS.E.BYPASS.LTC128B.128 [R131+0x1100], [R30.64], !P6 ;  /* 0x011000001e837fae */ /* 0x0003ea000f101d48 */
[----:B------:R4:W-:Y:S01]  /*5190*/  LDGSTS.E.BYPASS.LTC128B.128 [R131+0x3100], [R28.64], !P5 ;  /* 0x031000001c837fae */ /* 0x0009e2000e901d48 */
[----:B--2---:R-:W-:Y:S02]  /*51a0*/  MOV R22, R6 ;  /* 0x0000000600167202 */ /* 0x004fe40000000f00 */
[----:B------:R-:W-:Y:S02]  /*51b0*/  MOV R23, R7 ;  /* 0x0000000700177202 */ /* 0x000fe40000000f00 */
[----:B---3--:R-:W2:Y:S01]  /*51c0*/  LDL R132, [R1+0x2c] ;  /* 0x00002c0001847983 */ /* 0x008ea20000100800 */
[C---:B-----5:R-:W-:Y:S04]  /*51d0*/  HMMA.16816.F32.BF16 R4, R172.reuse, R8, RZ ;  /* 0x00000008ac04723c */ /* 0x060fe800000418ff */
[----:B------:R3:W-:Y:S04]  /*51e0*/  LDGSTS.E.BYPASS.LTC128B.128 [R131+0x5100], [R22.64], !P4 ;  /* 0x0510000016837fae */ /* 0x0007e8000e101d48 */
[C---:B------:R-:W-:Y:S01]  /*51f0*/  HMMA.16816.F32.BF16 R8, R172.reuse, R10, RZ ;  /* 0x0000000aac08723c */ /* 0x040fe200000418ff */
[----:B------:R4:W-:Y:S05]  /*5200*/  LDGSTS.E.BYPASS.LTC128B.128 [R131+0x7100], [R2.64], !P3 ;  /* 0x0710000002837fae */ /* 0x0009ea000d901d48 */
[----:B------:R-:W0:Y:S02]  /*5210*/  LDGDEPBAR ;  /* 0x00000000000079af */ /* 0x000e240000000000 */
[C---:B-1----:R-:W-:Y:S08]  /*5220*/  HMMA.16816.F32.BF16 R12, R172.reuse, R16, RZ ;  /* 0x00000010ac0c723c */ /* 0x042ff000000418ff */
[C---:B------:R-:W-:Y:S08]  /*5230*/  HMMA.16816.F32.BF16 R16, R172.reuse, R18, RZ ;  /* 0x00000012ac10723c */ /* 0x040ff000000418ff */
[C---:B---3--:R-:W-:Y:S01]  /*5240*/  HMMA.16816.F32.BF16 R20, R172.reuse, R24, RZ ;  /* 0x00000018ac14723c */ /* 0x048fe200000418ff */
[----:B----4-:R-:W3:Y:S07]  /*5250*/  LDL R2, [R1+0x38] ;  /* 0x0000380001027983 */ /* 0x010eee0000100800 */
[C---:B------:R-:W-:Y:S01]  /*5260*/  HMMA.16816.F32.BF16 R24, R172.reuse, R26, RZ ;  /* 0x0000001aac18723c */ /* 0x040fe200000418ff */
[----:B------:R-:W4:Y:S05]  /*5270*/  LDL R3, [R1+0x34] ;  /* 0x0000340001037983 */ /* 0x000f2a0000100800 */
[----:B------:R-:W-:Y:S02]  /*5280*/  STL [R1+0xd8], R172 ;  /* 0x0000d8ac01007387 */ /* 0x000fe40000100800 */
[C---:B------:R-:W-:Y:S03]  /*5290*/  HMMA.16816.F32.BF16 R28, R172.reuse, R32, RZ ;  /* 0x00000020ac1c723c */ /* 0x040fe600000418ff */
[----:B------:R-:W-:Y:S05]  /*52a0*/  STL [R1+0xd4], R173 ;  /* 0x0000d4ad01007387 */ /* 0x000fea0000100800 */
[----:B------:R-:W-:Y:S01]  /*52b0*/  HMMA.16816.F32.BF16 R32, R172, R34, RZ ;  /* 0x00000022ac20723c */ /* 0x000fe200000418ff */
[----:B------:R-:W-:Y:S05]  /*52c0*/  STL [R1+0xd0], R174 ;  /* 0x0000d0ae01007387 */ /* 0x000fea0000100800 */
[----:B------:R-:W-:Y:S02]  /*52d0*/  STL [R1+0xcc], R175 ;  /* 0x0000ccaf01007387 */ /* 0x000fe40000100800 */
[C---:B------:R-:W-:Y:S03]  /*52e0*/  HMMA.16816.F32.BF16 R4, R176.reuse, R136, R4 ;  /* 0x00000088b004723c */ /* 0x040fe60000041804 */
[----:B------:R-:W-:Y:S05]  /*52f0*/  STL [R1+0xe8], R176 ;  /* 0x0000e8b001007387 */ /* 0x000fea0000100800 */
[C---:B------:R-:W-:Y:S01]  /*5300*/  HMMA.16816.F32.BF16 R8, R176.reuse, R138, R8 ;  /* 0x0000008ab008723c */ /* 0x040fe20000041808 */
[----:B------:R-:W1:Y:S05]  /*5310*/  LDSM.16.M88.4 R136, [R0+0x10100] ;  /* 0x010100000088783b */ /* 0x000e6a0000000200 */
        /* <DEDUP_REMOVED lines=9> */
[----:B------:R-:W-:Y:S05]  /*53b0*/  LDSM.16.M88.4 R184, [R0+0x11900] ;  /* 0x0119000000b8783b */ /* 0x000fea0000000200 */
[----:B------:R-:W-:Y:S02]  /*53c0*/  STL [R1+0xf4], R193 ;  /* 0x0000f4c101007387 */ /* 0x000fe40000100800 */
[C---:B------:R-:W-:Y:S03]  /*53d0*/  HMMA.16816.F32.BF16 R28, R176.reuse, R188, R28 ;  /* 0x000000bcb01c723c */ /* 0x040fe6000004181c */
[----:B------:R-:W-:Y:S05]  /*53e0*/  STL [R1+0xf0], R194 ;  /* 0x0000f0c201007387 */ /* 0x000fea0000100800 */
[----:B------:R-:W-:Y:S01]  /*53f0*/  HMMA.16816.F32.BF16 R32, R176, R190, R32 ;  /* 0x000000beb020723c */ /* 0x000fe20000041820 */
[----:B------:R-:W-:Y:S05]  /*5400*/  STL [R1+0xec], R195 ;  /* 0x0000ecc301007387 */ /* 0x000fea0000100800 */
[----:B------:R-:W-:Y:S02]  /*5410*/  STL [R1+0x108], R196 ;  /* 0x000108c401007387 */ /* 0x000fe40000100800 */
[C---:B-1----:R-:W-:Y:S03]  /*5420*/  HMMA.16816.F32.BF16 R4, R192.reuse, R136, R4 ;  /* 0x00000088c004723c */ /* 0x042fe60000041804 */
[----:B------:R-:W-:Y:S05]  /*5430*/  STL [R1+0x104], R197 ;  /* 0x000104c501007387 */ /* 0x000fea0000100800 */
[C---:B------:R-:W-:Y:S01]  /*5440*/  HMMA.16816.F32.BF16 R8, R192.reuse, R138, R8 ;  /* 0x0000008ac008723c */ /* 0x040fe20000041808 */
[----:B------:R-:W1:Y:S05]  /*5450*/  LDSM.16.M88.4 R136, [R0+0x11100] ;  /* 0x011100000088783b */ /* 0x000e6a0000000200 */
[----:B------:R-:W-:Y:S02]  /*5460*/  STL [R1+0x100], R198 ;  /* 0x000100c601007387 */ /* 0x000fe40000100800 */
[C---:B------:R-:W-:Y:S03]  /*5470*/  HMMA.16816.F32.BF16 R12, R192.reuse, R180, R12 ;  /* 0x000000b4c00c723c */ /* 0x040fe6000004180c */
[----:B------:R-:W-:Y:S05]  /*5480*/  STL [R1+0xfc], R199 ;  /* 0x0000fcc701007387 */ /* 0x000fea0000100800 */
[C---:B------:R-:W-:Y:S01]  /*5490*/  HMMA.16816.F32.BF16 R16, R192.reuse, R182, R16 ;  /* 0x000000b6c010723c */ /* 0x040fe20000041810 */
[----:B------:R-:W1:Y:S05]  /*54a0*/  LDSM.16.M88.4 R180, [R251] ;  /* 0x00000000fbb4783b */ /* 0x000e6a0000000200 */
[----:B------:R-:W-:Y:S05]  /*54b0*/  STL [R1+0x118], R200 ;  /* 0x000118c801007387 */ /* 0x000fea0000100800 */
[----:B------:R-:W-:Y:S05]  /*54c0*/  STL [R1+0x114], R201 ;  /* 0x000114c901007387 */ /* 0x000fea0000100800 */
[----:B------:R-:W-:Y:S05]  /*54d0*/  STL [R1+0x110], R202 ;  /* 0x000110ca01007387 */ /* 0x000fea0000100800 */
[----:B------:R-:W-:Y:S01]  /*54e0*/  STL [R1+0x10c], R203 ;  /* 0x00010ccb01007387 */ /* 0x000fe20000100800 */
[C---:B-1----:R-:W-:Y:S08]  /*54f0*/  HMMA.16816.F32.BF16 R20, R192.reuse, R136, R20 ;  /* 0x00000088c014723c */ /* 0x042ff00000041814 */
[C---:B------:R-:W-:Y:S01]  /*5500*/  HMMA.16816.F32.BF16 R24, R192.reuse, R138, R24 ;  /* 0x0000008ac018723c */ /* 0x040fe20000041818 */
[----:B------:R-:W1:Y:S07]  /*5510*/  LDSM.16.M88.4 R136, [R251+0x800] ;  /* 0x00080000fb88783b */ /* 0x000e6e0000000200 */
[C---:B------:R-:W-:Y:S08]  /*5520*/  HMMA.16816.F32.BF16 R28, R192.reuse, R184, R28 ;  /* 0x000000b8c01c723c */ /* 0x040ff0000004181c */
[----:B------:R-:W-:Y:S01]  /*5530*/  HMMA.16816.F32.BF16 R32, R192, R186, R32 ;  /* 0x000000bac020723c */ /* 0x000fe20000041820 */
[----:B------:R-:W1:Y:S07]  /*5540*/  LDSM.16.M88.4 R184, [R251+0x1000] ;  /* 0x00100000fbb8783b */ /* 0x000e6e0000000200 */
[C---:B------:R-:W-:Y:S08]  /*5550*/  HMMA.16816.F32.BF16 R4, R196.reuse, R180, R4 ;  /* 0x000000b4c404723c */ /* 0x040ff00000041804 */
[C---:B------:R-:W-:Y:S01]  /*5560*/  HMMA.16816.F32.BF16 R8, R196.reuse, R182, R8 ;  /* 0x000000b6c408723c */ /* 0x040fe20000041808 */
[----:B------:R-:W1:Y:S07]  /*5570*/  LDSM.16.M88.4 R180, [R251+0x1800] ;  /* 0x00180000fbb4783b */ /* 0x000e6e0000000200 */
[C---:B-1----:R-:W-:Y:S08]  /*5580*/  HMMA.16816.F32.BF16 R12, R196.reuse, R136, R12 ;  /* 0x00000088c40c723c */ /* 0x042ff0000004180c */
[C---:B------:R-:W-:Y:S01]  /*5590*/  HMMA.16816.F32.BF16 R16, R196.reuse, R138, R16 ;  /* 0x0000008ac410723c */ /* 0x040fe20000041810 */
[----:B------:R-:W1:Y:S07]  /*55a0*/  LDSM.16.M88.4 R136, [R248+0x12100] ;  /* 0x01210000f888783b */ /* 0x000e6e0000000200 */
[C---:B------:R-:W-:Y:S08]  /*55b0*/  HMMA.16816.F32.BF16 R20, R196.reuse, R184, R20 ;  /* 0x000000b8c414723c */ /* 0x040ff00000041814 */
[C---:B------:R-:W-:Y:S01]  /*55c0*/  HMMA.16816.F32.BF16 R24, R196.reuse, R186, R24 ;  /* 0x000000bac418723c */ /* 0x040fe20000041818 */
[----:B------:R-:W2:Y:S07]  /*55d0*/  LDSM.16.M88.4 R184, [R248+0x12900] ;  /* 0x01290000f8b8783b */ /* 0x000eae0000000200 */
[C---:B------:R-:W-:Y:S08]  /*55e0*/  HMMA.16816.F32.BF16 R28, R196.reuse, R180, R28 ;  /* 0x000000b4c41c723c */ /* 0x040ff0000004181c */
[----:B------:R-:W-:Y:S01]  /*55f0*/  HMMA.16816.F32.BF16 R32, R196, R182, R32 ;  /* 0x000000b6c420723c */ /* 0x000fe20000041820 */
[----:B------:R-:W2:Y:S07]  /*5600*/  LDSM.16.M88.4 R180, [R248+0x13100] ;  /* 0x01310000f8b4783b */ /* 0x000eae0000000200 */
[C---:B-1----:R-:W-:Y:S08]  /*5610*/  HMMA.16816.F32.BF16 R4, R200.reuse, R136, R4 ;  /* 0x00000088c804723c */ /* 0x042ff00000041804 */
[C---:B------:R-:W-:Y:S01]  /*5620*/  HMMA.16816.F32.BF16 R8, R200.reuse, R138, R8 ;  /* 0x0000008ac808723c */ /* 0x040fe20000041808 */
[----:B------:R-:W1:Y:S07]  /*5630*/  LDSM.16.M88.4 R136, [R248+0x13900] ;  /* 0x01390000f888783b */ /* 0x000e6e0000000200 */
[C---:B--2---:R-:W-:Y:S08]  /*5640*/  HMMA.16816.F32.BF16 R12, R200.reuse, R184, R12 ;  /* 0x000000b8c80c723c */ /* 0x044ff0000004180c */
[C---:B------:R-:W-:Y:S08]  /*5650*/  HMMA.16816.F32.BF16 R16, R200.reuse, R186, R16 ;  /* 0x000000bac810723c */ /* 0x040ff00000041810 */
[C---:B------:R-:W-:Y:S08]  /*5660*/  HMMA.16816.F32.BF16 R20, R200.reuse, R180, R20 ;  /* 0x000000b4c814723c */ /* 0x040ff00000041814 */
[C---:B------:R-:W-:Y:S08]  /*5670*/  HMMA.16816.F32.BF16 R24, R200.reuse, R182, R24 ;  /* 0x000000b6c818723c */ /* 0x040ff00000041818 */
[C---:B-1----:R-:W-:Y:S08]  /*5680*/  HMMA.16816.F32.BF16 R28, R200.reuse, R136, R28 ;  /* 0x00000088c81c723c */ /* 0x042ff0000004181c */
[----:B------:R-:W-:Y:S01]  /*5690*/  HMMA.16816.F32.BF16 R32, R200, R138, R32 ;  /* 0x0000008ac820723c */ /* 0x000fe20000041820 */
[----:B------:R1:W-:Y:S05]  /*56a0*/  LDSM.16.M88.4 R136, [R135] ;  /* 0x000000008788783b */ /* 0x0003ea0000000200 */
[----:B---3--:R2:W2:Y:S05]  /*56b0*/  LDSM.16.M88.4 R184, [R2] ;  /* 0x0000000002b8783b */ /* 0x0084aa0000000200 */
[----:B----4-:R4:W2:Y:S05]  /*56c0*/  LDSM.16.M88.4 R180, [R3] ;  /* 0x0000000003b4783b */ /* 0x0108aa0000000200 */
[----:B-1----:R-:W3:Y:S05]  /*56d0*/  LDL R135, [R1+0x28] ;  /* 0x0000280001877983 */ /* 0x002eea0000100800 */
[----:B--2---:R-:W3:Y:S05]  /*56e0*/  LDL R2, [R1+0x1c] ;  /* 0x00001c0001027983 */ /* 0x004eea0000100800 */
[----:B----4-:R-:W4:Y:S01]  /*56f0*/  LDL R3, [R1+0x20] ;  /* 0x0000200001037983 */ /* 0x010f220000100800 */
[C---:B------:R-:W-:Y:S08]  /*5700*/  HMMA.16816.F32.BF16 R4, R204.reuse, R184, R4 ;  /* 0x000000b8cc04723c */ /* 0x040ff00000041804 */
[C---:B------:R-:W-:Y:S01]  /*5710*/  HMMA.16816.F32.BF16 R8, R204.reuse, R186, R8 ;  /* 0x000000bacc08723c */ /* 0x040fe20000041808 */
[----:B------:R1:W1:Y:S07]  /*5720*/  LDSM.16.M88.4 R184, [R132] ;  /* 0x0000000084b8783b */ /* 0x00026e0000000200 */
[C---:B------:R-:W-:Y:S08]  /*5730*/  HMMA.16816.F32.BF16 R12, R204.reuse, R180, R12 ;  /* 0x000000b4cc0c723c */ /* 0x040ff0000004180c */
[C---:B------:R-:W-:Y:S01]  /*5740*/  HMMA.16816.F32.BF16 R16, R204.reuse, R182, R16 ;  /* 0x000000b6cc10723c */ /* 0x040fe20000041810 */
[----:B------:R-:W1:Y:S07]  /*5750*/  LDSM.16.M88.4 R180, [R0+0x12100] ;  /* 0x0121000000b4783b */ /* 0x000e6e0000000200 */
[C---:B------:R-:W-:Y:S01]  /*5760*/  HMMA.16816.F32.BF16 R20, R204.reuse, R136, R20 ;  /* 0x00000088cc14723c */ /* 0x040fe20000041814 */
[----:B-1----:R-:W3:Y:S05]  /*5770*/  LDL R132, [R1+0x24] ;  /* 0x0000240001847983 */ /* 0x002eea0000100800 */
[----:B------:R-:W-:Y:S02]  /*5780*/  STL [R1+0x124], R205 ;  /* 0x000124cd01007387 */ /* 0x000fe40000100800 */
[C---:B------:R-:W-:Y:S03]  /*5790*/  HMMA.16816.F32.BF16 R24, R204.reuse, R138, R24 ;  /* 0x0000008acc18723c */ /* 0x040fe60000041818 */
[----:B------:R-:W1:Y:S05]  /*57a0*/  LDSM.16.M88.4 R136, [R0+0x12900] ;  /* 0x012900000088783b */ /* 0x000e6a0000000200 */
[----:B------:R-:W-:Y:S01]  /*57b0*/  STL [R1+0x120], R206 ;  /* 0x000120ce01007387 */ /* 0x000fe20000100800 */
[C---:B------:R-:W-:Y:S04]  /*57c0*/  HMMA.16816.F32.BF16 R28, R204.reuse, R184, R28 ;  /* 0x000000b8cc1c723c */ /* 0x040fe8000004181c */
[----:B------:R-:W-:Y:S04]  /*57d0*/  STL [R1+0x11c], R207 ;  /* 0x00011ccf01007387 */ /* 0x000fe80000100800 */
[----:B------:R-:W-:Y:S01]  /*57e0*/  HMMA.16816.F32.BF16 R32, R204, R186, R32 ;  /* 0x000000bacc20723c */ /* 0x000fe20000041820 */
[----:B------:R-:W1:Y:S05]  /*57f0*/  LDSM.16.M88.4 R184, [R0+0x13100] ;  /* 0x0131000000b8783b */ /* 0x000e6a0000000200 */
[----:B------:R-:W3:Y:S02]  /*5800*/  LDL R172, [R1+0x6c] ;  /* 0x00006c0001ac7983 */ /* 0x000ee40000100800 */
[C---:B------:R-:W-:Y:S03]  /*5810*/  HMMA.16816.F32.BF16 R4, R208.reuse, R180, R4 ;  /* 0x000000b4d004723c */ /* 0x040fe60000041804 */
[----:B------:R-:W3:Y:S05]  /*5820*/  LDL R179, [R1+0x60] ;  /* 0x0000600001b37983 */ /* 0x000eea0000100800 */
[C---:B------:R-:W-:Y:S01]  /*5830*/  HMMA.16816.F32.BF16 R8, R208.reuse, R182, R8 ;  /* 0x000000b6d008723c */ /* 0x040fe20000041808 */
[----:B------:R-:W1:Y:S05]  /*5840*/  LDSM.16.M88.4 R180, [R0+0x13900] ;  /* 0x0139000000b4783b */ /* 0x000e6a0000000200 */
[----:B------:R-:W3:Y:S02]  /*5850*/  LDL R174, [R1+0x68] ;  /* 0x0000680001ae7983 */ /* 0x000ee40000100800 */
[C---:B-1----:R-:W-:Y:S03]  /*5860*/  HMMA.16816.F32.BF16 R12, R208.reuse, R136, R12 ;  /* 0x00000088d00c723c */ /* 0x042fe6000004180c */
[----:B------:R-:W3:Y:S05]  /*5870*/  LDL R175, [R1+0x5c] ;  /* 0x00005c0001af7983 */ /* 0x000eea0000100800 */
[----:B------:R-:W3:Y:S01]  /*5880*/  LDL R173, [R1+0x58] ;  /* 0x0000580001ad7983 */ /* 0x000ee20000100800 */
[C---:B------:R-:W-:Y:S04]  /*5890*/  HMMA.16816.F32.BF16 R16, R208.reuse, R138, R16 ;  /* 0x0000008ad010723c */ /* 0x040fe80000041810 */
[----:B------:R-:W1:Y:S04]  /*58a0*/  LDSM.16.M88.4 R136, [R251+0x2000] ;  /* 0x00200000fb88783b */ /* 0x000e680000000200 */
[C---:B------:R-:W-:Y:S08]  /*58b0*/  HMMA.16816.F32.BF16 R20, R208.reuse, R184, R20 ;  /* 0x000000b8d014723c */ /* 0x040ff00000041814 */
[C---:B------:R-:W-:Y:S01]  /*58c0*/  HMMA.16816.F32.BF16 R24, R208.reuse, R186, R24 ;  /* 0x000000bad018723c */ /* 0x040fe20000041818 */
[----:B------:R-:W1:Y:S07]  /*58d0*/  LDSM.16.M88.4 R184, [R251+0x2800] ;  /* 0x00280000fbb8783b */ /* 0x000e6e0000000200 */
[C---:B------:R-:W-:Y:S08]  /*58e0*/  HMMA.16816.F32.BF16 R28, R208.reuse, R180, R28 ;  /* 0x000000b4d01c723c */ /* 0x040ff0000004181c */
[----:B------:R-:W-:Y:S01]  /*58f0*/  HMMA.16816.F32.BF16 R32, R208, R182, R32 ;  /* 0x000000b6d020723c */ /* 0x000fe20000041820 */
[----:B------:R-:W1:Y:S07]  /*5900*/  LDSM.16.M88.4 R180, [R251+0x3000] ;  /* 0x00300000fbb4783b */ /* 0x000e6e0000000200 */
[C---:B-1----:R-:W-:Y:S08]  /*5910*/  HMMA.16816.F32.BF16 R4, R212.reuse, R136, R4 ;  /* 0x00000088d404723c */ /* 0x042ff00000041804 */
[C---:B------:R-:W-:Y:S01]  /*5920*/  HMMA.16816.F32.BF16 R8, R212.reuse, R138, R8 ;  /* 0x0000008ad408723c */ /* 0x040fe20000041808 */
[----:B------:R-:W1:Y:S07]  /*5930*/  LDSM.16.M88.4 R136, [R251+0x3800] ;  /* 0x00380000fb88783b */ /* 0x000e6e0000000200 */
[C---:B------:R-:W-:Y:S08]  /*5940*/  HMMA.16816.F32.BF16 R12, R212.reuse, R184, R12 ;  /* 0x000000b8d40c723c */ /* 0x040ff0000004180c */
[C---:B------:R-:W-:Y:S01]  /*5950*/  HMMA.16816.F32.BF16 R16, R212.reuse, R186, R16 ;  /* 0x000000bad410723c */ /* 0x040fe20000041810 */
[----:B------:R-:W1:Y:S07]  /*5960*/  LDSM.16.M88.4 R184, [R248+0x14100] ;  /* 0x01410000f8b8783b */ /* 0x000e6e0000000200 */
[C---:B------:R-:W-:Y:S08]  /*5970*/  HMMA.16816.F32.BF16 R20, R212.reuse, R180, R20 ;  /* 0x000000b4d414723c */ /* 0x040ff00000041814 */
[C---:B------:R-:W-:Y:S01]  /*5980*/  HMMA.16816.F32.BF16 R24, R212.reuse, R182, R24 ;  /* 0x000000b6d418723c */ /* 0x040fe20000041818 */
[----:B------:R-:W1:Y:S07]  /*5990*/  LDSM.16.M88.4 R180, [R248+0x14900] ;  /* 0x01490000f8b4783b */ /* 0x000e6e0000000200 */
[C---:B-1----:R-:W-:Y:S08]  /*59a0*/  HMMA.16816.F32.BF16 R28, R212.reuse, R136, R28 ;  /* 0x00000088d41c723c */ /* 0x042ff0000004181c */
[----:B------:R-:W-:Y:S01]  /*59b0*/  HMMA.16816.F32.BF16 R32, R212, R138, R32 ;  /* 0x0000008ad420723c */ /* 0x000fe20000041820 */
[----:B------:R-:W1:Y:S07]  /*59c0*/  LDSM.16.M88.4 R136, [R248+0x15100] ;  /* 0x01510000f888783b */ /* 0x000e6e0000000200 */
[C---:B------:R-:W-:Y:S08]  /*59d0*/  HMMA.16816.F32.BF16 R4, R216.reuse, R184, R4 ;  /* 0x000000b8d804723c */ /* 0x040ff00000041804 */
[C---:B------:R-:W-:Y:S01]  /*59e0*/  HMMA.16816.F32.BF16 R8, R216.reuse, R186, R8 ;  /* 0x000000bad808723c */ /* 0x040fe20000041808 */
[----:B------:R-:W1:Y:S07]  /*59f0*/  LDSM.16.M88.4 R184, [R248+0x15900] ;  /* 0x01590000f8b8783b */ /* 0x000e6e0000000200 */
[C---:B------:R-:W-:Y:S08]  /*5a00*/  HMMA.16816.F32.BF16 R12, R216.reuse, R180, R12 ;  /* 0x000000b4d80c723c */ /* 0x040ff0000004180c */
[C---:B------:R-:W-:Y:S08]  /*5a10*/  HMMA.16816.F32.BF16 R16, R216.reuse, R182, R16 ;  /* 0x000000b6d810723c */ /* 0x040ff00000041810 */
[C---:B-1----:R-:W-:Y:S08]  /*5a20*/  HMMA.16816.F32.BF16 R20, R216.reuse, R136, R20 ;  /* 0x00000088d814723c */ /* 0x042ff00000041814 */
[C---:B------:R-:W-:Y:S08]  /*5a30*/  HMMA.16816.F32.BF16 R24, R216.reuse, R138, R24 ;  /* 0x0000008ad818723c */ /* 0x040ff00000041818 */
[C---:B------:R-:W-:Y:S08]  /*5a40*/  HMMA.16816.F32.BF16 R28, R216.reuse, R184, R28 ;  /* 0x000000b8d81c723c */ /* 0x040ff0000004181c */
[----:B------:R-:W-:Y:S01]  /*5a50*/  HMMA.16816.F32.BF16 R32, R216, R186, R32 ;  /* 0x000000bad820723c */ /* 0x000fe20000041820 */
[----:B---3--:R1:W3:Y:S05]  /*5a60*/  LDSM.16.M88.4 R180, [R135] ;  /* 0x0000000087b4783b */ /* 0x0082ea0000000200 */
[----:B----4-:R4:W-:Y:S05]  /*5a70*/  LDSM.16.M88.4 R184, [R3] ;  /* 0x0000000003b8783b */ /* 0x0109ea0000000200 */
[----:B-1----:R-:W2:Y:S05]  /*5a80*/  LDL R135, [R1+0x18] ;  /* 0x0000180001877983 */ /* 0x002eaa0000100800 */
[----:B----4-:R-:W4:Y:S01]  /*5a90*/  LDL R3, [R1+0x10] ;  /* 0x0000100001037983 */ /* 0x010f220000100800 */
[C---:B---3--:R-:W-:Y:S08]  /*5aa0*/  HMMA.16816.F32.BF16 R4, R220.reuse, R180, R4 ;  /* 0x000000b4dc04723c */ /* 0x048ff00000041804 */
[C---:B------:R-:W-:Y:S01]  /*5ab0*/  HMMA.16816.F32.BF16 R8, R220.reuse, R182, R8 ;  /* 0x000000b6dc08723c */ /* 0x040fe20000041808 */
[----:B------:R1:W-:Y:S05]  /*5ac0*/  LDSM.16.M88.4 R180, [R2] ;  /* 0x0000000002b4783b */ /* 0x0003ea0000000200 */
[----:B------:R3:W3:Y:S05]  /*5ad0*/  LDSM.16.M88.4 R136, [R132] ;  /* 0x000000008488783b */ /* 0x0006ea0000000200 */
[----:B-1----:R-:W4:Y:S05]  /*5ae0*/  LDL R2, [R1+0xc] ;  /* 0x00000c0001027983 */ /* 0x002f2a0000100800 */
[----:B---3--:R-:W3:Y:S01]  /*5af0*/  LDL R132, [R1+0x14] ;  /* 0x0000140001847983 */ /* 0x008ee20000100800 */
[C---:B------:R-:W-:Y:S08]  /*5b00*/  HMMA.16816.F32.BF16 R12, R220.reuse, R136, R12 ;  /* 0x00000088dc0c723c */ /* 0x040ff0000004180c */
[C---:B------:R-:W-:Y:S01]  /*5b10*/  HMMA.16816.F32.BF16 R16, R220.reuse, R138, R16 ;  /* 0x0000008adc10723c */ /* 0x040fe20000041810 */
[----:B------:R-:W1:Y:S07]  /*5b20*/  LDSM.16.M88.4 R136, [R0+0x14100] ;  /* 0x014100000088783b */ /* 0x000e6e0000000200 */
        /* <DEDUP_REMOVED lines=32> */
[----:B------:R-:W2:Y:S07]  /*5d30*/  LDSM.16.M88.4 R180, [R248+0x17900] ;  /* 0x01790000f8b4783b */ /* 0x000eae0000000200 */
[C---:B-1----:R-:W-:Y:S08]  /*5d40*/  HMMA.16816.F32.BF16 R12, R232.reuse, R136, R12 ;  /* 0x00000088e80c723c */ /* 0x042ff0000004180c */
[C---:B------:R-:W-:Y:S08]  /*5d50*/  HMMA.16816.F32.BF16 R16, R232.reuse, R138, R16 ;  /* 0x0000008ae810723c */ /* 0x040ff00000041810 */
[C---:B------:R-:W-:Y:S08]  /*5d60*/  HMMA.16816.F32.BF16 R20, R232.reuse, R184, R20 ;  /* 0x000000b8e814723c */ /* 0x040ff00000041814 */
[C---:B------:R-:W-:Y:S08]  /*5d70*/  HMMA.16816.F32.BF16 R24, R232.reuse, R186, R24 ;  /* 0x000000bae818723c */ /* 0x040ff00000041818 */
[C---:B--2---:R-:W-:Y:S01]  /*5d80*/  HMMA.16816.F32.BF16 R28, R232.reuse, R180, R28 ;  /* 0x000000b4e81c723c */ /* 0x044fe2000004181c */
[----:B------:R-:W1:Y:S07]  /*5d90*/  LDSM.16.M88.4 R136, [R135] ;  /* 0x000000008788783b */ /* 0x000e6e0000000200 */
[----:B------:R-:W-:Y:S01]  /*5da0*/  HMMA.16816.F32.BF16 R32, R232, R182, R32 ;  /* 0x000000b6e820723c */ /* 0x000fe20000041820 */
[----:B----4-:R-:W-:Y:S07]  /*5db0*/  LDSM.16.M88.4 R180, [R3] ;  /* 0x0000000003b4783b */ /* 0x010fee0000000200 */
[C---:B-1----:R-:W-:Y:S08]  /*5dc0*/  HMMA.16816.F32.BF16 R4, R236.reuse, R136, R4 ;  /* 0x00000088ec04723c */ /* 0x042ff00000041804 */
[C---:B------:R-:W-:Y:S01]  /*5dd0*/  HMMA.16816.F32.BF16 R8, R236.reuse, R138, R8 ;  /* 0x0000008aec08723c */ /* 0x040fe20000041808 */
[----:B------:R-:W-:Y:S05]  /*5de0*/  LDSM.16.M88.4 R136, [R2] ;  /* 0x000000000288783b */ /* 0x000fea0000000200 */
[----:B---3--:R-:W1:Y:S02]  /*5df0*/  LDSM.16.M88.4 R184, [R132] ;  /* 0x0000000084b8783b */ /* 0x008e640000000200 */
        /* <DEDUP_REMOVED lines=8> */
[----:B------:R-:W3:Y:S07]  /*5e80*/  LDSM.16.M88.4 R136, [R0+0x17100] ;  /* 0x017100000088783b */ /* 0x000eee0000000200 */
[C---:B-1----:R-:W-:Y:S08]  /*5e90*/  HMMA.16816.F32.BF16 R4, R240.reuse, R184, R4 ;  /* 0x000000b8f004723c */ /* 0x042ff00000041804 */
[C---:B------:R-:W-:Y:S01]  /*5ea0*/  HMMA.16816.F32.BF16 R8, R240.reuse, R186, R8 ;  /* 0x000000baf008723c */ /* 0x040fe20000041808 */
[----:B------:R-:W1:Y:S07]  /*5eb0*/  LDSM.16.M88.4 R184, [R0+0x17900] ;  /* 0x0179000000b8783b */ /* 0x000e6e0000000200 */
[C---:B--2---:R-:W-:Y:S08]  /*5ec0*/  HMMA.16816.F32.BF16 R12, R240.reuse, R180, R12 ;  /* 0x000000b4f00c723c */ /* 0x044ff0000004180c */
[C---:B------:R-:W-:Y:S01]  /*5ed0*/  HMMA.16816.F32.BF16 R16, R240.reuse, R182, R16 ;  /* 0x000000b6f010723c */ /* 0x040fe20000041810 */
[----:B------:R-:W2:Y:S07]  /*5ee0*/  LDSM.16.M88.4 R180, [R251+0x6000] ;  /* 0x00600000fbb4783b */ /* 0x000eae0000000200 */
[C---:B---3--:R-:W-:Y:S08]  /*5ef0*/  HMMA.16816.F32.BF16 R20, R240.reuse, R136, R20 ;  /* 0x00000088f014723c */ /* 0x048ff00000041814 */
[C---:B------:R-:W-:Y:S01]  /*5f00*/  HMMA.16816.F32.BF16 R24, R240.reuse, R138, R24 ;  /* 0x0000008af018723c */ /* 0x040fe20000041818 */
[----:B------:R-:W3:Y:S07]  /*5f10*/  LDSM.16.M88.4 R136, [R251+0x6800] ;  /* 0x00680000fb88783b */ /* 0x000eee0000000200 */
[C---:B-1----:R-:W-:Y:S08]  /*5f20*/  HMMA.16816.F32.BF16 R28, R240.reuse, R184, R28 ;  /* 0x000000b8f01c723c */ /* 0x042ff0000004181c */
[----:B------:R-:W-:Y:S08]  /*5f30*/  HMMA.16816.F32.BF16 R32, R240, R186, R32 ;  /* 0x000000baf020723c */ /* 0x000ff00000041820 */
[C---:B--2---:R-:W-:Y:S08]  /*5f40*/  HMMA.16816.F32.BF16 R4, R244.reuse, R180, R4 ;  /* 0x000000b4f404723c */ /* 0x044ff00000041804 */
[C---:B------:R-:W-:Y:S08]  /*5f50*/  HMMA.16816.F32.BF16 R8, R244.reuse, R182, R8 ;  /* 0x000000b6f408723c */ /* 0x040ff00000041808 */
[C---:B---3--:R-:W-:Y:S08]  /*5f60*/  HMMA.16816.F32.BF16 R12, R244.reuse, R136, R12 ;  /* 0x00000088f40c723c */ /* 0x048ff0000004180c */
[C---:B------:R-:W-:Y:S04]  /*5f70*/  HMMA.16816.F32.BF16 R16, R244.reuse, R138, R16 ;  /* 0x0000008af410723c */ /* 0x040fe80000041810 */
[----:B------:R-:W-:Y:S02]  /*5f80*/  FMUL.FTZ R4, R4, c[0x0][0x320] ;  /* 0x0000c80004047a20 */ /* 0x000fe40000410000 */
[----:B------:R-:W-:Y:S02]  /*5f90*/  FMUL.FTZ R5, R5, c[0x0][0x320] ;  /* 0x0000c80005057a20 */ /* 0x000fe40000410000 */
[----:B------:R-:W-:Y:S01]  /*5fa0*/  FMUL.FTZ R6, R6, c[0x0][0x320] ;  /* 0x0000c80006067a20 */ /* 0x000fe20000410000 */
[----:B------:R-:W1:Y:S03]  /*5fb0*/  MUFU.TANH R183, R4 ;  /* 0x0000000400b77308 */ /* 0x000e660000002400 */
[----:B------:R-:W-:Y:S02]  /*5fc0*/  FMUL.FTZ R7, R7, c[0x0][0x320] ;  /* 0x0000c80007077a20 */ /* 0x000fe40000410000 */
[----:B------:R-:W-:Y:S02]  /*5fd0*/  FMUL.FTZ R8, R8, c[0x0][0x320] ;  /* 0x0000c80008087a20 */ /* 0x000fe40000410000 */
[----:B------:R-:W-:Y:S02]  /*5fe0*/  FMUL.FTZ R9, R9, c[0x0][0x320] ;  /* 0x0000c80009097a20 */ /* 0x000fe40000410000 */
[----:B------:R-:W-:Y:S01]  /*5ff0*/  FMUL.FTZ R10, R10, c[0x0][0x320] ;  /* 0x0000c8000a0a7a20 */ /* 0x000fe20000410000 */
[----:B------:R-:W2:Y:S01]  /*6000*/  MUFU.TANH R182, R5 ;  /* 0x0000000500b67308 */ /* 0x000ea20000002400 */
[----:B------:R-:W-:Y:S02]  /*6010*/  FMUL.FTZ R11, R11, c[0x0][0x320] ;  /* 0x0000c8000b0b7a20 */ /* 0x000fe40000410000 */
[----:B------:R-:W-:Y:S02]  /*6020*/  FMUL.FTZ R12, R12, c[0x0][0x320] ;  /* 0x0000c8000c0c7a20 */ /* 0x000fe40000410000 */
[----:B------:R-:W-:Y:S02]  /*6030*/  FMUL.FTZ R18, R18, c[0x0][0x320] ;  /* 0x0000c80012127a20 */ /* 0x000fe40000410000 */
[----:B------:R-:W-:Y:S02]  /*6040*/  FMUL.FTZ R19, R19, c[0x0][0x320] ;  /* 0x0000c80013137a20 */ /* 0x000fe40000410000 */
[----:B------:R-:W-:Y:S01]  /*6050*/  FMUL.FTZ R17, R17, c[0x0][0x320] ;  /* 0x0000c80011117a20 */ /* 0x000fe20000410000 */
[----:B------:R-:W3:Y:S01]  /*6060*/  MUFU.TANH R186, R6 ;  /* 0x0000000600ba7308 */ /* 0x000ee20000002400 */
[----:B------:R-:W-:Y:S02]  /*6070*/  FMUL.FTZ R13, R13, c[0x0][0x320] ;  /* 0x0000c8000d0d7a20 */ /* 0x000fe40000410000 */
[----:B------:R-:W-:Y:S01]  /*6080*/  FMUL.FTZ R16, R16, c[0x0][0x320] ;  /* 0x0000c80010107a20 */ /* 0x000fe20000410000 */
[----:B-1----:R-:W-:Y:S01]  /*6090*/  FMNMX.FTZ R0, R183, R133, !PT ;  /* 0x00000085b7007209 */ /* 0x002fe20007810000 */
[----:B------:R-:W-:Y:S02]  /*60a0*/  FMUL.FTZ R14, R14, c[0x0][0x320] ;  /* 0x0000c8000e0e7a20 */ /* 0x000fe40000410000 */
[----:B------:R-:W-:Y:S03]  /*60b0*/  FMUL.FTZ R15, R15, c[0x0][0x320] ;  /* 0x0000c8000f0f7a20 */ /* 0x000fe60000410000 */
[----:B------:R1:W4:Y:S01]  /*60c0*/  MUFU.TANH R187, R7 ;  /* 0x0000000700bb7308 */ /* 0x0003220000002400 */
[----:B--2---:R-:W-:Y:S09]  /*60d0*/  FMNMX.FTZ R0, R182, R0, !PT ;  /* 0x00000000b6007209 */ /* 0x004ff20007810000 */
[----:B------:R-:W-:Y:S01]  /*60e0*/  MUFU.TANH R206, R18 ;  /* 0x0000001200ce7308 */ /* 0x000fe20000002400 */
[----:B---3--:R-:W-:Y:S09]  /*60f0*/  FMNMX.FTZ R2, R186, R134, !PT ;  /* 0x00000086ba027209 */ /* 0x008ff20007810000 */
[----:B------:R2:W-:Y:S01]  /*6100*/  MUFU.TANH R207, R19 ;  /* 0x0000001300cf7308 */ /* 0x0005e20000002400 */
[----:B-1----:R-:W1:Y:S01]  /*6110*/  LDSM.16.M88.4 R4, [R251+0x7000] ;  /* 0x00700000fb04783b */ /* 0x002e620000000200 */
[----:B----4-:R-:W-:Y:S08]  /*6120*/  FMNMX.FTZ R2, R187, R2, !PT ;  /* 0x00000002bb027209 */ /* 0x010ff00007810000 */
[----:B------:R-:W-:Y:S10]  /*6130*/  MUFU.TANH R205, R15 ;  /* 0x0000000f00cd7308 */ /* 0x000ff40000002400 */
[----:B------:R3:W-:Y:S01]  /*6140*/  MUFU.TANH R139, R17 ;  /* 0x00000011008b7308 */ /* 0x0007e20000002400 */
[----:B--2---:R-:W2:Y:S09]  /*6150*/  LDL.64 R18, [R1+0x90] ;  /* 0x0000900001127983 */ /* 0x004eb20000100a00 */
[----:B------:R-:W4:Y:S10]  /*6160*/  MUFU.TANH R181, R8 ;  /* 0x0000000800b57308 */ /* 0x000f340000002400 */
[----:B------:R-:W4:Y:S01]  /*6170*/  MUFU.TANH R180, R9 ;  /* 0x0000000900b47308 */ /* 0x000f220000002400 */
[C---:B-1----:R-:W-:Y:S01]  /*6180*/  HMMA.16816.F32.BF16 R20, R244.reuse, R4, R20 ;  /* 0x00000004f414723c */ /* 0x042fe20000041814 */
[----:B---3--:R-:W3:Y:S08]  /*6190*/  LDL R17, [R1+0x64] ;  /* 0x0000640001117983 */ /* 0x008ef00000100800 */
[----:B------:R-:W1:Y:S03]  /*61a0*/  MUFU.TANH R184, R10 ;  /* 0x0000000a00b87308 */ /* 0x000e660000002400 */
[----:B------:R-:W-:Y:S01]  /*61b0*/  @P0 IMAD.WIDE.U32 R4, R130, c[0x0][0x1e0], RZ ;  /* 0x0000780082040a25 */ /* 0x000fe200078e00ff */
[C---:B------:R-:W-:Y:S03]  /*61c0*/  HMMA.16816.F32.BF16 R24, R244.reuse, R6, R24 ;  /* 0x00000006f418723c */ /* 0x040fe60000041818 */
[----:B----4-:R-:W-:Y:S03]  /*61d0*/  FMNMX.FTZ R0, R181, R0, !PT ;  /* 0x00000000b5007209 */ /* 0x010fe60007810000 */
[----:B------:R4:W4:Y:S01]  /*61e0*/  MUFU.TANH R185, R11 ;  /* 0x0000000b00b97308 */ /* 0x0009220000002400 */
[----:B------:R-:W-:Y:S05]  /*61f0*/  FMNMX.FTZ R0, R180, R0, !PT ;  /* 0x00000000b4007209 */ /* 0x000fea0007810000 */
[----:B------:R-:W-:Y:S02]  /*6200*/  FMUL.FTZ R22, R22, c[0x0][0x320] ;  /* 0x0000c80016167a20 */ /* 0x000fe40000410000 */
[----:B------:R-:W-:Y:S02]  /*6210*/  FMUL.FTZ R23, R23, c[0x0][0x320] ;  /* 0x0000c80017177a20 */ /* 0x000fe40000410000 */
[----:B------:R-:W4:Y:S01]  /*6220*/  MUFU.TANH R190, R12 ;  /* 0x0000000c00be7308 */ /* 0x000f220000002400 */
[----:B------:R-:W-:Y:S02]  /*6230*/  FMUL.FTZ R20, R20, c[0x0][0x320] ;  /* 0x0000c80014147a20 */ /* 0x000fe40000410000 */
[----:B------:R-:W-:Y:S01]  /*6240*/  FMUL.FTZ R21, R21, c[0x0][0x320] ;  /* 0x0000c80015157a20 */ /* 0x000fe20000410000 */
[----:B-1----:R-:W-:Y:S04]  /*6250*/  FMNMX.FTZ R2, R184, R2, !PT ;  /* 0x00000002b8027209 */ /* 0x002fe80007810000 */
[----:B------:R-:W-:Y:S02]  /*6260*/  FMUL.FTZ R24, R24, c[0x0][0x320] ;  /* 0x0000c80018187a20 */ /* 0x000fe40000410000 */
[----:B------:R-:W-:Y:S02]  /*6270*/  FMUL.FTZ R25, R25, c[0x0][0x320] ;  /* 0x0000c80019197a20 */ /* 0x000fe40000410000 */
[----:B------:R-:W-:Y:S01]  /*6280*/  FMUL.FTZ R26, R26, c[0x0][0x320] ;  /* 0x0000c8001a1a7a20 */ /* 0x000fe20000410000 */
[----:B------:R-:W-:Y:S01]  /*6290*/  MUFU.TANH R196, R22 ;  /* 0x0000001600c47308 */ /* 0x000fe20000002400 */
[----:B------:R-:W-:Y:S01]  /*62a0*/  FMUL.FTZ R27, R27, c[0x0][0x320] ;  /* 0x0000c8001b1b7a20 */ /* 0x000fe20000410000 */
[----:B----4-:R-:W1:Y:S01]  /*62b0*/  LDSM.16.M88.4 R8, [R251+0x7800] ;  /* 0x00780000fb08783b */ /* 0x010e620000000200 */
[----:B------:R-:W-:Y:S04]  /*62c0*/  DEPBAR.LE SB0, 0x0 ;  /* 0x000080000000791a */ /* 0x000fe80000000000 */
[----:B------:R-:W-:Y:S03]  /*62d0*/  FMNMX.FTZ R2, R185, R2, !PT ;  /* 0x00000002b9027209 */ /* 0x000fe60007810000 */
[----:B------:R4:W-:Y:S01]  /*62e0*/  MUFU.TANH R197, R23 ;  /* 0x0000001700c57308 */ /* 0x0009e20000002400 */
[----:B------:R-:W-:Y:S01]  /*62f0*/  BAR.SYNC.DEFER_BLOCKING 0x0 ;  /* 0x0000000000007b1d */ /* 0x000fe20000010000 */
[----:B------:R-:W-:Y:S01]  /*6300*/  FMNMX.FTZ R0, R190, R0, !PT ;  /* 0x00000000be007209 */ /* 0x000fe20007810000 */
[C---:B-1----:R-:W-:Y:S04]  /*6310*/  HMMA.16816.F32.BF16 R28, R244.reuse, R8, R28 ;  /* 0x00000008f41c723c */ /* 0x042fe8000004181c */
[----:B----4-:R-:W4:Y:S03]  /*6320*/  LDL.64 R22, [R1+0xa0] ;  /* 0x0000a00001167983 */ /* 0x010f260000100a00 */
[----:B------:R-:W1:Y:S02]  /*6330*/  MUFU.TANH R189, R13 ;  /* 0x0000000d00bd7308 */ /* 0x000e640000002400 */
[----:B------:R-:W-:Y:S01]  /*6340*/  STL [R1+0x4c], R130 ;  /* 0x00004c8201007387 */ /* 0x000fe20000100800 */
[----:B------:R-:W-:Y:S07]  /*6350*/  HMMA.16816.F32.BF16 R32, R244, R10, R32 ;  /* 0x0000000af420723c */ /* 0x000fee0000041820 */
[----:B------:R-:W1:Y:S10]  /*6360*/  MUFU.TANH R188, R16 ;  /* 0x0000001000bc7308 */ /* 0x000e740000002400 */
[----:B------:R-:W1:Y:S01]  /*6370*/  MUFU.TANH R200, R20 ;  /* 0x0000001400c87308 */ /* 0x000e620000002400 */
[----:B------:R-:W-:Y:S01]  /*6380*/  FMUL.FTZ R28, R28, c[0x0][0x320] ;  /* 0x0000c8001c1c7a20 */ /* 0x000fe20000410000 */
[----:B-1----:R-:W-:Y:S01]  /*6390*/  FMNMX.FTZ R0, R189, R0, !PT ;  /* 0x00000000bd007209 */ /* 0x002fe20007810000 */
[----:B------:R-:W-:Y:S02]  /*63a0*/  FMUL.FTZ R29, R29, c[0x0][0x320] ;  /* 0x0000c8001d1d7a20 */ /* 0x000fe40000410000 */
[----:B------:R-:W-:Y:S02]  /*63b0*/  FMUL.FTZ R30, R30, c[0x0][0x320] ;  /* 0x0000c8001e1e7a20 */ /* 0x000fe40000410000 */
[----:B------:R-:W-:Y:S03]  /*63c0*/  FMUL.FTZ R31, R31, c[0x0][0x320] ;  /* 0x0000c8001f1f7a20 */ /* 0x000fe60000410000 */
[----:B------:R-:W1:Y:S01]  /*63d0*/  MUFU.TANH R201, R21 ;  /* 0x0000001500c97308 */ /* 0x000e620000002400 */
[----:B------:R-:W-:Y:S02]  /*63e0*/  FMUL.FTZ R32, R32, c[0x0][0x320] ;  /* 0x0000c80020207a20 */ /* 0x000fe40000410000 */
[----:B------:R-:W-:Y:S01]  /*63f0*/  FMUL.FTZ R33, R33, c[0x0][0x320] ;  /* 0x0000c80021217a20 */ /* 0x000fe20000410000 */
[----:B------:R-:W-:Y:S01]  /*6400*/  FMNMX.FTZ R0, R188, R0, !PT ;  /* 0x00000000bc007209 */ /* 0x000fe20007810000 */
[----:B------:R-:W-:Y:S03]  /*6410*/  FMUL.FTZ R34, R34, c[0x0][0x320] ;  /* 0x0000c80022227a20 */ /* 0x000fe60000410000 */
[----:B------:R-:W-:Y:S02]  /*6420*/  FMNMX.FTZ R0, R139, R0, !PT ;  /* 0x000000008b007209 */ /* 0x000fe40007810000 */
[----:B------:R-:W1:Y:S02]  /*6430*/  MUFU.TANH R202, R24 ;  /* 0x0000001800ca7308 */ /* 0x000e640000002400 */
[----:B------:R-:W-:Y:S02]  /*6440*/  FMNMX.FTZ R0, R200, R0, !PT ;  /* 0x00000000c8007209 */ /* 0x000fe40007810000 */
[----:B------:R-:W-:Y:S06]  /*6450*/  MOV R20, c[0x0][0x1e0] ;  /* 0x0000780000147a02 */ /* 0x000fec0000000f00 */
[----:B------:R-:W1:Y:S01]  /*6460*/  MUFU.TANH R191, R14 ;  /* 0x0000000e00bf7308 */ /* 0x000e620000002400 */
[----:B------:R-:W-:Y:S02]  /*6470*/  SHF.L.U32 R20, R20, 0x5, RZ ;  /* 0x0000000514147819 */ /* 0x000fe400000006ff */
[----:B-1----:R-:W-:Y:S02]  /*6480*/  FMNMX.FTZ R0, R201, R0, !PT ;  /* 0x00000000c9007209 */ /* 0x002fe40007810000 */
[----:B------:R-:W-:Y:S05]  /*6490*/  MOV R21, 0x5 ;  /* 0x0000000500157802 */ /* 0x000fea0000000f00 */
[----:B------:R-:W1:Y:S01]  /*64a0*/  MUFU.TANH R203, R25 ;  /* 0x0000001900cb7308 */ /* 0x000e620000002400 */
[----:B------:R-:W-:Y:S01]  /*64b0*/  FMNMX.FTZ R3, R202, R0, !PT ;  /* 0x00000000ca037209 */ /* 0x000fe20007810000 */
[----:B------:R-:W-:Y:S08]  /*64c0*/  FMUL.FTZ R0, R35, c[0x0][0x320] ;  /* 0x0000c80023007a20 */ /* 0x000ff00000410000 */
[----:B------:R-:W1:Y:S01]  /*64d0*/  MUFU.TANH R192, R28 ;  /* 0x0000001c00c07308 */ /* 0x000e620000002400 */
[----:B------:R-:W-:Y:S04]  /*64e0*/  FMNMX.FTZ R2, R191, R2, !PT ;  /* 0x00000002bf027209 */ /* 0x000fe80007810000 */
[----:B------:R-:W-:Y:S05]  /*64f0*/  FMNMX.FTZ R2, R205, R2, !PT ;  /* 0x00000002cd027209 */ /* 0x000fea0007810000 */
[----:B------:R1:W-:Y:S01]  /*6500*/  MUFU.TANH R135, R0 ;  /* 0x0000000000877308 */ /* 0x0003e20000002400 */
[----:B------:R-:W-:Y:S02]  /*6510*/  FMNMX.FTZ R2, R206, R2, !PT ;  /* 0x00000002ce027209 */ /* 0x000fe40007810000 */
[----:B-1----:R-:W-:Y:S02]  /*6520*/  FMNMX.FTZ R3, R203, R3, !PT ;  /* 0x00000003cb037209 */ /* 0x002fe40007810000 */
[----:B------:R-:W-:Y:S05]  /*6530*/  FMNMX.FTZ R2, R207, R2, !PT ;  /* 0x00000002cf027209 */ /* 0x000fea0007810000 */
[----:B------:R-:W1:Y:S01]  /*6540*/  MUFU.TANH R198, R26 ;  /* 0x0000001a00c67308 */ /* 0x000e620000002400 */
[----:B------:R-:W-:Y:S02]  /*6550*/  FMNMX.FTZ R2, R196, R2, !PT ;  /* 0x00000002c4027209 */ /* 0x000fe40007810000 */
[----:B------:R-:W-:Y:S07]  /*6560*/  FMNMX.FTZ R3, R192, R3, !PT ;  /* 0x00000003c0037209 */ /* 0x000fee0007810000 */
[----:B------:R-:W1:Y:S01]  /*6570*/  MUFU.TANH R193, R29 ;  /* 0x0000001d00c17308 */ /* 0x000e620000002400 */
[----:B------:R-:W-:Y:S09]  /*6580*/  FMNMX.FTZ R0, R197, R2, !PT ;  /* 0x00000002c5007209 */ /* 0x000ff20007810000 */
[----:B------:R-:W1:Y:S02]  /*6590*/  MUFU.TANH R199, R27 ;  /* 0x0000001b00c77308 */ /* 0x000e640000002400 */
[----:B-1----:R-:W-:Y:S08]  /*65a0*/  FMNMX.FTZ R0, R198, R0, !PT ;  /* 0x00000000c6007209 */ /* 0x002ff00007810000 */
[----:B------:R-:W1:Y:S01]  /*65b0*/  MUFU.TANH R194, R32 ;  /* 0x0000002000c27308 */ /* 0x000e620000002400 */
[----:B------:R-:W-:Y:S09]  /*65c0*/  FMNMX.FTZ R3, R193, R3, !PT ;  /* 0x00000003c1037209 */ /* 0x000ff20007810000 */
[----:B------:R-:W1:Y:S01]  /*65d0*/  MUFU.TANH R176, R30 ;  /* 0x0000001e00b07308 */ /* 0x000e620000002400 */
[----:B------:R-:W-:Y:S09]  /*65e0*/  FMNMX.FTZ R0, R199, R0, !PT ;  /* 0x00000000c7007209 */ /* 0x000ff20007810000 */
[----:B------:R-:W1:Y:S02]  /*65f0*/  MUFU.TANH R195, R33 ;  /* 0x0000002100c37308 */ /* 0x000e640000002400 */
[----:B-1----:R-:W-:Y:S08]  /*6600*/  FMNMX.FTZ R3, R194, R3, !PT ;  /* 0x00000003c2037209 */ /* 0x002ff00007810000 */
[----:B------:R-:W1:Y:S01]  /*6610*/  MUFU.TANH R177, R31 ;  /* 0x0000001f00b17308 */ /* 0x000e620000002400 */
[----:B------:R-:W-:Y:S09]  /*6620*/  FMNMX.FTZ R0, R176, R0, !PT ;  /* 0x00000000b0007209 */ /* 0x000ff20007810000 */
[----:B------:R-:W1:Y:S01]  /*6630*/  MUFU.TANH R136, R34 ;  /* 0x0000002200887308 */ /* 0x000e620000002400 */
[----:B------:R-:W-:Y:S05]  /*6640*/  FMNMX.FTZ R3, R195, R3, !PT ;  /* 0x00000003c3037209 */ /* 0x000fea0007810000 */
[----:B------:R-:W2:Y:S01]  /*6650*/  SHFL.BFLY PT, R132, R3, 0x2, 0x1f ;  /* 0x0c401f0003847f89 */ /* 0x000ea200000e0000 */
[----:B-1----:R-:W-:Y:S04]  /*6660*/  FMNMX.FTZ R0, R177, R0, !PT ;  /* 0x00000000b1007209 */ /* 0x002fe80007810000 */
[----:B------:R-:W-:Y:S04]  /*6670*/  FMNMX.FTZ R0, R136, R0, !PT ;  /* 0x0000000088007209 */ /* 0x000fe80007810000 */
[----:B------:R-:W-:Y:S05]  /*6680*/  FMNMX.FTZ R0, R135, R0, !PT ;  /* 0x0000000087007209 */ /* 0x000fea0007810000 */
[----:B------:R-:W1:Y:S01]  /*6690*/  SHFL.BFLY PT, R2, R0, 0x2, 0x1f ;  /* 0x0c401f0000027f89 */ /* 0x000e6200000e0000 */
[----:B--2---:R-:W-:Y:S02]  /*66a0*/  FMNMX.FTZ R132, R3, R132, !PT ;  /* 0x0000008403847209 */ /* 0x004fe40007810000 */
[----:B------:R-:W-:Y:S03]  /*66b0*/  @P0 SHF.R.S32.HI R3, RZ, 0x1f, R130 ;  /* 0x0000001fff030819 */ /* 0x000fe60000011482 */
[----:B------:R-:W2:Y:S01]  /*66c0*/  SHFL.BFLY PT, R7, R132, 0x1, 0x1f ;  /* 0x0c201f0084077f89 */ /* 0x000ea200000e0000 */
[----:B-1----:R-:W-:Y:S01]  /*66d0*/  FMNMX.FTZ R0, R0, R2, !PT ;  /* 0x0000000200007209 */ /* 0x002fe20007810000 */
[----:B------:R-:W-:Y:S04]  /*66e0*/  @P0 IMAD R2, R3, c[0x0][0x1e0], RZ ;  /* 0x0000780003020a24 */ /* 0x000fe800078e02ff */
[----:B------:R-:W-:Y:S01]  /*66f0*/  @P0 IMAD R2, R130, c[0x0][0x1e4], R2 ;  /* 0x0000790082020a24 */ /* 0x000fe200078e0202 */
[----:B--2---:R-:W-:Y:S01]  /*6700*/  FMNMX.FTZ R132, R132, R7, !PT ;  /* 0x0000000784847209 */ /* 0x004fe20007810000 */
[----:B------:R-:W1:Y:S03]  /*6710*/  SHFL.BFLY PT, R3, R0, 0x1, 0x1f ;  /* 0x0c201f0000037f89 */ /* 0x000e6600000e0000 */
[----:B------:R-:W-:Y:S01]  /*6720*/  @P0 IADD3 R2, R5, R2, RZ ;  /* 0x0000000205020210 */ /* 0x000fe20007ffe0ff */
[----:B------:R-:W-:Y:S01]  /*6730*/  FMUL.FTZ R137, R132, c[0x0][0x2d0] ;  /* 0x0000b40084897a20 */ /* 0x000fe20000410000 */
[C---:B------:R-:W-:Y:S01]  /*6740*/  @P0 SHF.L.U32 R5, R4.reuse, 0x6, RZ ;  /* 0x0000000604050819 */ /* 0x040fe200000006ff */
[----:B------:R-:W2:Y:S01]  /*6750*/  LDL.LU R130, [R1+0x12c] ;  /* 0x00012c0001827983 */ /* 0x000ea20000300800 */
[----:B------:R-:W-:Y:S01]  /*6760*/  @P0 SHF.L.U64.HI R4, R4, 0x6, R2 ;  /* 0x0000000604040819 */ /* 0x000fe20000010202 */
[----:B------:R-:W-:Y:S02]  /*6770*/  FFMA.FTZ R16, R183, c[0x0][0x2d0], -R137 ;  /* 0x0000b400b7107a23 */ /* 0x000fe40000010889 */
[----:B------:R-:W-:Y:S02]  /*6780*/  FADD.FTZ R2, -R132, R133 ;  /* 0x0000008584027221 */ /* 0x000fe40000010100 */
[----:B------:R3:W-:Y:S02]  /*6790*/  MUFU.EX2 R138, R16 ;  /* 0x00000010008a7308 */ /* 0x0007e40000000800 */
[----:B------:R-:W-:Y:S08]  /*67a0*/  FMUL.FTZ R2, R2, c[0x0][0x2d0] ;  /* 0x0000b40002027a20 */ /* 0x000ff00000410000 */
[----:B------:R-:W3:Y:S01]  /*67b0*/  MUFU.EX2 R2, R2 ;  /* 0x0000000200027308 */ /* 0x000ee20000000800 */
[----:B-1----:R-:W-:Y:S05]  /*67c0*/  FMNMX.FTZ R3, R0, R3, !PT ;  /* 0x0000000300037209 */ /* 0x002fea0007810000 */
[C---:B------:R-:W-:Y:S02]  /*67d0*/  FMUL.FTZ R133, R3.reuse, c[0x0][0x2d0] ;  /* 0x0000b40003857a20 */ /* 0x040fe40000410000 */
[----:B------:R-:W-:Y:S02]  /*67e0*/  FADD.FTZ R0, -R3, R134 ;  /* 0x0000008603007221 */ /* 0x000fe40000010100 */
[--C-:B------:R-:W-:Y:S02]  /*67f0*/  FFMA.FTZ R134, R190, c[0x0][0x2d0], -R137.reuse ;  /* 0x0000b400be867a23 */ /* 0x100fe40000010889 */
[----:B------:R-:W-:Y:S02]  /*6800*/  FMUL.FTZ R0, R0, c[0x0][0x2d0] ;  /* 0x0000b40000007a20 */ /* 0x000fe40000410000 */
[----:B---3--:R-:W-:Y:S04]  /*6810*/  FFMA.FTZ R16, R180, c[0x0][0x2d0], -R137 ;  /* 0x0000b400b4107a23 */ /* 0x008fe80000010889 */
[----:B------:R-:W1:Y:S01]  /*6820*/  MUFU.EX2 R0, R0 ;  /* 0x0000000000007308 */ /* 0x000e620000000800 */
[C---:B------:R-:W-:Y:S02]  /*6830*/  FMUL.FTZ R25, R2.reuse, R161 ;  /* 0x000000a102197220 */ /* 0x040fe40000410000 */
        /* <DEDUP_REMOVED lines=8> */
[----:B------:R-:W-:Y:S02]  /*68c0*/  FMUL.FTZ R48, R2, R48 ;  /* 0x0000003002307220 */ /* 0x000fe40000410000 */
[C---:B-1----:R-:W-:Y:S02]  /*68d0*/  FMUL.FTZ R18, R0.reuse, R154 ;  /* 0x0000009a00127220 */ /* 0x042fe40000410000 */
[C---:B------:R-:W-:Y:S02]  /*68e0*/  FMUL.FTZ R26, R0.reuse, R162 ;  /* 0x000000a2001a7220 */ /* 0x040fe40000410000 */
[C---:B------:R-:W-:Y:S02]  /*68f0*/  FMUL.FTZ R27, R0.reuse, R163 ;  /* 0x000000a3001b7220 */ /* 0x040fe40000410000 */
[C---:B------:R-:W-:Y:S02]  /*6900*/  FMUL.FTZ R34, R0.reuse, R170 ;  /* 0x000000aa00227220 */ /* 0x040fe40000410000 */
[C---:B------:R-:W-:Y:S01]  /*6910*/  FMUL.FTZ R35, R0.reuse, R171 ;  /* 0x000000ab00237220 */ /* 0x040fe20000410000 */
[C---:B----4-:R-:W-:Y:S01]  /*6920*/  @P0 IADD3 R6, P2, R5.reuse, R22, RZ ;  /* 0x0000001605060210 */ /* 0x050fe20007f5e0ff */
[C---:B------:R-:W-:Y:S02]  /*6930*/  FMUL.FTZ R38, R0.reuse, R38 ;  /* 0x0000002600267220 */ /* 0x040fe40000410000 */
[----:B------:R-:W-:Y:S01]  /*6940*/  FMUL.FTZ R39, R0, R39 ;  /* 0x0000002700277220 */ /* 0x000fe20000410000 */
[----:B------:R-:W-:Y:S01]  /*6950*/  @P0 LEA R12, P1, R6, c[0x0][0x1c8], 0x1 ;  /* 0x00007200060c0a11 */ /* 0x000fe200078208ff */
[----:B------:R-:W-:Y:S01]  /*6960*/  FMUL.FTZ R42, R0, R42 ;  /* 0x0000002a002a7220 */ /* 0x000fe20000410000 */
[----:B------:R-:W-:Y:S01]  /*6970*/  @P0 IADD3.X R7, R4, R19, RZ, P2, !PT ;  /* 0x0000001304070210 */ /* 0x000fe200017fe4ff */
[C---:B------:R-:W-:Y:S01]  /*6980*/  FMUL.FTZ R43, R0.reuse, R43 ;  /* 0x0000002b002b7220 */ /* 0x040fe20000410000 */
[C---:B------:R-:W-:Y:S01]  /*6990*/  @P0 IADD3 R8, P2, R5.reuse, R172, RZ ;  /* 0x000000ac05080210 */ /* 0x040fe20007f5e0ff */
[----:B------:R-:W-:Y:S01]  /*69a0*/  FMUL.FTZ R46, R0, R46 ;  /* 0x0000002e002e7220 */ /* 0x000fe20000410000 */
[----:B------:R-:W-:Y:S01]  /*69b0*/  @P0 LEA.HI.X R13, R6, c[0x0][0x1cc], R7, 0x1, P1 ;  /* 0x00007300060d0a11 */ /* 0x000fe200008f0c07 */
[----:B------:R-:W-:Y:S01]  /*69c0*/  FMUL.FTZ R47, R0, R47 ;  /* 0x0000002f002f7220 */ /* 0x000fe20000410000 */
[----:B------:R-:W-:Y:S01]  /*69d0*/  @P0 LEA R10, P1, R8, c[0x0][0x1c8], 0x1 ;  /* 0x00007200080a0a11 */ /* 0x000fe200078208ff */
[----:B------:R-:W-:Y:S01]  /*69e0*/  FMUL.FTZ R49, R2, R49 ;  /* 0x0000003102317220 */ /* 0x000fe20000410000 */
[----:B------:R-:W-:Y:S01]  /*69f0*/  @P0 IADD3.X R6, R4, R174, RZ, P2, !PT ;  /* 0x000000ae04060210 */ /* 0x000fe200017fe4ff */
[----:B------:R1:W-:Y:S01]  /*6a00*/  @P0 LDGSTS.E.BYPASS.LTC128B.128 [R131+0x10100], [R12.64], !P6 ;  /* 0x101000000c830fae */ /* 0x0003e2000f101d48 */
[----:B------:R-:W-:Y:S01]  /*6a10*/  @P0 IADD3 R7, P2, R5, R17, RZ ;  /* 0x0000001105070210 */ /* 0x000fe20007f5e0ff */
        /* <DEDUP_REMOVED lines=15> */
[----:B------:R-:W-:Y:S02]  /*6b10*/  FMUL.FTZ R56, R2, R56 ;  /* 0x0000003802387220 */ /* 0x000fe40000410000 */
[----:B------:R-:W-:Y:S01]  /*6b20*/  @P0 LEA.HI.X R9, R6, c[0x0][0x1cc], R7, 0x1, P1 ;  /* 0x0000730006090a11 */ /* 0x000fe200008f0c07 */
[--C-:B------:R-:W-:Y:S01]  /*6b30*/  FFMA.FTZ R6, R182, c[0x0][0x2d0], -R137.reuse ;  /* 0x0000b400b6067a23 */ /* 0x100fe20000010889 */
[----:B------:R-:W-:Y:S01]  /*6b40*/  @P0 IADD3 R5, P1, R20, R5, RZ ;  /* 0x0000000514050210 */ /* 0x000fe20007f3e0ff */
[----:B------:R-:W-:Y:S01]  /*6b50*/  FMUL.FTZ R57, R2, R57 ;  /* 0x0000003902397220 */ /* 0x000fe20000410000 */
[----:B------:R-:W-:Y:S01]  /*6b60*/  MOV R20, c[0x0][0x1e0] ;  /* 0x0000780000147a02 */ /* 0x000fe20000000f00 */
[----:B------:R4:W-:Y:S01]  /*6b70*/  MUFU.EX2 R178, R6 ;  /* 0x0000000600b27308 */ /* 0x0009e20000000800 */
[----:B------:R4:W-:Y:S01]  /*6b80*/  @P0 LDGSTS.E.BYPASS.LTC128B.128 [R131+0x16100], [R8.64], !P3 ;  /* 0x1610000008830fae */ /* 0x0009e2000d901d48 */
[----:B------:R-:W-:Y:S01]  /*6b90*/  @P0 IADD3 R7, P2, R5, R22, RZ ;  /* 0x0000001605070210 */ /* 0x000fe20007f5e0ff */
[----:B------:R-:W-:Y:S01]  /*6ba0*/  FMUL.FTZ R58, R0, R58 ;  /* 0x0000003a003a7220 */ /* 0x000fe20000410000 */
[----:B------:R-:W-:Y:S01]  /*6bb0*/  SHF.L.U64.HI R20, R20, R21, c[0x0][0x1e4] ;  /* 0x0000790014147619 */ /* 0x000fe20000010215 */
[----:B------:R-:W-:Y:S02]  /*6bc0*/  FMUL.FTZ R59, R0, R59 ;  /* 0x0000003b003b7220 */ /* 0x000fe40000410000 */
[----:B------:R-:W-:Y:S01]  /*6bd0*/  FMUL.FTZ R60, R2, R60 ;  /* 0x0000003c023c7220 */ /* 0x000fe20000410000 */
[----:B------:R-:W-:Y:S01]  /*6be0*/  @P0 IADD3.X R4, R20, R4, RZ, P1, !PT ;  /* 0x0000000414040210 */ /* 0x000fe20000ffe4ff */
[----:B------:R-:W-:Y:S01]  /*6bf0*/  FMUL.FTZ R61, R2, R61 ;  /* 0x0000003d023d7220 */ /* 0x000fe20000410000 */
[----:B-1----:R-:W-:Y:S01]  /*6c00*/  @P0 LEA R12, P1, R7, c[0x0][0x1c8], 0x1 ;  /* 0x00007200070c0a11 */ /* 0x002fe200078208ff */
[----:B---3--:R-:W-:Y:S01]  /*6c10*/  FFMA.FTZ R11, R181, c[0x0][0x2d0], -R137 ;  /* 0x0000b400b50b7a23 */ /* 0x008fe20000010889 */
[----:B------:R-:W-:Y:S01]  /*6c20*/  @P0 IADD3.X R10, R4, R19, RZ, P2, !PT ;  /* 0x00000013040a0210 */ /* 0x000fe200017fe4ff */
[C---:B------:R-:W-:Y:S02]  /*6c30*/  FMUL.FTZ R19, R0.reuse, R155 ;  /* 0x0000009b00137220 */ /* 0x040fe40000410000 */
[C---:B------:R-:W-:Y:S01]  /*6c40*/  FMUL.FTZ R62, R0.reuse, R62 ;  /* 0x0000003e003e7220 */ /* 0x040fe20000410000 */
[----:B------:R-:W-:Y:S01]  /*6c50*/  @P0 LEA.HI.X R13, R7, c[0x0][0x1cc], R10, 0x1, P1 ;  /* 0x00007300070d0a11 */ /* 0x000fe200008f0c0a */
[----:B------:R-:W-:Y:S02]  /*6c60*/  FMUL.FTZ R63, R0, R63 ;  /* 0x0000003f003f7220 */ /* 0x000fe40000410000 */
[--C-:B----4-:R-:W-:Y:S02]  /*6c70*/  FFMA.FTZ R14, R187, c[0x0][0x2d0], -R133.reuse ;  /* 0x0000b400bb0e7a23 */ /* 0x110fe40000010885 */
[----:B------:R1:W-:Y:S01]  /*6c80*/  @P0 LDGSTS.E.BYPASS.LTC128B.128 [R131+0x11100], [R12.64], !P6 ;  /* 0x111000000c830fae */ /* 0x0003e2000f101d48 */
[C---:B------:R-:W-:Y:S01]  /*6c90*/  FMUL.FTZ R64, R2.reuse, R64 ;  /* 0x0000004002407220 */ /* 0x040fe20000410000 */
[C---:B------:R-:W-:Y:S01]  /*6ca0*/  @P0 IADD3 R6, P2, R5.reuse, R172, RZ ;  /* 0x000000ac05060210 */ /* 0x040fe20007f5e0ff */
[----:B------:R-:W-:Y:S01]  /*6cb0*/  FMUL.FTZ R65, R2, R65 ;  /* 0x0000004102417220 */ /* 0x000fe20000410000 */
[----:B------:R3:W-:Y:S01]  /*6cc0*/  MUFU.EX2 R172, R11 ;  /* 0x0000000b00ac7308 */ /* 0x0007e20000000800 */
[----:B------:R-:W-:Y:S01]  /*6cd0*/  FMUL.FTZ R66, R0, R66 ;  /* 0x0000004200427220 */ /* 0x000fe20000410000 */
[----:B------:R-:W-:Y:S01]  /*6ce0*/  @P0 LEA R10, P1, R6, c[0x0][0x1c8], 0x1 ;  /* 0x00007200060a0a11 */ /* 0x000fe200078208ff */
[----:B------:R-:W-:Y:S01]  /*6cf0*/  FFMA.FTZ R9, R186, c[0x0][0x2d0], -R133 ;  /* 0x0000b400ba097a23 */ /* 0x000fe20000010885 */
[----:B------:R-:W-:Y:S01]  /*6d00*/  @P0 IADD3.X R7, R4, R174, RZ, P2, !PT ;  /* 0x000000ae04070210 */ /* 0x000fe200017fe4ff */
[----:B------:R-:W-:Y:S02]  /*6d10*/  FMUL.FTZ R67, R0, R67 ;  /* 0x0000004300437220 */ /* 0x000fe40000410000 */
[C---:B------:R-:W-:Y:S02]  /*6d20*/  FMUL.FTZ R68, R2.reuse, R68 ;  /* 0x0000004402447220 */ /* 0x040fe40000410000 */
[----:B------:R-:W-:Y:S01]  /*6d30*/  FMUL.FTZ R69, R2, R69 ;  /* 0x0000004502457220 */ /* 0x000fe20000410000 */
[----:B------:R4:W-:Y:S01]  /*6d40*/  MUFU.EX2 R180, R9 ;  /* 0x0000000900b47308 */ /* 0x0009e20000000800 */
[C---:B------:R-:W-:Y:S02]  /*6d50*/  FMUL.FTZ R70, R0.reuse, R70 ;  /* 0x0000004600467220 */ /* 0x040fe40000410000 */
[----:B------:R-:W-:Y:S02]  /*6d60*/  FMUL.FTZ R71, R0, R71 ;  /* 0x0000004700477220 */ /* 0x000fe40000410000 */
[C---:B------:R-:W-:Y:S02]  /*6d70*/  FMUL.FTZ R72, R2.reuse, R72 ;  /* 0x0000004802487220 */ /* 0x040fe40000410000 */
[----:B------:R-:W-:Y:S02]  /*6d80*/  FMUL.FTZ R73, R2, R73 ;  /* 0x0000004902497220 */ /* 0x000fe40000410000 */
[C---:B------:R-:W-:Y:S01]  /*6d90*/  FMUL.FTZ R74, R0.reuse, R74 ;  /* 0x0000004a004a7220 */ /* 0x040fe20000410000 */
[----:B------:R1:W-:Y:S01]  /*6da0*/  MUFU.EX2 R174, R16 ;  /* 0x0000001000ae7308 */ /* 0x0003e20000000800 */
[----:B------:R-:W-:Y:S02]  /*6db0*/  FMUL.FTZ R75, R0, R75 ;  /* 0x0000004b004b7220 */ /* 0x000fe40000410000 */
[----:B------:R-:W-:Y:S01]  /*6dc0*/  FMUL.FTZ R76, R2, R76 ;  /* 0x0000004c024c7220 */ /* 0x000fe20000410000 */
[----:B---3--:R-:W-:Y:S01]  /*6dd0*/  @P0 LEA.HI.X R11, R6, c[0x0][0x1cc], R7, 0x1, P1 ;  /* 0x00007300060b0a11 */ /* 0x008fe200008f0c07 */
[C---:B------:R-:W-:Y:S01]  /*6de0*/  FMUL.FTZ R77, R2.reuse, R77 ;  /* 0x0000004d024d7220 */ /* 0x040fe20000410000 */
[C---:B------:R-:W-:Y:S01]  /*6df0*/  @P0 IADD3 R6, P2, R5.reuse, R17, RZ ;  /* 0x0000001105060210 */ /* 0x040fe20007f5e0ff */
[----:B------:R-:W-:Y:S02]  /*6e00*/  FMUL.FTZ R17, R2, R153 ;  /* 0x0000009902117220 */ /* 0x000fe40000410000 */
[----:B------:R3:W-:Y:S01]  /*6e10*/  @P0 LDGSTS.E.BYPASS.LTC128B.128 [R131+0x13100], [R10.64], !P5 ;  /* 0x131000000a830fae */ /* 0x0007e2000e901d48 */
[----:B------:R-:W-:Y:S01]  /*6e20*/  @P0 LEA R8, P1, R6, c[0x0][0x1c8], 0x1 ;  /* 0x0000720006080a11 */ /* 0x000fe200078208ff */
[----:B------:R-:W-:Y:S01]  /*6e30*/  FMUL.FTZ R78, R0, R78 ;  /* 0x0000004e004e7220 */ /* 0x000fe20000410000 */
[----:B------:R-:W-:Y:S01]  /*6e40*/  @P0 IADD3.X R7, R4, R179, RZ, P2, !PT ;  /* 0x000000b304070210 */ /* 0x000fe200017fe4ff */
[----:B------:R-:W-:Y:S01]  /*6e50*/  FMUL.FTZ R79, R0, R79 ;  /* 0x0000004f004f7220 */ /* 0x000fe20000410000 */
[----:B------:R-:W-:Y:S01]  /*6e60*/  @P0 IADD3 R5, P2, R5, R175, RZ ;  /* 0x000000af05050210 */ /* 0x000fe20007f5e0ff */
[----:B------:R3:W3:Y:S01]  /*6e70*/  MUFU.EX2 R179, R14 ;  /* 0x0000000e00b37308 */ /* 0x0006e20000000800 */
[----:B----4-:R-:W-:Y:S01]  /*6e80*/  @P0 LEA.HI.X R9, R6, c[0x0][0x1cc], R7, 0x1, P1 ;  /* 0x0000730006090a11 */ /* 0x010fe200008f0c07 */
[C---:B------:R-:W-:Y:S01]  /*6e90*/  FMUL.FTZ R80, R2.reuse, R80 ;  /* 0x0000005002507220 */ /* 0x040fe20000410000 */
[C---:B------:R-:W-:Y:S01]  /*6ea0*/  @P0 LEA R6, P1, R5.reuse, c[0x0][0x1c8], 0x1 ;  /* 0x0000720005060a11 */ /* 0x040fe200078208ff */
[----:B------:R-:W-:Y:S01]  /*6eb0*/  FMUL.FTZ R81, R2, R81 ;  /* 0x0000005102517220 */ /* 0x000fe20000410000 */
[----:B------:R-:W-:Y:S01]  /*6ec0*/  @P0 IADD3.X R4, R4, R173, RZ, P2, !PT ;  /* 0x000000ad04040210 */ /* 0x000fe200017fe4ff */
[----:B------:R4:W-:Y:S01]  /*6ed0*/  @P0 LDGSTS.E.BYPASS.LTC128B.128 [R131+0x15100], [R8.64], !P4 ;  /* 0x1510000008830fae */ /* 0x0009e2000e101d48 */
[----:B------:R-:W-:Y:S02]  /*6ee0*/  FMUL.FTZ R82, R0, R82 ;  /* 0x0000005200527220 */ /* 0x000fe40000410000 */
[----:B------:R-:W-:Y:S01]  /*6ef0*/  @P0 LEA.HI.X R7, R5, c[0x0][0x1cc], R4, 0x1, P1 ;  /* 0x0000730005070a11 */ /* 0x000fe200008f0c04 */
[--C-:B------:R-:W-:Y:S02]  /*6f00*/  FFMA.FTZ R4, R184, c[0x0][0x2d0], -R133.reuse ;  /* 0x0000b400b8047a23 */ /* 0x100fe40000010885 */
[C---:B------:R-:W-:Y:S02]  /*6f10*/  FMUL.FTZ R5, R2.reuse, R141 ;  /* 0x0000008d02057220 */ /* 0x040fe40000410000 */
[----:B------:R4:W-:Y:S01]  /*6f20*/  @P0 LDGSTS.E.BYPASS.LTC128B.128 [R131+0x17100], [R6.64], !P3 ;  /* 0x1710000006830fae */ /* 0x0009e2000d901d48 */
[----:B------:R4:W-:Y:S01]  /*6f30*/  MUFU.EX2 R173, R4 ;  /* 0x0000000400ad7308 */ /* 0x0009e20000000800 */
[----:B-1----:R-:W-:Y:S02]  /*6f40*/  FMUL.FTZ R16, R2, R152 ;  /* 0x0000009802107220 */ /* 0x002fe40000410000 */
[----:B------:R-:W-:Y:S01]  /*6f50*/  FMUL.FTZ R83, R0, R83 ;  /* 0x0000005300537220 */ /* 0x000fe20000410000 */
[----:B------:R-:W-:Y:S01]  /*6f60*/  LDSM.16.MT88.4 R20, [R250+0x100] ;  /* 0x00010000fa14783b */ /* 0x000fe20000004200 */
[----:B------:R-:W-:Y:S02]  /*6f70*/  FMUL.FTZ R84, R2, R84 ;  /* 0x0000005402547220 */ /* 0x000fe40000410000 */
[C---:B---3--:R-:W-:Y:S02]  /*6f80*/  FMUL.FTZ R10, R0.reuse, R146 ;  /* 0x00000092000a7220 */ /* 0x048fe40000410000 */
[----:B------:R-:W1:Y:S01]  /*6f90*/  LDSM.16.MT88.4 R12, [R249+0x100] ;  /* 0x00010000f90c783b */ /* 0x000e620000004200 */
[----:B------:R-:W-:Y:S01]  /*6fa0*/  F2FP.BF16.PACK_AB R141, R179, R180 ;  /* 0x000000b4b38d723e */ /* 0x000fe200000010ff */
[----:B------:R-:W-:Y:S02]  /*6fb0*/  FMUL.FTZ R11, R0, R147 ;  /* 0x00000093000b7220 */ /* 0x000fe40000410000 */
[----:B------:R-:W-:Y:S01]  /*6fc0*/  FMUL.FTZ R85, R2, R85 ;  /* 0x0000005502557220 */ /* 0x000fe20000410000 */
[----:B------:R-:W-:Y:S01]  /*6fd0*/  LDSM.16.MT88.4 R152, [R250+0x1900] ;  /* 0x00190000fa98783b */ /* 0x000fe20000004200 */
[C---:B------:R-:W-:Y:S02]  /*6fe0*/  FMUL.FTZ R86, R0.reuse, R86 ;  /* 0x0000005600567220 */ /* 0x040fe40000410000 */
[----:B------:R-:W-:Y:S02]  /*6ff0*/  FMUL.FTZ R87, R0, R87 ;  /* 0x0000005700577220 */ /* 0x000fe40000410000 */
[C---:B----4-:R-:W-:Y:S01]  /*7000*/  FMUL.FTZ R8, R2.reuse, R144 ;  /* 0x0000009002087220 */ /* 0x050fe20000410000 */
[----:B------:R-:W0:Y:S01]  /*7010*/  LDGDEPBAR ;  /* 0x00000000000079af */ /* 0x000e220000000000 */
[C---:B------:R-:W-:Y:S02]  /*7020*/  FMUL.FTZ R9, R2.reuse, R145 ;  /* 0x0000009102097220 */ /* 0x040fe40000410000 */
[----:B------:R-:W-:Y:S02]  /*7030*/  FMUL.FTZ R88, R2, R88 ;  /* 0x0000005802587220 */ /* 0x000fe40000410000 */
[----:B------:R-:W-:Y:S01]  /*7040*/  FFMA.FTZ R4, R185, c[0x0][0x2d0], -R133 ;  /* 0x0000b400b9047a23 */ /* 0x000fe20000010885 */
[----:B------:R-:W3:Y:S01]  /*7050*/  LDL.LU R131, [R1+0x128] ;  /* 0x0001280001837983 */ /* 0x000ee20000300800 */
[----:B------:R-:W-:Y:S01]  /*7060*/  FMUL.FTZ R6, R0, R142 ;  /* 0x0000008e00067220 */ /* 0x000fe20000410000 */
[----:B------:R-:W-:Y:S01]  /*7070*/  F2FP.BF16.PACK_AB R142, R174, R172 ;  /* 0x000000acae8e723e */ /* 0x000fe200000010ff */
[----:B------:R-:W4:Y:S01]  /*7080*/  MUFU.EX2 R175, R4 ;  /* 0x0000000400af7308 */ /* 0x000f220000000800 */
[----:B------:R-:W-:Y:S01]  /*7090*/  FMUL.FTZ R7, R0, R143 ;  /* 0x0000008f00077220 */ /* 0x000fe20000410000 */
[----:B------:R-:W3:Y:S01]  /*70a0*/  LDL R24, [R1] ;  /* 0x0000000001187983 */ /* 0x000ee20000100800 */
[----:B------:R-:W-:Y:S02]  /*70b0*/  FMUL.FTZ R89, R2, R89 ;  /* 0x0000005902597220 */ /* 0x000fe40000410000 */
[C---:B------:R-:W-:Y:S02]  /*70c0*/  FMUL.FTZ R90, R0.reuse, R90 ;  /* 0x0000005a005a7220 */ /* 0x040fe40000410000 */
[----:B------:R-:W-:Y:S01]  /*70d0*/  LDSM.16.MT88.4 R144, [R252+0x100] ;  /* 0x00010000fc90783b */ /* 0x000fe20000004200 */
[----:B------:R-:W-:Y:S02]  /*70e0*/  FMUL.FTZ R91, R0, R91 ;  /* 0x0000005b005b7220 */ /* 0x000fe40000410000 */
[C---:B------:R-:W-:Y:S02]  /*70f0*/  FMUL.FTZ R92, R2.reuse, R92 ;  /* 0x0000005c025c7220 */ /* 0x040fe40000410000 */
[----:B------:R-:W-:Y:S02]  /*7100*/  FMUL.FTZ R93, R2, R93 ;  /* 0x0000005d025d7220 */ /* 0x000fe40000410000 */
[C---:B------:R-:W-:Y:S02]  /*7110*/  FMUL.FTZ R94, R0.reuse, R94 ;  /* 0x0000005e005e7220 */ /* 0x040fe40000410000 */
[----:B------:R-:W-:Y:S02]  /*7120*/  FMUL.FTZ R95, R0, R95 ;  /* 0x0000005f005f7220 */ /* 0x000fe40000410000 */
[C---:B------:R-:W-:Y:S02]  /*7130*/  FMUL.FTZ R96, R2.reuse, R96 ;  /* 0x0000006002607220 */ /* 0x040fe40000410000 */
[----:B------:R-:W-:Y:S02]  /*7140*/  FMUL.FTZ R97, R2, R97 ;  /* 0x0000006102617220 */ /* 0x000fe40000410000 */
[----:B------:R-:W-:Y:S01]  /*7150*/  FMUL.FTZ R98, R0, R98 ;  /* 0x0000006200627220 */ /* 0x000fe20000410000 */
[----:B----4-:R-:W-:Y:S01]  /*7160*/  F2FP.BF16.PACK_AB R143, R175, R173 ;  /* 0x000000adaf8f723e */ /* 0x010fe200000010ff */
[----:B------:R-:W-:Y:S01]  /*7170*/  FMUL.FTZ R4, R2, R140 ;  /* 0x0000008c02047220 */ /* 0x000fe20000410000 */
[----:B------:R-:W-:Y:S01]  /*7180*/  F2FP.BF16.PACK_AB R140, R178, R138 ;  /* 0x0000008ab28c723e */ /* 0x000fe200000010ff */
[--C-:B------:R-:W-:Y:S02]  /*7190*/  FFMA.FTZ R185, R192, c[0x0][0x2d0], -R137.reuse ;  /* 0x0000b400c0b97a23 */ /* 0x100fe40000010889 */
[--C-:B------:R-:W-:Y:S02]  /*71a0*/  FFMA.FTZ R186, R193, c[0x0][0x2d0], -R137.reuse ;  /* 0x0000b400c1ba7a23 */ /* 0x100fe40000010889 */
[----:B------:R-:W-:Y:S02]  /*71b0*/  FFMA.FTZ R187, R194, c[0x0][0x2d0], -R137 ;  /* 0x0000b400c2bb7a23 */ /* 0x000fe40000010889 */
[C---:B-1----:R-:W-:Y:S01]  /*71c0*/  HMMA.16816.F32.BF16 R4, R140.reuse, R12, R4 ;  /* 0x0000000c8c04723c */ /* 0x042fe20000041804 */
[----:B------:R-:W-:Y:S04]  /*71d0*/  MUFU.EX2 R185, R185 ;  /* 0x000000b900b97308 */ /* 0x000fe80000000800 */
[----:B------:R-:W-:Y:S02]  /*71e0*/  FMUL.FTZ R99, R0, R99 ;  /* 0x0000006300637220 */ /* 0x000fe40000410000 */
[C---:B------:R-:W-:Y:S01]  /*71f0*/  FMUL.FTZ R12, R2.reuse, R148 ;  /* 0x00000094020c7220 */ /* 0x040fe20000410000 */
[C---:B------:R-:W-:Y:S03]  /*7200*/  HMMA.16816.F32.BF16 R8, R140.reuse, R14, R8 ;  /* 0x0000000e8c08723c */ /* 0x040fe60000041808 */
[----:B------:R-:W-:Y:S01]  /*7210*/  MUFU.EX2 R186, R186 ;  /* 0x000000ba00ba7308 */ /* 0x000fe20000000800 */
[C---:B------:R-:W-:Y:S01]  /*7220*/  FMUL.FTZ R13, R2.reuse, R149 ;  /* 0x00000095020d7220 */ /* 0x040fe20000410000 */
[----:B------:R-:W-:Y:S01]  /*7230*/  MOV R149, R180 ;  /* 0x000000b400957202 */ /* 0x000fe20000000f00 */
[----:B------:R-:W-:Y:S02]  /*7240*/  FMUL.FTZ R100, R2, R100 ;  /* 0x0000006402647220 */ /* 0x000fe40000410000 */
[C---:B------:R-:W-:Y:S04]  /*7250*/  FMUL.FTZ R15, R0.reuse, R151 ;  /* 0x00000097000f7220 */ /* 0x040fe80000410000 */
[----:B------:R-:W-:Y:S01]  /*7260*/  FMUL.FTZ R14, R0, R150 ;  /* 0x00000096000e7220 */ /* 0x000fe20000410000 */
[----:B------:R-:W-:Y:S01]  /*7270*/  MOV R150, R149 ;  /* 0x0000009500967202 */ /* 0x000fe20000000f00 */
[--C-:B------:R-:W-:Y:S01]  /*7280*/  FFMA.FTZ R148, R136, c[0x0][0x2d0], -R133.reuse ;  /* 0x0000b40088947a23 */ /* 0x100fe20000010885 */
[----:B------:R-:W-:Y:S01]  /*7290*/  MUFU.EX2 R187, R187 ;  /* 0x000000bb00bb7308 */ /* 0x000fe20000000800 */
[----:B------:R-:W-:Y:S02]  /*72a0*/  FFMA.FTZ R180, R177, c[0x0][0x2d0], -R133 ;  /* 0x0000b400b1b47a23 */ /* 0x000fe40000010885 */
[----:B------:R-:W-:Y:S01]  /*72b0*/  FMUL.FTZ R101, R2, R101 ;  /* 0x0000006502657220 */ /* 0x000fe20000410000 */
[C---:B------:R-:W-:Y:S03]  /*72c0*/  HMMA.16816.F32.BF16 R12, R140.reuse, R20, R12 ;  /* 0x000000148c0c723c */ /* 0x040fe6000004180c */
[C---:B------:R-:W-:Y:S02]  /*72d0*/  FMUL.FTZ R102, R0.reuse, R102 ;  /* 0x0000006600667220 */ /* 0x040fe40000410000 */
[----:B------:R-:W-:Y:S01]  /*72e0*/  FMUL.FTZ R103, R0, R103 ;  /* 0x0000006700677220 */ /* 0x000fe20000410000 */
[----:B------:R-:W-:Y:S01]  /*72f0*/  MUFU.EX2 R180, R180 ;  /* 0x000000b400b47308 */ /* 0x000fe20000000800 */
[C---:B------:R-:W-:Y:S01]  /*7300*/  FMUL.FTZ R21, R2.reuse, R157 ;  /* 0x0000009d02157220 */ /* 0x040fe20000410000 */
[C---:B------:R-:W-:Y:S04]  /*7310*/  HMMA.16816.F32.BF16 R16, R140.reuse, R22, R16 ;  /* 0x000000168c10723c */ /* 0x040fe80000041810 */
[C---:B------:R-:W-:Y:S02]  /*7320*/  FMUL.FTZ R20, R2.reuse, R156 ;  /* 0x0000009c02147220 */ /* 0x040fe40000410000 */
[----:B------:R-:W-:Y:S02]  /*7330*/  FMUL.FTZ R104, R2, R104 ;  /* 0x0000006802687220 */ /* 0x000fe40000410000 */
[C---:B------:R-:W-:Y:S01]  /*7340*/  FMUL.FTZ R22, R0.reuse, R158 ;  /* 0x0000009e00167220 */ /* 0x040fe20000410000 */
[----:B------:R1:W-:Y:S03]  /*7350*/  MUFU.EX2 R156, R134 ;  /* 0x00000086009c7308 */ /* 0x0003e60000000800 */
[----:B------:R-:W-:Y:S02]  /*7360*/  FMUL.FTZ R23, R0, R159 ;  /* 0x0000009f00177220 */ /* 0x000fe40000410000 */
[----:B------:R-:W-:Y:S02]  /*7370*/  FMUL.FTZ R105, R2, R105 ;  /* 0x0000006902697220 */ /* 0x000fe40000410000 */
[C---:B------:R-:W-:Y:S02]  /*7380*/  FMUL.FTZ R106, R0.reuse, R106 ;  /* 0x0000006a006a7220 */ /* 0x040fe40000410000 */
        /* <DEDUP_REMOVED lines=8> */
[--C-:B-1----:R-:W-:Y:S02]  /*7410*/  FFMA.FTZ R134, R189, c[0x0][0x2d0], -R137.reuse ;  /* 0x0000b400bd867a23 */ /* 0x102fe40000010889 */
        /* <DEDUP_REMOVED lines=15> */
[C---:B--2---:R-:W-:Y:S02]  /*7510*/  FMUL.FTZ R130, R0.reuse, R130 ;  /* 0x0000008200827220 */ /* 0x044fe40000410000 */
[----:B---3--:R-:W-:Y:S01]  /*7520*/  FMUL.FTZ R131, R0, R131 ;  /* 0x0000008300837220 */ /* 0x008fe20000410000 */
[----:B------:R1:W2:Y:S01]  /*7530*/  LDSM.16.MT88.4 R28, [R24+0x100] ;  /* 0x00010000181c783b */ /* 0x0002a20000004200 */
[----:B------:R-:W-:Y:S01]  /*7540*/  MOV R157, R24 ;  /* 0x00000018009d7202 */ /* 0x000fe20000000f00 */
[C---:B-1----:R-:W-:Y:S04]  /*7550*/  FMUL.FTZ R24, R2.reuse, R160 ;  /* 0x000000a002187220 */ /* 0x042fe80000410000 */
[----:B------:R-:W-:Y:S01]  /*7560*/  LDSM.16.MT88.4 R160, [R157+0x1900] ;  /* 0x001900009da0783b */ /* 0x000fe20000004200 */
[C---:B--2---:R-:W-:Y:S07]  /*7570*/  HMMA.16816.F32.BF16 R20, R140.reuse, R28, R20 ;  /* 0x0000001c8c14723c */ /* 0x044fee0000041814 */
[C---:B------:R-:W-:Y:S01]  /*7580*/  FMUL.FTZ R28, R2.reuse, R164 ;  /* 0x000000a4021c7220 */ /* 0x040fe20000410000 */
[C---:B------:R-:W-:Y:S04]  /*7590*/  HMMA.16816.F32.BF16 R24, R140.reuse, R30, R24 ;  /* 0x0000001e8c18723c */ /* 0x040fe80000041818 */
[----:B------:R-:W-:Y:S02]  /*75a0*/  FMUL.FTZ R29, R2, R165 ;  /* 0x000000a5021d7220 */ /* 0x000fe40000410000 */
[----:B------:R1:W-:Y:S01]  /*75b0*/  MUFU.EX2 R165, R134 ;  /* 0x0000008600a57308 */ /* 0x0003e20000000800 */
[C---:B------:R-:W-:Y:S02]  /*75c0*/  FMUL.FTZ R30, R0.reuse, R166 ;  /* 0x000000a6001e7220 */ /* 0x040fe40000410000 */
[----:B------:R-:W-:Y:S07]  /*75d0*/  FMUL.FTZ R31, R0, R167 ;  /* 0x000000a7001f7220 */ /* 0x000fee0000410000 */
[C---:B------:R-:W-:Y:S08]  /*75e0*/  HMMA.16816.F32.BF16 R28, R140.reuse, R144, R28 ;  /* 0x000000908c1c723c */ /* 0x040ff0000004181c */
[C---:B------:R-:W-:Y:S01]  /*75f0*/  HMMA.16816.F32.BF16 R32, R140.reuse, R146, R32 ;  /* 0x000000928c20723c */ /* 0x040fe20000041820 */
[----:B------:R-:W2:Y:S03]  /*7600*/  LDSM.16.MT88.4 R144, [R249+0x2100] ;  /* 0x00210000f990783b */ /* 0x000ea60000004200 */
[--C-:B-1----:R-:W-:Y:S02]  /*7610*/  FFMA.FTZ R134, R188, c[0x0][0x2d0], -R137.reuse ;  /* 0x0000b400bc867a23 */ /* 0x102fe40000010889 */
[--C-:B------:R-:W-:Y:S02]  /*7620*/  FFMA.FTZ R188, R195, c[0x0][0x2d0], -R137.reuse ;  /* 0x0000b400c3bc7a23 */ /* 0x100fe40000010889 */
[----:B------:R1:W-:Y:S10]  /*7630*/  MUFU.EX2 R166, R134 ;  /* 0x0000008600a67308 */ /* 0x0003f40000000800 */
[----:B------:R-:W-:Y:S01]  /*7640*/  MUFU.EX2 R188, R188 ;  /* 0x000000bc00bc7308 */ /* 0x000fe20000000800 */
[----:B-1----:R-:W-:Y:S09]  /*7650*/  FFMA.FTZ R134, R139, c[0x0][0x2d0], -R137 ;  /* 0x0000b4008b867a23 */ /* 0x002ff20000010889 */
[----:B------:R1:W-:Y:S01]  /*7660*/  MUFU.EX2 R167, R134 ;  /* 0x0000008600a77308 */ /* 0x0003e20000000800 */
[C---:B--2---:R-:W-:Y:S08]  /*7670*/  HMMA.16816.F32.BF16 R36, R140.reuse, R144, R36 ;  /* 0x000000908c24723c */ /* 0x044ff00000041824 */
[C---:B------:R-:W-:Y:S01]  /*7680*/  HMMA.16816.F32.BF16 R40, R140.reuse, R146, R40 ;  /* 0x000000928c28723c */ /* 0x040fe20000041828 */
[----:B------:R-:W2:Y:S03]  /*7690*/  LDSM.16.MT88.4 R144, [R250+0x2100] ;  /* 0x00210000fa90783b */ /* 0x000ea60000004200 */
[--C-:B-1----:R-:W-:Y:S04]  /*76a0*/  FFMA.FTZ R134, R191, c[0x0][0x2d0], -R133.reuse ;  /* 0x0000b400bf867a23 */ /* 0x102fe80000010885 */
[----:B------:R1:W-:Y:S01]  /*76b0*/  MUFU.EX2 R164, R134 ;  /* 0x0000008600a47308 */ /* 0x0003e20000000800 */
[C---:B--2---:R-:W-:Y:S03]  /*76c0*/  HMMA.16816.F32.BF16 R44, R140.reuse, R144, R44 ;  /* 0x000000908c2c723c */ /* 0x044fe6000004182c */
[--C-:B-1----:R-:W-:Y:S02]  /*76d0*/  FFMA.FTZ R134, R205, c[0x0][0x2d0], -R133.reuse ;  /* 0x0000b400cd867a23 */ /* 0x102fe40000010885 */
[----:B------:R1:W5:Y:S04]  /*76e0*/  LDL.LU R205, [R1+0x124] ;  /* 0x0001240001cd7983 */ /* 0x0003680000300800 */
[----:B------:R2:W-:Y:S01]  /*76f0*/  MUFU.EX2 R191, R134 ;  /* 0x0000008600bf7308 */ /* 0x0005e20000000800 */
[C---:B------:R-:W-:Y:S01]  /*7700*/  HMMA.16816.F32.BF16 R48, R140.reuse, R146, R48 ;  /* 0x000000928c30723c */ /* 0x040fe20000041830 */
[----:B------:R-:W3:Y:S02]  /*7710*/  LDSM.16.MT88.4 R144, [R157+0x2100] ;  /* 0x002100009d90783b */ /* 0x000ee40000004200 */
[--C-:B--2---:R-:W-:Y:S03]  /*7720*/  FFMA.FTZ R134, R206, c[0x0][0x2d0], -R133.reuse ;  /* 0x0000b400ce867a23 */ /* 0x104fe60000010885 */
[----:B------:R1:W5:Y:S03]  /*7730*/  LDL.LU R206, [R1+0x120] ;  /* 0x0001200001ce7983 */ /* 0x0003660000300800 */
[----:B------:R2:W-:Y:S01]  /*7740*/  MUFU.EX2 R189, R134 ;  /* 0x0000008600bd7308 */ /* 0x0005e20000000800 */
[C---:B---3--:R-:W-:Y:S08]  /*7750*/  HMMA.16816.F32.BF16 R52, R140.reuse, R144, R52 ;  /* 0x000000908c34723c */ /* 0x048ff00000041834 */
[C---:B------:R-:W-:Y:S01]  /*7760*/  HMMA.16816.F32.BF16 R56, R140.reuse, R146, R56 ;  /* 0x000000928c38723c */ /* 0x040fe20000041838 */
[----:B------:R-:W3:Y:S03]  /*7770*/  LDSM.16.MT88.4 R144, [R252+0x2100] ;  /* 0x00210000fc90783b */ /* 0x000ee60000004200 */
[----:B--2---:R-:W-:Y:S02]  /*7780*/  FFMA.FTZ R134, R207, c[0x0][0x2d0], -R133 ;  /* 0x0000b400cf867a23 */ /* 0x004fe40000010885 */
[----:B------:R1:W5:Y:S02]  /*7790*/  LDL.LU R207, [R1+0x11c] ;  /* 0x00011c0001cf7983 */ /* 0x0003640000300800 */
[----:B------:R2:W-:Y:S04]  /*77a0*/  MUFU.EX2 R190, R134 ;  /* 0x0000008600be7308 */ /* 0x0005e80000000800 */
[--C-:B--2---:R-:W-:Y:S02]  /*77b0*/  FFMA.FTZ R134, R200, c[0x0][0x2d0], -R137.reuse ;  /* 0x0000b400c8867a23 */ /* 0x104fe40000010889 */
[----:B------:R1:W5:Y:S04]  /*77c0*/  LDL.LU R200, [R1+0x118] ;  /* 0x0001180001c87983 */ /* 0x0003680000300800 */
[----:B------:R2:W-:Y:S01]  /*77d0*/  MUFU.EX2 R158, R134 ;  /* 0x00000086009e7308 */ /* 0x0005e20000000800 */
[C---:B---3--:R-:W-:Y:S08]  /*77e0*/  HMMA.16816.F32.BF16 R60, R140.reuse, R144, R60 ;  /* 0x000000908c3c723c */ /* 0x048ff0000004183c */
[C---:B------:R-:W-:Y:S01]  /*77f0*/  HMMA.16816.F32.BF16 R64, R140.reuse, R146, R64 ;  /* 0x000000928c40723c */ /* 0x040fe20000041840 */
[----:B------:R-:W3:Y:S03]  /*7800*/  LDSM.16.MT88.4 R144, [R249+0x4100] ;  /* 0x00410000f990783b */ /* 0x000ee60000004200 */
[--C-:B--2---:R-:W-:Y:S02]  /*7810*/  FFMA.FTZ R134, R201, c[0x0][0x2d0], -R137.reuse ;  /* 0x0000b400c9867a23 */ /* 0x104fe40000010889 */
[----:B------:R1:W5:Y:S02]  /*7820*/  LDL.LU R201, [R1+0x114] ;  /* 0x0001140001c97983 */ /* 0x0003640000300800 */
[----:B------:R2:W2:Y:S03]  /*7830*/  MUFU.EX2 R159, R134 ;  /* 0x00000086009f7308 */ /* 0x0004a60000000800 */
[----:B------:R-:W4:Y:S01]  /*7840*/  LDL.LU R139, [R1+0x50] ;  /* 0x00005000018b7983 */ /* 0x000f220000300800 */
[--C-:B--2---:R-:W-:Y:S01]  /*7850*/  FFMA.FTZ R134, R202, c[0x0][0x2d0], -R137.reuse ;  /* 0x0000b400ca867a23 */ /* 0x104fe20000010889 */
[C---:B---3--:R-:W-:Y:S03]  /*7860*/  HMMA.16816.F32.BF16 R68, R140.reuse, R144, R68 ;  /* 0x000000908c44723c */ /* 0x048fe60000041844 */
[----:B------:R1:W5:Y:S02]  /*7870*/  LDL.LU R202, [R1+0x110] ;  /* 0x0001100001ca7983 */ /* 0x0003640000300800 */
[----:B------:R2:W-:Y:S01]  /*7880*/  MUFU.EX2 R168, R134 ;  /* 0x0000008600a87308 */ /* 0x0005e20000000800 */
[----:B------:R-:W-:Y:S02]  /*7890*/  F2FP.BF16.PACK_AB R136, R159, R158 ;  /* 0x0000009e9f88723e */ /* 0x000fe400000010ff */
[C---:B------:R-:W-:Y:S01]  /*78a0*/  HMMA.16816.F32.BF16 R72, R140.reuse, R146, R72 ;  /* 0x000000928c48723c */ /* 0x040fe20000041848 */
[----:B------:R-:W3:Y:S03]  /*78b0*/  LDSM.16.MT88.4 R144, [R250+0x4100] ;  /* 0x00410000fa90783b */ /* 0x000ee60000004200 */
[----:B--2---:R-:W-:Y:S02]  /*78c0*/  FFMA.FTZ R134, R203, c[0x0][0x2d0], -R137 ;  /* 0x0000b400cb867a23 */ /* 0x004fe40000010889 */
[----:B------:R1:W5:Y:S02]  /*78d0*/  LDL.LU R203, [R1+0x10c] ;  /* 0x00010c0001cb7983 */ /* 0x0003640000300800 */
[----:B------:R2:W-:Y:S01]  /*78e0*/  MUFU.EX2 R169, R134 ;  /* 0x0000008600a97308 */ /* 0x0005e20000000800 */
[C---:B---3--:R-:W-:Y:S03]  /*78f0*/  HMMA.16816.F32.BF16 R76, R140.reuse, R144, R76 ;  /* 0x000000908c4c723c */ /* 0x048fe6000004184c */
[--C-:B--2---:R-:W-:Y:S05]  /*7900*/  FFMA.FTZ R134, R196, c[0x0][0x2d0], -R133.reuse ;  /* 0x0000b400c4867a23 */ /* 0x104fea0000010885 */
[C---:B------:R-:W-:Y:S01]  /*7910*/  HMMA.16816.F32.BF16 R80, R140.reuse, R146, R80 ;  /* 0x000000928c50723c */ /* 0x040fe20000041850 */
[----:B------:R-:W2:Y:S01]  /*7920*/  LDSM.16.MT88.4 R144, [R157+0x4100] ;  /* 0x004100009d90783b */ /* 0x000ea20000004200 */
[----:B------:R3:W-:Y:S04]  /*7930*/  MUFU.EX2 R183, R134 ;  /* 0x0000008600b77308 */ /* 0x0007e80000000800 */
[----:B------:R1:W5:Y:S01]  /*7940*/  LDL.LU R196, [R1+0x108] ;  /* 0x0001080001c47983 */ /* 0x0003620000300800 */
[--C-:B---3--:R-:W-:Y:S04]  /*7950*/  FFMA.FTZ R134, R197, c[0x0][0x2d0], -R133.reuse ;  /* 0x0000b400c5867a23 */ /* 0x108fe80000010885 */
[----:B------:R1:W5:Y:S01]  /*7960*/  LDL.LU R197, [R1+0x104] ;  /* 0x0001040001c57983 */ /* 0x0003620000300800 */
[----:B------:R3:W1:Y:S01]  /*7970*/  MUFU.EX2 R184, R134 ;  /* 0x0000008600b87308 */ /* 0x0006620000000800 */
[C---:B--2---:R-:W-:Y:S08]  /*7980*/  HMMA.16816.F32.BF16 R84, R140.reuse, R144, R84 ;  /* 0x000000908c54723c */ /* 0x044ff00000041854 */
[C---:B------:R-:W-:Y:S01]  /*7990*/  HMMA.16816.F32.BF16 R88, R140.reuse, R146, R88 ;  /* 0x000000928c58723c */ /* 0x040fe20000041858 */
[----:B------:R-:W2:Y:S03]  /*79a0*/  LDSM.16.MT88.4 R144, [R252+0x4100] ;  /* 0x00410000fc90783b */ /* 0x000ea60000004200 */
[--C-:B---3--:R-:W-:Y:S01]  /*79b0*/  FFMA.FTZ R134, R198, c[0x0][0x2d0], -R133.reuse ;  /* 0x0000b400c6867a23 */ /* 0x108fe20000010885 */
[----:B-1----:R-:W-:Y:S01]  /*79c0*/  F2FP.BF16.PACK_AB R137, R184, R183 ;  /* 0x000000b7b889723e */ /* 0x002fe200000010ff */
[----:B------:R1:W5:Y:S02]  /*79d0*/  LDL.LU R198, [R1+0x100] ;  /* 0x0001000001c67983 */ /* 0x0003640000300800 */
[----:B------:R3:W-:Y:S04]  /*79e0*/  MUFU.EX2 R181, R134 ;  /* 0x0000008600b57308 */ /* 0x0007e80000000800 */
[--C-:B---3--:R-:W-:Y:S02]  /*79f0*/  FFMA.FTZ R134, R199, c[0x0][0x2d0], -R133.reuse ;  /* 0x0000b400c7867a23 */ /* 0x108fe40000010885 */
[----:B------:R1:W5:Y:S04]  /*7a00*/  LDL.LU R199, [R1+0xfc] ;  /* 0x0000fc0001c77983 */ /* 0x0003680000300800 */
[----:B------:R3:W1:Y:S01]  /*7a10*/  MUFU.EX2 R182, R134 ;  /* 0x0000008600b67308 */ /* 0x0006620000000800 */
[----:B------:R1:W5:Y:S01]  /*7a20*/  LDL.LU R192, [R1+0xf8] ;  /* 0x0000f80001c07983 */ /* 0x0003620000300800 */
[C---:B--2---:R-:W-:Y:S04]  /*7a30*/  HMMA.16816.F32.BF16 R92, R140.reuse, R144, R92 ;  /* 0x000000908c5c723c */ /* 0x044fe8000004185c */
[----:B------:R2:W5:Y:S04]  /*7a40*/  LDL.LU R193, [R1+0xf4] ;  /* 0x0000f40001c17983 */ /* 0x0005680000300800 */
[C---:B------:R-:W-:Y:S01]  /*7a50*/  HMMA.16816.F32.BF16 R96, R140.reuse, R146, R96 ;  /* 0x000000928c60723c */ /* 0x040fe20000041860 */
[----:B------:R-:W1:Y:S05]  /*7a60*/  LDSM.16.MT88.4 R144, [R249+0x6100] ;  /* 0x00610000f990783b */ /* 0x000e6a0000004200 */
[----:B------:R2:W5:Y:S05]  /*7a70*/  LDL.LU R194, [R1+0xf0] ;  /* 0x0000f00001c27983 */ /* 0x00056a0000300800 */
[----:B------:R2:W5:Y:S01]  /*7a80*/  LDL.LU R195, [R1+0xec] ;  /* 0x0000ec0001c37983 */ /* 0x0005620000300800 */
[--C-:B---3--:R-:W-:Y:S02]  /*7a90*/  FFMA.FTZ R134, R176, c[0x0][0x2d0], -R133.reuse ;  /* 0x0000b400b0867a23 */ /* 0x108fe40000010885 */
[----:B------:R-:W-:Y:S02]  /*7aa0*/  FFMA.FTZ R133, R135, c[0x0][0x2d0], -R133 ;  /* 0x0000b40087857a23 */ /* 0x000fe40000010885 */
[----:B------:R2:W5:Y:S01]  /*7ab0*/  LDL.LU R176, [R1+0xe8] ;  /* 0x0000e80001b07983 */ /* 0x0005620000300800 */
[----:B------:R-:W3:Y:S04]  /*7ac0*/  MUFU.EX2 R135, R134 ;  /* 0x0000008600877308 */ /* 0x000ee80000000800 */
[----:B------:R2:W5:Y:S05]  /*7ad0*/  LDL.LU R177, [R1+0xe4] ;  /* 0x0000e40001b17983 */ /* 0x00056a0000300800 */
[----:B------:R-:W2:Y:S01]  /*7ae0*/  LDL.LU R149, [R1+0x54] ;  /* 0x0000540001957983 */ /* 0x000ea20000300800 */
[----:B------:R2:W-:Y:S10]  /*7af0*/  MUFU.EX2 R134, R148 ;  /* 0x0000009400867308 */ /* 0x0005f40000000800 */
[----:B------:R-:W2:Y:S01]  /*7b00*/  MUFU.EX2 R133, R133 ;  /* 0x0000008500857308 */ /* 0x000ea20000000800 */
[C---:B-1----:R-:W-:Y:S08]  /*7b10*/  HMMA.16816.F32.BF16 R100, R140.reuse, R144, R100 ;  /* 0x000000908c64723c */ /* 0x042ff00000041864 */
[C---:B------:R-:W-:Y:S01]  /*7b20*/  HMMA.16816.F32.BF16 R104, R140.reuse, R146, R104 ;  /* 0x000000928c68723c */ /* 0x040fe20000041868 */
[----:B------:R-:W1:Y:S07]  /*7b30*/  LDSM.16.MT88.4 R144, [R250+0x6100] ;  /* 0x00610000fa90783b */ /* 0x000e6e0000004200 */
[C---:B-1----:R-:W-:Y:S08]  /*7b40*/  HMMA.16816.F32.BF16 R108, R140.reuse, R144, R108 ;  /* 0x000000908c6c723c */ /* 0x042ff0000004186c */
[C---:B------:R-:W-:Y:S01]  /*7b50*/  HMMA.16816.F32.BF16 R112, R140.reuse, R146, R112 ;  /* 0x000000928c70723c */ /* 0x040fe20000041870 */
[----:B------:R-:W1:Y:S03]  /*7b60*/  LDSM.16.MT88.4 R144, [R157+0x6100] ;  /* 0x006100009d90783b */ /* 0x000e660000004200 */
[----:B----4-:R-:W-:Y:S01]  /*7b70*/  FFMA.FTZ R2, R2, R139, R138 ;  /* 0x0000008b02027223 */ /* 0x010fe2000001008a */
[----:B------:R-:W-:Y:S02]  /*7b80*/  F2FP.BF16.PACK_AB R138, R169, R168 ;  /* 0x000000a8a98a723e */ /* 0x000fe400000010ff */
[----:B------:R-:W-:Y:S01]  /*7b90*/  F2FP.BF16.PACK_AB R139, R182, R181 ;  /* 0x000000b5b68b723e */ /* 0x000fe200000010ff */
[----:B------:R-:W-:Y:S02]  /*7ba0*/  FADD.FTZ R2, R178, R2 ;  /* 0x00000002b2027221 */ /* 0x000fe40000010000 */
[----:B------:R4:W5:Y:S02]  /*7bb0*/  LDL.LU R178, [R1+0xe0] ;  /* 0x0000e00001b27983 */ /* 0x0009640000300800 */
[----:B------:R-:W-:Y:S04]  /*7bc0*/  FADD.FTZ R2, R172, R2 ;  /* 0x00000002ac027221 */ /* 0x000fe80000010000 */
[----:B------:R-:W-:Y:S01]  /*7bd0*/  FADD.FTZ R2, R174, R2 ;  /* 0x00000002ae027221 */ /* 0x000fe20000010000 */
[C---:B-1----:R-:W-:Y:S08]  /*7be0*/  HMMA.16816.F32.BF16 R116, R140.reuse, R144, R116 ;  /* 0x000000908c74723c */ /* 0x042ff00000041874 */
[C---:B------:R-:W-:Y:S01]  /*7bf0*/  HMMA.16816.F32.BF16 R120, R140.reuse, R146, R120 ;  /* 0x000000928c78723c */ /* 0x040fe20000041878 */
[----:B------:R-:W1:Y:S07]  /*7c00*/  LDSM.16.MT88.4 R144, [R252+0x6100] ;  /* 0x00610000fc90783b */ /* 0x000e6e0000004200 */
[C---:B-1----:R-:W-:Y:S08]  /*7c10*/  HMMA.16816.F32.BF16 R124, R140.reuse, R144, R124 ;  /* 0x000000908c7c723c */ /* 0x042ff0000004187c */
[----:B------:R-:W-:Y:S01]  /*7c20*/  HMMA.16816.F32.BF16 R128, R140, R146, R128 ;  /* 0x000000928c80723c */ /* 0x000fe20000041880 */
[----:B------:R-:W1:Y:S06]  /*7c30*/  LDSM.16.MT88.4 R144, [R249+0x900] ;  /* 0x00090000f990783b */ /* 0x000e6c0000004200 */
[----:B------:R-:W-:Y:S02]  /*7c40*/  F2FP.BF16.PACK_AB R140, R165, R156 ;  /* 0x0000009ca58c723e */ /* 0x000fe400000010ff */
[----:B------:R-:W-:Y:S03]  /*7c50*/  F2FP.BF16.PACK_AB R142, R167, R166 ;  /* 0x000000a6a78e723e */ /* 0x000fe600000010ff */
[----:B------:R-:W-:Y:S02]  /*7c60*/  F2FP.BF16.PACK_AB R141, R191, R164 ;  /* 0x000000a4bf8d723e */ /* 0x000fe400000010ff */
[----:B------:R-:W-:Y:S07]  /*7c70*/  F2FP.BF16.PACK_AB R143, R190, R189 ;  /* 0x000000bdbe8f723e */ /* 0x000fee00000010ff */
[C---:B-1----:R-:W-:Y:S08]  /*7c80*/  HMMA.16816.F32.BF16 R4, R140.reuse, R144, R4 ;  /* 0x000000908c04723c */ /* 0x042ff00000041804 */
[C---:B------:R-:W-:Y:S01]  /*7c90*/  HMMA.16816.F32.BF16 R8, R140.reuse, R146, R8 ;  /* 0x000000928c08723c */ /* 0x040fe20000041808 */
[----:B------:R-:W1:Y:S07]  /*7ca0*/  LDSM.16.MT88.4 R144, [R250+0x900] ;  /* 0x00090000fa90783b */ /* 0x000e6e0000004200 */
[C---:B-1----:R-:W-:Y:S08]  /*7cb0*/  HMMA.16816.F32.BF16 R12, R140.reuse, R144, R12 ;  /* 0x000000908c0c723c */ /* 0x042ff0000004180c */
[C---:B------:R-:W-:Y:S01]  /*7cc0*/  HMMA.16816.F32.BF16 R16, R140.reuse, R146, R16 ;  /* 0x000000928c10723c */ /* 0x040fe20000041810 */
[----:B------:R-:W1:Y:S03]  /*7cd0*/  LDSM.16.MT88.4 R144, [R157+0x900] ;  /* 0x000900009d90783b */ /* 0x000e660000004200 */
[----:B--2---:R-:W-:Y:S02]  /*7ce0*/  FFMA.FTZ R0, R0, R149, R150 ;  /* 0x0000009500007223 */ /* 0x004fe40000010096 */
[----:B------:R-:W-:Y:S02]  /*7cf0*/  LDSM.16.MT88.4 R148, [R249+0x1900] ;  /* 0x00190000f994783b */ /* 0x000fe40000004200 */
[----:B------:R-:W-:Y:S03]  /*7d00*/  FADD.FTZ R0, R179, R0 ;  /* 0x00000000b3007221 */ /* 0x000fe60000010000 */
[----:B------:R4:W5:Y:S01]  /*7d10*/  LDL.LU R179, [R1+0xdc] ;  /* 0x0000dc0001b37983 */ /* 0x0009620000300800 */
[----:B------:R-:W-:Y:S01]  /*7d20*/  FADD.FTZ R0, R173, R0 ;  /* 0x00000000ad007221 */ /* 0x000fe20000010000 */
[C---:B-1----:R-:W-:Y:S03]  /*7d30*/  HMMA.16816.F32.BF16 R20, R140.reuse, R144, R20 ;  /* 0x000000908c14723c */ /* 0x042fe60000041814 */
[----:B------:R4:W5:Y:S01]  /*7d40*/  LDL.LU R172, [R1+0xd8] ;  /* 0x0000d80001ac7983 */ /* 0x0009620000300800 */
[----:B------:R-:W-:Y:S04]  /*7d50*/  FADD.FTZ R0, R175, R0 ;  /* 0x00000000af007221 */ /* 0x000fe80000010000 */
[C---:B------:R-:W-:Y:S01]  /*7d60*/  HMMA.16816.F32.BF16 R24, R140.reuse, R146, R24 ;  /* 0x000000928c18723c */ /* 0x040fe20000041818 */
[----:B------:R-:W1:Y:S05]  /*7d70*/  LDSM.16.MT88.4 R144, [R252+0x900] ;  /* 0x00090000fc90783b */ /* 0x000e6a0000004200 */
[----:B------:R4:W5:Y:S05]  /*7d80*/  LDL.LU R173, [R1+0xd4] ;  /* 0x0000d40001ad7983 */ /* 0x00096a0000300800 */
[----:B------:R4:W5:Y:S05]  /*7d90*/  LDL.LU R174, [R1+0xd0] ;  /* 0x0000d00001ae7983 */ /* 0x00096a0000300800 */
[----:B------:R4:W5:Y:S01]  /*7da0*/  LDL.LU R175, [R1+0xcc] ;  /* 0x0000cc0001af7983 */ /* 0x0009620000300800 */
        /* <DEDUP_REMOVED lines=38> */
[----:B------:R-:W1:Y:S05]  /*8010*/  LDSM.16.MT88.4 R140, [R249+0x1100] ;  /* 0x00110000f98c783b */ /* 0x000e6a0000004200 */
[----:B------:R-:W2:Y:S02]  /*8020*/  LDSM.16.MT88.4 R144, [R250+0x1100] ;  /* 0x00110000fa90783b */ /* 0x000ea40000004200 */
        /* <DEDUP_REMOVED lines=43> */
[C---:B------:R-:W-:Y:S08]  /*82e0*/  HMMA.16816.F32.BF16 R120, R136.reuse, R142, R120 ;  /* 0x0000008e8878723c */ /* 0x040ff00000041878 */
[C---:B--2---:R-:W-:Y:S08]  /*82f0*/  HMMA.16816.F32.BF16 R124, R136.reuse, R144, R124 ;  /* 0x00000090887c723c */ /* 0x044ff0000004187c */
[----:B------:R-:W-:Y:S07]  /*8300*/  HMMA.16816.F32.BF16 R128, R136, R146, R128 ;  /* 0x000000928880723c */ /* 0x000fee0000041880 */
[----:B------:R-:W-:Y:S02]  /*8310*/  F2FP.BF16.PACK_AB R136, R186, R185 ;  /* 0x000000b9ba88723e */ /* 0x000fe400000010ff */
[----:B------:R-:W-:Y:S03]  /*8320*/  F2FP.BF16.PACK_AB R138, R188, R187 ;  /* 0x000000bbbc8a723e */ /* 0x000fe600000010ff */
[----:B---3--:R-:W-:Y:S02]  /*8330*/  F2FP.BF16.PACK_AB R137, R180, R135 ;  /* 0x00000087b489723e */ /* 0x008fe400000010ff */
[----:B------:R-:W-:Y:S07]  /*8340*/  F2FP.BF16.PACK_AB R139, R133, R134 ;  /* 0x00000086858b723e */ /* 0x000fee00000010ff */
[C---:B------:R-:W-:Y:S07]  /*8350*/  HMMA.16816.F32.BF16 R140, R136.reuse, R148, R4 ;  /* 0x00000094888c723c */ /* 0x040fee0000041804 */
[----:B------:R-:W-:Y:S01]  /*8360*/  MOV R4, R169 ;  /* 0x000000a900047202 */ /* 0x000fe20000000f00 */
[C---:B------:R-:W-:Y:S01]  /*8370*/  HMMA.16816.F32.BF16 R144, R136.reuse, R150, R8 ;  /* 0x000000968890723c */ /* 0x040fe20000041808 */
[----:B------:R-:W-:Y:S03]  /*8380*/  LDSM.16.MT88.4 R8, [R250+0x3900] ;  /* 0x00390000fa08783b */ /* 0x000fe60000004200 */
[----:B------:R-:W-:Y:S02]  /*8390*/  MOV R5, R168 ;  /* 0x000000a800057202 */ /* 0x000fe40000000f00 */
[----:B------:R-:W1:Y:S01]  /*83a0*/  LDSM.16.MT88.4 R168, [R252+0x1900] ;  /* 0x00190000fca8783b */ /* 0x000e620000004200 */
[----:B------:R-:W-:Y:S01]  /*83b0*/  MOV R6, R159 ;  /* 0x0000009f00067202 */ /* 0x000fe20000000f00 */
[C---:B------:R-:W-:Y:S04]  /*83c0*/  HMMA.16816.F32.BF16 R148, R136.reuse, R152, R12 ;  /* 0x000000988894723c */ /* 0x040fe8000004180c */
[----:B------:R-:W-:Y:S04]  /*83d0*/  MOV R7, R158 ;  /* 0x0000009e00077202 */ /* 0x000fe80000000f00 */
[C---:B------:R-:W-:Y:S07]  /*83e0*/  HMMA.16816.F32.BF16 R152, R136.reuse, R154, R16 ;  /* 0x0000009a8898723c */ /* 0x040fee0000041810 */
[----:B------:R-:W-:Y:S02]  /*83f0*/  MOV R18, R157 ;  /* 0x0000009d00127202 */ /* 0x000fe40000000f00 */
[----:B------:R-:W-:Y:S02]  /*8400*/  MOV R19, R156 ;  /* 0x0000009c00137202 */ /* 0x000fe40000000f00 */
[C---:B------:R-:W-:Y:S01]  /*8410*/  HMMA.16816.F32.BF16 R156, R136.reuse, R160, R20 ;  /* 0x000000a0889c723c */ /* 0x040fe20000041814 */
[----:B------:R-:W-:Y:S06]  /*8420*/  LDSM.16.MT88.4 R12, [R18+0x3900] ;  /* 0x00390000120c783b */ /* 0x000fec0000004200 */
[----:B------:R-:W-:Y:S01]  /*8430*/  MOV R23, R4 ;  /* 0x0000000400177202 */ /* 0x000fe20000000f00 */
[C---:B------:R-:W-:Y:S04]  /*8440*/  HMMA.16816.F32.BF16 R160, R136.reuse, R162, R24 ;  /* 0x000000a288a0723c */ /* 0x040fe80000041818 */
[----:B------:R-:W-:Y:S02]  /*8450*/  MOV R22, R5 ;  /* 0x0000000500167202 */ /* 0x000fe40000000f00 */
[----:B------:R-:W-:Y:S02]  /*8460*/  MOV R21, R6 ;  /* 0x0000000600157202 */ /* 0x000fe40000000f00 */
[----:B------:R-:W-:Y:S02]  /*8470*/  MOV R20, R7 ;  /* 0x0000000700147202 */ /* 0x000fe40000000f00 */
[----:B------:R-:W2:Y:S02]  /*8480*/  LDSM.16.MT88.4 R4, [R249+0x3900] ;  /* 0x00390000f904783b */ /* 0x000ea40000004200 */
[----:B------:R-:W-:Y:S02]  /*8490*/  MOV R27, R167 ;  /* 0x000000a7001b7202 */ /* 0x000fe40000000f00 */
[----:B------:R-:W-:Y:S02]  /*84a0*/  MOV R26, R166 ;  /* 0x000000a6001a7202 */ /* 0x000fe40000000f00 */
[----:B------:R-:W-:Y:S02]  /*84b0*/  MOV R25, R165 ;  /* 0x000000a500197202 */ /* 0x000fe40000000f00 */
[----:B------:R-:W-:Y:S02]  /*84c0*/  MOV R24, R164 ;  /* 0x000000a400187202 */ /* 0x000fe40000000f00 */
[C---:B-1----:R-:W-:Y:S03]  /*84d0*/  HMMA.16816.F32.BF16 R164, R136.reuse, R168, R28 ;  /* 0x000000a888a4723c */ /* 0x042fe6000004181c */
[----:B------:R-:W-:Y:S04]  /*84e0*/  FADD.FTZ R0, R24, R0 ;  /* 0x0000000018007221 */ /* 0x000fe80000010000 */
[----:B------:R-:W-:Y:S01]  /*84f0*/  MOV R30, R18 ;  /* 0x00000012001e7202 */ /* 0x000fe20000000f00 */
[C---:B------:R-:W-:Y:S04]  /*8500*/  HMMA.16816.F32.BF16 R168, R136.reuse, R170, R32 ;  /* 0x000000aa88a8723c */ /* 0x040fe80000041820 */
[----:B------:R-:W-:Y:S01]  /*8510*/  MOV R31, R19 ;  /* 0x00000013001f7202 */ /* 0x000fe20000000f00 */
[----:B------:R-:W-:Y:S01]  /*8520*/  FADD.FTZ R0, R191, R0 ;  /* 0x00000000bf007221 */ /* 0x000fe20000010000 */
[----:B------:R-:W1:Y:S03]  /*8530*/  LDSM.16.MT88.4 R16, [R252+0x3900] ;  /* 0x00390000fc10783b */ /* 0x000e660000004200 */
[----:B------:R-:W-:Y:S03]  /*8540*/  FADD.FTZ R0, R189, R0 ;  /* 0x00000000bd007221 */ /* 0x000fe60000010000 */
[----:B------:R-:W-:Y:S02]  /*8550*/  FADD.FTZ R2, R31, R2 ;  /* 0x000000021f027221 */ /* 0x000fe40000010000 */
[----:B------:R-:W-:Y:S02]  /*8560*/  FADD.FTZ R0, R190, R0 ;  /* 0x00000000be007221 */ /* 0x000fe40000010000 */
[----:B------:R-:W-:Y:S02]  /*8570*/  FADD.FTZ R2, R25, R2 ;  /* 0x0000000219027221 */ /* 0x000fe40000010000 */
[----:B------:R-:W-:Y:S02]  /*8580*/  FADD.FTZ R0, R183, R0 ;  /* 0x00000000b7007221 */ /* 0x000fe40000010000 */
[----:B------:R-:W-:Y:S01]  /*8590*/  FADD.FTZ R2, R26, R2 ;  /* 0x000000021a027221 */ /* 0x000fe20000010000 */
[C---:B--2---:R-:W-:Y:S03]  /*85a0*/  HMMA.16816.F32.BF16 R36, R136.reuse, R4, R36 ;  /* 0x000000048824723c */ /* 0x044fe60000041824 */
[----:B------:R-:W-:Y:S02]  /*85b0*/  FADD.FTZ R0, R184, R0 ;  /* 0x00000000b8007221 */ /* 0x000fe40000010000 */
[----:B------:R-:W-:Y:S02]  /*85c0*/  FADD.FTZ R2, R27, R2 ;  /* 0x000000021b027221 */ /* 0x000fe40000010000 */
[----:B------:R-:W-:Y:S01]  /*85d0*/  FADD.FTZ R0, R181, R0 ;  /* 0x00000000b5007221 */ /* 0x000fe20000010000 */
[C---:B------:R-:W-:Y:S01]  /*85e0*/  HMMA.16816.F32.BF16 R40, R136.reuse, R6, R40 ;  /* 0x000000068828723c */ /* 0x040fe20000041828 */
[----:B------:R-:W2:Y:S03]  /*85f0*/  LDSM.16.MT88.4 R4, [R249+0x5900] ;  /* 0x00590000f904783b */ /* 0x000ea60000004200 */
[----:B------:R-:W-:Y:S04]  /*8600*/  FADD.FTZ R2, R20, R2 ;  /* 0x0000000214027221 */ /* 0x000fe80000010000 */
[C---:B------:R-:W-:Y:S04]  /*8610*/  HMMA.16816.F32.BF16 R44, R136.reuse, R8, R44 ;  /* 0x00000008882c723c */ /* 0x040fe8000004182c */
[----:B------:R-:W-:Y:S04]  /*8620*/  FADD.FTZ R2, R21, R2 ;  /* 0x0000000215027221 */ /* 0x000fe80000010000 */
[C---:B------:R-:W-:Y:S01]  /*8630*/  HMMA.16816.F32.BF16 R48, R136.reuse, R10, R48 ;  /* 0x0000000a8830723c */ /* 0x040fe20000041830 */
[----:B------:R-:W3:Y:S03]  /*8640*/  LDSM.16.MT88.4 R8, [R250+0x5900] ;  /* 0x00590000fa08783b */ /* 0x000ee60000004200 */
[----:B------:R-:W-:Y:S04]  /*8650*/  FADD.FTZ R2, R22, R2 ;  /* 0x0000000216027221 */ /* 0x000fe80000010000 */
[C---:B------:R-:W-:Y:S04]  /*8660*/  HMMA.16816.F32.BF16 R52, R136.reuse, R12, R52 ;  /* 0x0000000c8834723c */ /* 0x040fe80000041834 */
[----:B------:R-:W-:Y:S04]  /*8670*/  FADD.FTZ R2, R23, R2 ;  /* 0x0000000217027221 */ /* 0x000fe80000010000 */
[C---:B------:R-:W-:Y:S01]  /*8680*/  HMMA.16816.F32.BF16 R56, R136.reuse, R14, R56 ;  /* 0x0000000e8838723c */ /* 0x040fe20000041838 */
[----:B------:R-:W4:Y:S07]  /*8690*/  LDSM.16.MT88.4 R12, [R30+0x5900] ;  /* 0x005900001e0c783b */ /* 0x000f2e0000004200 */
[C---:B-1----:R-:W-:Y:S08]  /*86a0*/  HMMA.16816.F32.BF16 R60, R136.reuse, R16, R60 ;  /* 0x00000010883c723c */ /* 0x042ff0000004183c */
[C---:B------:R-:W-:Y:S01]  /*86b0*/  HMMA.16816.F32.BF16 R64, R136.reuse, R18, R64 ;  /* 0x000000128840723c */ /* 0x040fe20000041840 */
[----:B------:R-:W1:Y:S07]  /*86c0*/  LDSM.16.MT88.4 R16, [R252+0x5900] ;  /* 0x00590000fc10783b */ /* 0x000e6e0000004200 */
[C---:B--2---:R-:W-:Y:S08]  /*86d0*/  HMMA.16816.F32.BF16 R68, R136.reuse, R4, R68 ;  /* 0x000000048844723c */ /* 0x044ff00000041844 */
[C---:B------:R-:W-:Y:S01]  /*86e0*/  HMMA.16816.F32.BF16 R72, R136.reuse, R6, R72 ;  /* 0x000000068848723c */ /* 0x040fe20000041848 */
[----:B------:R-:W2:Y:S07]  /*86f0*/  LDSM.16.MT88.4 R4, [R249+0x7900] ;  /* 0x00790000f904783b */ /* 0x000eae0000004200 */
[C---:B---3--:R-:W-:Y:S08]  /*8700*/  HMMA.16816.F32.BF16 R76, R136.reuse, R8, R76 ;  /* 0x00000008884c723c */ /* 0x048ff0000004184c */
[C---:B------:R-:W-:Y:S01]  /*8710*/  HMMA.16816.F32.BF16 R80, R136.reuse, R10, R80 ;  /* 0x0000000a8850723c */ /* 0x040fe20000041850 */
[----:B------:R-:W3:Y:S07]  /*8720*/  LDSM.16.MT88.4 R8, [R250+0x7900] ;  /* 0x00790000fa08783b */ /* 0x000eee0000004200 */
[C---:B----4-:R-:W-:Y:S08]  /*8730*/  HMMA.16816.F32.BF16 R84, R136.reuse, R12, R84 ;  /* 0x0000000c8854723c */ /* 0x050ff00000041854 */
[C---:B------:R-:W-:Y:S01]  /*8740*/  HMMA.16816.F32.BF16 R88, R136.reuse, R14, R88 ;  /* 0x0000000e8858723c */ /* 0x040fe20000041858 */
[----:B------:R-:W4:Y:S07]  /*8750*/  LDSM.16.MT88.4 R12, [R30+0x7900] ;  /* 0x007900001e0c783b */ /* 0x000f2e0000004200 */
[C---:B-1----:R-:W-:Y:S08]  /*8760*/  HMMA.16816.F32.BF16 R92, R136.reuse, R16, R92 ;  /* 0x00000010885c723c */ /* 0x042ff0000004185c */
[C---:B------:R-:W-:Y:S01]  /*8770*/  HMMA.16816.F32.BF16 R96, R136.reuse, R18, R96 ;  /* 0x000000128860723c */ /* 0x040fe20000041860 */
[----:B------:R-:W1:Y:S07]  /*8780*/  LDSM.16.MT88.4 R16, [R252+0x7900] ;  /* 0x00790000fc10783b */ /* 0x000e6e0000004200 */
[C---:B--2---:R-:W-:Y:S07]  /*8790*/  HMMA.16816.F32.BF16 R100, R136.reuse, R4, R100 ;  /* 0x000000048864723c */ /* 0x044fee0000041864 */
[----:B------:R-:W-:Y:S01]  /*87a0*/  FADD.FTZ R4, R182, R0 ;  /* 0x00000000b6047221 */ /* 0x000fe20000010000 */
[C---:B------:R-:W-:Y:S04]  /*87b0*/  HMMA.16816.F32.BF16 R104, R136.reuse, R6, R104 ;  /* 0x000000068868723c */ /* 0x040fe80000041868 */
[----:B------:R-:W-:Y:S02]  /*87c0*/  FADD.FTZ R0, R185, R2 ;  /* 0x00000002b9007221 */ /* 0x000fe40000010000 */
[----:B------:R-:W-:Y:S02]  /*87d0*/  FADD.FTZ R4, R135, R4 ;  /* 0x0000000487047221 */ /* 0x000fe40000010000 */
[C---:B---3--:R-:W-:Y:S04]  /*87e0*/  HMMA.16816.F32.BF16 R108, R136.reuse, R8, R108 ;  /* 0x00000008886c723c */ /* 0x048fe8000004186c */
[----:B------:R-:W-:Y:S02]  /*87f0*/  FADD.FTZ R0, R186, R0 ;  /* 0x00000000ba007221 */ /* 0x000fe40000010000 */
[----:B------:R-:W-:Y:S02]  /*8800*/  FADD.FTZ R4, R180, R4 ;  /* 0x00000004b4047221 */ /* 0x000fe40000010000 */
[C---:B------:R-:W-:Y:S04]  /*8810*/  HMMA.16816.F32.BF16 R112, R136.reuse, R10, R112 ;  /* 0x0000000a8870723c */ /* 0x040fe80000041870 */
[----:B------:R-:W-:Y:S02]  /*8820*/  FADD.FTZ R2, R187, R0 ;  /* 0x00000000bb027221 */ /* 0x000fe40000010000 */
[----:B------:R-:W-:Y:S01]  /*8830*/  FADD.FTZ R0, R134, R4 ;  /* 0x0000000486007221 */ /* 0x000fe20000010000 */
[----:B------:R-:W-:Y:S01]  /*8840*/  MOV R134, R3 ;  /* 0x0000000300867202 */ /* 0x000fe20000000f00 */
[C---:B----4-:R-:W-:Y:S04]  /*8850*/  HMMA.16816.F32.BF16 R116, R136.reuse, R12, R116 ;  /* 0x0000000c8874723c */ /* 0x050fe80000041874 */
[----:B------:R-:W-:Y:S02]  /*8860*/  FADD.FTZ R2, R188, R2 ;  /* 0x00000002bc027221 */ /* 0x000fe40000010000 */
[----:B------:R-:W-:Y:S01]  /*8870*/  FADD.FTZ R0, R133, R0 ;  /* 0x0000000085007221 */ /* 0x000fe20000010000 */
[----:B------:R-:W-:Y:S01]  /*8880*/  MOV R133, R132 ;  /* 0x0000008400857202 */ /* 0x000fe20000000f00 */
[C---:B------:R-:W-:Y:S01]  /*8890*/  HMMA.16816.F32.BF16 R120, R136.reuse, R14, R120 ;  /* 0x0000000e8878723c */ /* 0x040fe20000041878 */
[----:B------:R2:W-:Y:S05]  /*88a0*/  STL [R1+0x50], R2 ;  /* 0x0000500201007387 */ /* 0x0005ea0000100800 */
[----:B------:R2:W-:Y:S02]  /*88b0*/  STL [R1+0x54], R0 ;  /* 0x0000540001007387 */ /* 0x0005e40000100800 */
[C---:B-1----:R-:W-:Y:S08]  /*88c0*/  HMMA.16816.F32.BF16 R124, R136.reuse, R16, R124 ;  /* 0x00000010887c723c */ /* 0x042ff0000004187c */
[----:B------:R-:W-:Y:S01]  /*88d0*/  HMMA.16816.F32.BF16 R128, R136, R18, R128 ;  /* 0x000000128880723c */ /* 0x000fe20000041880 */
[----:B------:R-:W-:-:S07]  /*88e0*/  @P0 BRA `(.L_x_3) ;  /* 0xffffc37000000947 */ /* 0x000fce000383ffff */
.L_x_2:
[----:B--2---:R-:W2:Y:S04]  /*88f0*/  LDL.LU R0, [R1+0x50] ;  /* 0x0000500001007983 */ /* 0x004ea80000300800 */
[----:B------:R-:W1:Y:S01]  /*8900*/  S2R R8, SR_TID.X ;  /* 0x0000000000087919 */ /* 0x000e620000002100 */
[----:B------:R-:W-:Y:S01]  /*8910*/  MOV R182, c[0x0][0x4e8] ;  /* 0x00013a0000b67a02 */ /* 0x000fe20000000f00 */
[----:B------:R-:W3:Y:S01]  /*8920*/  S2UR UR7, SR_CTAID.Y ;  /* 0x00000000000779c3 */ /* 0x000ee20000002600 */
[----:B------:R-:W-:Y:S01]  /*8930*/  ULDC.64 UR4, c[0x0][0x490] ;  /* 0x0001240000047ab9 */ /* 0x000fe20000000a00 */
[----:B------:R-:W4:Y:S04]  /*8940*/  LDL.LU R2, [R1+0x54] ;  /* 0x0000540001027983 */ /* 0x000f280000300800 */
[----:B------:R-:W4:Y:S01]  /*8950*/  LDL.LU R9, [R1+0xc4] ;  /* 0x0000c40001097983 */ /* 0x000f220000300800 */
[----:B------:R-:W-:-:S03]  /*8960*/  ISETP.NE.AND P0, PT, R182, 0x1, PT ;  /* 0x00000001b600780c */ /* 0x000fc60003f05270 */
[----:B------:R-:W4:Y:S01]  /*8970*/  LDL.LU R183, [R1+0xc8] ;  /* 0x0000c80001b77983 */ /* 0x000f220000300800 */
[----:B-1----:R-:W-:-:S04]  /*8980*/  SHF.R.S32.HI R5, RZ, 0x1f, R8 ;  /* 0x0000001fff057819 */ /* 0x002fc80000011408 */
[CC--:B------:R-:W-:Y:S02]  /*8990*/  LEA.HI R181, R5.reuse, R8.reuse, RZ, 0x5 ;  /* 0x0000000805b57211 */ /* 0x0c0fe400078f28ff */
[-C--:B------:R-:W-:Y:S02]  /*89a0*/  LEA.HI R5, R5, R8.reuse, RZ, 0x2 ;  /* 0x0000000805057211 */ /* 0x080fe400078f10ff */
[----:B------:R-:W-:Y:S01]  /*89b0*/  LOP3.LUT R4, R181, 0xffffffe0, RZ, 0xc0, !PT ;  /* 0xffffffe0b5047812 */ /* 0x000fe200078ec0ff */
[----:B---3--:R-:W-:Y:S01]  /*89c0*/  USHF.R.S32.HI UR6, URZ, 0x1f, UR7 ;  /* 0x0000001f3f067899 */ /* 0x008fe20008011407 */
[----:B------:R-:W-:Y:S01]  /*89d0*/  LOP3.LUT R14, R5, 0xfffffffc, RZ, 0xc0, !PT ;  /* 0xfffffffc050e7812 */ /* 0x000fe200078ec0ff */
[----:B------:R-:W-:Y:S06]  /*89e0*/  BAR.SYNC.DEFER_BLOCKING 0x1, 0x100 ;  /* 0x0044000000007b1d */ /* 0x000fec0000010000 */
[----:B--2---:R-:W1:Y:S04]  /*89f0*/  SHFL.BFLY PT, R11, R0, 0x2, 0x1f ;  /* 0x0c401f00000b7f89 */ /* 0x004e6800000e0000 */
[----:B----4-:R-:W2:Y:S01]  /*8a00*/  SHFL.BFLY PT, R6, R2, 0x2, 0x1f ;  /* 0x0c401f0002067f89 */ /* 0x010ea200000e0000 */
[----:B------:R-:W-:Y:S01]  /*8a10*/  MOV R133, R9 ;  /* 0x0000000900857202 */ /* 0x000fe20000000f00 */
[----:B------:R-:W-:Y:S01]  /*8a20*/  UIMAD UR10, UR6, UR4, URZ ;  /* 0x00000004060a72a4 */ /* 0x000fe2000f8e023f */
[----:B------:R-:W-:Y:S01]  /*8a30*/  IADD3 R14, -R14, R8, RZ ;  /* 0x000000080e0e7210 */ /* 0x000fe20007ffe1ff */
[----:B-1----:R-:W-:-:S05]  /*8a40*/  FADD.FTZ R11, R11, R0 ;  /* 0x000000000b0b7221 */ /* 0x002fca0000010000 */
[----:B------:R-:W1:Y:S01]  /*8a50*/  SHFL.BFLY PT, R0, R11, 0x1, 0x1f ;  /* 0x0c201f000b007f89 */ /* 0x000e6200000e0000 */
[----:B--2---:R-:W-:-:S05]  /*8a60*/  FADD.FTZ R6, R6, R2 ;  /* 0x0000000206067221 */ /* 0x004fca0000010000 */
[----:B------:R-:W2:Y:S01]  /*8a70*/  SHFL.BFLY PT, R2, R6, 0x1, 0x1f ;  /* 0x0c201f0006027f89 */ /* 0x000ea200000e0000 */
[----:B-1----:R-:W-:Y:S01]  /*8a80*/  FADD.FTZ R11, R11, R0 ;  /* 0x000000000b0b7221 */ /* 0x002fe20000010000 */
[----:B------:R-:W-:-:S04]  /*8a90*/  MOV R0, RZ ;  /* 0x000000ff00007202 */ /* 0x000fc80000000f00 */
[----:B------:R-:W-:Y:S01]  /*8aa0*/  FSETP.NE.FTZ.AND P2, PT, R11, RZ, PT ;  /* 0x000000ff0b00720b */ /* 0x000fe20003f55000 */
[----:B--2---:R-:W-:Y:S02]  /*8ab0*/  FADD.FTZ R6, R6, R2 ;  /* 0x0000000206067221 */ /* 0x004fe40000010000 */
[----:B------:R-:W-:-:S03]  /*8ac0*/  @P0 IMAD.HI.U32 R2, R9, c[0x0][0x4ec], RZ ;  /* 0x00013b0009020a27 */ /* 0x000fc600078e00ff */
[----:B------:R-:W-:Y:S02]  /*8ad0*/  FSETP.NE.FTZ.AND P1, PT, R6, RZ, PT ;  /* 0x000000ff0600720b */ /* 0x000fe40003f35000 */
[----:B------:R-:W-:Y:S02]  /*8ae0*/  @P0 SHF.R.U32.HI R133, RZ, c[0x0][0x4f0], R2 ;  /* 0x00013c00ff850a19 */ /* 0x000fe40000011602 */
[----:B------:R-:W-:-:S03]  /*8af0*/  IADD3 R2, -R4, R8, RZ ;  /* 0x0000000804027210 */ /* 0x000fc60007ffe1ff */
[----:B------:R-:W-:Y:S01]  /*8b00*/  @P2 MUFU.RCP R0, R11 ;  /* 0x0000000b00002308 */ /* 0x000fe20000001000 */
[----:B------:R-:W-:Y:S02]  /*8b10*/  MOV R4, RZ ;  /* 0x000000ff00047202 */ /* 0x000fe40000000f00 */
[----:B------:R-:W-:Y:S01]  /*8b20*/  LOP3.LUT P4, RZ, R2, 0x3, RZ, 0xc0, !PT ;  /* 0x0000000302ff7812 */ /* 0x000fe2000788c0ff */
[----:B------:R-:W-:Y:S01]  /*8b30*/  UIMAD.WIDE.U32 UR12, UR7, UR4, URZ ;  /* 0x00000004070c72a5 */ /* 0x000fe2000f8e003f */
[----:B------:R-:W-:-:S03]  /*8b40*/  IADD3 R7, -R133, RZ, RZ ;  /* 0x000000ff85077210 */ /* 0x000fc60007ffe1ff */
[----:B------:R-:W1:Y:S01]  /*8b50*/  @P1 MUFU.RCP R4, R6 ;  /* 0x0000000600041308 */ /* 0x000e620000001000 */
[----:B------:R-:W-:Y:S01]  /*8b60*/  SHF.R.S32.HI R2, RZ, 0x2, R5 ;  /* 0x00000002ff027819 */ /* 0x000fe20000011405 */
[----:B------:R-:W-:Y:S01]  /*8b70*/  UIMAD UR10, UR7, UR5, UR10 ;  /* 0x00000005070a72a4 */ /* 0x000fe2000f8e020a */
[----:B------:R-:W-:Y:S02]  /*8b80*/  IMAD R134, R7, c[0x0][0x4e8], R9 ;  /* 0x00013a0007867a24 */ /* 0x000fe400078e0209 */
[----:B------:R-:W-:Y:S01]  /*8b90*/  ULDC.64 UR4, c[0x0][0x3e8] ;  /* 0x0000fa0000047ab9 */ /* 0x000fe20000000a00 */
[C---:B-1----:R-:W-:Y:S02]  /*8ba0*/  FMUL.FTZ R83, R4.reuse, R83 ;  /* 0x0000005304537220 */ /* 0x042fe40000410000 */
[----:B------:R-:W-:-:S05]  /*8bb0*/  FMUL.FTZ R31, R4, R82 ;  /* 0x00000052041f7220 */ /* 0x000fca0000410000 */
[----:B------:R-:W-:Y:S02]  /*8bc0*/  F2FP.BF16.PACK_AB R31, R83, R31 ;  /* 0x0000001f531f723e */ /* 0x000fe400000010ff */
[----:B------:R-:W2:Y:S01]  /*8bd0*/  LDL.LU R83, [R1+0xbc] ;  /* 0x0000bc0001537983 */ /* 0x000ea20000300800 */
[C---:B------:R-:W-:Y:S02]  /*8be0*/  FMUL.FTZ R137, R0.reuse, R64 ;  /* 0x0000004000897220 */ /* 0x040fe40000410000 */
[C---:B------:R-:W-:Y:S02]  /*8bf0*/  FMUL.FTZ R180, R0.reuse, R141 ;  /* 0x0000008d00b47220 */ /* 0x040fe40000410000 */
[C---:B------:R-:W-:Y:S02]  /*8c00*/  FMUL.FTZ R13, R0.reuse, R140 ;  /* 0x0000008c000d7220 */ /* 0x040fe40000410000 */
[C---:B-----5:R-:W-:Y:S02]  /*8c10*/  FMUL.FTZ R179, R0.reuse, R145 ;  /* 0x0000009100b37220 */ /* 0x060fe40000410000 */
[----:B------:R-:W-:-:S02]  /*8c20*/  FMUL.FTZ R17, R0, R144 ;  /* 0x0000009000117220 */ /* 0x000fc40000410000 */
[C---:B------:R-:W-:Y:S02]  /*8c30*/  FMUL.FTZ R178, R0.reuse, R149 ;  /* 0x0000009500b27220 */ /* 0x040fe40000410000 */
[C---:B------:R-:W-:Y:S02]  /*8c40*/  FMUL.FTZ R19, R0.reuse, R148 ;  /* 0x0000009400137220 */ /* 0x040fe40000410000 */
[C---:B------:R-:W-:Y:S02]  /*8c50*/  FMUL.FTZ R177, R0.reuse, R153 ;  /* 0x0000009900b17220 */ /* 0x040fe40000410000 */
[C---:B------:R-:W-:Y:S02]  /*8c60*/  FMUL.FTZ R21, R0.reuse, R152 ;  /* 0x0000009800157220 */ /* 0x040fe40000410000 */
[C---:B------:R-:W-:Y:S02]  /*8c70*/  FMUL.FTZ R176, R0.reuse, R157 ;  /* 0x0000009d00b07220 */ /* 0x040fe40000410000 */
        /* <DEDUP_REMOVED lines=53> */
[----:B------:R-:W-:Y:S01]  /*8fd0*/  FMUL.FTZ R128, R0, R128 ;  /* 0x0000008000807220 */ /* 0x000fe20000410000 */
[----:B------:R-:W-:Y:S01]  /*8fe0*/  SHF.R.S32.HI R0, RZ, 0x1f, R5 ;  /* 0x0000001fff007819 */ /* 0x000fe20000011405 */
[C---:B------:R-:W-:Y:S01]  /*8ff0*/  FMUL.FTZ R15, R4.reuse, R79 ;  /* 0x0000004f040f7220 */ /* 0x040fe20000410000 */
[----:B------:R-:W1:Y:S01]  /*9000*/  @P1 MUFU.LG2 R6, R6 ;  /* 0x0000000600061308 */ /* 0x000e620000000c00 */
[----:B------:R-:W-:Y:S01]  /*9010*/  FMUL.FTZ R33, R4, R78 ;  /* 0x0000004e04217220 */ /* 0x000fe20000410000 */
[----:B------:R-:W-:-:S04]  /*9020*/  LEA.HI R0, R0, R2, RZ, 0x3 ;  /* 0x0000000200007211 */ /* 0x000fc800078f18ff */
[----:B------:R-:W-:Y:S02]  /*9030*/  F2FP.BF16.PACK_AB R33, R15, R33 ;  /* 0x000000210f21723e */ /* 0x000fe400000010ff */
[----:B------:R-:W-:Y:S01]  /*9040*/  LOP3.LUT R0, R0, 0xfffffff8, RZ, 0xc0, !PT ;  /* 0xfffffff800007812 */ /* 0x000fe200078ec0ff */
[----:B------:R-:W3:Y:S01]  /*9050*/  S2R R15, SR_CTAID.Z ;  /* 0x00000000000f7919 */ /* 0x000ee20000002700 */
[----:B------:R-:W-:Y:S02]  /*9060*/  UIMAD.WIDE.U32 UR14, UR7, UR4, URZ ;  /* 0x00000004070e72a5 */ /* 0x000fe4000f8e003f */
[----:B------:R-:W-:Y:S02]  /*9070*/  IADD3 R10, R2, -R0, RZ ;  /* 0x80000000020a7210 */ /* 0x000fe40007ffe0ff */
[----:B------:R-:W-:Y:S02]  /*9080*/  @P2 MOV R2, 0x3f317218 ;  /* 0x3f31721800022802 */ /* 0x000fe40000000f00 */
[----:B------:R-:W-:-:S02]  /*9090*/  @P1 MOV R0, 0x3f317218 ;  /* 0x3f31721800001802 */ /* 0x000fc40000000f00 */
[----:B------:R-:W-:Y:S01]  /*90a0*/  MOV R9, UR15 ;  /* 0x0000000f00097c02 */ /* 0x000fe20008000f00 */
[----:B------:R-:W-:Y:S01]  /*90b0*/  @P2 FMUL.FTZ R9, R2, c[0x0][0x2d0] ;  /* 0x0000b40002092a20 */ /* 0x000fe20000410000 */
[----:B------:R-:W4:Y:S01]  /*90c0*/  @P2 MUFU.LG2 R11, R11 ;  /* 0x0000000b000b2308 */ /* 0x000f220000000c00 */
[----:B-1----:R-:W-:Y:S02]  /*90d0*/  @P1 FMUL.FTZ R2, R6, 0.69314718246459960938 ;  /* 0x3f31721806021820 */ /* 0x002fe40000410000 */
[----:B------:R-:W-:Y:S01]  /*90e0*/  @P1 FMUL.FTZ R0, R0, c[0x0][0x2d0] ;  /* 0x0000b40000001a20 */ /* 0x000fe20000410000 */
[----:B------:R-:W-:Y:S01]  /*90f0*/  UIMAD UR6, UR6, UR4, URZ ;  /* 0x00000004060672a4 */ /* 0x000fe2000f8e023f */
[----:B------:R-:W-:Y:S01]  /*9100*/  MOV R79, 0xff800000 ;  /* 0xff800000004f7802 */ /* 0x000fe20000000f00 */
[----:B------:R-:W-:Y:S02]  /*9110*/  FMUL.FTZ R53, R4, R38 ;  /* 0x0000002604357220 */ /* 0x000fe40000410000 */
[----:B------:R-:W-:Y:S01]  /*9120*/  @P1 FFMA.FTZ R79, R0, R3, R2 ;  /* 0x00000003004f1223 */ /* 0x000fe20000010002 */
[----:B------:R-:W-:Y:S01]  /*9130*/  SHF.R.S32.HI R0, RZ, 0x5, R181 ;  /* 0x00000005ff007819 */ /* 0x000fe200000114b5 */
[----:B------:R-:W-:-:S02]  /*9140*/  FMUL.FTZ R44, R4, R39 ;  /* 0x00000027042c7220 */ /* 0x000fc40000410000 */
[C---:B------:R-:W-:Y:S02]  /*9150*/  FMUL.FTZ R40, R4.reuse, R43 ;  /* 0x0000002b04287220 */ /* 0x040fe40000410000 */
[C---:B------:R-:W-:Y:S02]  /*9160*/  FMUL.FTZ R38, R4.reuse, R47 ;  /* 0x0000002f04267220 */ /* 0x040fe40000410000 */
[C---:B------:R-:W-:Y:S02]  /*9170*/  FMUL.FTZ R32, R4.reuse, R63 ;  /* 0x0000003f04207220 */ /* 0x040fe40000410000 */
[C---:B------:R-:W-:Y:S02]  /*9180*/  FMUL.FTZ R30, R4.reuse, R67 ;  /* 0x00000043041e7220 */ /* 0x040fe40000410000 */
[C---:B------:R-:W-:Y:S02]  /*9190*/  FMUL.FTZ R28, R4.reuse, R71 ;  /* 0x00000047041c7220 */ /* 0x040fe40000410000 */
[C---:B------:R-:W-:Y:S01]  /*91a0*/  FMUL.FTZ R16, R4.reuse, R75 ;  /* 0x0000004b04107220 */ /* 0x040fe20000410000 */
[----:B------:R-:W-:Y:S01]  /*91b0*/  UIMAD UR5, UR7, UR5, UR6 ;  /* 0x00000005070572a4 */ /* 0x000fe2000f8e0206 */
        /* <DEDUP_REMOVED lines=51> */
[----:B------:R-:W-:Y:S01]  /*94f0*/  FMUL.FTZ R130, R4, R130 ;  /* 0x0000008204827220 */ /* 0x000fe20000410000 */
[----:B------:R-:W-:Y:S02]  /*9500*/  MOV R4, UR12 ;  /* 0x0000000c00047c02 */ /* 0x000fe40008000f00 */
[----:B------:R-:W-:Y:S02]  /*9510*/  MOV R8, UR14 ;  /* 0x0000000e00087c02 */ /* 0x000fe40008000f00 */
[----:B------:R-:W-:Y:S01]  /*9520*/  SHF.R.S32.HI R3, RZ, 0x1f, R0 ;  /* 0x0000001fff037819 */ /* 0x000fe20000011400 */
[----:B------:R-:W-:Y:S01]  /*9530*/  UIADD3 UR5, UR15, UR5, URZ ;  /* 0x000000050f057290 */ /* 0x000fe2000fffe03f */
[----:B------:R-:W-:Y:S01]  /*9540*/  MOV R6, R4 ;  /* 0x0000000400067202 */ /* 0x000fe20000000f00 */
[----:B------:R-:W1:Y:S01]  /*9550*/  S2R R82, SR_CTAID.X ;  /* 0x0000000000527919 */ /* 0x000e620000002500 */
[----:B------:R-:W-:-:S02]  /*9560*/  MOV R4, R8 ;  /* 0x0000000800047202 */ /* 0x000fc40000000f00 */
[----:B------:R-:W-:Y:S02]  /*9570*/  LEA.HI R3, R3, R0, RZ, 0x3 ;  /* 0x0000000003037211 */ /* 0x000fe400078f18ff */
[----:B---3--:R-:W-:Y:S02]  /*9580*/  SHF.R.S32.HI R8, RZ, 0x1f, R15 ;  /* 0x0000001fff087819 */ /* 0x008fe4000001140f */
[----:B------:R-:W-:Y:S01]  /*9590*/  LEA.HI R2, R14, R14, RZ, 0x1 ;  /* 0x0000000e0e027211 */ /* 0x000fe200078f08ff */
[----:B----4-:R-:W-:Y:S01]  /*95a0*/  @P2 FMUL.FTZ R11, R11, 0.69314718246459960938 ;  /* 0x3f3172180b0b2820 */ /* 0x010fe20000410000 */
[----:B------:R-:W-:Y:S02]  /*95b0*/  MOV R5, UR13 ;  /* 0x0000000d00057c02 */ /* 0x000fe40008000f00 */
[----:B------:R-:W-:Y:S02]  /*95c0*/  F2FP.BF16.PACK_AB R41, R32, R41 ;  /* 0x000000292029723e */ /* 0x000fe400000010ff */
[----:B------:R-:W-:-:S02]  /*95d0*/  MOV R5, UR5 ;  /* 0x0000000500057c02 */ /* 0x000fc40008000f00 */
[----:B------:R-:W-:Y:S01]  /*95e0*/  F2FP.BF16.PACK_AB R32, R81, R60 ;  /* 0x0000003c5120723e */ /* 0x000fe200000010ff */
[----:B------:R-:W-:Y:S01]  /*95f0*/  IMAD R81, R8, c[0x0][0x3f0], RZ ;  /* 0x0000fc0008517a24 */ /* 0x000fe200078e02ff */
[----:B------:R-:W-:Y:S02]  /*9600*/  LOP3.LUT R3, R3, 0xffffff8, RZ, 0xc0, !PT ;  /* 0x0ffffff803037812 */ /* 0x000fe400078ec0ff */
[----:B------:R-:W-:Y:S01]  /*9610*/  LOP3.LUT R2, R2, 0x1ffffffe, RZ, 0xc0, !PT ;  /* 0x1ffffffe02027812 */ /* 0x000fe200078ec0ff */
[----:B------:R-:W-:Y:S01]  /*9620*/  UIADD3 UR10, UR13, UR10, URZ ;  /* 0x0000000a0d0a7290 */ /* 0x000fe2000fffe03f */
[----:B------:R-:W-:Y:S01]  /*9630*/  MOV R80, 0xff800000 ;  /* 0xff80000000507802 */ /* 0x000fe20000000f00 */
[----:B------:R-:W-:Y:S01]  /*9640*/  @P2 FFMA.FTZ R80, R9, R132, R11 ;  /* 0x0000008409502223 */ /* 0x000fe2000001000b */
[----:B------:R-:W-:Y:S02]  /*9650*/  F2FP.BF16.PACK_AB R35, R16, R35 ;  /* 0x000000231023723e */ /* 0x000fe400000010ff */
[----:B------:R-:W-:-:S02]  /*9660*/  IADD3 R9, R0, -R3, RZ ;  /* 0x8000000300097210 */ /* 0x000fc40007ffe0ff */
[----:B------:R-:W-:Y:S01]  /*9670*/  LEA R16, R0, R14, 0x9 ;  /* 0x0000000e00107211 */ /* 0x000fe200078e48ff */
[C---:B------:R-:W-:Y:S01]  /*9680*/  IMAD R0, R15.reuse, c[0x0][0x3f4], R81 ;  /* 0x0000fd000f007a24 */ /* 0x040fe200078e0251 */
[----:B------:R-:W-:Y:S01]  /*9690*/  IADD3 R11, R14, -R2, RZ ;  /* 0x800000020e0b7210 */ /* 0x000fe20007ffe0ff */
[----:B------:R-:W-:Y:S01]  /*96a0*/  IMAD.WIDE.U32 R2, R15, c[0x0][0x3f0], R4 ;  /* 0x0000fc000f027a25 */ /* 0x000fe200078e0004 */
[----:B------:R-:W-:-:S03]  /*96b0*/  SHF.L.U32 R4, R10, 0x6, RZ ;  /* 0x000000060a047819 */ /* 0x000fc600000006ff */
[----:B------:R-:W-:Y:S01]  /*96c0*/  IMAD R78, R8, c[0x0][0x498], RZ ;  /* 0x00012600084e7a24 */ /* 0x000fe200078e02ff */
[----:B------:R-:W-:Y:S02]  /*96d0*/  SHF.R.S32.HI R8, RZ, 0x2, R183 ;  /* 0x00000002ff087819 */ /* 0x000fe400000114b7 */
[----:B------:R-:W-:Y:S02]  /*96e0*/  MOV R7, UR10 ;  /* 0x0000000a00077c02 */ /* 0x000fe40008000f00 */
[----:B------:R-:W-:Y:S02]  /*96f0*/  LOP3.LUT R5, R10, 0x1, RZ, 0xc0, !PT ;  /* 0x000000010a057812 */ /* 0x000fe400078ec0ff */
[----:B------:R-:W-:Y:S02]  /*9700*/  IADD3 R3, R3, R0, RZ ;  /* 0x0000000003037210 */ /* 0x000fe40007ffe0ff */
[----:B------:R-:W-:Y:S01]  /*9710*/  LEA R0, R9, R8, 0x4 ;  /* 0x0000000809007211 */ /* 0x000fe200078e20ff */
[C---:B------:R-:W-:Y:S01]  /*9720*/  IMAD R78, R15.reuse, c[0x0][0x49c], R78 ;  /* 0x000127000f4e7a24 */ /* 0x040fe200078e024e */
[----:B------:R-:W-:Y:S01]  /*9730*/  LOP3.LUT R4, R4, 0x1c0, RZ, 0xc0, !PT ;  /* 0x000001c004047812 */ /* 0x000fe200078ec0ff */
[----:B------:R-:W-:Y:S01]  /*9740*/  IMAD.WIDE.U32 R14, R15, c[0x0][0x498], R6 ;  /* 0x000126000f0e7a25 */ /* 0x000fe200078e0006 */
[----:B------:R-:W-:-:S02]  /*9750*/  R2P PR, R10, 0x6 ;  /* 0x000000060a007804 */ /* 0x000fc40000000000 */
[----:B------:R-:W-:Y:S02]  /*9760*/  ISETP.NE.U32.AND P3, PT, R5, 0x1, PT ;  /* 0x000000010500780c */ /* 0x000fe40003f65070 */
[----:B------:R-:W-:Y:S02]  /*9770*/  SHF.R.S32.HI R6, RZ, 0x1f, R133 ;  /* 0x0000001fff067819 */ /* 0x000fe40000011485 */
[----:B------:R-:W-:Y:S02]  /*9780*/  LEA R5, R11, R0, 0x3 ;  /* 0x000000000b057211 */ /* 0x000fe400078e18ff */
[----:B------:R-:W-:Y:S01]  /*9790*/  LEA.HI R4, R4, R4, RZ, 0x1d ;  /* 0x0000000404047211 */ /* 0x000fe200078fe8ff */
[----:B------:R-:W-:Y:S01]  /*97a0*/  IMAD R81, R182, c[0x0][0x388], RZ ;  /* 0x0000e200b6517a24 */ /* 0x000fe200078e02ff */
[C---:B-1----:R-:W-:Y:S02]  /*97b0*/  LEA R0, R82.reuse, R0, 0x7 ;  /* 0x0000000052007211 */ /* 0x042fe400078e38ff */
[----:B------:R-:W-:Y:S01]  /*97c0*/  LEA R10, R82, R5, 0x7 ;  /* 0x00000005520a7211 */ /* 0x000fe200078e38ff */
[----:B------:R-:W-:Y:S01]  /*97d0*/  IMAD R5, R6, c[0x0][0x3e0], RZ ;  /* 0x0000f80006057a24 */ /* 0x000fe200078e02ff */
[----:B------:R-:W-:-:S02]  /*97e0*/  LEA R4, R16, R4, 0x1 ;  /* 0x0000000410047211 */ /* 0x000fc400078e08ff */
[C---:B------:R-:W-:Y:S01]  /*97f0*/  ISETP.GE.OR P5, PT, R0.reuse, R81, P4 ;  /* 0x000000510000720c */ /* 0x040fe200027a6670 */
[C---:B------:R-:W-:Y:S01]  /*9800*/  IMAD R6, R133.reuse, c[0x0][0x3e4], R5 ;  /* 0x0000f90085067a24 */ /* 0x040fe200078e0205 */
[----:B------:R-:W-:Y:S02]  /*9810*/  IADD3 R7, R0, 0x8, RZ ;  /* 0x0000000800077810 */ /* 0x000fe40007ffe0ff */
[----:B------:R-:W-:Y:S01]  /*9820*/  SHF.L.U32 R0, R4, 0x1, RZ ;  /* 0x0000000104007819 */ /* 0x000fe200000006ff */
[----:B------:R-:W-:Y:S01]  /*9830*/  IMAD.WIDE.U32 R4, R133, c[0x0][0x3e0], R2 ;  /* 0x0000f80085047a25 */ /* 0x000fe200078e0002 */
[----:B------:R-:W-:-:S03]  /*9840*/  F2FP.BF16.PACK_AB R13, R180, R13 ;  /* 0x0000000db40d723e */ /* 0x000fc600000010ff */
[----:B------:R-:W-:Y:S01]  /*9850*/  @P0 IMAD.HI.U32 R8, R10, c[0x0][0x4ec], RZ ;  /* 0x00013b000a080a27 */ /* 0x000fe200078e00ff */
[----:B------:R-:W-:Y:S02]  /*9860*/  F2FP.BF16.PACK_AB R12, R143, R12 ;  /* 0x0000000c8f0c723e */ /* 0x000fe400000010ff */
[----:B------:R-:W-:Y:S02]  /*9870*/  IADD3 R5, R5, R6, RZ ;  /* 0x0000000605057210 */ /* 0x000fe40007ffe0ff */
[----:B------:R-:W-:Y:S02]  /*9880*/  ISETP.GE.OR P4, PT, R7, R81, P4 ;  /* 0x000000510700720c */ /* 0x000fe40002786670 */
[----:B------:R-:W-:Y:S02]  /*9890*/  MOV R3, R10 ;  /* 0x0000000a00037202 */ /* 0x000fe40000000f00 */
[----:B------:R-:W-:Y:S02]  /*98a0*/  SHF.R.S32.HI R7, RZ, 0x1f, R134 ;  /* 0x0000001fff077819 */ /* 0x000fe40000011486 */
[----:B------:R-:W-:Y:S01]  /*98b0*/  @P0 SHF.R.U32.HI R3, RZ, c[0x0][0x4f0], R8 ;  /* 0x00013c00ff030a19 */ /* 0x000fe20000011608 */
[----:B------:R-:W-:Y:S04]  /*98c0*/  STS [R0+0x80], R13 ;  /* 0x0000800d00007388 */ /* 0x000fe80000000800 */
[----:B------:R1:W-:Y:S01]  /*98d0*/  STS [R0+0x480], R12 ;  /* 0x0004800c00007388 */ /* 0x0003e20000000800 */
[----:B------:R-:W-:Y:S01]  /*98e0*/  IMAD R6, R7, c[0x0][0x3d8], RZ ;  /* 0x0000f60007067a24 */ /* 0x000fe200078e02ff */
[----:B------:R-:W-:-:S02]  /*98f0*/  IADD3 R9, R0, 0x80, RZ ;  /* 0x0000008000097810 */ /* 0x000fc40007ffe0ff */
[----:B------:R-:W-:Y:S01]  /*9900*/  MOV R7, 0x20 ;  /* 0x0000002000077802 */ /* 0x000fe20000000f00 */
[----:B------:R-:W-:Y:S01]  /*9910*/  IMAD R16, R134, c[0x0][0x3dc], R6 ;  /* 0x0000f70086107a24 */ /* 0x000fe200078e0206 */
[----:B------:R-:W-:Y:S02]  /*9920*/  SHF.R.S32.HI R6, RZ, 0x1f, R3 ;  /* 0x0000001fff067819 */ /* 0x000fe40000011403 */
[----:B------:R-:W-:Y:S02]  /*9930*/  IADD3 R8, P0, R3, R14, RZ ;  /* 0x0000000e03087210 */ /* 0x000fe40007f1e0ff */
[----:B------:R-:W-:Y:S02]  /*9940*/  IADD3 R2, R0, 0x70, RZ ;  /* 0x0000007000027810 */ /* 0x000fe40007ffe0ff */
[----:B------:R-:W-:Y:S02]  /*9950*/  @P3 IADD3 R2, R9, 0x10, RZ ;  /* 0x0000001009023810 */ /* 0x000fe40007ffe0ff */
[----:B------:R-:W-:Y:S01]  /*9960*/  IADD3.X R9, R6, R15, R78, P0, !PT ;  /* 0x0000000f06097210 */ /* 0x000fe200007fe44e */
[----:B-1----:R-:W-:Y:S01]  /*9970*/  IMAD.WIDE.U32 R12, R134, c[0x0][0x3d8], R4 ;  /* 0x0000f600860c7a25 */ /* 0x002fe200078e0004 */
[----:B------:R-:W-:Y:S01]  /*9980*/  IADD3 R4, -R3, RZ, RZ ;  /* 0x000000ff03047210 */ /* 0x000fe20007ffe1ff */
[----:B------:R1:W5:Y:S04]  /*9990*/  LDL R78, [R1+0xb4] ;  /* 0x0000b400014e7983 */ /* 0x0003680000100800 */
[----:B------:R-:W-:Y:S01]  /*99a0*/  IMAD R4, R4, c[0x0][0x4e8], R10 ;  /* 0x00013a0004047a24 */ /* 0x000fe200078e020a */
[----:B------:R-:W-:-:S02]  /*99b0*/  SEL R5, R7, 0xffffffe0, !P1 ;  /* 0xffffffe007057807 */ /* 0x000fc40004800000 */
[----:B------:R-:W-:Y:S02]  /*99c0*/  MOV R6, 0x40 ;  /* 0x0000004000067802 */ /* 0x000fe40000000f00 */
[----:B------:R-:W-:Y:S02]  /*99d0*/  SHF.R.S32.HI R7, RZ, 0x1f, R4 ;  /* 0x0000001fff077819 */ /* 0x000fe40000011404 */
[----:B------:R-:W-:Y:S02]  /*99e0*/  SEL R6, R6, 0xffffffc0, !P2 ;  /* 0xffffffc006067807 */ /* 0x000fe40005000000 */
[----:B------:R-:W-:Y:S01]  /*99f0*/  F2FP.BF16.PACK_AB R17, R179, R17 ;  /* 0x00000011b311723e */ /* 0x000fe200000010ff */
[----:B------:R-:W-:Y:S01]  /*9a00*/  IMAD R7, R7, c[0x0][0x488], RZ ;  /* 0x0001220007077a24 */ /* 0x000fe200078e02ff */
[----:B------:R-:W-:Y:S02]  /*9a10*/  F2FP.BF16.PACK_AB R18, R147, R18 ;  /* 0x000000129312723e */ /* 0x000fe400000010ff */
[----:B------:R-:W-:-:S02]  /*9a20*/  F2FP.BF16.PACK_AB R19, R178, R19 ;  /* 0x00000013b213723e */ /* 0x000fc400000010ff */
[----:B------:R-:W-:Y:S02]  /*9a30*/  F2FP.BF16.PACK_AB R22, R151, R22 ;  /* 0x000000169716723e */ /* 0x000fe400000010ff */
[----:B------:R-:W-:Y:S01]  /*9a40*/  IADD3 R3, R0, R5, RZ ;  /* 0x0000000500037210 */ /* 0x000fe20007ffe0ff */
[C---:B------:R-:W-:Y:S01]  /*9a50*/  IMAD R10, R4.reuse, c[0x0][0x48c], R7 ;  /* 0x00012300040a7a24 */ /* 0x040fe200078e0207 */
[----:B------:R-:W-:Y:S02]  /*9a60*/  F2FP.BF16.PACK_AB R21, R177, R21 ;  /* 0x00000015b115723e */ /* 0x000fe400000010ff */
[----:B------:R-:W-:Y:S02]  /*9a70*/  F2FP.BF16.PACK_AB R20, R155, R20 ;  /* 0x000000149b14723e */ /* 0x000fe400000010ff */
[----:B------:R-:W-:Y:S01]  /*9a80*/  IADD3 R14, R5, R2, RZ ;  /* 0x00000002050e7210 */ /* 0x000fe20007ffe0ff */
[----:B------:R-:W-:Y:S01]  /*9a90*/  IMAD.WIDE.U32 R8, R4, c[0x0][0x488], R8 ;  /* 0x0001220004087a25 */ /* 0x000fe200078e0008 */
[----:B------:R-:W-:-:S02]  /*9aa0*/  F2FP.BF16.PACK_AB R23, R176, R23 ;  /* 0x00000017b017723e */ /* 0x000fc400000010ff */
[----:B------:R-:W-:Y:S02]  /*9ab0*/  F2FP.BF16.PACK_AB R24, R159, R24 ;  /* 0x000000189f18723e */ /* 0x000fe400000010ff */
[----:B------:R-:W-:Y:S01]  /*9ac0*/  IADD3 R5, R0, R6, RZ ;  /* 0x0000000600057210 */ /* 0x000fe20007ffe0ff */
[----:B------:R-:W-:Y:S01]  /*9ad0*/  STS [R2], R17 ;  /* 0x0000001102007388 */ /* 0x000fe20000000800 */
[----:B------:R-:W-:Y:S02]  /*9ae0*/  F2FP.BF16.PACK_AB R25, R175, R25 ;  /* 0x00000019af19723e */ /* 0x000fe400000010ff */
[----:B------:R-:W-:Y:S01]  /*9af0*/  F2FP.BF16.PACK_AB R26, R163, R26 ;  /* 0x0000001aa31a723e */ /* 0x000fe200000010ff */
[----:B------:R-:W-:Y:S01]  /*9b00*/  STS [R2+0x400], R18 ;  /* 0x0004001202007388 */ /* 0x000fe20000000800 */
[----:B------:R-:W-:Y:S02]  /*9b10*/  IADD3 R7, R6, R2, RZ ;  /* 0x0000000206077210 */ /* 0x000fe40007ffe0ff */
[----:B------:R-:W-:Y:S01]  /*9b20*/  F2FP.BF16.PACK_AB R58, R174, R164 ;  /* 0x000000a4ae3a723e */ /* 0x000fe200000010ff */
[----:B------:R-:W-:Y:S01]  /*9b30*/  STS [R3+0x80], R19 ;  /* 0x0000801303007388 */ /* 0x000fe20000000800 */
[----:B------:R-:W-:-:S02]  /*9b40*/  F2FP.BF16.PACK_AB R57, R167, R57 ;  /* 0x00000039a739723e */ /* 0x000fc400000010ff */
[----:B------:R-:W-:Y:S01]  /*9b50*/  IADD3 R4, R6, R3, RZ ;  /* 0x0000000306047210 */ /* 0x000fe20007ffe0ff */
[----:B------:R-:W-:Y:S01]  /*9b60*/  STS [R3+0x480], R22 ;  /* 0x0004801603007388 */ /* 0x000fe20000000800 */
[----:B------:R-:W-:Y:S02]  /*9b70*/  F2FP.BF16.PACK_AB R56, R173, R168 ;  /* 0x000000a8ad38723e */ /* 0x000fe400000010ff */
[----:B------:R-:W-:Y:S01]  /*9b80*/  F2FP.BF16.PACK_AB R55, R171, R170 ;  /* 0x000000aaab37723e */ /* 0x000fe200000010ff */
[----:B------:R-:W-:Y:S01]  /*9b90*/  STS [R14], R21 ;  /* 0x000000150e007388 */ /* 0x000fe20000000800 */
[----:B------:R-:W-:Y:S02]  /*9ba0*/  IADD3 R6, R14, R6, RZ ;  /* 0x000000060e067210 */ /* 0x000fe40007ffe0ff */
[----:B------:R-:W-:Y:S01]  /*9bb0*/  F2FP.BF16.PACK_AB R54, R172, R145 ;  /* 0x00000091ac36723e */ /* 0x000fe200000010ff */
[----:B------:R-:W-:Y:S01]  /*9bc0*/  STS [R14+0x400], R20 ;  /* 0x000400140e007388 */ /* 0x000fe20000000800 */
[----:B------:R-:W-:-:S02]  /*9bd0*/  F2FP.BF16.PACK_AB R53, R44, R53 ;  /* 0x000000352c35723e */ /* 0x000fc400000010ff */
[----:B------:R-:W-:Y:S01]  /*9be0*/  F2FP.BF16.PACK_AB R52, R169, R144 ;  /* 0x00000090a934723e */ /* 0x000fe200000010ff */
[----:B------:R-:W-:Y:S01]  /*9bf0*/  STS [R5+0x80], R23 ;  /* 0x0000801705007388 */ /* 0x000fe20000000800 */
[----:B------:R-:W-:Y:S02]  /*9c00*/  F2FP.BF16.PACK_AB R51, R40, R42 ;  /* 0x0000002a2833723e */ /* 0x000fe400000010ff */
[----:B------:R-:W-:Y:S01]  /*9c10*/  F2FP.BF16.PACK_AB R50, R165, R141 ;  /* 0x0000008da532723e */ /* 0x000fe200000010ff */
[----:B------:R-:W-:Y:S01]  /*9c20*/  STS [R5+0x480], R24 ;  /* 0x0004801805007388 */ /* 0x000fe20000000800 */
[----:B------:R-:W-:Y:S02]  /*9c30*/  F2FP.BF16.PACK_AB R49, R38, R49 ;  /* 0x000000312631723e */ /* 0x000fe400000010ff */
[----:B------:R-:W-:Y:S01]  /*9c40*/  F2FP.BF16.PACK_AB R48, R161, R48 ;  /* 0x00000030a130723e */ /* 0x000fe200000010ff */
[----:B------:R-:W-:Y:S01]  /*9c50*/  STS [R7], R25 ;  /* 0x0000001907007388 */ /* 0x000fe20000000800 */
[----:B------:R-:W-:-:S03]  /*9c60*/  F2FP.BF16.PACK_AB R47, R36, R47 ;  /* 0x0000002f242f723e */ /* 0x000fc600000010ff */
[----:B------:R-:W-:Y:S01]  /*9c70*/  STS [R7+0x400], R26 ;  /* 0x0004001a07007388 */ /* 0x000fe20000000800 */
[----:B------:R-:W-:Y:S02]  /*9c80*/  F2FP.BF16.PACK_AB R46, R160, R140 ;  /* 0x0000008ca02e723e */ /* 0x000fe400000010ff */
[----:B------:R-:W-:Y:S01]  /*9c90*/  F2FP.BF16.PACK_AB R45, R34, R45 ;  /* 0x0000002d222d723e */ /* 0x000fe200000010ff */
[----:B------:R-:W-:Y:S01]  /*9ca0*/  STS [R4+0x80], R58 ;  /* 0x0000803a04007388 */ /* 0x000fe20000000800 */
[----:B------:R-:W-:-:S03]  /*9cb0*/  F2FP.BF16.PACK_AB R44, R157, R139 ;  /* 0x0000008b9d2c723e */ /* 0x000fc600000010ff */
[----:B------:R-:W-:Y:S01]  /*9cc0*/  STS [R4+0x480], R57 ;  /* 0x0004803904007388 */ /* 0x000fe20000000800 */
[----:B------:R-:W-:-:S03]  /*9cd0*/  F2FP.BF16.PACK_AB R43, R59, R43 ;  /* 0x0000002b3b2b723e */ /* 0x000fc600000010ff */
[----:B------:R-:W-:Y:S01]  /*9ce0*/  STS [R6], R56 ;  /* 0x0000003806007388 */ /* 0x000fe20000000800 */
[----:B------:R-:W-:-:S03]  /*9cf0*/  F2FP.BF16.PACK_AB R42, R156, R138 ;  /* 0x0000008a9c2a723e */ /* 0x000fc600000010ff */
[----:B------:R-:W-:Y:S01]  /*9d00*/  STS [R6+0x400], R55 ;  /* 0x0004003706007388 */ /* 0x000fe20000000800 */
        /* <DEDUP_REMOVED lines=13> */
[----:B------:R-:W-:Y:S04]  /*9de0*/  STS [R14+0x4000], R48 ;  /* 0x004000300e007388 */ /* 0x000fe80000000800 */
[----:B------:R-:W-:Y:S01]  /*9df0*/  STS [R14+0x4400], R47 ;  /* 0x0044002f0e007388 */ /* 0x000fe20000000800 */
[----:B------:R-:W-:-:S03]  /*9e00*/  F2FP.BF16.PACK_AB R29, R87, R29 ;  /* 0x0000001d571d723e */ /* 0x000fc600000010ff */
[----:B------:R-:W-:Y:S04]  /*9e10*/  STS [R5+0x4080], R46 ;  /* 0x0040802e05007388 */ /* 0x000fe80000000800 */
[----:B------:R-:W-:Y:S01]  /*9e20*/  STS [R5+0x4480], R45 ;  /* 0x0044802d05007388 */ /* 0x000fe20000000800 */
[----:B------:R-:W-:-:S03]  /*9e30*/  F2FP.BF16.PACK_AB R28, R89, R88 ;  /* 0x00000058591c723e */ /* 0x000fc600000010ff */
[----:B------:R-:W3:Y:S01]  /*9e40*/  LDL R84, [R1+0xc0] ;  /* 0x0000c00001547983 */ /* 0x000ee20000100800 */
[----:B------:R-:W-:-:S03]  /*9e50*/  F2FP.BF16.PACK_AB R27, R91, R27 ;  /* 0x0000001b5b1b723e */ /* 0x000fc600000010ff */
[----:B------:R-:W-:Y:S04]  /*9e60*/  STS [R7+0x4000], R44 ;  /* 0x0040002c07007388 */ /* 0x000fe80000000800 */
        /* <DEDUP_REMOVED lines=36> */
[----:B------:R4:W-:Y:S04]  /*a0b0*/  STS [R4+0x8480], R77 ;  /* 0x0084804d04007388 */ /* 0x0009e80000000800 */
[----:B------:R1:W-:Y:S04]  /*a0c0*/  STS [R6+0x8000], R76 ;  /* 0x0080004c06007388 */ /* 0x0003e80000000800 */
[----:B------:R-:W-:Y:S04]  /*a0d0*/  STS [R6+0x8400], R75 ;  /* 0x0084004b06007388 */ /* 0x000fe80000000800 */
        /* <DEDUP_REMOVED lines=13> */
[----:B------:R2:W-:Y:S04]  /*a1b0*/  STS [R4+0xc480], R61 ;  /* 0x00c4803d04007388 */ /* 0x0005e80000000800 */
[----:B----4-:R4:W5:Y:S04]  /*a1c0*/  LDL R77, [R1+0xb8] ;  /* 0x0000b800014d7983 */ /* 0x0109680000100800 */
[----:B-1----:R4:W5:Y:S01]  /*a1d0*/  LDL R76, [R1+0xb0] ;  /* 0x0000b000014c7983 */ /* 0x0029620000100800 */
[----:B--2---:R-:W-:-:S03]  /*a1e0*/  SHF.L.U32 R4, R83, 0x1, RZ ;  /* 0x0000000153047819 */ /* 0x004fc600000006ff */
[----:B------:R4:W5:Y:S01]  /*a1f0*/  LDL.64 R82, [R1+0xa8] ;  /* 0x0000a80001527983 */ /* 0x0009620000100a00 */
[C---:B------:R-:W-:Y:S02]  /*a200*/  LEA R15, P0, R8.reuse, c[0x0][0x450], 0x2 ;  /* 0x00011400080f7a11 */ /* 0x040fe400078010ff */
[----:B------:R-:W-:Y:S02]  /*a210*/  IADD3 R9, R9, R10, RZ ;  /* 0x0000000a09097210 */ /* 0x000fe40007ffe0ff */
[----:B------:R-:W-:Y:S02]  /*a220*/  F2FP.BF16.PACK_AB R60, R129, R128 ;  /* 0x00000080813c723e */ /* 0x000fe400000010ff */
[----:B------:R-:W-:Y:S02]  /*a230*/  F2FP.BF16.PACK_AB R130, R131, R130 ;  /* 0x000000828382723e */ /* 0x000fe400000010ff */
[----:B------:R-:W-:Y:S01]  /*a240*/  LEA.HI.X R9, R8, c[0x0][0x454], R9, 0x2, P0 ;  /* 0x0001150008097a11 */ /* 0x000fe200000f1409 */
[----:B------:R-:W-:Y:S04]  /*a250*/  STS [R6+0xc000], R60 ;  /* 0x00c0003c06007388 */ /* 0x000fe80000000800 */
[----:B------:R-:W-:Y:S04]  /*a260*/  STS [R6+0xc400], R130 ;  /* 0x00c4008206007388 */ /* 0x000fe80000000800 */
[----:B------:R-:W-:Y:S04]  /*a270*/  SHFL.IDX PT, R10, R15, RZ, 0x1c1f ;  /* 0x001c1fff0f0a7589 */ /* 0x000fe800000e0000 */
[----:B------:R-:W1:Y:S04]  /*a280*/  SHFL.IDX PT, R11, R9, RZ, 0x1c1f ;  /* 0x001c1fff090b7589 */ /* 0x000e6800000e0000 */
[----:B------:R-:W-:Y:S06]  /*a290*/  BAR.SYNC.DEFER_BLOCKING 0x1, 0x100 ;  /* 0x0044000000007b1d */ /* 0x000fec0000010000 */
[----:B------:R-:W-:Y:S04]  /*a2a0*/  SHFL.IDX PT, R8, R15, 0x1, 0x1c1f ;  /* 0x003c1f000f087f89 */ /* 0x000fe800000e0000 */
[----:B------:R-:W2:Y:S04]  /*a2b0*/  SHFL.IDX PT, R9, R9, 0x1, 0x1c1f ;  /* 0x003c1f0009097f89 */ /* 0x000ea800000e0000 */
[----:B-1----:R1:W-:Y:S04]  /*a2c0*/  @!P5 ST.E [R10.64], R80 ;  /* 0x000000500a00d985 */ /* 0x0023e8000c101908 */
[----:B--2---:R4:W-:Y:S04]  /*a2d0*/  @!P4 ST.E [R8.64], R79 ;  /* 0x0000004f0800c985 */ /* 0x0049e8000c101908 */
[----:B------:R4:W2:Y:S04]  /*a2e0*/  LDS.128 R40, [R4+0x1080] ;  /* 0x0010800004287984 */ /* 0x0008a80000000c00 */
[----:B------:R4:W1:Y:S04]  /*a2f0*/  LDS.128 R56, [R4+0x2080] ;  /* 0x0020800004387984 */ /* 0x0008680000000c00 */
[----:B------:R4:W2:Y:S04]  /*a300*/  LDS.128 R68, [R4+0x3080] ;  /* 0x0030800004447984 */ /* 0x0008a80000000c00 */
        /* <DEDUP_REMOVED lines=8> */
[----:B------:R4:W2:Y:S01]  /*a390*/  LDS.128 R72, [R4+0xf080] ;  /* 0x00f0800004487984 */ /* 0x0008a20000000c00 */
[----:B------:R-:W-:-:S02]  /*a3a0*/  IADD3 R0, R13, R16, RZ ;  /* 0x000000100d007210 */ /* 0x000fc40007ffe0ff */
[----:B-1----:R-:W-:-:S04]  /*a3b0*/  LEA R11, P0, R12, c[0x0][0x380], 0x1 ;  /* 0x0000e0000c0b7a11 */ /* 0x002fc800078008ff */
[----:B------:R-:W-:Y:S01]  /*a3c0*/  LEA.HI.X R10, R12, c[0x0][0x384], R0, 0x1, P0 ;  /* 0x0000e1000c0a7a11 */ /* 0x000fe200000f0c00 */
[----:B------:R4:W1:Y:S01]  /*a3d0*/  SHFL.IDX PT, R2, R11, RZ, 0x181f ;  /* 0x00181fff0b027589 */ /* 0x00086200000e0000 */
[----:B------:R-:W-:Y:S01]  /*a3e0*/  BSSY B0, `(.L_x_4) ;  /* 0x000001d000007945 */ /* 0x000fe20003800000 */
[----:B---3--:R-:W-:Y:S02]  /*a3f0*/  ISETP.GE.AND P0, PT, R84, R81, PT ;  /* 0x000000515400720c */ /* 0x008fe40003f06270 */
[----:B------:R4:W3:Y:S11]  /*a400*/  SHFL.IDX PT, R3, R10, RZ, 0x181f ;  /* 0x00181fff0a037589 */ /* 0x0008f600000e0000 */
[----:B------:R-:W-:Y:S05]  /*a410*/  @P0 BRA `(.L_x_5) ;  /* 0x0000019000000947 */ /* 0x000fea0003800000 */
[----:B-1----:R-:W1:Y:S01]  /*a420*/  LDS.128 R24, [R4+0x80] ;  /* 0x0000800004187984 */ /* 0x002e620000000c00 */
[----:B-----5:R-:W-:-:S02]  /*a430*/  ISETP.GE.AND P2, PT, R78, c[0x0][0x3c8], PT ;  /* 0x0000f2004e007a0c */ /* 0x020fc40003f46270 */
[----:B------:R-:W-:Y:S01]  /*a440*/  ISETP.GE.AND P1, PT, R77, c[0x0][0x3c8], PT ;  /* 0x0000f2004d007a0c */ /* 0x000fe20003f26270 */
[----:B------:R-:W4:Y:S01]  /*a450*/  LDS.128 R20, [R4+0x4080] ;  /* 0x0040800004147984 */ /* 0x000f220000000c00 */
[----:B------:R-:W-:Y:S02]  /*a460*/  ISETP.GE.AND P0, PT, R76, c[0x0][0x3c8], PT ;  /* 0x0000f2004c007a0c */ /* 0x000fe40003f06270 */
[----:B------:R-:W-:Y:S01]  /*a470*/  ISETP.GE.AND P3, PT, R82, c[0x0][0x3c8], PT ;  /* 0x0000f20052007a0c */ /* 0x000fe20003f66270 */
[----:B------:R-:W3:Y:S04]  /*a480*/  LDS.128 R16, [R4+0x8080] ;  /* 0x0080800004107984 */ /* 0x000ee80000000c00 */
[----:B------:R2:W3:Y:S04]  /*a490*/  LDS.128 R12, [R4+0xc080] ;  /* 0x00c08000040c7984 */ /* 0x0004e80000000c00 */
[----:B------:R-:W-:-:S02]  /*a4a0*/  @!P1 SHF.R.S32.HI R0, RZ, 0x1f, R77 ;  /* 0x0000001fff009819 */ /* 0x000fc4000001144d */
[----:B------:R-:W-:Y:S02]  /*a4b0*/  @!P0 SHF.R.S32.HI R5, RZ, 0x1f, R76 ;  /* 0x0000001fff058819 */ /* 0x000fe4000001144c */
[----:B---34-:R-:W-:Y:S01]  /*a4c0*/  @!P3 IMAD.WIDE R8, R82, 0x2, R2 ;  /* 0x000000025208b825 */ /* 0x018fe200078e0202 */
[----:B--2---:R-:W-:-:S04]  /*a4d0*/  @!P2 SHF.R.S32.HI R4, RZ, 0x1f, R78 ;  /* 0x0000001fff04a819 */ /* 0x004fc8000001144e */
[----:B------:R-:W-:Y:S01]  /*a4e0*/  @!P2 LEA.HI R6, R4, R78, RZ, 0x3 ;  /* 0x0000004e0406a211 */ /* 0x000fe200078f18ff */
[----:B-1----:R1:W-:Y:S01]  /*a4f0*/  @!P3 ST.E.128 [R8.64], R24 ;  /* 0x000000180800b985 */ /* 0x0023e2000c101d08 */
[----:B------:R-:W-:Y:S02]  /*a500*/  @!P1 LEA.HI R4, R0, R77, RZ, 0x3 ;  /* 0x0000004d00049211 */ /* 0x000fe400078f18ff */
[----:B------:R-:W-:Y:S02]  /*a510*/  @!P0 LEA.HI R0, R5, R76, RZ, 0x3 ;  /* 0x0000004c05008211 */ /* 0x000fe400078f18ff */
[----:B------:R-:W-:Y:S02]  /*a520*/  @!P2 LOP3.LUT R6, R6, 0xfffffff8, RZ, 0xc0, !PT ;  /* 0xfffffff80606a812 */ /* 0x000fe400078ec0ff */
[----:B------:R-:W-:Y:S02]  /*a530*/  @!P1 LOP3.LUT R4, R4, 0xfffffff8, RZ, 0xc0, !PT ;  /* 0xfffffff804049812 */ /* 0x000fe400078ec0ff */
[----:B------:R-:W-:Y:S01]  /*a540*/  @!P0 LOP3.LUT R0, R0, 0xfffffff8, RZ, 0xc0, !PT ;  /* 0xfffffff800008812 */ /* 0x000fe200078ec0ff */
[----:B------:R-:W-:-:S04]  /*a550*/  @!P2 IMAD.WIDE R6, R6, 0x2, R2 ;  /* 0x000000020606a825 */ /* 0x000fc800078e0202 */
[--C-:B------:R-:W-:Y:S01]  /*a560*/  @!P1 IMAD.WIDE R4, R4, 0x2, R2.reuse ;  /* 0x0000000204049825 */ /* 0x100fe200078e0202 */
[----:B------:R1:W-:Y:S03]  /*a570*/  @!P2 ST.E.128 [R6.64], R20 ;  /* 0x000000140600a985 */ /* 0x0003e6000c101d08 */
[----:B------:R-:W-:Y:S01]  /*a580*/  @!P0 IMAD.WIDE R2, R0, 0x2, R2 ;  /* 0x0000000200028825 */ /* 0x000fe200078e0202 */
[----:B------:R1:W-:Y:S04]  /*a590*/  @!P1 ST.E.128 [R4.64], R16 ;  /* 0x0000001004009985 */ /* 0x0003e8000c101d08 */
[----:B------:R1:W-:Y:S02]  /*a5a0*/  @!P0 ST.E.128 [R2.64], R12 ;  /* 0x0000000c02008985 */ /* 0x0003e4000c101d08 */
.L_x_5:
[----:B-1----:R-:W-:Y:S05]  /*a5b0*/  BSYNC B0 ;  /* 0x0000000000007941 */ /* 0x002fea0003800000 */
.L_x_4:
[----:B------:R-:W-:Y:S01]  /*a5c0*/  IADD3 R0, R84, 0x20, RZ ;  /* 0x0000002054007810 */ /* 0x000fe20007ffe0ff */
[----:B---3--:R1:W3:Y:S01]  /*a5d0*/  SHFL.IDX PT, R3, R10, 0x1, 0x181f ;  /* 0x00381f000a037f89 */ /* 0x0082e200000e0000 */
[----:B------:R-:W-:Y:S02]  /*a5e0*/  BSSY B0, `(.L_x_6) ;  /* 0x0000019000007945 */ /* 0x000fe40003800000 */
[----:B------:R-:W-:Y:S01]  /*a5f0*/  ISETP.GE.AND P0, PT, R0, R81, PT ;  /* 0x000000510000720c */ /* 0x000fe20003f06270 */
[----:B------:R1:W4:-:S12]  /*a600*/  SHFL.IDX PT, R2, R11, 0x1, 0x181f ;  /* 0x00381f000b027f89 */ /* 0x00031800000e0000 */
[----:B------:R-:W-:Y:S05]  /*a610*/  @P0 BRA `(.L_x_7) ;  /* 0x0000015000000947 */ /* 0x000fea0003800000 */
[----:B-----5:R-:W-:Y:S02]  /*a620*/  ISETP.GE.AND P2, PT, R78, c[0x0][0x3c8], PT ;  /* 0x0000f2004e007a0c */ /* 0x020fe40003f46270 */
[----:B------:R-:W-:Y:S02]  /*a630*/  ISETP.GE.AND P1, PT, R77, c[0x0][0x3c8], PT ;  /* 0x0000f2004d007a0c */ /* 0x000fe40003f26270 */
[----:B------:R-:W-:Y:S02]  /*a640*/  ISETP.GE.AND P0, PT, R76, c[0x0][0x3c8], PT ;  /* 0x0000f2004c007a0c */ /* 0x000fe40003f06270 */
[----:B------:R-:W-:-:S07]  /*a650*/  ISETP.GE.AND P3, PT, R82, c[0x0][0x3c8], PT ;  /* 0x0000f20052007a0c */ /* 0x000fce0003f66270 */
[----:B----4-:R-:W-:Y:S02]  /*a660*/  @!P2 SHF.R.S32.HI R4, RZ, 0x1f, R78 ;  /* 0x0000001fff04a819 */ /* 0x010fe4000001144e */
[----:B------:R-:W-:Y:S02]  /*a670*/  @!P1 SHF.R.S32.HI R0, RZ, 0x1f, R77 ;  /* 0x0000001fff009819 */ /* 0x000fe4000001144d */
[----:B------:R-:W-:Y:S02]  /*a680*/  @!P0 SHF.R.S32.HI R5, RZ, 0x1f, R76 ;  /* 0x0000001fff058819 */ /* 0x000fe4000001144c */
[----:B------:R-:W-:Y:S01]  /*a690*/  @!P2 LEA.HI R6, R4, R78, RZ, 0x3 ;  /* 0x0000004e0406a211 */ /* 0x000fe200078f18ff */
[----:B---3--:R-:W-:Y:S01]  /*a6a0*/  @!P3 IMAD.WIDE R8, R82, 0x2, R2 ;  /* 0x000000025208b825 */ /* 0x008fe200078e0202 */
[----:B------:R-:W-:Y:S02]  /*a6b0*/  @!P1 LEA.HI R4, R0, R77, RZ, 0x3 ;  /* 0x0000004d00049211 */ /* 0x000fe400078f18ff */
[----:B------:R-:W-:-:S02]  /*a6c0*/  @!P0 LEA.HI R0, R5, R76, RZ, 0x3 ;  /* 0x0000004c05008211 */ /* 0x000fc400078f18ff */
[----:B------:R-:W-:Y:S01]  /*a6d0*/  @!P2 LOP3.LUT R6, R6, 0xfffffff8, RZ, 0xc0, !PT ;  /* 0xfffffff80606a812 */ /* 0x000fe200078ec0ff */
[----:B--2---:R2:W-:Y:S01]  /*a6e0*/  @!P3 ST.E.128 [R8.64], R40 ;  /* 0x000000280800b985 */ /* 0x0045e2000c101d08 */
        /* <DEDUP_REMOVED lines=8> */
.L_x_7:
[----:B------:R-:W-:Y:S05]  /*a770*/  BSYNC B0 ;  /* 0x0000000000007941 */ /* 0x000fea0003800000 */
.L_x_6:
[----:B------:R-:W-:Y:S01]  /*a780*/  IADD3 R0, R84, 0x40, RZ ;  /* 0x0000004054007810 */ /* 0x000fe20007ffe0ff */
[----:B--23--:R2:W3:Y:S01]  /*a790*/  SHFL.IDX PT, R3, R10, 0x2, 0x181f ;  /* 0x00581f000a037f89 */ /* 0x00c4e200000e0000 */
[----:B------:R-:W-:Y:S02]  /*a7a0*/  BSSY B0, `(.L_x_8) ;  /* 0x0000019000007945 */ /* 0x000fe40003800000 */
[----:B------:R-:W-:Y:S01]  /*a7b0*/  ISETP.GE.AND P0, PT, R0, R81, PT ;  /* 0x000000510000720c */ /* 0x000fe20003f06270 */
[----:B----4-:R2:W4:-:S12]  /*a7c0*/  SHFL.IDX PT, R2, R11, 0x2, 0x181f ;  /* 0x00581f000b027f89 */ /* 0x01051800000e0000 */
[----:B------:R-:W-:Y:S05]  /*a7d0*/  @P0 BRA `(.L_x_9) ;  /* 0x0000015000000947 */ /* 0x000fea0003800000 */
[----:B-----5:R-:W-:Y:S02]  /*a7e0*/  ISETP.GE.AND P2, PT, R78, c[0x0][0x3c8], PT ;  /* 0x0000f2004e007a0c */ /* 0x020fe40003f46270 */
[----:B------:R-:W-:Y:S02]  /*a7f0*/  ISETP.GE.AND P1, PT, R77, c[0x0][0x3c8], PT ;  /* 0x0000f2004d007a0c */ /* 0x000fe40003f26270 */
[----:B------:R-:W-:Y:S02]  /*a800*/  ISETP.GE.AND P0, PT, R76, c[0x0][0x3c8], PT ;  /* 0x0000f2004c007a0c */ /* 0x000fe40003f06270 */
[----:B------:R-:W-:-:S07]  /*a810*/  ISETP.GE.AND P3, PT, R82, c[0x0][0x3c8], PT ;  /* 0x0000f20052007a0c */ /* 0x000fce0003f66270 */
[----:B------:R-:W-:Y:S02]  /*a820*/  @!P2 SHF.R.S32.HI R4, RZ, 0x1f, R78 ;  /* 0x0000001fff04a819 */ /* 0x000fe4000001144e */
[----:B------:R-:W-:Y:S02]  /*a830*/  @!P1 SHF.R.S32.HI R0, RZ, 0x1f, R77 ;  /* 0x0000001fff009819 */ /* 0x000fe4000001144d */
[----:B------:R-:W-:Y:S02]  /*a840*/  @!P0 SHF.R.S32.HI R5, RZ, 0x1f, R76 ;  /* 0x0000001fff058819 */ /* 0x000fe4000001144c */
[----:B------:R-:W-:Y:S01]  /*a850*/  @!P2 LEA.HI R6, R4, R78, RZ, 0x3 ;  /* 0x0000004e0406a211 */ /* 0x000fe200078f18ff */
[----:B---34-:R-:W-:Y:S01]  /*a860*/  @!P3 IMAD.WIDE R8, R82, 0x2, R2 ;  /* 0x000000025208b825 */ /* 0x018fe200078e0202 */
[----:B------:R-:W-:Y:S02]  /*a870*/  @!P1 LEA.HI R4, R0, R77, RZ, 0x3 ;  /* 0x0000004d00049211 */ /* 0x000fe400078f18ff */
[----:B------:R-:W-:-:S02]  /*a880*/  @!P0 LEA.HI R0, R5, R76, RZ, 0x3 ;  /* 0x0000004c05008211 */ /* 0x000fc400078f18ff */
[----:B------:R-:W-:Y:S01]  /*a890*/  @!P2 LOP3.LUT R6, R6, 0xfffffff8, RZ, 0xc0, !PT ;  /* 0xfffffff80606a812 */ /* 0x000fe200078ec0ff */
[----:B------:R3:W-:Y:S01]  /*a8a0*/  @!P3 ST.E.128 [R8.64], R56 ;  /* 0x000000380800b985 */ /* 0x0007e2000c101d08 */
        /* <DEDUP_REMOVED lines=8> */
.L_x_9:
[----:B------:R-:W-:Y:S05]  /*a930*/  BSYNC B0 ;  /* 0x0000000000007941 */ /* 0x000fea0003800000 */
.L_x_8:
[----:B------:R-:W-:Y:S01]  /*a940*/  IADD3 R0, R84, 0x60, RZ ;  /* 0x0000006054007810 */ /* 0x000fe20007ffe0ff */
[----:B---3--:R3:W1:Y:S03]  /*a950*/  SHFL.IDX PT, R3, R10, 0x3, 0x181f ;  /* 0x00781f000a037f89 */ /* 0x00866600000e0000 */
[----:B------:R-:W-:Y:S01]  /*a960*/  ISETP.GE.AND P0, PT, R0, R81, PT ;  /* 0x000000510000720c */ /* 0x000fe20003f06270 */
[----:B----4-:R3:W4:-:S12]  /*a970*/  SHFL.IDX PT, R2, R11, 0x3, 0x181f ;  /* 0x00781f000b027f89 */ /* 0x01071800000e0000 */
[----:B------:R-:W-:Y:S05]  /*a980*/  @P0 EXIT ;  /* 0x000000000000094d */ /* 0x000fea0003800000 */
[----:B-----5:R-:W-:Y:S02]  /*a990*/  ISETP.GE.AND P1, PT, R78, c[0x0][0x3c8], PT ;  /* 0x0000f2004e007a0c */ /* 0x020fe40003f26270 */
[----:B------:R-:W-:Y:S02]  /*a9a0*/  ISETP.GE.AND P0, PT, R77, c[0x0][0x3c8], PT ;  /* 0x0000f2004d007a0c */ /* 0x000fe40003f06270 */
[----:B------:R-:W-:-:S09]  /*a9b0*/  ISETP.GE.AND P2, PT, R82, c[0x0][0x3c8], PT ;  /* 0x0000f20052007a0c */ /* 0x000fd20003f46270 */
[----:B------:R-:W-:Y:S02]  /*a9c0*/  @!P1 SHF.R.S32.HI R4, RZ, 0x1f, R78 ;  /* 0x0000001fff049819 */ /* 0x000fe4000001144e */
[----:B------:R-:W-:Y:S02]  /*a9d0*/  @!P0 SHF.R.S32.HI R0, RZ, 0x1f, R77 ;  /* 0x0000001fff008819 */ /* 0x000fe4000001144d */
[----:B------:R-:W-:Y:S01]  /*a9e0*/  @!P1 LEA.HI R4, R4, R78, RZ, 0x3 ;  /* 0x0000004e04049211 */ /* 0x000fe200078f18ff */
[--C-:B-1--4-:R-:W-:Y:S01]  /*a9f0*/  @!P2 IMAD.WIDE R8, R82, 0x2, R2.reuse ;  /* 0x000000025208a825 */ /* 0x112fe200078e0202 */
[----:B------:R-:W-:Y:S02]  /*aa00*/  @!P0 LEA.HI R0, R0, R77, RZ, 0x3 ;  /* 0x0000004d00008211 */ /* 0x000fe400078f18ff */
[----:B------:R-:W-:Y:S02]  /*aa10*/  @!P1 LOP3.LUT R4, R4, 0xfffffff8, RZ, 0xc0, !PT ;  /* 0xfffffff804049812 */ /* 0x000fe400078ec0ff */
[----:B------:R-:W-:Y:S01]  /*aa20*/  @!P0 LOP3.LUT R0, R0, 0xfffffff8, RZ, 0xc0, !PT ;  /* 0xfffffff800008812 */ /* 0x000fe200078ec0ff */
[----:B------:R1:W-:Y:S02]  /*aa30*/  @!P2 ST.E.128 [R8.64], R68 ;  /* 0x000000440800a985 */ /* 0x0003e4000c101d08 */
[----:B------:R-:W-:-:S04]  /*aa40*/  @!P1 IMAD.WIDE R6, R4, 0x2, R2 ;  /* 0x0000000204069825 */ /* 0x000fc800078e0202 */
[----:B------:R-:W-:Y:S01]  /*aa50*/  @!P0 IMAD.WIDE R4, R0, 0x2, R2 ;  /* 0x0000000200048825 */ /* 0x000fe200078e0202 */
[----:B------:R1:W-:Y:S04]  /*aa60*/  @!P1 ST.E.128 [R6.64], R64 ;  /* 0x0000004006009985 */ /* 0x0003e8000c101d08 */
[----:B------:R1:W-:Y:S01]  /*aa70*/  @!P0 ST.E.128 [R4.64], R60 ;  /* 0x0000003c04008985 */ /* 0x0003e2000c101d08 */
[----:B------:R-:W-:-:S13]  /*aa80*/  ISETP.GE.AND P0, PT, R76, c[0x0][0x3c8], PT ;  /* 0x0000f2004c007a0c */ /* 0x000fda0003f06270 */
[----:B------:R-:W-:Y:S05]  /*aa90*/  @P0 EXIT ;  /* 0x000000000000094d */ /* 0x000fea0003800000 */
[----:B------:R-:W-:-:S04]  /*aaa0*/  SHF.R.S32.HI R0, RZ, 0x1f, R76 ;  /* 0x0000001fff007819 */ /* 0x000fc8000001144c */
[----:B------:R-:W-:-:S04]  /*aab0*/  LEA.HI R0, R0, R76, RZ, 0x3 ;  /* 0x0000004c00007211 */ /* 0x000fc800078f18ff */
[----:B------:R-:W-:-:S05]  /*aac0*/  LOP3.LUT R0, R0, 0xfffffff8, RZ, 0xc0, !PT ;  /* 0xfffffff800007812 */ /* 0x000fca00078ec0ff */
[----:B------:R-:W-:-:S05]  /*aad0*/  IMAD.WIDE R2, R0, 0x2, R2 ;  /* 0x0000000200027825 */ /* 0x000fca00078e0202 */
[----:B------:R-:W-:Y:S01]  /*aae0*/  ST.E.128 [R2.64], R72 ;  /* 0x0000004802007985 */ /* 0x000fe2000c101d08 */
[----:B------:R-:W-:Y:S05]  /*aaf0*/  EXIT ;  /* 0x000000000000794d */ /* 0x000fea0003800000 */
.L_x_10:
[----:B------:R-:W-:-:S00]  /*ab00*/  BRA `(.L_x_10) ;  /* 0xfffffff000007947 */ /* 0x000fc0000383ffff */
[----:B------:R-:W-:-:S00]  /*ab10*/  NOP ;  /* 0x0000000000007918 */ /* 0x000fc00000000000 */
        /* <DEDUP_REMOVED lines=14> */
.L_x_1528:


//--------------------- .text._ZN7cutlass13device_kernelIN5flash19enable_sm80_to_sm89INS1_16FlashAttnFwdSm80INS1_25CollectiveMainloopFwdSm80ILi8ELi1ELb1EN4cute5tupleIJNS5_1CILi128EEENS7_ILi64EEENS7_ILi256EEEEEELi256ENS_10bfloat16_tEfNS_4arch4Sm80ELb0ELb0ELb1ELb1ELb0ELb0ELb1ELb0EEENS1_21CollectiveEpilogueFwdINS6_IJS8_SA_S9_EEENS6_IJNS7_ILi1EEESI_SI_EEESC_SE_Li256ELb1ELb1ELb0ELb0EEENS1_19SingleTileSchedulerILb1ELb0ELb1ELi128EEEEEEEEEvNT_6ParamsE --------------------------
	.section	.text._ZN7cutlass13device_kernelIN5flash19enable_sm80_to_sm89INS1_16FlashAttnFwdSm80INS1_25CollectiveMainloopFwdSm80ILi8ELi1ELb1EN4cute5tupleIJNS5_1CILi128EEENS7_ILi64EEENS7_ILi256EEEEEELi256ENS_10bfloat16_tEfNS_4arch4Sm80ELb0ELb0ELb1ELb1ELb0ELb0ELb1ELb0EEENS1_21CollectiveEpilogueFwdINS6_IJS8_SA_S9_EEENS6_IJNS7_ILi1EEESI_SI_EEESC_SE_Li256ELb1ELb1ELb0ELb0EEENS1_19SingleTileSchedulerILb1ELb0ELb1ELi128EEEEEEEEEvNT_6ParamsE,"ax",@progbits
	.sectioninfo	@"SHI_REGISTERS=255"
	.align	128
.text._ZN7cutlass13device_kernelIN5flash19enable_sm80_to_sm89INS1_16FlashAttnFwdSm80INS1_25CollectiveMainloopFwdSm80ILi8ELi1ELb1EN4cute5tupleIJNS5_1CILi128EEENS7_ILi64EEENS7_ILi256EEEEEELi256ENS_10bfloat16_tEfNS_4arch4Sm80ELb0ELb0ELb1ELb1ELb0ELb0ELb1ELb0EEENS1_21CollectiveEpilogueFwdINS6_IJS8_SA_S9_EEENS6_IJNS7_ILi1EEESI_SI_EEESC_SE_Li256ELb1ELb1ELb0ELb0EEENS1_19SingleTileSchedulerILb1ELb0ELb1ELi128EEEEEEEEEvNT_6ParamsE:
        .type           _ZN7cutlass13device_kernelIN5flash19enable_sm80_to_sm89INS1_16FlashAttnFwdSm80INS1_25CollectiveMainloopFwdSm80ILi8ELi1ELb1EN4cute5tupleIJNS5_1CILi128EEENS7_ILi64EEENS7_ILi256EEEEEELi256ENS_10bfloat16_tEfNS_4arch4Sm80ELb0ELb0ELb1ELb1ELb0ELb0ELb1ELb0EEENS1_21CollectiveEpilogueFwdINS6_IJS8_SA_S9_EEENS6_IJNS7_ILi1EEESI_SI_EEESC_SE_Li256ELb1ELb1ELb0ELb0EEENS1_19SingleTileSchedulerILb1ELb0ELb1ELi128EEEEEEEEEvNT_6ParamsE,@function
        .size           _ZN7cutlass13device_kernelIN5flash19enable_sm80_to_sm89INS1_16FlashAttnFwdSm80INS1_25CollectiveMainloopFwdSm80ILi8ELi1ELb1EN4cute5tupleIJNS5_1CILi128EEENS7_ILi64EEENS7_ILi256EEEEEELi256ENS_10bfloat16_tEfNS_4arch4Sm80ELb0ELb0ELb1ELb1ELb0ELb0ELb1ELb0EEENS1_21CollectiveEpilogueFwdINS6_IJS8_SA_S9_EEENS6_IJNS7_ILi1EEESI_SI_EEESC_SE_Li256ELb1ELb1ELb0ELb0EEENS1_19SingleTileSchedulerILb1ELb0ELb1ELi128EEEEEEEEEvNT_6ParamsE,(.L_x_1529 - _ZN7cutlass13device_kernelIN5flash19enable_sm80_to_sm89INS1_16FlashAttnFwdSm80INS1_25CollectiveMainloopFwdSm80ILi8ELi1ELb1EN4cute5tupleIJNS5_1CILi128EEENS7_ILi64EEENS7_ILi256EEEEEELi256ENS_10bfloat16_tEfNS_4arch4Sm80ELb0ELb0ELb1ELb1ELb0ELb0ELb1ELb0EEENS1_21CollectiveEpilogueFwdINS6_IJS8_SA_S9_EEENS6_IJNS7_ILi1EEESI_SI_EEESC_SE_Li256ELb1ELb1ELb0ELb0EEENS1_19SingleTileSchedulerILb1ELb0ELb1ELi128EEEEEEEEEvNT_6ParamsE)
        .other          _ZN7cutlass13device_kernelIN5flash19enable_sm80_to_sm89INS1_16FlashAttnFwdSm80INS1_25CollectiveMainloopFwdSm80ILi8ELi1ELb1EN4cute5tupleIJNS5_1CILi128EEENS7_ILi64EEENS7_ILi256EEEEEELi256ENS_10bfloat16_tEfNS_4arch4Sm80ELb0ELb0ELb1ELb1ELb0ELb0ELb1ELb0EEENS1_21CollectiveEpilogueFwdINS6_IJS8_SA_S9_EEENS6_IJNS7_ILi1EEESI_SI_EEESC_SE_Li256ELb1ELb1ELb0ELb0EEENS1_19SingleTileSchedulerILb1ELb0ELb1ELi128EEEEEEEEEvNT_6ParamsE,@"STO_CUDA_ENTRY STV_DEFAULT"
_ZN7cutlass13device_kernelIN5flash19enable_sm80_to_sm89INS1_16FlashAttnFwdSm80INS1_25CollectiveMainloopFwdSm80ILi8ELi1ELb1EN4cute5tupleIJNS5_1CILi128EEENS7_ILi64EEENS7_ILi256EEEEEELi256ENS_10bfloat16_tEfNS_4arch4Sm80ELb0ELb0ELb1ELb1ELb0ELb0ELb1ELb0EEENS1_21CollectiveEpilogueFwdINS6_IJS8_SA_S9_EEENS6_IJNS7_ILi1EEESI_SI_EEESC_SE_Li256ELb1ELb1ELb0ELb0EEENS1_19SingleTileSchedulerILb1ELb0ELb1ELi128EEEEEEEEEvNT_6ParamsE:
[----:B------:R-:W-:Y:S02]  /*0000*/  MOV R1, c[0x0][0x28] ;  /* 0x00000a0000017a02 */ /* 0x000fe40000000f00 */
[----:B------:R-:W1:Y:S01]  /*0010*/  S2R R107, SR_TID.X ;  /* 0x00000000006b7919 */ /* 0x000e620000002100 */
[----:B------:R-:W-:Y:S01]  /*0020*/  IMAD.MOV.U32 R41, RZ, RZ, 0x4 ;  /* 0x00000004ff297424 */ /* 0x000fe200078e00ff */
[----:B------:R-:W-:Y:S01]  /*0030*/  ULDC.64 UR4, c[0x0][0x118] ;  /* 0x0000460000047ab9 */ /* 0x000fe20000000a00 */
[----:B------:R-:W-:Y:S01]  /*0040*/  IADD3 R1, R1, -0x110, RZ ;  /* 0xfffffef001017810 */ /* 0x000fe20007ffe0ff */
[----:B------:R-:W2:Y:S04]  /*0050*/  S2R R5, SR_CTAID.Z ;  /* 0x0000000000057919 */ /* 0x000ea80000002700 */
[----:B------:R-:W3:Y:S01]  /*0060*/  S2R R44, SR_CTAID.X ;  /* 0x00000000002c7919 */ /* 0x000ee20000002500 */
[----:B-1----:R-:W-:Y:S01]  /*0070*/  SHF.R.U32.HI R0, RZ, 0x5, R107 ;  /* 0x00000005ff007819 */ /* 0x002fe2000001166b */
[----:B--2---:R-:W-:-:S05]  /*0080*/  IMAD.WIDE R2, R5, R41, c[0x0][0x568] ;  /* 0x00015a0005027625 */ /* 0x004fca00078e0229 */
[----:B------:R-:W1:Y:S02]  /*0090*/  SHFL.IDX PT, R0, R0, RZ, 0x1f ;  /* 0x00001fff00007589 */ /* 0x000e6400000e0000 */
[----:B-1----:R-:W-:-:S13]  /*00a0*/  ISETP.NE.AND P0, PT, R0, RZ, PT ;  /* 0x000000ff0000720c */ /* 0x002fda0003f05270 */
[----:B------:R-:W-:Y:S05]  /*00b0*/  @!P0 BRA `(.L_x_11) ;  /* 0x0000014000008947 */ /* 0x000fea0003800000 */
[----:B---3--:R-:W-:-:S04]  /*00c0*/  ISETP.NE.U32.AND P0, PT, RZ, c[0x0][0x568], PT ;  /* 0x00015a00ff007a0c */ /* 0x008fc80003f05070 */
[----:B------:R-:W-:-:S13]  /*00d0*/  ISETP.NE.AND.EX P0, PT, RZ, c[0x0][0x56c], PT, P0 ;  /* 0x00015b00ff007a0c */ /* 0x000fda0003f05300 */
[----:B------:R-:W-:Y:S05]  /*00e0*/  @!P0 BRA `(.L_x_12) ;  /* 0x0000002000008947 */ /* 0x000fea0003800000 */
[----:B------:R1:W5:Y:S01]  /*00f0*/  LDG.E R0, [R2.64] ;  /* 0x0000000402007981 */ /* 0x000362000c1e1900 */
[----:B------:R-:W-:Y:S05]  /*0100*/  BRA `(.L_x_13) ;  /* 0x0000009000007947 */ /* 0x000fea0003800000 */
.L_x_12:
[----:B------:R-:W-:-:S04]  /*0110*/  ISETP.NE.U32.AND P0, PT, RZ, c[0x0][0x560], PT ;  /* 0x00015800ff007a0c */ /* 0x000fc80003f05070 */
[----:B------:R-:W-:-:S13]  /*0120*/  ISETP.NE.AND.EX P0, PT, RZ, c[0x0][0x564], PT, P0 ;  /* 0x00015900ff007a0c */ /* 0x000fda0003f05300 */
[----:B------:R-:W-:Y:S05]  /*0130*/  @!P0 BRA `(.L_x_14) ;  /* 0x0000005000008947 */ /* 0x000fea0003800000 */
[----:B------:R-:W-:-:S05]  /*0140*/  IMAD.WIDE R2, R5, R41, c[0x0][0x560] ;  /* 0x0001580005027625 */ /* 0x000fca00078e0229 */
[----:B------:R-:W2:Y:S04]  /*0150*/  LDG.E R4, [R2.64] ;  /* 0x0000000402047981 */ /* 0x000ea8000c1e1900 */
[----:B------:R-:W2:Y:S02]  /*0160*/  LDG.E R0, [R2.64+0x4] ;  /* 0x0000040402007981 */ /* 0x000ea4000c1e1900 */
[----:B--2---:R-:W-:Y:S01]  /*0170*/  IADD3 R0, -R4, R0, RZ ;  /* 0x0000000004007210 */ /* 0x004fe20007ffe1ff */
[----:B------:R-:W-:Y:S05]  /*0180*/  BRA `(.L_x_13) ;  /* 0x0000001000007947 */ /* 0x000fea0003800000 */
.L_x_14:
[----:B------:R-:W-:-:S05]  /*0190*/  MOV R0, c[0x0][0x54c] ;  /* 0x0001530000007a02 */ /* 0x000fca0000000f00 */
.L_x_13:
[----:B-----5:R-:W-:Y:S01]  /*01a0*/  IMAD R0, R0, c[0x0][0x548], RZ ;  /* 0x0001520000007a24 */ /* 0x020fe200078e02ff */
[----:B-1----:R-:W-:-:S04]  /*01b0*/  SHF.L.U32 R2, R44, 0x7, RZ ;  /* 0x000000072c027819 */ /* 0x002fc800000006ff */
[----:B------:R-:W-:-:S04]  /*01c0*/  ISETP.GE.AND P0, PT, R2, R0, PT ;  /* 0x000000000200720c */ /* 0x000fc80003f06270 */
[----:B------:R-:W-:-:S05]  /*01d0*/  SEL R0, R5, 0xffffffff, !P0 ;  /* 0xffffffff05007807 */ /* 0x000fca0004000000 */
[----:B------:R1:W-:Y:S01]  /*01e0*/  STL [R1+0xa8], R0 ;  /* 0x0000a80001007387 */ /* 0x0003e20000100800 */
[----:B------:R-:W-:Y:S05]  /*01f0*/  BRA `(.L_x_15) ;  /* 0x0000013000007947 */ /* 0x000fea0003800000 */
.L_x_11:
[----:B---3--:R-:W-:-:S04]  /*0200*/  ISETP.NE.U32.AND P0, PT, RZ, c[0x0][0x568], PT ;  /* 0x00015a00ff007a0c */ /* 0x008fc80003f05070 */
[----:B------:R-:W-:-:S13]  /*0210*/  ISETP.NE.AND.EX P0, PT, RZ, c[0x0][0x56c], PT, P0 ;  /* 0x00015b00ff007a0c */ /* 0x000fda0003f05300 */
[----:B------:R-:W-:Y:S05]  /*0220*/  @!P0 BRA `(.L_x_16) ;  /* 0x0000002000008947 */ /* 0x000fea0003800000 */
[----:B------:R1:W5:Y:S01]  /*0230*/  LDG.E R0, [R2.64] ;  /* 0x0000000402007981 */ /* 0x000362000c1e1900 */
[----:B------:R-:W-:Y:S05]  /*0240*/  BRA `(.L_x_17) ;  /* 0x0000009000007947 */ /* 0x000fea0003800000 */
.L_x_16:
        /* <DEDUP_REMOVED lines=8> */
.L_x_18:
[----:B------:R-:W-:-:S05]  /*02d0*/  MOV R0, c[0x0][0x54c] ;  /* 0x0001530000007a02 */ /* 0x000fca0000000f00 */
.L_x_17:
[----:B-----5:R-:W-:Y:S01]  /*02e0*/  IMAD R0, R0, c[0x0][0x548], RZ ;  /* 0x0001520000007a24 */ /* 0x020fe200078e02ff */
[----:B-1----:R-:W-:-:S04]  /*02f0*/  SHF.L.U32 R2, R44, 0x7, RZ ;  /* 0x000000072c027819 */ /* 0x002fc800000006ff */
[----:B------:R-:W-:-:S04]  /*0300*/  ISETP.GE.AND P0, PT, R2, R0, PT ;  /* 0x000000000200720c */ /* 0x000fc80003f06270 */
[----:B------:R-:W-:-:S05]  /*0310*/  SEL R0, R5, 0xffffffff, !P0 ;  /* 0xffffffff05007807 */ /* 0x000fca0004000000 */
[----:B------:R1:W-:Y:S04]  /*0320*/  STL [R1+0xa8], R0 ;  /* 0x0000a80001007387 */ /* 0x0003e80000100800 */
.L_x_15:
[----:B------:R-:W2:Y:S02]  /*0330*/  LDL R45, [R1+0xa8] ;  /* 0x0000a800012d7983 */ /* 0x000ea40000100800 */
[----:B--2---:R-:W-:-:S13]  /*0340*/  ISETP.GE.AND P0, PT, R45, RZ, PT ;  /* 0x000000ff2d00720c */ /* 0x004fda0003f06270 */
[----:B------:R-:W-:Y:S05]  /*0350*/  @!P0 EXIT ;  /* 0x000000000000894d */ /* 0x000fea0003800000 */
[----:B------:R-:W-:Y:S01]  /*0360*/  ISETP.NE.U32.AND P2, PT, RZ, c[0x0][0x370], PT ;  /* 0x0000dc00ff007a0c */ /* 0x000fe20003f45070 */
[----:B------:R-:W-:Y:S01]  /*0370*/  CS2R R10, SRZ ;  /* 0x00000000000a7805 */ /* 0x000fe2000001ff00 */
[----:B------:R-:W-:Y:S01]  /*0380*/  ISETP.NE.U32.AND P1, PT, RZ, c[0x0][0x360], PT ;  /* 0x0000d800ff007a0c */ /* 0x000fe20003f25070 */
[----:B------:R-:W-:Y:S01]  /*0390*/  IMAD.MOV.U32 R15, RZ, RZ, c[0x0][0x168] ;  /* 0x00005a00ff0f7624 */ /* 0x000fe200078e00ff */
[----:B------:R-:W-:Y:S01]  /*03a0*/  ISETP.NE.AND.EX P2, PT, RZ, c[0x0][0x374], PT, P2 ;  /* 0x0000dd00ff007a0c */ /* 0x000fe20003f45320 */
[----:B------:R-:W-:Y:S01]  /*03b0*/  IMAD.MOV.U32 R12, RZ, RZ, RZ ;  /* 0x000000ffff0c7224 */ /* 0x000fe200078e00ff */
[----:B------:R-:W-:Y:S01]  /*03c0*/  ISETP.NE.AND.EX P1, PT, RZ, c[0x0][0x364], PT, P1 ;  /* 0x0000d900ff007a0c */ /* 0x000fe20003f25310 */
[CC--:B------:R-:W-:Y:S01]  /*03d0*/  IMAD.WIDE R4, R45.reuse, R41.reuse, c[0x0][0x348] ;  /* 0x0000d2002d047625 */ /* 0x0c0fe200078e0229 */
[----:B------:R-:W-:Y:S02]  /*03e0*/  ISETP.NE.U32.AND P0, PT, RZ, c[0x0][0x348], PT ;  /* 0x0000d200ff007a0c */ /* 0x000fe40003f05070 */
[----:B------:R-:W-:Y:S01]  /*03f0*/  ISETP.NE.U32.AND P4, PT, RZ, c[0x0][0x350], PT ;  /* 0x0000d400ff007a0c */ /* 0x000fe20003f85070 */
[----:B------:R-:W-:Y:S01]  /*0400*/  IMAD.WIDE R2, R45, R41, c[0x0][0x350] ;  /* 0x0000d4002d027625 */ /* 0x000fe200078e0229 */
[----:B------:R-:W-:-:S02]  /*0410*/  ISETP.NE.AND.EX P0, PT, RZ, c[0x0][0x34c], PT, P0 ;  /* 0x0000d300ff007a0c */ /* 0x000fc40003f05300 */
[----:B------:R-:W-:-:S03]  /*0420*/  ISETP.NE.AND.EX P4, PT, RZ, c[0x0][0x354], PT, P4 ;  /* 0x0000d500ff007a0c */ /* 0x000fc60003f85340 */
[----:B------:R-:W-:-:S04]  /*0430*/  @P2 IMAD.WIDE R8, R45, R41, c[0x0][0x370] ;  /* 0x0000dc002d082625 */ /* 0x000fc800078e0229 */
[----:B------:R-:W-:Y:S01]  /*0440*/  @P1 IMAD.WIDE R6, R45, R41, c[0x0][0x360] ;  /* 0x0000d8002d061625 */ /* 0x000fe200078e0229 */
[----:B------:R2:W5:Y:S04]  /*0450*/  @P2 LDG.E R11, [R8.64] ;  /* 0x00000004080b2981 */ /* 0x000568000c1e1900 */
[----:B------:R2:W5:Y:S04]  /*0460*/  @P1 LDG.E R15, [R6.64] ;  /* 0x00000004060f1981 */ /* 0x000568000c1e1900 */
[----:B------:R2:W5:Y:S04]  /*0470*/  @P0 LDG.E R10, [R4.64] ;  /* 0x00000004040a0981 */ /* 0x000568000c1e1900 */
[----:B------:R2:W5:Y:S01]  /*0480*/  @P4 LDG.E R12, [R2.64] ;  /* 0x00000004020c4981 */ /* 0x000562000c1e1900 */
[----:B-1----:R-:W-:Y:S01]  /*0490*/  IMAD.MOV.U32 R0, RZ, RZ, c[0x0][0x1d0] ;  /* 0x00007400ff007624 */ /* 0x002fe200078e00ff */
[----:B------:R-:W-:Y:S05]  /*04a0*/  @P1 BRA `(.L_x_19) ;  /* 0x0000004000001947 */ /* 0x000fea0003800000 */
[----:B------:R-:W-:Y:S05]  /*04b0*/  @!P0 BRA `(.L_x_19) ;  /* 0x0000003000008947 */ /* 0x000fea0003800000 */
[----:B--2---:R1:W2:Y:S04]  /*04c0*/  LDG.E R6, [R4.64] ;  /* 0x0000000404067981 */ /* 0x0042a8000c1e1900 */
[----:B-1----:R-:W2:Y:S02]  /*04d0*/  LDG.E R4, [R4.64+0x4] ;  /* 0x0000040404047981 */ /* 0x002ea4000c1e1900 */
[----:B--2--5:R-:W-:-:S02]  /*04e0*/  IADD3 R15, -R6, R4, RZ ;  /* 0x00000004060f7210 */ /* 0x024fc40007ffe1ff */
.L_x_19:
[----:B------:R-:W-:-:S04]  /*04f0*/  ISETP.NE.U32.AND P1, PT, RZ, c[0x0][0x368], PT ;  /* 0x0000da00ff007a0c */ /* 0x000fc80003f25070 */
[----:B------:R-:W-:-:S13]  /*0500*/  ISETP.NE.AND.EX P1, PT, RZ, c[0x0][0x36c], PT, P1 ;  /* 0x0000db00ff007a0c */ /* 0x000fda0003f25310 */
[----:B------:R-:W-:Y:S05]  /*0510*/  @!P1 BRA `(.L_x_20) ;  /* 0x0000003000009947 */ /* 0x000fea0003800000 */
[----:B--2---:R-:W-:-:S05]  /*0520*/  IMAD.WIDE R2, R45, R41, c[0x0][0x368] ;  /* 0x0000da002d027625 */ /* 0x004fca00078e0229 */
[----:B------:R1:W5:Y:S01]  /*0530*/  LDG.E R0, [R2.64] ;  /* 0x0000000402007981 */ /* 0x000362000c1e1900 */
[----:B------:R-:W-:Y:S05]  /*0540*/  BRA `(.L_x_21) ;  /* 0x0000004000007947 */ /* 0x000fea0003800000 */
.L_x_20:
[----:B------:R-:W-:Y:S05]  /*0550*/  @!P4 BRA `(.L_x_21) ;  /* 0x000000300000c947 */ /* 0x000fea0003800000 */
[----:B------:R1:W3:Y:S04]  /*0560*/  LDG.E R0, [R2.64] ;  /* 0x0000000402007981 */ /* 0x0002e8000c1e1900 */
[----:B-12---:R-:W3:Y:S02]  /*0570*/  LDG.E R2, [R2.64+0x4] ;  /* 0x0000040402027981 */ /* 0x006ee4000c1e1900 */
[----:B---3--:R-:W-:-:S05]  /*0580*/  IADD3 R0, -R0, R2, RZ ;  /* 0x0000000200007210 */ /* 0x008fca0007ffe1ff */
.L_x_21:
[--C-:B-----5:R-:W-:Y:S01]  /*0590*/  IMAD.IADD R103, R0, 0x1, -R11.reuse ;  /* 0x0000000100677824 */ /* 0x120fe200078e0a0b */
[----:B------:R-:W-:Y:S01]  /*05a0*/  PLOP3.LUT P2, PT, PT, PT, PT, 0x80, 0x0 ;  /* 0x000000000000781c */ /* 0x000fe20003f4f070 */
[----:B------:R-:W-:Y:S01]  /*05b0*/  IMAD.IADD R25, R12, 0x1, R11 ;  /* 0x000000010c197824 */ /* 0x000fe200078e020b */
[----:B------:R-:W-:Y:S01]  /*05c0*/  CS2R R130, SRZ ;  /* 0x0000000000827805 */ /* 0x000fe2000001ff00 */
[----:B------:R-:W-:Y:S01]  /*05d0*/  CS2R R128, SRZ ;  /* 0x0000000000807805 */ /* 0x000fe2000001ff00 */
[C---:B------:R-:W-:Y:S01]  /*05e0*/  IADD3 R0, R103.reuse, 0x3f, RZ ;  /* 0x0000003f67007810 */ /* 0x040fe20007ffe0ff */
[----:B------:R-:W-:Y:S01]  /*05f0*/  CS2R R126, SRZ ;  /* 0x00000000007e7805 */ /* 0x000fe2000001ff00 */
[----:B------:R-:W-:Y:S01]  /*0600*/  ISETP.GE.AND P1, PT, R103, 0x1, PT ;  /* 0x000000016700780c */ /* 0x000fe20003f26270 */
[----:B------:R-:W-:Y:S01]  /*0610*/  CS2R R124, SRZ ;  /* 0x00000000007c7805 */ /* 0x000fe2000001ff00 */
[----:B-12---:R-:W-:Y:S01]  /*0620*/  SHF.R.S32.HI R2, RZ, 0x1f, R0 ;  /* 0x0000001fff027819 */ /* 0x006fe20000011400 */
[----:B------:R-:W-:Y:S01]  /*0630*/  IMAD.MOV.U32 R122, RZ, RZ, RZ ;  /* 0x000000ffff7a7224 */ /* 0x000fe200078e00ff */
[----:B------:R-:W-:Y:S01]  /*0640*/  MOV R11, RZ ;  /* 0x000000ff000b7202 */ /* 0x000fe20000000f00 */
[----:B------:R-:W-:Y:S01]  /*0650*/  CS2R R120, SRZ ;  /* 0x0000000000787805 */ /* 0x000fe2000001ff00 */
[----:B------:R-:W-:Y:S01]  /*0660*/  LEA.HI R111, R2, R0, RZ, 0x6 ;  /* 0x00000000026f7211 */ /* 0x000fe200078f30ff */
[----:B------:R-:W-:Y:S01]  /*0670*/  CS2R R12, SRZ ;  /* 0x00000000000c7805 */ /* 0x000fe2000001ff00 */
[----:B------:R-:W-:Y:S01]  /*0680*/  IMAD.MOV.U32 R118, RZ, RZ, RZ ;  /* 0x000000ffff767224 */ /* 0x000fe200078e00ff */
[----:B------:R-:W-:Y:S01]  /*0690*/  CS2R R116, SRZ ;  /* 0x0000000000747805 */ /* 0x000fe2000001ff00 */
[----:B------:R-:W-:Y:S01]  /*06a0*/  CS2R R16, SRZ ;  /* 0x0000000000107805 */ /* 0x000fe2000001ff00 */
[----:B------:R1:W-:Y:S01]  /*06b0*/  STL [R1+0x50], R111 ;  /* 0x0000506f01007387 */ /* 0x0003e20000100800 */
[----:B------:R-:W-:Y:S01]  /*06c0*/  MOV R114, RZ ;  /* 0x000000ff00727202 */ /* 0x000fe20000000f00 */
[----:B------:R-:W-:Y:S01]  /*06d0*/  CS2R R112, SRZ ;  /* 0x0000000000707805 */ /* 0x000fe2000001ff00 */
[----:B------:R-:W-:Y:S01]  /*06e0*/  CS2R R18, SRZ ;  /* 0x0000000000127805 */ /* 0x000fe2000001ff00 */
[----:B------:R-:W-:Y:S01]  /*06f0*/  IMAD.MOV.U32 R110, RZ, RZ, RZ ;  /* 0x000000ffff6e7224 */ /* 0x000fe200078e00ff */
[----:B------:R-:W-:Y:S01]  /*0700*/  CS2R R108, SRZ ;  /* 0x00000000006c7805 */ /* 0x000fe2000001ff00 */
[----:B------:R-:W-:Y:S01]  /*0710*/  CS2R R20, SRZ ;  /* 0x0000000000147805 */ /* 0x000fe2000001ff00 */
[----:B------:R-:W-:Y:S01]  /*0720*/  MOV R106, RZ ;  /* 0x000000ff006a7202 */ /* 0x000fe20000000f00 */
[----:B------:R-:W-:Y:S01]  /*0730*/  CS2R R104, SRZ ;  /* 0x0000000000687805 */ /* 0x000fe2000001ff00 */
[----:B------:R-:W-:Y:S01]  /*0740*/  CS2R R22, SRZ ;  /* 0x0000000000167805 */ /* 0x000fe2000001ff00 */
[----:B------:R-:W-:Y:S01]  /*0750*/  IMAD.MOV.U32 R102, RZ, RZ, RZ ;  /* 0x000000ffff667224 */ /* 0x000fe200078e00ff */
[----:B------:R-:W-:Y:S01]  /*0760*/  CS2R R100, SRZ ;  /* 0x0000000000647805 */ /* 0x000fe2000001ff00 */
[----:B------:R-:W-:Y:S01]  /*0770*/  CS2R R98, SRZ ;  /* 0x0000000000627805 */ /* 0x000fe2000001ff00 */
[----:B------:R-:W-:Y:S01]  /*0780*/  CS2R R96, SRZ ;  /* 0x0000000000607805 */ /* 0x000fe2000001ff00 */
[----:B------:R-:W-:Y:S01]  /*0790*/  CS2R R94, SRZ ;  /* 0x00000000005e7805 */ /* 0x000fe2000001ff00 */
[----:B------:R-:W-:Y:S01]  /*07a0*/  CS2R R26, SRZ ;  /* 0x00000000001a7805 */ /* 0x000fe2000001ff00 */
[----:B------:R-:W-:Y:S01]  /*07b0*/  MOV R92, RZ ;  /* 0x000000ff005c7202 */ /* 0x000fe20000000f00 */
[----:B------:R-:W-:Y:S01]  /*07c0*/  CS2R R90, SRZ ;  /* 0x00000000005a7805 */ /* 0x000fe2000001ff00 */
[----:B------:R-:W-:Y:S01]  /*07d0*/  CS2R R28, SRZ ;  /* 0x00000000001c7805 */ /* 0x000fe2000001ff00 */
[----:B------:R-:W-:Y:S01]  /*07e0*/  IMAD.MOV.U32 R88, RZ, RZ, RZ ;  /* 0x000000ffff587224 */ /* 0x000fe200078e00ff */
        /* <DEDUP_REMOVED lines=19> */
[----:B------:R-:W-:Y:S01]  /*0920*/  CS2R R54, SRZ ;  /* 0x0000000000367805 */ /* 0x000fe2000001ff00 */
[----:B------:R-:W-:Y:S01]  /*0930*/  IMAD.MOV.U32 R14, RZ, RZ, RZ ;  /* 0x000000ffff0e7224 */ /* 0x000fe200078e00ff */
[----:B------:R-:W-:Y:S01]  /*0940*/  MOV R24, RZ ;  /* 0x000000ff00187202 */ /* 0x000fe20000000f00 */
[----:B------:R-:W-:Y:S01]  /*0950*/  CS2R R50, SRZ ;  /* 0x0000000000327805 */ /* 0x000fe2000001ff00 */
[----:B------:R-:W-:Y:S01]  /*0960*/  CS2R R46, SRZ ;  /* 0x00000000002e7805 */ /* 0x000fe2000001ff00 */
        /* <DEDUP_REMOVED lines=19> */
[----:B------:R-:W-:Y:S01]  /*0aa0*/  MOV R140, RZ ;  /* 0x000000ff008c7202 */ /* 0x000fe20000000f00 */
[----:B------:R-:W-:Y:S01]  /*0ab0*/  CS2R R56, SRZ ;  /* 0x0000000000387805 */ /* 0x000fe2000001ff00 */
[----:B------:R-:W-:Y:S05]  /*0ac0*/  @!P1 BRA `(.L_x_22) ;  /* 0x0000950000009947 */ /* 0x000fea0003800000 */
[----:B-1----:R-:W-:-:S04]  /*0ad0*/  ISETP.NE.U32.AND P3, PT, RZ, c[0x0][0x340], PT ;  /* 0x0000d000ff007a0c */ /* 0x002fc80003f65070 */
[----:B------:R-:W-:-:S13]  /*0ae0*/  ISETP.NE.AND.EX P3, PT, RZ, c[0x0][0x344], PT, P3 ;  /* 0x0000d100ff007a0c */ /* 0x000fda0003f65330 */
[----:B------:R-:W-:-:S05]  /*0af0*/  @P3 IMAD.WIDE R2, R45, R41, c[0x0][0x340] ;  /* 0x0000d0002d023625 */ /* 0x000fca00078e0229 */
[----:B------:R1:W2:Y:S01]  /*0b00*/  @P3 LDG.E R12, [R2.64] ;  /* 0x00000004020c3981 */ /* 0x0002a2000c1e1900 */
[----:B------:R-:W-:Y:S01]  /*0b10*/  SHF.R.S32.HI R26, RZ, 0x1f, R107 ;  /* 0x0000001fff1a7819 */ /* 0x000fe2000001146b */
[----:B------:R-:W-:Y:S01]  /*0b20*/  IMAD.MOV.U32 R4, RZ, RZ, c[0x0][0x2c4] ;  /* 0x0000b100ff047624 */ /* 0x000fe200078e00ff */
[----:B------:R-:W-:Y:S01]  /*0b30*/  SHF.R.S32.HI R0, RZ, 0x1f, R10 ;  /* 0x0000001fff007819 */ /* 0x000fe2000001140a */
[----:B------:R-:W3:Y:S01]  /*0b40*/  S2R R27, SR_CTAID.Y ;  /* 0x00000000001b7919 */ /* 0x000ee20000002600 */
[----:B------:R-:W-:Y:S01]  /*0b50*/  LEA.HI R5, R26, R107, RZ, 0x3 ;  /* 0x0000006b1a057211 */ /* 0x000fe200078f18ff */
[----:B------:R-:W-:Y:S02]  /*0b60*/  IMAD R15, R15, c[0x0][0x2c4], RZ ;  /* 0x0000b1000f0f7a24 */ /* 0x000fe400078e02ff */
[----:B------:R-:W-:Y:S01]  /*0b70*/  BAR.SYNC.DEFER_BLOCKING 0x0 ;  /* 0x0000000000007b1d */ /* 0x000fe20000010000 */
[----:B------:R-:W-:Y:S01]  /*0b80*/  ISETP.NE.AND P1, PT, R4, 0x1, PT ;  /* 0x000000010400780c */ /* 0x000fe20003f25270 */
[----:B------:R-:W-:Y:S01]  /*0b90*/  IMAD R0, R0, c[0x0][0x178], RZ ;  /* 0x00005e0000007a24 */ /* 0x000fe200078e02ff */
[----:B------:R-:W-:-:S02]  /*0ba0*/  LOP3.LUT R4, R5, 0xfffffff8, RZ, 0xc0, !PT ;  /* 0xfffffff805047812 */ /* 0x000fc400078ec0ff */
[----:B------:R-:W-:Y:S01]  /*0bb0*/  SHF.R.S32.HI R20, RZ, 0x3, R5 ;  /* 0x00000003ff147819 */ /* 0x000fe20000011405 */
[----:B------:R-:W-:Y:S01]  /*0bc0*/  IMAD R0, R10, c[0x0][0x17c], R0 ;  /* 0x00005f000a007a24 */ /* 0x000fe200078e0200 */
[----:B------:R-:W-:Y:S01]  /*0bd0*/  LEA.HI R93, R26, R107, RZ, 0x5 ;  /* 0x0000006b1a5d7211 */ /* 0x000fe200078f28ff */
[----:B------:R-:W-:Y:S01]  /*0be0*/  IMAD.IADD R21, R107, 0x1, -R4 ;  /* 0x000000016b157824 */ /* 0x000fe200078e0a04 */
[----:B------:R-:W-:Y:S02]  /*0bf0*/  SEL R4, R45, RZ, !P0 ;  /* 0x000000ff2d047207 */ /* 0x000fe40004000000 */
[----:B------:R-:W-:Y:S01]  /*0c00*/  LEA R14, R44, R20, 0x7 ;  /* 0x000000142c0e7211 */ /* 0x000fe200078e38ff */
[----:B------:R-:W-:Y:S02]  /*0c10*/  IMAD R5, R21, 0x20, R20 ;  /* 0x0000002015057824 */ /* 0x000fe400078e0214 */
[----:B-1----:R-:W-:Y:S01]  /*0c20*/  IMAD.WIDE.U32 R2, R10, c[0x0][0x178], RZ ;  /* 0x00005e000a027a25 */ /* 0x002fe200078e00ff */
[----:B------:R-:W-:-:S02]  /*0c30*/  SHF.R.S32.HI R10, RZ, 0x1f, R45 ;  /* 0x0000001fff0a7819 */ /* 0x000fc4000001142d */
[----:B---3--:R-:W-:Y:S01]  /*0c40*/  SHF.R.S32.HI R28, RZ, 0x1f, R27 ;  /* 0x0000001fff1c7819 */ /* 0x008fe2000001141b */
[----:B------:R-:W-:Y:S01]  /*0c50*/  IMAD.IADD R3, R3, 0x1, R0 ;  /* 0x0000000103037824 */ /* 0x000fe200078e0200 */
[----:B------:R-:W-:Y:S02]  /*0c60*/  LEA R5, R44, R5, 0x7 ;  /* 0x000000052c057211 */ /* 0x000fe400078e38ff */
[----:B------:R-:W-:Y:S01]  /*0c70*/  SEL R6, R10, RZ, !P0 ;  /* 0x000000ff0a067207 */ /* 0x000fe20004000000 */
[----:B------:R-:W-:Y:S02]  /*0c80*/  IMAD R0, R28, c[0x0][0x1b8], RZ ;  /* 0x00006e001c007a24 */ /* 0x000fe400078e02ff */
[----:B------:R-:W-:-:S04]  /*0c90*/  IMAD.WIDE.U32 R2, R27, c[0x0][0x1b8], R2 ;  /* 0x00006e001b027a25 */ /* 0x000fc800078e0002 */
[----:B------:R-:W-:Y:S02]  /*0ca0*/  IMAD R0, R27, c[0x0][0x1bc], R0 ;  /* 0x00006f001b007a24 */ /* 0x000fe400078e0200 */
[----:B------:R-:W-:-:S04]  /*0cb0*/  @P1 IMAD.HI.U32 R7, R5, c[0x0][0x2c8], RZ ;  /* 0x0000b20005071a27 */ /* 0x000fc800078e00ff */
[----:B------:R-:W-:Y:S02]  /*0cc0*/  IMAD.IADD R3, R3, 0x1, R0 ;  /* 0x0000000103037824 */ /* 0x000fe400078e0200 */
[----:B------:R-:W-:Y:S01]  /*0cd0*/  IMAD.MOV.U32 R0, RZ, RZ, R5 ;  /* 0x000000ffff007224 */ /* 0x000fe200078e0005 */
[----:B------:R-:W-:Y:S01]  /*0ce0*/  @P1 SHF.R.U32.HI R0, RZ, c[0x0][0x2cc], R7 ;  /* 0x0000b300ff001a19 */ /* 0x000fe20000011607 */
[----:B------:R-:W-:Y:S02]  /*0cf0*/  IMAD R6, R6, c[0x0][0x1c0], RZ ;  /* 0x0000700006067a24 */ /* 0x000fe400078e02ff */
[----:B------:R-:W-:-:S04]  /*0d00*/  IMAD.WIDE.U32 R2, R4, c[0x0][0x1c0], R2 ;  /* 0x0000700004027a25 */ /* 0x000fc800078e0002 */
[----:B------:R-:W-:Y:S01]  /*0d10*/  IMAD R7, R4, c[0x0][0x1c4], R6 ;  /* 0x0000710004077a24 */ /* 0x000fe200078e0206 */
[--C-:B------:R-:W-:Y:S01]  /*0d20*/  SHF.R.S32.HI R6, RZ, 0x1f, R0.reuse ;  /* 0x0000001fff067819 */ /* 0x100fe20000011400 */
[----:B------:R-:W-:Y:S02]  /*0d30*/  IMAD.MOV R4, RZ, RZ, -R0 ;  /* 0x000000ffff047224 */ /* 0x000fe400078e0a00 */
[----:B------:R-:W-:Y:S02]  /*0d40*/  IMAD.IADD R3, R3, 0x1, R7 ;  /* 0x0000000103037824 */ /* 0x000fe400078e0207 */
[----:B------:R-:W-:Y:S02]  /*0d50*/  IMAD R7, R6, c[0x0][0x1b0], RZ ;  /* 0x00006c0006077a24 */ /* 0x000fe400078e02ff */
[----:B------:R-:W-:Y:S02]  /*0d60*/  IMAD R6, R4, c[0x0][0x2c4], R5 ;  /* 0x0000b10004067a24 */ /* 0x000fe400078e0205 */
[----:B------:R-:W-:-:S02]  /*0d70*/  IMAD R4, R0, c[0x0][0x1b4], R7 ;  /* 0x00006d0000047a24 */ /* 0x000fc400078e0207 */
[----:B------:R-:W-:Y:S01]  /*0d80*/  IMAD.WIDE.U32 R2, R0, c[0x0][0x1b0], R2 ;  /* 0x00006c0000027a25 */ /* 0x000fe200078e0002 */
[----:B------:R-:W-:-:S03]  /*0d90*/  SHF.R.S32.HI R0, RZ, 0x1f, R6 ;  /* 0x0000001fff007819 */ /* 0x000fc60000011406 */
[----:B------:R-:W-:Y:S01]  /*0da0*/  IMAD.SHL.U32 R7, R20, 0x40, RZ ;  /* 0x0000004014077824 */ /* 0x000fe200078e00ff */
[----:B------:R-:W-:Y:S01]  /*0db0*/  IADD3 R5, R3, R4, RZ ;  /* 0x0000000403057210 */ /* 0x000fe20007ffe0ff */
[----:B------:R-:W-:Y:S02]  /*0dc0*/  IMAD R3, R0, c[0x0][0x1a8], RZ ;  /* 0x00006a0000037a24 */ /* 0x000fe400078e02ff */
[----:B------:R-:W-:Y:S01]  /*0dd0*/  IMAD.MOV.U32 R4, RZ, RZ, R2 ;  /* 0x000000ffff047224 */ /* 0x000fe200078e0002 */
[----:B------:R-:W-:Y:S01]  /*0de0*/  LOP3.LUT R0, R7, 0x1c0, RZ, 0xc0, !PT ;  /* 0x000001c007007812 */ /* 0x000fe200078ec0ff */
[----:B------:R-:W-:Y:S02]  /*0df0*/  IMAD.SHL.U32 R2, R21, 0x8, RZ ;  /* 0x0000000815027824 */ /* 0x000fe400078e00ff */
[C---:B------:R-:W-:Y:S01]  /*0e00*/  IMAD R7, R6.reuse, c[0x0][0x1ac], R3 ;  /* 0x00006b0006077a24 */ /* 0x040fe200078e0203 */
[----:B------:R-:W-:Y:S01]  /*0e10*/  SHF.R.U32.HI R3, RZ, 0x3, R0 ;  /* 0x00000003ff037819 */ /* 0x000fe20000011600 */
[----:B------:R-:W-:Y:S01]  /*0e20*/  IMAD.WIDE.U32 R4, R6, c[0x0][0x1a8], R4 ;  /* 0x00006a0006047a25 */ /* 0x000fe200078e0004 */
[----:B------:R-:W-:-:S02]  /*0e30*/  LOP3.LUT R6, R0, 0x38, R2, 0xf8, !PT ;  /* 0x0000003800067812 */ /* 0x000fc400078ef802 */
[----:B------:R-:W-:Y:S01]  /*0e40*/  IADD3 R16, R2, 0x40, RZ ;  /* 0x0000004002107810 */ /* 0x000fe20007ffe0ff */
[----:B------:R-:W-:Y:S01]  /*0e50*/  IMAD.IADD R0, R5, 0x1, R7 ;  /* 0x0000000105007824 */ /* 0x000fe200078e0207 */
[----:B------:R-:W-:Y:S02]  /*0e60*/  LEA R19, P0, R4, c[0x0][0x160], 0x1 ;  /* 0x0000580004137a11 */ /* 0x000fe400078008ff */
[----:B------:R-:W-:Y:S02]  /*0e70*/  LOP3.LUT R3, R6, R3, RZ, 0x3c, !PT ;  /* 0x0000000306037212 */ /* 0x000fe400078e3cff */
[----:B------:R-:W-:Y:S01]  /*0e80*/  LEA.HI.X R18, R4, c[0x0][0x164], R0, 0x1, P0 ;  /* 0x0000590004127a11 */ /* 0x000fe200000f0c00 */
[----:B------:R-:W1:Y:S01]  /*0e90*/  SHFL.IDX PT, R8, R19, RZ, 0x181f ;  /* 0x00181fff13087589 */ /* 0x000e6200000e0000 */
[----:B------:R-:W-:Y:S02]  /*0ea0*/  ISETP.GE.AND P0, PT, R14, R15, PT ;  /* 0x0000000f0e00720c */ /* 0x000fe40003f06270 */
[----:B------:R-:W-:Y:S01]  /*0eb0*/  LEA.HI R0, R26, R107, RZ, 0x6 ;  /* 0x0000006b1a007211 */ /* 0x000fe200078f30ff */
[----:B------:R-:W3:Y:S01]  /*0ec0*/  SHFL.IDX PT, R9, R18, RZ, 0x181f ;  /* 0x00181fff12097589 */ /* 0x000ee200000e0000 */
[----:B------:R-:W-:-:S02]  /*0ed0*/  IADD3 R6, R14, 0x20, RZ ;  /* 0x000000200e067810 */ /* 0x000fc40007ffe0ff */
[----:B------:R-:W-:Y:S01]  /*0ee0*/  IADD3 R4, R14, 0x40, RZ ;  /* 0x000000400e047810 */ /* 0x000fe20007ffe0ff */
[----:B------:R-:W-:Y:S01]  /*0ef0*/  IMAD.SHL.U32 R0, R0, 0x8, RZ ;  /* 0x0000000800007824 */ /* 0x000fe200078e00ff */
[-C--:B------:R-:W-:Y:S02]  /*0f00*/  ISETP.GE.AND P1, PT, R6, R15.reuse, PT ;  /* 0x0000000f0600720c */ /* 0x080fe40003f26270 */
[C---:B------:R-:W-:Y:S02]  /*0f10*/  IADD3 R17, R2.reuse, 0x80, RZ ;  /* 0x0000008002117810 */ /* 0x040fe40007ffe0ff */
[----:B------:R-:W-:Y:S02]  /*0f20*/  IADD3 R24, R2, 0xc0, RZ ;  /* 0x000000c002187810 */ /* 0x000fe40007ffe0ff */
[----:B------:R-:W-:Y:S02]  /*0f30*/  @!P0 SHF.R.S32.HI R6, RZ, 0x1f, R16 ;  /* 0x0000001fff068819 */ /* 0x000fe40000011410 */
[----:B------:R-:W-:-:S02]  /*0f40*/  ISETP.GE.AND P2, PT, R4, R15, PT ;  /* 0x0000000f0400720c */ /* 0x000fc40003f46270 */
[----:B------:R-:W-:Y:S02]  /*0f50*/  LOP3.LUT R11, R3, 0xfffffe00, R0, 0xf8, !PT ;  /* 0xfffffe00030b7812 */ /* 0x000fe400078ef800 */
[----:B------:R-:W-:Y:S02]  /*0f60*/  @!P0 SHF.R.S32.HI R0, RZ, 0x1f, R17 ;  /* 0x0000001fff008819 */ /* 0x000fe40000011411 */
[----:B------:R-:W-:Y:S01]  /*0f70*/  @!P0 SHF.R.S32.HI R7, RZ, 0x1f, R24 ;  /* 0x0000001fff078819 */ /* 0x000fe20000011418 */
[----:B------:R-:W-:Y:S01]  /*0f80*/  IMAD.SHL.U32 R98, R11, 0x2, RZ ;  /* 0x000000020b627824 */ /* 0x000fe200078e00ff */
[----:B------:R-:W-:Y:S02]  /*0f90*/  ISETP.GE.AND P6, PT, R2, c[0x0][0x198], PT ;  /* 0x0000660002007a0c */ /* 0x000fe40003fc6270 */
[----:B------:R-:W-:Y:S02]  /*0fa0*/  SHF.R.S32.HI R3, RZ, 0x1f, R2 ;  /* 0x0000001fff037819 */ /* 0x000fe40000011402 */
[----:B------:R-:W-:Y:S01]  /*0fb0*/  ISETP.GE.AND P5, PT, R16, c[0x0][0x198], PT ;  /* 0x0000660010007a0c */ /* 0x000fe20003fa6270 */
[----:B------:R-:W-:Y:S01]  /*0fc0*/  STL [R1+0x48], R98 ;  /* 0x0000486201007387 */ /* 0x000fe20000100800 */
[--C-:B--2---:R-:W-:Y:S01]  /*0fd0*/  @P3 IMAD.MOV.U32 R4, RZ, RZ, R12.reuse ;  /* 0x000000ffff043224 */ /* 0x104fe200078e000c */
[----:B------:R-:W-:Y:S01]  /*0fe0*/  @P3 SHF.R.S32.HI R5, RZ, 0x1f, R12 ;  /* 0x0000001fff053819 */ /* 0x000fe2000001140c */
[----:B------:R-:W-:Y:S01]  /*0ff0*/  @!P3 IMAD.MOV.U32 R4, RZ, RZ, R45 ;  /* 0x000000ffff04b224 */ /* 0x000fe200078e002d */
[----:B------:R-:W-:-:S02]  /*1000*/  @!P0 LEA.HI R12, R6, R16, RZ, 0x3 ;  /* 0x00000010060c8211 */ /* 0x000fc400078f18ff */
[----:B------:R-:W-:Y:S01]  /*1010*/  SHFL.IDX PT, R6, R19, 0x1, 0x181f ;  /* 0x00381f0013067f89 */ /* 0x000fe200000e0000 */
[----:B------:R-:W-:Y:S02]  /*1020*/  @!P3 MOV R5, R10 ;  /* 0x0000000a0005b202 */ /* 0x000fe40000000f00 */
[----:B------:R-:W-:Y:S02]  /*1030*/  SEL R22, R4, RZ, !P4 ;  /* 0x000000ff04167207 */ /* 0x000fe40006000000 */
[----:B------:R-:W-:Y:S02]  /*1040*/  @!P0 LEA.HI R10, R0, R17, RZ, 0x3 ;  /* 0x00000011000a8211 */ /* 0x000fe400078f18ff */
[----:B-1----:R-:W-:Y:S02]  /*1050*/  @!P0 LEA R4, P3, R2, R8, 0x1 ;  /* 0x0000000802048211 */ /* 0x002fe400078608ff */
[----:B------:R-:W-:Y:S02]  /*1060*/  @!P0 LEA.HI R0, R7, R24, RZ, 0x3 ;  /* 0x0000001807008211 */ /* 0x000fe400078f18ff */
[----:B------:R-:W1:Y:S01]  /*1070*/  SHFL.IDX PT, R7, R18, 0x1, 0x181f ;  /* 0x00381f0012077f89 */ /* 0x000e6200000e0000 */
[----:B------:R-:W-:-:S02]  /*1080*/  SEL R23, R5, RZ, !P4 ;  /* 0x000000ff05177207 */ /* 0x000fc40006000000 */
[----:B------:R-:W-:Y:S02]  /*1090*/  ISETP.GE.AND P4, PT, R17, c[0x0][0x198], PT ;  /* 0x0000660011007a0c */ /* 0x000fe40003f86270 */
[----:B---3--:R-:W-:Y:S02]  /*10a0*/  @!P0 LEA.HI.X R5, R2, R9, R3, 0x1, P3 ;  /* 0x0000000902058211 */ /* 0x008fe400018f0c03 */
[----:B------:R-:W-:Y:S02]  /*10b0*/  @!P0 LOP3.LUT R12, R12, 0xfffffff8, RZ, 0xc0, !PT ;  /* 0xfffffff80c0c8812 */ /* 0x000fe400078ec0ff */
[----:B------:R-:W-:Y:S01]  /*10c0*/  ISETP.GE.AND P3, PT, R24, c[0x0][0x198], PT ;  /* 0x0000660018007a0c */ /* 0x000fe20003f66270 */
[----:B------:R2:W-:Y:S01]  /*10d0*/  @!P0 LDGSTS.E.BYPASS.LTC128B.128 [R98+0x100], [R4.64], !P6 ;  /* 0x0010000004628fae */ /* 0x0005e2000f101d44 */
[----:B------:R-:W-:Y:S01]  /*10e0*/  @!P0 LOP3.LUT R10, R10, 0xfffffff8, RZ, 0xc0, !PT ;  /* 0xfffffff80a0a8812 */ /* 0x000fe200078ec0ff */
[----:B------:R-:W-:Y:S01]  /*10f0*/  @!P0 IMAD.WIDE R12, R12, 0x2, R8 ;  /* 0x000000020c0c8825 */ /* 0x000fe200078e0208 */
[----:B------:R-:W-:-:S03]  /*1100*/  @!P0 LOP3.LUT R0, R0, 0xfffffff8, RZ, 0xc0, !PT ;  /* 0xfffffff800008812 */ /* 0x000fc600078ec0ff */
[--C-:B------:R-:W-:Y:S01]  /*1110*/  @!P0 IMAD.WIDE R10, R10, 0x2, R8.reuse ;  /* 0x000000020a0a8825 */ /* 0x100fe200078e0208 */
[----:B------:R3:W-:Y:S03]  /*1120*/  @!P0 LDGSTS.E.BYPASS.LTC128B.128 [R98+0x4100], [R12.64], !P5 ;  /* 0x041000000c628fae */ /* 0x0007e6000e901d44 */
[----:B------:R-:W-:Y:S01]  /*1130*/  @!P0 IMAD.WIDE R8, R0, 0x2, R8 ;  /* 0x0000000200088825 */ /* 0x000fe200078e0208 */
[----:B------:R-:W-:Y:S01]  /*1140*/  @!P1 SHF.R.S32.HI R0, RZ, 0x1f, R17 ;  /* 0x0000001fff009819 */ /* 0x000fe20000011411 */
[----:B------:R4:W-:Y:S03]  /*1150*/  @!P0 LDGSTS.E.BYPASS.LTC128B.128 [R98+0x8100], [R10.64], !P4 ;  /* 0x081000000a628fae */ /* 0x0009e6000e101d44 */
[----:B------:R-:W-:Y:S01]  /*1160*/  @!P1 LEA.HI R0, R0, R17, RZ, 0x3 ;  /* 0x0000001100009211 */ /* 0x000fe200078f18ff */
[----:B------:R5:W-:Y:S01]  /*1170*/  @!P0 LDGSTS.E.BYPASS.LTC128B.128 [R98+0xc100], [R8.64], !P3 ;  /* 0x0c10000008628fae */ /* 0x000be2000d901d44 */
[----:B--2---:R-:W-:-:S02]  /*1180*/  @!P1 SHF.R.S32.HI R4, RZ, 0x1f, R16 ;  /* 0x0000001fff049819 */ /* 0x004fc40000011410 */
[----:B------:R-:W-:Y:S02]  /*1190*/  @!P1 SHF.R.S32.HI R5, RZ, 0x1f, R24 ;  /* 0x0000001fff059819 */ /* 0x000fe40000011418 */
[----:B------:R-:W-:Y:S02]  /*11a0*/  @!P1 LEA.HI R4, R4, R16, RZ, 0x3 ;  /* 0x0000001004049211 */ /* 0x000fe400078f18ff */
[----:B------:R-:W-:Y:S02]  /*11b0*/  @!P1 LEA.HI R5, R5, R24, RZ, 0x3 ;  /* 0x0000001805059211 */ /* 0x000fe400078f18ff */
[----:B---3--:R-:W-:Y:S02]  /*11c0*/  @!P1 LOP3.LUT R12, R0, 0xfffffff8, RZ, 0xc0, !PT ;  /* 0xfffffff8000c9812 */ /* 0x008fe400078ec0ff */
[----:B------:R-:W-:Y:S02]  /*11d0*/  @!P2 SHF.R.S32.HI R0, RZ, 0x1f, R17 ;  /* 0x0000001fff00a819 */ /* 0x000fe40000011411 */
[----:B----4-:R-:W-:Y:S01]  /*11e0*/  IADD3 R11, R14, 0x60, RZ ;  /* 0x000000600e0b7810 */ /* 0x010fe20007ffe0ff */
[----:B-1----:R-:W-:Y:S01]  /*11f0*/  @!P1 IMAD.WIDE R12, R12, 0x2, R6 ;  /* 0x000000020c0c9825 */ /* 0x002fe200078e0206 */
[----:B------:R-:W-:-:S02]  /*1200*/  @!P1 LOP3.LUT R14, R4, 0xfffffff8, RZ, 0xc0, !PT ;  /* 0xfffffff8040e9812 */ /* 0x000fc400078ec0ff */
[----:B------:R-:W1:Y:S01]  /*1210*/  SHFL.IDX PT, R4, R19, 0x2, 0x181f ;  /* 0x00581f0013047f89 */ /* 0x000e6200000e0000 */
[C---:B-----5:R-:W-:Y:S02]  /*1220*/  @!P1 LEA R8, P0, R2.reuse, R6, 0x1 ;  /* 0x0000000602089211 */ /* 0x060fe400078008ff */
[----:B------:R-:W-:Y:S02]  /*1230*/  @!P1 LOP3.LUT R10, R5, 0xfffffff8, RZ, 0xc0, !PT ;  /* 0xfffffff8050a9812 */ /* 0x000fe400078ec0ff */
[----:B------:R-:W2:Y:S01]  /*1240*/  SHFL.IDX PT, R5, R18, 0x2, 0x181f ;  /* 0x00581f0012057f89 */ /* 0x000ea200000e0000 */
[----:B------:R-:W-:Y:S02]  /*1250*/  @!P1 LEA.HI.X R9, R2, R7, R3, 0x1, P0 ;  /* 0x0000000702099211 */ /* 0x000fe400000f0c03 */
[----:B------:R-:W-:Y:S01]  /*1260*/  ISETP.GE.AND P0, PT, R11, R15, PT ;  /* 0x0000000f0b00720c */ /* 0x000fe20003f06270 */
[--C-:B------:R-:W-:Y:S02]  /*1270*/  @!P1 IMAD.WIDE R14, R14, 0x2, R6.reuse ;  /* 0x000000020e0e9825 */ /* 0x100fe400078e0206 */
[----:B------:R3:W-:Y:S02]  /*1280*/  @!P1 LDGSTS.E.BYPASS.LTC128B.128 [R98+0x1100], [R8.64], !P6 ;  /* 0x0110000008629fae */ /* 0x0007e4000f101d44 */
[----:B------:R-:W-:-:S02]  /*1290*/  @!P1 IMAD.WIDE R10, R10, 0x2, R6 ;  /* 0x000000020a0a9825 */ /* 0x000fc400078e0206 */
[----:B------:R4:W5:Y:S04]  /*12a0*/  SHFL.IDX PT, R6, R19, 0x3, 0x181f ;  /* 0x00781f0013067f89 */ /* 0x00096800000e0000 */
[----:B------:R1:W1:Y:S04]  /*12b0*/  SHFL.IDX PT, R7, R18, 0x3, 0x181f ;  /* 0x00781f0012077f89 */ /* 0x00026800000e0000 */
[----:B------:R2:W-:Y:S04]  /*12c0*/  @!P1 LDGSTS.E.BYPASS.LTC128B.128 [R98+0x5100], [R14.64], !P5 ;  /* 0x051000000e629fae */ /* 0x0005e8000e901d44 */
[----:B------:R5:W-:Y:S04]  /*12d0*/  @!P1 LDGSTS.E.BYPASS.LTC128B.128 [R98+0x9100], [R12.64], !P4 ;  /* 0x091000000c629fae */ /* 0x000be8000e101d44 */
[----:B------:R5:W-:Y:S01]  /*12e0*/  @!P1 LDGSTS.E.BYPASS.LTC128B.128 [R98+0xd100], [R10.64], !P3 ;  /* 0x0d1000000a629fae */ /* 0x000be2000d901d44 */
[----:B---3--:R-:W-:-:S02]  /*12f0*/  @!P2 SHF.R.S32.HI R8, RZ, 0x1f, R16 ;  /* 0x0000001fff08a819 */ /* 0x008fc40000011410 */
[----:B------:R-:W-:Y:S02]  /*1300*/  @!P2 LEA.HI R9, R0, R17, RZ, 0x3 ;  /* 0x000000110009a211 */ /* 0x000fe400078f18ff */
[----:B----4-:R-:W-:-:S04]  /*1310*/  LEA.HI R19, R26, R107, RZ, 0x4 ;  /* 0x0000006b1a137211 */ /* 0x010fc800078f20ff */
[----:B-1----:R-:W-:Y:S02]  /*1320*/  SHF.R.S32.HI R18, RZ, 0x4, R19 ;  /* 0x00000004ff127819 */ /* 0x002fe40000011413 */
[----:B--2---:R-:W-:Y:S02]  /*1330*/  @!P2 LEA.HI R14, R8, R16, RZ, 0x3 ;  /* 0x00000010080ea211 */ /* 0x004fe400078f18ff */
[----:B------:R-:W-:Y:S02]  /*1340*/  @!P2 LEA R8, P1, R2, R4, 0x1 ;  /* 0x000000040208a211 */ /* 0x000fe400078208ff */
[----:B-----5:R-:W-:Y:S02]  /*1350*/  @!P2 SHF.R.S32.HI R12, RZ, 0x1f, R24 ;  /* 0x0000001fff0ca819 */ /* 0x020fe40000011418 */
[----:B------:R-:W-:Y:S02]  /*1360*/  @!P2 LOP3.LUT R14, R14, 0xfffffff8, RZ, 0xc0, !PT ;  /* 0xfffffff80e0ea812 */ /* 0x000fe400078ec0ff */
[----:B------:R-:W-:-:S02]  /*1370*/  @!P2 LEA.HI R0, R12, R24, RZ, 0x3 ;  /* 0x000000180c00a211 */ /* 0x000fc400078f18ff */
[----:B------:R-:W-:Y:S01]  /*1380*/  @!P2 LOP3.LUT R12, R9, 0xfffffff8, RZ, 0xc0, !PT ;  /* 0xfffffff8090ca812 */ /* 0x000fe200078ec0ff */
[----:B------:R-:W-:Y:S01]  /*1390*/  @!P2 IMAD.WIDE R14, R14, 0x2, R4 ;  /* 0x000000020e0ea825 */ /* 0x000fe200078e0204 */
[----:B------:R-:W-:Y:S02]  /*13a0*/  @!P2 LOP3.LUT R0, R0, 0xfffffff8, RZ, 0xc0, !PT ;  /* 0xfffffff80000a812 */ /* 0x000fe400078ec0ff */
[----:B------:R-:W-:Y:S01]  /*13b0*/  @!P2 LEA.HI.X R9, R2, R5, R3, 0x1, P1 ;  /* 0x000000050209a211 */ /* 0x000fe200008f0c03 */
[----:B------:R-:W-:-:S04]  /*13c0*/  @!P2 IMAD.WIDE R12, R12, 0x2, R4 ;  /* 0x000000020c0ca825 */ /* 0x000fc800078e0204 */
[----:B------:R-:W-:Y:S01]  /*13d0*/  @!P2 IMAD.WIDE R10, R0, 0x2, R4 ;  /* 0x00000002000aa825 */ /* 0x000fe200078e0204 */
[C---:B------:R-:W-:Y:S01]  /*13e0*/  @!P0 LEA R4, P1, R2.reuse, R6, 0x1 ;  /* 0x0000000602048211 */ /* 0x040fe200078208ff */
[----:B------:R1:W-:Y:S01]  /*13f0*/  @!P2 LDGSTS.E.BYPASS.LTC128B.128 [R98+0x2100], [R8.64], !P6 ;  /* 0x021000000862afae */ /* 0x0003e2000f101d44 */
[----:B------:R-:W-:Y:S02]  /*1400*/  SHF.R.S32.HI R0, RZ, 0x1f, R25 ;  /* 0x0000001fff007819 */ /* 0x000fe40000011419 */
[C---:B------:R-:W-:Y:S01]  /*1410*/  @!P0 LEA.HI.X R5, R2.reuse, R7, R3, 0x1, P1 ;  /* 0x0000000702058211 */ /* 0x040fe200008f0c03 */
[----:B------:R2:W-:Y:S04]  /*1420*/  @!P2 LDGSTS.E.BYPASS.LTC128B.128 [R98+0x6100], [R14.64], !P5 ;  /* 0x061000000e62afae */ /* 0x0005e8000e901d44 */
[----:B------:R3:W-:Y:S04]  /*1430*/  @!P2 LDGSTS.E.BYPASS.LTC128B.128 [R98+0xa100], [R12.64], !P4 ;  /* 0x0a1000000c62afae */ /* 0x0007e8000e101d44 */
[----:B------:R4:W-:Y:S04]  /*1440*/  @!P2 LDGSTS.E.BYPASS.LTC128B.128 [R98+0xe100], [R10.64], !P3 ;  /* 0x0e1000000a62afae */ /* 0x0009e8000d901d44 */
[----:B------:R5:W-:Y:S01]  /*1450*/  @!P0 LDGSTS.E.BYPASS.LTC128B.128 [R98+0x3100], [R4.64], !P6 ;  /* 0x0310000004628fae */ /* 0x000be2000f101d44 */
[----:B------:R-:W-:-:S02]  /*1460*/  ISETP.GE.AND P6, PT, R2, c[0x0][0x1d4], PT ;  /* 0x0000750002007a0c */ /* 0x000fc40003fc6270 */
[----:B--2---:R-:W-:Y:S02]  /*1470*/  LEA.HI.SX32 R15, R111, 0xffffffff, 0x1a ;  /* 0xffffffff6f0f7811 */ /* 0x004fe400078fd2ff */
[----:B---3--:R-:W-:-:S03]  /*1480*/  LEA.HI R12, R19, R18, RZ, 0x1 ;  /* 0x00000012130c7211 */ /* 0x008fc600078f08ff */
[----:B------:R-:W-:Y:S01]  /*1490*/  IMAD R92, R15, -0x40, R103 ;  /* 0xffffffc00f5c7824 */ /* 0x000fe200078e0267 */
[----:B----4-:R-:W-:Y:S01]  /*14a0*/  IADD3 R10, P1, R25, R20, RZ ;  /* 0x00000014190a7210 */ /* 0x010fe20007f3e0ff */
[----:B------:R-:W-:Y:S01]  /*14b0*/  IMAD.IADD R11, R103, 0x1, -R20 ;  /* 0x00000001670b7824 */ /* 0x000fe200078e0a14 */
[----:B------:R-:W-:Y:S02]  /*14c0*/  LOP3.LUT R12, R12, 0xfffffffe, RZ, 0xc0, !PT ;  /* 0xfffffffe0c0c7812 */ /* 0x000fe400078ec0ff */
[----:B------:R-:W-:Y:S01]  /*14d0*/  LEA.HI.X.SX32 R14, R20, R0, 0x1, P1 ;  /* 0x00000000140e7211 */ /* 0x000fe200008f0eff */
[----:B------:R-:W-:Y:S01]  /*14e0*/  IMAD R11, R15, -0x40, R11 ;  /* 0xffffffc00f0b7824 */ /* 0x000fe200078e020b */
[----:B------:R-:W-:Y:S01]  /*14f0*/  @!P0 SHF.R.S32.HI R0, RZ, 0x1f, R16 ;  /* 0x0000001fff008819 */ /* 0x000fe20000011410 */
[----:B------:R-:W-:Y:S02]  /*1500*/  IMAD.IADD R18, R18, 0x1, -R12 ;  /* 0x0000000112127824 */ /* 0x000fe400078e0a0c */
[----:B-----5:R-:W-:Y:S01]  /*1510*/  IMAD R5, R14, c[0x0][0x1e0], RZ ;  /* 0x000078000e057a24 */ /* 0x020fe200078e02ff */
[----:B------:R-:W-:Y:S01]  /*1520*/  @!P0 LEA.HI R4, R0, R16, RZ, 0x3 ;  /* 0x0000001000048211 */ /* 0x000fe200078f18ff */
[----:B------:R-:W-:Y:S01]  /*1530*/  IMAD.SHL.U32 R12, R20, 0x8, RZ ;  /* 0x00000008140c7824 */ /* 0x000fe200078e00ff */
[----:B------:R-:W-:Y:S01]  /*1540*/  @!P0 SHF.R.S32.HI R0, RZ, 0x1f, R17 ;  /* 0x0000001fff008819 */ /* 0x000fe20000011411 */
[----:B------:R-:W-:Y:S01]  /*1550*/  IMAD R13, R10, c[0x0][0x1e4], R5 ;  /* 0x000079000a0d7a24 */ /* 0x000fe200078e0205 */
[----:B-1----:R-:W-:Y:S01]  /*1560*/  @!P0 LOP3.LUT R8, R4, 0xfffffff8, RZ, 0xc0, !PT ;  /* 0xfffffff804088812 */ /* 0x002fe200078ec0ff */
[----:B------:R-:W-:Y:S01]  /*1570*/  IMAD.WIDE.U32 R4, R10, c[0x0][0x1e0], R2 ;  /* 0x000078000a047a25 */ /* 0x000fe200078e0002 */
[----:B------:R-:W-:-:S02]  /*1580*/  @!P0 LEA.HI R0, R0, R17, RZ, 0x3 ;  /* 0x0000001100008211 */ /* 0x000fc400078f18ff */
[C---:B------:R-:W-:Y:S01]  /*1590*/  ISETP.GE.AND P2, PT, R11.reuse, 0x1, PT ;  /* 0x000000010b00780c */ /* 0x040fe20003f46270 */
[----:B------:R-:W-:Y:S01]  /*15a0*/  @!P0 IMAD.WIDE R8, R8, 0x2, R6 ;  /* 0x0000000208088825 */ /* 0x000fe200078e0206 */
[----:B------:R-:W-:Y:S02]  /*15b0*/  @!P0 LOP3.LUT R0, R0, 0xfffffff8, RZ, 0xc0, !PT ;  /* 0xfffffff800008812 */ /* 0x000fe400078ec0ff */
[----:B------:R-:W-:Y:S01]  /*15c0*/  ISETP.GE.AND P1, PT, R11, 0x21, PT ;  /* 0x000000210b00780c */ /* 0x000fe20003f26270 */
[----:B------:R-:W-:Y:S01]  /*15d0*/  IMAD.SHL.U32 R11, R21, 0x40, RZ ;  /* 0x00000040150b7824 */ /* 0x000fe200078e00ff */
[----:B------:R1:W-:Y:S01]  /*15e0*/  @!P0 LDGSTS.E.BYPASS.LTC128B.128 [R98+0x7100], [R8.64], !P5 ;  /* 0x0710000008628fae */ /* 0x0003e2000e901d44 */
[----:B------:R-:W-:Y:S01]  /*15f0*/  IADD3 R5, R5, R13, RZ ;  /* 0x0000000d05057210 */ /* 0x000fe20007ffe0ff */
[----:B------:R-:W-:Y:S01]  /*1600*/  IMAD R13, R28, c[0x0][0x1e8], RZ ;  /* 0x00007a001c0d7a24 */ /* 0x000fe200078e02ff */
[----:B------:R-:W-:-:S03]  /*1610*/  ISETP.GE.AND P5, PT, R16, c[0x0][0x1d4], PT ;  /* 0x0000750010007a0c */ /* 0x000fc60003fa6270 */
[----:B------:R-:W-:-:S04]  /*1620*/  IMAD.WIDE.U32 R4, R27, c[0x0][0x1e8], R4 ;  /* 0x00007a001b047a25 */ /* 0x000fc800078e0004 */
[----:B-1----:R-:W-:Y:S01]  /*1630*/  @!P0 IMAD.WIDE R8, R0, 0x2, R6 ;  /* 0x0000000200088825 */ /* 0x002fe200078e0206 */
[----:B------:R-:W-:-:S03]  /*1640*/  LOP3.LUT R0, R11, 0x1c0, RZ, 0xc0, !PT ;  /* 0x000001c00b007812 */ /* 0x000fc600078ec0ff */
[----:B------:R-:W-:Y:S01]  /*1650*/  IMAD R11, R27, c[0x0][0x1ec], R13 ;  /* 0x00007b001b0b7a24 */ /* 0x000fe200078e020d */
[----:B------:R1:W-:Y:S01]  /*1660*/  @!P0 LDGSTS.E.BYPASS.LTC128B.128 [R98+0xb100], [R8.64], !P4 ;  /* 0x0b10000008628fae */ /* 0x0003e2000e101d44 */
[----:B------:R-:W-:Y:S02]  /*1670*/  LOP3.LUT R12, R0, 0x8, R12, 0xf8, !PT ;  /* 0x00000008000c7812 */ /* 0x000fe400078ef80c */
[----:B------:R-:W-:Y:S02]  /*1680*/  SHF.R.U32.HI R0, RZ, 0x3, R0 ;  /* 0x00000003ff007819 */ /* 0x000fe40000011600 */
[----:B------:R-:W-:Y:S02]  /*1690*/  ISETP.GE.AND P4, PT, R17, c[0x0][0x1d4], PT ;  /* 0x0000750011007a0c */ /* 0x000fe40003f86270 */
[----:B------:R-:W-:Y:S02]  /*16a0*/  LOP3.LUT R12, R12, R0, RZ, 0x3c, !PT ;  /* 0x000000000c0c7212 */ /* 0x000fe400078e3cff */
[----:B------:R-:W-:-:S04]  /*16b0*/  @!P0 SHF.R.S32.HI R0, RZ, 0x1f, R24 ;  /* 0x0000001fff008819 */ /* 0x000fc80000011418 */
[----:B------:R-:W-:-:S04]  /*16c0*/  @!P0 LEA.HI R0, R0, R24, RZ, 0x3 ;  /* 0x0000001800008211 */ /* 0x000fc800078f18ff */
[----:B------:R-:W-:-:S05]  /*16d0*/  @!P0 LOP3.LUT R0, R0, 0xfffffff8, RZ, 0xc0, !PT ;  /* 0xfffffff800008812 */ /* 0x000fca00078ec0ff */
[----:B------:R-:W-:-:S04]  /*16e0*/  @!P0 IMAD.WIDE R6, R0, 0x2, R6 ;  /* 0x0000000200068825 */ /* 0x000fc800078e0206 */
[----:B-1----:R-:W-:Y:S01]  /*16f0*/  IMAD R8, R14, c[0x0][0x208], RZ ;  /* 0x000082000e087a24 */ /* 0x002fe200078e02ff */
[----:B------:R1:W-:Y:S01]  /*1700*/  @!P0 LDGSTS.E.BYPASS.LTC128B.128 [R98+0xf100], [R6.64], !P3 ;  /* 0x0f10000006628fae */ /* 0x0003e2000d901d44 */
[----:B------:R-:W-:Y:S02]  /*1710*/  LOP3.LUT P0, RZ, R21, 0x2, RZ, 0xc0, !PT ;  /* 0x0000000215ff7812 */ /* 0x000fe4000780c0ff */
[C---:B------:R-:W-:Y:S01]  /*1720*/  IMAD R13, R10.reuse, c[0x0][0x20c], R8 ;  /* 0x000083000a0d7a24 */ /* 0x040fe200078e0208 */
[----:B------:R-:W0:Y:S01]  /*1730*/  LDGDEPBAR ;  /* 0x00000000000079af */ /* 0x000e220000000000 */
[----:B------:R-:W-:-:S04]  /*1740*/  IMAD.WIDE.U32 R8, R10, c[0x0][0x208], R2 ;  /* 0x000082000a087a25 */ /* 0x000fc800078e0002 */
[----:B------:R-:W-:Y:S01]  /*1750*/  IMAD.IADD R3, R5, 0x1, R11 ;  /* 0x0000000105037824 */ /* 0x000fe200078e020b */
[----:B------:R-:W-:Y:S01]  /*1760*/  MOV R11, c[0x0][0x1e0] ;  /* 0x00007800000b7a02 */ /* 0x000fe20000000f00 */
[----:B------:R-:W-:Y:S02]  /*1770*/  IMAD.MOV.U32 R10, RZ, RZ, 0x6 ;  /* 0x00000006ff0a7424 */ /* 0x000fe400078e00ff */
[----:B------:R-:W-:Y:S02]  /*1780*/  IMAD R5, R23, c[0x0][0x1f0], RZ ;  /* 0x00007c0017057a24 */ /* 0x000fe400078e02ff */
[----:B------:R-:W-:Y:S01]  /*1790*/  IMAD.MOV.U32 R2, RZ, RZ, R4 ;  /* 0x000000ffff027224 */ /* 0x000fe200078e0004 */
[----:B------:R-:W-:Y:S01]  /*17a0*/  SHF.L.U64.HI R96, R11, R10, c[0x0][0x1e4] ;  /* 0x000079000b607619 */ /* 0x000fe2000001020a */
[C---:B------:R-:W-:Y:S01]  /*17b0*/  IMAD R4, R22.reuse, c[0x0][0x1f4], R5 ;  /* 0x00007d0016047a24 */ /* 0x040fe200078e0205 */
[----:B------:R-:W-:Y:S01]  /*17c0*/  SHF.R.S32.HI R10, RZ, 0x1f, R15 ;  /* 0x0000001fff0a7819 */ /* 0x000fe2000001140f */
[----:B------:R-:W-:-:S04]  /*17d0*/  IMAD.WIDE.U32 R30, R22, c[0x0][0x1f0], R2 ;  /* 0x00007c00161e7a25 */ /* 0x000fc800078e0002 */
[----:B------:R-:W-:Y:S01]  /*17e0*/  IMAD.SHL.U32 R97, R11, 0x40, RZ ;  /* 0x000000400b617824 */ /* 0x000fe200078e00ff */
[----:B------:R-:W-:Y:S01]  /*17f0*/  IADD3 R109, R31, R4, RZ ;  /* 0x000000041f6d7210 */ /* 0x000fe20007ffe0ff */
[----:B------:R-:W-:Y:S01]  /*1800*/  IMAD R2, R96, R15, RZ ;  /* 0x0000000f60027224 */ /* 0x000fe200078e02ff */
[----:B------:R-:W-:Y:S01]  /*1810*/  MOV R4, R8 ;  /* 0x0000000800047202 */ /* 0x000fe20000000f00 */
[----:B------:R-:W-:Y:S01]  /*1820*/  IMAD.MOV.U32 R108, RZ, RZ, R30 ;  /* 0x000000ffff6c7224 */ /* 0x000fe200078e001e */
[----:B------:R2:W-:Y:S01]  /*1830*/  STL.64 [R1+0xa0], R30 ;  /* 0x0000a01e01007387 */ /* 0x0005e20000100a00 */
[-C--:B------:R-:W-:Y:S02]  /*1840*/  IMAD R0, R10, R97.reuse, R2 ;  /* 0x000000610a007224 */ /* 0x080fe400078e0202 */
[----:B------:R-:W-:Y:S01]  /*1850*/  IMAD.WIDE.U32 R2, R15, R97, R108 ;  /* 0x000000610f027225 */ /* 0x000fe200078e006c */
[----:B------:R-:W-:Y:S03]  /*1860*/  STL.64 [R1+0x90], R108 ;  /* 0x0000906c01007387 */ /* 0x000fe60000100a00 */
[----:B------:R-:W-:Y:S01]  /*1870*/  IMAD.IADD R5, R9, 0x1, R13 ;  /* 0x0000000109057824 */ /* 0x000fe200078e020d */
[----:B-1----:R-:W-:Y:S01]  /*1880*/  @P2 LEA R6, P3, R2, c[0x0][0x1c8], 0x1 ;  /* 0x0000720002062a11 */ /* 0x002fe200078608ff */
[----:B------:R-:W-:-:S02]  /*1890*/  IMAD.IADD R3, R3, 0x1, R0 ;  /* 0x0000000103037824 */ /* 0x000fc400078e0200 */
[----:B------:R-:W-:Y:S02]  /*18a0*/  IMAD.MOV.U32 R9, RZ, RZ, 0x5 ;  /* 0x00000005ff097424 */ /* 0x000fe400078e00ff */
[C---:B------:R-:W-:Y:S01]  /*18b0*/  IMAD.SHL.U32 R99, R11.reuse, 0x20, RZ ;  /* 0x000000200b637824 */ /* 0x040fe200078e00ff */
[----:B------:R-:W-:Y:S01]  /*18c0*/  @P2 LEA.HI.X R7, R2, c[0x0][0x1cc], R3, 0x1, P3 ;  /* 0x0000730002072a11 */ /* 0x000fe200018f0c03 */
[----:B------:R-:W-:Y:S01]  /*18d0*/  IMAD R0, R18, 0x200, R12 ;  /* 0x0000020012007824 */ /* 0x000fe200078e020c */
[----:B------:R-:W-:Y:S01]  /*18e0*/  SHF.L.U64.HI R100, R11, R9, c[0x0][0x1e4] ;  /* 0x000079000b647619 */ /* 0x000fe20000010209 */
[----:B------:R-:W-:Y:S01]  /*18f0*/  IMAD R11, R28, c[0x0][0x210], RZ ;  /* 0x000084001c0b7a24 */ /* 0x000fe200078e02ff */
[----:B------:R-:W-:Y:S01]  /*1900*/  @P1 IADD3 R8, P3, R99, R2, RZ ;  /* 0x0000000263081210 */ /* 0x000fe20007f7e0ff */
[----:B------:R-:W-:Y:S01]  /*1910*/  IMAD.WIDE.U32 R4, R27, c[0x0][0x210], R4 ;  /* 0x000084001b047a25 */ /* 0x000fe200078e0004 */
[----:B------:R-:W-:Y:S01]  /*1920*/  SHF.L.U32 R248, R0, 0x1, RZ ;  /* 0x0000000100f87819 */ /* 0x000fe200000006ff */
[----:B------:R1:W-:Y:S01]  /*1930*/  @P2 LDGSTS.E.BYPASS.LTC128B.128 [R98+0x10100], [R6.64], !P6 ;  /* 0x1010000006622fae */ /* 0x0003e2000f101d44 */
[----:B------:R-:W-:Y:S01]  /*1940*/  LOP3.LUT R9, R19, 0xfffffff0, RZ, 0xc0, !PT ;  /* 0xfffffff013097812 */ /* 0x000fe200078ec0ff */
[----:B------:R-:W-:Y:S01]  /*1950*/  @P1 IMAD.X R3, R100, 0x1, R3, P3 ;  /* 0x0000000164031824 */ /* 0x000fe200018e0603 */
[----:B------:R-:W-:Y:S01]  /*1960*/  @P1 LEA R2, P3, R8, c[0x0][0x1c8], 0x1 ;  /* 0x0000720008021a11 */ /* 0x000fe200078608ff */
[----:B------:R-:W-:Y:S01]  /*1970*/  IMAD R11, R27, c[0x0][0x214], R11 ;  /* 0x000085001b0b7a24 */ /* 0x000fe200078e020b */
[----:B------:R-:W-:Y:S01]  /*1980*/  IADD3 R0, R248, 0x10100, RZ ;  /* 0x00010100f8007810 */ /* 0x000fe20007ffe0ff */
[----:B------:R-:W-:Y:S01]  /*1990*/  IMAD R10, R10, c[0x0][0x208], RZ ;  /* 0x000082000a0a7a24 */ /* 0x000fe200078e02ff */
[----:B------:R-:W-:Y:S01]  /*19a0*/  IADD3 R95, R248, 0x10120, RZ ;  /* 0x00010120f85f7810 */ /* 0x000fe20007ffe0ff */
[----:B------:R-:W-:Y:S01]  /*19b0*/  IMAD.IADD R5, R5, 0x1, R11 ;  /* 0x0000000105057824 */ /* 0x000fe200078e020b */
[----:B------:R-:W-:Y:S01]  /*19c0*/  @P1 LEA.HI.X R3, R8, c[0x0][0x1cc], R3, 0x1, P3 ;  /* 0x0000730008031a11 */ /* 0x000fe200018f0c03 */
[----:B------:R-:W-:Y:S01]  /*19d0*/  IMAD R11, R23, c[0x0][0x218], RZ ;  /* 0x00008600170b7a24 */ /* 0x000fe200078e02ff */
[----:B------:R-:W-:Y:S01]  /*19e0*/  ISETP.GE.AND P3, PT, R24, c[0x0][0x1d4], PT ;  /* 0x0000750018007a0c */ /* 0x000fe20003f66270 */
[----:B------:R1:W-:Y:S01]  /*19f0*/  @P2 LDGSTS.E.BYPASS.LTC128B.128 [R98+0x12100], [R6.64+0x80], !P5 ;  /* 0x1210008006622fae */ /* 0x0003e2000e901d44 */
[----:B------:R-:W-:Y:S01]  /*1a00*/  @P0 IADD3 R95, R0, -0x20, RZ ;  /* 0xffffffe0005f0810 */ /* 0x000fe20007ffe0ff */
[----:B------:R-:W-:Y:S01]  /*1a10*/  IMAD.IADD R0, R107, 0x1, -R9 ;  /* 0x000000016b007824 */ /* 0x000fe200078e0a09 */
[----:B------:R-:W-:Y:S01]  /*1a20*/  SEL R12, RZ, 0x1, P6 ;  /* 0x00000001ff0c7807 */ /* 0x000fe20003000000 */
[C---:B------:R-:W-:Y:S01]  /*1a30*/  IMAD.WIDE.U32 R8, R15.reuse, c[0x0][0x208], RZ ;  /* 0x000082000f087a25 */ /* 0x040fe200078e00ff */
[----:B------:R1:W-:Y:S02]  /*1a40*/  @P2 LDGSTS.E.BYPASS.LTC128B.128 [R98+0x14100], [R6.64+0x100], !P4 ;  /* 0x1410010006622fae */ /* 0x0003e4000e101d44 */
[----:B------:R-:W-:Y:S01]  /*1a50*/  SHF.R.S32.HI R14, RZ, 0x1f, R0 ;  /* 0x0000001fff0e7819 */ /* 0x000fe20000011400 */
[----:B------:R-:W-:Y:S01]  /*1a60*/  IMAD R10, R15, c[0x0][0x20c], R10 ;  /* 0x000083000f0a7a24 */ /* 0x000fe200078e020a */
[----:B------:R-:W-:Y:S01]  /*1a70*/  STL [R1+0x8], R95 ;  /* 0x0000085f01007387 */ /* 0x000fe20000100800 */
[----:B------:R-:W-:Y:S01]  /*1a80*/  IMAD R13, R22, c[0x0][0x21c], R11 ;  /* 0x00008700160d7a24 */ /* 0x000fe200078e020b */
[----:B------:R-:W-:Y:S01]  /*1a90*/  LEA.HI R14, R14, R0, RZ, 0x3 ;  /* 0x000000000e0e7211 */ /* 0x000fe200078f18ff */
[----:B--2---:R-:W-:Y:S01]  /*1aa0*/  IMAD.WIDE.U32 R30, R22, c[0x0][0x218], R4 ;  /* 0x00008600161e7a25 */ /* 0x004fe200078e0004 */
[----:B------:R1:W-:Y:S01]  /*1ab0*/  @P2 LDGSTS.E.BYPASS.LTC128B.128 [R98+0x16100], [R6.64+0x180], !P3 ;  /* 0x1610018006622fae */ /* 0x0003e2000d901d44 */
[----:B------:R-:W-:-:S02]  /*1ac0*/  IADD3 R4, R9, R10, RZ ;  /* 0x0000000a09047210 */ /* 0x000fc40007ffe0ff */
[----:B------:R-:W-:Y:S01]  /*1ad0*/  LOP3.LUT R5, R14, 0xfffffff8, RZ, 0xc0, !PT ;  /* 0xfffffff80e057812 */ /* 0x000fe200078ec0ff */
[----:B------:R2:W-:Y:S01]  /*1ae0*/  @P1 LDGSTS.E.BYPASS.LTC128B.128 [R98+0x11100], [R2.64], !P6 ;  /* 0x1110000002621fae */ /* 0x0005e2000f101d44 */
[----:B------:R-:W-:Y:S01]  /*1af0*/  IMAD.IADD R16, R31, 0x1, R13 ;  /* 0x000000011f107824 */ /* 0x000fe200078e020d */
[----:B------:R-:W-:Y:S02]  /*1b00*/  LEA R9, P0, R8, R30, 0x6 ;  /* 0x0000001e08097211 */ /* 0x000fe400078030ff */
[----:B------:R2:W-:Y:S01]  /*1b10*/  @P1 LDGSTS.E.BYPASS.LTC128B.128 [R98+0x13100], [R2.64+0x80], !P5 ;  /* 0x1310008002621fae */ /* 0x0005e2000e901d44 */
[----:B------:R-:W-:Y:S01]  /*1b20*/  IMAD.IADD R5, R0, 0x1, -R5 ;  /* 0x0000000100057824 */ /* 0x000fe200078e0a05 */
[----:B------:R-:W-:Y:S02]  /*1b30*/  LEA.HI.X R8, R8, R16, R4, 0x6, P0 ;  /* 0x0000001008087211 */ /* 0x000fe400000f3404 */
[----:B------:R2:W-:Y:S01]  /*1b40*/  @P1 LDGSTS.E.BYPASS.LTC128B.128 [R98+0x15100], [R2.64+0x100], !P4 ;  /* 0x1510010002621fae */ /* 0x0005e2000e101d44 */
[----:B------:R-:W-:Y:S01]  /*1b50*/  IMAD.SHL.U32 R4, R5, 0x40, RZ ;  /* 0x0000004005047824 */ /* 0x000fe200078e00ff */
[----:B------:R-:W-:-:S02]  /*1b60*/  SEL R11, RZ, 0x2, P5 ;  /* 0x00000002ff0b7807 */ /* 0x000fc40002800000 */
[----:B------:R2:W-:Y:S01]  /*1b70*/  @P1 LDGSTS.E.BYPASS.LTC128B.128 [R98+0x17100], [R2.64+0x180], !P3 ;  /* 0x1710018002621fae */ /* 0x0005e2000d901d44 */
[----:B------:R-:W-:Y:S02]  /*1b80*/  SEL R10, RZ, 0x4, P4 ;  /* 0x00000004ff0a7807 */ /* 0x000fe40002000000 */
[----:B------:R-:W-:Y:S01]  /*1b90*/  LOP3.LUT R4, R4, 0x1c0, RZ, 0xc0, !PT ;  /* 0x000001c004047812 */ /* 0x000fe200078ec0ff */
[----:B------:R-:W0:Y:S01]  /*1ba0*/  LDGDEPBAR ;  /* 0x00000000000079af */ /* 0x000e220000000000 */
[----:B------:R-:W-:Y:S02]  /*1bb0*/  IADD3 R10, R10, R11, R12 ;  /* 0x0000000b0a0a7210 */ /* 0x000fe40007ffe00c */
[----:B------:R-:W-:Y:S01]  /*1bc0*/  SEL R0, RZ, 0x8, P3 ;  /* 0x00000008ff007807 */ /* 0x000fe20001800000 */
[----:B------:R-:W-:Y:S01]  /*1bd0*/  STL.64 [R1+0x98], R30 ;  /* 0x0000981e01007387 */ /* 0x000fe20000100a00 */
[C---:B------:R-:W-:Y:S02]  /*1be0*/  LOP3.LUT P0, RZ, R5.reuse, 0x4, RZ, 0xc0, !PT ;  /* 0x0000000405ff7812 */ /* 0x040fe4000780c0ff */
[----:B-1----:R-:W-:Y:S01]  /*1bf0*/  SHF.L.U32 R6, R18, 0x3, RZ ;  /* 0x0000000312067819 */ /* 0x002fe200000006ff */
[----:B------:R-:W-:Y:S01]  /*1c00*/  IMAD.IADD R10, R10, 0x1, R0 ;  /* 0x000000010a0a7824 */ /* 0x000fe200078e0200 */
[----:B------:R-:W-:Y:S01]  /*1c10*/  SHF.L.U32 R0, R14, 0x6, RZ ;  /* 0x000000060e007819 */ /* 0x000fe200000006ff */
[----:B------:R-:W-:Y:S01]  /*1c20*/  STL [R1+0x8c], R16 ;  /* 0x00008c1001007387 */ /* 0x000fe20000100800 */
[----:B------:R-:W-:Y:S01]  /*1c30*/  LOP3.LUT P2, RZ, R5, 0x2, RZ, 0xc0, !PT ;  /* 0x0000000205ff7812 */ /* 0x000fe2000784c0ff */
[----:B------:R-:W-:Y:S01]  /*1c40*/  IMAD.MOV.U32 R5, RZ, RZ, c[0x0][0x20c] ;  /* 0x00008300ff057624 */ /* 0x000fe200078e00ff */
[----:B------:R-:W-:-:S02]  /*1c50*/  P2R R11, PR, RZ, 0x20 ;  /* 0x00000020ff0b7803 */ /* 0x000fc40000000000 */
[----:B--2---:R-:W-:Y:S01]  /*1c60*/  LOP3.LUT R2, R4, 0x8, R6, 0xf8, !PT ;  /* 0x0000000804027812 */ /* 0x004fe200078ef806 */
[----:B------:R-:W-:Y:S01]  /*1c70*/  IMAD.MOV.U32 R3, RZ, RZ, c[0x0][0x208] ;  /* 0x00008200ff037624 */ /* 0x000fe200078e00ff */
[----:B------:R-:W-:Y:S01]  /*1c80*/  SHF.R.U32.HI R4, RZ, 0x3, R4 ;  /* 0x00000003ff047819 */ /* 0x000fe20000011604 */
[----:B------:R-:W-:-:S04]  /*1c90*/  DEPBAR.LE SB0, 0x1 ;  /* 0x000080400000791a */ /* 0x000fc80000000000 */
[----:B------:R-:W-:Y:S01]  /*1ca0*/  LOP3.LUT R4, R2, R4, RZ, 0x3c, !PT ;  /* 0x0000000402047212 */ /* 0x000fe200078e3cff */
[----:B------:R-:W-:Y:S01]  /*1cb0*/  IMAD.SHL.U32 R2, R93, 0x20, RZ ;  /* 0x000000205d027824 */ /* 0x000fe200078e00ff */
[----:B------:R-:W-:Y:S01]  /*1cc0*/  BAR.SYNC.DEFER_BLOCKING 0x0 ;  /* 0x0000000000007b1d */ /* 0x000fe20000010000 */
[C---:B------:R-:W-:Y:S02]  /*1cd0*/  LEA R6, P1, R9.reuse, c[0x0][0x1f8], 0x1 ;  /* 0x00007e0009067a11 */ /* 0x040fe400078208ff */
[----:B------:R-:W-:Y:S02]  /*1ce0*/  LOP3.LUT R4, R4, 0xfffffe00, R0, 0xf8, !PT ;  /* 0xfffffe0004047812 */ /* 0x000fe400078ef800 */
[----:B------:R-:W-:Y:S02]  /*1cf0*/  LEA.HI.X R7, R9, c[0x0][0x1fc], R8, 0x1, P1 ;  /* 0x00007f0009077a11 */ /* 0x000fe400008f0c08 */
[C---:B------:R-:W-:Y:S02]  /*1d00*/  LEA R8, P1, R3.reuse, R6, 0x6 ;  /* 0x0000000603087211 */ /* 0x040fe400078230ff */
[----:B------:R-:W-:Y:S01]  /*1d10*/  LOP3.LUT R0, R2, 0x7ffffc00, RZ, 0xc0, !PT ;  /* 0x7ffffc0002007812 */ /* 0x000fe200078ec0ff */
[----:B------:R-:W-:Y:S01]  /*1d20*/  IMAD.MOV.U32 R2, RZ, RZ, 0x40 ;  /* 0x00000040ff027424 */ /* 0x000fe200078e00ff */
[----:B------:R-:W-:Y:S01]  /*1d30*/  LEA.HI.X R9, R3, R7, R5, 0x6, P1 ;  /* 0x0000000703097211 */ /* 0x000fe200008f3405 */
[----:B------:R-:W-:Y:S01]  /*1d40*/  IMAD.MOV.U32 R5, RZ, RZ, 0x10 ;  /* 0x00000010ff057424 */ /* 0x000fe200078e00ff */
[C---:B------:R-:W-:Y:S01]  /*1d50*/  SHF.L.U32 R249, R4.reuse, 0x1, RZ ;  /* 0x0000000104f97819 */ /* 0x040fe200000006ff */
[----:B------:R-:W-:Y:S01]  /*1d60*/  IMAD.IADD R232, R4, 0x1, R0 ;  /* 0x0000000104e87824 */ /* 0x000fe200078e0200 */
[----:B------:R-:W-:Y:S01]  /*1d70*/  MOV R0, 0x20 ;  /* 0x0000002000007802 */ /* 0x000fe20000000f00 */
[----:B------:R-:W-:Y:S01]  /*1d80*/  IMAD.IADD R3, R92, 0x1, -R20 ;  /* 0x000000015c037824 */ /* 0x000fe200078e0a14 */
[----:B------:R-:W-:-:S02]  /*1d90*/  SEL R5, R5, 0xfffffff0, !P2 ;  /* 0xfffffff005057807 */ /* 0x000fc40005000000 */
[C---:B------:R-:W-:Y:S01]  /*1da0*/  LEA R240, R232.reuse, 0x100, 0x1 ;  /* 0x00000100e8f07811 */ /* 0x040fe200078e08ff */
[----:B------:R-:W-:Y:S01]  /*1db0*/  IMAD.SHL.U32 R232, R232, 0x2, RZ ;  /* 0x00000002e8e87824 */ /* 0x000fe200078e00ff */
[----:B------:R-:W-:Y:S01]  /*1dc0*/  SEL R0, R0, 0xffffffe0, !P0 ;  /* 0xffffffe000007807 */ /* 0x000fe20004000000 */
[C-C-:B------:R-:W-:Y:S01]  /*1dd0*/  IMAD R250, R5.reuse, 0x2, R249.reuse ;  /* 0x0000000205fa7824 */ /* 0x140fe200078e02f9 */
[----:B------:R-:W-:Y:S01]  /*1de0*/  LOP3.LUT P2, RZ, R10, 0x2, RZ, 0xc0, !PT ;  /* 0x000000020aff7812 */ /* 0x000fe2000784c0ff */
[----:B------:R-:W-:Y:S01]  /*1df0*/  IMAD R236, R5, 0x2, R240 ;  /* 0x0000000205ec7824 */ /* 0x000fe200078e02f0 */
[C---:B------:R-:W-:Y:S01]  /*1e00*/  LEA R240, R0.reuse, R240, 0x1 ;  /* 0x000000f000f07211 */ /* 0x040fe200078e08ff */
[----:B------:R-:W-:Y:S01]  /*1e10*/  LDSM.16.M88.4 R172, [R232+0x100] ;  /* 0x00010000e8ac783b */ /* 0x000fe20000000200 */
[C---:B------:R-:W-:Y:S01]  /*1e20*/  ISETP.LT.OR P1, PT, R3.reuse, 0x1, P6 ;  /* 0x000000010300780c */ /* 0x040fe20003721670 */
[C---:B------:R-:W-:Y:S01]  /*1e30*/  IMAD R244, R0.reuse, 0x2, R236 ;  /* 0x0000000200f47824 */ /* 0x040fe200078e02ec */
[C---:B------:R-:W-:Y:S01]  /*1e40*/  ISETP.LT.OR P0, PT, R3.reuse, 0x1, !P2 ;  /* 0x000000010300780c */ /* 0x040fe20005701670 */
[----:B------:R-:W-:Y:S01]  /*1e50*/  LDSM.16.M88.4 R200, [R232+0x4100] ;  /* 0x00410000e8c8783b */ /* 0x000fe20000000200 */
[----:B------:R-:W-:Y:S01]  /*1e60*/  ISETP.LT.OR P2, PT, R3, 0x21, !P2 ;  /* 0x000000210300780c */ /* 0x000fe20005741670 */
[----:B------:R-:W-:-:S02]  /*1e70*/  IMAD R136, R0, 0x2, R249 ;  /* 0x0000000200887824 */ /* 0x000fc400078e02f9 */
[----:B------:R-:W-:Y:S01]  /*1e80*/  LDSM.16.M88.4 R216, [R232+0x8100] ;  /* 0x00810000e8d8783b */ /* 0x000fe20000000200 */
[----:B------:R-:W-:-:S03]  /*1e90*/  IMAD R252, R0, 0x2, R250 ;  /* 0x0000000200fc7824 */ /* 0x000fc600078e02fa */
[----:B------:R-:W-:Y:S04]  /*1ea0*/  LDSM.16.M88.4 R176, [R236] ;  /* 0x00000000ecb0783b */ /* 0x000fe80000000200 */
[----:B------:R-:W-:Y:S04]  /*1eb0*/  LDSM.16.M88.4 R204, [R236+0x4000] ;  /* 0x00400000eccc783b */ /* 0x000fe80000000200 */
[----:B------:R-:W-:Y:S04]  /*1ec0*/  LDSM.16.M88.4 R220, [R236+0x8000] ;  /* 0x00800000ecdc783b */ /* 0x000fe80000000200 */
[----:B------:R-:W-:Y:S04]  /*1ed0*/  LDSM.16.M88.4 R192, [R240] ;  /* 0x00000000f0c0783b */ /* 0x000fe80000000200 */
[----:B------:R-:W-:Y:S04]  /*1ee0*/  LDSM.16.M88.4 R208, [R240+0x4000] ;  /* 0x00400000f0d0783b */ /* 0x000fe80000000200 */
[----:B------:R-:W-:Y:S04]  /*1ef0*/  LDSM.16.M88.4 R224, [R240+0x8000] ;  /* 0x00800000f0e0783b */ /* 0x000fe80000000200 */
[----:B------:R-:W-:Y:S04]  /*1f00*/  LDSM.16.M88.4 R196, [R244] ;  /* 0x00000000f4c4783b */ /* 0x000fe80000000200 */
[----:B------:R-:W-:Y:S04]  /*1f10*/  LDSM.16.M88.4 R212, [R244+0x4000] ;  /* 0x00400000f4d4783b */ /* 0x000fe80000000200 */
[----:B------:R-:W-:Y:S04]  /*1f20*/  LDSM.16.M88.4 R228, [R244+0x8000] ;  /* 0x00800000f4e4783b */ /* 0x000fe80000000200 */
[----:B------:R-:W-:Y:S04]  /*1f30*/  LDSM.16.M88.4 R232, [R232+0xc100] ;  /* 0x00c10000e8e8783b */ /* 0x000fe80000000200 */
[----:B------:R-:W-:Y:S04]  /*1f40*/  LDSM.16.M88.4 R236, [R236+0xc000] ;  /* 0x00c00000ecec783b */ /* 0x000fe80000000200 */
[----:B------:R-:W-:Y:S04]  /*1f50*/  LDSM.16.M88.4 R240, [R240+0xc000] ;  /* 0x00c00000f0f0783b */ /* 0x000fe80000000200 */
[----:B------:R-:W-:Y:S04]  /*1f60*/  LDSM.16.M88.4 R244, [R244+0xc000] ;  /* 0x00c00000f4f4783b */ /* 0x000fe80000000200 */
[----:B------:R-:W-:Y:S06]  /*1f70*/  BAR.SYNC.DEFER_BLOCKING 0x0 ;  /* 0x0000000000007b1d */ /* 0x000fec0000010000 */
[----:B------:R-:W-:-:S04]  /*1f80*/  DEPBAR.LE SB0, 0x0 ;  /* 0x000080000000791a */ /* 0x000fc80000000000 */
[----:B------:R-:W-:Y:S06]  /*1f90*/  BAR.SYNC.DEFER_BLOCKING 0x0 ;  /* 0x0000000000007b1d */ /* 0x000fec0000010000 */
[----:B------:R-:W1:Y:S04]  /*1fa0*/  LDSM.16.M88.4 R16, [R248+0x10100] ;  /* 0x01010000f810783b */ /* 0x000e680000000200 */
[----:B------:R-:W2:Y:S04]  /*1fb0*/  LDSM.16.M88.4 R24, [R248+0x10900] ;  /* 0x01090000f818783b */ /* 0x000ea80000000200 */
[----:B------:R-:W-:Y:S04]  /*1fc0*/  LDSM.16.M88.4 R32, [R248+0x11100] ;  /* 0x01110000f820783b */ /* 0x000fe80000000200 */
[----:B------:R-:W3:Y:S04]  /*1fd0*/  LDSM.16.M88.4 R40, [R248+0x11900] ;  /* 0x01190000f828783b */ /* 0x000ee80000000200 */
[----:B------:R-:W4:Y:S04]  /*1fe0*/  LDSM.16.M88.4 R28, [R95] ;  /* 0x000000005f1c783b */ /* 0x000f280000000200 */
[----:B------:R-:W5:Y:S04]  /*1ff0*/  LDSM.16.M88.4 R48, [R95+0x800] ;  /* 0x000800005f30783b */ /* 0x000f680000000200 */
[----:B------:R-:W-:Y:S04]  /*2000*/  LDSM.16.M88.4 R56, [R95+0x1000] ;  /* 0x001000005f38783b */ /* 0x000fe80000000200 */
[----:B------:R-:W4:Y:S04]  /*2010*/  LDSM.16.M88.4 R68, [R95+0x1800] ;  /* 0x001800005f44783b */ /* 0x000f280000000200 */
[----:B------:R-:W-:Y:S01]  /*2020*/  @!PT LDS RZ, [RZ] ;  /* 0x00000000fffff984 */ /* 0x000fe20000000800 */
[----:B------:R-:W-:Y:S01]  /*2030*/  @!PT LDS RZ, [RZ] ;  /* 0x00000000fffff984 */ /* 0x000fe20000000800 */
[----:B------:R-:W-:Y:S01]  /*2040*/  @!PT LDS RZ, [RZ] ;  /* 0x00000000fffff984 */ /* 0x000fe20000000800 */
[----:B------:R3:W-:Y:S01]  /*2050*/  LDGSTS.E.BYPASS.LTC128B.128 [R98+0x100], [R6.64], !P1 ;  /* 0x0010000006627fae */ /* 0x0007e2000c901d44 */
[----:B------:R-:W-:-:S03]  /*2060*/  LOP3.LUT P1, RZ, R10, 0x4, RZ, 0xc0, !PT ;  /* 0x000000040aff7812 */ /* 0x000fc6000782c0ff */
[----:B------:R3:W-:Y:S01]  /*2070*/  LDGSTS.E.BYPASS.LTC128B.128 [R98+0x2100], [R6.64+0x80], !P0 ;  /* 0x0210008006627fae */ /* 0x0007e2000c101d44 */
[C---:B------:R-:W-:Y:S02]  /*2080*/  ISETP.LT.OR P0, PT, R3.reuse, 0x1, !P1 ;  /* 0x000000010300780c */ /* 0x040fe40004f01670 */
[----:B------:R-:W-:Y:S01]  /*2090*/  ISETP.LT.OR P1, PT, R3, 0x21, !P1 ;  /* 0x000000210300780c */ /* 0x000fe20004f21670 */
[C---:B-1----:R-:W-:Y:S08]  /*20a0*/  HMMA.16816.F32.BF16 R12, R172.reuse, R16, RZ ;  /* 0x00000010ac0c723c */ /* 0x042ff000000418ff */
[----:B------:R-:W-:Y:S02]  /*20b0*/  HMMA.16816.F32.BF16 R16, R172, R18, RZ ;  /* 0x00000012ac10723c */ /* 0x000fe400000418ff */
[----:B------:R1:W-:Y:S01]  /*20c0*/  LDGSTS.E.BYPASS.LTC128B.128 [R98+0x4100], [R6.64+0x100], !P0 ;  /* 0x0410010006627fae */ /* 0x0003e2000c101d44 */
[----:B------:R-:W-:-:S04]  /*20d0*/  LOP3.LUT P0, RZ, R21, 0x4, RZ, 0xc0, !PT ;  /* 0x0000000415ff7812 */ /* 0x000fc8000780c0ff */
[----:B------:R-:W-:Y:S01]  /*20e0*/  SEL R2, R2, 0xffffffc0, !P0 ;  /* 0xffffffc002027807 */ /* 0x000fe20004000000 */
[C---:B--2---:R-:W-:Y:S01]  /*20f0*/  HMMA.16816.F32.BF16 R20, R172.reuse, R26, RZ ;  /* 0x0000001aac14723c */ /* 0x044fe200000418ff */
[----:B------:R-:W-:Y:S02]  /*2100*/  LOP3.LUT P0, RZ, R10, 0x8, RZ, 0xc0, !PT ;  /* 0x000000080aff7812 */ /* 0x000fe4000780c0ff */
[----:B------:R-:W-:Y:S01]  /*2110*/  IADD3 R251, R2, R95, RZ ;  /* 0x0000005f02fb7210 */ /* 0x000fe20007ffe0ff */
[----:B------:R-:W-:Y:S01]  /*2120*/  IMAD.IADD R94, R248, 0x1, R2 ;  /* 0x00000001f85e7824 */ /* 0x000fe200078e0202 */
[C---:B------:R-:W-:Y:S02]  /*2130*/  ISETP.LT.OR P5, PT, R3.reuse, 0x1, !P0 ;  /* 0x000000010300780c */ /* 0x040fe400047a1670 */
[C---:B------:R-:W-:Y:S01]  /*2140*/  ISETP.LT.OR P0, PT, R3.reuse, 0x21, !P0 ;  /* 0x000000210300780c */ /* 0x040fe20004701670 */
[----:B---3--:R-:W-:Y:S01]  /*2150*/  HMMA.16816.F32.BF16 R36, R172, R40, RZ ;  /* 0x00000028ac24723c */ /* 0x008fe200000418ff */
[----:B------:R-:W-:Y:S04]  /*2160*/  STL [R1+0x4], R94 ;  /* 0x0000045e01007387 */ /* 0x000fe80000100800 */
[----:B------:R-:W-:Y:S03]  /*2170*/  STL [R1], R136 ;  /* 0x0000008801007387 */ /* 0x000fe60000100800 */
[----:B----4-:R-:W-:Y:S02]  /*2180*/  HMMA.16816.F32.BF16 R44, R176, R28, R12 ;  /* 0x0000001cb02c723c */ /* 0x010fe4000004180c */
[----:B------:R1:W-:Y:S01]  /*2190*/  LDGSTS.E.BYPASS.LTC128B.128 [R98+0x6100], [R6.64+0x180], !P5 ;  /* 0x0610018006627fae */ /* 0x0003e2000e901d44 */
[----:B------:R-:W-:-:S05]  /*21a0*/  ISETP.LT.OR P5, PT, R3, 0x21, P6 ;  /* 0x000000210300780c */ /* 0x000fca00037a1670 */
[----:B------:R-:W-:Y:S08]  /*21b0*/  HMMA.16816.F32.BF16 R40, R172, R42, RZ ;  /* 0x0000002aac28723c */ /* 0x000ff000000418ff */
[----:B------:R2:W-:Y:S01]  /*21c0*/  LDGSTS.E.BYPASS.LTC128B.128 [R98+0x1100], [R8.64], !P5 ;  /* 0x0110000008627fae */ /* 0x0005e2000e901d44 */
[----:B------:R-:W-:Y:S01]  /*21d0*/  ISETP.NE.AND P5, PT, R11, RZ, PT ;  /* 0x000000ff0b00720c */ /* 0x000fe20003fa5270 */
[C---:B------:R-:W-:Y:S02]  /*21e0*/  HMMA.16816.F32.BF16 R12, R176.reuse, R30, R16 ;  /* 0x0000001eb00c723c */ /* 0x040fe40000041810 */
[----:B------:R2:W-:Y:S04]  /*21f0*/  LDGSTS.E.BYPASS.LTC128B.128 [R98+0x3100], [R8.64+0x80], !P2 ;  /* 0x0310008008627fae */ /* 0x0005e8000d101d44 */
[----:B------:R2:W-:Y:S02]  /*2200*/  LDGSTS.E.BYPASS.LTC128B.128 [R98+0x5100], [R8.64+0x100], !P1 ;  /* 0x0510010008627fae */ /* 0x0005e4000c901d44 */
[C---:B-----5:R-:W-:Y:S02]  /*2210*/  HMMA.16816.F32.BF16 R20, R176.reuse, R50, R20 ;  /* 0x00000032b014723c */ /* 0x060fe40000041814 */
[----:B------:R2:W-:Y:S04]  /*2220*/  LDGSTS.E.BYPASS.LTC128B.128 [R98+0x7100], [R8.64+0x180], !P0 ;  /* 0x0710018008627fae */ /* 0x0005e8000c101d44 */
[----:B------:R-:W3:Y:S02]  /*2230*/  LDSM.16.M88.4 R60, [R94+0x10100] ;  /* 0x010100005e3c783b */ /* 0x000ee40000000200 */
[----:B------:R-:W-:Y:S02]  /*2240*/  HMMA.16816.F32.BF16 R40, R176, R70, R40 ;  /* 0x00000046b028723c */ /* 0x000fe40000041828 */
[----:B------:R-:W4:Y:S04]  /*2250*/  LDSM.16.M88.4 R52, [R94+0x10900] ;  /* 0x010900005e34783b */ /* 0x000f280000000200 */
[----:B------:R-:W5:Y:S04]  /*2260*/  LDSM.16.M88.4 R64, [R94+0x11100] ;  /* 0x011100005e40783b */ /* 0x000f680000000200 */
[----:B------:R-:W1:Y:S04]  /*2270*/  LDSM.16.M88.4 R72, [R94+0x11900] ;  /* 0x011900005e48783b */ /* 0x000e680000000200 */
[----:B------:R-:W1:Y:S04]  /*2280*/  LDSM.16.M88.4 R84, [R251] ;  /* 0x00000000fb54783b */ /* 0x000e680000000200 */
[----:B------:R-:W-:Y:S01]  /*2290*/  LDSM.16.M88.4 R80, [R248+0x12100] ;  /* 0x01210000f850783b */ /* 0x000fe20000000200 */
[C---:B--2---:R-:W-:Y:S03]  /*22a0*/  HMMA.16816.F32.BF16 R8, R172.reuse, R24, RZ ;  /* 0x00000018ac08723c */ /* 0x044fe600000418ff */
[----:B------:R-:W-:Y:S04]  /*22b0*/  LDSM.16.M88.4 R76, [R95+0x2000] ;  /* 0x002000005f4c783b */ /* 0x000fe80000000200 */
[----:B------:R-:W-:Y:S01]  /*22c0*/  LDSM.16.M88.4 R88, [R248+0x14100] ;  /* 0x01410000f858783b */ /* 0x000fe20000000200 */
[C---:B------:R-:W-:Y:S03]  /*22d0*/  HMMA.16816.F32.BF16 R24, R172.reuse, R32, RZ ;  /* 0x00000020ac18723c */ /* 0x040fe600000418ff */
[----:B------:R-:W0:Y:S05]  /*22e0*/  LDGDEPBAR ;  /* 0x00000000000079af */ /* 0x000e2a0000000000 */
[----:B------:R-:W-:Y:S08]  /*22f0*/  HMMA.16816.F32.BF16 R32, R172, R34, RZ ;  /* 0x00000022ac20723c */ /* 0x000ff000000418ff */
[C---:B------:R-:W-:Y:S01]  /*2300*/  HMMA.16816.F32.BF16 R8, R176.reuse, R48, R8 ;  /* 0x00000030b008723c */ /* 0x040fe20000041808 */
[----:B------:R-:W2:Y:S07]  /*2310*/  LDSM.16.M88.4 R48, [R251+0x800] ;  /* 0x00080000fb30783b */ /* 0x000eae0000000200 */
[C---:B------:R-:W-:Y:S08]  /*2320*/  HMMA.16816.F32.BF16 R24, R176.reuse, R56, R24 ;  /* 0x00000038b018723c */ /* 0x040ff00000041818 */
[C---:B------:R-:W-:Y:S01]  /*2330*/  HMMA.16816.F32.BF16 R28, R176.reuse, R58, R32 ;  /* 0x0000003ab01c723c */ /* 0x040fe20000041820 */
[----:B------:R-:W1:Y:S07]  /*2340*/  LDSM.16.M88.4 R56, [R251+0x1000] ;  /* 0x00100000fb38783b */ /* 0x000e6e0000000200 */
[----:B------:R-:W-:Y:S01]  /*2350*/  HMMA.16816.F32.BF16 R32, R176, R68, R36 ;  /* 0x00000044b020723c */ /* 0x000fe20000041824 */
[----:B------:R-:W1:Y:S07]  /*2360*/  LDSM.16.M88.4 R68, [R251+0x1800] ;  /* 0x00180000fb44783b */ /* 0x000e6e0000000200 */
[C---:B---3--:R-:W-:Y:S08]  /*2370*/  HMMA.16816.F32.BF16 R36, R192.reuse, R60, R44 ;  /* 0x0000003cc024723c */ /* 0x048ff0000004182c */
[C---:B------:R-:W-:Y:S01]  /*2380*/  HMMA.16816.F32.BF16 R12, R192.reuse, R62, R12 ;  /* 0x0000003ec00c723c */ /* 0x040fe2000004180c */
[----:B------:R-:W-:Y:S07]  /*2390*/  LDSM.16.M88.4 R60, [R248+0x13100] ;  /* 0x01310000f83c783b */ /* 0x000fee0000000200 */
[C---:B----4-:R-:W-:Y:S08]  /*23a0*/  HMMA.16816.F32.BF16 R8, R192.reuse, R52, R8 ;  /* 0x00000034c008723c */ /* 0x050ff00000041808 */
[C---:B------:R-:W-:Y:S01]  /*23b0*/  HMMA.16816.F32.BF16 R20, R192.reuse, R54, R20 ;  /* 0x00000036c014723c */ /* 0x040fe20000041814 */
[----:B------:R-:W3:Y:S07]  /*23c0*/  LDSM.16.M88.4 R52, [R248+0x12900] ;  /* 0x01290000f834783b */ /* 0x000eee0000000200 */
[C---:B-----5:R-:W-:Y:S08]  /*23d0*/  HMMA.16816.F32.BF16 R24, R192.reuse, R64, R24 ;  /* 0x00000040c018723c */ /* 0x060ff00000041818 */
[C---:B------:R-:W-:Y:S01]  /*23e0*/  HMMA.16816.F32.BF16 R28, R192.reuse, R66, R28 ;  /* 0x00000042c01c723c */ /* 0x040fe2000004181c */
[----:B------:R-:W-:Y:S07]  /*23f0*/  LDSM.16.M88.4 R64, [R95+0x3800] ;  /* 0x003800005f40783b */ /* 0x000fee0000000200 */
[----:B-1----:R-:W-:Y:S08]  /*2400*/  HMMA.16816.F32.BF16 R32, R192, R72, R32 ;  /* 0x00000048c020723c */ /* 0x002ff00000041820 */
[----:B------:R-:W-:Y:S08]  /*2410*/  HMMA.16816.F32.BF16 R36, R196, R84, R36 ;  /* 0x00000054c424723c */ /* 0x000ff00000041824 */
[----:B------:R-:W-:Y:S01]  /*2420*/  HMMA.16816.F32.BF16 R44, R192, R74, R40 ;  /* 0x0000004ac02c723c */ /* 0x000fe20000041828 */
[----:B------:R-:W1:Y:S04]  /*2430*/  LDSM.16.M88.4 R72, [R248+0x13900] ;  /* 0x01390000f848783b */ /* 0x000e680000000200 */
[----:B------:R-:W4:Y:S03]  /*2440*/  LDSM.16.M88.4 R40, [R95+0x2800] ;  /* 0x002800005f28783b */ /* 0x000f260000000200 */
[C---:B------:R-:W-:Y:S01]  /*2450*/  HMMA.16816.F32.BF16 R16, R196.reuse, R86, R12 ;  /* 0x00000056c410723c */ /* 0x040fe2000004180c */
[----:B------:R-:W-:Y:S07]  /*2460*/  LDSM.16.M88.4 R84, [R94+0x12100] ;  /* 0x012100005e54783b */ /* 0x000fee0000000200 */
[C---:B--2---:R-:W-:Y:S08]  /*2470*/  HMMA.16816.F32.BF16 R12, R196.reuse, R48, R8 ;  /* 0x00000030c40c723c */ /* 0x044ff00000041808 */
[C---:B------:R-:W-:Y:S01]  /*2480*/  HMMA.16816.F32.BF16 R8, R196.reuse, R50, R20 ;  /* 0x00000032c408723c */ /* 0x040fe20000041814 */
[----:B------:R-:W-:Y:S07]  /*2490*/  LDSM.16.M88.4 R48, [R94+0x12900] ;  /* 0x012900005e30783b */ /* 0x000fee0000000200 */
[C---:B------:R-:W-:Y:S08]  /*24a0*/  HMMA.16816.F32.BF16 R24, R196.reuse, R56, R24 ;  /* 0x00000038c418723c */ /* 0x040ff00000041818 */
[C---:B------:R-:W-:Y:S01]  /*24b0*/  HMMA.16816.F32.BF16 R28, R196.reuse, R58, R28 ;  /* 0x0000003ac41c723c */ /* 0x040fe2000004181c */
[----:B------:R-:W2:Y:S07]  /*24c0*/  LDSM.16.M88.4 R56, [R95+0x3000] ;  /* 0x003000005f38783b */ /* 0x000eae0000000200 */
[----:B------:R-:W-:Y:S08]  /*24d0*/  HMMA.16816.F32.BF16 R32, R196, R68, R32 ;  /* 0x00000044c420723c */ /* 0x000ff00000041820 */
[----:B------:R-:W-:Y:S08]  /*24e0*/  HMMA.16816.F32.BF16 R36, R200, R80, R36 ;  /* 0x00000050c824723c */ /* 0x000ff00000041824 */
[----:B------:R-:W-:Y:S01]  /*24f0*/  HMMA.16816.F32.BF16 R44, R196, R70, R44 ;  /* 0x00000046c42c723c */ /* 0x000fe2000004182c */
[----:B------:R-:W-:Y:S07]  /*2500*/  LDSM.16.M88.4 R68, [R251+0x3800] ;  /* 0x00380000fb44783b */ /* 0x000fee0000000200 */
[C---:B------:R-:W-:Y:S01]  /*2510*/  HMMA.16816.F32.BF16 R20, R200.reuse, R82, R16 ;  /* 0x00000052c814723c */ /* 0x040fe20000041810 */
[----:B------:R-:W-:Y:S07]  /*2520*/  LDSM.16.M88.4 R80, [R248+0x15900] ;  /* 0x01590000f850783b */ /* 0x000fee0000000200 */
[C---:B---3--:R-:W-:Y:S08]  /*2530*/  HMMA.16816.F32.BF16 R16, R200.reuse, R52, R12 ;  /* 0x00000034c810723c */ /* 0x048ff0000004180c */
[C---:B------:R-:W-:Y:S01]  /*2540*/  HMMA.16816.F32.BF16 R12, R200.reuse, R54, R8 ;  /* 0x00000036c80c723c */ /* 0x040fe20000041808 */
[----:B------:R-:W3:Y:S07]  /*2550*/  LDSM.16.M88.4 R52, [R94+0x13100] ;  /* 0x013100005e34783b */ /* 0x000eee0000000200 */
[C---:B------:R-:W-:Y:S08]  /*2560*/  HMMA.16816.F32.BF16 R8, R200.reuse, R60, R24 ;  /* 0x0000003cc808723c */ /* 0x040ff00000041818 */
[C---:B------:R-:W-:Y:S01]  /*2570*/  HMMA.16816.F32.BF16 R28, R200.reuse, R62, R28 ;  /* 0x0000003ec81c723c */ /* 0x040fe2000004181c */
[----:B------:R-:W5:Y:S07]  /*2580*/  LDSM.16.M88.4 R60, [R94+0x13900] ;  /* 0x013900005e3c783b */ /* 0x000f6e0000000200 */
[----:B-1----:R-:W-:Y:S08]  /*2590*/  HMMA.16816.F32.BF16 R32, R200, R72, R32 ;  /* 0x00000048c820723c */ /* 0x002ff00000041820 */
[----:B------:R-:W-:Y:S08]  /*25a0*/  HMMA.16816.F32.BF16 R36, R204, R76, R36 ;  /* 0x0000004ccc24723c */ /* 0x000ff00000041824 */
[----:B------:R-:W-:Y:S01]  /*25b0*/  HMMA.16816.F32.BF16 R44, R200, R74, R44 ;  /* 0x0000004ac82c723c */ /* 0x000fe2000004182c */
[----:B------:R-:W1:Y:S07]  /*25c0*/  LDSM.16.M88.4 R72, [R251+0x2000] ;  /* 0x00200000fb48783b */ /* 0x000e6e0000000200 */
[C---:B------:R-:W-:Y:S01]  /*25d0*/  HMMA.16816.F32.BF16 R24, R204.reuse, R78, R20 ;  /* 0x0000004ecc18723c */ /* 0x040fe20000041814 */
[----:B------:R-:W-:Y:S07]  /*25e0*/  LDSM.16.M88.4 R76, [R94+0x14100] ;  /* 0x014100005e4c783b */ /* 0x000fee0000000200 */
[C---:B----4-:R-:W-:Y:S08]  /*25f0*/  HMMA.16816.F32.BF16 R20, R204.reuse, R40, R16 ;  /* 0x00000028cc14723c */ /* 0x050ff00000041810 */
[C---:B------:R-:W-:Y:S01]  /*2600*/  HMMA.16816.F32.BF16 R16, R204.reuse, R42, R12 ;  /* 0x0000002acc10723c */ /* 0x040fe2000004180c */
[----:B------:R-:W4:Y:S07]  /*2610*/  LDSM.16.M88.4 R40, [R251+0x2800] ;  /* 0x00280000fb28783b */ /* 0x000f2e0000000200 */
[C---:B--2---:R-:W-:Y:S08]  /*2620*/  HMMA.16816.F32.BF16 R12, R204.reuse, R56, R8 ;  /* 0x00000038cc0c723c */ /* 0x044ff00000041808 */
[C---:B------:R-:W-:Y:S01]  /*2630*/  HMMA.16816.F32.BF16 R8, R204.reuse, R58, R28 ;  /* 0x0000003acc08723c */ /* 0x040fe2000004181c */
[----:B------:R-:W2:Y:S07]  /*2640*/  LDSM.16.M88.4 R56, [R251+0x3000] ;  /* 0x00300000fb38783b */ /* 0x000eae0000000200 */
[----:B------:R-:W-:Y:S08]  /*2650*/  HMMA.16816.F32.BF16 R32, R204, R64, R32 ;  /* 0x00000040cc20723c */ /* 0x000ff00000041820 */
[C---:B------:R-:W-:Y:S08]  /*2660*/  HMMA.16816.F32.BF16 R36, R208.reuse, R84, R36 ;  /* 0x00000054d024723c */ /* 0x040ff00000041824 */
[C---:B------:R-:W-:Y:S01]  /*2670*/  HMMA.16816.F32.BF16 R28, R208.reuse, R86, R24 ;  /* 0x00000056d01c723c */ /* 0x040fe20000041818 */
[----:B------:R-:W1:Y:S07]  /*2680*/  LDSM.16.M88.4 R84, [R95+0x4000] ;  /* 0x004000005f54783b */ /* 0x000e6e0000000200 */
[C---:B------:R-:W-:Y:S08]  /*2690*/  HMMA.16816.F32.BF16 R24, R208.reuse, R48, R20 ;  /* 0x00000030d018723c */ /* 0x040ff00000041814 */
[C---:B------:R-:W-:Y:S01]  /*26a0*/  HMMA.16816.F32.BF16 R20, R208.reuse, R50, R16 ;  /* 0x00000032d014723c */ /* 0x040fe20000041810 */
[----:B------:R-:W-:Y:S07]  /*26b0*/  LDSM.16.M88.4 R48, [R95+0x4800] ;  /* 0x004800005f30783b */ /* 0x000fee0000000200 */
[C---:B---3--:R-:W-:Y:S08]  /*26c0*/  HMMA.16816.F32.BF16 R16, R208.reuse, R52, R12 ;  /* 0x00000034d010723c */ /* 0x048ff0000004180c */
[C---:B------:R-:W-:Y:S01]  /*26d0*/  HMMA.16816.F32.BF16 R12, R208.reuse, R54, R8 ;  /* 0x00000036d00c723c */ /* 0x040fe20000041808 */
[----:B------:R-:W3:Y:S07]  /*26e0*/  LDSM.16.M88.4 R52, [R248+0x14900] ;  /* 0x01490000f834783b */ /* 0x000eee0000000200 */
[----:B-----5:R-:W-:Y:S08]  /*26f0*/  HMMA.16816.F32.BF16 R8, R208, R60, R32 ;  /* 0x0000003cd008723c */ /* 0x020ff00000041820 */
[----:B-1----:R-:W-:Y:S08]  /*2700*/  HMMA.16816.F32.BF16 R36, R212, R72, R36 ;  /* 0x00000048d424723c */ /* 0x002ff00000041824 */
[----:B------:R-:W-:Y:S01]  /*2710*/  HMMA.16816.F32.BF16 R44, R204, R66, R44 ;  /* 0x00000042cc2c723c */ /* 0x000fe2000004182c */
[----:B------:R-:W1:Y:S07]  /*2720*/  LDSM.16.M88.4 R64, [R248+0x15100] ;  /* 0x01510000f840783b */ /* 0x000e6e0000000200 */
[C---:B------:R-:W-:Y:S01]  /*2730*/  HMMA.16816.F32.BF16 R32, R212.reuse, R74, R28 ;  /* 0x0000004ad420723c */ /* 0x040fe2000004181c */
[----:B------:R-:W-:Y:S07]  /*2740*/  LDSM.16.M88.4 R72, [R95+0x5800] ;  /* 0x005800005f48783b */ /* 0x000fee0000000200 */
[C---:B----4-:R-:W-:Y:S08]  /*2750*/  HMMA.16816.F32.BF16 R28, R212.reuse, R40, R24 ;  /* 0x00000028d41c723c */ /* 0x050ff00000041818 */
[C---:B------:R-:W-:Y:S08]  /*2760*/  HMMA.16816.F32.BF16 R24, R212.reuse, R42, R20 ;  /* 0x0000002ad418723c */ /* 0x040ff00000041814 */
[C---:B--2---:R-:W-:Y:S08]  /*2770*/  HMMA.16816.F32.BF16 R20, R212.reuse, R56, R16 ;  /* 0x00000038d414723c */ /* 0x044ff00000041810 */
[C---:B------:R-:W-:Y:S01]  /*2780*/  HMMA.16816.F32.BF16 R16, R212.reuse, R58, R12 ;  /* 0x0000003ad410723c */ /* 0x040fe2000004180c */
[----:B------:R-:W-:Y:S07]  /*2790*/  LDSM.16.M88.4 R56, [R94+0x14900] ;  /* 0x014900005e38783b */ /* 0x000fee0000000200 */
[----:B------:R-:W-:Y:S08]  /*27a0*/  HMMA.16816.F32.BF16 R12, R212, R68, R8 ;  /* 0x00000044d40c723c */ /* 0x000ff00000041808 */
[----:B------:R-:W-:Y:S08]  /*27b0*/  HMMA.16816.F32.BF16 R8, R216, R88, R36 ;  /* 0x00000058d808723c */ /* 0x000ff00000041824 */
[----:B------:R-:W-:Y:S01]  /*27c0*/  HMMA.16816.F32.BF16 R44, R208, R62, R44 ;  /* 0x0000003ed02c723c */ /* 0x000fe2000004182c */
[----:B------:R-:W2:Y:S07]  /*27d0*/  LDSM.16.M88.4 R60, [R95+0x5000] ;  /* 0x005000005f3c783b */ /* 0x000eae0000000200 */
[----:B------:R-:W-:Y:S08]  /*27e0*/  HMMA.16816.F32.BF16 R40, R216, R90, R32 ;  /* 0x0000005ad828723c */ /* 0x000ff00000041820 */
[----:B------:R-:W-:Y:S08]  /*27f0*/  HMMA.16816.F32.BF16 R8, R220, R84, R8 ;  /* 0x00000054dc08723c */ /* 0x000ff00000041808 */
[C---:B---3--:R-:W-:Y:S08]  /*2800*/  HMMA.16816.F32.BF16 R32, R216.reuse, R52, R28 ;  /* 0x00000034d820723c */ /* 0x048ff0000004181c */
[----:B------:R-:W-:Y:S08]  /*2810*/  HMMA.16816.F32.BF16 R36, R216, R54, R24 ;  /* 0x00000036d824723c */ /* 0x000ff00000041818 */
[----:B------:R-:W-:Y:S01]  /*2820*/  HMMA.16816.F32.BF16 R44, R212, R70, R44 ;  /* 0x00000046d42c723c */ /* 0x000fe2000004182c */
[----:B------:R-:W3:Y:S07]  /*2830*/  LDSM.16.M88.4 R68, [R251+0x4000] ;  /* 0x00400000fb44783b */ /* 0x000eee0000000200 */
[C---:B-1----:R-:W-:Y:S08]  /*2840*/  HMMA.16816.F32.BF16 R28, R216.reuse, R64, R20 ;  /* 0x00000040d81c723c */ /* 0x042ff00000041814 */
[C---:B------:R-:W-:Y:S01]  /*2850*/  HMMA.16816.F32.BF16 R24, R216.reuse, R66, R16 ;  /* 0x00000042d818723c */ /* 0x040fe20000041810 */
[----:B------:R-:W-:Y:S07]  /*2860*/  LDSM.16.M88.4 R64, [R94+0x15900] ;  /* 0x015900005e40783b */ /* 0x000fee0000000200 */
[----:B------:R-:W-:Y:S08]  /*2870*/  HMMA.16816.F32.BF16 R20, R216, R80, R12 ;  /* 0x00000050d814723c */ /* 0x000ff0000004180c */
[----:B------:R-:W-:Y:S08]  /*2880*/  HMMA.16816.F32.BF16 R12, R220, R86, R40 ;  /* 0x00000056dc0c723c */ /* 0x000ff00000041828 */
[----:B------:R-:W-:Y:S08]  /*2890*/  HMMA.16816.F32.BF16 R8, R224, R76, R8 ;  /* 0x0000004ce008723c */ /* 0x000ff00000041808 */
[C---:B--2---:R-:W-:Y:S01]  /*28a0*/  HMMA.16816.F32.BF16 R40, R220.reuse, R62, R24 ;  /* 0x0000003edc28723c */ /* 0x044fe20000041818 */
[----:B------:R-:W1:Y:S07]  /*28b0*/  LDSM.16.M88.4 R24, [R248+0x16100] ;  /* 0x01610000f818783b */ /* 0x000e6e0000000200 */
[----:B------:R-:W-:Y:S01]  /*28c0*/  HMMA.16816.F32.BF16 R52, R220, R72, R20 ;  /* 0x00000048dc34723c */ /* 0x000fe20000041814 */
[----:B------:R-:W2:Y:S07]  /*28d0*/  LDSM.16.M88.4 R20, [R94+0x15100] ;  /* 0x015100005e14783b */ /* 0x000eae0000000200 */
[----:B------:R-:W-:Y:S01]  /*28e0*/  HMMA.16816.F32.BF16 R12, R224, R78, R12 ;  /* 0x0000004ee00c723c */ /* 0x000fe2000004180c */
[----:B------:R-:W-:Y:S07]  /*28f0*/  LDSM.16.M88.4 R76, [R251+0x5800] ;  /* 0x00580000fb4c783b */ /* 0x000fee0000000200 */
[----:B------:R-:W-:Y:S01]  /*2900*/  HMMA.16816.F32.BF16 R16, R216, R82, R44 ;  /* 0x00000052d810723c */ /* 0x000fe2000004182c */
[----:B------:R-:W-:Y:S07]  /*2910*/  LDSM.16.M88.4 R44, [R95+0x6000] ;  /* 0x006000005f2c783b */ /* 0x000fee0000000200 */
[C---:B------:R-:W-:Y:S08]  /*2920*/  HMMA.16816.F32.BF16 R32, R220.reuse, R48, R32 ;  /* 0x00000030dc20723c */ /* 0x040ff00000041820 */
[----:B------:R-:W-:Y:S08]  /*2930*/  HMMA.16816.F32.BF16 R36, R220, R50, R36 ;  /* 0x00000032dc24723c */ /* 0x000ff00000041824 */
[----:B---3--:R-:W-:Y:S08]  /*2940*/  HMMA.16816.F32.BF16 R8, R228, R68, R8 ;  /* 0x00000044e408723c */ /* 0x008ff00000041808 */
[----:B------:R-:W-:Y:S01]  /*2950*/  HMMA.16816.F32.BF16 R48, R220, R60, R28 ;  /* 0x0000003cdc30723c */ /* 0x000fe2000004181c */
[----:B------:R-:W3:Y:S04]  /*2960*/  LDSM.16.M88.4 R28, [R251+0x4800] ;  /* 0x00480000fb1c783b */ /* 0x000ee80000000200 */
[----:B------:R-:W-:Y:S03]  /*2970*/  LDSM.16.M88.4 R60, [R251+0x6000] ;  /* 0x00600000fb3c783b */ /* 0x000fe60000000200 */
[----:B------:R-:W-:Y:S08]  /*2980*/  HMMA.16816.F32.BF16 R12, R228, R70, R12 ;  /* 0x00000046e40c723c */ /* 0x000ff0000004180c */
[----:B------:R-:W-:Y:S08]  /*2990*/  HMMA.16816.F32.BF16 R84, R220, R74, R16 ;  /* 0x0000004adc54723c */ /* 0x000ff00000041810 */
[----:B------:R-:W-:Y:S01]  /*29a0*/  HMMA.16816.F32.BF16 R16, R224, R56, R32 ;  /* 0x00000038e010723c */ /* 0x000fe20000041820 */
[----:B------:R-:W-:Y:S07]  /*29b0*/  LDSM.16.M88.4 R32, [R251+0x5000] ;  /* 0x00500000fb20783b */ /* 0x000fee0000000200 */
[----:B-1----:R-:W-:Y:S08]  /*29c0*/  HMMA.16816.F32.BF16 R8, R232, R24, R8 ;  /* 0x00000018e808723c */ /* 0x002ff00000041808 */
[C---:B--2---:R-:W-:Y:S01]  /*29d0*/  HMMA.16816.F32.BF16 R80, R224.reuse, R20, R48 ;  /* 0x00000014e050723c */ /* 0x044fe20000041830 */
[----:B------:R-:W1:Y:S07]  /*29e0*/  LDSM.16.M88.4 R48, [R248+0x16900] ;  /* 0x01690000f830783b */ /* 0x000e6e0000000200 */
[----:B------:R-:W-:Y:S01]  /*29f0*/  HMMA.16816.F32.BF16 R36, R224, R58, R36 ;  /* 0x0000003ae024723c */ /* 0x000fe20000041824 */
[----:B------:R-:W2:Y:S07]  /*2a00*/  LDSM.16.M88.4 R56, [R94+0x16100] ;  /* 0x016100005e38783b */ /* 0x000eae0000000200 */
[----:B------:R-:W-:Y:S08]  /*2a10*/  HMMA.16816.F32.BF16 R12, R232, R26, R12 ;  /* 0x0000001ae80c723c */ /* 0x000ff0000004180c */
[----:B---3--:R-:W-:Y:S08]  /*2a20*/  HMMA.16816.F32.BF16 R16, R228, R28, R16 ;  /* 0x0000001ce410723c */ /* 0x008ff00000041810 */
[----:B------:R-:W-:Y:S08]  /*2a30*/  HMMA.16816.F32.BF16 R8, R236, R44, R8 ;  /* 0x0000002cec08723c */ /* 0x000ff00000041808 */
[----:B------:R-:W-:Y:S01]  /*2a40*/  HMMA.16816.F32.BF16 R68, R224, R64, R52 ;  /* 0x00000040e044723c */ /* 0x000fe20000041834 */
[----:B------:R-:W3:Y:S07]  /*2a50*/  LDSM.16.M88.4 R52, [R95+0x6800] ;  /* 0x006800005f34783b */ /* 0x000eee0000000200 */
[----:B------:R-:W-:Y:S08]  /*2a60*/  HMMA.16816.F32.BF16 R28, R228, R30, R36 ;  /* 0x0000001ee41c723c */ /* 0x000ff00000041824 */
[----:B------:R-:W-:Y:S01]  /*2a70*/  HMMA.16816.F32.BF16 R72, R224, R22, R40 ;  /* 0x00000016e048723c */ /* 0x000fe20000041828 */
[----:B------:R-:W4:Y:S07]  /*2a80*/  LDSM.16.M88.4 R40, [R248+0x17100] ;  /* 0x01710000f828783b */ /* 0x000f2e0000000200 */
[----:B------:R-:W-:Y:S01]  /*2a90*/  HMMA.16816.F32.BF16 R20, R236, R46, R12 ;  /* 0x0000002eec14723c */ /* 0x000fe2000004180c */
[----:B------:R-:W-:Y:S07]  /*2aa0*/  LDSM.16.M88.4 R44, [R95+0x7000] ;  /* 0x007000005f2c783b */ /* 0x000fee0000000200 */
[----:B-1----:R-:W-:Y:S08]  /*2ab0*/  HMMA.16816.F32.BF16 R16, R232, R48, R16 ;  /* 0x00000030e810723c */ /* 0x002ff00000041810 */
[----:B--2---:R-:W-:Y:S08]  /*2ac0*/  HMMA.16816.F32.BF16 R12, R240, R56, R8 ;  /* 0x00000038f00c723c */ /* 0x004ff00000041808 */
[----:B------:R-:W-:Y:S01]  /*2ad0*/  HMMA.16816.F32.BF16 R84, R224, R66, R84 ;  /* 0x00000042e054723c */ /* 0x000fe20000041854 */
[----:B------:R-:W1:Y:S07]  /*2ae0*/  LDSM.16.M88.4 R64, [R94+0x16900] ;  /* 0x016900005e40783b */ /* 0x000e6e0000000200 */
[----:B------:R-:W-:Y:S08]  /*2af0*/  HMMA.16816.F32.BF16 R24, R228, R32, R80 ;  /* 0x00000020e418723c */ /* 0x000ff00000041850 */
[----:B------:R-:W-:Y:S01]  /*2b00*/  HMMA.16816.F32.BF16 R28, R232, R50, R28 ;  /* 0x00000032e81c723c */ /* 0x000fe2000004181c */
[----:B------:R-:W-:Y:S07]  /*2b10*/  LDSM.16.M88.4 R48, [R251+0x7000] ;  /* 0x00700000fb30783b */ /* 0x000fee0000000200 */
[----:B------:R-:W-:Y:S08]  /*2b20*/  HMMA.16816.F32.BF16 R36, R228, R34, R72 ;  /* 0x00000022e424723c */ /* 0x000ff00000041848 */
[----:B------:R-:W-:Y:S01]  /*2b30*/  HMMA.16816.F32.BF16 R8, R240, R58, R20 ;  /* 0x0000003af008723c */ /* 0x000fe20000041814 */
[----:B------:R-:W2:Y:S07]  /*2b40*/  LDSM.16.M88.4 R56, [R251+0x6800] ;  /* 0x00680000fb38783b */ /* 0x000eae0000000200 */
[----:B---3--:R-:W-:Y:S08]  /*2b50*/  HMMA.16816.F32.BF16 R16, R236, R52, R16 ;  /* 0x00000034ec10723c */ /* 0x008ff00000041810 */
[----:B------:R-:W-:Y:S08]  /*2b60*/  HMMA.16816.F32.BF16 R32, R244, R60, R12 ;  /* 0x0000003cf420723c */ /* 0x000ff0000004180c */
[----:B----4-:R-:W-:Y:S08]  /*2b70*/  HMMA.16816.F32.BF16 R12, R232, R40, R24 ;  /* 0x00000028e80c723c */ /* 0x010ff00000041818 */
[----:B------:R-:W-:Y:S01]  /*2b80*/  HMMA.16816.F32.BF16 R28, R236, R54, R28 ;  /* 0x00000036ec1c723c */ /* 0x000fe2000004181c */
[----:B------:R-:W3:Y:S07]  /*2b90*/  LDSM.16.M88.4 R52, [R94+0x17100] ;  /* 0x017100005e34783b */ /* 0x000eee0000000200 */
[----:B------:R-:W-:Y:S01]  /*2ba0*/  HMMA.16816.F32.BF16 R20, R232, R42, R36 ;  /* 0x0000002ae814723c */ /* 0x000fe20000041824 */
[----:B------:R-:W4:Y:S01]  /*2bb0*/  LDSM.16.M88.4 R36, [R248+0x17900] ;  /* 0x01790000f824783b */ /* 0x000f220000000200 */
[----:B------:R-:W-:-:S02]  /*2bc0*/  FMUL.FTZ R32, R32, c[0x0][0x320] ;  /* 0x0000c80020207a20 */ /* 0x000fc40000410000 */
[----:B------:R-:W-:Y:S01]  /*2bd0*/  FMUL.FTZ R33, R33, c[0x0][0x320] ;  /* 0x0000c80021217a20 */ /* 0x000fe20000410000 */
[----:B------:R-:W5:Y:S01]  /*2be0*/  LDSM.16.M88.4 R40, [R95+0x7800] ;  /* 0x007800005f28783b */ /* 0x000f620000000200 */
[----:B------:R-:W-:Y:S02]  /*2bf0*/  FMUL.FTZ R34, R34, c[0x0][0x320] ;  /* 0x0000c80022227a20 */ /* 0x000fe40000410000 */
[----:B------:R-:W-:Y:S01]  /*2c00*/  HMMA.16816.F32.BF16 R8, R244, R62, R8 ;  /* 0x0000003ef408723c */ /* 0x000fe20000041808 */
[----:B------:R-:W-:Y:S01]  /*2c10*/  FMUL.FTZ R35, R35, c[0x0][0x320] ;  /* 0x0000c80023237a20 */ /* 0x000fe20000410000 */
[----:B------:R-:W-:Y:S06]  /*2c20*/  MUFU.TANH R63, R33 ;  /* 0x00000021003f7308 */ /* 0x000fec0000002400 */
[----:B-1----:R-:W-:Y:S02]  /*2c30*/  HMMA.16816.F32.BF16 R24, R240, R64, R16 ;  /* 0x00000040f018723c */ /* 0x002fe40000041810 */
[----:B------:R-:W-:Y:S06]  /*2c40*/  MUFU.TANH R64, R32 ;  /* 0x0000002000407308 */ /* 0x000fec0000002400 */
[----:B------:R-:W-:Y:S02]  /*2c50*/  HMMA.16816.F32.BF16 R68, R228, R76, R68 ;  /* 0x0000004ce444723c */ /* 0x000fe40000041844 */
[----:B------:R-:W1:Y:S06]  /*2c60*/  MUFU.TANH R7, R34 ;  /* 0x0000002200077308 */ /* 0x000e6c0000002400 */
[----:B------:R-:W-:Y:S01]  /*2c70*/  HMMA.16816.F32.BF16 R16, R236, R44, R12 ;  /* 0x0000002cec10723c */ /* 0x000fe2000004180c */
[----:B------:R-:W-:Y:S01]  /*2c80*/  FMUL.FTZ R9, R9, c[0x0][0x320] ;  /* 0x0000c80009097a20 */ /* 0x000fe20000410000 */
[----:B------:R2:W-:Y:S01]  /*2c90*/  MUFU.TANH R6, R35 ;  /* 0x0000002300067308 */ /* 0x0005e20000002400 */
[----:B------:R-:W-:-:S02]  /*2ca0*/  FMUL.FTZ R10, R10, c[0x0][0x320] ;  /* 0x0000c8000a0a7a20 */ /* 0x000fc40000410000 */
[----:B------:R-:W-:Y:S02]  /*2cb0*/  FMUL.FTZ R11, R11, c[0x0][0x320] ;  /* 0x0000c8000b0b7a20 */ /* 0x000fe40000410000 */
[----:B------:R-:W-:Y:S01]  /*2cc0*/  FMUL.FTZ R2, R8, c[0x0][0x320] ;  /* 0x0000c80008027a20 */ /* 0x000fe20000410000 */
[----:B------:R-:W-:Y:S02]  /*2cd0*/  HMMA.16816.F32.BF16 R12, R240, R66, R28 ;  /* 0x00000042f00c723c */ /* 0x000fe4000004181c */
[----:B------:R-:W-:Y:S06]  /*2ce0*/  MUFU.TANH R61, R9 ;  /* 0x00000009003d7308 */ /* 0x000fec0000002400 */
[----:B------:R-:W-:Y:S02]  /*2cf0*/  HMMA.16816.F32.BF16 R28, R228, R78, R84 ;  /* 0x0000004ee41c723c */ /* 0x000fe40000041854 */
[----:B------:R-:W-:Y:S06]  /*2d00*/  MUFU.TANH R60, R10 ;  /* 0x0000000a003c7308 */ /* 0x000fec0000002400 */
[----:B--2---:R-:W-:Y:S02]  /*2d10*/  HMMA.16816.F32.BF16 R32, R244, R56, R24 ;  /* 0x00000038f420723c */ /* 0x004fe40000041818 */
[----:B------:R4:W2:Y:S06]  /*2d20*/  MUFU.TANH R57, R11 ;  /* 0x0000000b00397308 */ /* 0x0008ac0000002400 */
[----:B------:R-:W-:Y:S02]  /*2d30*/  HMMA.16816.F32.BF16 R24, R236, R46, R20 ;  /* 0x0000002eec18723c */ /* 0x000fe40000041814 */
[----:B------:R1:W-:Y:S06]  /*2d40*/  MUFU.TANH R62, R2 ;  /* 0x00000002003e7308 */ /* 0x0003ec0000002400 */
[----:B---3--:R-:W-:Y:S08]  /*2d50*/  HMMA.16816.F32.BF16 R20, R240, R52, R16 ;  /* 0x00000034f014723c */ /* 0x008ff00000041810 */
[----:B----4-:R-:W-:Y:S01]  /*2d60*/  HMMA.16816.F32.BF16 R8, R232, R36, R68 ;  /* 0x00000024e808723c */ /* 0x010fe20000041844 */
[----:B------:R-:W-:Y:S01]  /*2d70*/  FMUL.FTZ R32, R32, c[0x0][0x320] ;  /* 0x0000c80020207a20 */ /* 0x000fe20000410000 */
[----:B-1----:R-:W-:Y:S01]  /*2d80*/  LOP3.LUT R2, R93, 0xffffffe0, RZ, 0xc0, !PT ;  /* 0xffffffe05d027812 */ /* 0x002fe200078ec0ff */
[----:B------:R-:W-:-:S02]  /*2d90*/  FMUL.FTZ R33, R33, c[0x0][0x320] ;  /* 0x0000c80021217a20 */ /* 0x000fc40000410000 */
[----:B------:R-:W1:Y:S01]  /*2da0*/  MUFU.TANH R56, R32 ;  /* 0x0000002000387308 */ /* 0x000e620000002400 */
[----:B------:R-:W-:Y:S02]  /*2db0*/  FMUL.FTZ R34, R34, c[0x0][0x320] ;  /* 0x0000c80022227a20 */ /* 0x000fe40000410000 */
[----:B------:R-:W-:Y:S01]  /*2dc0*/  HMMA.16816.F32.BF16 R16, R244, R58, R12 ;  /* 0x0000003af410723c */ /* 0x000fe2000004180c */
[----:B------:R-:W-:Y:S02]  /*2dd0*/  IMAD.IADD R2, R107, 0x1, -R2 ;  /* 0x000000016b027824 */ /* 0x000fe400078e0a02 */
[----:B------:R-:W-:Y:S02]  /*2de0*/  FMUL.FTZ R35, R35, c[0x0][0x320] ;  /* 0x0000c80023237a20 */ /* 0x000fe40000410000 */
[----:B------:R-:W-:Y:S01]  /*2df0*/  MUFU.TANH R47, R33 ;  /* 0x00000021002f7308 */ /* 0x000fe20000002400 */
[----:B------:R-:W-:Y:S02]  /*2e00*/  SHF.R.S32.HI R3, RZ, 0x1f, R2 ;  /* 0x0000001fff037819 */ /* 0x000fe40000011402 */
[----:B------:R-:W-:Y:S01]  /*2e10*/  HMMA.16816.F32.BF16 R12, R232, R38, R28 ;  /* 0x00000026e80c723c */ /* 0x000fe2000004181c */
[----:B------:R-:W3:Y:S01]  /*2e20*/  LDSM.16.M88.4 R36, [R94+0x17900] ;  /* 0x017900005e24783b */ /* 0x000ee20000000200 */
[----:B------:R-:W-:-:S03]  /*2e30*/  LEA.HI R3, R3, R2, RZ, 0x2 ;  /* 0x0000000203037211 */ /* 0x000fc600078f10ff */
[----:B------:R-:W4:Y:S01]  /*2e40*/  MUFU.TANH R46, R34 ;  /* 0x00000022002e7308 */ /* 0x000f220000002400 */
[----:B------:R-:W-:Y:S02]  /*2e50*/  LOP3.LUT R3, R3, 0x7ffffffc, RZ, 0xc0, !PT ;  /* 0x7ffffffc03037812 */ /* 0x000fe400078ec0ff */
[----:B------:R-:W-:Y:S03]  /*2e60*/  HMMA.16816.F32.BF16 R24, R240, R54, R24 ;  /* 0x00000036f018723c */ /* 0x000fe60000041818 */
[----:B------:R-:W-:Y:S02]  /*2e70*/  IMAD.IADD R2, R2, 0x1, -R3 ;  /* 0x0000000102027824 */ /* 0x000fe400078e0a03 */
[----:B------:R-:W-:Y:S02]  /*2e80*/  MUFU.TANH R45, R35 ;  /* 0x00000023002d7308 */ /* 0x000fe40000002400 */
[----:B------:R-:W-:Y:S01]  /*2e90*/  IMAD R2, R2, -0x2, R92 ;  /* 0xfffffffe02027824 */ /* 0x000fe200078e025c */
[----:B-----5:R-:W-:Y:S01]  /*2ea0*/  HMMA.16816.F32.BF16 R8, R236, R40, R8 ;  /* 0x00000028ec08723c */ /* 0x020fe20000041808 */
[----:B------:R-:W-:-:S02]  /*2eb0*/  FMUL.FTZ R16, R16, c[0x0][0x320] ;  /* 0x0000c80010107a20 */ /* 0x000fc40000410000 */
[----:B------:R-:W-:Y:S01]  /*2ec0*/  FMUL.FTZ R17, R17, c[0x0][0x320] ;  /* 0x0000c80011117a20 */ /* 0x000fe20000410000 */
[----:B------:R-:W-:Y:S01]  /*2ed0*/  ISETP.GT.AND P0, PT, R2, RZ, PT ;  /* 0x000000ff0200720c */ /* 0x000fe20003f04270 */
[----:B------:R-:W-:Y:S01]  /*2ee0*/  FMUL.FTZ R18, R18, c[0x0][0x320] ;  /* 0x0000c80012127a20 */ /* 0x000fe20000410000 */
[----:B------:R-:W5:Y:S01]  /*2ef0*/  MUFU.TANH R44, R16 ;  /* 0x00000010002c7308 */ /* 0x000f620000002400 */
[----:B------:R-:W-:Y:S01]  /*2f00*/  FMUL.FTZ R19, R19, c[0x0][0x320] ;  /* 0x0000c80013137a20 */ /* 0x000fe20000410000 */
[----:B------:R-:W-:Y:S01]  /*2f10*/  HMMA.16816.F32.BF16 R28, R244, R48, R20 ;  /* 0x00000030f41c723c */ /* 0x000fe20000041814 */
[----:B------:R-:W1:Y:S01]  /*2f20*/  LDSM.16.M88.4 R20, [R251+0x7800] ;  /* 0x00780000fb14783b */ /* 0x000e620000000200 */
[----:B------:R-:W-:Y:S01]  /*2f30*/  ISETP.GT.AND P2, PT, R2, 0x1, PT ;  /* 0x000000010200780c */ /* 0x000fe20003f44270 */
[----:B------:R-:W-:-:S04]  /*2f40*/  DEPBAR.LE SB0, 0x0 ;  /* 0x000080000000791a */ /* 0x000fc80000000000 */
[----:B------:R-:W1:Y:S01]  /*2f50*/  MUFU.TANH R40, R17 ;  /* 0x0000001100287308 */ /* 0x000e620000002400 */
[----:B------:R-:W-:Y:S01]  /*2f60*/  HMMA.16816.F32.BF16 R12, R236, R42, R12 ;  /* 0x0000002aec0c723c */ /* 0x000fe2000004180c */
[----:B------:R-:W-:-:S06]  /*2f70*/  ISETP.GT.AND P1, PT, R2, 0x8, PT ;  /* 0x000000080200780c */ /* 0x000fcc0003f24270 */
[----:B------:R-:W1:Y:S01]  /*2f80*/  MUFU.TANH R52, R18 ;  /* 0x0000001200347308 */ /* 0x000e620000002400 */
[----:B------:R-:W-:Y:S07]  /*2f90*/  HMMA.16816.F32.BF16 R24, R244, R50, R24 ;  /* 0x00000032f418723c */ /* 0x000fee0000041818 */
[----:B------:R3:W1:Y:S01]  /*2fa0*/  MUFU.TANH R53, R19 ;  /* 0x0000001300357308 */ /* 0x0006620000002400 */
[----:B------:R-:W-:Y:S02]  /*2fb0*/  FMUL.FTZ R28, R28, c[0x0][0x320] ;  /* 0x0000c8001c1c7a20 */ /* 0x000fe40000410000 */
[----:B------:R-:W-:-:S02]  /*2fc0*/  FMUL.FTZ R29, R29, c[0x0][0x320] ;  /* 0x0000c8001d1d7a20 */ /* 0x000fc40000410000 */
[----:B------:R-:W-:Y:S02]  /*2fd0*/  FMUL.FTZ R31, R31, c[0x0][0x320] ;  /* 0x0000c8001f1f7a20 */ /* 0x000fe40000410000 */
[----:B------:R-:W-:Y:S01]  /*2fe0*/  FMUL.FTZ R30, R30, c[0x0][0x320] ;  /* 0x0000c8001e1e7a20 */ /* 0x000fe20000410000 */
[----:B------:R-:W1:Y:S01]  /*2ff0*/  MUFU.TANH R35, R28 ;  /* 0x0000001c00237308 */ /* 0x000e620000002400 */
[----:B---3--:R-:W-:Y:S08]  /*3000*/  HMMA.16816.F32.BF16 R16, R240, R36, R8 ;  /* 0x00000024f010723c */ /* 0x008ff00000041808 */
[----:B------:R-:W-:Y:S01]  /*3010*/  FMUL.FTZ R24, R24, c[0x0][0x320] ;  /* 0x0000c80018187a20 */ /* 0x000fe20000410000 */
[----:B------:R-:W3:Y:S01]  /*3020*/  MUFU.TANH R34, R29 ;  /* 0x0000001d00227308 */ /* 0x000ee20000002400 */
[----:B------:R-:W-:-:S02]  /*3030*/  FMUL.FTZ R3, R27, c[0x0][0x320] ;  /* 0x0000c8001b037a20 */ /* 0x000fc40000410000 */
[----:B------:R-:W-:Y:S02]  /*3040*/  FMUL.FTZ R25, R25, c[0x0][0x320] ;  /* 0x0000c80019197a20 */ /* 0x000fe40000410000 */
[----:B------:R-:W-:Y:S01]  /*3050*/  FMUL.FTZ R26, R26, c[0x0][0x320] ;  /* 0x0000c8001a1a7a20 */ /* 0x000fe20000410000 */
[----:B------:R-:W-:Y:S02]  /*3060*/  HMMA.16816.F32.BF16 R8, R240, R38, R12 ;  /* 0x00000026f008723c */ /* 0x000fe4000004180c */
[----:B------:R3:W-:Y:S05]  /*3070*/  MUFU.TANH R15, R24 ;  /* 0x00000018000f7308 */ /* 0x0007ea0000002400 */
[----:B------:R-:W-:-:S02]  /*3080*/  FSEL R14, R7, -INF , P0 ;  /* 0xff800000070e7808 */ /* 0x000fc40000000000 */
[----:B------:R-:W-:Y:S01]  /*3090*/  FSEL R7, R64, -INF , P0 ;  /* 0xff80000040077808 */ /* 0x000fe20000000000 */
[----:B------:R4:W-:Y:S01]  /*30a0*/  MUFU.TANH R12, R25 ;  /* 0x00000019000c7308 */ /* 0x0009e20000002400 */
[----:B------:R-:W-:Y:S01]  /*30b0*/  BAR.SYNC.DEFER_BLOCKING 0x0 ;  /* 0x0000000000007b1d */ /* 0x000fe20000010000 */
[----:B------:R-:W-:Y:S01]  /*30c0*/  ISETP.GT.AND P0, PT, R2, 0x9, PT ;  /* 0x000000090200780c */ /* 0x000fe20003f04270 */
[----:B-1----:R-:W-:Y:S03]  /*30d0*/  HMMA.16816.F32.BF16 R16, R244, R20, R16 ;  /* 0x00000014f410723c */ /* 0x002fe60000041810 */
[----:B--2---:R-:W-:Y:S02]  /*30e0*/  FSEL R27, R57, -INF , P0 ;  /* 0xff800000391b7808 */ /* 0x004fe40000000000 */
[----:B------:R1:W-:Y:S01]  /*30f0*/  MUFU.TANH R32, R31 ;  /* 0x0000001f00207308 */ /* 0x0003e20000002400 */
[----:B---3--:R-:W-:-:S02]  /*3100*/  FSEL R24, R6, -INF , P2 ;  /* 0xff80000006187808 */ /* 0x008fc40001000000 */
[----:B------:R-:W-:Y:S02]  /*3110*/  FSEL R6, R63, -INF , P2 ;  /* 0xff8000003f067808 */ /* 0x000fe40001000000 */
[----:B------:R-:W-:Y:S01]  /*3120*/  ISETP.GT.AND P2, PT, R2, 0x10, PT ;  /* 0x000000100200780c */ /* 0x000fe20003f44270 */
[----:B------:R-:W-:Y:S02]  /*3130*/  HMMA.16816.F32.BF16 R20, R244, R22, R8 ;  /* 0x00000016f414723c */ /* 0x000fe40000041808 */
[----:B------:R2:W-:Y:S01]  /*3140*/  MUFU.TANH R10, R3 ;  /* 0x00000003000a7308 */ /* 0x0005e20000002400 */
[----:B----4-:R-:W-:Y:S02]  /*3150*/  FSEL R25, R60, -INF , P1 ;  /* 0xff8000003c197808 */ /* 0x010fe40000800000 */
[----:B------:R-:W-:Y:S02]  /*3160*/  FSEL R13, R56, -INF , P2 ;  /* 0xff800000380d7808 */ /* 0x000fe40001000000 */
[----:B------:R-:W-:-:S02]  /*3170*/  FSEL R8, R62, -INF , P1 ;  /* 0xff8000003e087808 */ /* 0x000fc40000800000 */
[----:B------:R-:W-:Y:S01]  /*3180*/  FSEL R11, R61, -INF , P0 ;  /* 0xff8000003d0b7808 */ /* 0x000fe20000000000 */
[----:B------:R3:W4:Y:S01]  /*3190*/  MUFU.TANH R9, R26 ;  /* 0x0000001a00097308 */ /* 0x0007220000002400 */
[C---:B------:R-:W-:Y:S02]  /*31a0*/  ISETP.GT.AND P1, PT, R2.reuse, 0x11, PT ;  /* 0x000000110200780c */ /* 0x040fe40003f24270 */
[----:B------:R-:W-:Y:S02]  /*31b0*/  ISETP.GT.AND P0, PT, R2, 0x18, PT ;  /* 0x000000180200780c */ /* 0x000fe40003f04270 */
[----:B-1----:R-:W-:Y:S01]  /*31c0*/  FSEL R31, R46, -INF , P2 ;  /* 0xff8000002e1f7808 */ /* 0x002fe20001000000 */
[----:B------:R-:W-:Y:S01]  /*31d0*/  FMUL.FTZ R16, R16, c[0x0][0x320] ;  /* 0x0000c80010107a20 */ /* 0x000fe20000410000 */
[----:B------:R-:W-:Y:S01]  /*31e0*/  ISETP.GT.AND P2, PT, R2, 0x19, PT ;  /* 0x000000190200780c */ /* 0x000fe20003f44270 */
[----:B------:R-:W-:Y:S01]  /*31f0*/  FMUL.FTZ R18, R18, c[0x0][0x320] ;  /* 0x0000c80012127a20 */ /* 0x000fe20000410000 */
[----:B--2---:R-:W-:Y:S01]  /*3200*/  FMNMX.FTZ R3, R7, R6, !PT ;  /* 0x0000000607037209 */ /* 0x004fe20007810000 */
[----:B------:R1:W2:Y:S01]  /*3210*/  MUFU.TANH R33, R30 ;  /* 0x0000001e00217308 */ /* 0x0002a20000002400 */
[----:B-----5:R-:W-:Y:S01]  /*3220*/  FSEL R28, R44, -INF , P0 ;  /* 0xff8000002c1c7808 */ /* 0x020fe20000000000 */
[----:B------:R-:W-:Y:S01]  /*3230*/  FMUL.FTZ R17, R17, c[0x0][0x320] ;  /* 0x0000c80011117a20 */ /* 0x000fe20000410000 */
[----:B------:R-:W-:Y:S01]  /*3240*/  FMNMX.FTZ R3, R8, R3, !PT ;  /* 0x0000000308037209 */ /* 0x000fe20007810000 */
[----:B------:R-:W-:Y:S01]  /*3250*/  FMUL.FTZ R20, R20, c[0x0][0x320] ;  /* 0x0000c80014147a20 */ /* 0x000fe20000410000 */
[----:B------:R-:W-:Y:S01]  /*3260*/  FSEL R29, R40, -INF , P2 ;  /* 0xff800000281d7808 */ /* 0x000fe20001000000 */
[----:B------:R-:W-:Y:S01]  /*3270*/  FMUL.FTZ R19, R19, c[0x0][0x320] ;  /* 0x0000c80013137a20 */ /* 0x000fe20000410000 */
[----:B------:R-:W-:Y:S01]  /*3280*/  FMNMX.FTZ R3, R11, R3, !PT ;  /* 0x000000030b037209 */ /* 0x000fe20007810000 */
[----:B------:R-:W-:Y:S01]  /*3290*/  MUFU.TANH R16, R16 ;  /* 0x0000001000107308 */ /* 0x000fe20000002400 */
[----:B---3--:R-:W-:Y:S01]  /*32a0*/  FSEL R26, R47, -INF , P1 ;  /* 0xff8000002f1a7808 */ /* 0x008fe20000800000 */
[----:B------:R-:W-:Y:S01]  /*32b0*/  FMUL.FTZ R22, R22, c[0x0][0x320] ;  /* 0x0000c80016167a20 */ /* 0x000fe20000410000 */
[----:B------:R-:W-:-:S02]  /*32c0*/  FMNMX.FTZ R3, R13, R3, !PT ;  /* 0x000000030d037209 */ /* 0x000fc40007810000 */
[----:B------:R-:W-:Y:S02]  /*32d0*/  FSEL R52, R52, -INF , P0 ;  /* 0xff80000034347808 */ /* 0x000fe40000000000 */
[----:B------:R-:W-:Y:S01]  /*32e0*/  FMNMX.FTZ R3, R26, R3, !PT ;  /* 0x000000031a037209 */ /* 0x000fe20007810000 */
[----:B------:R-:W3:Y:S01]  /*32f0*/  MUFU.TANH R18, R18 ;  /* 0x0000001200127308 */ /* 0x000ee20000002400 */
[----:B-1----:R-:W-:Y:S02]  /*3300*/  FSEL R30, R45, -INF , P1 ;  /* 0xff8000002d1e7808 */ /* 0x002fe40000800000 */
[----:B------:R-:W-:Y:S02]  /*3310*/  ISETP.GT.AND P1, PT, R2, 0x20, PT ;  /* 0x000000200200780c */ /* 0x000fe40003f24270 */
[----:B------:R-:W-:Y:S02]  /*3320*/  FMNMX.FTZ R132, R28, R3, !PT ;  /* 0x000000031c847209 */ /* 0x000fe40007810000 */
[----:B------:R-:W-:Y:S01]  /*3330*/  ISETP.GT.AND P0, PT, R2, 0x21, PT ;  /* 0x000000210200780c */ /* 0x000fe20003f04270 */
[----:B------:R-:W1:Y:S01]  /*3340*/  MUFU.TANH R17, R17 ;  /* 0x0000001100117308 */ /* 0x000e620000002400 */
[----:B------:R-:W-:-:S02]  /*3350*/  FSEL R53, R53, -INF , P2 ;  /* 0xff80000035357808 */ /* 0x000fc40001000000 */
[----:B------:R-:W-:Y:S02]  /*3360*/  FSEL R94, R35, -INF , P1 ;  /* 0xff800000235e7808 */ /* 0x000fe40000800000 */
[----:B------:R-:W-:Y:S02]  /*3370*/  FMNMX.FTZ R132, R29, R132, !PT ;  /* 0x000000841d847209 */ /* 0x000fe40007810000 */
[----:B------:R-:W-:Y:S01]  /*3380*/  ISETP.GT.AND P2, PT, R2, 0x28, PT ;  /* 0x000000280200780c */ /* 0x000fe20003f44270 */
[----:B------:R-:W5:Y:S01]  /*3390*/  MUFU.TANH R20, R20 ;  /* 0x0000001400147308 */ /* 0x000f620000002400 */
[----:B------:R-:W-:Y:S02]  /*33a0*/  FMNMX.FTZ R3, R14, R24, !PT ;  /* 0x000000180e037209 */ /* 0x000fe40007810000 */
[----:B------:R-:W-:Y:S02]  /*33b0*/  FSEL R93, R34, -INF , P0 ;  /* 0xff800000225d7808 */ /* 0x000fe40000000000 */
[----:B------:R-:W-:-:S02]  /*33c0*/  FMNMX.FTZ R132, R94, R132, !PT ;  /* 0x000000845e847209 */ /* 0x000fc40007810000 */
[----:B----4-:R-:W-:Y:S01]  /*33d0*/  FSEL R107, R9, -INF , P2 ;  /* 0xff800000096b7808 */ /* 0x010fe20001000000 */
[----:B------:R-:W-:Y:S01]  /*33e0*/  FMUL.FTZ R9, R21, c[0x0][0x320] ;  /* 0x0000c80015097a20 */ /* 0x000fe20000410000 */
[----:B------:R-:W-:Y:S01]  /*33f0*/  FMNMX.FTZ R3, R25, R3, !PT ;  /* 0x0000000319037209 */ /* 0x000fe20007810000 */
[----:B------:R-:W-:Y:S01]  /*3400*/  MUFU.TANH R19, R19 ;  /* 0x0000001300137308 */ /* 0x000fe20000002400 */
[----:B--2---:R-:W-:Y:S02]  /*3410*/  FSEL R105, R33, -INF , P1 ;  /* 0xff80000021697808 */ /* 0x004fe40000800000 */
[----:B------:R-:W-:Y:S02]  /*3420*/  FSEL R106, R32, -INF , P0 ;  /* 0xff800000206a7808 */ /* 0x000fe40000000000 */
[C---:B------:R-:W-:Y:S02]  /*3430*/  ISETP.GT.AND P1, PT, R2.reuse, 0x29, PT ;  /* 0x000000290200780c */ /* 0x040fe40003f24270 */
[----:B------:R-:W-:Y:S01]  /*3440*/  ISETP.GT.AND P0, PT, R2, 0x30, PT ;  /* 0x000000300200780c */ /* 0x000fe20003f04270 */
[----:B------:R-:W2:Y:S01]  /*3450*/  MUFU.TANH R9, R9 ;  /* 0x0000000900097308 */ /* 0x000ea20000002400 */
[----:B------:R-:W-:-:S02]  /*3460*/  FSEL R92, R15, -INF , P2 ;  /* 0xff8000000f5c7808 */ /* 0x000fc40001000000 */
[----:B------:R-:W-:Y:S02]  /*3470*/  FMNMX.FTZ R132, R93, R132, !PT ;  /* 0x000000845d847209 */ /* 0x000fe40007810000 */
[----:B------:R-:W-:Y:S02]  /*3480*/  FMNMX.FTZ R3, R27, R3, !PT ;  /* 0x000000031b037209 */ /* 0x000fe40007810000 */
[----:B------:R-:W-:Y:S01]  /*3490*/  FSEL R104, R10, -INF , P1 ;  /* 0xff8000000a687808 */ /* 0x000fe20000800000 */
[----:B------:R-:W4:Y:S01]  /*34a0*/  MUFU.TANH R22, R22 ;  /* 0x0000001600167308 */ /* 0x000f220000002400 */
[----:B------:R-:W-:Y:S02]  /*34b0*/  FSEL R91, R12, -INF , P1 ;  /* 0xff8000000c5b7808 */ /* 0x000fe40000800000 */
[----:B---3--:R-:W-:Y:S02]  /*34c0*/  FSEL R95, R18, -INF , P0 ;  /* 0xff800000125f7808 */ /* 0x008fe40000000000 */
[----:B------:R-:W-:-:S02]  /*34d0*/  FMNMX.FTZ R132, R92, R132, !PT ;  /* 0x000000845c847209 */ /* 0x000fc40007810000 */
[----:B------:R-:W-:Y:S02]  /*34e0*/  FSEL R90, R16, -INF , P0 ;  /* 0xff800000105a7808 */ /* 0x000fe40000000000 */
[C---:B------:R-:W-:Y:S02]  /*34f0*/  ISETP.GT.AND P2, PT, R2.reuse, 0x31, PT ;  /* 0x000000310200780c */ /* 0x040fe40003f44270 */
[C---:B------:R-:W-:Y:S02]  /*3500*/  ISETP.GT.AND P1, PT, R2.reuse, 0x38, PT ;  /* 0x000000380200780c */ /* 0x040fe40003f24270 */
[----:B------:R-:W-:Y:S02]  /*3510*/  ISETP.GT.AND P0, PT, R2, 0x39, PT ;  /* 0x000000390200780c */ /* 0x000fe40003f04270 */
[----:B------:R-:W-:Y:S02]  /*3520*/  FMNMX.FTZ R2, R31, R3, !PT ;  /* 0x000000031f027209 */ /* 0x000fe40007810000 */
[----:B------:R-:W-:-:S02]  /*3530*/  FMNMX.FTZ R132, R91, R132, !PT ;  /* 0x000000845b847209 */ /* 0x000fc40007810000 */
[----:B------:R-:W-:Y:S02]  /*3540*/  FMNMX.FTZ R2, R30, R2, !PT ;  /* 0x000000021e027209 */ /* 0x000fe40007810000 */
[----:B-1----:R-:W-:Y:S02]  /*3550*/  FSEL R89, R17, -INF , P2 ;  /* 0xff80000011597808 */ /* 0x002fe40001000000 */
[----:B------:R-:W-:Y:S02]  /*3560*/  FMNMX.FTZ R132, R90, R132, !PT ;  /* 0x000000845a847209 */ /* 0x000fe40007810000 */
[----:B------:R-:W-:Y:S02]  /*3570*/  FMNMX.FTZ R2, R52, R2, !PT ;  /* 0x0000000234027209 */ /* 0x000fe40007810000 */
[----:B-----5:R-:W-:Y:S02]  /*3580*/  FSEL R88, R20, -INF , P1 ;  /* 0xff80000014587808 */ /* 0x020fe40000800000 */
[----:B------:R-:W-:-:S02]  /*3590*/  FMNMX.FTZ R132, R89, R132, !PT ;  /* 0x0000008459847209 */ /* 0x000fc40007810000 */
[----:B------:R-:W-:Y:S02]  /*35a0*/  FMNMX.FTZ R2, R53, R2, !PT ;  /* 0x0000000235027209 */ /* 0x000fe40007810000 */
[----:B--2---:R-:W-:Y:S01]  /*35b0*/  FSEL R84, R9, -INF , P0 ;  /* 0xff80000009547808 */ /* 0x004fe20000000000 */
[----:B------:R-:W-:Y:S01]  /*35c0*/  FMUL.FTZ R9, R23, c[0x0][0x320] ;  /* 0x0000c80017097a20 */ /* 0x000fe20000410000 */
[----:B------:R-:W-:Y:S02]  /*35d0*/  FMNMX.FTZ R132, R88, R132, !PT ;  /* 0x0000008458847209 */ /* 0x000fe40007810000 */
[----:B------:R-:W-:Y:S02]  /*35e0*/  FMNMX.FTZ R2, R105, R2, !PT ;  /* 0x0000000269027209 */ /* 0x000fe40007810000 */
[----:B------:R-:W-:Y:S01]  /*35f0*/  FMNMX.FTZ R132, R84, R132, !PT ;  /* 0x0000008454847209 */ /* 0x000fe20007810000 */
[----:B------:R-:W1:Y:S01]  /*3600*/  MUFU.TANH R9, R9 ;  /* 0x0000000900097308 */ /* 0x000e620000002400 */
[----:B------:R-:W-:-:S02]  /*3610*/  FMNMX.FTZ R2, R106, R2, !PT ;  /* 0x000000026a027209 */ /* 0x000fc40007810000 */
[----:B------:R-:W-:Y:S01]  /*3620*/  FSEL R87, R19, -INF , P2 ;  /* 0xff80000013577808 */ /* 0x000fe20001000000 */
[----:B------:R-:W2:Y:S01]  /*3630*/  SHFL.BFLY PT, R3, R132, 0x2, 0x1f ;  /* 0x0c401f0084037f89 */ /* 0x000ea200000e0000 */
[----:B------:R-:W-:Y:S02]  /*3640*/  FMNMX.FTZ R2, R107, R2, !PT ;  /* 0x000000026b027209 */ /* 0x000fe40007810000 */
[----:B----4-:R-:W-:Y:S02]  /*3650*/  FSEL R86, R22, -INF , P1 ;  /* 0xff80000016567808 */ /* 0x010fe40000800000 */
[----:B------:R-:W-:-:S04]  /*3660*/  FMNMX.FTZ R2, R104, R2, !PT ;  /* 0x0000000268027209 */ /* 0x000fc80007810000 */
[----:B------:R-:W-:Y:S02]  /*3670*/  FMNMX.FTZ R2, R95, R2, !PT ;  /* 0x000000025f027209 */ /* 0x000fe40007810000 */
[----:B-1----:R-:W-:Y:S02]  /*3680*/  FSEL R85, R9, -INF , P0 ;  /* 0xff80000009557808 */ /* 0x002fe40000000000 */
[----:B------:R-:W-:Y:S02]  /*3690*/  FMNMX.FTZ R2, R87, R2, !PT ;  /* 0x0000000257027209 */ /* 0x000fe40007810000 */
[----:B------:R-:W-:Y:S02]  /*36a0*/  ISETP.GE.AND P0, PT, R103, 0x41, PT ;  /* 0x000000416700780c */ /* 0x000fe40003f06270 */
[----:B------:R-:W-:-:S04]  /*36b0*/  FMNMX.FTZ R2, R86, R2, !PT ;  /* 0x0000000256027209 */ /* 0x000fc80007810000 */
[----:B------:R-:W-:Y:S02]  /*36c0*/  FMNMX.FTZ R2, R85, R2, !PT ;  /* 0x0000000255027209 */ /* 0x000fe40007810000 */
[----:B--2---:R-:W-:-:S03]  /*36d0*/  FMNMX.FTZ R132, R132, R3, !PT ;  /* 0x0000000384847209 */ /* 0x004fc60007810000 */
[----:B------:R-:W1:Y:S04]  /*36e0*/  SHFL.BFLY PT, R9, R2, 0x2, 0x1f ;  /* 0x0c401f0002097f89 */ /* 0x000e6800000e0000 */
[----:B------:R-:W2:Y:S01]  /*36f0*/  SHFL.BFLY PT, R3, R132, 0x1, 0x1f ;  /* 0x0c201f0084037f89 */ /* 0x000ea200000e0000 */
[----:B-1----:R-:W-:Y:S02]  /*3700*/  FMNMX.FTZ R9, R2, R9, !PT ;  /* 0x0000000902097209 */ /* 0x002fe40007810000 */
[----:B------:R-:W-:Y:S02]  /*3710*/  @P0 LEA.HI.SX32 R2, R111, 0xfffffffe, 0x1a ;  /* 0xfffffffe6f020811 */ /* 0x000fe400078fd2ff */
[----:B--2---:R-:W-:Y:S01]  /*3720*/  FMNMX.FTZ R132, R132, R3, !PT ;  /* 0x0000000384847209 */ /* 0x004fe20007810000 */
[----:B------:R-:W1:Y:S01]  /*3730*/  SHFL.BFLY PT, R15, R9, 0x1, 0x1f ;  /* 0x0c201f00090f7f89 */ /* 0x000e6200000e0000 */
[----:B------:R-:W-:Y:S01]  /*3740*/  @P0 SHF.R.S32.HI R10, RZ, 0x1f, R2 ;  /* 0x0000001fff0a0819 */ /* 0x000fe20000011402 */
[----:B------:R-:W-:Y:S01]  /*3750*/  @P0 IMAD R3, R96, R2, RZ ;  /* 0x0000000260030224 */ /* 0x000fe200078e02ff */
[C---:B------:R-:W-:Y:S01]  /*3760*/  FSETP.NEU.FTZ.AND P1, PT, R132.reuse, -INF , PT ;  /* 0xff8000008400780b */ /* 0x040fe20003f3d000 */
[----:B------:R-:W-:-:S02]  /*3770*/  FMUL.FTZ R12, R132, c[0x0][0x2d0] ;  /* 0x0000b400840c7a20 */ /* 0x000fc40000410000 */
[-C--:B------:R-:W-:Y:S02]  /*3780*/  @P0 IMAD R10, R10, R97.reuse, R3 ;  /* 0x000000610a0a0224 */ /* 0x080fe400078e0203 */
[----:B------:R-:W-:Y:S01]  /*3790*/  @P0 IMAD.WIDE.U32 R2, R2, R97, R108 ;  /* 0x0000006102020225 */ /* 0x000fe200078e006c */
[----:B------:R-:W-:-:S03]  /*37a0*/  FSEL R12, R12, RZ, P1 ;  /* 0x000000ff0c0c7208 */ /* 0x000fc60000800000 */
[----:B------:R-:W-:Y:S02]  /*37b0*/  @P0 IMAD.IADD R10, R3, 0x1, R10 ;  /* 0x00000001030a0824 */ /* 0x000fe400078e020a */
[--C-:B------:R-:W-:Y:S02]  /*37c0*/  FFMA.FTZ R7, R7, c[0x0][0x2d0], -R12.reuse ;  /* 0x0000b40007077a23 */ /* 0x100fe4000001080c */
[----:B------:R-:W-:Y:S01]  /*37d0*/  FFMA.FTZ R3, R6, c[0x0][0x2d0], -R12 ;  /* 0x0000b40006037a23 */ /* 0x000fe2000001080c */
[C---:B------:R-:W-:Y:S01]  /*37e0*/  @P0 LEA R6, P1, R2.reuse, c[0x0][0x1c8], 0x1 ;  /* 0x0000720002060a11 */ /* 0x040fe200078208ff */
[----:B------:R2:W-:Y:S08]  /*37f0*/  MUFU.EX2 R82, R7 ;  /* 0x0000000700527308 */ /* 0x0005f00000000800 */
[----:B------:R1:W-:Y:S01]  /*3800*/  MUFU.EX2 R81, R3 ;  /* 0x0000000300517308 */ /* 0x0003e20000000800 */
[----:B--2---:R-:W-:Y:S01]  /*3810*/  @P0 LEA.HI.X R7, R2, c[0x0][0x1cc], R10, 0x1, P1 ;  /* 0x0000730002070a11 */ /* 0x004fe200008f0c0a */
[--C-:B------:R-:W-:Y:S01]  /*3820*/  FFMA.FTZ R2, R8, c[0x0][0x2d0], -R12.reuse ;  /* 0x0000b40008027a23 */ /* 0x100fe2000001080c */
[----:B------:R-:W-:Y:S01]  /*3830*/  @P0 LEA R8, P1, R99, R6, 0x1 ;  /* 0x0000000663080211 */ /* 0x000fe200078208ff */
[----:B------:R-:W-:-:S04]  /*3840*/  FFMA.FTZ R10, R13, c[0x0][0x2d0], -R12 ;  /* 0x0000b4000d0a7a23 */ /* 0x000fc8000001080c */
[----:B------:R2:W-:Y:S01]  /*3850*/  MUFU.EX2 R83, R2 ;  /* 0x0000000200537308 */ /* 0x0005e20000000800 */
[----:B------:R3:W-:Y:S01]  /*3860*/  @P0 LDGSTS.E.BYPASS.LTC128B.128 [R98+0x10100], [R6.64], !P6 ;  /* 0x1010000006620fae */ /* 0x0007e2000f101d44 */
[----:B-1----:R-:W-:Y:S02]  /*3870*/  FMNMX.FTZ R3, R9, R15, !PT ;  /* 0x0000000f09037209 */ /* 0x002fe40007810000 */
[----:B------:R-:W-:Y:S01]  /*3880*/  @P0 LEA.HI.X R9, R99, R7, R100, 0x1, P1 ;  /* 0x0000000763090211 */ /* 0x000fe200008f0c64 */
[----:B------:R3:W-:Y:S01]  /*3890*/  @P0 LDGSTS.E.BYPASS.LTC128B.128 [R98+0x12100], [R6.64+0x80], !P5 ;  /* 0x1210008006620fae */ /* 0x0007e2000e901d44 */
[----:B------:R-:W-:Y:S02]  /*38a0*/  FSETP.NEU.FTZ.AND P1, PT, R3, -INF , PT ;  /* 0xff8000000300780b */ /* 0x000fe40003f3d000 */
[----:B------:R-:W-:Y:S01]  /*38b0*/  MUFU.EX2 R15, R10 ;  /* 0x0000000a000f7308 */ /* 0x000fe20000000800 */
[----:B------:R3:W-:Y:S04]  /*38c0*/  @P0 LDGSTS.E.BYPASS.LTC128B.128 [R98+0x14100], [R6.64+0x100], !P4 ;  /* 0x1410010006620fae */ /* 0x0007e8000e101d44 */
[----:B------:R3:W-:Y:S01]  /*38d0*/  @P0 LDGSTS.E.BYPASS.LTC128B.128 [R98+0x16100], [R6.64+0x180], !P3 ;  /* 0x1610018006620fae */ /* 0x0007e2000d901d44 */
[----:B--2---:R-:W-:-:S03]  /*38e0*/  FFMA.FTZ R2, R11, c[0x0][0x2d0], -R12 ;  /* 0x0000b4000b027a23 */ /* 0x004fc6000001080c */
[----:B------:R1:W-:Y:S01]  /*38f0*/  @P0 LDGSTS.E.BYPASS.LTC128B.128 [R98+0x11100], [R8.64], !P6 ;  /* 0x1110000008620fae */ /* 0x0003e2000f101d44 */
[----:B------:R2:W4:Y:S03]  /*3900*/  MUFU.EX2 R134, R2 ;  /* 0x0000000200867308 */ /* 0x0005260000000800 */
[----:B------:R1:W-:Y:S04]  /*3910*/  @P0 LDGSTS.E.BYPASS.LTC128B.128 [R98+0x13100], [R8.64+0x80], !P5 ;  /* 0x1310008008620fae */ /* 0x0003e8000e901d44 */
[----:B------:R1:W-:Y:S04]  /*3920*/  @P0 LDGSTS.E.BYPASS.LTC128B.128 [R98+0x15100], [R8.64+0x100], !P4 ;  /* 0x1510010008620fae */ /* 0x0003e8000e101d44 */
[----:B------:R1:W-:Y:S04]  /*3930*/  @P0 LDGSTS.E.BYPASS.LTC128B.128 [R98+0x17100], [R8.64+0x180], !P3 ;  /* 0x1710018008620fae */ /* 0x0003e8000d901d44 */
[----:B------:R-:W5:Y:S01]  /*3940*/  LDSM.16.MT88.4 R16, [R250+0x100] ;  /* 0x00010000fa10783b */ /* 0x000f620000004200 */
[----:B--2---:R-:W-:Y:S01]  /*3950*/  FMUL.FTZ R2, R3, c[0x0][0x2d0] ;  /* 0x0000b40003027a20 */ /* 0x004fe20000410000 */
[----:B----4-:R-:W-:-:S02]  /*3960*/  F2FP.BF16.PACK_AB R10, R134, R83 ;  /* 0x00000053860a723e */ /* 0x010fc400000010ff */
[----:B------:R-:W2:Y:S02]  /*3970*/  LDSM.16.MT88.4 R20, [R249+0x100] ;  /* 0x00010000f914783b */ /* 0x000ea40000004200 */
[----:B------:R-:W-:Y:S02]  /*3980*/  FSEL R2, R2, RZ, P1 ;  /* 0x000000ff02027208 */ /* 0x000fe40000800000 */
[----:B------:R-:W-:Y:S03]  /*3990*/  LDSM.16.MT88.4 R32, [R250+0x900] ;  /* 0x00090000fa20783b */ /* 0x000fe60000004200 */
[--C-:B------:R-:W-:Y:S01]  /*39a0*/  FFMA.FTZ R4, R14, c[0x0][0x2d0], -R2.reuse ;  /* 0x0000b4000e047a23 */ /* 0x100fe20000010802 */
[----:B------:R-:W4:Y:S01]  /*39b0*/  LDSM.16.MT88.4 R48, [R136+0x100] ;  /* 0x000100008830783b */ /* 0x000f220000004200 */
[----:B------:R-:W-:Y:S02]  /*39c0*/  FFMA.FTZ R0, R52, c[0x0][0x2d0], -R2 ;  /* 0x0000b40034007a23 */ /* 0x000fe40000010802 */
[----:B------:R3:W-:Y:S01]  /*39d0*/  MUFU.EX2 R14, R4 ;  /* 0x00000004000e7308 */ /* 0x0007e20000000800 */
[----:B------:R-:W2:Y:S04]  /*39e0*/  LDSM.16.MT88.4 R36, [R249+0x900] ;  /* 0x00090000f924783b */ /* 0x000ea80000004200 */
[----:B------:R-:W-:Y:S01]  /*39f0*/  LDSM.16.MT88.4 R68, [R250+0x2100] ;  /* 0x00210000fa44783b */ /* 0x000fe20000004200 */
[----:B-1----:R-:W-:-:S02]  /*3a00*/  F2FP.BF16.PACK_AB R8, R81, R82 ;  /* 0x000000525108723e */ /* 0x002fc400000010ff */
[----:B------:R1:W-:Y:S01]  /*3a10*/  MUFU.EX2 R125, R0 ;  /* 0x00000000007d7308 */ /* 0x0003e20000000800 */
[----:B------:R-:W-:Y:S04]  /*3a20*/  LDSM.16.MT88.4 R72, [R136+0x900] ;  /* 0x000900008848783b */ /* 0x000fe80000004200 */
[----:B------:R-:W-:Y:S01]  /*3a30*/  LDSM.16.MT88.4 R60, [R249+0x2100] ;  /* 0x00210000f93c783b */ /* 0x000fe20000004200 */
[----:B---3--:R-:W-:-:S03]  /*3a40*/  FFMA.FTZ R4, R24, c[0x0][0x2d0], -R2 ;  /* 0x0000b40018047a23 */ /* 0x008fc60000010802 */
[----:B------:R-:W-:Y:S01]  /*3a50*/  LDSM.16.MT88.4 R76, [R136+0x2100] ;  /* 0x00210000884c783b */ /* 0x000fe20000004200 */
[----:B------:R3:W3:Y:S03]  /*3a60*/  MUFU.EX2 R13, R4 ;  /* 0x00000004000d7308 */ /* 0x0006e60000000800 */
[----:B------:R-:W-:Y:S01]  /*3a70*/  LDSM.16.MT88.4 R56, [R136+0x2900] ;  /* 0x002900008838783b */ /* 0x000fe20000004200 */
[----:B-1----:R-:W-:-:S03]  /*3a80*/  FFMA.FTZ R0, R53, c[0x0][0x2d0], -R2 ;  /* 0x0000b40035007a23 */ /* 0x002fc60000010802 */
[----:B------:R-:W0:Y:S01]  /*3a90*/  LDGDEPBAR ;  /* 0x00000000000079af */ /* 0x000e220000000000 */
[----:B------:R1:W1:Y:S01]  /*3aa0*/  MUFU.EX2 R135, R0 ;  /* 0x0000000000877308 */ /* 0x0002620000000800 */
[----:B---3--:R-:W-:Y:S01]  /*3ab0*/  FFMA.FTZ R4, R25, c[0x0][0x2d0], -R2 ;  /* 0x0000b40019047a23 */ /* 0x008fe20000010802 */
[----:B------:R-:W-:-:S06]  /*3ac0*/  F2FP.BF16.PACK_AB R9, R13, R14 ;  /* 0x0000000e0d09723e */ /* 0x000fcc00000010ff */
[----:B------:R3:W-:Y:S01]  /*3ad0*/  MUFU.EX2 R80, R4 ;  /* 0x0000000400507308 */ /* 0x0007e20000000800 */
[----:B-1----:R-:W-:Y:S02]  /*3ae0*/  MOV R0, R15 ;  /* 0x0000000f00007202 */ /* 0x002fe40000000f00 */
[----:B------:R-:W-:Y:S01]  /*3af0*/  F2FP.BF16.PACK_AB R7, R135, R125 ;  /* 0x0000007d8707723e */ /* 0x000fe200000010ff */
[----:B---3--:R-:W-:-:S04]  /*3b00*/  FFMA.FTZ R4, R27, c[0x0][0x2d0], -R2 ;  /* 0x0000b4001b047a23 */ /* 0x008fc80000010802 */
[----:B------:R1:W3:Y:S02]  /*3b10*/  MUFU.EX2 R137, R4 ;  /* 0x0000000400897308 */ /* 0x0002e40000000800 */
[----:B-1----:R-:W-:Y:S01]  /*3b20*/  FFMA.FTZ R4, R26, c[0x0][0x2d0], -R12 ;  /* 0x0000b4001a047a23 */ /* 0x002fe2000001080c */
[----:B---3--:R-:W-:-:S05]  /*3b30*/  F2FP.BF16.PACK_AB R11, R137, R80 ;  /* 0x00000050890b723e */ /* 0x008fca00000010ff */
[----:B------:R1:W-:Y:S02]  /*3b40*/  MUFU.EX2 R139, R4 ;  /* 0x00000004008b7308 */ /* 0x0003e40000000800 */
[C---:B-----5:R-:W-:Y:S08]  /*3b50*/  HMMA.16816.F32.BF16 R24, R8.reuse, R16, RZ ;  /* 0x000000100818723c */ /* 0x060ff000000418ff */
[----:B--2---:R-:W-:Y:S01]  /*3b60*/  HMMA.16816.F32.BF16 R40, R8, R22, RZ ;  /* 0x000000160828723c */ /* 0x004fe200000418ff */
[----:B-1----:R-:W-:-:S04]  /*3b70*/  FFMA.FTZ R4, R28, c[0x0][0x2d0], -R12 ;  /* 0x0000b4001c047a23 */ /* 0x002fc8000001080c */
[----:B------:R1:W-:Y:S03]  /*3b80*/  MUFU.EX2 R138, R4 ;  /* 0x00000004008a7308 */ /* 0x0003e60000000800 */
[C---:B------:R-:W-:Y:S08]  /*3b90*/  HMMA.16816.F32.BF16 R44, R8.reuse, R20, RZ ;  /* 0x00000014082c723c */ /* 0x040ff000000418ff */
[----:B------:R-:W-:Y:S01]  /*3ba0*/  HMMA.16816.F32.BF16 R20, R8, R18, RZ ;  /* 0x000000120814723c */ /* 0x000fe200000418ff */
[----:B-1----:R-:W-:-:S07]  /*3bb0*/  FFMA.FTZ R4, R29, c[0x0][0x2d0], -R12 ;  /* 0x0000b4001d047a23 */ /* 0x002fce000001080c */
[C---:B----4-:R-:W-:Y:S01]  /*3bc0*/  HMMA.16816.F32.BF16 R16, R8.reuse, R48, RZ ;  /* 0x000000300810723c */ /* 0x050fe200000418ff */
[----:B------:R1:W2:Y:S07]  /*3bd0*/  MUFU.EX2 R124, R4 ;  /* 0x00000004007c7308 */ /* 0x0002ae0000000800 */
[----:B------:R-:W-:Y:S01]  /*3be0*/  HMMA.16816.F32.BF16 R64, R8, R50, RZ ;  /* 0x000000320840723c */ /* 0x000fe200000418ff */
[----:B------:R-:W-:Y:S01]  /*3bf0*/  LDSM.16.MT88.4 R48, [R252+0x900] ;  /* 0x00090000fc30783b */ /* 0x000fe20000004200 */
[----:B-1----:R-:W-:Y:S01]  /*3c00*/  FFMA.FTZ R4, R31, c[0x0][0x2d0], -R2 ;  /* 0x0000b4001f047a23 */ /* 0x002fe20000010802 */
[----:B--2---:R-:W-:-:S03]  /*3c10*/  F2FP.BF16.PACK_AB R6, R124, R138 ;  /* 0x0000008a7c06723e */ /* 0x004fc600000010ff */
[----:B------:R1:W-:Y:S02]  /*3c20*/  MUFU.EX2 R127, R4 ;  /* 0x00000004007f7308 */ /* 0x0003e40000000800 */
[----:B-1----:R-:W-:Y:S02]  /*3c30*/  FFMA.FTZ R4, R30, c[0x0][0x2d0], -R2 ;  /* 0x0000b4001e047a23 */ /* 0x002fe40000010802 */
[----:B------:R-:W1:Y:S04]  /*3c40*/  LDSM.16.MT88.4 R28, [R252+0x100] ;  /* 0x00010000fc1c783b */ /* 0x000e680000004200 */
[----:B------:R2:W3:Y:S02]  /*3c50*/  MUFU.EX2 R126, R4 ;  /* 0x00000004007e7308 */ /* 0x0004e40000000800 */
[----:B--2---:R-:W-:-:S02]  /*3c60*/  F2FP.BF16.PACK_AB R4, R139, R0 ;  /* 0x000000008b04723e */ /* 0x004fc400000010ff */
[----:B---3--:R-:W-:-:S07]  /*3c70*/  F2FP.BF16.PACK_AB R5, R126, R127 ;  /* 0x0000007f7e05723e */ /* 0x008fce00000010ff */
[C---:B------:R-:W-:Y:S08]  /*3c80*/  HMMA.16816.F32.BF16 R24, R4.reuse, R32, R24 ;  /* 0x000000200418723c */ /* 0x040ff00000041818 */
[----:B------:R-:W-:Y:S01]  /*3c90*/  HMMA.16816.F32.BF16 R148, R4, R38, R40 ;  /* 0x000000260494723c */ /* 0x000fe20000041828 */
[----:B------:R-:W2:Y:S07]  /*3ca0*/  LDSM.16.MT88.4 R40, [R250+0x2900] ;  /* 0x00290000fa28783b */ /* 0x000eae0000004200 */
[----:B-1----:R-:W-:Y:S08]  /*3cb0*/  HMMA.16816.F32.BF16 R52, R8, R28, RZ ;  /* 0x0000001c0834723c */ /* 0x002ff000000418ff */
[----:B------:R-:W-:Y:S01]  /*3cc0*/  IMAD.MOV.U32 R113, RZ, RZ, R25 ;  /* 0x000000ffff717224 */ /* 0x000fe200078e0019 */
[----:B------:R-:W-:Y:S01]  /*3cd0*/  MOV R15, R27 ;  /* 0x0000001b000f7202 */ /* 0x000fe20000000f00 */
[----:B------:R-:W-:Y:S01]  /*3ce0*/  IMAD.MOV.U32 R112, RZ, RZ, R24 ;  /* 0x000000ffff707224 */ /* 0x000fe200078e0018 */
[----:B------:R-:W-:Y:S01]  /*3cf0*/  HMMA.16816.F32.BF16 R140, R4, R36, R44 ;  /* 0x00000024048c723c */ /* 0x000fe2000004182c */
[----:B------:R-:W-:Y:S01]  /*3d00*/  IMAD.MOV.U32 R133, RZ, RZ, R26 ;  /* 0x000000ffff857224 */ /* 0x000fe200078e001a */
[----:B------:R-:W1:Y:S06]  /*3d10*/  LDSM.16.MT88.4 R44, [R249+0x2900] ;  /* 0x00290000f92c783b */ /* 0x000e6c0000004200 */
[----:B------:R-:W-:Y:S08]  /*3d20*/  HMMA.16816.F32.BF16 R24, R8, R68, RZ ;  /* 0x000000440818723c */ /* 0x000ff000000418ff */
[C---:B------:R-:W-:Y:S08]  /*3d30*/  HMMA.16816.F32.BF16 R16, R4.reuse, R72, R16 ;  /* 0x000000480410723c */ /* 0x040ff00000041810 */
[C---:B------:R-:W-:Y:S08]  /*3d40*/  HMMA.16816.F32.BF16 R156, R4.reuse, R34, R20 ;  /* 0x00000022049c723c */ /* 0x040ff00000041814 */
[----:B------:R-:W-:Y:S01]  /*3d50*/  HMMA.16816.F32.BF16 R96, R4, R48, R52 ;  /* 0x000000300460723c */ /* 0x000fe20000041834 */
[----:B------:R-:W-:Y:S07]  /*3d60*/  LDSM.16.MT88.4 R52, [R136+0x4900] ;  /* 0x004900008834783b */ /* 0x000fee0000004200 */
[----:B------:R-:W-:Y:S01]  /*3d70*/  HMMA.16816.F32.BF16 R36, R8, R30, RZ ;  /* 0x0000001e0824723c */ /* 0x000fe200000418ff */
[----:B------:R-:W-:Y:S01]  /*3d80*/  IMAD.MOV.U32 R115, RZ, RZ, R17 ;  /* 0x000000ffff737224 */ /* 0x000fe200078e0011 */
[----:B------:R-:W-:Y:S01]  /*3d90*/  MOV R110, R19 ;  /* 0x00000013006e7202 */ /* 0x000fe20000000f00 */
[----:B------:R-:W-:-:S02]  /*3da0*/  IMAD.MOV.U32 R114, RZ, RZ, R16 ;  /* 0x000000ffff727224 */ /* 0x000fc400078e0010 */
[----:B------:R-:W-:-:S03]  /*3db0*/  IMAD.MOV.U32 R111, RZ, RZ, R18 ;  /* 0x000000ffff6f7224 */ /* 0x000fc600078e0012 */
[----:B------:R-:W-:Y:S01]  /*3dc0*/  HMMA.16816.F32.BF16 R20, R8, R70, RZ ;  /* 0x000000460814723c */ /* 0x000fe200000418ff */
[----:B------:R-:W3:Y:S07]  /*3dd0*/  LDSM.16.MT88.4 R68, [R252+0x2100] ;  /* 0x00210000fc44783b */ /* 0x000eee0000004200 */
[----:B--2---:R-:W-:Y:S01]  /*3de0*/  HMMA.16816.F32.BF16 R24, R4, R40, R24 ;  /* 0x000000280418723c */ /* 0x004fe20000041818 */
[----:B------:R-:W-:Y:S01]  /*3df0*/  IMAD.MOV.U32 R48, RZ, RZ, R97 ;  /* 0x000000ffff307224 */ /* 0x000fe200078e0061 */
[----:B------:R-:W-:Y:S01]  /*3e00*/  MOV R102, R96 ;  /* 0x0000006000667202 */ /* 0x000fe20000000f00 */
[----:B------:R-:W-:-:S02]  /*3e10*/  IMAD.MOV.U32 R49, RZ, RZ, R98 ;  /* 0x000000ffff317224 */ /* 0x000fc400078e0062 */
[----:B------:R-:W-:-:S03]  /*3e20*/  IMAD.MOV.U32 R103, RZ, RZ, R99 ;  /* 0x000000ffff677224 */ /* 0x000fc600078e0063 */
[C---:B------:R-:W-:Y:S08]  /*3e30*/  HMMA.16816.F32.BF16 R28, R8.reuse, R62, RZ ;  /* 0x0000003e081c723c */ /* 0x040ff000000418ff */
[C---:B------:R-:W-:Y:S08]  /*3e40*/  HMMA.16816.F32.BF16 R32, R8.reuse, R60, RZ ;  /* 0x0000003c0820723c */ /* 0x040ff000000418ff */
[----:B------:R-:W-:Y:S01]  /*3e50*/  HMMA.16816.F32.BF16 R16, R8, R76, RZ ;  /* 0x0000004c0810723c */ /* 0x000fe200000418ff */
[----:B------:R-:W-:Y:S01]  /*3e60*/  IMAD.MOV.U32 R109, RZ, RZ, R26 ;  /* 0x000000ffff6d7224 */ /* 0x000fe200078e001a */
[----:B------:R-:W-:Y:S01]  /*3e70*/  MOV R96, R24 ;  /* 0x0000001800607202 */ /* 0x000fe20000000f00 */
[----:B------:R-:W-:-:S02]  /*3e80*/  IMAD.MOV.U32 R108, RZ, RZ, R25 ;  /* 0x000000ffff6c7224 */ /* 0x000fc400078e0019 */
[----:B------:R-:W-:Y:S02]  /*3e90*/  IMAD.MOV.U32 R97, RZ, RZ, R27 ;  /* 0x000000ffff617224 */ /* 0x000fe400078e001b */
[----:B------:R-:W-:Y:S01]  /*3ea0*/  LDSM.16.MT88.4 R24, [R252+0x2900] ;  /* 0x00290000fc18783b */ /* 0x000fe20000004200 */
[----:B------:R-:W-:Y:S08]  /*3eb0*/  HMMA.16816.F32.BF16 R60, R8, R78, RZ ;  /* 0x0000004e083c723c */ /* 0x000ff000000418ff */
[C---:B------:R-:W-:Y:S01]  /*3ec0*/  HMMA.16816.F32.BF16 R164, R4.reuse, R74, R64 ;  /* 0x0000004a04a4723c */ /* 0x040fe20000041840 */
[----:B------:R-:W2:Y:S07]  /*3ed0*/  LDSM.16.MT88.4 R64, [R249+0x4100] ;  /* 0x00410000f940783b */ /* 0x000eae0000004200 */
[C---:B-1----:R-:W-:Y:S01]  /*3ee0*/  HMMA.16816.F32.BF16 R72, R4.reuse, R46, R28 ;  /* 0x0000002e0448723c */ /* 0x042fe2000004181c */
[----:B------:R-:W1:Y:S07]  /*3ef0*/  LDSM.16.MT88.4 R28, [R250+0x4100] ;  /* 0x00410000fa1c783b */ /* 0x000e6e0000004200 */
[C---:B------:R-:W-:Y:S01]  /*3f00*/  HMMA.16816.F32.BF16 R32, R4.reuse, R44, R32 ;  /* 0x0000002c0420723c */ /* 0x040fe20000041820 */
[----:B------:R-:W4:Y:S07]  /*3f10*/  LDSM.16.MT88.4 R44, [R249+0x4900] ;  /* 0x00490000f92c783b */ /* 0x000f2e0000004200 */
[C---:B------:R-:W-:Y:S08]  /*3f20*/  HMMA.16816.F32.BF16 R188, R4.reuse, R56, R16 ;  /* 0x0000003804bc723c */ /* 0x040ff00000041810 */
[C---:B------:R-:W-:Y:S01]  /*3f30*/  HMMA.16816.F32.BF16 R180, R4.reuse, R58, R60 ;  /* 0x0000003a04b4723c */ /* 0x040fe2000004183c */
[----:B------:R-:W5:Y:S04]  /*3f40*/  LDSM.16.MT88.4 R56, [R136+0x4100] ;  /* 0x004100008838783b */ /* 0x000f680000004200 */
[----:B------:R-:W1:Y:S03]  /*3f50*/  LDSM.16.MT88.4 R60, [R252+0x4100] ;  /* 0x00410000fc3c783b */ /* 0x000e660000004200 */
[----:B------:R-:W-:Y:S01]  /*3f60*/  HMMA.16816.F32.BF16 R184, R4, R42, R20 ;  /* 0x0000002a04b8723c */ /* 0x000fe20000041814 */
[----:B------:R-:W1:Y:S01]  /*3f70*/  LDSM.16.MT88.4 R40, [R250+0x4900] ;  /* 0x00490000fa28783b */ /* 0x000e620000004200 */
[----:B------:R-:W-:Y:S01]  /*3f80*/  IMAD.MOV.U32 R101, RZ, RZ, R33 ;  /* 0x000000ffff657224 */ /* 0x000fe200078e0021 */
[----:B------:R-:W-:Y:S01]  /*3f90*/  MOV R98, R32 ;  /* 0x0000002000627202 */ /* 0x000fe20000000f00 */
[----:B------:R-:W-:-:S02]  /*3fa0*/  IMAD.MOV.U32 R100, RZ, RZ, R34 ;  /* 0x000000ffff647224 */ /* 0x000fc400078e0022 */
[----:B------:R-:W-:Y:S02]  /*3fb0*/  IMAD.MOV.U32 R99, RZ, RZ, R35 ;  /* 0x000000ffff637224 */ /* 0x000fe400078e0023 */
[C---:B---3--:R-:W-:Y:S07]  /*3fc0*/  HMMA.16816.F32.BF16 R20, R8.reuse, R68, RZ ;  /* 0x000000440814723c */ /* 0x048fee00000418ff */
[----:B------:R-:W-:Y:S01]  /*3fd0*/  IMAD.MOV.U32 R69, RZ, RZ, R49 ;  /* 0x000000ffff457224 */ /* 0x000fe200078e0031 */
[----:B------:R-:W-:Y:S01]  /*3fe0*/  HMMA.16816.F32.BF16 R16, R8, R70, RZ ;  /* 0x000000460810723c */ /* 0x000fe200000418ff */
[----:B------:R-:W-:-:S06]  /*3ff0*/  IMAD.MOV.U32 R68, RZ, RZ, R48 ;  /* 0x000000ffff447224 */ /* 0x000fcc00078e0030 */
[----:B------:R-:W-:Y:S01]  /*4000*/  IMAD.MOV.U32 R70, RZ, RZ, R115 ;  /* 0x000000ffff467224 */ /* 0x000fe200078e0073 */
[----:B------:R-:W-:Y:S01]  /*4010*/  HMMA.16816.F32.BF16 R76, R4, R50, R36 ;  /* 0x00000032044c723c */ /* 0x000fe20000041824 */
[----:B------:R-:W-:Y:S01]  /*4020*/  LDSM.16.MT88.4 R48, [R252+0x4900] ;  /* 0x00490000fc30783b */ /* 0x000fe20000004200 */
[----:B------:R-:W-:-:S06]  /*4030*/  MOV R71, R114 ;  /* 0x0000007200477202 */ /* 0x000fcc0000000f00 */
[C---:B--2---:R-:W-:Y:S08]  /*4040*/  HMMA.16816.F32.BF16 R36, R8.reuse, R64, RZ ;  /* 0x000000400824723c */ /* 0x044ff000000418ff */
[----:B------:R-:W-:Y:S01]  /*4050*/  HMMA.16816.F32.BF16 R32, R8, R66, RZ ;  /* 0x000000420820723c */ /* 0x000fe200000418ff */
[----:B------:R-:W2:Y:S07]  /*4060*/  LDSM.16.MT88.4 R64, [R249+0x6100] ;  /* 0x00610000f940783b */ /* 0x000eae0000004200 */
[----:B------:R-:W-:Y:S08]  /*4070*/  HMMA.16816.F32.BF16 R168, R4, R24, R20 ;  /* 0x0000001804a8723c */ /* 0x000ff00000041814 */
[----:B-1----:R-:W-:Y:S08]  /*4080*/  HMMA.16816.F32.BF16 R20, R8, R28, RZ ;  /* 0x0000001c0814723c */ /* 0x002ff000000418ff */
[----:B------:R-:W-:Y:S08]  /*4090*/  HMMA.16816.F32.BF16 R160, R4, R26, R16 ;  /* 0x0000001a04a0723c */ /* 0x000ff00000041810 */
[----:B------:R-:W-:Y:S08]  /*40a0*/  HMMA.16816.F32.BF16 R16, R8, R30, RZ ;  /* 0x0000001e0810723c */ /* 0x000ff000000418ff */
[----:B----4-:R-:W-:Y:S01]  /*40b0*/  HMMA.16816.F32.BF16 R152, R4, R44, R36 ;  /* 0x0000002c0498723c */ /* 0x010fe20000041824 */
[----:B------:R-:W1:Y:S07]  /*40c0*/  LDSM.16.MT88.4 R36, [R250+0x6100] ;  /* 0x00610000fa24783b */ /* 0x000e6e0000004200 */
[----:B-----5:R-:W-:Y:S07]  /*40d0*/  HMMA.16816.F32.BF16 R28, R8, R58, RZ ;  /* 0x0000003a081c723c */ /* 0x020fee00000418ff */
[----:B------:R-:W-:Y:S01]  /*40e0*/  IMAD.MOV.U32 R58, RZ, RZ, R69 ;  /* 0x000000ffff3a7224 */ /* 0x000fe200078e0045 */
[----:B------:R-:W-:Y:S01]  /*40f0*/  HMMA.16816.F32.BF16 R128, R4, R46, R32 ;  /* 0x0000002e0480723c */ /* 0x000fe20000041820 */
[----:B------:R-:W3:Y:S01]  /*4100*/  LDSM.16.MT88.4 R44, [R249+0x6900] ;  /* 0x00690000f92c783b */ /* 0x000ee20000004200 */
[----:B------:R-:W-:-:S02]  /*4110*/  IMAD.MOV.U32 R59, RZ, RZ, R103 ;  /* 0x000000ffff3b7224 */ /* 0x000fc400078e0067 */
[----:B------:R-:W-:-:S04]  /*4120*/  IMAD.MOV.U32 R69, RZ, RZ, R101 ;  /* 0x000000ffff457224 */ /* 0x000fc800078e0065 */
[C---:B------:R-:W-:Y:S07]  /*4130*/  HMMA.16816.F32.BF16 R32, R8.reuse, R56, RZ ;  /* 0x000000380820723c */ /* 0x040fee00000418ff */
[----:B------:R-:W-:Y:S01]  /*4140*/  MOV R56, R102 ;  /* 0x0000006600387202 */ /* 0x000fe20000000f00 */
[----:B------:R-:W-:Y:S01]  /*4150*/  HMMA.16816.F32.BF16 R24, R8, R60, RZ ;  /* 0x0000003c0818723c */ /* 0x000fe200000418ff */
[----:B------:R-:W-:Y:S01]  /*4160*/  IMAD.MOV.U32 R57, RZ, RZ, R68 ;  /* 0x000000ffff397224 */ /* 0x000fe200078e0044 */
[----:B------:R-:W-:-:S06]  /*4170*/  MOV R68, R98 ;  /* 0x0000006200447202 */ /* 0x000fcc0000000f00 */
[----:B------:R-:W-:Y:S07]  /*4180*/  HMMA.16816.F32.BF16 R144, R4, R40, R20 ;  /* 0x000000280490723c */ /* 0x000fee0000041814 */
[----:B------:R-:W-:Y:S01]  /*4190*/  IMAD.MOV.U32 R41, RZ, RZ, R113 ;  /* 0x000000ffff297224 */ /* 0x000fe200078e0071 */
[----:B------:R-:W-:Y:S01]  /*41a0*/  HMMA.16816.F32.BF16 R20, R8, R62, RZ ;  /* 0x0000003e0814723c */ /* 0x000fe200000418ff */
[----:B------:R-:W-:-:S07]  /*41b0*/  IMAD.MOV.U32 R40, RZ, RZ, R112 ;  /* 0x000000ffff287224 */ /* 0x000fce00078e0070 */
[C---:B------:R-:W-:Y:S01]  /*41c0*/  HMMA.16816.F32.BF16 R116, R4.reuse, R54, R28 ;  /* 0x000000360474723c */ /* 0x040fe2000004181c */
[----:B------:R-:W4:Y:S07]  /*41d0*/  LDSM.16.MT88.4 R28, [R250+0x6900] ;  /* 0x00690000fa1c783b */ /* 0x000f2e0000004200 */
[----:B------:R-:W-:Y:S07]  /*41e0*/  HMMA.16816.F32.BF16 R112, R4, R42, R16 ;  /* 0x0000002a0470723c */ /* 0x000fee0000041810 */
[----:B------:R-:W-:Y:S01]  /*41f0*/  IMAD.MOV.U32 R42, RZ, RZ, R111 ;  /* 0x000000ffff2a7224 */ /* 0x000fe200078e006f */
[----:B--2---:R-:W-:Y:S01]  /*4200*/  HMMA.16816.F32.BF16 R16, R8, R64, RZ ;  /* 0x000000400810723c */ /* 0x004fe200000418ff */
[----:B------:R-:W-:-:S07]  /*4210*/  MOV R43, R110 ;  /* 0x0000006e002b7202 */ /* 0x000fce0000000f00 */
[C---:B------:R-:W-:Y:S01]  /*4220*/  HMMA.16816.F32.BF16 R120, R4.reuse, R52, R32 ;  /* 0x000000340478723c */ /* 0x040fe20000041820 */
[----:B------:R-:W2:Y:S06]  /*4230*/  LDSM.16.MT88.4 R32, [R136+0x6100] ;  /* 0x006100008820783b */ /* 0x000eac0000004200 */
[----:B------:R-:W-:Y:S02]  /*4240*/  IMAD.MOV.U32 R52, RZ, RZ, R109 ;  /* 0x000000ffff347224 */ /* 0x000fe400078e006d */
[----:B------:R-:W-:Y:S02]  /*4250*/  IMAD.MOV.U32 R53, RZ, RZ, R108 ;  /* 0x000000ffff357224 */ /* 0x000fe400078e006c */
[----:B------:R-:W-:Y:S07]  /*4260*/  HMMA.16816.F32.BF16 R108, R4, R48, R24 ;  /* 0x00000030046c723c */ /* 0x000fee0000041818 */
[----:B------:R-:W-:Y:S01]  /*4270*/  IMAD.MOV.U32 R49, RZ, RZ, R70 ;  /* 0x000000ffff317224 */ /* 0x000fe200078e0046 */
[----:B------:R-:W-:Y:S01]  /*4280*/  MOV R48, R71 ;  /* 0x0000004700307202 */ /* 0x000fe20000000f00 */
[----:B------:R-:W-:Y:S01]  /*4290*/  IMAD.MOV.U32 R70, RZ, RZ, R100 ;  /* 0x000000ffff467224 */ /* 0x000fe200078e0064 */
[----:B------:R-:W-:Y:S01]  /*42a0*/  HMMA.16816.F32.BF16 R24, R8, R66, RZ ;  /* 0x000000420818723c */ /* 0x000fe200000418ff */
[----:B------:R-:W-:-:S07]  /*42b0*/  IMAD.MOV.U32 R71, RZ, RZ, R99 ;  /* 0x000000ffff477224 */ /* 0x000fce00078e0063 */
[----:B------:R-:W-:Y:S07]  /*42c0*/  HMMA.16816.F32.BF16 R100, R4, R50, R20 ;  /* 0x000000320464723c */ /* 0x000fee0000041814 */
[----:B------:R-:W-:Y:S01]  /*42d0*/  IMAD.MOV.U32 R50, RZ, RZ, R97 ;  /* 0x000000ffff327224 */ /* 0x000fe200078e0061 */
[----:B-1----:R-:W-:Y:S01]  /*42e0*/  HMMA.16816.F32.BF16 R20, R8, R36, RZ ;  /* 0x000000240814723c */ /* 0x002fe200000418ff */
[----:B------:R-:W-:-:S07]  /*42f0*/  IMAD.MOV.U32 R51, RZ, RZ, R96 ;  /* 0x000000ffff337224 */ /* 0x000fce00078e0060 */
[----:B---3--:R-:W-:Y:S08]  /*4300*/  HMMA.16816.F32.BF16 R96, R4, R44, R16 ;  /* 0x0000002c0460723c */ /* 0x008ff00000041810 */
[----:B------:R-:W-:Y:S08]  /*4310*/  HMMA.16816.F32.BF16 R16, R8, R38, RZ ;  /* 0x000000260810723c */ /* 0x000ff000000418ff */
[C---:B----4-:R-:W-:Y:S01]  /*4320*/  HMMA.16816.F32.BF16 R60, R4.reuse, R28, R20 ;  /* 0x0000001c043c723c */ /* 0x050fe20000041814 */
[----:B------:R-:W1:Y:S06]  /*4330*/  LDSM.16.MT88.4 R20, [R136+0x6900] ;  /* 0x006900008814783b */ /* 0x000e6c0000004200 */
[----:B------:R-:W-:Y:S01]  /*4340*/  IMAD.MOV.U32 R29, RZ, RZ, R52 ;  /* 0x000000ffff1d7224 */ /* 0x000fe200078e0034 */
[----:B------:R-:W-:Y:S01]  /*4350*/  MOV R28, R53 ;  /* 0x00000035001c7202 */ /* 0x000fe20000000f00 */
[C---:B------:R-:W-:Y:S08]  /*4360*/  HMMA.16816.F32.BF16 R64, R4.reuse, R46, R24 ;  /* 0x0000002e0440723c */ /* 0x040ff00000041818 */
[----:B------:R-:W-:Y:S07]  /*4370*/  HMMA.16816.F32.BF16 R52, R4, R30, R16 ;  /* 0x0000001e0434723c */ /* 0x000fee0000041810 */
[----:B------:R-:W-:Y:S01]  /*4380*/  IMAD.MOV.U32 R31, RZ, RZ, R0 ;  /* 0x000000ffff1f7224 */ /* 0x000fe200078e0000 */
[----:B--2---:R-:W-:Y:S01]  /*4390*/  HMMA.16816.F32.BF16 R16, R8, R32, RZ ;  /* 0x000000200810723c */ /* 0x004fe200000418ff */
[----:B------:R-:W-:-:S02]  /*43a0*/  FFMA.FTZ R0, R94, c[0x0][0x2d0], -R12 ;  /* 0x0000b4005e007a23 */ /* 0x000fc4000001080c */
[----:B------:R-:W-:Y:S02]  /*43b0*/  IMAD.MOV.U32 R94, RZ, RZ, R124 ;  /* 0x000000ffff5e7224 */ /* 0x000fe400078e007c */
[----:B------:R2:W-:Y:S01]  /*43c0*/  MUFU.EX2 R124, R0 ;  /* 0x00000000007c7308 */ /* 0x0005e20000000800 */
[----:B------:R-:W-:Y:S01]  /*43d0*/  IMAD.MOV.U32 R30, RZ, RZ, R51 ;  /* 0x000000ffff1e7224 */ /* 0x000fe200078e0033 */
[----:B------:R-:W-:Y:S01]  /*43e0*/  MOV R51, R43 ;  /* 0x0000002b00337202 */ /* 0x000fe20000000f00 */
[----:B------:R-:W-:Y:S02]  /*43f0*/  IMAD.MOV.U32 R43, RZ, RZ, R15 ;  /* 0x000000ffff2b7224 */ /* 0x000fe400078e000f */
[----:B------:R-:W-:Y:S02]  /*4400*/  FFMA.FTZ R15, R84, c[0x0][0x2d0], -R12 ;  /* 0x0000b400540f7a23 */ /* 0x000fe4000001080c */
[----:B------:R-:W-:Y:S02]  /*4410*/  IMAD.MOV.U32 R84, RZ, RZ, R30 ;  /* 0x000000ffff547224 */ /* 0x000fe400078e001e */
[----:B--2---:R-:W-:-:S02]  /*4420*/  FFMA.FTZ R0, R93, c[0x0][0x2d0], -R12 ;  /* 0x0000b4005d007a23 */ /* 0x004fc4000001080c */
[----:B------:R-:W-:-:S08]  /*4430*/  IMAD.MOV.U32 R93, RZ, RZ, R134 ;  /* 0x000000ffff5d7224 */ /* 0x000fd000078e0086 */
[----:B-1----:R-:W-:Y:S01]  /*4440*/  HMMA.16816.F32.BF16 R44, R4, R20, R16 ;  /* 0x00000014042c723c */ /* 0x002fe20000041810 */
[----:B------:R1:W-:Y:S07]  /*4450*/  MUFU.EX2 R134, R0 ;  /* 0x0000000000867308 */ /* 0x0003ee0000000800 */
[----:B------:R-:W-:Y:S01]  /*4460*/  HMMA.16816.F32.BF16 R16, R8, R34, RZ ;  /* 0x000000220810723c */ /* 0x000fe200000418ff */
[----:B-1----:R-:W-:Y:S01]  /*4470*/  FFMA.FTZ R0, R92, c[0x0][0x2d0], -R12 ;  /* 0x0000b4005c007a23 */ /* 0x002fe2000001080c */
[----:B------:R-:W-:-:S03]  /*4480*/  MOV R92, R135 ;  /* 0x00000087005c7202 */ /* 0x000fc60000000f00 */
[----:B------:R1:W-:Y:S11]  /*4490*/  MUFU.EX2 R135, R0 ;  /* 0x0000000000877308 */ /* 0x0003f60000000800 */
[----:B------:R-:W-:Y:S08]  /*44a0*/  @!UPT UIADD3 URZ, URZ, URZ, URZ ;  /* 0x0000003f3f3ff290 */ /* 0x000ff0000fffe03f */
[----:B------:R-:W-:Y:S01]  /*44b0*/  HMMA.16816.F32.BF16 R36, R4, R22, R16 ;  /* 0x000000160424723c */ /* 0x000fe20000041810 */
[----:B------:R-:W2:Y:S01]  /*44c0*/  LDSM.16.MT88.4 R16, [R252+0x6100] ;  /* 0x00610000fc10783b */ /* 0x000ea20000004200 */
[----:B-1----:R-:W-:Y:S02]  /*44d0*/  FFMA.FTZ R0, R91, c[0x0][0x2d0], -R12 ;  /* 0x0000b4005b007a23 */ /* 0x002fe4000001080c */
[----:B------:R-:W-:Y:S02]  /*44e0*/  IMAD.MOV.U32 R91, RZ, RZ, R136 ;  /* 0x000000ffff5b7224 */ /* 0x000fe400078e0088 */
[----:B------:R1:W3:Y:S02]  /*44f0*/  MUFU.EX2 R136, R0 ;  /* 0x0000000000887308 */ /* 0x0002e40000000800 */
[----:B-1----:R-:W-:Y:S02]  /*4500*/  FFMA.FTZ R0, R105, c[0x0][0x2d0], -R2 ;  /* 0x0000b40069007a23 */ /* 0x002fe40000010802 */
[----:B------:R-:W-:-:S02]  /*4510*/  IMAD.MOV.U32 R105, RZ, RZ, R31 ;  /* 0x000000ffff697224 */ /* 0x000fc400078e001f */
[----:B------:R-:W-:Y:S01]  /*4520*/  IMAD.MOV.U32 R31, RZ, RZ, R28 ;  /* 0x000000ffff1f7224 */ /* 0x000fe200078e001c */
[----:B------:R-:W-:Y:S01]  /*4530*/  MOV R28, R29 ;  /* 0x0000001d001c7202 */ /* 0x000fe20000000f00 */
[----:B------:R-:W-:Y:S02]  /*4540*/  IMAD.MOV.U32 R29, RZ, RZ, R50 ;  /* 0x000000ffff1d7224 */ /* 0x000fe400078e0032 */
[----:B------:R-:W-:Y:S02]  /*4550*/  IMAD.MOV.U32 R50, RZ, RZ, R42 ;  /* 0x000000ffff327224 */ /* 0x000fe400078e002a */
[----:B------:R-:W-:Y:S01]  /*4560*/  IMAD.MOV.U32 R42, RZ, RZ, R133 ;  /* 0x000000ffff2a7224 */ /* 0x000fe200078e0085 */
[C---:B--2---:R-:W-:Y:S08]  /*4570*/  HMMA.16816.F32.BF16 R20, R8.reuse, R16, RZ ;  /* 0x000000100814723c */ /* 0x044ff000000418ff */
[----:B------:R-:W-:Y:S01]  /*4580*/  HMMA.16816.F32.BF16 R8, R8, R18, RZ ;  /* 0x000000120808723c */ /* 0x000fe200000418ff */
[----:B------:R-:W1:Y:S11]  /*4590*/  LDSM.16.MT88.4 R16, [R252+0x6900] ;  /* 0x00690000fc10783b */ /* 0x000e760000004200 */
[----:B------:R-:W-:Y:S11]  /*45a0*/  @!UPT UIADD3 URZ, URZ, URZ, URZ ;  /* 0x0000003f3f3ff290 */ /* 0x000ff6000fffe03f */
[----:B------:R-:W-:Y:S01]  /*45b0*/  @!UPT UIADD3 URZ, URZ, URZ, URZ ;  /* 0x0000003f3f3ff290 */ /* 0x000fe2000fffe03f */
[C---:B-1----:R-:W-:Y:S01]  /*45c0*/  HMMA.16816.F32.BF16 R24, R4.reuse, R18, R8 ;  /* 0x000000120418723c */ /* 0x042fe20000041808 */
[----:B------:R-:W1:Y:S06]  /*45d0*/  LDSM.16.MT88.4 R8, [R249+0x1100] ;  /* 0x00110000f908783b */ /* 0x000e6c0000004200 */
[----:B------:R-:W-:Y:S01]  /*45e0*/  FFMA.FTZ R18, R89, c[0x0][0x2d0], -R12 ;  /* 0x0000b40059127a23 */ /* 0x000fe2000001080c */
[----:B------:R-:W-:Y:S01]  /*45f0*/  HMMA.16816.F32.BF16 R32, R4, R16, R20 ;  /* 0x000000100420723c */ /* 0x000fe20000041814 */
[----:B------:R2:W-:Y:S01]  /*4600*/  MUFU.EX2 R21, R0 ;  /* 0x0000000000157308 */ /* 0x0005e20000000800 */
[----:B------:R-:W-:Y:S01]  /*4610*/  FFMA.FTZ R19, R85, c[0x0][0x2d0], -R2 ;  /* 0x0000b40055137a23 */ /* 0x000fe20000010802 */
[----:B------:R-:W-:-:S04]  /*4620*/  MOV R85, R31 ;  /* 0x0000001f00557202 */ /* 0x000fc80000000f00 */
[----:B------:R-:W-:Y:S01]  /*4630*/  FADD.FTZ R4, R82, R81 ;  /* 0x0000005152047221 */ /* 0x000fe20000010000 */
[----:B---3--:R-:W-:Y:S01]  /*4640*/  F2FP.BF16.PACK_AB R6, R136, R135 ;  /* 0x000000878806723e */ /* 0x008fe200000010ff */
[--C-:B------:R-:W-:Y:S02]  /*4650*/  FFMA.FTZ R20, R90, c[0x0][0x2d0], -R12.reuse ;  /* 0x0000b4005a147a23 */ /* 0x100fe4000001080c */
[----:B------:R-:W-:Y:S02]  /*4660*/  FFMA.FTZ R17, R88, c[0x0][0x2d0], -R12 ;  /* 0x0000b40058117a23 */ /* 0x000fe4000001080c */
[--C-:B------:R-:W-:Y:S02]  /*4670*/  FFMA.FTZ R12, R87, c[0x0][0x2d0], -R2.reuse ;  /* 0x0000b400570c7a23 */ /* 0x100fe40000010802 */
[--C-:B------:R-:W-:Y:S01]  /*4680*/  FFMA.FTZ R16, R86, c[0x0][0x2d0], -R2.reuse ;  /* 0x0000b40056107a23 */ /* 0x100fe20000010802 */
[----:B------:R-:W-:Y:S01]  /*4690*/  MUFU.EX2 R20, R20 ;  /* 0x0000001400147308 */ /* 0x000fe20000000800 */
[----:B--2---:R-:W-:-:S02]  /*46a0*/  FFMA.FTZ R0, R106, c[0x0][0x2d0], -R2 ;  /* 0x0000b4006a007a23 */ /* 0x004fc40000010802 */
[----:B------:R-:W-:Y:S02]  /*46b0*/  IMAD.MOV.U32 R86, RZ, RZ, R28 ;  /* 0x000000ffff567224 */ /* 0x000fe400078e001c */
[----:B------:R-:W-:-:S03]  /*46c0*/  IMAD.MOV.U32 R87, RZ, RZ, R29 ;  /* 0x000000ffff577224 */ /* 0x000fc600078e001d */
[----:B------:R2:W3:Y:S02]  /*46d0*/  MUFU.EX2 R22, R0 ;  /* 0x0000000000167308 */ /* 0x0004e40000000800 */
[----:B--2---:R-:W-:Y:S01]  /*46e0*/  FFMA.FTZ R0, R107, c[0x0][0x2d0], -R2 ;  /* 0x0000b4006b007a23 */ /* 0x004fe20000010802 */
[----:B---3--:R-:W-:-:S05]  /*46f0*/  F2FP.BF16.PACK_AB R5, R22, R21 ;  /* 0x000000151605723e */ /* 0x008fca00000010ff */
[----:B------:R2:W-:Y:S02]  /*4700*/  MUFU.EX2 R23, R0 ;  /* 0x0000000000177308 */ /* 0x0005e40000000800 */
[----:B--2---:R-:W-:-:S06]  /*4710*/  FFMA.FTZ R0, R104, c[0x0][0x2d0], -R2 ;  /* 0x0000b40068007a23 */ /* 0x004fcc0000010802 */
[----:B------:R2:W3:Y:S02]  /*4720*/  MUFU.EX2 R133, R0 ;  /* 0x0000000000857308 */ /* 0x0004e40000000800 */
[----:B--2---:R-:W-:Y:S01]  /*4730*/  FADD.FTZ R0, R14, R13 ;  /* 0x0000000d0e007221 */ /* 0x004fe20000010000 */
[----:B---3--:R-:W-:Y:S01]  /*4740*/  F2FP.BF16.PACK_AB R7, R133, R23 ;  /* 0x000000178507723e */ /* 0x008fe200000010ff */
[----:B------:R-:W-:Y:S01]  /*4750*/  FADD.FTZ R14, R83, R4 ;  /* 0x00000004530e7221 */ /* 0x000fe20000010000 */
[----:B------:R-:W-:Y:S01]  /*4760*/  F2FP.BF16.PACK_AB R4, R134, R124 ;  /* 0x0000007c8604723e */ /* 0x000fe200000010ff */
[----:B------:R-:W-:Y:S02]  /*4770*/  FFMA.FTZ R13, R95, c[0x0][0x2d0], -R2 ;  /* 0x0000b4005f0d7a23 */ /* 0x000fe40000010802 */
[----:B------:R-:W-:Y:S02]  /*4780*/  FADD.FTZ R2, R80, R0 ;  /* 0x0000000050027221 */ /* 0x000fe40000010000 */
[----:B------:R-:W-:-:S02]  /*4790*/  IMAD.MOV.U32 R0, RZ, RZ, R93 ;  /* 0x000000ffff007224 */ /* 0x000fc400078e005d */
[----:B-1----:R-:W-:Y:S01]  /*47a0*/  HMMA.16816.F32.BF16 R140, R4, R8, R140 ;  /* 0x00000008048c723c */ /* 0x002fe2000004188c */
[----:B------:R-:W-:Y:S02]  /*47b0*/  FADD.FTZ R2, R137, R2 ;  /* 0x0000000289027221 */ /* 0x000fe40000010000 */
[----:B------:R-:W-:-:S05]  /*47c0*/  FADD.FTZ R0, R0, R14 ;  /* 0x0000000e00007221 */ /* 0x000fca0000010000 */
        /* <DEDUP_REMOVED lines=14> */
[C---:B-1----:R-:W-:Y:S07]  /*48b0*/  HMMA.16816.F32.BF16 R80, R4.reuse, R10, R184 ;  /* 0x0000000a0450723c */ /* 0x042fee00000418b8 */
[----:B------:R-:W-:Y:S01]  /*48c0*/  IMAD.MOV.U32 R184, RZ, RZ, R91 ;  /* 0x000000ffffb87224 */ /* 0x000fe200078e005b */
[C---:B------:R-:W-:Y:S01]  /*48d0*/  HMMA.16816.F32.BF16 R76, R4.reuse, R8, R84 ;  /* 0x00000008044c723c */ /* 0x040fe20000041854 */
[----:B------:R-:W-:Y:S01]  /*48e0*/  IMAD.MOV.U32 R186, RZ, RZ, R92 ;  /* 0x000000ffffba7224 */ /* 0x000fe200078e005c */
[----:B------:R-:W-:Y:S01]  /*48f0*/  MOV R187, R105 ;  /* 0x0000006900bb7202 */ /* 0x000fe20000000f00 */
[----:B------:R-:W-:Y:S01]  /*4900*/  IMAD.MOV.U32 R185, RZ, RZ, R94 ;  /* 0x000000ffffb97224 */ /* 0x000fe200078e005e */
[----:B------:R-:W1:Y:S04]  /*4910*/  LDSM.16.MT88.4 R8, [R184+0x3100] ;  /* 0x00310000b808783b */ /* 0x000e680000004200 */
[C---:B-1----:R-:W-:Y:S08]  /*4920*/  HMMA.16816.F32.BF16 R84, R4.reuse, R8, R188 ;  /* 0x000000080454723c */ /* 0x042ff000000418bc */
[C---:B------:R-:W-:Y:S01]  /*4930*/  HMMA.16816.F32.BF16 R88, R4.reuse, R10, R180 ;  /* 0x0000000a0458723c */ /* 0x040fe200000418b4 */
[----:B------:R-:W1:Y:S07]  /*4940*/  LDSM.16.MT88.4 R8, [R252+0x3100] ;  /* 0x00310000fc08783b */ /* 0x000e6e0000004200 */
[C---:B-1----:R-:W-:Y:S08]  /*4950*/  HMMA.16816.F32.BF16 R188, R4.reuse, R8, R168 ;  /* 0x0000000804bc723c */ /* 0x042ff000000418a8 */
[----:B------:R-:W-:Y:S11]  /*4960*/  HMMA.16816.F32.BF16 R8, R4, R10, R160 ;  /* 0x0000000a0408723c */ /* 0x000ff600000418a0 */
[----:B------:R-:W-:Y:S05]  /*4970*/  @!UPT UIADD3 URZ, URZ, URZ, URZ ;  /* 0x0000003f3f3ff290 */ /* 0x000fea000fffe03f */
[----:B------:R-:W-:Y:S01]  /*4980*/  MOV R171, R188 ;  /* 0x000000bc00ab7202 */ /* 0x000fe20000000f00 */
[----:B------:R-:W-:Y:S02]  /*4990*/  IMAD.MOV.U32 R170, RZ, RZ, R189 ;  /* 0x000000ffffaa7224 */ /* 0x000fe400078e00bd */
[----:B------:R-:W-:Y:S02]  /*49a0*/  IMAD.MOV.U32 R169, RZ, RZ, R190 ;  /* 0x000000ffffa97224 */ /* 0x000fe400078e00be */
[----:B------:R-:W-:-:S03]  /*49b0*/  IMAD.MOV.U32 R168, RZ, RZ, R191 ;  /* 0x000000ffffa87224 */ /* 0x000fc600078e00bf */
[----:B------:R-:W-:Y:S01]  /*49c0*/  MOV R183, R11 ;  /* 0x0000000b00b77202 */ /* 0x000fe20000000f00 */
[----:B------:R-:W-:Y:S02]  /*49d0*/  IMAD.MOV.U32 R182, RZ, RZ, R8 ;  /* 0x000000ffffb67224 */ /* 0x000fe400078e0008 */
[----:B------:R-:W-:Y:S02]  /*49e0*/  IMAD.MOV.U32 R181, RZ, RZ, R9 ;  /* 0x000000ffffb57224 */ /* 0x000fe400078e0009 */
[----:B------:R-:W-:Y:S02]  /*49f0*/  IMAD.MOV.U32 R180, RZ, RZ, R10 ;  /* 0x000000ffffb47224 */ /* 0x000fe400078e000a */
[----:B------:R-:W1:Y:S02]  /*4a00*/  LDSM.16.MT88.4 R8, [R249+0x5100] ;  /* 0x00510000f908783b */ /* 0x000e640000004200 */
[C---:B-1----:R-:W-:Y:S08]  /*4a10*/  HMMA.16816.F32.BF16 R188, R4.reuse, R8, R152 ;  /* 0x0000000804bc723c */ /* 0x042ff00000041898 */
[----:B------:R-:W-:Y:S01]  /*4a20*/  HMMA.16816.F32.BF16 R92, R4, R10, R128 ;  /* 0x0000000a045c723c */ /* 0x000fe20000041880 */
[----:B------:R-:W1:Y:S06]  /*4a30*/  LDSM.16.MT88.4 R8, [R250+0x5100] ;  /* 0x00510000fa08783b */ /* 0x000e6c0000004200 */
[----:B------:R-:W-:-:S02]  /*4a40*/  IMAD.MOV.U32 R131, RZ, RZ, R185 ;  /* 0x000000ffff837224 */ /* 0x000fc400078e00b9 */
[----:B------:R-:W-:Y:S02]  /*4a50*/  IMAD.MOV.U32 R130, RZ, RZ, R186 ;  /* 0x000000ffff827224 */ /* 0x000fe400078e00ba */
[----:B------:R-:W-:-:S04]  /*4a60*/  IMAD.MOV.U32 R129, RZ, RZ, R187 ;  /* 0x000000ffff817224 */ /* 0x000fc800078e00bb */
[----:B------:R-:W-:Y:S01]  /*4a70*/  FADD.FTZ R0, R129, R0 ;  /* 0x0000000081007221 */ /* 0x000fe20000010000 */
[C---:B-1----:R-:W-:Y:S07]  /*4a80*/  HMMA.16816.F32.BF16 R104, R4.reuse, R8, R144 ;  /* 0x000000080468723c */ /* 0x042fee0000041890 */
[----:B------:R-:W-:Y:S01]  /*4a90*/  MOV R147, R183 ;  /* 0x000000b700937202 */ /* 0x000fe20000000f00 */
        /* <DEDUP_REMOVED lines=15> */
[C---:B------:R-:W-:Y:S01]  /*4b90*/  HMMA.16816.F32.BF16 R116, R4.reuse, R10, R100 ;  /* 0x0000000a0474723c */ /* 0x040fe20000041864 */
[----:B------:R-:W1:Y:S07]  /*4ba0*/  LDSM.16.MT88.4 R8, [R249+0x7100] ;  /* 0x00710000f908783b */ /* 0x000e6e0000004200 */
[C---:B-1----:R-:W-:Y:S07]  /*4bb0*/  HMMA.16816.F32.BF16 R100, R4.reuse, R8, R96 ;  /* 0x000000080464723c */ /* 0x042fee0000041860 */
[----:B------:R-:W-:Y:S01]  /*4bc0*/  IMAD.MOV.U32 R96, RZ, RZ, R184 ;  /* 0x000000ffff607224 */ /* 0x000fe200078e00b8 */
[----:B------:R-:W-:Y:S01]  /*4bd0*/  HMMA.16816.F32.BF16 R108, R4, R10, R64 ;  /* 0x0000000a046c723c */ /* 0x000fe20000041840 */
[----:B------:R-:W1:Y:S01]  /*4be0*/  LDSM.16.MT88.4 R8, [R250+0x7100] ;  /* 0x00710000fa08783b */ /* 0x000e620000004200 */
[----:B------:R-:W-:Y:S01]  /*4bf0*/  IMAD.MOV.U32 R97, RZ, RZ, R182 ;  /* 0x000000ffff617224 */ /* 0x000fe200078e00b6 */
[----:B------:R-:W-:Y:S01]  /*4c00*/  MOV R99, R180 ;  /* 0x000000b400637202 */ /* 0x000fe20000000f00 */
[----:B------:R-:W-:-:S03]  /*4c10*/  IMAD.MOV.U32 R98, RZ, RZ, R181 ;  /* 0x000000ffff627224 */ /* 0x000fc600078e00b5 */
[----:B------:R-:W-:Y:S01]  /*4c20*/  IMAD.MOV.U32 R64, RZ, RZ, R97 ;  /* 0x000000ffff407224 */ /* 0x000fe200078e0061 */
[----:B------:R-:W-:Y:S01]  /*4c30*/  MOV R67, R147 ;  /* 0x0000009300437202 */ /* 0x000fe20000000f00 */
[----:B------:R-:W-:Y:S02]  /*4c40*/  IMAD.MOV.U32 R65, RZ, RZ, R98 ;  /* 0x000000ffff417224 */ /* 0x000fe400078e0062 */
[----:B------:R-:W-:Y:S02]  /*4c50*/  IMAD.MOV.U32 R66, RZ, RZ, R99 ;  /* 0x000000ffff427224 */ /* 0x000fe400078e0063 */
[----:B------:R-:W-:Y:S02]  /*4c60*/  IMAD.MOV.U32 R97, RZ, RZ, R146 ;  /* 0x000000ffff617224 */ /* 0x000fe400078e0092 */
[----:B------:R-:W-:Y:S02]  /*4c70*/  IMAD.MOV.U32 R98, RZ, RZ, R145 ;  /* 0x000000ffff627224 */ /* 0x000fe400078e0091 */
[----:B------:R-:W-:-:S02]  /*4c80*/  IMAD.MOV.U32 R99, RZ, RZ, R144 ;  /* 0x000000ffff637224 */ /* 0x000fc400078e0090 */
[----:B------:R-:W-:Y:S01]  /*4c90*/  LDSM.16.MT88.4 R144, [R249+0x1900] ;  /* 0x00190000f990783b */ /* 0x000fe20000004200 */
[C---:B-1----:R-:W-:Y:S08]  /*4ca0*/  HMMA.16816.F32.BF16 R60, R4.reuse, R8, R60 ;  /* 0x00000008043c723c */ /* 0x042ff0000004183c */
[----:B------:R-:W-:Y:S11]  /*4cb0*/  HMMA.16816.F32.BF16 R8, R4, R10, R52 ;  /* 0x0000000a0408723c */ /* 0x000ff60000041834 */
[----:B------:R-:W-:Y:S05]  /*4cc0*/  @!UPT UIADD3 URZ, URZ, URZ, URZ ;  /* 0x0000003f3f3ff290 */ /* 0x000fea000fffe03f */
[----:B------:R-:W-:Y:S01]  /*4cd0*/  IMAD.MOV.U32 R155, RZ, RZ, R60 ;  /* 0x000000ffff9b7224 */ /* 0x000fe200078e003c */
[----:B------:R-:W-:Y:S01]  /*4ce0*/  MOV R152, R63 ;  /* 0x0000003f00987202 */ /* 0x000fe20000000f00 */
[----:B------:R-:W-:Y:S01]  /*4cf0*/  IMAD.MOV.U32 R154, RZ, RZ, R61 ;  /* 0x000000ffff9a7224 */ /* 0x000fe200078e003d */
[----:B------:R-:W-:Y:S01]  /*4d00*/  MOV R61, R170 ;  /* 0x000000aa003d7202 */ /* 0x000fe20000000f00 */
[----:B------:R-:W-:Y:S02]  /*4d10*/  IMAD.MOV.U32 R153, RZ, RZ, R62 ;  /* 0x000000ffff997224 */ /* 0x000fe400078e003e */
[----:B------:R-:W-:Y:S02]  /*4d20*/  IMAD.MOV.U32 R14, RZ, RZ, R155 ;  /* 0x000000ffff0e7224 */ /* 0x000fe400078e009b */
[----:B------:R-:W-:Y:S01]  /*4d30*/  MOV R55, R8 ;  /* 0x0000000800377202 */ /* 0x000fe20000000f00 */
[----:B------:R-:W-:Y:S02]  /*4d40*/  IMAD.MOV.U32 R54, RZ, RZ, R9 ;  /* 0x000000ffff367224 */ /* 0x000fe400078e0009 */
[----:B------:R-:W-:-:S02]  /*4d50*/  IMAD.MOV.U32 R53, RZ, RZ, R10 ;  /* 0x000000ffff357224 */ /* 0x000fc400078e000a */
[----:B------:R-:W-:Y:S02]  /*4d60*/  IMAD.MOV.U32 R52, RZ, RZ, R11 ;  /* 0x000000ffff347224 */ /* 0x000fe400078e000b */
[----:B------:R-:W1:Y:S01]  /*4d70*/  LDSM.16.MT88.4 R8, [R96+0x7100] ;  /* 0x007100006008783b */ /* 0x000e620000004200 */
[----:B------:R-:W-:Y:S02]  /*4d80*/  IMAD.MOV.U32 R60, RZ, RZ, R171 ;  /* 0x000000ffff3c7224 */ /* 0x000fe400078e00ab */
[----:B------:R-:W-:Y:S02]  /*4d90*/  IMAD.MOV.U32 R62, RZ, RZ, R169 ;  /* 0x000000ffff3e7224 */ /* 0x000fe400078e00a9 */
[----:B------:R-:W-:Y:S02]  /*4da0*/  IMAD.MOV.U32 R63, RZ, RZ, R168 ;  /* 0x000000ffff3f7224 */ /* 0x000fe400078e00a8 */
[----:B------:R-:W-:Y:S01]  /*4db0*/  LDSM.16.MT88.4 R168, [R252+0x1900] ;  /* 0x00190000fca8783b */ /* 0x000fe20000004200 */
[C---:B-1----:R-:W-:Y:S08]  /*4dc0*/  HMMA.16816.F32.BF16 R184, R4.reuse, R8, R44 ;  /* 0x0000000804b8723c */ /* 0x042ff0000004182c */
[C---:B------:R-:W-:Y:S01]  /*4dd0*/  HMMA.16816.F32.BF16 R180, R4.reuse, R10, R36 ;  /* 0x0000000a04b4723c */ /* 0x040fe20000041824 */
[----:B------:R-:W1:Y:S07]  /*4de0*/  LDSM.16.MT88.4 R8, [R252+0x7100] ;  /* 0x00710000fc08783b */ /* 0x000e6e0000004200 */
[C---:B-1----:R-:W-:Y:S01]  /*4df0*/  HMMA.16816.F32.BF16 R32, R4.reuse, R8, R32 ;  /* 0x000000080420723c */ /* 0x042fe20000041820 */
[----:B------:R1:W-:Y:S07]  /*4e00*/  MUFU.EX2 R8, R13 ;  /* 0x0000000d00087308 */ /* 0x0003ee0000000800 */
[----:B------:R-:W-:Y:S01]  /*4e10*/  HMMA.16816.F32.BF16 R24, R4, R10, R24 ;  /* 0x0000000a0418723c */ /* 0x000fe20000041818 */
[----:B------:R2:W3:Y:S06]  /*4e20*/  MUFU.EX2 R7, R12 ;  /* 0x0000000c00077308 */ /* 0x0004ec0000000800 */
[----:B------:R-:W-:-:S02]  /*4e30*/  FADD.FTZ R4, R127, R2 ;  /* 0x000000027f047221 */ /* 0x000fc40000010000 */
[----:B------:R4:W-:Y:S01]  /*4e40*/  MUFU.EX2 R6, R16 ;  /* 0x0000001000067308 */ /* 0x0009e20000000800 */
[----:B-1----:R-:W-:Y:S02]  /*4e50*/  IMAD.MOV.U32 R13, RZ, RZ, R152 ;  /* 0x000000ffff0d7224 */ /* 0x002fe400078e0098 */
[----:B------:R-:W-:Y:S02]  /*4e60*/  FADD.FTZ R2, R139, R0 ;  /* 0x000000008b027221 */ /* 0x000fe40000010000 */
[----:B------:R-:W-:Y:S02]  /*4e70*/  FADD.FTZ R0, R126, R4 ;  /* 0x000000047e007221 */ /* 0x000fe40000010000 */
[----:B------:R-:W-:Y:S01]  /*4e80*/  FADD.FTZ R2, R138, R2 ;  /* 0x000000028a027221 */ /* 0x000fe20000010000 */
[----:B------:R1:W5:Y:S01]  /*4e90*/  MUFU.EX2 R11, R18 ;  /* 0x00000012000b7308 */ /* 0x0003620000000800 */
[----:B--2---:R-:W-:Y:S01]  /*4ea0*/  IMAD.MOV.U32 R12, RZ, RZ, R153 ;  /* 0x000000ffff0c7224 */ /* 0x004fe200078e0099 */
[----:B---3--:R-:W-:Y:S01]  /*4eb0*/  F2FP.BF16.PACK_AB R129, R7, R8 ;  /* 0x000000080781723e */ /* 0x008fe200000010ff */
[----:B------:R-:W-:Y:S01]  /*4ec0*/  FADD.FTZ R0, R125, R0 ;  /* 0x000000007d007221 */ /* 0x000fe20000010000 */
[----:B----4-:R-:W-:-:S04]  /*4ed0*/  MOV R16, R154 ;  /* 0x0000009a00107202 */ /* 0x010fc80000000f00 */
[----:B------:R2:W-:Y:S01]  /*4ee0*/  MUFU.EX2 R10, R17 ;  /* 0x00000011000a7308 */ /* 0x0005e20000000800 */
[----:B------:R-:W3:Y:S01]  /*4ef0*/  LDSM.16.MT88.4 R152, [R250+0x1900] ;  /* 0x00190000fa98783b */ /* 0x000ee20000004200 */
[----:B-1----:R-:W-:-:S06]  /*4f00*/  IMAD.MOV.U32 R18, RZ, RZ, R130 ;  /* 0x000000ffff127224 */ /* 0x002fcc00078e0082 */
[----:B------:R1:W4:Y:S01]  /*4f10*/  MUFU.EX2 R9, R15 ;  /* 0x0000000f00097308 */ /* 0x0003220000000800 */
[----:B------:R-:W-:-:S04]  /*4f20*/  FADD.FTZ R0, R18, R0 ;  /* 0x0000000012007221 */ /* 0x000fc80000010000 */
[----:B------:R-:W-:-:S03]  /*4f30*/  FADD.FTZ R0, R21, R0 ;  /* 0x0000000015007221 */ /* 0x000fc60000010000 */
[----:B------:R-:W4:Y:S01]  /*4f40*/  MUFU.EX2 R5, R19 ;  /* 0x0000001300057308 */ /* 0x000f220000000800 */
[----:B--2---:R-:W-:Y:S02]  /*4f50*/  IMAD.MOV.U32 R17, RZ, RZ, R131 ;  /* 0x000000ffff117224 */ /* 0x004fe400078e0083 */
[----:B------:R-:W-:Y:S02]  /*4f60*/  FADD.FTZ R0, R22, R0 ;  /* 0x0000000016007221 */ /* 0x000fe40000010000 */
[----:B------:R-:W-:Y:S01]  /*4f70*/  FADD.FTZ R2, R17, R2 ;  /* 0x0000000211027221 */ /* 0x000fe20000010000 */
[----:B-1----:R-:W-:-:S03]  /*4f80*/  MOV R15, R96 ;  /* 0x00000060000f7202 */ /* 0x002fc60000000f00 */
[----:B------:R-:W-:Y:S01]  /*4f90*/  FADD.FTZ R2, R124, R2 ;  /* 0x000000027c027221 */ /* 0x000fe20000010000 */
[----:B------:R-:W-:Y:S02]  /*4fa0*/  MOV R96, R128 ;  /* 0x0000008000607202 */ /* 0x000fe40000000f00 */
[----:B-----5:R-:W-:Y:S01]  /*4fb0*/  F2FP.BF16.PACK_AB R128, R11, R20 ;  /* 0x000000140b80723e */ /* 0x020fe200000010ff */
[----:B------:R-:W-:Y:S01]  /*4fc0*/  FADD.FTZ R2, R134, R2 ;  /* 0x0000000286027221 */ /* 0x000fe20000010000 */
[----:B----4-:R-:W-:Y:S02]  /*4fd0*/  F2FP.BF16.PACK_AB R130, R9, R10 ;  /* 0x0000000a0982723e */ /* 0x010fe400000010ff */
[----:B------:R-:W-:Y:S01]  /*4fe0*/  F2FP.BF16.PACK_AB R131, R5, R6 ;  /* 0x000000060583723e */ /* 0x000fe200000010ff */
[----:B------:R-:W-:Y:S02]  /*4ff0*/  FADD.FTZ R4, R135, R2 ;  /* 0x0000000287047221 */ /* 0x000fe40000010000 */
[----:B------:R-:W-:-:S02]  /*5000*/  FADD.FTZ R2, R23, R0 ;  /* 0x0000000017027221 */ /* 0x000fc40000010000 */
[----:B------:R-:W-:Y:S02]  /*5010*/  FADD.FTZ R0, R136, R4 ;  /* 0x0000000488007221 */ /* 0x000fe40000010000 */
[C---:B------:R-:W-:Y:S01]  /*5020*/  HMMA.16816.F32.BF16 R140, R128.reuse, R144, R140 ;  /* 0x00000090808c723c */ /* 0x040fe2000004188c */
[----:B------:R-:W-:Y:S02]  /*5030*/  FADD.FTZ R2, R133, R2 ;  /* 0x0000000285027221 */ /* 0x000fe40000010000 */
[----:B------:R-:W-:Y:S02]  /*5040*/  FADD.FTZ R20, R20, R0 ;  /* 0x0000000014147221 */ /* 0x000fe40000010000 */
[----:B------:R-:W-:Y:S02]  /*5050*/  FADD.FTZ R8, R8, R2 ;  /* 0x0000000208087221 */ /* 0x000fe40000010000 */
[----:B------:R-:W-:Y:S01]  /*5060*/  FADD.FTZ R11, R11, R20 ;  /* 0x000000140b0b7221 */ /* 0x000fe20000010000 */
[----:B---3--:R-:W-:Y:S01]  /*5070*/  HMMA.16816.F32.BF16 R148, R128, R152, R148 ;  /* 0x000000988094723c */ /* 0x008fe20000041894 */
[----:B------:R-:W-:-:S02]  /*5080*/  FADD.FTZ R7, R7, R8 ;  /* 0x0000000807077221 */ /* 0x000fc40000010000 */
[----:B------:R-:W-:Y:S02]  /*5090*/  FADD.FTZ R10, R10, R11 ;  /* 0x0000000b0a0a7221 */ /* 0x000fe40000010000 */
[----:B------:R-:W-:Y:S02]  /*50a0*/  FADD.FTZ R6, R6, R7 ;  /* 0x0000000706067221 */ /* 0x000fe40000010000 */
[----:B------:R-:W-:Y:S01]  /*50b0*/  FADD.FTZ R2, R9, R10 ;  /* 0x0000000a09027221 */ /* 0x000fe20000010000 */
[----:B------:R-:W-:Y:S01]  /*50c0*/  HMMA.16816.F32.BF16 R144, R128, R146, R28 ;  /* 0x000000928090723c */ /* 0x000fe2000004181c */
[----:B------:R-:W-:-:S05]  /*50d0*/  FADD.FTZ R0, R5, R6 ;  /* 0x0000000605007221 */ /* 0x000fca0000010000 */
[----:B------:R-:W-:Y:S01]  /*50e0*/  STL [R1+0x58], R0 ;  /* 0x0000580001007387 */ /* 0x000fe20000100800 */
[----:B------:R-:W-:Y:S01]  /*50f0*/  IMAD.MOV.U32 R28, RZ, RZ, R55 ;  /* 0x000000ffff1c7224 */ /* 0x000fe200078e0037 */
[C---:B------:R-:W-:Y:S01]  /*5100*/  HMMA.16816.F32.BF16 R152, R128.reuse, R154, R40 ;  /* 0x0000009a8098723c */ /* 0x040fe20000041828 */
[----:B------:R-:W-:Y:S01]  /*5110*/  MOV R29, R54 ;  /* 0x00000036001d7202 */ /* 0x000fe20000000f00 */
[----:B------:R-:W-:Y:S01]  /*5120*/  IMAD.MOV.U32 R30, RZ, RZ, R53 ;  /* 0x000000ffff1e7224 */ /* 0x000fe200078e0035 */
[----:B------:R-:W1:Y:S01]  /*5130*/  LDSM.16.MT88.4 R40, [R249+0x3900] ;  /* 0x00390000f928783b */ /* 0x000e620000004200 */
[----:B------:R-:W-:Y:S01]  /*5140*/  IMAD.MOV.U32 R31, RZ, RZ, R52 ;  /* 0x000000ffff1f7224 */ /* 0x000fe200078e0034 */
[----:B------:R-:W-:Y:S01]  /*5150*/  MOV R53, R65 ;  /* 0x0000004100357202 */ /* 0x000fe20000000f00 */
[----:B------:R-:W-:Y:S01]  /*5160*/  IMAD.MOV.U32 R52, RZ, RZ, R64 ;  /* 0x000000ffff347224 */ /* 0x000fe200078e0040 */
[----:B------:R-:W-:Y:S01]  /*5170*/  MOV R65, R162 ;  /* 0x000000a200417202 */ /* 0x000fe20000000f00 */
[----:B------:R-:W-:Y:S01]  /*5180*/  HMMA.16816.F32.BF16 R164, R128, R168, R164 ;  /* 0x000000a880a4723c */ /* 0x000fe200000418a4 */
[----:B------:R-:W-:Y:S01]  /*5190*/  IMAD.MOV.U32 R54, RZ, RZ, R66 ;  /* 0x000000ffff367224 */ /* 0x000fe200078e0042 */
[----:B------:R-:W-:Y:S01]  /*51a0*/  STL [R1+0x54], R2 ;  /* 0x0000540201007387 */ /* 0x000fe20000100800 */
[----:B------:R-:W-:-:S02]  /*51b0*/  IMAD.MOV.U32 R55, RZ, RZ, R67 ;  /* 0x000000ffff377224 */ /* 0x000fc400078e0043 */
[----:B------:R-:W-:Y:S02]  /*51c0*/  IMAD.MOV.U32 R64, RZ, RZ, R163 ;  /* 0x000000ffff407224 */ /* 0x000fe400078e00a3 */
[----:B------:R-:W-:Y:S01]  /*51d0*/  IMAD.MOV.U32 R66, RZ, RZ, R161 ;  /* 0x000000ffff427224 */ /* 0x000fe200078e00a1 */
[C---:B------:R-:W-:Y:S01]  /*51e0*/  HMMA.16816.F32.BF16 R168, R128.reuse, R170, R56 ;  /* 0x000000aa80a8723c */ /* 0x040fe20000041838 */
[----:B------:R-:W-:Y:S01]  /*51f0*/  IMAD.MOV.U32 R67, RZ, RZ, R160 ;  /* 0x000000ffff437224 */ /* 0x000fe200078e00a0 */
[----:B------:R-:W2:Y:S04]  /*5200*/  LDSM.16.MT88.4 R56, [R15+0x3900] ;  /* 0x003900000f38783b */ /* 0x000ea80000004200 */
[----:B------:R-:W3:Y:S02]  /*5210*/  LDSM.16.MT88.4 R160, [R15+0x1900] ;  /* 0x001900000fa0783b */ /* 0x000ee40000004200 */
[C---:B-1----:R-:W-:Y:S07]  /*5220*/  HMMA.16816.F32.BF16 R36, R128.reuse, R40, R68 ;  /* 0x000000288024723c */ /* 0x042fee0000041844 */
[----:B------:R-:W-:Y:S01]  /*5230*/  IMAD.MOV.U32 R68, RZ, RZ, R52 ;  /* 0x000000ffff447224 */ /* 0x000fe200078e0034 */
[----:B------:R-:W-:Y:S01]  /*5240*/  MOV R69, R53 ;  /* 0x0000003500457202 */ /* 0x000fe20000000f00 */
[----:B------:R-:W-:Y:S01]  /*5250*/  IMAD.MOV.U32 R70, RZ, RZ, R54 ;  /* 0x000000ffff467224 */ /* 0x000fe200078e0036 */
[C---:B------:R-:W-:Y:S01]  /*5260*/  HMMA.16816.F32.BF16 R40, R128.reuse, R42, R72 ;  /* 0x0000002a8028723c */ /* 0x040fe20000041848 */
[----:B------:R-:W-:Y:S01]  /*5270*/  IMAD.MOV.U32 R71, RZ, RZ, R55 ;  /* 0x000000ffff477224 */ /* 0x000fe200078e0037 */
[----:B------:R-:W-:Y:S06]  /*5280*/  LDSM.16.MT88.4 R72, [R249+0x5900] ;  /* 0x00590000f948783b */ /* 0x000fec0000004200 */
[C---:B--2---:R-:W-:Y:S07]  /*5290*/  HMMA.16816.F32.BF16 R52, R128.reuse, R56, R84 ;  /* 0x000000388034723c */ /* 0x044fee0000041854 */
[----:B------:R-:W-:Y:S01]  /*52a0*/  IMAD.MOV.U32 R84, RZ, RZ, R64 ;  /* 0x000000ffff547224 */ /* 0x000fe200078e0040 */
[----:B---3--:R-:W-:Y:S01]  /*52b0*/  HMMA.16816.F32.BF16 R156, R128, R160, R156 ;  /* 0x000000a0809c723c */ /* 0x008fe2000004189c */
[----:B------:R-:W-:Y:S01]  /*52c0*/  MOV R85, R65 ;  /* 0x0000004100557202 */ /* 0x000fe20000000f00 */
[----:B------:R-:W-:-:S02]  /*52d0*/  IMAD.MOV.U32 R86, RZ, RZ, R66 ;  /* 0x000000ffff567224 */ /* 0x000fc400078e0042 */
[----:B------:R-:W-:Y:S02]  /*52e0*/  IMAD.MOV.U32 R87, RZ, RZ, R67 ;  /* 0x000000ffff577224 */ /* 0x000fe400078e0043 */
[----:B------:R-:W1:Y:S02]  /*52f0*/  LDSM.16.MT88.4 R64, [R252+0x3900] ;  /* 0x00390000fc40783b */ /* 0x000e640000004200 */
[C---:B------:R-:W-:Y:S02]  /*5300*/  HMMA.16816.F32.BF16 R160, R128.reuse, R162, R48 ;  /* 0x000000a280a0723c */ /* 0x040fe40000041830 */
[----:B------:R-:W2:Y:S06]  /*5310*/  LDSM.16.MT88.4 R48, [R250+0x3900] ;  /* 0x00390000fa30783b */ /* 0x000eac0000004200 */
[C---:B------:R-:W-:Y:S01]  /*5320*/  HMMA.16816.F32.BF16 R56, R128.reuse, R58, R88 ;  /* 0x0000003a8038723c */ /* 0x040fe20000041858 */
[----:B------:R-:W3:Y:S07]  /*5330*/  LDSM.16.MT88.4 R88, [R15+0x5900] ;  /* 0x005900000f58783b */ /* 0x000eee0000004200 */
[C---:B-1----:R-:W-:Y:S08]  /*5340*/  HMMA.16816.F32.BF16 R60, R128.reuse, R64, R60 ;  /* 0x00000040803c723c */ /* 0x042ff0000004183c */
[C---:B--2---:R-:W-:Y:S08]  /*5350*/  HMMA.16816.F32.BF16 R44, R128.reuse, R48, R76 ;  /* 0x00000030802c723c */ /* 0x044ff0000004184c */
[C---:B------:R-:W-:Y:S08]  /*5360*/  HMMA.16816.F32.BF16 R64, R128.reuse, R66, R68 ;  /* 0x000000428040723c */ /* 0x040ff00000041844 */
[C---:B------:R-:W-:Y:S01]  /*5370*/  HMMA.16816.F32.BF16 R48, R128.reuse, R50, R80 ;  /* 0x000000328030723c */ /* 0x040fe20000041850 */
[----:B------:R-:W1:Y:S07]  /*5380*/  LDSM.16.MT88.4 R80, [R250+0x5900] ;  /* 0x00590000fa50783b */ /* 0x000e6e0000004200 */
[C---:B------:R-:W-:Y:S07]  /*5390*/  HMMA.16816.F32.BF16 R68, R128.reuse, R72, R188 ;  /* 0x000000488044723c */ /* 0x040fee00000418bc */
[----:B------:R-:W-:Y:S01]  /*53a0*/  IMAD.MOV.U32 R188, RZ, RZ, R14 ;  /* 0x000000ffffbc7224 */ /* 0x000fe200078e000e */
[----:B------:R-:W-:Y:S01]  /*53b0*/  HMMA.16816.F32.BF16 R72, R128, R74, R92 ;  /* 0x0000004a8048723c */ /* 0x000fe2000004185c */
[----:B------:R-:W-:Y:S01]  /*53c0*/  IMAD.MOV.U32 R190, RZ, RZ, R12 ;  /* 0x000000ffffbe7224 */ /* 0x000fe200078e000c */
[----:B------:R-:W-:Y:S01]  /*53d0*/  MOV R189, R16 ;  /* 0x0000001000bd7202 */ /* 0x000fe20000000f00 */
[----:B------:R-:W-:-:S04]  /*53e0*/  IMAD.MOV.U32 R191, RZ, RZ, R13 ;  /* 0x000000ffffbf7224 */ /* 0x000fc800078e000d */
[----:B------:R-:W-:Y:S01]  /*53f0*/  IMAD.MOV.U32 R92, RZ, RZ, R96 ;  /* 0x000000ffff5c7224 */ /* 0x000fe200078e0060 */
[----:B------:R-:W-:Y:S01]  /*5400*/  MOV R93, R97 ;  /* 0x00000061005d7202 */ /* 0x000fe20000000f00 */
[----:B------:R-:W-:Y:S01]  /*5410*/  IMAD.MOV.U32 R94, RZ, RZ, R98 ;  /* 0x000000ffff5e7224 */ /* 0x000fe200078e0062 */
[C---:B---3--:R-:W-:Y:S01]  /*5420*/  HMMA.16816.F32.BF16 R84, R128.reuse, R88, R84 ;  /* 0x000000588054723c */ /* 0x048fe20000041854 */
[----:B------:R-:W-:Y:S02]  /*5430*/  IMAD.MOV.U32 R95, RZ, RZ, R99 ;  /* 0x000000ffff5f7224 */ /* 0x000fe400078e0063 */
[----:B------:R-:W2:Y:S05]  /*5440*/  LDSM.16.MT88.4 R96, [R252+0x5900] ;  /* 0x00590000fc60783b */ /* 0x000eaa0000004200 */
[C---:B------:R-:W-:Y:S08]  /*5450*/  HMMA.16816.F32.BF16 R88, R128.reuse, R90, R92 ;  /* 0x0000005a8058723c */ /* 0x040ff0000004185c */
[C---:B-1----:R-:W-:Y:S01]  /*5460*/  HMMA.16816.F32.BF16 R76, R128.reuse, R80, R104 ;  /* 0x00000050804c723c */ /* 0x042fe20000041868 */
[----:B------:R-:W1:Y:S07]  /*5470*/  LDSM.16.MT88.4 R104, [R249+0x7900] ;  /* 0x00790000f968783b */ /* 0x000e6e0000004200 */
[C---:B------:R-:W-:Y:S01]  /*5480*/  HMMA.16816.F32.BF16 R80, R128.reuse, R82, R112 ;  /* 0x000000528050723c */ /* 0x040fe20000041870 */
[----:B------:R-:W3:Y:S07]  /*5490*/  LDSM.16.MT88.4 R112, [R250+0x7900] ;  /* 0x00790000fa70783b */ /* 0x000eee0000004200 */
[C---:B--2---:R-:W-:Y:S01]  /*54a0*/  HMMA.16816.F32.BF16 R92, R128.reuse, R96, R120 ;  /* 0x00000060805c723c */ /* 0x044fe20000041878 */
[----:B------:R-:W2:Y:S04]  /*54b0*/  LDSM.16.MT88.4 R120, [R15+0x7900] ;  /* 0x007900000f78783b */ /* 0x000ea80000004200 */
[----:B------:R-:W4:Y:S03]  /*54c0*/  LDSM.16.MT88.4 R12, [R252+0x7900] ;  /* 0x00790000fc0c783b */ /* 0x000f260000004200 */
[C---:B------:R-:W-:Y:S08]  /*54d0*/  HMMA.16816.F32.BF16 R96, R128.reuse, R98, R116 ;  /* 0x000000628060723c */ /* 0x040ff00000041874 */
[C---:B-1----:R-:W-:Y:S08]  /*54e0*/  HMMA.16816.F32.BF16 R100, R128.reuse, R104, R100 ;  /* 0x000000688064723c */ /* 0x042ff00000041864 */
[C---:B------:R-:W-:Y:S08]  /*54f0*/  HMMA.16816.F32.BF16 R104, R128.reuse, R106, R108 ;  /* 0x0000006a8068723c */ /* 0x040ff0000004186c */
[C---:B---3--:R-:W-:Y:S08]  /*5500*/  HMMA.16816.F32.BF16 R108, R128.reuse, R112, R188 ;  /* 0x00000070806c723c */ /* 0x048ff000000418bc */
[C---:B------:R-:W-:Y:S08]  /*5510*/  HMMA.16816.F32.BF16 R112, R128.reuse, R114, R28 ;  /* 0x000000728070723c */ /* 0x040ff0000004181c */
[C---:B--2---:R-:W-:Y:S08]  /*5520*/  HMMA.16816.F32.BF16 R116, R128.reuse, R120, R184 ;  /* 0x000000788074723c */ /* 0x044ff000000418b8 */
[C---:B------:R-:W-:Y:S08]  /*5530*/  HMMA.16816.F32.BF16 R120, R128.reuse, R122, R180 ;  /* 0x0000007a8078723c */ /* 0x040ff000000418b4 */
[C---:B----4-:R-:W-:Y:S08]  /*5540*/  HMMA.16816.F32.BF16 R124, R128.reuse, R12, R32 ;  /* 0x0000000c807c723c */ /* 0x050ff00000041820 */
[----:B------:R-:W-:Y:S01]  /*5550*/  HMMA.16816.F32.BF16 R128, R128, R14, R24 ;  /* 0x0000000e8080723c */ /* 0x000fe20000041818 */
[----:B------:R-:W-:Y:S07]  /*5560*/  @!P0 BRA `(.L_x_23) ;  /* 0x0000409000008947 */ /* 0x000fee0003800000 */
[----:B------:R-:W2:Y:S04]  /*5570*/  LDL R18, [R1+0x8] ;  /* 0x0000080001127983 */ /* 0x000ea80000100800 */
[----:B------:R-:W3:Y:S04]  /*5580*/  LDL.64 R16, [R1+0x90] ;  /* 0x0000900001107983 */ /* 0x000ee80000100a00 */
[----:B------:R-:W4:Y:S04]  /*5590*/  LDL.LU R19, [R1+0x50] ;  /* 0x0000500001137983 */ /* 0x000f280000300800 */
[----:B------:R-:W5:Y:S04]  /*55a0*/  LDL.64 R30, [R1+0x98] ;  /* 0x00009800011e7983 */ /* 0x000f680000100a00 */
[----:B------:R-:W3:Y:S04]  /*55b0*/  LDL R137, [R1+0x8c] ;  /* 0x00008c0001897983 */ /* 0x000ee80000100800 */
[----:B------:R-:W3:Y:S01]  /*55c0*/  LDL.64 R138, [R1+0xa0] ;  /* 0x0000a000018a7983 */ /* 0x000ee20000100a00 */
[----:B------:R-:W-:-:S02]  /*55d0*/  IMAD.MOV.U32 R134, RZ, RZ, R3 ;  /* 0x000000ffff867224 */ /* 0x000fc400078e0003 */
[----:B------:R-:W-:Y:S01]  /*55e0*/  IMAD.MOV.U32 R133, RZ, RZ, R132 ;  /* 0x000000ffff857224 */ /* 0x000fe200078e0084 */
[C---:B--2---:R-:W-:Y:S02]  /*55f0*/  IADD3 R3, R18.reuse, 0x800, RZ ;  /* 0x0000080012037810 */ /* 0x044fe40007ffe0ff */
[----:B------:R-:W-:Y:S02]  /*5600*/  IADD3 R2, R18, 0x1000, RZ ;  /* 0x0000100012027810 */ /* 0x000fe40007ffe0ff */
[----:B----4-:R-:W-:-:S05]  /*5610*/  LEA.HI.SX32 R0, R19, 0xfffffffe, 0x1a ;  /* 0xfffffffe13007811 */ /* 0x010fca00078fd2ff */
[----:B------:R1:W-:Y:S04]  /*5620*/  STL [R1+0x4c], R0 ;  /* 0x00004c0001007387 */ /* 0x0003e80000100800 */
[----:B------:R2:W-:Y:S04]  /*5630*/  STL [R1+0x44], R3 ;  /* 0x0000440301007387 */ /* 0x0005e80000100800 */
[----:B------:R4:W-:Y:S01]  /*5640*/  STL [R1+0x40], R2 ;  /* 0x0000400201007387 */ /* 0x0009e20000100800 */
[C---:B-1----:R-:W-:Y:S02]  /*5650*/  IADD3 R0, R18.reuse, 0x1800, RZ ;  /* 0x0000180012007810 */ /* 0x042fe40007ffe0ff */
[----:B--2---:R-:W-:-:S03]  /*5660*/  IADD3 R3, R18, 0x2000, RZ ;  /* 0x0000200012037810 */ /* 0x004fc60007ffe0ff */
[----:B------:R1:W-:Y:S01]  /*5670*/  STL [R1+0x3c], R0 ;  /* 0x00003c0001007387 */ /* 0x0003e20000100800 */
[----:B----4-:R-:W-:-:S03]  /*5680*/  IADD3 R2, R18, 0x2800, RZ ;  /* 0x0000280012027810 */ /* 0x010fc60007ffe0ff */
        /* <DEDUP_REMOVED lines=14> */
[----:B-----5:R-:W-:Y:S02]  /*5770*/  IADD3 R0, P2, R30, 0x40, RZ ;  /* 0x000000401e007810 */ /* 0x020fe40007f5e0ff */
[----:B-1----:R-:W-:-:S03]  /*5780*/  IADD3 R3, R18, 0x6000, RZ ;  /* 0x0000600012037810 */ /* 0x002fc60007ffe0ff */
[----:B------:R1:W-:Y:S01]  /*5790*/  STL [R1+0x88], R0 ;  /* 0x0000880001007387 */ /* 0x0003e20000100800 */
[----:B--2---:R-:W-:-:S03]  /*57a0*/  IADD3 R2, P1, R30, 0x80, RZ ;  /* 0x000000801e027810 */ /* 0x004fc60007f3e0ff */
[----:B------:R3:W-:Y:S04]  /*57b0*/  STL [R1+0x18], R3 ;  /* 0x0000180301007387 */ /* 0x0007e80000100800 */
[----:B------:R2:W-:Y:S01]  /*57c0*/  STL [R1+0x80], R2 ;  /* 0x0000800201007387 */ /* 0x0005e20000100800 */
[----:B-1----:R-:W-:Y:S01]  /*57d0*/  IADD3 R0, P0, R30, 0xc0, RZ ;  /* 0x000000c01e007810 */ /* 0x002fe20007f1e0ff */
[----:B---3--:R-:W-:-:S04]  /*57e0*/  IMAD.X R3, RZ, RZ, R137, P2 ;  /* 0x000000ffff037224 */ /* 0x008fc800010e0689 */
[----:B------:R1:W-:Y:S01]  /*57f0*/  STL [R1+0x78], R0 ;  /* 0x0000780001007387 */ /* 0x0003e20000100800 */
[----:B--2---:R-:W-:-:S03]  /*5800*/  IADD3 R2, P2, R138, 0x40, RZ ;  /* 0x000000408a027810 */ /* 0x004fc60007f5e0ff */
[----:B------:R2:W-:Y:S04]  /*5810*/  STL [R1+0x84], R3 ;  /* 0x0000840301007387 */ /* 0x0005e80000100800 */
[----:B------:R3:W-:Y:S01]  /*5820*/  STL [R1+0x70], R2 ;  /* 0x0000700201007387 */ /* 0x0007e20000100800 */
[----:B-1----:R-:W-:Y:S01]  /*5830*/  IMAD.X R0, RZ, RZ, R137, P1 ;  /* 0x000000ffff007224 */ /* 0x002fe200008e0689 */
[----:B--2---:R-:W-:-:S04]  /*5840*/  IADD3 R3, P1, R138, 0x80, RZ ;  /* 0x000000808a037810 */ /* 0x004fc80007f3e0ff */
[----:B------:R1:W-:Y:S01]  /*5850*/  STL [R1+0x7c], R0 ;  /* 0x00007c0001007387 */ /* 0x0003e20000100800 */
[----:B---3--:R-:W-:-:S03]  /*5860*/  IMAD.X R2, RZ, RZ, R137, P0 ;  /* 0x000000ffff027224 */ /* 0x008fc600000e0689 */
[----:B------:R2:W-:Y:S04]  /*5870*/  STL [R1+0x68], R3 ;  /* 0x0000680301007387 */ /* 0x0005e80000100800 */
[----:B------:R3:W-:Y:S01]  /*5880*/  STL [R1+0x74], R2 ;  /* 0x0000740201007387 */ /* 0x0007e20000100800 */
[----:B-1----:R-:W-:Y:S02]  /*5890*/  IADD3 R0, P0, R138, 0xc0, RZ ;  /* 0x000000c08a007810 */ /* 0x002fe40007f1e0ff */
[----:B--2---:R-:W-:-:S03]  /*58a0*/  IADD3 R3, R18, 0x6800, RZ ;  /* 0x0000680012037810 */ /* 0x004fc60007ffe0ff */
[----:B------:R1:W-:Y:S01]  /*58b0*/  STL [R1+0x60], R0 ;  /* 0x0000600001007387 */ /* 0x0003e20000100800 */
[----:B---3--:R-:W-:-:S03]  /*58c0*/  IADD3 R2, R18, 0x7000, RZ ;  /* 0x0000700012027810 */ /* 0x008fc60007ffe0ff */
[----:B------:R2:W-:Y:S04]  /*58d0*/  STL [R1+0x14], R3 ;  /* 0x0000140301007387 */ /* 0x0005e80000100800 */
[----:B------:R3:W-:Y:S01]  /*58e0*/  STL [R1+0x10], R2 ;  /* 0x0000100201007387 */ /* 0x0007e20000100800 */
[----:B-1----:R-:W-:Y:S01]  /*58f0*/  IADD3 R0, R18, 0x7800, RZ ;  /* 0x0000780012007810 */ /* 0x002fe20007ffe0ff */
[----:B--2---:R-:W-:-:S04]  /*5900*/  IMAD.X R3, RZ, RZ, R17, P2 ;  /* 0x000000ffff037224 */ /* 0x004fc800010e0611 */
[----:B------:R1:W-:Y:S01]  /*5910*/  STL [R1+0xc], R0 ;  /* 0x00000c0001007387 */ /* 0x0003e20000100800 */
[----:B---3--:R-:W-:-:S03]  /*5920*/  IMAD.X R2, RZ, RZ, R17, P1 ;  /* 0x000000ffff027224 */ /* 0x008fc600008e0611 */
[----:B------:R2:W-:Y:S01]  /*5930*/  STL [R1+0x6c], R3 ;  /* 0x00006c0301007387 */ /* 0x0005e20000100800 */
[----:B-1----:R-:W-:-:S05]  /*5940*/  IMAD.X R0, RZ, RZ, R17, P0 ;  /* 0x000000ffff007224 */ /* 0x002fca00000e0611 */
[----:B------:R2:W-:Y:S04]  /*5950*/  STL [R1+0x5c], R0 ;  /* 0x00005c0001007387 */ /* 0x0005e80000100800 */
[----:B------:R2:W-:Y:S02]  /*5960*/  STL [R1+0x64], R2 ;  /* 0x0000640201007387 */ /* 0x0005e40000100800 */
.L_x_24:
[----:B------:R-:W3:Y:S01]  /*5970*/  LDL.64 R12, [R1+0x98] ;  /* 0x00009800010c7983 */ /* 0x000ee20000100a00 */
[----:B------:R-:W-:Y:S01]  /*5980*/  MOV R7, c[0x0][0x208] ;  /* 0x0000820000077a02 */ /* 0x000fe20000000f00 */
[----:B------:R-:W-:Y:S04]  /*5990*/  DEPBAR.LE SB0, 0x0 ;  /* 0x000080000000791a */ /* 0x000fe80000000000 */
[----:B------:R-:W4:Y:S01]  /*59a0*/  LDL R132, [R1+0x88] ;  /* 0x0000880001847983 */ /* 0x000f220000100800 */
[----:B------:R-:W-:Y:S04]  /*59b0*/  MOV R14, c[0x0][0x20c] ;  /* 0x00008300000e7a02 */ /* 0x000fe80000000f00 */
[----:B--2---:R-:W2:Y:S05]  /*59c0*/  LDL R28, [R1+0x8c] ;  /* 0x00008c00011c7983 */ /* 0x004eaa0000100800 */
        /* <DEDUP_REMOVED lines=21> */
[----:B---3--:R-:W-:Y:S01]  /*5b20*/  IADD3 R3, P0, R2, R12, RZ ;  /* 0x0000000c02037210 */ /* 0x008fe20007f1e0ff */
[----:B------:R-:W-:Y:S03]  /*5b30*/  LDSM.16.M88.4 R136, [R136] ;  /* 0x000000008888783b */ /* 0x000fe60000000200 */
        /* <DEDUP_REMOVED lines=940> */
.L_x_23:
[----:B------:R-:W3:Y:S04]  /*9600*/  LDL.LU R5, [R1+0x54] ;  /* 0x0000540001057983 */ /* 0x000ee80000300800 */
[----:B--2---:R-:W2:Y:S01]  /*9610*/  LDL.LU R2, [R1+0x58] ;  /* 0x0000580001027983 */ /* 0x004ea20000300800 */
[----:B------:R-:W-:-:S03]  /*9620*/  PLOP3.LUT P2, PT, PT, PT, PT, 0x8, 0x0 ;  /* 0x000000000000781c */ /* 0x000fc60003f4e170 */
[----:B---3--:R-:W1:Y:S04]  /*9630*/  SHFL.BFLY PT, R0, R5, 0x2, 0x1f ;  /* 0x0c401f0005007f89 */ /* 0x008e6800000e0000 */
[----:B--2---:R-:W2:Y:S01]  /*9640*/  SHFL.BFLY PT, R4, R2, 0x2, 0x1f ;  /* 0x0c401f0002047f89 */ /* 0x004ea200000e0000 */
[----:B-1----:R-:W-:Y:S02]  /*9650*/  FADD.FTZ R0, R0, R5 ;  /* 0x0000000500007221 */ /* 0x002fe40000010000 */
[----:B--2---:R-:W-:-:S03]  /*9660*/  FADD.FTZ R4, R4, R2 ;  /* 0x0000000204047221 */ /* 0x004fc60000010000 */
[----:B------:R-:W1:Y:S01]  /*9670*/  SHFL.BFLY PT, R6, R0, 0x1, 0x1f ;  /* 0x0c201f0000067f89 */ /* 0x000e6200000e0000 */
[----:B------:R-:W-:-:S03]  /*9680*/  MOV R2, RZ ;  /* 0x000000ff00027202 */ /* 0x000fc60000000f00 */
[----:B------:R-:W2:Y:S01]  /*9690*/  SHFL.BFLY PT, R5, R4, 0x1, 0x1f ;  /* 0x0c201f0004057f89 */ /* 0x000ea200000e0000 */
[----:B-1----:R-:W-:Y:S01]  /*96a0*/  FADD.FTZ R6, R0, R6 ;  /* 0x0000000600067221 */ /* 0x002fe20000010000 */
[----:B------:R-:W-:Y:S01]  /*96b0*/  MOV R0, RZ ;  /* 0x000000ff00007202 */ /* 0x000fe20000000f00 */
[----:B--2---:R-:W-:-:S03]  /*96c0*/  FADD.FTZ R4, R5, R4 ;  /* 0x0000000405047221 */ /* 0x004fc60000010000 */
[----:B------:R-:W-:Y:S02]  /*96d0*/  FSETP.NE.FTZ.AND P1, PT, R6, RZ, PT ;  /* 0x000000ff0600720b */ /* 0x000fe40003f35000 */
[----:B------:R-:W-:-:S11]  /*96e0*/  FSETP.NE.FTZ.AND P0, PT, R4, RZ, PT ;  /* 0x000000ff0400720b */ /* 0x000fd60003f15000 */
[----:B------:R-:W1:Y:S08]  /*96f0*/  @P1 MUFU.RCP R2, R6 ;  /* 0x0000000600021308 */ /* 0x000e700000001000 */
[----:B------:R-:W2:Y:S08]  /*9700*/  @P1 MUFU.LG2 R6, R6 ;  /* 0x0000000600061308 */ /* 0x000eb00000000c00 */
[----:B------:R-:W3:Y:S01]  /*9710*/  @P0 MUFU.LG2 R7, R4 ;  /* 0x0000000400070308 */ /* 0x000ee20000000c00 */
[----:B-1----:R-:W-:-:S02]  /*9720*/  FMUL.FTZ R16, R2, R36 ;  /* 0x0000002402107220 */ /* 0x002fc40000410000 */
[C---:B------:R-:W-:Y:S02]  /*9730*/  FMUL.FTZ R18, R2.reuse, R40 ;  /* 0x0000002802127220 */ /* 0x040fe40000410000 */
[C---:B------:R-:W-:Y:S02]  /*9740*/  FMUL.FTZ R140, R2.reuse, R140 ;  /* 0x0000008c028c7220 */ /* 0x040fe40000410000 */
[C---:B------:R-:W-:Y:S01]  /*9750*/  FMUL.FTZ R8, R2.reuse, R141 ;  /* 0x0000008d02087220 */ /* 0x040fe20000410000 */
[----:B------:R1:W4:Y:S01]  /*9760*/  @P0 MUFU.RCP R0, R4 ;  /* 0x0000000400000308 */ /* 0x0003220000001000 */
[C---:B------:R-:W-:Y:S02]  /*9770*/  FMUL.FTZ R144, R2.reuse, R144 ;  /* 0x0000009002907220 */ /* 0x040fe40000410000 */
[C---:B------:R-:W-:Y:S02]  /*9780*/  FMUL.FTZ R145, R2.reuse, R145 ;  /* 0x0000009102917220 */ /* 0x040fe40000410000 */
[----:B------:R-:W-:-:S02]  /*9790*/  FMUL.FTZ R148, R2, R148 ;  /* 0x0000009402947220 */ /* 0x000fc40000410000 */
[C---:B------:R-:W-:Y:S02]  /*97a0*/  FMUL.FTZ R149, R2.reuse, R149 ;  /* 0x0000009502957220 */ /* 0x040fe40000410000 */
[C---:B------:R-:W-:Y:S02]  /*97b0*/  FMUL.FTZ R152, R2.reuse, R152 ;  /* 0x0000009802987220 */ /* 0x040fe40000410000 */
[C---:B------:R-:W-:Y:S02]  /*97c0*/  FMUL.FTZ R153, R2.reuse, R153 ;  /* 0x0000009902997220 */ /* 0x040fe40000410000 */
[C---:B------:R-:W-:Y:S02]  /*97d0*/  FMUL.FTZ R156, R2.reuse, R156 ;  /* 0x0000009c029c7220 */ /* 0x040fe40000410000 */
[C---:B------:R-:W-:Y:S01]  /*97e0*/  FMUL.FTZ R157, R2.reuse, R157 ;  /* 0x0000009d029d7220 */ /* 0x040fe20000410000 */
[----:B-1----:R-:W-:Y:S01]  /*97f0*/  @P1 MOV R4, 0x3f317218 ;  /* 0x3f31721800041802 */ /* 0x002fe20000000f00 */
        /* <DEDUP_REMOVED lines=14> */
[C---:B------:R-:W-:Y:S01]  /*98e0*/  FMUL.FTZ R26, R2.reuse, R56 ;  /* 0x00000038021a7220 */ /* 0x040fe20000410000 */
[----:B------:R-:W-:Y:S01]  /*98f0*/  MOV R56, 0xff800000 ;  /* 0xff80000000387802 */ /* 0x000fe20000000f00 */
[C---:B------:R-:W-:Y:S01]  /*9900*/  FMUL.FTZ R36, R2.reuse, R57 ;  /* 0x0000003902247220 */ /* 0x040fe20000410000 */
[----:B------:R-:W-:Y:S01]  /*9910*/  MOV R57, 0xff800000 ;  /* 0xff80000000397802 */ /* 0x000fe20000000f00 */
        /* <DEDUP_REMOVED lines=36> */
[----:B------:R-:W-:Y:S01]  /*9b60*/  @P0 MOV R2, 0x3f317218 ;  /* 0x3f31721800020802 */ /* 0x000fe20000000f00 */
[----:B------:R-:W-:Y:S02]  /*9b70*/  @P1 FMUL.FTZ R5, R4, c[0x0][0x2d0] ;  /* 0x0000b40004051a20 */ /* 0x000fe40000410000 */
[----:B--2---:R-:W-:Y:S02]  /*9b80*/  @P1 FMUL.FTZ R6, R6, 0.69314718246459960938 ;  /* 0x3f31721806061820 */ /* 0x004fe40000410000 */
[----:B---3--:R-:W-:-:S02]  /*9b90*/  @P0 FMUL.FTZ R4, R7, 0.69314718246459960938 ;  /* 0x3f31721807040820 */ /* 0x008fc40000410000 */
[----:B------:R-:W-:Y:S02]  /*9ba0*/  @P0 FMUL.FTZ R2, R2, c[0x0][0x2d0] ;  /* 0x0000b40002020a20 */ /* 0x000fe40000410000 */
[C---:B----4-:R-:W-:Y:S02]  /*9bb0*/  FMUL.FTZ R142, R0.reuse, R142 ;  /* 0x0000008e008e7220 */ /* 0x050fe40000410000 */
        /* <DEDUP_REMOVED lines=62> */
[----:B------:R-:W-:Y:S02]  /*9fa0*/  FMUL.FTZ R131, R0, R131 ;  /* 0x0000008300837220 */ /* 0x000fe40000410000 */
[----:B------:R-:W-:-:S02]  /*9fb0*/  @P1 FFMA.FTZ R56, R5, R132, R6 ;  /* 0x0000008405381223 */ /* 0x000fc40000010006 */
[----:B------:R-:W-:Y:S02]  /*9fc0*/  @P0 FFMA.FTZ R57, R2, R3, R4 ;  /* 0x0000000302390223 */ /* 0x000fe40000010004 */
.L_x_22:
[----:B-1----:R-:W-:Y:S05]  /*9fd0*/  @P2 BRA `(.L_x_25) ;  /* 0x00001ab000002947 */ /* 0x002fea0003800000 */
[----:B------:R-:W2:Y:S01]  /*9fe0*/  LDL R65, [R1+0xa8] ;  /* 0x0000a80001417983 */ /* 0x000ea20000100800 */
[----:B------:R-:W-:Y:S02]  /*9ff0*/  F2FP.BF16.PACK_AB R50, R51, R50 ;  /* 0x000000323332723e */ /* 0x000fe400000010ff */
[----:B------:R-:W-:Y:S01]  /*a000*/  F2FP.BF16.PACK_AB R46, R47, R46 ;  /* 0x0000002e2f2e723e */ /* 0x000fe200000010ff */
[----:B------:R-:W1:Y:S01]  /*a010*/  S2R R61, SR_TID.X ;  /* 0x00000000003d7919 */ /* 0x000e620000002100 */
[----:B------:R-:W-:Y:S02]  /*a020*/  F2FP.BF16.PACK_AB R36, R36, R26 ;  /* 0x0000001a2424723e */ /* 0x000fe400000010ff */
[----:B------:R-:W-:Y:S02]  /*a030*/  F2FP.BF16.PACK_AB R42, R43, R42 ;  /* 0x0000002a2b2a723e */ /* 0x000fe400000010ff */
[----:B------:R-:W-:Y:S02]  /*a040*/  F2FP.BF16.PACK_AB R8, R8, R140 ;  /* 0x0000008c0808723e */ /* 0x000fe400000010ff */
[----:B------:R-:W-:-:S02]  /*a050*/  F2FP.BF16.PACK_AB R5, R143, R142 ;  /* 0x0000008e8f05723e */ /* 0x000fc400000010ff */
[----:B------:R-:W-:Y:S02]  /*a060*/  F2FP.BF16.PACK_AB R6, R145, R144 ;  /* 0x000000909106723e */ /* 0x000fe400000010ff */
[----:B------:R-:W-:Y:S02]  /*a070*/  F2FP.BF16.PACK_AB R146, R147, R146 ;  /* 0x000000929392723e */ /* 0x000fe400000010ff */
[----:B------:R-:W-:Y:S02]  /*a080*/  F2FP.BF16.PACK_AB R53, R149, R148 ;  /* 0x000000949535723e */ /* 0x000fe400000010ff */
[----:B------:R-:W-:Y:S02]  /*a090*/  F2FP.BF16.PACK_AB R150, R151, R150 ;  /* 0x000000969796723e */ /* 0x000fe400000010ff */
[----:B------:R-:W-:Y:S02]  /*a0a0*/  F2FP.BF16.PACK_AB R7, R153, R152 ;  /* 0x000000989907723e */ /* 0x000fe400000010ff */
[----:B------:R-:W-:-:S02]  /*a0b0*/  F2FP.BF16.PACK_AB R154, R155, R154 ;  /* 0x0000009a9b9a723e */ /* 0x000fc400000010ff */
[----:B------:R-:W-:Y:S02]  /*a0c0*/  F2FP.BF16.PACK_AB R52, R157, R156 ;  /* 0x0000009c9d34723e */ /* 0x000fe400000010ff */
[----:B------:R-:W-:Y:S02]  /*a0d0*/  F2FP.BF16.PACK_AB R158, R159, R158 ;  /* 0x0000009e9f9e723e */ /* 0x000fe400000010ff */
[----:B-1----:R-:W-:Y:S02]  /*a0e0*/  SHF.R.S32.HI R51, RZ, 0x1f, R61 ;  /* 0x0000001fff337819 */ /* 0x002fe4000001143d */
[----:B------:R-:W-:Y:S02]  /*a0f0*/  F2FP.BF16.PACK_AB R49, R161, R160 ;  /* 0x000000a0a131723e */ /* 0x000fe400000010ff */
[CC--:B------:R-:W-:Y:S02]  /*a100*/  LEA.HI R2, R51.reuse, R61.reuse, RZ, 0x2 ;  /* 0x0000003d33027211 */ /* 0x0c0fe400078f10ff */
[----:B------:R-:W-:-:S02]  /*a110*/  LEA.HI R47, R51, R61, RZ, 0x5 ;  /* 0x0000003d332f7211 */ /* 0x000fc400078f28ff */
[--C-:B------:R-:W-:Y:S02]  /*a120*/  SHF.R.S32.HI R4, RZ, 0x2, R2.reuse ;  /* 0x00000002ff047819 */ /* 0x100fe40000011402 */
[----:B------:R-:W-:Y:S02]  /*a130*/  SHF.R.S32.HI R0, RZ, 0x1f, R2 ;  /* 0x0000001fff007819 */ /* 0x000fe40000011402 */
[----:B------:R-:W-:Y:S02]  /*a140*/  SHF.R.S32.HI R43, RZ, 0x5, R47 ;  /* 0x00000005ff2b7819 */ /* 0x000fe4000001142f */
[----:B------:R-:W-:Y:S02]  /*a150*/  LEA.HI R0, R0, R4, RZ, 0x3 ;  /* 0x0000000400007211 */ /* 0x000fe400078f18ff */
[----:B------:R-:W-:Y:S02]  /*a160*/  F2FP.BF16.PACK_AB R162, R163, R162 ;  /* 0x000000a2a3a2723e */ /* 0x000fe400000010ff */
[----:B------:R-:W-:-:S02]  /*a170*/  LOP3.LUT R0, R0, 0xfffffff8, RZ, 0xc0, !PT ;  /* 0xfffffff800007812 */ /* 0x000fc400078ec0ff */
[----:B------:R-:W-:Y:S02]  /*a180*/  F2FP.BF16.PACK_AB R48, R165, R164 ;  /* 0x000000a4a530723e */ /* 0x000fe400000010ff */
[----:B------:R-:W-:Y:S01]  /*a190*/  F2FP.BF16.PACK_AB R166, R167, R166 ;  /* 0x000000a6a7a6723e */ /* 0x000fe200000010ff */
[----:B------:R-:W-:Y:S01]  /*a1a0*/  IMAD.IADD R4, R4, 0x1, -R0 ;  /* 0x0000000104047824 */ /* 0x000fe200078e0a00 */
[----:B------:R-:W-:Y:S02]  /*a1b0*/  LOP3.LUT R0, R2, 0xfffffffc, RZ, 0xc0, !PT ;  /* 0xfffffffc02007812 */ /* 0x000fe400078ec0ff */
[----:B------:R-:W-:Y:S01]  /*a1c0*/  F2FP.BF16.PACK_AB R45, R169, R168 ;  /* 0x000000a8a92d723e */ /* 0x000fe200000010ff */
[C---:B------:R-:W-:Y:S01]  /*a1d0*/  IMAD.SHL.U32 R2, R4.reuse, 0x40, RZ ;  /* 0x0000004004027824 */ /* 0x040fe200078e00ff */
[----:B------:R-:W-:Y:S01]  /*a1e0*/  LOP3.LUT R3, R4, 0x1, RZ, 0xc0, !PT ;  /* 0x0000000104037812 */ /* 0x000fe200078ec0ff */
[----:B------:R-:W-:Y:S01]  /*a1f0*/  IMAD.IADD R26, R61, 0x1, -R0 ;  /* 0x000000013d1a7824 */ /* 0x000fe200078e0a00 */
[----:B------:R-:W-:-:S02]  /*a200*/  F2FP.BF16.PACK_AB R170, R171, R170 ;  /* 0x000000aaabaa723e */ /* 0x000fc400000010ff */
[----:B------:R-:W-:Y:S01]  /*a210*/  LOP3.LUT R0, R2, 0x1c0, RZ, 0xc0, !PT ;  /* 0x000001c002007812 */ /* 0x000fe200078ec0ff */
[----:B------:R-:W-:Y:S01]  /*a220*/  IMAD R2, R43, 0x200, R26 ;  /* 0x000002002b027824 */ /* 0x000fe200078e021a */
[----:B------:R-:W-:Y:S02]  /*a230*/  ISETP.NE.U32.AND P0, PT, R3, 0x1, PT ;  /* 0x000000010300780c */ /* 0x000fe40003f05070 */
[----:B------:R-:W-:Y:S02]  /*a240*/  LEA.HI R0, R0, R0, RZ, 0x1d ;  /* 0x0000000000007211 */ /* 0x000fe400078fe8ff */
[----:B------:R-:W-:Y:S01]  /*a250*/  R2P PR, R4, 0x6 ;  /* 0x0000000604007804 */ /* 0x000fe20000000000 */
[----:B------:R-:W-:Y:S01]  /*a260*/  IMAD.MOV.U32 R4, RZ, RZ, 0x20 ;  /* 0x00000020ff047424 */ /* 0x000fe200078e00ff */
[----:B------:R-:W-:Y:S01]  /*a270*/  F2FP.BF16.PACK_AB R44, R37, R16 ;  /* 0x00000010252c723e */ /* 0x000fe200000010ff */
[----:B------:R-:W-:Y:S01]  /*a280*/  IMAD.U32 R0, R2, 0x2, R0 ;  /* 0x0000000202007824 */ /* 0x000fe200078e0000 */
[----:B------:R-:W-:-:S02]  /*a290*/  F2FP.BF16.PACK_AB R41, R39, R38 ;  /* 0x000000262729723e */ /* 0x000fc400000010ff */
[----:B------:R-:W-:Y:S01]  /*a2a0*/  SEL R4, R4, 0xffffffe0, !P1 ;  /* 0xffffffe004047807 */ /* 0x000fe20004800000 */
[----:B------:R-:W-:Y:S01]  /*a2b0*/  IMAD.SHL.U32 R0, R0, 0x2, RZ ;  /* 0x0000000200007824 */ /* 0x000fe200078e00ff */
[----:B------:R-:W-:Y:S01]  /*a2c0*/  BAR.SYNC.DEFER_BLOCKING 0x1, 0x100 ;  /* 0x0044000000007b1d */ /* 0x000fe20000010000 */
[----:B------:R-:W-:Y:S02]  /*a2d0*/  F2FP.BF16.PACK_AB R40, R40, R18 ;  /* 0x000000122828723e */ /* 0x000fe400000010ff */
[----:B------:R-:W-:Y:S02]  /*a2e0*/  F2FP.BF16.PACK_AB R39, R9, R20 ;  /* 0x000000140927723e */ /* 0x000fe400000010ff */
[C---:B------:R-:W-:Y:S02]  /*a2f0*/  IADD3 R3, R0.reuse, 0x80, RZ ;  /* 0x0000008000037810 */ /* 0x040fe40007ffe0ff */
[C---:B------:R-:W-:Y:S02]  /*a300*/  IADD3 R2, R0.reuse, 0x70, RZ ;  /* 0x0000007000027810 */ /* 0x040fe40007ffe0ff */
[----:B------:R-:W-:Y:S01]  /*a310*/  @P0 IADD3 R2, R3, 0x10, RZ ;  /* 0x0000001003020810 */ /* 0x000fe20007ffe0ff */
[----:B------:R-:W-:Y:S01]  /*a320*/  IMAD.IADD R3, R0, 0x1, R4 ;  /* 0x0000000100037824 */ /* 0x000fe200078e0204 */
[----:B------:R-:W-:-:S02]  /*a330*/  F2FP.BF16.PACK_AB R38, R12, R22 ;  /* 0x000000160c26723e */ /* 0x000fc400000010ff */
[----:B------:R-:W-:Y:S02]  /*a340*/  F2FP.BF16.PACK_AB R37, R14, R24 ;  /* 0x000000180e25723e */ /* 0x000fe400000010ff */
[----:B------:R-:W-:Y:S02]  /*a350*/  F2FP.BF16.PACK_AB R54, R55, R54 ;  /* 0x000000363736723e */ /* 0x000fe400000010ff */
[----:B------:R-:W-:Y:S02]  /*a360*/  F2FP.BF16.PACK_AB R58, R59, R58 ;  /* 0x0000003a3b3a723e */ /* 0x000fe400000010ff */
[----:B------:R-:W-:Y:S02]  /*a370*/  F2FP.BF16.PACK_AB R35, R35, R60 ;  /* 0x0000003c2323723e */ /* 0x000fe400000010ff */
[----:B------:R-:W-:Y:S02]  /*a380*/  F2FP.BF16.PACK_AB R62, R63, R62 ;  /* 0x0000003e3f3e723e */ /* 0x000fe400000010ff */
[----:B------:R-:W-:Y:S01]  /*a390*/  F2FP.BF16.PACK_AB R34, R34, R64 ;  /* 0x000000402222723e */ /* 0x000fe200000010ff */
[----:B------:R1:W-:Y:S01]  /*a3a0*/  STS [R0+0x80], R8 ;  /* 0x0000800800007388 */ /* 0x0003e20000000800 */
[----:B------:R-:W-:-:S02]  /*a3b0*/  F2FP.BF16.PACK_AB R66, R67, R66 ;  /* 0x000000424342723e */ /* 0x000fc400000010ff */
[----:B------:R-:W-:Y:S01]  /*a3c0*/  F2FP.BF16.PACK_AB R33, R33, R68 ;  /* 0x000000442121723e */ /* 0x000fe200000010ff */
[----:B------:R-:W-:Y:S01]  /*a3d0*/  STS [R0+0x480], R5 ;  /* 0x0004800500007388 */ /* 0x000fe20000000800 */
[----:B------:R-:W-:Y:S02]  /*a3e0*/  F2FP.BF16.PACK_AB R70, R71, R70 ;  /* 0x000000464746723e */ /* 0x000fe400000010ff */
[----:B------:R-:W-:Y:S01]  /*a3f0*/  F2FP.BF16.PACK_AB R32, R32, R72 ;  /* 0x000000482020723e */ /* 0x000fe200000010ff */
[----:B------:R3:W-:Y:S01]  /*a400*/  STS [R2], R6 ;  /* 0x0000000602007388 */ /* 0x0007e20000000800 */
[----:B------:R-:W-:Y:S02]  /*a410*/  F2FP.BF16.PACK_AB R74, R75, R74 ;  /* 0x0000004a4b4a723e */ /* 0x000fe400000010ff */
        /* <DEDUP_REMOVED lines=10> */
[----:B-1----:R-:W-:Y:S01]  /*a4c0*/  IMAD.MOV.U32 R8, RZ, RZ, 0x40 ;  /* 0x00000040ff087424 */ /* 0x002fe200078e00ff */
[----:B------:R-:W-:-:S02]  /*a4d0*/  F2FP.BF16.PACK_AB R90, R91, R90 ;  /* 0x0000005a5b5a723e */ /* 0x000fc400000010ff */
[----:B------:R-:W-:Y:S02]  /*a4e0*/  F2FP.BF16.PACK_AB R27, R27, R92 ;  /* 0x0000005c1b1b723e */ /* 0x000fe400000010ff */
[----:B------:R-:W-:Y:S02]  /*a4f0*/  F2FP.BF16.PACK_AB R94, R95, R94 ;  /* 0x0000005e5f5e723e */ /* 0x000fe400000010ff */
[----:B------:R-:W-:Y:S02]  /*a500*/  F2FP.BF16.PACK_AB R25, R97, R96 ;  /* 0x000000606119723e */ /* 0x000fe400000010ff */
[----:B---3--:R-:W-:Y:S01]  /*a510*/  SEL R6, R8, 0xffffffc0, !P2 ;  /* 0xffffffc008067807 */ /* 0x008fe20005000000 */
[----:B------:R-:W-:Y:S01]  /*a520*/  IMAD.IADD R8, R4, 0x1, R2 ;  /* 0x0000000104087824 */ /* 0x000fe200078e0202 */
[----:B------:R-:W-:Y:S02]  /*a530*/  F2FP.BF16.PACK_AB R99, R99, R98 ;  /* 0x000000626363723e */ /* 0x000fe400000010ff */
[----:B------:R-:W-:Y:S01]  /*a540*/  F2FP.BF16.PACK_AB R24, R101, R100 ;  /* 0x000000646518723e */ /* 0x000fe200000010ff */
[----:B------:R-:W-:Y:S01]  /*a550*/  IMAD.IADD R5, R0, 0x1, R6 ;  /* 0x0000000100057824 */ /* 0x000fe200078e0206 */
[----:B------:R1:W-:Y:S01]  /*a560*/  STS [R8], R7 ;  /* 0x0000000708007388 */ /* 0x0003e20000000800 */
[----:B------:R-:W-:Y:S01]  /*a570*/  IMAD.IADD R4, R6, 0x1, R3 ;  /* 0x0000000106047824 */ /* 0x000fe200078e0203 */
[----:B------:R-:W-:-:S02]  /*a580*/  F2FP.BF16.PACK_AB R23, R23, R102 ;  /* 0x000000661717723e */ /* 0x000fc400000010ff */
[----:B------:R-:W-:Y:S01]  /*a590*/  STS [R8+0x400], R154 ;  /* 0x0004009a08007388 */ /* 0x000fe20000000800 */
[----:B------:R-:W-:Y:S02]  /*a5a0*/  F2FP.BF16.PACK_AB R22, R105, R104 ;  /* 0x000000686916723e */ /* 0x000fe400000010ff */
[----:B------:R-:W-:Y:S01]  /*a5b0*/  F2FP.BF16.PACK_AB R21, R21, R106 ;  /* 0x0000006a1515723e */ /* 0x000fe200000010ff */
[----:B------:R-:W-:Y:S01]  /*a5c0*/  STS [R5+0x80], R52 ;  /* 0x0000803405007388 */ /* 0x000fe20000000800 */
[----:B------:R-:W-:Y:S02]  /*a5d0*/  F2FP.BF16.PACK_AB R20, R109, R108 ;  /* 0x0000006c6d14723e */ /* 0x000fe400000010ff */
[----:B------:R-:W-:Y:S01]  /*a5e0*/  F2FP.BF16.PACK_AB R19, R19, R110 ;  /* 0x0000006e1313723e */ /* 0x000fe200000010ff */
[----:B------:R-:W-:Y:S01]  /*a5f0*/  STS [R5+0x480], R158 ;  /* 0x0004809e05007388 */ /* 0x000fe20000000800 */
[----:B------:R-:W-:Y:S02]  /*a600*/  F2FP.BF16.PACK_AB R18, R113, R112 ;  /* 0x000000707112723e */ /* 0x000fe400000010ff */
[----:B------:R-:W-:-:S02]  /*a610*/  F2FP.BF16.PACK_AB R17, R17, R114 ;  /* 0x000000721111723e */ /* 0x000fc400000010ff */
[----:B------:R-:W-:Y:S02]  /*a620*/  F2FP.BF16.PACK_AB R16, R117, R116 ;  /* 0x000000747510723e */ /* 0x000fe400000010ff */
[----:B------:R-:W-:Y:S02]  /*a630*/  F2FP.BF16.PACK_AB R13, R13, R118 ;  /* 0x000000760d0d723e */ /* 0x000fe400000010ff */
[----:B------:R-:W-:Y:S02]  /*a640*/  F2FP.BF16.PACK_AB R12, R121, R120 ;  /* 0x00000078790c723e */ /* 0x000fe400000010ff */
[----:B------:R-:W-:Y:S01]  /*a650*/  F2FP.BF16.PACK_AB R11, R11, R122 ;  /* 0x0000007a0b0b723e */ /* 0x000fe200000010ff */
[----:B-1----:R-:W-:Y:S01]  /*a660*/  IMAD.IADD R7, R6, 0x1, R2 ;  /* 0x0000000106077824 */ /* 0x002fe200078e0202 */
[----:B------:R-:W-:Y:S01]  /*a670*/  F2FP.BF16.PACK_AB R9, R125, R124 ;  /* 0x0000007c7d09723e */ /* 0x000fe200000010ff */
[----:B------:R-:W-:Y:S01]  /*a680*/  IMAD.IADD R6, R8, 0x1, R6 ;  /* 0x0000000108067824 */ /* 0x000fe200078e0206 */
[----:B------:R-:W-:-:S02]  /*a690*/  F2FP.BF16.PACK_AB R15, R127, R126 ;  /* 0x0000007e7f0f723e */ /* 0x000fc400000010ff */
[----:B------:R-:W-:Y:S01]  /*a6a0*/  STS [R7], R49 ;  /* 0x0000003107007388 */ /* 0x000fe20000000800 */
[----:B------:R-:W-:Y:S02]  /*a6b0*/  F2FP.BF16.PACK_AB R14, R129, R128 ;  /* 0x00000080810e723e */ /* 0x000fe400000010ff */
[----:B------:R-:W-:Y:S01]  /*a6c0*/  F2FP.BF16.PACK_AB R10, R131, R130 ;  /* 0x00000082830a723e */ /* 0x000fe200000010ff */
[----:B------:R-:W-:Y:S01]  /*a6d0*/  STS [R7+0x400], R162 ;  /* 0x000400a207007388 */ /* 0x000fe20000000800 */
[----:B------:R-:W-:Y:S02]  /*a6e0*/  ISETP.NE.U32.AND P0, PT, RZ, c[0x0][0x500], PT ;  /* 0x00014000ff007a0c */ /* 0x000fe40003f05070 */
[----:B------:R-:W-:Y:S01]  /*a6f0*/  ISETP.NE.U32.AND P1, PT, RZ, c[0x0][0x508], PT ;  /* 0x00014200ff007a0c */ /* 0x000fe20003f25070 */
[----:B------:R-:W-:Y:S01]  /*a700*/  STS [R4+0x80], R48 ;  /* 0x0000803004007388 */ /* 0x000fe20000000800 */
[----:B------:R-:W-:Y:S02]  /*a710*/  ISETP.NE.AND.EX P0, PT, RZ, c[0x0][0x504], PT, P0 ;  /* 0x00014100ff007a0c */ /* 0x000fe40003f05300 */
[----:B------:R-:W-:Y:S01]  /*a720*/  ISETP.NE.AND.EX P1, PT, RZ, c[0x0][0x50c], PT, P1 ;  /* 0x00014300ff007a0c */ /* 0x000fe20003f25310 */
[----:B------:R-:W-:Y:S04]  /*a730*/  STS [R4+0x480], R166 ;  /* 0x000480a604007388 */ /* 0x000fe80000000800 */
[----:B------:R-:W-:Y:S04]  /*a740*/  STS [R6], R45 ;  /* 0x0000002d06007388 */ /* 0x000fe80000000800 */
        /* <DEDUP_REMOVED lines=37> */
[----:B------:R-:W-:Y:S04]  /*a9a0*/  STS [R3+0xc080], R20 ;  /* 0x00c0801403007388 */ /* 0x000fe80000000800 */
[----:B------:R-:W-:Y:S04]  /*a9b0*/  STS [R3+0xc480], R19 ;  /* 0x00c4801303007388 */ /* 0x000fe80000000800 */
[----:B------:R-:W-:Y:S04]  /*a9c0*/  STS [R8+0xc000], R18 ;  /* 0x00c0001208007388 */ /* 0x000fe80000000800 */
[----:B------:R-:W-:Y:S04]  /*a9d0*/  STS [R8+0xc400], R17 ;  /* 0x00c4001108007388 */ /* 0x000fe80000000800 */
[----:B------:R-:W-:Y:S04]  /*a9e0*/  STS [R5+0xc080], R16 ;  /* 0x00c0801005007388 */ /* 0x000fe80000000800 */
[----:B------:R-:W-:Y:S01]  /*a9f0*/  STS [R5+0xc480], R13 ;  /* 0x00c4800d05007388 */ /* 0x000fe20000000800 */
[----:B-1----:R-:W-:-:S03]  /*aa00*/  IMAD.MOV.U32 R2, RZ, RZ, 0x4 ;  /* 0x00000004ff027424 */ /* 0x002fc600078e00ff */
[----:B------:R-:W-:Y:S04]  /*aa10*/  STS [R7+0xc000], R12 ;  /* 0x00c0000c07007388 */ /* 0x000fe80000000800 */
[----:B------:R-:W-:Y:S04]  /*aa20*/  STS [R7+0xc400], R11 ;  /* 0x00c4000b07007388 */ /* 0x000fe80000000800 */
[----:B------:R2:W-:Y:S04]  /*aa30*/  STS [R4+0xc080], R9 ;  /* 0x00c0800904007388 */ /* 0x0005e80000000800 */
[----:B------:R1:W-:Y:S04]  /*aa40*/  STS [R4+0xc480], R15 ;  /* 0x00c4800f04007388 */ /* 0x0003e80000000800 */
[----:B------:R1:W-:Y:S04]  /*aa50*/  STS [R6+0xc000], R14 ;  /* 0x00c0000e06007388 */ /* 0x0003e80000000800 */
[----:B------:R1:W-:Y:S01]  /*aa60*/  STS [R6+0xc400], R10 ;  /* 0x00c4000a06007388 */ /* 0x0003e20000000800 */
[----:B--2---:R-:W-:-:S03]  /*aa70*/  IMAD.WIDE R8, R65, R2, c[0x0][0x500] ;  /* 0x0001400041087625 */ /* 0x004fc600078e0202 */
[----:B------:R-:W-:Y:S06]  /*aa80*/  BAR.SYNC.DEFER_BLOCKING 0x1, 0x100 ;  /* 0x0044000000007b1d */ /* 0x000fec0000010000 */
[----:B------:R-:W2:Y:S01]  /*aa90*/  @P0 LDG.E R0, [R8.64] ;  /* 0x0000000408000981 */ /* 0x000ea2000c1e1900 */
[----:B------:R-:W-:Y:S02]  /*aaa0*/  IMAD.MOV.U32 R29, RZ, RZ, c[0x0][0x388] ;  /* 0x0000e200ff1d7624 */ /* 0x000fe400078e00ff */
[----:B------:R-:W-:-:S05]  /*aab0*/  @P1 IMAD.WIDE R2, R65, R2, c[0x0][0x508] ;  /* 0x0001420041021625 */ /* 0x000fca00078e0202 */
[----:B------:R3:W5:Y:S02]  /*aac0*/  @P1 LDG.E R29, [R2.64] ;  /* 0x00000004021d1981 */ /* 0x000764000c1e1900 */
[----:B---3--:R-:W-:Y:S02]  /*aad0*/  CS2R R2, SRZ ;  /* 0x0000000000027805 */ /* 0x008fe4000001ff00 */
[--C-:B--2---:R-:W-:Y:S01]  /*aae0*/  @P0 SHF.R.S32.HI R3, RZ, 0x1f, R0.reuse ;  /* 0x0000001fff030819 */ /* 0x104fe20000011400 */
[----:B------:R-:W-:Y:S01]  /*aaf0*/  @P0 IMAD.MOV.U32 R2, RZ, RZ, R0 ;  /* 0x000000ffff020224 */ /* 0x000fe200078e0000 */
[----:B------:R-:W-:Y:S05]  /*ab00*/  @P1 BRA `(.L_x_26) ;  /* 0x0000004000001947 */ /* 0x000fea0003800000 */
[----:B-1----:R-:W-:Y:S05]  /*ab10*/  @!P0 BRA `(.L_x_26) ;  /* 0x0000003000008947 */ /* 0x002fea0003800000 */
[----:B------:R-:W2:Y:S04]  /*ab20*/  LDG.E R4, [R8.64] ;  /* 0x0000000408047981 */ /* 0x000ea8000c1e1900 */
[----:B------:R-:W2:Y:S02]  /*ab30*/  LDG.E R0, [R8.64+0x4] ;  /* 0x0000040408007981 */ /* 0x000ea4000c1e1900 */
[----:B--2--5:R-:W-:-:S02]  /*ab40*/  IADD3 R29, -R4, R0, RZ ;  /* 0x00000000041d7210 */ /* 0x024fc40007ffe1ff */
.L_x_26:
[----:B-1----:R-:W-:Y:S01]  /*ab50*/  LOP3.LUT R0, R47, 0xffffffe0, RZ, 0xc0, !PT ;  /* 0xffffffe02f007812 */ /* 0x002fe200078ec0ff */
[----:B------:R-:W1:Y:S01]  /*ab60*/  S2R R28, SR_CTAID.X ;  /* 0x00000000001c7919 */ /* 0x000e620000002500 */
[----:B------:R-:W-:Y:S01]  /*ab70*/  SHF.R.S32.HI R4, RZ, 0x1f, R43 ;  /* 0x0000001fff047819 */ /* 0x000fe2000001142b */
[----:B------:R-:W-:Y:S01]  /*ab80*/  IMAD.MOV.U32 R7, RZ, RZ, c[0x0][0x4e8] ;  /* 0x00013a00ff077624 */ /* 0x000fe200078e00ff */
[----:B------:R-:W-:Y:S01]  /*ab90*/  LEA.HI R15, R51, R61, RZ, 0x3 ;  /* 0x0000003d330f7211 */ /* 0x000fe200078f18ff */
[----:B------:R-:W-:Y:S01]  /*aba0*/  IMAD.IADD R0, R61, 0x1, -R0 ;  /* 0x000000013d007824 */ /* 0x000fe200078e0a00 */
[----:B------:R-:W2:Y:S01]  /*abb0*/  S2R R11, SR_CTAID.Y ;  /* 0x00000000000b7919 */ /* 0x000ea20000002600 */
[----:B------:R-:W-:Y:S01]  /*abc0*/  LEA.HI R4, R4, R43, RZ, 0x3 ;  /* 0x0000002b04047211 */ /* 0x000fe200078f18ff */
[----:B-----5:R-:W-:Y:S01]  /*abd0*/  IMAD R29, R29, c[0x0][0x4e8], RZ ;  /* 0x00013a001d1d7a24 */ /* 0x020fe200078e02ff */
[----:B------:R-:W-:Y:S01]  /*abe0*/  ISETP.NE.AND P1, PT, R7, 0x1, PT ;  /* 0x000000010700780c */ /* 0x000fe20003f25270 */
[----:B------:R-:W-:Y:S01]  /*abf0*/  BSSY B0, `(.L_x_27) ;  /* 0x000008c000007945 */ /* 0x000fe20003800000 */
[----:B------:R-:W-:-:S02]  /*ac00*/  SHF.R.S32.HI R6, RZ, 0x1f, R0 ;  /* 0x0000001fff067819 */ /* 0x000fc40000011400 */
[----:B------:R-:W-:Y:S02]  /*ac10*/  LOP3.LUT R5, R4, 0xffffff8, RZ, 0xc0, !PT ;  /* 0x0ffffff804057812 */ /* 0x000fe400078ec0ff */
[----:B------:R-:W-:Y:S02]  /*ac20*/  LEA.HI R4, R26, R26, RZ, 0x1 ;  /* 0x0000001a1a047211 */ /* 0x000fe400078f08ff */
[----:B------:R-:W-:Y:S02]  /*ac30*/  LEA.HI R6, R6, R0, RZ, 0x2 ;  /* 0x0000000006067211 */ /* 0x000fe400078f10ff */
[----:B------:R-:W-:Y:S02]  /*ac40*/  IADD3 R7, R43, -R5, RZ ;  /* 0x800000052b077210 */ /* 0x000fe40007ffe0ff */
[----:B------:R-:W-:Y:S02]  /*ac50*/  LOP3.LUT R4, R4, 0x1ffffffe, RZ, 0xc0, !PT ;  /* 0x1ffffffe04047812 */ /* 0x000fe400078ec0ff */
[----:B------:R-:W-:Y:S01]  /*ac60*/  SHF.R.S32.HI R5, RZ, 0x2, R6 ;  /* 0x00000002ff057819 */ /* 0x000fe20000011406 */
[----:B------:R-:W-:Y:S01]  /*ac70*/  IMAD R6, R3, c[0x0][0x3a0], RZ ;  /* 0x0000e80003067a24 */ /* 0x000fe200078e02ff */
[----:B------:R-:W-:Y:S01]  /*ac80*/  LOP3.LUT P2, RZ, R0, 0x3, RZ, 0xc0, !PT ;  /* 0x0000000300ff7812 */ /* 0x000fe2000784c0ff */
[----:B------:R-:W-:Y:S01]  /*ac90*/  IMAD.IADD R0, R26, 0x1, -R4 ;  /* 0x000000011a007824 */ /* 0x000fe200078e0a04 */
[----:B------:R-:W-:Y:S01]  /*aca0*/  LOP3.LUT R4, R15, 0xfffffff8, RZ, 0xc0, !PT ;  /* 0xfffffff80f047812 */ /* 0x000fe200078ec0ff */
[----:B------:R-:W-:Y:S01]  /*acb0*/  IMAD R17, R7, 0x10, R5 ;  /* 0x0000001007117824 */ /* 0x000fe200078e0205 */
[----:B------:R-:W-:Y:S01]  /*acc0*/  SEL R12, R65, RZ, !P0 ;  /* 0x000000ff410c7207 */ /* 0x000fe20004000000 */
[----:B------:R-:W-:Y:S01]  /*acd0*/  IMAD R6, R2, c[0x0][0x3a4], R6 ;  /* 0x0000e90002067a24 */ /* 0x000fe200078e0206 */
[----:B------:R-:W-:Y:S01]  /*ace0*/  IADD3 R13, -R4, R61, RZ ;  /* 0x0000003d040d7210 */ /* 0x000fe20007ffe1ff */
[----:B------:R-:W-:Y:S01]  /*acf0*/  IMAD R0, R0, 0x8, R17 ;  /* 0x0000000800007824 */ /* 0x000fe200078e0211 */
[----:B--2---:R-:W-:Y:S01]  /*ad00*/  SHF.R.S32.HI R10, RZ, 0x1f, R11 ;  /* 0x0000001fff0a7819 */ /* 0x004fe2000001140b */
[----:B------:R-:W-:Y:S01]  /*ad10*/  IMAD.WIDE.U32 R4, R2, c[0x0][0x3a0], RZ ;  /* 0x0000e80002047a25 */ /* 0x000fe200078e00ff */
[----:B------:R-:W-:-:S02]  /*ad20*/  SHF.R.S32.HI R15, RZ, 0x3, R15 ;  /* 0x00000003ff0f7819 */ /* 0x000fc4000001140f */
[----:B------:R-:W-:Y:S01]  /*ad30*/  LEA.HI R18, R51, R61, RZ, 0x6 ;  /* 0x0000003d33127211 */ /* 0x000fe200078f30ff */
[----:B-1----:R-:W-:Y:S01]  /*ad40*/  IMAD R7, R28, 0x80, R0 ;  /* 0x000000801c077824 */ /* 0x002fe200078e0200 */
[----:B------:R-:W-:Y:S01]  /*ad50*/  LEA R14, R13, R15, 0x5 ;  /* 0x0000000f0d0e7211 */ /* 0x000fe200078e28ff */
[----:B------:R-:W-:Y:S01]  /*ad60*/  IMAD.WIDE.U32 R8, R11, c[0x0][0x490], R2 ;  /* 0x000124000b087a25 */ /* 0x000fe200078e0002 */
[----:B------:R-:W-:-:S03]  /*ad70*/  IADD3 R3, R5, R6, RZ ;  /* 0x0000000605037210 */ /* 0x000fc60007ffe0ff */
[----:B------:R-:W-:-:S04]  /*ad80*/  @P1 IMAD.HI.U32 R0, R7, c[0x0][0x4ec], RZ ;  /* 0x00013b0007001a27 */ /* 0x000fc800078e00ff */
[C---:B------:R-:W-:Y:S02]  /*ad90*/  IMAD R5, R10.reuse, c[0x0][0x490], RZ ;  /* 0x000124000a057a24 */ /* 0x040fe400078e02ff */
[----:B------:R-:W-:Y:S01]  /*ada0*/  IMAD.MOV.U32 R6, RZ, RZ, R7 ;  /* 0x000000ffff067224 */ /* 0x000fe200078e0007 */
[----:B------:R-:W-:Y:S01]  /*adb0*/  @P1 SHF.R.U32.HI R6, RZ, c[0x0][0x4f0], R0 ;  /* 0x00013c00ff061a19 */ /* 0x000fe20000011600 */
[----:B------:R-:W-:Y:S02]  /*adc0*/  IMAD R10, R10, c[0x0][0x3e8], RZ ;  /* 0x0000fa000a0a7a24 */ /* 0x000fe400078e02ff */
[C---:B------:R-:W-:Y:S02]  /*add0*/  IMAD R5, R11.reuse, c[0x0][0x494], R5 ;  /* 0x000125000b057a24 */ /* 0x040fe400078e0205 */
[----:B------:R-:W-:Y:S01]  /*ade0*/  IMAD.MOV.U32 R2, RZ, RZ, R4 ;  /* 0x000000ffff027224 */ /* 0x000fe200078e0004 */
[----:B------:R-:W-:Y:S01]  /*adf0*/  SHF.R.S32.HI R4, RZ, 0x1f, R65 ;  /* 0x0000001fff047819 */ /* 0x000fe20000011441 */
[----:B------:R-:W-:Y:S01]  /*ae00*/  IMAD R10, R11, c[0x0][0x3ec], R10 ;  /* 0x0000fb000b0a7a24 */ /* 0x000fe200078e020a */
[----:B------:R-:W-:Y:S01]  /*ae10*/  IADD3 R5, R9, R5, RZ ;  /* 0x0000000509057210 */ /* 0x000fe20007ffe0ff */
[----:B------:R-:W-:Y:S01]  /*ae20*/  IMAD.WIDE.U32 R2, R11, c[0x0][0x3e8], R2 ;  /* 0x0000fa000b027a25 */ /* 0x000fe200078e0002 */
[----:B------:R-:W-:-:S03]  /*ae30*/  SEL R11, R4, RZ, !P0 ;  /* 0x000000ff040b7207 */ /* 0x000fc60004000000 */
[----:B------:R-:W-:Y:S01]  /*ae40*/  IMAD.MOV R0, RZ, RZ, -R6 ;  /* 0x000000ffff007224 */ /* 0x000fe200078e0a06 */
[----:B------:R-:W-:Y:S01]  /*ae50*/  IADD3 R3, R3, R10, RZ ;  /* 0x0000000a03037210 */ /* 0x000fe20007ffe0ff */
[----:B------:R-:W-:Y:S02]  /*ae60*/  IMAD.MOV.U32 R4, RZ, RZ, R8 ;  /* 0x000000ffff047224 */ /* 0x000fe400078e0008 */
[----:B------:R-:W-:Y:S01]  /*ae70*/  IMAD R9, R0, c[0x0][0x4e8], R7 ;  /* 0x00013a0000097a24 */ /* 0x000fe200078e0207 */
[----:B------:R-:W-:Y:S01]  /*ae80*/  SHF.R.S32.HI R7, RZ, 0x1f, R6 ;  /* 0x0000001fff077819 */ /* 0x000fe20000011406 */
[----:B------:R-:W-:Y:S02]  /*ae90*/  IMAD R0, R11, c[0x0][0x498], RZ ;  /* 0x000126000b007a24 */ /* 0x000fe400078e02ff */
[----:B------:R-:W-:-:S04]  /*aea0*/  IMAD.WIDE.U32 R4, R12, c[0x0][0x498], R4 ;  /* 0x000126000c047a25 */ /* 0x000fc800078e0004 */
[----:B------:R-:W-:Y:S01]  /*aeb0*/  IMAD R0, R12, c[0x0][0x49c], R0 ;  /* 0x000127000c007a24 */ /* 0x000fe200078e0200 */
[----:B------:R-:W-:Y:S01]  /*aec0*/  IADD3 R6, P0, R6, R4, RZ ;  /* 0x0000000406067210 */ /* 0x000fe20007f1e0ff */
[----:B------:R-:W-:Y:S01]  /*aed0*/  IMAD R14, R28, 0x80, R14 ;  /* 0x000000801c0e7824 */ /* 0x000fe200078e020e */
[----:B------:R-:W-:Y:S01]  /*aee0*/  SHF.R.S32.HI R4, RZ, 0x1f, R9 ;  /* 0x0000001fff047819 */ /* 0x000fe20000011409 */
[----:B------:R-:W-:Y:S01]  /*aef0*/  IMAD.SHL.U32 R16, R15, 0x40, RZ ;  /* 0x000000400f107824 */ /* 0x000fe200078e00ff */
[----:B------:R-:W-:Y:S01]  /*af00*/  IADD3.X R7, R7, R5, R0, P0, !PT ;  /* 0x0000000507077210 */ /* 0x000fe200007fe400 */
[----:B------:R-:W-:-:S03]  /*af10*/  @P1 IMAD.HI.U32 R10, R14, c[0x0][0x4ec], RZ ;  /* 0x00013b000e0a1a27 */ /* 0x000fc600078e00ff */
[----:B------:R-:W-:Y:S01]  /*af20*/  LOP3.LUT R0, R16, 0x1c0, RZ, 0xc0, !PT ;  /* 0x000001c010007812 */ /* 0x000fe200078ec0ff */
[----:B------:R-:W-:Y:S02]  /*af30*/  IMAD R5, R4, c[0x0][0x488], RZ ;  /* 0x0001220004057a24 */ /* 0x000fe400078e02ff */
[----:B------:R-:W-:Y:S02]  /*af40*/  IMAD.SHL.U32 R4, R13, 0x8, RZ ;  /* 0x000000080d047824 */ /* 0x000fe400078e00ff */
[----:B------:R-:W-:-:S04]  /*af50*/  IMAD.WIDE.U32 R6, R9, c[0x0][0x488], R6 ;  /* 0x0001220009067a25 */ /* 0x000fc800078e0006 */
[----:B------:R-:W-:Y:S02]  /*af60*/  IMAD R9, R9, c[0x0][0x48c], R5 ;  /* 0x0001230009097a24 */ /* 0x000fe400078e0205 */
[----:B------:R-:W-:Y:S01]  /*af70*/  IMAD.MOV.U32 R8, RZ, RZ, R14 ;  /* 0x000000ffff087224 */ /* 0x000fe200078e000e */
[----:B------:R-:W-:Y:S01]  /*af80*/  @P1 SHF.R.U32.HI R8, RZ, c[0x0][0x4f0], R10 ;  /* 0x00013c00ff081a19 */ /* 0x000fe2000001160a */
[----:B------:R-:W-:Y:S01]  /*af90*/  IMAD R5, R11, c[0x0][0x3f0], RZ ;  /* 0x0000fc000b057a24 */ /* 0x000fe200078e02ff */
[----:B------:R-:W-:Y:S01]  /*afa0*/  SHF.R.U32.HI R11, RZ, 0x3, R0 ;  /* 0x00000003ff0b7819 */ /* 0x000fe20000011600 */
[----:B------:R-:W-:Y:S01]  /*afb0*/  IMAD.WIDE.U32 R2, R12, c[0x0][0x3f0], R2 ;  /* 0x0000fc000c027a25 */ /* 0x000fe200078e0002 */
[----:B------:R-:W-:Y:S02]  /*afc0*/  LOP3.LUT R10, R0, 0x38, R4, 0xf8, !PT ;  /* 0x00000038000a7812 */ /* 0x000fe400078ef804 */
[----:B------:R-:W-:Y:S02]  /*afd0*/  LEA R0, P0, R6, c[0x0][0x450], 0x2 ;  /* 0x0001140006007a11 */ /* 0x000fe400078010ff */
[----:B------:R-:W-:Y:S01]  /*afe0*/  IADD3 R9, R7, R9, RZ ;  /* 0x0000000907097210 */ /* 0x000fe20007ffe0ff */
[----:B------:R-:W-:Y:S01]  /*aff0*/  IMAD R7, R12, c[0x0][0x3f4], R5 ;  /* 0x0000fd000c077a24 */ /* 0x000fe200078e0205 */
[----:B------:R-:W-:Y:S01]  /*b000*/  LOP3.LUT R16, R10, R11, RZ, 0x3c, !PT ;  /* 0x0000000b0a107212 */ /* 0x000fe200078e3cff */
[----:B------:R-:W-:Y:S01]  /*b010*/  SHFL.IDX PT, R12, R0, RZ, 0x1c1f ;  /* 0x001c1fff000c7589 */ /* 0x000fe200000e0000 */
[----:B------:R-:W-:Y:S01]  /*b020*/  LEA.HI.X R6, R6, c[0x0][0x454], R9, 0x2, P0 ;  /* 0x0001150006067a11 */ /* 0x000fe200000f1409 */
[--C-:B------:R-:W-:Y:S01]  /*b030*/  IMAD.MOV R5, RZ, RZ, -R8.reuse ;  /* 0x000000ffff057224 */ /* 0x100fe200078e0a08 */
[----:B------:R-:W-:Y:S01]  /*b040*/  SHF.R.S32.HI R9, RZ, 0x1f, R8 ;  /* 0x0000001fff097819 */ /* 0x000fe20000011408 */
[----:B------:R1:W-:Y:S01]  /*b050*/  SHFL.IDX PT, R10, R0, 0x1, 0x1c1f ;  /* 0x003c1f00000a7f89 */ /* 0x0003e200000e0000 */
[----:B------:R-:W-:-:S02]  /*b060*/  IMAD.IADD R3, R3, 0x1, R7 ;  /* 0x0000000103037824 */ /* 0x000fc400078e0207 */
[----:B------:R-:W-:Y:S01]  /*b070*/  IMAD R5, R5, c[0x0][0x4e8], R14 ;  /* 0x00013a0005057a24 */ /* 0x000fe200078e020e */
[----:B------:R-:W2:Y:S01]  /*b080*/  SHFL.IDX PT, R13, R6, RZ, 0x1c1f ;  /* 0x001c1fff060d7589 */ /* 0x000ea200000e0000 */
[----:B------:R-:W-:-:S03]  /*b090*/  IMAD.WIDE.U32 R2, R8, c[0x0][0x3e0], R2 ;  /* 0x0000f80008027a25 */ /* 0x000fc600078e0002 */
[----:B------:R3:W4:Y:S01]  /*b0a0*/  SHFL.IDX PT, R11, R6, 0x1, 0x1c1f ;  /* 0x003c1f00060b7f89 */ /* 0x00072200000e0000 */
[C---:B-1----:R-:W-:Y:S02]  /*b0b0*/  LEA R0, R28.reuse, R17, 0x7 ;  /* 0x000000111c007211 */ /* 0x042fe400078e38ff */
[----:B------:R-:W-:Y:S02]  /*b0c0*/  LEA R28, R28, R15, 0x7 ;  /* 0x0000000f1c1c7211 */ /* 0x000fe400078e38ff */
[CC--:B------:R-:W-:Y:S01]  /*b0d0*/  ISETP.GE.OR P0, PT, R0.reuse, R29.reuse, P2 ;  /* 0x0000001d0000720c */ /* 0x0c0fe20001706670 */
[----:B---3--:R-:W-:Y:S01]  /*b0e0*/  IMAD R6, R9, c[0x0][0x3e0], RZ ;  /* 0x0000f80009067a24 */ /* 0x008fe200078e02ff */
[----:B------:R-:W-:Y:S02]  /*b0f0*/  IADD3 R9, R0, 0x8, RZ ;  /* 0x0000000800097810 */ /* 0x000fe40007ffe0ff */
[----:B------:R-:W-:Y:S01]  /*b100*/  SHF.R.S32.HI R0, RZ, 0x1f, R5 ;  /* 0x0000001fff007819 */ /* 0x000fe20000011405 */
[----:B------:R-:W-:Y:S01]  /*b110*/  IMAD R7, R8, c[0x0][0x3e4], R6 ;  /* 0x0000f90008077a24 */ /* 0x000fe200078e0206 */
[----:B------:R-:W-:Y:S01]  /*b120*/  ISETP.GE.OR P2, PT, R9, R29, P2 ;  /* 0x0000001d0900720c */ /* 0x000fe20001746670 */
[----:B------:R-:W-:-:S02]  /*b130*/  IMAD.SHL.U32 R6, R18, 0x8, RZ ;  /* 0x0000000812067824 */ /* 0x000fc400078e00ff */
[----:B------:R-:W-:-:S04]  /*b140*/  IMAD.IADD R3, R3, 0x1, R7 ;  /* 0x0000000103037824 */ /* 0x000fc800078e0207 */
[----:B--2---:R1:W-:Y:S01]  /*b150*/  @!P0 ST.E [R12.64], R56 ;  /* 0x000000380c008985 */ /* 0x0043e2000c101904 */
[----:B------:R-:W-:Y:S01]  /*b160*/  IMAD R0, R0, c[0x0][0x3d8], RZ ;  /* 0x0000f60000007a24 */ /* 0x000fe200078e02ff */
[----:B------:R-:W-:Y:S01]  /*b170*/  LOP3.LUT R7, R16, 0x7ffffe00, R6, 0xf8, !PT ;  /* 0x7ffffe0010077812 */ /* 0x000fe200078ef806 */
[----:B------:R-:W-:-:S04]  /*b180*/  IMAD.WIDE.U32 R2, R5, c[0x0][0x3d8], R2 ;  /* 0x0000f60005027a25 */ /* 0x000fc800078e0002 */
[----:B------:R-:W-:Y:S01]  /*b190*/  IMAD R6, R5, c[0x0][0x3dc], R0 ;  /* 0x0000f70005067a24 */ /* 0x000fe200078e0200 */
[----:B------:R-:W-:Y:S01]  /*b1a0*/  SHF.L.U32 R0, R7, 0x1, RZ ;  /* 0x0000000107007819 */ /* 0x000fe200000006ff */
[----:B----4-:R1:W-:Y:S01]  /*b1b0*/  @!P2 ST.E [R10.64], R57 ;  /* 0x000000390a00a985 */ /* 0x0103e2000c101904 */
[C---:B------:R-:W-:Y:S01]  /*b1c0*/  LEA R31, P0, R2.reuse, c[0x0][0x380], 0x1 ;  /* 0x0000e000021f7a11 */ /* 0x040fe200078008ff */
[----:B------:R-:W-:Y:S02]  /*b1d0*/  IMAD.IADD R3, R3, 0x1, R6 ;  /* 0x0000000103037824 */ /* 0x000fe400078e0206 */
[----:B------:R1:W2:Y:S03]  /*b1e0*/  LDS.128 R44, [R0+0x1080] ;  /* 0x00108000002c7984 */ /* 0x0002a60000000c00 */
[----:B------:R-:W-:Y:S01]  /*b1f0*/  LEA.HI.X R30, R2, c[0x0][0x384], R3, 0x1, P0 ;  /* 0x0000e100021e7a11 */ /* 0x000fe200000f0c03 */
[----:B------:R1:W3:Y:S01]  /*b200*/  LDS.128 R60, [R0+0x2080] ;  /* 0x00208000003c7984 */ /* 0x0002e20000000c00 */
[----:B------:R-:W-:-:S03]  /*b210*/  ISETP.GE.AND P0, PT, R28, R29, PT ;  /* 0x0000001d1c00720c */ /* 0x000fc60003f06270 */
[----:B------:R1:W4:Y:S04]  /*b220*/  LDS.128 R72, [R0+0x3080] ;  /* 0x0030800000487984 */ /* 0x0003280000000c00 */
[----:B------:R1:W1:Y:S04]  /*b230*/  LDS.128 R40, [R0+0x5080] ;  /* 0x0050800000287984 */ /* 0x0002680000000c00 */
        /* <DEDUP_REMOVED lines=8> */
[----:B------:R1:W1:Y:S04]  /*b2c0*/  SHFL.IDX PT, R2, R31, RZ, 0x181f ;  /* 0x00181fff1f027589 */ /* 0x00026800000e0000 */
[----:B------:R1:W1:Y:S01]  /*b2d0*/  SHFL.IDX PT, R3, R30, RZ, 0x181f ;  /* 0x00181fff1e037589 */ /* 0x00026200000e0000 */
[----:B------:R-:W-:Y:S05]  /*b2e0*/  @P0 BRA `(.L_x_28) ;  /* 0x000001c000000947 */ /* 0x000fea0003800000 */
[----:B--234-:R-:W2:Y:S01]  /*b2f0*/  LDS.128 R24, [R0+0x80] ;  /* 0x0000800000187984 */ /* 0x01cea20000000c00 */
[----:B------:R-:W-:-:S02]  /*b300*/  IADD3 R7, R4, 0x40, RZ ;  /* 0x0000004004077810 */ /* 0x000fc40007ffe0ff */
[C---:B------:R-:W-:Y:S01]  /*b310*/  IADD3 R8, R4.reuse, 0x80, RZ ;  /* 0x0000008004087810 */ /* 0x040fe20007ffe0ff */
[----:B------:R-:W3:Y:S01]  /*b320*/  LDS.128 R20, [R0+0x4080] ;  /* 0x0040800000147984 */ /* 0x000ee20000000c00 */
[----:B------:R-:W-:Y:S02]  /*b330*/  IADD3 R9, R4, 0xc0, RZ ;  /* 0x000000c004097810 */ /* 0x000fe40007ffe0ff */
[----:B------:R-:W-:Y:S01]  /*b340*/  ISETP.GE.AND P2, PT, R7, c[0x0][0x3c8], PT ;  /* 0x0000f20007007a0c */ /* 0x000fe20003f46270 */
[----:B------:R-:W4:Y:S01]  /*b350*/  LDS.128 R16, [R0+0x8080] ;  /* 0x0080800000107984 */ /* 0x000f220000000c00 */
[----:B------:R-:W-:Y:S02]  /*b360*/  ISETP.GE.AND P1, PT, R8, c[0x0][0x3c8], PT ;  /* 0x0000f20008007a0c */ /* 0x000fe40003f26270 */
[----:B------:R-:W-:Y:S01]  /*b370*/  ISETP.GE.AND P0, PT, R9, c[0x0][0x3c8], PT ;  /* 0x0000f20009007a0c */ /* 0x000fe20003f06270 */
[----:B-1----:R1:W5:Y:S01]  /*b380*/  LDS.128 R12, [R0+0xc080] ;  /* 0x00c08000000c7984 */ /* 0x0023620000000c00 */
[----:B------:R-:W-:-:S07]  /*b390*/  ISETP.GE.AND P3, PT, R4, c[0x0][0x3c8], PT ;  /* 0x0000f20004007a0c */ /* 0x000fce0003f66270 */
[----:B------:R-:W-:-:S04]  /*b3a0*/  @!P2 SHF.R.S32.HI R5, RZ, 0x1f, R7 ;  /* 0x0000001fff05a819 */ /* 0x000fc80000011407 */
[----:B------:R-:W-:Y:S02]  /*b3b0*/  @!P0 SHF.R.S32.HI R6, RZ, 0x1f, R9 ;  /* 0x0000001fff068819 */ /* 0x000fe40000011409 */
[----:B------:R-:W-:Y:S01]  /*b3c0*/  @!P2 LEA.HI R7, R5, R7, RZ, 0x3 ;  /* 0x000000070507a211 */ /* 0x000fe200078f18ff */
[----:B------:R-:W-:Y:S01]  /*b3d0*/  @!P3 IMAD.WIDE R10, R4, 0x2, R2 ;  /* 0x00000002040ab825 */ /* 0x000fe200078e0202 */
[----:B-1----:R-:W-:-:S04]  /*b3e0*/  @!P1 SHF.R.S32.HI R0, RZ, 0x1f, R8 ;  /* 0x0000001fff009819 */ /* 0x002fc80000011408 */
[----:B------:R-:W-:Y:S01]  /*b3f0*/  @!P1 LEA.HI R5, R0, R8, RZ, 0x3 ;  /* 0x0000000800059211 */ /* 0x000fe200078f18ff */
[----:B--2---:R1:W-:Y:S01]  /*b400*/  @!P3 ST.E.128 [R10.64], R24 ;  /* 0x000000180a00b985 */ /* 0x0043e2000c101d04 */
[----:B------:R-:W-:Y:S02]  /*b410*/  @!P0 LEA.HI R0, R6, R9, RZ, 0x3 ;  /* 0x0000000906008211 */ /* 0x000fe400078f18ff */
[----:B------:R-:W-:Y:S02]  /*b420*/  @!P2 LOP3.LUT R6, R7, 0xfffffff8, RZ, 0xc0, !PT ;  /* 0xfffffff80706a812 */ /* 0x000fe400078ec0ff */
[----:B------:R-:W-:Y:S02]  /*b430*/  @!P1 LOP3.LUT R5, R5, 0xfffffff8, RZ, 0xc0, !PT ;  /* 0xfffffff805059812 */ /* 0x000fe400078ec0ff */
[----:B------:R-:W-:Y:S01]  /*b440*/  @!P0 LOP3.LUT R0, R0, 0xfffffff8, RZ, 0xc0, !PT ;  /* 0xfffffff800008812 */ /* 0x000fe200078ec0ff */
[----:B------:R-:W-:-:S04]  /*b450*/  @!P2 IMAD.WIDE R8, R6, 0x2, R2 ;  /* 0x000000020608a825 */ /* 0x000fc800078e0202 */
[--C-:B------:R-:W-:Y:S01]  /*b460*/  @!P1 IMAD.WIDE R6, R5, 0x2, R2.reuse ;  /* 0x0000000205069825 */ /* 0x100fe200078e0202 */
[----:B---3--:R1:W-:Y:S03]  /*b470*/  @!P2 ST.E.128 [R8.64], R20 ;  /* 0x000000140800a985 */ /* 0x0083e6000c101d04 */
[----:B------:R-:W-:Y:S01]  /*b480*/  @!P0 IMAD.WIDE R2, R0, 0x2, R2 ;  /* 0x0000000200028825 */ /* 0x000fe200078e0202 */
[----:B----4-:R1:W-:Y:S04]  /*b490*/  @!P1 ST.E.128 [R6.64], R16 ;  /* 0x0000001006009985 */ /* 0x0103e8000c101d04 */
[----:B-----5:R1:W-:Y:S02]  /*b4a0*/  @!P0 ST.E.128 [R2.64], R12 ;  /* 0x0000000c02008985 */ /* 0x0203e4000c101d04 */
.L_x_28:
[----:B--234-:R-:W-:Y:S05]  /*b4b0*/  BSYNC B0 ;  /* 0x0000000000007941 */ /* 0x01cfea0003800000 */
.L_x_27:
[----:B-1----:R-:W-:Y:S01]  /*b4c0*/  IADD3 R0, R28, 0x20, RZ ;  /* 0x000000201c007810 */ /* 0x002fe20007ffe0ff */
[----:B------:R1:W2:Y:S01]  /*b4d0*/  SHFL.IDX PT, R3, R30, 0x1, 0x181f ;  /* 0x00381f001e037f89 */ /* 0x0002a200000e0000 */
[----:B------:R-:W-:Y:S02]  /*b4e0*/  BSSY B0, `(.L_x_29) ;  /* 0x000001c000007945 */ /* 0x000fe40003800000 */
[----:B------:R-:W-:Y:S01]  /*b4f0*/  ISETP.GE.AND P0, PT, R0, R29, PT ;  /* 0x0000001d0000720c */ /* 0x000fe20003f06270 */
[----:B------:R1:W3:-:S12]  /*b500*/  SHFL.IDX PT, R2, R31, 0x1, 0x181f ;  /* 0x00381f001f027f89 */ /* 0x0002d800000e0000 */
[----:B------:R-:W-:Y:S05]  /*b510*/  @P0 BRA `(.L_x_30) ;  /* 0x0000018000000947 */ /* 0x000fea0003800000 */
[C---:B------:R-:W-:Y:S02]  /*b520*/  IADD3 R7, R4.reuse, 0x40, RZ ;  /* 0x0000004004077810 */ /* 0x040fe40007ffe0ff */
[C---:B------:R-:W-:Y:S02]  /*b530*/  IADD3 R8, R4.reuse, 0x80, RZ ;  /* 0x0000008004087810 */ /* 0x040fe40007ffe0ff */
[----:B------:R-:W-:Y:S02]  /*b540*/  IADD3 R9, R4, 0xc0, RZ ;  /* 0x000000c004097810 */ /* 0x000fe40007ffe0ff */
[----:B------:R-:W-:Y:S02]  /*b550*/  ISETP.GE.AND P2, PT, R7, c[0x0][0x3c8], PT ;  /* 0x0000f20007007a0c */ /* 0x000fe40003f46270 */
[----:B------:R-:W-:Y:S02]  /*b560*/  ISETP.GE.AND P1, PT, R8, c[0x0][0x3c8], PT ;  /* 0x0000f20008007a0c */ /* 0x000fe40003f26270 */
[----:B------:R-:W-:-:S02]  /*b570*/  ISETP.GE.AND P0, PT, R9, c[0x0][0x3c8], PT ;  /* 0x0000f20009007a0c */ /* 0x000fc40003f06270 */
[----:B------:R-:W-:-:S07]  /*b580*/  ISETP.GE.AND P3, PT, R4, c[0x0][0x3c8], PT ;  /* 0x0000f20004007a0c */ /* 0x000fce0003f66270 */
[----:B------:R-:W-:Y:S02]  /*b590*/  @!P2 SHF.R.S32.HI R5, RZ, 0x1f, R7 ;  /* 0x0000001fff05a819 */ /* 0x000fe40000011407 */
[----:B------:R-:W-:Y:S02]  /*b5a0*/  @!P1 SHF.R.S32.HI R0, RZ, 0x1f, R8 ;  /* 0x0000001fff009819 */ /* 0x000fe40000011408 */
[----:B------:R-:W-:Y:S02]  /*b5b0*/  @!P0 SHF.R.S32.HI R6, RZ, 0x1f, R9 ;  /* 0x0000001fff068819 */ /* 0x000fe40000011409 */
[----:B------:R-:W-:Y:S01]  /*b5c0*/  @!P2 LEA.HI R7, R5, R7, RZ, 0x3 ;  /* 0x000000070507a211 */ /* 0x000fe200078f18ff */
[----:B--23--:R-:W-:Y:S01]  /*b5d0*/  @!P3 IMAD.WIDE R10, R4, 0x2, R2 ;  /* 0x00000002040ab825 */ /* 0x00cfe200078e0202 */
        /* <DEDUP_REMOVED lines=12> */
.L_x_30:
[----:B------:R-:W-:Y:S05]  /*b6a0*/  BSYNC B0 ;  /* 0x0000000000007941 */ /* 0x000fea0003800000 */
.L_x_29:
[----:B------:R-:W-:Y:S01]  /*b6b0*/  IADD3 R0, R28, 0x40, RZ ;  /* 0x000000401c007810 */ /* 0x000fe20007ffe0ff */
[----:B--2---:R2:W4:Y:S01]  /*b6c0*/  SHFL.IDX PT, R3, R30, 0x2, 0x181f ;  /* 0x00581f001e037f89 */ /* 0x00452200000e0000 */
[----:B------:R-:W-:Y:S02]  /*b6d0*/  BSSY B0, `(.L_x_31) ;  /* 0x000001c000007945 */ /* 0x000fe40003800000 */
[----:B------:R-:W-:Y:S01]  /*b6e0*/  ISETP.GE.AND P0, PT, R0, R29, PT ;  /* 0x0000001d0000720c */ /* 0x000fe20003f06270 */
[----:B---3--:R2:W3:-:S12]  /*b6f0*/  SHFL.IDX PT, R2, R31, 0x2, 0x181f ;  /* 0x00581f001f027f89 */ /* 0x0084d800000e0000 */
        /* <DEDUP_REMOVED lines=25> */
.L_x_32:
[----:B------:R-:W-:Y:S05]  /*b890*/  BSYNC B0 ;  /* 0x0000000000007941 */ /* 0x000fea0003800000 */
.L_x_31:
[----:B------:R-:W-:Y:S01]  /*b8a0*/  IADD3 R0, R28, 0x60, RZ ;  /* 0x000000601c007810 */ /* 0x000fe20007ffe0ff */
[----:B---34-:R3:W4:Y:S03]  /*b8b0*/  SHFL.IDX PT, R3, R30, 0x3, 0x181f ;  /* 0x00781f001e037f89 */ /* 0x01872600000e0000 */
[----:B------:R-:W-:Y:S01]  /*b8c0*/  ISETP.GE.AND P0, PT, R0, R29, PT ;  /* 0x0000001d0000720c */ /* 0x000fe20003f06270 */
[----:B------:R3:W1:-:S12]  /*b8d0*/  SHFL.IDX PT, R2, R31, 0x3, 0x181f ;  /* 0x00781f001f027f89 */ /* 0x00065800000e0000 */
[----:B------:R-:W-:Y:S05]  /*b8e0*/  @P0 EXIT ;  /* 0x000000000000094d */ /* 0x000fea0003800000 */
[C---:B------:R-:W-:Y:S02]  /*b8f0*/  IADD3 R6, R4.reuse, 0x40, RZ ;  /* 0x0000004004067810 */ /* 0x040fe40007ffe0ff */
[----:B------:R-:W-:Y:S02]  /*b900*/  IADD3 R7, R4, 0x80, RZ ;  /* 0x0000008004077810 */ /* 0x000fe40007ffe0ff */
[----:B------:R-:W-:Y:S02]  /*b910*/  ISETP.GE.AND P1, PT, R6, c[0x0][0x3c8], PT ;  /* 0x0000f20006007a0c */ /* 0x000fe40003f26270 */
        /* <DEDUP_REMOVED lines=12> */
[----:B------:R-:W-:Y:S01]  /*b9e0*/  IADD3 R0, R4, 0xc0, RZ ;  /* 0x000000c004007810 */ /* 0x000fe20007ffe0ff */
        /* <DEDUP_REMOVED lines=10> */
.L_x_25:
[----:B------:R-:W2:Y:S01]  /*ba90*/  LDL R8, [R1+0xa8] ;  /* 0x0000a80001087983 */ /* 0x000ea20000100800 */
[----:B------:R-:W-:Y:S01]  /*baa0*/  ISETP.NE.U32.AND P0, PT, RZ, c[0x0][0x508], PT ;  /* 0x00014200ff007a0c */ /* 0x000fe20003f05070 */
[----:B------:R-:W-:Y:S01]  /*bab0*/  IMAD.MOV.U32 R2, RZ, RZ, 0x4 ;  /* 0x00000004ff027424 */ /* 0x000fe200078e00ff */
[----:B------:R-:W-:Y:S02]  /*bac0*/  ISETP.NE.U32.AND P1, PT, RZ, c[0x0][0x500], PT ;  /* 0x00014000ff007a0c */ /* 0x000fe40003f25070 */
[----:B------:R-:W-:Y:S02]  /*bad0*/  ISETP.NE.AND.EX P0, PT, RZ, c[0x0][0x50c], PT, P0 ;  /* 0x00014300ff007a0c */ /* 0x000fe40003f05300 */
[----:B------:R-:W-:Y:S01]  /*bae0*/  ISETP.NE.AND.EX P1, PT, RZ, c[0x0][0x504], PT, P1 ;  /* 0x00014100ff007a0c */ /* 0x000fe20003f25310 */
[----:B------:R-:W-:Y:S02]  /*baf0*/  IMAD.MOV.U32 R16, RZ, RZ, c[0x0][0x388] ;  /* 0x0000e200ff107624 */ /* 0x000fe400078e00ff */
[----:B--2---:R-:W-:-:S08]  /*bb00*/  IMAD.WIDE R6, R8, R2, c[0x0][0x500] ;  /* 0x0001400008067625 */ /* 0x004fd000078e0202 */
[----:B------:R-:W-:Y:S02]  /*bb10*/  @P0 IMAD.WIDE R2, R8, R2, c[0x0][0x508] ;  /* 0x0001420008020625 */ /* 0x000fe400078e0202 */
[----:B------:R-:W2:Y:S04]  /*bb20*/  @P1 LDG.E R0, [R6.64] ;  /* 0x0000000406001981 */ /* 0x000ea8000c1e1900 */
[----:B------:R1:W5:Y:S01]  /*bb30*/  @P0 LDG.E R16, [R2.64] ;  /* 0x0000000402100981 */ /* 0x000362000c1e1900 */
[----:B------:R-:W-:Y:S02]  /*bb40*/  CS2R R4, SRZ ;  /* 0x0000000000047805 */ /* 0x000fe4000001ff00 */
[--C-:B--2---:R-:W-:Y:S01]  /*bb50*/  @P1 SHF.R.S32.HI R5, RZ, 0x1f, R0.reuse ;  /* 0x0000001fff051819 */ /* 0x104fe20000011400 */
[----:B------:R-:W-:Y:S01]  /*bb60*/  @P1 IMAD.MOV.U32 R4, RZ, RZ, R0 ;  /* 0x000000ffff041224 */ /* 0x000fe200078e0000 */
[----:B------:R-:W-:Y:S05]  /*bb70*/  @P0 BRA `(.L_x_33) ;  /* 0x0000004000000947 */ /* 0x000fea0003800000 */
[----:B-1----:R-:W-:Y:S05]  /*bb80*/  @!P1 BRA `(.L_x_33) ;  /* 0x0000003000009947 */ /* 0x002fea0003800000 */
[----:B------:R1:W2:Y:S04]  /*bb90*/  LDG.E R0, [R6.64] ;  /* 0x0000000406007981 */ /* 0x0002a8000c1e1900 */
[----:B-1----:R-:W2:Y:S02]  /*bba0*/  LDG.E R6, [R6.64+0x4] ;  /* 0x0000040406067981 */ /* 0x002ea4000c1e1900 */
[----:B--2--5:R-:W-:-:S02]  /*bbb0*/  IADD3 R16, -R0, R6, RZ ;  /* 0x0000000600107210 */ /* 0x024fc40007ffe1ff */
.L_x_33:
[----:B-1----:R-:W1:Y:S01]  /*bbc0*/  S2R R12, SR_TID.X ;  /* 0x00000000000c7919 */ /* 0x002e620000002100 */
[----:B------:R-:W-:Y:S01]  /*bbd0*/  SHF.R.S32.HI R0, RZ, 0x1f, R8 ;  /* 0x0000001fff007819 */ /* 0x000fe20000011408 */
[----:B------:R-:W-:Y:S01]  /*bbe0*/  BSSY B0, `(.L_x_34) ;  /* 0x0000028000007945 */ /* 0x000fe20003800000 */
[----:B------:R-:W-:-:S02]  /*bbf0*/  SEL R10, R8, RZ, !P1 ;  /* 0x000000ff080a7207 */ /* 0x000fc40004800000 */
[----:B------:R-:W-:Y:S02]  /*bc00*/  SEL R11, R0, RZ, !P1 ;  /* 0x000000ff000b7207 */ /* 0x000fe40004800000 */
[----:B-1----:R-:W-:-:S13]  /*bc10*/  ISETP.GE.AND P0, PT, R12, 0x80, PT ;  /* 0x000000800c00780c */ /* 0x002fda0003f06270 */
[----:B------:R-:W-:Y:S05]  /*bc20*/  @P0 BRA `(.L_x_35) ;  /* 0x0000023000000947 */ /* 0x000fea0003800000 */
[----:B------:R-:W1:Y:S01]  /*bc30*/  S2R R9, SR_CTAID.X ;  /* 0x0000000000097919 */ /* 0x000e620000002500 */
[----:B-----5:R-:W-:Y:S01]  /*bc40*/  IMAD R0, R16, c[0x0][0x4e8], RZ ;  /* 0x00013a0010007a24 */ /* 0x020fe200078e02ff */
[----:B-1----:R-:W-:-:S04]  /*bc50*/  LEA R9, R9, R12, 0x7 ;  /* 0x0000000c09097211 */ /* 0x002fc800078e38ff */
[----:B------:R-:W-:-:S13]  /*bc60*/  ISETP.GE.AND P0, PT, R9, R0, PT ;  /* 0x000000000900720c */ /* 0x000fda0003f06270 */
[----:B------:R-:W-:Y:S05]  /*bc70*/  @P0 BRA `(.L_x_35) ;  /* 0x000001e000000947 */ /* 0x000fea0003800000 */
[----:B------:R-:W1:Y:S01]  /*bc80*/  S2R R8, SR_CTAID.Y ;  /* 0x0000000000087919 */ /* 0x000e620000002600 */
[----:B------:R-:W-:Y:S01]  /*bc90*/  MOV R0, c[0x0][0x4e8] ;  /* 0x00013a0000007a02 */ /* 0x000fe20000000f00 */
[----:B------:R-:W-:Y:S01]  /*bca0*/  IMAD.MOV.U32 R3, RZ, RZ, R5 ;  /* 0x000000ffff037224 */ /* 0x000fe200078e0005 */
[----:B------:R-:W-:Y:S02]  /*bcb0*/  MOV R2, R4 ;  /* 0x0000000400027202 */ /* 0x000fe40000000f00 */
[----:B------:R-:W-:-:S13]  /*bcc0*/  ISETP.NE.AND P0, PT, R0, 0x1, PT ;  /* 0x000000010000780c */ /* 0x000fda0003f05270 */
[----:B------:R-:W-:Y:S01]  /*bcd0*/  @P0 IMAD.HI.U32 R7, R9, c[0x0][0x4ec], RZ ;  /* 0x00013b0009070a27 */ /* 0x000fe200078e00ff */
[----:B-1----:R-:W-:-:S03]  /*bce0*/  SHF.R.S32.HI R0, RZ, 0x1f, R8 ;  /* 0x0000001fff007819 */ /* 0x002fc60000011408 */
[----:B------:R-:W-:-:S04]  /*bcf0*/  IMAD.WIDE.U32 R2, R8, c[0x0][0x490], R2 ;  /* 0x0001240008027a25 */ /* 0x000fc800078e0002 */
[----:B------:R-:W-:Y:S02]  /*bd00*/  IMAD R6, R0, c[0x0][0x490], RZ ;  /* 0x0001240000067a24 */ /* 0x000fe400078e02ff */
[----:B------:R-:W-:Y:S01]  /*bd10*/  IMAD.MOV.U32 R0, RZ, RZ, R9 ;  /* 0x000000ffff007224 */ /* 0x000fe200078e0009 */
[----:B------:R-:W-:Y:S01]  /*bd20*/  @P0 SHF.R.U32.HI R0, RZ, c[0x0][0x4f0], R7 ;  /* 0x00013c00ff000a19 */ /* 0x000fe20000011607 */
[----:B------:R-:W-:Y:S02]  /*bd30*/  IMAD R6, R8, c[0x0][0x494], R6 ;  /* 0x0001250008067a24 */ /* 0x000fe400078e0206 */
[----:B------:R-:W-:Y:S01]  /*bd40*/  IMAD R8, R11, c[0x0][0x498], RZ ;  /* 0x000126000b087a24 */ /* 0x000fe200078e02ff */
[----:B------:R-:W-:Y:S01]  /*bd50*/  IADD3 R7, -R0, RZ, RZ ;  /* 0x000000ff00077210 */ /* 0x000fe20007ffe1ff */
[----:B------:R-:W-:Y:S02]  /*bd60*/  IMAD.IADD R3, R6, 0x1, R3 ;  /* 0x0000000106037824 */ /* 0x000fe400078e0203 */
[----:B------:R-:W-:-:S02]  /*bd70*/  IMAD R8, R10, c[0x0][0x49c], R8 ;  /* 0x000127000a087a24 */ /* 0x000fc400078e0208 */
[----:B------:R-:W-:Y:S01]  /*bd80*/  IMAD R6, R7, c[0x0][0x4e8], R9 ;  /* 0x00013a0007067a24 */ /* 0x000fe200078e0209 */
[----:B------:R-:W-:Y:S01]  /*bd90*/  SHF.R.S32.HI R9, RZ, 0x1f, R0 ;  /* 0x0000001fff097819 */ /* 0x000fe20000011400 */
[----:B------:R-:W-:-:S03]  /*bda0*/  IMAD.WIDE.U32 R2, R10, c[0x0][0x498], R2 ;  /* 0x000126000a027a25 */ /* 0x000fc600078e0002 */
[----:B------:R-:W-:Y:S02]  /*bdb0*/  SHF.R.S32.HI R7, RZ, 0x1f, R6 ;  /* 0x0000001fff077819 */ /* 0x000fe40000011406 */
[----:B------:R-:W-:-:S03]  /*bdc0*/  IADD3 R2, P0, R0, R2, RZ ;  /* 0x0000000200027210 */ /* 0x000fc60007f1e0ff */
[----:B------:R-:W-:Y:S01]  /*bdd0*/  IMAD R0, R7, c[0x0][0x488], RZ ;  /* 0x0001220007007a24 */ /* 0x000fe200078e02ff */
[----:B------:R-:W-:-:S03]  /*bde0*/  IADD3.X R3, R9, R3, R8, P0, !PT ;  /* 0x0000000309037210 */ /* 0x000fc600007fe408 */
[C---:B------:R-:W-:Y:S02]  /*bdf0*/  IMAD R0, R6.reuse, c[0x0][0x48c], R0 ;  /* 0x0001230006007a24 */ /* 0x040fe400078e0200 */
[----:B------:R-:W-:-:S05]  /*be00*/  IMAD.WIDE.U32 R2, R6, c[0x0][0x488], R2 ;  /* 0x0001220006027a25 */ /* 0x000fca00078e0002 */
[----:B------:R-:W-:Y:S02]  /*be10*/  IADD3 R0, R3, R0, RZ ;  /* 0x0000000003007210 */ /* 0x000fe40007ffe0ff */
[----:B------:R-:W-:-:S04]  /*be20*/  LEA R6, P0, R2, c[0x0][0x450], 0x2 ;  /* 0x0001140002067a11 */ /* 0x000fc800078010ff */
[----:B------:R-:W-:Y:S02]  /*be30*/  LEA.HI.X R7, R2, c[0x0][0x454], R0, 0x2, P0 ;  /* 0x0001150002077a11 */ /* 0x000fe400000f1400 */
[----:B------:R-:W-:-:S05]  /*be40*/  MOV R0, 0xff800000 ;  /* 0xff80000000007802 */ /* 0x000fca0000000f00 */
[----:B------:R1:W-:Y:S02]  /*be50*/  STG.E [R6.64], R0 ;  /* 0x0000000006007986 */ /* 0x0003e4000c101904 */
.L_x_35:
[----:B------:R-:W-:Y:S05]  /*be60*/  BSYNC B0 ;  /* 0x0000000000007941 */ /* 0x000fea0003800000 */
.L_x_34:
[----:B-1----:R-:W1:Y:S01]  /*be70*/  S2R R6, SR_CTAID.Y ;  /* 0x0000000000067919 */ /* 0x002e620000002600 */
[----:B------:R-:W-:Y:S01]  /*be80*/  IMAD R0, R5, c[0x0][0x3a0], RZ ;  /* 0x0000e80005007a24 */ /* 0x000fe200078e02ff */
[----:B------:R-:W-:Y:S01]  /*be90*/  SHF.R.S32.HI R5, RZ, 0x1f, R12 ;  /* 0x0000001fff057819 */ /* 0x000fe2000001140c */
[C---:B------:R-:W-:Y:S01]  /*bea0*/  IMAD.WIDE.U32 R2, R4.reuse, c[0x0][0x3a0], RZ ;  /* 0x0000e80004027a25 */ /* 0x040fe200078e00ff */
[----:B------:R-:W2:Y:S01]  /*beb0*/  S2R R14, SR_CTAID.X ;  /* 0x00000000000e7919 */ /* 0x000ea20000002500 */
[----:B------:R-:W-:Y:S01]  /*bec0*/  MOV R8, c[0x0][0x4e8] ;  /* 0x00013a0000087a02 */ /* 0x000fe20000000f00 */
[----:B------:R-:W-:Y:S01]  /*bed0*/  BSSY B0, `(.L_x_36) ;  /* 0x0000043000007945 */ /* 0x000fe20003800000 */
[----:B------:R-:W-:Y:S01]  /*bee0*/  LEA.HI R5, R5, R12, RZ, 0x3 ;  /* 0x0000000c05057211 */ /* 0x000fe200078f18ff */
[----:B------:R-:W-:Y:S01]  /*bef0*/  IMAD R0, R4, c[0x0][0x3a4], R0 ;  /* 0x0000e90004007a24 */ /* 0x000fe200078e0200 */
[----:B------:R-:W-:Y:S01]  /*bf00*/  ISETP.NE.AND P0, PT, R8, 0x1, PT ;  /* 0x000000010800780c */ /* 0x000fe20003f05270 */
[----:B-----5:R-:W-:Y:S01]  /*bf10*/  IMAD R16, R16, c[0x0][0x4e8], RZ ;  /* 0x00013a0010107a24 */ /* 0x020fe200078e02ff */
[----:B------:R-:W-:Y:S01]  /*bf20*/  LOP3.LUT R4, R5, 0xfffffff8, RZ, 0xc0, !PT ;  /* 0xfffffff805047812 */ /* 0x000fe200078ec0ff */
[----:B------:R-:W-:Y:S01]  /*bf30*/  IMAD.IADD R3, R3, 0x1, R0 ;  /* 0x0000000103037824 */ /* 0x000fe200078e0200 */
[----:B------:R-:W-:-:S02]  /*bf40*/  SHF.R.S32.HI R8, RZ, 0x3, R5 ;  /* 0x00000003ff087819 */ /* 0x000fc40000011405 */
[----:B------:R-:W-:-:S05]  /*bf50*/  IADD3 R9, -R4, R12, RZ ;  /* 0x0000000c04097210 */ /* 0x000fca0007ffe1ff */
[----:B------:R-:W-:Y:S01]  /*bf60*/  IMAD R4, R9, 0x20, R8 ;  /* 0x0000002009047824 */ /* 0x000fe200078e0208 */
[----:B-1----:R-:W-:Y:S01]  /*bf70*/  SHF.R.S32.HI R7, RZ, 0x1f, R6 ;  /* 0x0000001fff077819 */ /* 0x002fe20000011406 */
[----:B------:R-:W-:-:S03]  /*bf80*/  IMAD.WIDE.U32 R2, R6, c[0x0][0x3e8], R2 ;  /* 0x0000fa0006027a25 */ /* 0x000fc600078e0002 */
[C---:B--2---:R-:W-:Y:S01]  /*bf90*/  LEA R4, R14.reuse, R4, 0x7 ;  /* 0x000000040e047211 */ /* 0x044fe200078e38ff */
[----:B------:R-:W-:Y:S01]  /*bfa0*/  IMAD R0, R7, c[0x0][0x3e8], RZ ;  /* 0x0000fa0007007a24 */ /* 0x000fe200078e02ff */
[----:B------:R-:W-:-:S03]  /*bfb0*/  LEA R14, R14, R8, 0x7 ;  /* 0x000000080e0e7211 */ /* 0x000fc600078e38ff */
[----:B------:R-:W-:Y:S02]  /*bfc0*/  IMAD R0, R6, c[0x0][0x3ec], R0 ;  /* 0x0000fb0006007a24 */ /* 0x000fe400078e0200 */
[----:B------:R-:W-:-:S04]  /*bfd0*/  @P0 IMAD.HI.U32 R5, R4, c[0x0][0x4ec], RZ ;  /* 0x00013b0004050a27 */ /* 0x000fc800078e00ff */
[----:B------:R-:W-:Y:S01]  /*bfe0*/  IMAD.IADD R3, R0, 0x1, R3 ;  /* 0x0000000100037824 */ /* 0x000fe200078e0203 */
[----:B------:R-:W-:Y:S01]  /*bff0*/  MOV R0, R4 ;  /* 0x0000000400007202 */ /* 0x000fe20000000f00 */
[----:B------:R-:W-:Y:S01]  /*c000*/  IMAD R6, R11, c[0x0][0x3f0], RZ ;  /* 0x0000fc000b067a24 */ /* 0x000fe200078e02ff */
[----:B------:R-:W-:Y:S01]  /*c010*/  @P0 SHF.R.U32.HI R0, RZ, c[0x0][0x4f0], R5 ;  /* 0x00013c00ff000a19 */ /* 0x000fe20000011605 */
[----:B------:R-:W-:-:S04]  /*c020*/  IMAD.WIDE.U32 R2, R10, c[0x0][0x3f0], R2 ;  /* 0x0000fc000a027a25 */ /* 0x000fc800078e0002 */
[----:B------:R-:W-:Y:S01]  /*c030*/  IMAD R7, R10, c[0x0][0x3f4], R6 ;  /* 0x0000fd000a077a24 */ /* 0x000fe200078e0206 */
[--C-:B------:R-:W-:Y:S01]  /*c040*/  SHF.R.S32.HI R6, RZ, 0x1f, R0.reuse ;  /* 0x0000001fff067819 */ /* 0x100fe20000011400 */
[----:B------:R-:W-:-:S03]  /*c050*/  IMAD.MOV R5, RZ, RZ, -R0 ;  /* 0x000000ffff057224 */ /* 0x000fc600078e0a00 */
[----:B------:R-:W-:Y:S01]  /*c060*/  IADD3 R3, R3, R7, RZ ;  /* 0x0000000703037210 */ /* 0x000fe20007ffe0ff */
[----:B------:R-:W-:Y:S02]  /*c070*/  IMAD R6, R6, c[0x0][0x3e0], RZ ;  /* 0x0000f80006067a24 */ /* 0x000fe400078e02ff */
[----:B------:R-:W-:Y:S02]  /*c080*/  IMAD R5, R5, c[0x0][0x4e8], R4 ;  /* 0x00013a0005057a24 */ /* 0x000fe400078e0204 */
[----:B------:R-:W-:-:S03]  /*c090*/  IMAD.WIDE.U32 R2, R0, c[0x0][0x3e0], R2 ;  /* 0x0000f80000027a25 */ /* 0x000fc600078e0002 */
[----:B------:R-:W-:Y:S01]  /*c0a0*/  SHF.R.S32.HI R4, RZ, 0x1f, R5 ;  /* 0x0000001fff047819 */ /* 0x000fe20000011405 */
[----:B------:R-:W-:-:S05]  /*c0b0*/  IMAD R0, R0, c[0x0][0x3e4], R6 ;  /* 0x0000f90000007a24 */ /* 0x000fca00078e0206 */
[----:B------:R-:W-:Y:S01]  /*c0c0*/  IADD3 R3, R3, R0, RZ ;  /* 0x0000000003037210 */ /* 0x000fe20007ffe0ff */
[----:B------:R-:W-:-:S04]  /*c0d0*/  IMAD R0, R4, c[0x0][0x3d8], RZ ;  /* 0x0000f60004007a24 */ /* 0x000fc800078e02ff */
[C---:B------:R-:W-:Y:S02]  /*c0e0*/  IMAD R0, R5.reuse, c[0x0][0x3dc], R0 ;  /* 0x0000f70005007a24 */ /* 0x040fe400078e0200 */
[----:B------:R-:W-:-:S04]  /*c0f0*/  IMAD.WIDE.U32 R2, R5, c[0x0][0x3d8], R2 ;  /* 0x0000f60005027a25 */ /* 0x000fc800078e0002 */
[----:B------:R-:W-:Y:S01]  /*c100*/  IMAD.IADD R0, R3, 0x1, R0 ;  /* 0x0000000103007824 */ /* 0x000fe200078e0200 */
[----:B------:R-:W-:-:S04]  /*c110*/  LEA R17, P0, R2, c[0x0][0x380], 0x1 ;  /* 0x0000e00002117a11 */ /* 0x000fc800078008ff */
[----:B------:R-:W-:Y:S02]  /*c120*/  LEA.HI.X R15, R2, c[0x0][0x384], R0, 0x1, P0 ;  /* 0x0000e100020f7a11 */ /* 0x000fe400000f0c00 */
[----:B------:R-:W-:Y:S01]  /*c130*/  ISETP.GE.AND P0, PT, R14, R16, PT ;  /* 0x000000100e00720c */ /* 0x000fe20003f06270 */
[----:B------:R1:W2:Y:S01]  /*c140*/  SHFL.IDX PT, R2, R17, RZ, 0x181f ;  /* 0x00181fff11027589 */ /* 0x0002a200000e0000 */
[----:B------:R-:W-:-:S03]  /*c150*/  SHF.L.U32 R0, R9, 0x3, RZ ;  /* 0x0000000309007819 */ /* 0x000fc600000006ff */
[----:B------:R1:W3:Y:S01]  /*c160*/  SHFL.IDX PT, R3, R15, RZ, 0x181f ;  /* 0x00181fff0f037589 */ /* 0x0002e200000e0000 */
[C---:B------:R-:W-:Y:S02]  /*c170*/  IADD3 R11, R0.reuse, 0x40, RZ ;  /* 0x00000040000b7810 */ /* 0x040fe40007ffe0ff */
[C---:B------:R-:W-:Y:S02]  /*c180*/  IADD3 R12, R0.reuse, 0x80, RZ ;  /* 0x00000080000c7810 */ /* 0x040fe40007ffe0ff */
[----:B------:R-:W-:-:S03]  /*c190*/  IADD3 R13, R0, 0xc0, RZ ;  /* 0x000000c0000d7810 */ /* 0x000fc60007ffe0ff */
[----:B------:R-:W-:Y:S05]  /*c1a0*/  @P0 BRA `(.L_x_37) ;  /* 0x0000015000000947 */ /* 0x000fea0003800000 */
[----:B------:R-:W-:Y:S02]  /*c1b0*/  ISETP.GE.AND P2, PT, R11, c[0x0][0x3c8], PT ;  /* 0x0000f2000b007a0c */ /* 0x000fe40003f46270 */
[----:B------:R-:W-:Y:S02]  /*c1c0*/  ISETP.GE.AND P1, PT, R12, c[0x0][0x3c8], PT ;  /* 0x0000f2000c007a0c */ /* 0x000fe40003f26270 */
[----:B------:R-:W-:Y:S02]  /*c1d0*/  ISETP.GE.AND P0, PT, R13, c[0x0][0x3c8], PT ;  /* 0x0000f2000d007a0c */ /* 0x000fe40003f06270 */
        /* <DEDUP_REMOVED lines=9> */
[----:B------:R2:W-:Y:S01]  /*c270*/  @!P3 ST.E.128 [R8.64], RZ ;  /* 0x000000ff0800b985 */ /* 0x0005e2000c101d04 */
[----:B------:R-:W-:Y:S02]  /*c280*/  @!P1 LOP3.LUT R5, R5, 0xfffffff8, RZ, 0xc0, !PT ;  /* 0xfffffff805059812 */ /* 0x000fe400078ec0ff */
[----:B------:R-:W-:Y:S01]  /*c290*/  @!P0 LOP3.LUT R10, R4, 0xfffffff8, RZ, 0xc0, !PT ;  /* 0xfffffff8040a8812 */ /* 0x000fe200078ec0ff */
[----:B------:R-:W-:-:S04]  /*c2a0*/  @!P2 IMAD.WIDE R6, R6, 0x2, R2 ;  /* 0x000000020606a825 */ /* 0x000fc800078e0202 */
[--C-:B------:R-:W-:Y:S01]  /*c2b0*/  @!P1 IMAD.WIDE R4, R5, 0x2, R2.reuse ;  /* 0x0000000205049825 */ /* 0x100fe200078e0202 */
[----:B------:R2:W-:Y:S03]  /*c2c0*/  @!P2 ST.E.128 [R6.64], RZ ;  /* 0x000000ff0600a985 */ /* 0x0005e6000c101d04 */
[----:B------:R-:W-:Y:S01]  /*c2d0*/  @!P0 IMAD.WIDE R2, R10, 0x2, R2 ;  /* 0x000000020a028825 */ /* 0x000fe200078e0202 */
[----:B------:R2:W-:Y:S04]  /*c2e0*/  @!P1 ST.E.128 [R4.64], RZ ;  /* 0x000000ff04009985 */ /* 0x0005e8000c101d04 */
[----:B------:R2:W-:Y:S02]  /*c2f0*/  @!P0 ST.E.128 [R2.64], RZ ;  /* 0x000000ff02008985 */ /* 0x0005e4000c101d04 */
.L_x_37:
[----:B------:R-:W-:Y:S05]  /*c300*/  BSYNC B0 ;  /* 0x0000000000007941 */ /* 0x000fea0003800000 */
.L_x_36:
[----:B--2---:R-:W-:Y:S01]  /*c310*/  IADD3 R4, R14, 0x20, RZ ;  /* 0x000000200e047810 */ /* 0x004fe20007ffe0ff */
[----:B---3--:R2:W3:Y:S01]  /*c320*/  SHFL.IDX PT, R3, R15, 0x1, 0x181f ;  /* 0x00381f000f037f89 */ /* 0x0084e200000e0000 */
[----:B------:R-:W-:Y:S02]  /*c330*/  BSSY B0, `(.L_x_38) ;  /* 0x0000019000007945 */ /* 0x000fe40003800000 */
[----:B------:R-:W-:Y:S01]  /*c340*/  ISETP.GE.AND P0, PT, R4, R16, PT ;  /* 0x000000100400720c */ /* 0x000fe20003f06270 */
[----:B------:R2:W4:-:S12]  /*c350*/  SHFL.IDX PT, R2, R17, 0x1, 0x181f ;  /* 0x00381f0011027f89 */ /* 0x00051800000e0000 */
        /* <DEDUP_REMOVED lines=22> */
.L_x_39:
[----:B------:R-:W-:Y:S05]  /*c4c0*/  BSYNC B0 ;  /* 0x0000000000007941 */ /* 0x000fea0003800000 */
.L_x_38:
[----:B---3--:R-:W-:Y:S01]  /*c4d0*/  IADD3 R4, R14, 0x40, RZ ;  /* 0x000000400e047810 */ /* 0x008fe20007ffe0ff */
[----:B------:R3:W1:Y:S01]  /*c4e0*/  SHFL.IDX PT, R3, R15, 0x2, 0x181f ;  /* 0x00581f000f037f89 */ /* 0x00066200000e0000 */
[----:B------:R-:W-:Y:S02]  /*c4f0*/  BSSY B0, `(.L_x_40) ;  /* 0x0000019000007945 */ /* 0x000fe40003800000 */
[----:B------:R-:W-:Y:S01]  /*c500*/  ISETP.GE.AND P0, PT, R4, R16, PT ;  /* 0x000000100400720c */ /* 0x000fe20003f06270 */
[----:B----4-:R3:W4:-:S12]  /*c510*/  SHFL.IDX PT, R2, R17, 0x2, 0x181f ;  /* 0x00581f0011027f89 */ /* 0x01071800000e0000 */
        /* <DEDUP_REMOVED lines=9> */
[----:B-1--4-:R-:W-:Y:S01]  /*c5b0*/  @!P3 IMAD.WIDE R8, R0, 0x2, R2 ;  /* 0x000000020008b825 */ /* 0x012fe200078e0202 */
        /* <DEDUP_REMOVED lines=12> */
.L_x_41:
[----:B------:R-:W-:Y:S05]  /*c680*/  BSYNC B0 ;  /* 0x0000000000007941 */ /* 0x000fea0003800000 */
.L_x_40:
[----:B-1----:R-:W-:Y:S01]  /*c690*/  IADD3 R4, R14, 0x60, RZ ;  /* 0x000000600e047810 */ /* 0x002fe20007ffe0ff */
[----:B------:R1:W2:Y:S03]  /*c6a0*/  SHFL.IDX PT, R3, R15, 0x3, 0x181f ;  /* 0x00781f000f037f89 */ /* 0x0002a600000e0000 */
[----:B------:R-:W-:Y:S01]  /*c6b0*/  ISETP.GE.AND P0, PT, R4, R16, PT ;  /* 0x000000100400720c */ /* 0x000fe20003f06270 */
[----:B----4-:R1:W4:-:S12]  /*c6c0*/  SHFL.IDX PT, R2, R17, 0x3, 0x181f ;  /* 0x00781f0011027f89 */ /* 0x01031800000e0000 */
[----:B------:R-:W-:Y:S05]  /*c6d0*/  @P0 EXIT ;  /* 0x000000000000094d */ /* 0x000fea0003800000 */
[----:B------:R-:W-:Y:S02]  /*c6e0*/  ISETP.GE.AND P1, PT, R11, c[0x0][0x3c8], PT ;  /* 0x0000f2000b007a0c */ /* 0x000fe40003f26270 */
[----:B------:R-:W-:Y:S02]  /*c6f0*/  ISETP.GE.AND P0, PT, R12, c[0x0][0x3c8], PT ;  /* 0x0000f2000c007a0c */ /* 0x000fe40003f06270 */
[----:B------:R-:W-:-:S09]  /*c700*/  ISETP.GE.AND P2, PT, R0, c[0x0][0x3c8], PT ;  /* 0x0000f20000007a0c */ /* 0x000fd20003f46270 */
[----:B------:R-:W-:Y:S02]  /*c710*/  @!P1 SHF.R.S32.HI R5, RZ, 0x1f, R11 ;  /* 0x0000001fff059819 */ /* 0x000fe4000001140b */
[----:B------:R-:W-:Y:S02]  /*c720*/  @!P0 SHF.R.S32.HI R4, RZ, 0x1f, R12 ;  /* 0x0000001fff048819 */ /* 0x000fe4000001140c */
[----:B------:R-:W-:Y:S01]  /*c730*/  @!P1 LEA.HI R5, R5, R11, RZ, 0x3 ;  /* 0x0000000b05059211 */ /* 0x000fe200078f18ff */
[--C-:B--2-4-:R-:W-:Y:S01]  /*c740*/  @!P2 IMAD.WIDE R8, R0, 0x2, R2.reuse ;  /* 0x000000020008a825 */ /* 0x114fe200078e0202 */
[----:B------:R-:W-:Y:S02]  /*c750*/  @!P0 LEA.HI R4, R4, R12, RZ, 0x3 ;  /* 0x0000000c04048211 */ /* 0x000fe400078f18ff */
[----:B------:R-:W-:Y:S02]  /*c760*/  @!P1 LOP3.LUT R5, R5, 0xfffffff8, RZ, 0xc0, !PT ;  /* 0xfffffff805059812 */ /* 0x000fe400078ec0ff */
[----:B------:R-:W-:Y:S01]  /*c770*/  @!P0 LOP3.LUT R4, R4, 0xfffffff8, RZ, 0xc0, !PT ;  /* 0xfffffff804048812 */ /* 0x000fe200078ec0ff */
[----:B------:R2:W-:Y:S02]  /*c780*/  @!P2 ST.E.128 [R8.64], RZ ;  /* 0x000000ff0800a985 */ /* 0x0005e4000c101d04 */
[----:B------:R-:W-:-:S04]  /*c790*/  @!P1 IMAD.WIDE R6, R5, 0x2, R2 ;  /* 0x0000000205069825 */ /* 0x000fc800078e0202 */
[----:B------:R-:W-:Y:S01]  /*c7a0*/  @!P0 IMAD.WIDE R4, R4, 0x2, R2 ;  /* 0x0000000204048825 */ /* 0x000fe200078e0202 */
[----:B------:R2:W-:Y:S04]  /*c7b0*/  @!P1 ST.E.128 [R6.64], RZ ;  /* 0x000000ff06009985 */ /* 0x0005e8000c101d04 */
[----:B------:R2:W-:Y:S01]  /*c7c0*/  @!P0 ST.E.128 [R4.64], RZ ;  /* 0x000000ff04008985 */ /* 0x0005e2000c101d04 */
[----:B------:R-:W-:-:S13]  /*c7d0*/  ISETP.GE.AND P0, PT, R13, c[0x0][0x3c8], PT ;  /* 0x0000f2000d007a0c */ /* 0x000fda0003f06270 */
[----:B------:R-:W-:Y:S05]  /*c7e0*/  @P0 EXIT ;  /* 0x000000000000094d */ /* 0x000fea0003800000 */
[----:B------:R-:W-:-:S04]  /*c7f0*/  SHF.R.S32.HI R0, RZ, 0x1f, R13 ;  /* 0x0000001fff007819 */ /* 0x000fc8000001140d */
[----:B------:R-:W-:-:S04]  /*c800*/  LEA.HI R0, R0, R13, RZ, 0x3 ;  /* 0x0000000d00007211 */ /* 0x000fc800078f18ff */
[----:B------:R-:W-:-:S05]  /*c810*/  LOP3.LUT R0, R0, 0xfffffff8, RZ, 0xc0, !PT ;  /* 0xfffffff800007812 */ /* 0x000fca00078ec0ff */
[----:B------:R-:W-:-:S05]  /*c820*/  IMAD.WIDE R2, R0, 0x2, R2 ;  /* 0x0000000200027825 */ /* 0x000fca00078e0202 */
[----:B------:R-:W-:Y:S01]  /*c830*/  ST.E.128 [R2.64], RZ ;  /* 0x000000ff02007985 */ /* 0x000fe2000c101d04 */
[----:B------:R-:W-:Y:S05]  /*c840*/  EXIT ;  /* 0x000000000000794d */ /* 0x000fea0003800000 */
.L_x_42:
        /* <DEDUP_REMOVED lines=11> */
.L_x_1529:


//--------------------- .text._ZN7cutlass13device_kernelIN5flash19enable_sm80_to_sm89INS1_16FlashAttnFwdSm80INS1_25CollectiveMainloopFwdSm80ILi8ELi1ELb0EN4cute5tupleIJNS5_1CILi128EEENS7_ILi32EEENS7_ILi256EEEEEELi256ENS_10bfloat16_tEfNS_4arch4Sm80ELb0ELb0ELb1ELb1ELb0ELb1ELb1ELb0EEENS1_21CollectiveEpilogueFwdINS6_IJS8_SA_S9_EEENS6_IJNS7_ILi1EEESI_SI_EEESC_SE_Li256ELb1ELb1ELb0ELb0EEENS1_19SingleTileSchedulerILb1ELb0ELb1ELi128EEEEEEEEEvNT_6ParamsE --------------------------
	.section	.text._ZN7cutlass13device_kernelIN5flash19enable_sm80_to_sm89INS1_16FlashAttnFwdSm80INS1_25CollectiveMainloopFwdSm80ILi8ELi1ELb0EN4cute5tupleIJNS5_1CILi128EEENS7_ILi32EEENS7_ILi256EEEEEELi256ENS_10bfloat16_tEfNS_4arch4Sm80ELb0ELb0ELb1ELb1ELb0ELb1ELb1ELb0EEENS1_21CollectiveEpilogueFwdINS6_IJS8_SA_S9_EEENS6_IJNS7_ILi1EEESI_SI_EEESC_SE_Li256ELb1ELb1ELb0ELb0EEENS1_19SingleTileSchedulerILb1ELb0ELb1ELi128EEEEEEEEEvNT_6ParamsE,"ax",@progbits
	.sectioninfo	@"SHI_REGISTERS=255"
	.align	128
.text._ZN7cutlass13device_kernelIN5flash19enable_sm80_to_sm89INS1_16FlashAttnFwdSm80INS1_25CollectiveMainloopFwdSm80ILi8ELi1ELb0EN4cute5tupleIJNS5_1CILi128EEENS7_ILi32EEENS7_ILi256EEEEEELi256ENS_10bfloat16_tEfNS_4arch4Sm80ELb0ELb0ELb1ELb1ELb0ELb1ELb1ELb0EEENS1_21CollectiveEpilogueFwdINS6_IJS8_SA_S9_EEENS6_IJNS7_ILi1EEESI_SI_EEESC_SE_Li256ELb1ELb1ELb0ELb0EEENS1_19SingleTileSchedulerILb1ELb0ELb1ELi128EEEEEEEEEvNT_6ParamsE:
        .type           _ZN7cutlass13device_kernelIN5flash19enable_sm80_to_sm89INS1_16FlashAttnFwdSm80INS1_25CollectiveMainloopFwdSm80ILi8ELi1ELb0EN4cute5tupleIJNS5_1CILi128EEENS7_ILi32EEENS7_ILi256EEEEEELi256ENS_10bfloat16_tEfNS_4arch4Sm80ELb0ELb0ELb1ELb1ELb0ELb1ELb1ELb0EEENS1_21CollectiveEpilogueFwdINS6_IJS8_SA_S9_EEENS6_IJNS7_ILi1EEESI_SI_EEESC_SE_Li256ELb1ELb1ELb0ELb0EEENS1_19SingleTileSchedulerILb1ELb0ELb1ELi128EEEEEEEEEvNT_6ParamsE,@function
        .size           _ZN7cutlass13device_kernelIN5flash19enable_sm80_to_sm89INS1_16FlashAttnFwdSm80INS1_25CollectiveMainloopFwdSm80ILi8ELi1ELb0EN4cute5tupleIJNS5_1CILi128EEENS7_ILi32EEENS7_ILi256EEEEEELi256ENS_10bfloat16_tEfNS_4arch4Sm80ELb0ELb0ELb1ELb1ELb0ELb1ELb1ELb0EEENS1_21CollectiveEpilogueFwdINS6_IJS8_SA_S9_EEENS6_IJNS7_ILi1EEESI_SI_EEESC_SE_Li256ELb1ELb1ELb0ELb0EEENS1_19SingleTileSchedulerILb1ELb0ELb1ELi128EEEEEEEEEvNT_6ParamsE,(.L_x_1530 - _ZN7cutlass13device_kernelIN5flash19enable_sm80_to_sm89INS1_16FlashAttnFwdSm80INS1_25CollectiveMainloopFwdSm80ILi8ELi1ELb0EN4cute5tupleIJNS5_1CILi128EEENS7_ILi32EEENS7_ILi256EEEEEELi256ENS_10bfloat16_tEfNS_4arch4Sm80ELb0ELb0ELb1ELb1ELb0ELb1ELb1ELb0EEENS1_21CollectiveEpilogueFwdINS6_IJS8_SA_S9_EEENS6_IJNS7_ILi1EEESI_SI_EEESC_SE_Li256ELb1ELb1ELb0ELb0EEENS1_19SingleTileSchedulerILb1ELb0ELb1ELi128EEEEEEEEEvNT_6ParamsE)
        .other          _ZN7cutlass13device_kernelIN5flash19enable_sm80_to_sm89INS1_16FlashAttnFwdSm80INS1_25CollectiveMainloopFwdSm80ILi8ELi1ELb0EN4cute5tupleIJNS5_1CILi128EEENS7_ILi32EEENS7_ILi256EEEEEELi256ENS_10bfloat16_tEfNS_4arch4Sm80ELb0ELb0ELb1ELb1ELb0ELb1ELb1ELb0EEENS1_21CollectiveEpilogueFwdINS6_IJS8_SA_S9_EEENS6_IJNS7_ILi1EEESI_SI_EEESC_SE_Li256ELb1ELb1ELb0ELb0EEENS1_19SingleTileSchedulerILb1ELb0ELb1ELi128EEEEEEEEEvNT_6ParamsE,@"STO_CUDA_ENTRY STV_DEFAULT"
_ZN7cutlass13device_kernelIN5flash19enable_sm80_to_sm89INS1_16FlashAttnFwdSm80INS1_25CollectiveMainloopFwdSm80ILi8ELi1ELb0EN4cute5tupleIJNS5_1CILi128EEENS7_ILi32EEENS7_ILi256EEEEEELi256ENS_10bfloat16_tEfNS_4arch4Sm80ELb0ELb0ELb1ELb1ELb0ELb1ELb1ELb0EEENS1_21CollectiveEpilogueFwdINS6_IJS8_SA_S9_EEENS6_IJNS7_ILi1EEESI_SI_EEESC_SE_Li256ELb1ELb1ELb0ELb0EEENS1_19SingleTileSchedulerILb1ELb0ELb1ELi128EEEEEEEEEvNT_6ParamsE:
[----:B------:R-:W-:Y:S02]  /*0000*/  MOV R1, c[0x0][0x28] ;  /* 0x00000a0000017a02 */ /* 0x000fe40000000f00 */
[----:B------:R-:W1:Y:S01]  /*0010*/  S2R R64, SR_TID.X ;  /* 0x0000000000407919 */ /* 0x000e620000002100 */
[----:B------:R-:W-:Y:S01]  /*0020*/  MOV R5, 0x4 ;  /* 0x0000000400057802 */ /* 0x000fe20000000f00 */
[----:B------:R-:W-:Y:S02]  /*0030*/  ULDC.64 UR10, c[0x0][0x118] ;  /* 0x00004600000a7ab9 */ /* 0x000fe40000000a00 */
        /* <DEDUP_REMOVED lines=12> */
.L_x_44:
        /* <DEDUP_REMOVED lines=8> */
.L_x_46:
[----:B------:R-:W-:-:S05]  /*0180*/  MOV R3, c[0x0][0x54c] ;  /* 0x0001530000037a02 */ /* 0x000fca0000000f00 */
.L_x_45:
[----:B-----5:R-:W-:Y:S01]  /*0190*/  IMAD R3, R3, c[0x0][0x548], RZ ;  /* 0x0001520003037a24 */ /* 0x020fe200078e02ff */
[----:B------:R-:W-:-:S04]  /*01a0*/  SHF.L.U32 R0, R65, 0x7, RZ ;  /* 0x0000000741007819 */ /* 0x000fc800000006ff */
[----:B------:R-:W-:-:S04]  /*01b0*/  ISETP.GE.AND P0, PT, R0, R3, PT ;  /* 0x000000030000720c */ /* 0x000fc80003f06270 */
[----:B------:R-:W-:Y:S01]  /*01c0*/  SEL R228, R228, 0xffffffff, !P0 ;  /* 0xffffffffe4e47807 */ /* 0x000fe20004000000 */
[----:B------:R-:W-:Y:S05]  /*01d0*/  BRA `(.L_x_47) ;  /* 0x0000012000007947 */ /* 0x000fea0003800000 */
.L_x_43:
[----:B---3--:R-:W-:-:S04]  /*01e0*/  ISETP.NE.U32.AND P0, PT, RZ, c[0x0][0x568], PT ;  /* 0x00015a00ff007a0c */ /* 0x008fc80003f05070 */
[----:B------:R-:W-:-:S13]  /*01f0*/  ISETP.NE.AND.EX P0, PT, RZ, c[0x0][0x56c], PT, P0 ;  /* 0x00015b00ff007a0c */ /* 0x000fda0003f05300 */
[----:B------:R-:W-:Y:S05]  /*0200*/  @!P0 BRA `(.L_x_48) ;  /* 0x0000002000008947 */ /* 0x000fea0003800000 */
[----:B------:R1:W5:Y:S01]  /*0210*/  LDG.E R3, [R2.64] ;  /* 0x0000000a02037981 */ /* 0x000362000c1e1900 */
[----:B------:R-:W-:Y:S05]  /*0220*/  BRA `(.L_x_49) ;  /* 0x0000009000007947 */ /* 0x000fea0003800000 */
.L_x_48:
        /* <DEDUP_REMOVED lines=8> */
.L_x_50:
[----:B------:R-:W-:-:S05]  /*02b0*/  MOV R3, c[0x0][0x54c] ;  /* 0x0001530000037a02 */ /* 0x000fca0000000f00 */
.L_x_49:
[----:B-----5:R-:W-:Y:S01]  /*02c0*/  IMAD R3, R3, c[0x0][0x548], RZ ;  /* 0x0001520003037a24 */ /* 0x020fe200078e02ff */
[----:B------:R-:W-:-:S04]  /*02d0*/  SHF.L.U32 R0, R65, 0x7, RZ ;  /* 0x0000000741007819 */ /* 0x000fc800000006ff */
[----:B------:R-:W-:-:S04]  /*02e0*/  ISETP.GE.AND P0, PT, R0, R3, PT ;  /* 0x000000030000720c */ /* 0x000fc80003f06270 */
[----:B------:R-:W-:-:S04]  /*02f0*/  SEL R228, R228, 0xffffffff, !P0 ;  /* 0xffffffffe4e47807 */ /* 0x000fc80004000000 */
.L_x_47:
[----:B------:R-:W-:-:S13]  /*0300*/  ISETP.GE.AND P0, PT, R228, RZ, PT ;  /* 0x000000ffe400720c */ /* 0x000fda0003f06270 */
        /* <DEDUP_REMOVED lines=8> */
[----:B------:R-:W-:Y:S01]  /*0390*/  IMAD.MOV.U32 R0, RZ, RZ, RZ ;  /* 0x000000ffff007224 */ /* 0x000fe200078e00ff */
[----:B------:R-:W-:Y:S01]  /*03a0*/  ISETP.NE.U32.AND P1, PT, RZ, c[0x0][0x348], PT ;  /* 0x0000d200ff007a0c */ /* 0x000fe20003f25070 */
[----:B------:R-:W-:Y:S01]  /*03b0*/  IMAD.WIDE R10, R228, R5, c[0x0][0x348] ;  /* 0x0000d200e40a7625 */ /* 0x000fe200078e0205 */
[----:B------:R-:W-:-:S02]  /*03c0*/  ISETP.NE.U32.AND P6, PT, RZ, c[0x0][0x350], PT ;  /* 0x0000d400ff007a0c */ /* 0x000fc40003fc5070 */
[----:B------:R-:W-:Y:S01]  /*03d0*/  ISETP.NE.U32.AND P5, PT, RZ, c[0x0][0x358], PT ;  /* 0x0000d600ff007a0c */ /* 0x000fe20003fa5070 */
[CC--:B------:R-:W-:Y:S01]  /*03e0*/  IMAD.WIDE R8, R228.reuse, R5.reuse, c[0x0][0x350] ;  /* 0x0000d400e4087625 */ /* 0x0c0fe200078e0205 */
[----:B------:R-:W-:Y:S02]  /*03f0*/  ISETP.NE.AND.EX P1, PT, RZ, c[0x0][0x34c], PT, P1 ;  /* 0x0000d300ff007a0c */ /* 0x000fe40003f25310 */
[----:B------:R-:W-:Y:S01]  /*0400*/  ISETP.NE.AND.EX P6, PT, RZ, c[0x0][0x354], PT, P6 ;  /* 0x0000d500ff007a0c */ /* 0x000fe20003fc5360 */
[----:B------:R-:W-:Y:S01]  /*0410*/  @P2 IMAD.WIDE R14, R228, R5, c[0x0][0x370] ;  /* 0x0000dc00e40e2625 */ /* 0x000fe200078e0205 */
[----:B------:R-:W-:-:S03]  /*0420*/  ISETP.NE.AND.EX P5, PT, RZ, c[0x0][0x35c], PT, P5 ;  /* 0x0000d700ff007a0c */ /* 0x000fc60003fa5350 */
[CC--:B------:R-:W-:Y:S01]  /*0430*/  @P0 IMAD.WIDE R12, R228.reuse, R5.reuse, c[0x0][0x360] ;  /* 0x0000d800e40c0625 */ /* 0x0c0fe200078e0205 */
[----:B------:R2:W5:Y:S03]  /*0440*/  @P2 LDG.E R111, [R14.64] ;  /* 0x0000000a0e6f2981 */ /* 0x000566000c1e1900 */
[----:B------:R-:W-:Y:S01]  /*0450*/  IMAD.WIDE R6, R228, R5, c[0x0][0x358] ;  /* 0x0000d600e4067625 */ /* 0x000fe200078e0205 */
[----:B------:R2:W5:Y:S04]  /*0460*/  @P0 LDG.E R113, [R12.64] ;  /* 0x0000000a0c710981 */ /* 0x000568000c1e1900 */
[----:B------:R2:W5:Y:S04]  /*0470*/  @P1 LDG.E R112, [R10.64] ;  /* 0x0000000a0a701981 */ /* 0x000568000c1e1900 */
[----:B------:R2:W5:Y:S04]  /*0480*/  @P6 LDG.E R110, [R8.64] ;  /* 0x0000000a086e6981 */ /* 0x000568000c1e1900 */
[----:B------:R2:W5:Y:S04]  /*0490*/  @P5 LDG.E R0, [R6.64] ;  /* 0x0000000a06005981 */ /* 0x000568000c1e1900 */
[----:B------:R-:W3:Y:S01]  /*04a0*/  S2R R227, SR_CTAID.Y ;  /* 0x0000000000e37919 */ /* 0x000ee20000002600 */
[----:B-1----:R-:W-:-:S02]  /*04b0*/  IMAD.MOV.U32 R2, RZ, RZ, c[0x0][0x1d0] ;  /* 0x00007400ff027624 */ /* 0x002fc400078e00ff */
[----:B------:R-:W-:Y:S01]  /*04c0*/  IMAD.MOV.U32 R20, RZ, RZ, c[0x0][0x228] ;  /* 0x00008a00ff147624 */ /* 0x000fe200078e00ff */
[----:B---3--:R-:W-:Y:S01]  /*04d0*/  SHF.R.S32.HI R89, RZ, 0x1f, R227 ;  /* 0x0000001fff597819 */ /* 0x008fe200000114e3 */
[----:B------:R-:W-:Y:S05]  /*04e0*/  @P0 BRA `(.L_x_51) ;  /* 0x0000004000000947 */ /* 0x000fea0003800000 */
[----:B--2---:R-:W-:Y:S05]  /*04f0*/  @!P1 BRA `(.L_x_51) ;  /* 0x0000003000009947 */ /* 0x004fea0003800000 */
[----:B-----5:R-:W2:Y:S04]  /*0500*/  LDG.E R113, [R10.64] ;  /* 0x0000000a0a717981 */ /* 0x020ea8000c1e1900 */
[----:B------:R-:W2:Y:S02]  /*0510*/  LDG.E R4, [R10.64+0x4] ;  /* 0x0000040a0a047981 */ /* 0x000ea4000c1e1900 */
[----:B--2---:R-:W-:Y:S02]  /*0520*/  IADD3 R113, -R113, R4, RZ ;  /* 0x0000000471717210 */ /* 0x004fe40007ffe1ff */
.L_x_51:
[----:B--2---:R-:W-:-:S04]  /*0530*/  ISETP.NE.U32.AND P0, PT, RZ, c[0x0][0x368], PT ;  /* 0x0000da00ff007a0c */ /* 0x004fc80003f05070 */
[----:B------:R-:W-:-:S13]  /*0540*/  ISETP.NE.AND.EX P0, PT, RZ, c[0x0][0x36c], PT, P0 ;  /* 0x0000db00ff007a0c */ /* 0x000fda0003f05300 */
[----:B------:R-:W-:Y:S05]  /*0550*/  @!P0 BRA `(.L_x_52) ;  /* 0x0000003000008947 */ /* 0x000fea0003800000 */
[----:B------:R-:W-:-:S06]  /*0560*/  IMAD.WIDE R2, R228, R5, c[0x0][0x368] ;  /* 0x0000da00e4027625 */ /* 0x000fcc00078e0205 */
[----:B------:R1:W5:Y:S01]  /*0570*/  LDG.E R2, [R2.64] ;  /* 0x0000000a02027981 */ /* 0x000362000c1e1900 */
[----:B------:R-:W-:Y:S05]  /*0580*/  BRA `(.L_x_53) ;  /* 0x0000004000007947 */ /* 0x000fea0003800000 */
.L_x_52:
[----:B------:R-:W-:Y:S05]  /*0590*/  @!P6 BRA `(.L_x_53) ;  /* 0x000000300000e947 */ /* 0x000fea0003800000 */
[----:B------:R-:W2:Y:S04]  /*05a0*/  LDG.E R2, [R8.64] ;  /* 0x0000000a08027981 */ /* 0x000ea8000c1e1900 */
[----:B------:R-:W2:Y:S02]  /*05b0*/  LDG.E R3, [R8.64+0x4] ;  /* 0x0000040a08037981 */ /* 0x000ea4000c1e1900 */
[----:B--2---:R-:W-:Y:S02]  /*05c0*/  IADD3 R2, -R2, R3, RZ ;  /* 0x0000000302027210 */ /* 0x004fe40007ffe1ff */
.L_x_53:
[----:B------:R-:W2:Y:S04]  /*05d0*/  @P5 LDG.E R4, [R6.64] ;  /* 0x0000000a06045981 */ /* 0x000ea8000c1e1900 */
[----:B------:R-:W2:Y:S01]  /*05e0*/  @P5 LDG.E R9, [R6.64+0x4] ;  /* 0x0000040a06095981 */ /* 0x000ea2000c1e1900 */
[----:B-1---5:R-:W-:Y:S01]  /*05f0*/  IMAD.IADD R3, R2, 0x1, -R111 ;  /* 0x0000000102037824 */ /* 0x022fe200078e0a6f */
[----:B------:R-:W-:Y:S01]  /*0600*/  ISETP.NE.U32.AND P0, PT, RZ, c[0x0][0x378], PT ;  /* 0x0000de00ff007a0c */ /* 0x000fe20003f05070 */
[----:B------:R-:W-:-:S03]  /*0610*/  IMAD.MOV.U32 R66, RZ, RZ, R2 ;  /* 0x000000ffff427224 */ /* 0x000fc600078e0002 */
[----:B------:R-:W-:-:S13]  /*0620*/  ISETP.NE.AND.EX P0, PT, RZ, c[0x0][0x37c], PT, P0 ;  /* 0x0000df00ff007a0c */ /* 0x000fda0003f05300 */
[----:B------:R-:W-:-:S05]  /*0630*/  @P0 IMAD.WIDE R10, R228, R5, c[0x0][0x378] ;  /* 0x0000de00e40a0625 */ /* 0x000fca00078e0205 */
[----:B------:R1:W5:Y:S01]  /*0640*/  @P0 LDG.E R66, [R10.64] ;  /* 0x0000000a0a420981 */ /* 0x000362000c1e1900 */
[----:B--2---:R-:W-:-:S04]  /*0650*/  @P5 IMAD.IADD R20, R9, 0x1, -R4 ;  /* 0x0000000109145824 */ /* 0x004fc800078e0a04 */
[----:B------:R-:W-:-:S05]  /*0660*/  IMAD.IADD R63, R3, 0x1, R20 ;  /* 0x00000001033f7824 */ /* 0x000fca00078e0214 */
[----:B------:R-:W-:-:S04]  /*0670*/  IADD3 R4, R63, 0x1f, RZ ;  /* 0x0000001f3f047810 */ /* 0x000fc80007ffe0ff */
[----:B------:R-:W-:-:S04]  /*0680*/  SHF.R.S32.HI R149, RZ, 0x1f, R4 ;  /* 0x0000001fff957819 */ /* 0x000fc80000011404 */
[----:B------:R-:W-:Y:S01]  /*0690*/  LEA.HI R149, R149, R4, RZ, 0x5 ;  /* 0x0000000495957211 */ /* 0x000fe200078f28ff */
[----:B------:R-:W-:-:S03]  /*06a0*/  IMAD.MOV R4, RZ, RZ, -R3 ;  /* 0x000000ffff047224 */ /* 0x000fc600078e0a03 */
[----:B------:R-:W-:Y:S02]  /*06b0*/  LOP3.LUT R6, R149, 0xffffffe0, RZ, 0xc0, !PT ;  /* 0xffffffe095067812 */ /* 0x000fe400078ec0ff */
[----:B------:R-:W-:-:S03]  /*06c0*/  IMNMX R4, RZ, R4, !PT ;  /* 0x00000004ff047217 */ /* 0x000fc60007800200 */
[----:B------:R-:W-:Y:S01]  /*06d0*/  IMAD.IADD R3, R6, 0x1, -R3 ;  /* 0x0000000106037824 */ /* 0x000fe200078e0a03 */
[----:B------:R-:W-:-:S04]  /*06e0*/  SHF.R.U32.HI R78, RZ, 0x5, R4 ;  /* 0x00000005ff4e7819 */ /* 0x000fc80000011604 */
[----:B------:R-:W-:-:S04]  /*06f0*/  IMNMX R3, R3, R20, PT ;  /* 0x0000001403037217 */ /* 0x000fc80003800200 */
[----:B------:R-:W-:-:S13]  /*0700*/  ISETP.GT.AND P0, PT, R3, R4, PT ;  /* 0x000000040300720c */ /* 0x000fda0003f04270 */
[----:B------:R-:W-:Y:S01]  /*0710*/  @P0 IADD3 R7, R3, 0x1f, RZ ;  /* 0x0000001f03070810 */ /* 0x000fe20007ffe0ff */
[----:B------:R-:W-:-:S03]  /*0720*/  IMAD.MOV.U32 R3, RZ, RZ, R78 ;  /* 0x000000ffff037224 */ /* 0x000fc600078e004e */
[----:B------:R-:W-:-:S04]  /*0730*/  @P0 SHF.R.S32.HI R4, RZ, 0x1f, R7 ;  /* 0x0000001fff040819 */ /* 0x000fc80000011407 */
[----:B------:R-:W-:-:S04]  /*0740*/  @P0 LEA.HI R4, R4, R7, RZ, 0x5 ;  /* 0x0000000704040211 */ /* 0x000fc800078f28ff */
[----:B------:R-:W-:-:S04]  /*0750*/  @P0 SHF.R.S32.HI R3, RZ, 0x5, R4 ;  /* 0x00000005ff030819 */ /* 0x000fc80000011404 */
[----:B------:R-:W-:-:S13]  /*0760*/  ISETP.GT.AND P0, PT, R3, R78, PT ;  /* 0x0000004e0300720c */ /* 0x000fda0003f04270 */
[----:B------:R-:W-:Y:S05]  /*0770*/  @!P0 BRA `(.L_x_54) ;  /* 0x00003c0000008947 */ /* 0x000fea0003800000 */
[----:B-1----:R-:W-:Y:S02]  /*0780*/  ISETP.NE.U32.AND P3, PT, RZ, c[0x0][0x340], PT ;  /* 0x0000d000ff007a0c */ /* 0x002fe40003f65070 */
[----:B------:R-:W-:Y:S01]  /*0790*/  SHF.R.S32.HI R91, RZ, 0x1f, R64 ;  /* 0x0000001fff5b7819 */ /* 0x000fe20000011440 */
[----:B------:R-:W-:Y:S01]  /*07a0*/  IMAD.IADD R2, R110, 0x1, R2 ;  /* 0x000000016e027824 */ /* 0x000fe200078e0202 */
[----:B------:R-:W-:Y:S02]  /*07b0*/  ISETP.NE.AND.EX P3, PT, RZ, c[0x0][0x344], PT, P3 ;  /* 0x0000d100ff007a0c */ /* 0x000fe40003f65330 */
[----:B------:R-:W-:Y:S01]  /*07c0*/  IADD3 R82, R3, -0x1, RZ ;  /* 0xffffffff03527810 */ /* 0x000fe20007ffe0ff */
[C---:B------:R-:W-:Y:S01]  /*07d0*/  IMAD R126, R89.reuse, c[0x0][0x240], RZ ;  /* 0x00009000597e7a24 */ /* 0x040fe200078e02ff */
[----:B------:R-:W-:Y:S01]  /*07e0*/  SHF.R.S32.HI R77, RZ, 0x1f, R228 ;  /* 0x0000001fff4d7819 */ /* 0x000fe200000114e4 */
[----:B------:R-:W-:Y:S01]  /*07f0*/  IMAD R128, R89, c[0x0][0x1e8], RZ ;  /* 0x00007a0059807a24 */ /* 0x000fe200078e02ff */
[----:B------:R-:W-:-:S02]  /*0800*/  UMOV UR6, 0x5 ;  /* 0x0000000500067882 */ /* 0x000fc40000000000 */
[----:B------:R-:W-:-:S05]  /*0810*/  ULDC.64 UR8, c[0x0][0x238] ;  /* 0x00008e0000087ab9 */ /* 0x000fca0000000a00 */
[----:B------:R-:W-:-:S05]  /*0820*/  @P3 IMAD.WIDE R8, R228, R5, c[0x0][0x340] ;  /* 0x0000d000e4083625 */ /* 0x000fca00078e0205 */
[----:B------:R1:W2:Y:S01]  /*0830*/  @P3 LDG.E R4, [R8.64] ;  /* 0x0000000a08043981 */ /* 0x0002a2000c1e1900 */
[----:B------:R-:W-:Y:S01]  /*0840*/  LEA.HI R7, R91, R64, RZ, 0x3 ;  /* 0x000000405b077211 */ /* 0x000fe200078f18ff */
[----:B------:R-:W-:Y:S01]  /*0850*/  IMAD.WIDE.U32 R12, R2, c[0x0][0x1e0], RZ ;  /* 0x00007800020c7a25 */ /* 0x000fe200078e00ff */
[----:B------:R-:W-:Y:S01]  /*0860*/  SHF.R.S32.HI R5, RZ, 0x1f, R0 ;  /* 0x0000001fff057819 */ /* 0x000fe20000011400 */
[----:B------:R-:W-:Y:S01]  /*0870*/  USHF.L.U64.HI UR7, UR8, UR6, UR9 ;  /* 0x0000000608077299 */ /* 0x000fe20008010209 */
[----:B------:R-:W-:Y:S01]  /*0880*/  SHF.R.S32.HI R109, RZ, 0x3, R7 ;  /* 0x00000003ff6d7819 */ /* 0x000fe20000011407 */
[----:B------:R-:W-:Y:S01]  /*0890*/  IMAD R126, R227, c[0x0][0x244], R126 ;  /* 0x00009100e37e7a24 */ /* 0x000fe200078e027e */
[----:B------:R-:W-:Y:S01]  /*08a0*/  LOP3.LUT R7, R7, 0xfffffff8, RZ, 0xc0, !PT ;  /* 0xfffffff807077812 */ /* 0x000fe200078ec0ff */
[----:B------:R-:W-:Y:S01]  /*08b0*/  IMAD R128, R227, c[0x0][0x1ec], R128 ;  /* 0x00007b00e3807a24 */ /* 0x000fe200078e0280 */
[----:B------:R-:W-:Y:S01]  /*08c0*/  SHF.R.S32.HI R83, RZ, 0x1f, R2 ;  /* 0x0000001fff537819 */ /* 0x000fe20000011402 */
[C---:B------:R-:W-:Y:S01]  /*08d0*/  IMAD.WIDE.U32 R132, R109.reuse, c[0x0][0x1e0], RZ ;  /* 0x000078006d847a25 */ /* 0x040fe200078e00ff */
[----:B------:R-:W-:Y:S01]  /*08e0*/  SHF.R.S32.HI R114, RZ, 0x1f, R109 ;  /* 0x0000001fff727819 */ /* 0x000fe2000001146d */
[----:B------:R-:W-:Y:S01]  /*08f0*/  USHF.L.U32 UR8, UR8, 0x5, URZ ;  /* 0x0000000508087899 */ /* 0x000fe2000800063f */
[----:B------:R-:W-:Y:S01]  /*0900*/  IADD3 R11, P0, R109, R0, RZ ;  /* 0x000000006d0b7210 */ /* 0x000fe20007f1e0ff */
[----:B------:R-:W-:Y:S01]  /*0910*/  IMAD.IADD R14, R64, 0x1, -R7 ;  /* 0x00000001400e7824 */ /* 0x000fe200078e0a07 */
[----:B------:R-:W-:Y:S01]  /*0920*/  LEA.HI R91, R91, R64, RZ, 0x6 ;  /* 0x000000405b5b7211 */ /* 0x000fe200078f30ff */
[----:B------:R-:W-:Y:S01]  /*0930*/  IMAD R7, R83, c[0x0][0x1e0], RZ ;  /* 0x0000780053077a24 */ /* 0x000fe200078e02ff */
[----:B------:R-:W-:Y:S01]  /*0940*/  SEL R124, R228, RZ, !P5 ;  /* 0x000000ffe47c7207 */ /* 0x000fe20006800000 */
[----:B------:R-:W-:Y:S01]  /*0950*/  IMAD.SHL.U32 R16, R14, 0x8, RZ ;  /* 0x000000080e107824 */ /* 0x000fe200078e00ff */
[----:B------:R-:W-:Y:S01]  /*0960*/  SHF.L.U32 R91, R91, 0x3, RZ ;  /* 0x000000035b5b7819 */ /* 0x000fe200000006ff */
[----:B------:R-:W-:Y:S01]  /*0970*/  IMAD.X R18, R114, 0x1, R5, P0 ;  /* 0x0000000172127824 */ /* 0x000fe200000e0605 */
[----:B------:R-:W-:Y:S01]  /*0980*/  BSSY B0, `(.L_x_55) ;  /* 0x0000055000007945 */ /* 0x000fe20003800000 */
[----:B------:R-:W-:Y:S01]  /*0990*/  IMAD R22, R2, c[0x0][0x1e4], R7 ;  /* 0x0000790002167a24 */ /* 0x000fe200078e0207 */
[----:B------:R-:W-:Y:S01]  /*09a0*/  SHF.R.S32.HI R17, RZ, 0x1f, R16 ;  /* 0x0000001fff117819 */ /* 0x000fe20000011410 */
[----:B------:R-:W-:Y:S01]  /*09b0*/  IMAD R18, R18, c[0x0][0x238], RZ ;  /* 0x00008e0012127a24 */ /* 0x000fe200078e02ff */
[----:B-1----:R-:W-:Y:S01]  /*09c0*/  IADD3 R9, -R109, R20, RZ ;  /* 0x000000146d097210 */ /* 0x002fe20007ffe1ff */
[----:B------:R-:W-:Y:S01]  /*09d0*/  IMAD.SHL.U32 R14, R14, 0x4, RZ ;  /* 0x000000040e0e7824 */ /* 0x000fe200078e00ff */
[C---:B------:R-:W-:Y:S01]  /*09e0*/  ISETP.GE.AND P2, PT, R16.reuse, c[0x0][0x1d4], PT ;  /* 0x0000750010007a0c */ /* 0x040fe20003f46270 */
[----:B------:R-:W-:Y:S01]  /*09f0*/  IMAD.IADD R23, R13, 0x1, R22 ;  /* 0x000000010d177824 */ /* 0x000fe200078e0216 */
[C---:B------:R-:W-:Y:S01]  /*0a00*/  IADD3 R108, R16.reuse, 0x80, RZ ;  /* 0x00000080106c7810 */ /* 0x040fe20007ffe0ff */
[C---:B------:R-:W-:Y:S01]  /*0a10*/  IMAD R18, R11.reuse, c[0x0][0x23c], R18 ;  /* 0x00008f000b127a24 */ /* 0x040fe200078e0212 */
[----:B------:R-:W-:Y:S01]  /*0a20*/  IADD3 R107, R16, 0xc0, RZ ;  /* 0x000000c0106b7810 */ /* 0x000fe20007ffe0ff */
[----:B------:R-:W-:Y:S01]  /*0a30*/  IMAD.WIDE.U32 R10, R11, c[0x0][0x238], R16 ;  /* 0x00008e000b0a7a25 */ /* 0x000fe200078e0010 */
[----:B------:R-:W-:-:S02]  /*0a40*/  SEL R7, RZ, 0x1, P2 ;  /* 0x00000001ff077807 */ /* 0x000fc40001000000 */
[----:B------:R-:W-:Y:S01]  /*0a50*/  ISETP.GE.AND P1, PT, R108, c[0x0][0x1d4], PT ;  /* 0x000075006c007a0c */ /* 0x000fe20003f26270 */
[----:B------:R-:W-:Y:S01]  /*0a60*/  IMAD.MOV.U32 R22, RZ, RZ, R12 ;  /* 0x000000ffff167224 */ /* 0x000fe200078e000c */
[----:B------:R-:W-:Y:S01]  /*0a70*/  IADD3 R12, R14, 0x40, RZ ;  /* 0x000000400e0c7810 */ /* 0x000fe20007ffe0ff */
[----:B------:R-:W-:Y:S01]  /*0a80*/  IMAD R6, R82, -0x20, R9 ;  /* 0xffffffe052067824 */ /* 0x000fe200078e0209 */
[----:B------:R-:W-:Y:S01]  /*0a90*/  IADD3 R19, R11, R18, RZ ;  /* 0x000000120b137210 */ /* 0x000fe20007ffe0ff */
[----:B------:R-:W-:Y:S01]  /*0aa0*/  IMAD.MOV.U32 R18, RZ, RZ, R10 ;  /* 0x000000ffff127224 */ /* 0x000fe200078e000a */
[----:B------:R-:W-:Y:S01]  /*0ab0*/  LOP3.LUT R91, R91, 0xfffffe00, RZ, 0xc0, !PT ;  /* 0xfffffe005b5b7812 */ /* 0x000fe200078ec0ff */
[----:B------:R-:W-:Y:S01]  /*0ac0*/  IMAD.IADD R11, R14, 0x1, R12 ;  /* 0x000000010e0b7824 */ /* 0x000fe200078e020c */
[----:B------:R-:W-:Y:S01]  /*0ad0*/  ISETP.GT.AND P4, PT, R6, RZ, PT ;  /* 0x000000ff0600720c */ /* 0x000fe20003f84270 */
[----:B------:R-:W-:Y:S01]  /*0ae0*/  IMAD.WIDE.U32 R18, R227, c[0x0][0x240], R18 ;  /* 0x00009000e3127a25 */ /* 0x000fe200078e0012 */
[----:B------:R-:W-:-:S02]  /*0af0*/  SHF.R.S32.HI R81, RZ, 0x1f, R82 ;  /* 0x0000001fff517819 */ /* 0x000fc40000011452 */
[----:B------:R-:W-:Y:S01]  /*0b00*/  ISETP.GE.AND P0, PT, R11, c[0x0][0x1d4], PT ;  /* 0x000075000b007a0c */ /* 0x000fe20003f06270 */
[----:B------:R-:W-:Y:S02]  /*0b10*/  IMAD.IADD R127, R19, 0x1, R126 ;  /* 0x00000001137f7824 */ /* 0x000fe400078e027e */
[----:B------:R-:W-:Y:S01]  /*0b20*/  IMAD.MOV.U32 R126, RZ, RZ, R18 ;  /* 0x000000ffff7e7224 */ /* 0x000fe200078e0012 */
[----:B------:R-:W-:Y:S01]  /*0b30*/  SEL R6, RZ, 0xffffffff, P0 ;  /* 0xffffffffff067807 */ /* 0x000fe20000000000 */
[----:B------:R-:W-:Y:S01]  /*0b40*/  IMAD.WIDE.U32 R22, R227, c[0x0][0x1e8], R22 ;  /* 0x00007a00e3167a25 */ /* 0x000fe200078e0016 */
[----:B------:R-:W-:-:S03]  /*0b50*/  ISETP.GE.AND P0, PT, R107, c[0x0][0x1d4], PT ;  /* 0x000075006b007a0c */ /* 0x000fc60003f06270 */
[----:B------:R-:W-:Y:S01]  /*0b60*/  IMAD.SHL.U32 R6, R6, 0x2, RZ ;  /* 0x0000000206067824 */ /* 0x000fe200078e00ff */
[----:B------:R-:W-:Y:S01]  /*0b70*/  SEL R102, RZ, 0x8, P0 ;  /* 0x00000008ff667807 */ /* 0x000fe20000000000 */
[----:B------:R-:W-:Y:S01]  /*0b80*/  IMAD.WIDE.U32 R126, R124, c[0x0][0x248], R126 ;  /* 0x000092007c7e7a25 */ /* 0x000fe200078e007e */
[----:B------:R-:W-:Y:S02]  /*0b90*/  IADD3 R129, R23, R128, RZ ;  /* 0x0000008017817210 */ /* 0x000fe40007ffe0ff */
[----:B------:R-:W-:Y:S01]  /*0ba0*/  LOP3.LUT R6, R6, 0x2, R7, 0xe2, !PT ;  /* 0x0000000206067812 */ /* 0x000fe200078ee207 */
[----:B------:R-:W-:Y:S01]  /*0bb0*/  IMAD.MOV.U32 R128, RZ, RZ, R22 ;  /* 0x000000ffff807224 */ /* 0x000fe200078e0016 */
[----:B------:R-:W-:-:S04]  /*0bc0*/  SEL R7, RZ, 0x4, P1 ;  /* 0x00000004ff077807 */ /* 0x000fc80000800000 */
[----:B------:R-:W-:Y:S01]  /*0bd0*/  LOP3.LUT R102, R102, R6, R7, 0xfe, !PT ;  /* 0x0000000666667212 */ /* 0x000fe200078efe07 */
[----:B------:R-:W-:-:S05]  /*0be0*/  IMAD.SHL.U32 R7, R109, 0x40, RZ ;  /* 0x000000406d077824 */ /* 0x000fca00078e00ff */
[----:B------:R-:W-:-:S04]  /*0bf0*/  LOP3.LUT R7, R7, 0x1c0, RZ, 0xc0, !PT ;  /* 0x000001c007077812 */ /* 0x000fc800078ec0ff */
[----:B------:R-:W-:Y:S02]  /*0c00*/  LOP3.LUT R106, R7, 0x38, R16, 0xf8, !PT ;  /* 0x00000038076a7812 */ /* 0x000fe400078ef810 */
[----:B------:R-:W-:-:S04]  /*0c10*/  SHF.R.U32.HI R6, RZ, 0x3, R7 ;  /* 0x00000003ff067819 */ /* 0x000fc80000011607 */
[----:B------:R-:W-:-:S05]  /*0c20*/  LOP3.LUT R106, R91, R106, R6, 0xf6, !PT ;  /* 0x0000006a5b6a7212 */ /* 0x000fca00078ef606 */
[----:B------:R-:W-:Y:S01]  /*0c30*/  IMAD.SHL.U32 R106, R106, 0x2, RZ ;  /* 0x000000026a6a7824 */ /* 0x000fe200078e00ff */
[----:B--2---:R-:W-:Y:S01]  /*0c40*/  @P3 SHF.R.S32.HI R19, RZ, 0x1f, R4 ;  /* 0x0000001fff133819 */ /* 0x004fe20000011404 */
[----:B------:R-:W-:Y:S01]  /*0c50*/  @!P3 IMAD.MOV.U32 R19, RZ, RZ, R77 ;  /* 0x000000ffff13b224 */ /* 0x000fe200078e004d */
[----:B------:R-:W-:Y:S01]  /*0c60*/  @P3 MOV R18, R4 ;  /* 0x0000000400123202 */ /* 0x000fe20000000f00 */
[----:B------:R-:W-:Y:S01]  /*0c70*/  @!P3 IMAD.MOV.U32 R18, RZ, RZ, R228 ;  /* 0x000000ffff12b224 */ /* 0x000fe200078e00e4 */
[----:B------:R-:W-:Y:S01]  /*0c80*/  SEL R77, R77, RZ, !P5 ;  /* 0x000000ff4d4d7207 */ /* 0x000fe20006800000 */
[----:B------:R-:W-:Y:S01]  /*0c90*/  IMAD R4, R114, c[0x0][0x1e0], RZ ;  /* 0x0000780072047a24 */ /* 0x000fe200078e02ff */
[----:B------:R-:W-:Y:S02]  /*0ca0*/  SEL R75, R19, RZ, !P6 ;  /* 0x000000ff134b7207 */ /* 0x000fe40007000000 */
[----:B------:R-:W-:Y:S01]  /*0cb0*/  SEL R122, R18, RZ, !P6 ;  /* 0x000000ff127a7207 */ /* 0x000fe20007000000 */
[----:B------:R-:W-:-:S02]  /*0cc0*/  IMAD R131, R77, c[0x0][0x248], RZ ;  /* 0x000092004d837a24 */ /* 0x000fc400078e02ff */
[----:B------:R-:W-:Y:S02]  /*0cd0*/  IMAD R79, R75, c[0x0][0x1f0], RZ ;  /* 0x00007c004b4f7a24 */ /* 0x000fe400078e02ff */
[----:B------:R-:W-:-:S04]  /*0ce0*/  IMAD.WIDE.U32 R128, R122, c[0x0][0x1f0], R128 ;  /* 0x00007c007a807a25 */ /* 0x000fc800078e0080 */
[----:B------:R-:W-:Y:S02]  /*0cf0*/  IMAD R79, R122, c[0x0][0x1f4], R79 ;  /* 0x00007d007a4f7a24 */ /* 0x000fe400078e024f */
[----:B------:R-:W-:Y:S02]  /*0d00*/  IMAD R131, R124, c[0x0][0x24c], R131 ;  /* 0x000093007c837a24 */ /* 0x000fe400078e0283 */
[----:B------:R-:W-:Y:S01]  /*0d10*/  IMAD R13, R109, c[0x0][0x1e4], R4 ;  /* 0x000079006d0d7a24 */ /* 0x000fe200078e0204 */
[----:B------:R-:W-:Y:S01]  /*0d20*/  IADD3 R79, R129, R79, RZ ;  /* 0x0000004f814f7210 */ /* 0x000fe20007ffe0ff */
[----:B------:R-:W-:Y:S02]  /*0d30*/  IMAD.IADD R131, R127, 0x1, R131 ;  /* 0x000000017f837824 */ /* 0x000fe400078e0283 */
[----:B------:R-:W-:Y:S01]  /*0d40*/  IMAD.IADD R80, R133, 0x1, R13 ;  /* 0x0000000185507824 */ /* 0x000fe200078e020d */
[----:B------:R-:W-:Y:S05]  /*0d50*/  @!P4 BRA `(.L_x_56) ;  /* 0x000001700000c947 */ /* 0x000fea0003800000 */
[----:B------:R-:W-:Y:S01]  /*0d60*/  LOP3.LUT R8, R102, 0xff, RZ, 0xc0, !PT ;  /* 0x000000ff66087812 */ /* 0x000fe200078ec0ff */
[----:B------:R-:W-:-:S02]  /*0d70*/  IMAD R4, R82, UR7, RZ ;  /* 0x0000000752047c24 */ /* 0x000fc4000f8e02ff */
[----:B------:R-:W-:Y:S01]  /*0d80*/  IMAD.SHL.U32 R18, R102, 0x10, RZ ;  /* 0x0000001066127824 */ /* 0x000fe200078e00ff */
[C---:B------:R-:W-:Y:S01]  /*0d90*/  SHF.L.U32 R10, R8.reuse, 0x2, RZ ;  /* 0x00000002080a7819 */ /* 0x040fe200000006ff */
[----:B------:R-:W-:Y:S02]  /*0da0*/  IMAD.MOV.U32 R130, RZ, RZ, R126 ;  /* 0x000000ffff827224 */ /* 0x000fe400078e007e */
[----:B------:R-:W-:Y:S01]  /*0db0*/  IMAD.SHL.U32 R13, R8, 0x8, RZ ;  /* 0x00000008080d7824 */ /* 0x000fe200078e00ff */
[----:B------:R-:W-:Y:S01]  /*0dc0*/  LOP3.LUT P4, RZ, R18, 0x10, RZ, 0xc0, !PT ;  /* 0x0000001012ff7812 */ /* 0x000fe2000788c0ff */
[----:B------:R-:W-:Y:S01]  /*0dd0*/  IMAD.SHL.U32 R8, R8, 0x2, RZ ;  /* 0x0000000208087824 */ /* 0x000fe200078e00ff */
[----:B------:R-:W-:Y:S01]  /*0de0*/  LOP3.LUT P2, RZ, R10, 0x10, RZ, 0xc0, !PT ;  /* 0x000000100aff7812 */ /* 0x000fe2000784c0ff */
[----:B------:R-:W-:Y:S01]  /*0df0*/  IMAD.WIDE.U32 R22, R82, UR8, R130 ;  /* 0x0000000852167c25 */ /* 0x000fe2000f8e0082 */
[----:B------:R-:W-:Y:S02]  /*0e00*/  LOP3.LUT P3, RZ, R13, 0x10, RZ, 0xc0, !PT ;  /* 0x000000100dff7812 */ /* 0x000fe4000786c0ff */
[----:B------:R-:W-:Y:S01]  /*0e10*/  LOP3.LUT P1, RZ, R8, 0x10, RZ, 0xc0, !PT ;  /* 0x0000001008ff7812 */ /* 0x000fe2000782c0ff */
[----:B------:R-:W-:Y:S01]  /*0e20*/  IMAD R4, R81, UR8, R4 ;  /* 0x0000000851047c24 */ /* 0x000fe2000f8e0204 */
[----:B------:R-:W-:-:S04]  /*0e30*/  LEA R18, P0, R22, c[0x0][0x220], 0x1 ;  /* 0x0000880016127a11 */ /* 0x000fc800078008ff */
[----:B------:R-:W-:-:S04]  /*0e40*/  IADD3 R4, R23, R4, RZ ;  /* 0x0000000417047210 */ /* 0x000fc80007ffe0ff */
[----:B------:R-:W-:-:S05]  /*0e50*/  LEA.HI.X R19, R22, c[0x0][0x224], R4, 0x1, P0 ;  /* 0x0000890016137a11 */ /* 0x000fca00000f0c04 */
[----:B------:R-:W-:Y:S01]  /*0e60*/  @!PT LDS RZ, [RZ] ;  /* 0x00000000fffff984 */ /* 0x000fe20000000800 */
[----:B------:R-:W-:Y:S01]  /*0e70*/  @!PT LDS RZ, [RZ] ;  /* 0x00000000fffff984 */ /* 0x000fe20000000800 */
[----:B------:R-:W-:Y:S01]  /*0e80*/  @!PT LDS RZ, [RZ] ;  /* 0x00000000fffff984 */ /* 0x000fe20000000800 */
[----:B------:R1:W-:Y:S04]  /*0e90*/  LDGSTS.E.BYPASS.LTC128B.128 [R106+0xc080], [R18.64], P4 ;  /* 0x0c080000126a7fae */ /* 0x0003e8000a101d4a */
[----:B------:R1:W-:Y:S04]  /*0ea0*/  LDGSTS.E.BYPASS.LTC128B.128 [R106+0xd080], [R18.64+0x80], P3 ;  /* 0x0d080080126a7fae */ /* 0x0003e80009901d4a */
[----:B------:R1:W-:Y:S04]  /*0eb0*/  LDGSTS.E.BYPASS.LTC128B.128 [R106+0xe080], [R18.64+0x100], P2 ;  /* 0x0e080100126a7fae */ /* 0x0003e80009101d4a */
[----:B------:R1:W-:Y:S02]  /*0ec0*/  LDGSTS.E.BYPASS.LTC128B.128 [R106+0xf080], [R18.64+0x180], P1 ;  /* 0x0f080180126a7fae */ /* 0x0003e40008901d4a */
.L_x_56:
[----:B------:R-:W-:Y:S05]  /*0ed0*/  BSYNC B0 ;  /* 0x0000000000007941 */ /* 0x000fea0003800000 */
.L_x_55:
[----:B------:R-:W-:Y:S01]  /*0ee0*/  IADD3 R4, R9, 0x20, RZ ;  /* 0x0000002009047810 */ /* 0x000fe20007ffe0ff */
[----:B------:R-:W-:Y:S01]  /*0ef0*/  IMAD.SHL.U32 R87, R82, 0x20, RZ ;  /* 0x0000002052577824 */ /* 0x000fe200078e00ff */
[----:B------:R-:W-:Y:S01]  /*0f00*/  IADD3 R20, R20, 0x20, RZ ;  /* 0x0000002014147810 */ /* 0x000fe20007ffe0ff */
[----:B------:R-:W-:Y:S01]  /*0f10*/  IMAD.WIDE.U32 R8, R227, c[0x0][0x260], R16 ;  /* 0x00009800e3087a25 */ /* 0x000fe200078e0010 */
[----:B------:R-:W-:Y:S01]  /*0f20*/  ISETP.GE.AND P0, PT, R11, c[0x0][0x27c], PT ;  /* 0x00009f000b007a0c */ /* 0x000fe20003f06270 */
[----:B------:R-:W0:Y:S01]  /*0f30*/  LDGDEPBAR ;  /* 0x00000000000079af */ /* 0x000e220000000000 */
[-C--:B------:R-:W-:Y:S01]  /*0f40*/  IADD3 R85, P5, P4, R2, R87.reuse, R109 ;  /* 0x0000005702557210 */ /* 0x080fe20007cbe06d */
[----:B------:R-:W-:Y:S01]  /*0f50*/  IMAD R97, R3, -0x20, R4 ;  /* 0xffffffe003617824 */ /* 0x000fe200078e0204 */
[----:B------:R-:W-:Y:S01]  /*0f60*/  IADD3 R87, P3, P2, R109, R87, R0 ;  /* 0x000000576d577210 */ /* 0x000fe20007a7e000 */
[----:B------:R-:W-:Y:S01]  /*0f70*/  IMAD R96, R3, -0x20, R20 ;  /* 0xffffffe003607824 */ /* 0x000fe200078e0214 */
[----:B------:R-:W-:Y:S01]  /*0f80*/  SEL R0, RZ, c[0x0][0x27c], !P0 ;  /* 0x00009f00ff007a07 */ /* 0x000fe20004000000 */
[----:B------:R-:W-:Y:S01]  /*0f90*/  IMAD.MOV.U32 R3, RZ, RZ, c[0x0][0x27c] ;  /* 0x00009f00ff037624 */ /* 0x000fe200078e00ff */
[----:B------:R-:W-:Y:S01]  /*0fa0*/  SHF.L.U64.HI R84, R82, 0x5, R81 ;  /* 0x0000000552547819 */ /* 0x000fe20000010251 */
[----:B------:R-:W-:Y:S01]  /*0fb0*/  IMAD R20, R89, c[0x0][0x260], RZ ;  /* 0x0000980059147a24 */ /* 0x000fe200078e02ff */
[----:B------:R-:W-:Y:S01]  /*0fc0*/  ISETP.GE.AND P1, PT, R16, c[0x0][0x27c], PT ;  /* 0x00009f0010007a0c */ /* 0x000fe20003f26270 */
[----:B------:R-:W-:Y:S01]  /*0fd0*/  IMAD.IADD R0, R11, 0x1, R0 ;  /* 0x000000010b007824 */ /* 0x000fe200078e0200 */
[C---:B------:R-:W-:Y:S01]  /*0fe0*/  ISETP.GE.AND P6, PT, R3.reuse, 0x1, PT ;  /* 0x000000010300780c */ /* 0x040fe20003fc6270 */
[----:B------:R-:W-:Y:S01]  /*0ff0*/  IMAD.SHL.U32 R3, R3, 0x2, RZ ;  /* 0x0000000203037824 */ /* 0x000fe200078e00ff */
[-C--:B------:R-:W-:Y:S01]  /*1000*/  IADD3.X R83, R83, R84.reuse, R114, P5, P4 ;  /* 0x0000005453537210 */ /* 0x080fe20002fe8472 */
[C---:B------:R-:W-:Y:S01]  /*1010*/  IMAD R20, R227.reuse, c[0x0][0x264], R20 ;  /* 0x00009900e3147a24 */ /* 0x040fe200078e0214 */
[----:B------:R-:W-:Y:S01]  /*1020*/  IADD3.X R84, R114, R84, R5, P3, P2 ;  /* 0x0000005472547210 */ /* 0x000fe20001fe4405 */
[----:B-1----:R-:W-:Y:S01]  /*1030*/  IMAD.WIDE.U32 R18, R227, c[0x0][0x210], R16 ;  /* 0x00008400e3127a25 */ /* 0x002fe200078e0010 */
[----:B------:R-:W-:Y:S01]  /*1040*/  IADD3 R2, -R3, c[0x0][0x1d4], RZ ;  /* 0x0000750003027a10 */ /* 0x000fe20007ffe1ff */
[----:B------:R-:W-:Y:S01]  /*1050*/  ULDC.64 UR4, c[0x0][0x290] ;  /* 0x0000a40000047ab9 */ /* 0x000fe20000000a00 */
[----:B------:R-:W-:Y:S01]  /*1060*/  SHF.R.S32.HI R93, RZ, 0x1f, R0 ;  /* 0x0000001fff5d7819 */ /* 0x000fe20000011400 */
[----:B------:R-:W-:Y:S01]  /*1070*/  IMAD.IADD R21, R9, 0x1, R20 ;  /* 0x0000000109157824 */ /* 0x000fe200078e0214 */
[CC--:B------:R-:W-:Y:S01]  /*1080*/  SEL R5, R3.reuse, R2.reuse, !P1 ;  /* 0x0000000203057207 */ /* 0x0c0fe20004800000 */
[----:B------:R-:W-:Y:S01]  /*1090*/  IMAD.MOV.U32 R20, RZ, RZ, R8 ;  /* 0x000000ffff147224 */ /* 0x000fe200078e0008 */
[----:B------:R-:W-:Y:S01]  /*10a0*/  SEL R2, R3, R2, !P0 ;  /* 0x0000000203027207 */ /* 0x000fe20004000000 */
[----:B------:R-:W-:Y:S01]  /*10b0*/  IMAD R8, R89, c[0x0][0x210], RZ ;  /* 0x0000840059087a24 */ /* 0x000fe200078e02ff */
[----:B------:R-:W-:Y:S01]  /*10c0*/  SEL R3, RZ, c[0x0][0x27c], !P1 ;  /* 0x00009f00ff037a07 */ /* 0x000fe20004800000 */
[----:B------:R-:W-:Y:S01]  /*10d0*/  IMAD R75, R75, c[0x0][0x218], RZ ;  /* 0x000086004b4b7a24 */ /* 0x000fe200078e02ff */
[-C--:B------:R-:W-:Y:S01]  /*10e0*/  LEA.HI R100, R93, R0.reuse, RZ, 0x3 ;  /* 0x000000005d647211 */ /* 0x080fe200078f18ff */
[----:B------:R-:W-:Y:S01]  /*10f0*/  IMAD R8, R227, c[0x0][0x214], R8 ;  /* 0x00008500e3087a24 */ /* 0x000fe200078e0208 */
[----:B------:R-:W-:Y:S01]  /*1100*/  LEA.HI R93, R93, R0, RZ, 0x6 ;  /* 0x000000005d5d7211 */ /* 0x000fe200078f30ff */
[----:B------:R-:W-:Y:S01]  /*1110*/  IMAD.IADD R4, R16, 0x1, R3 ;  /* 0x0000000110047824 */ /* 0x000fe200078e0203 */
[----:B------:R-:W-:Y:S01]  /*1120*/  SHF.R.S32.HI R0, RZ, 0x1f, R5 ;  /* 0x0000001fff007819 */ /* 0x000fe20000011405 */
[----:B------:R-:W-:Y:S01]  /*1130*/  IMAD.IADD R9, R19, 0x1, R8 ;  /* 0x0000000113097824 */ /* 0x000fe200078e0208 */
[----:B------:R-:W-:Y:S01]  /*1140*/  SHF.R.S32.HI R3, RZ, 0x1f, R2 ;  /* 0x0000001fff037819 */ /* 0x000fe20000011402 */
[----:B------:R-:W-:Y:S01]  /*1150*/  IMAD.SHL.U32 R93, R93, 0x20, RZ ;  /* 0x000000205d5d7824 */ /* 0x000fe200078e00ff */
[----:B------:R-:W-:Y:S01]  /*1160*/  SHF.R.S32.HI R95, RZ, 0x1f, R4 ;  /* 0x0000001fff5f7819 */ /* 0x000fe20000011404 */
[----:B------:R-:W-:Y:S01]  /*1170*/  IMAD.MOV.U32 R8, RZ, RZ, R18 ;  /* 0x000000ffff087224 */ /* 0x000fe200078e0012 */
[----:B------:R-:W-:Y:S01]  /*1180*/  LEA.HI R0, R0, R5, RZ, 0x4 ;  /* 0x0000000500007211 */ /* 0x000fe200078f20ff */
[C---:B------:R-:W-:Y:S01]  /*1190*/  IMAD R75, R122.reuse, c[0x0][0x21c], R75 ;  /* 0x000087007a4b7a24 */ /* 0x040fe200078e024b */
[----:B------:R-:W-:Y:S01]  /*11a0*/  LEA.HI R101, R95, R4, RZ, 0x3 ;  /* 0x000000045f657211 */ /* 0x000fe200078f18ff */
[----:B------:R-:W-:Y:S01]  /*11b0*/  IMAD.WIDE.U32 R122, R122, c[0x0][0x218], R8 ;  /* 0x000086007a7a7a25 */ /* 0x000fe200078e0008 */
[----:B------:R-:W-:Y:S01]  /*11c0*/  LEA.HI R3, R3, R2, RZ, 0x4 ;  /* 0x0000000203037211 */ /* 0x000fe200078f20ff */
[----:B------:R-:W-:Y:S01]  /*11d0*/  USHF.L.U64.HI UR9, UR4, UR6, UR5 ;  /* 0x0000000604097299 */ /* 0x000fe20008010205 */
[----:B------:R-:W-:Y:S01]  /*11e0*/  SHF.R.S32.HI R0, RZ, 0x4, R0 ;  /* 0x00000004ff007819 */ /* 0x000fe20000011400 */
[C---:B------:R-:W-:Y:S01]  /*11f0*/  IMAD R116, R114.reuse, c[0x0][0x290], RZ ;  /* 0x0000a40072747a24 */ /* 0x040fe200078e02ff */
[----:B------:R-:W-:Y:S01]  /*1200*/  LOP3.LUT R5, R7, 0x38, R100, 0xf8, !PT ;  /* 0x0000003807057812 */ /* 0x000fe200078ef864 */
[----:B------:R-:W-:Y:S01]  /*1210*/  IMAD R114, R114, c[0x0][0x280], RZ ;  /* 0x0000a00072727a24 */ /* 0x000fe200078e02ff */
[----:B------:R-:W-:Y:S01]  /*1220*/  LEA.HI.SX32 R99, R101, R0, 0x1d ;  /* 0x0000000065637211 */ /* 0x000fe200078feaff */
[----:B------:R-:W-:Y:S01]  /*1230*/  IMAD.WIDE.U32 R120, R109, c[0x0][0x290], R16 ;  /* 0x0000a4006d787a25 */ /* 0x000fe200078e0010 */
[----:B------:R-:W-:Y:S01]  /*1240*/  SHF.R.S32.HI R3, RZ, 0x4, R3 ;  /* 0x00000004ff037819 */ /* 0x000fe20000011403 */
[----:B------:R-:W-:Y:S01]  /*1250*/  USHF.L.U32 UR12, UR4, 0x5, URZ ;  /* 0x00000005040c7899 */ /* 0x000fe2000800063f */
[----:B------:R-:W-:Y:S01]  /*1260*/  LEA.HI R95, R95, R4, RZ, 0x6 ;  /* 0x000000045f5f7211 */ /* 0x000fe200078f30ff */
[----:B------:R-:W-:Y:S01]  /*1270*/  IMAD.WIDE.U32 R118, R109, c[0x0][0x280], R16 ;  /* 0x0000a0006d767a25 */ /* 0x000fe200078e0010 */
[----:B------:R-:W-:Y:S01]  /*1280*/  LOP3.LUT R93, R93, 0x7ffff800, RZ, 0xc0, !PT ;  /* 0x7ffff8005d5d7812 */ /* 0x000fe200078ec0ff */
[----:B------:R-:W-:Y:S01]  /*1290*/  ULDC.64 UR4, c[0x0][0x280] ;  /* 0x0000a00000047ab9 */ /* 0x000fe20000000a00 */
[-C--:B------:R-:W-:Y:S01]  /*12a0*/  LOP3.LUT R0, R5, R6.reuse, RZ, 0x3c, !PT ;  /* 0x0000000605007212 */ /* 0x080fe200078e3cff */
[----:B------:R-:W-:Y:S01]  /*12b0*/  IMAD.SHL.U32 R95, R95, 0x20, RZ ;  /* 0x000000205f5f7824 */ /* 0x000fe200078e00ff */
[----:B------:R-:W-:Y:S01]  /*12c0*/  SHF.R.S32.HI R4, RZ, 0x1f, R99 ;  /* 0x0000001fff047819 */ /* 0x000fe20000011463 */
[C---:B------:R-:W-:Y:S01]  /*12d0*/  IMAD R116, R109.reuse, c[0x0][0x294], R116 ;  /* 0x0000a5006d747a24 */ /* 0x040fe200078e0274 */
[----:B------:R-:W-:Y:S01]  /*12e0*/  LEA.HI.SX32 R3, R100, R3, 0x1d ;  /* 0x0000000364037211 */ /* 0x000fe200078feaff */
[----:B------:R-:W-:Y:S01]  /*12f0*/  IMAD R114, R109, c[0x0][0x284], R114 ;  /* 0x0000a1006d727a24 */ /* 0x000fe200078e0272 */
[----:B------:R-:W-:Y:S01]  /*1300*/  IADD3 R93, R0, R93, R91 ;  /* 0x0000005d005d7210 */ /* 0x000fe20007ffe05b */
[----:B------:R-:W-:Y:S01]  /*1310*/  IMAD.SHL.U32 R105, R102, 0x10, RZ ;  /* 0x0000001066697824 */ /* 0x000fe200078e00ff */
[----:B------:R-:W-:Y:S01]  /*1320*/  LEA.HI R4, R4, R99, RZ, 0x3 ;  /* 0x0000006304047211 */ /* 0x000fe200078f18ff */
[----:B------:R-:W-:Y:S01]  /*1330*/  IMAD.SHL.U32 R99, R99, 0x8, RZ ;  /* 0x0000000863637824 */ /* 0x000fe200078e00ff */
[----:B------:R-:W-:Y:S01]  /*1340*/  SHF.R.S32.HI R0, RZ, 0x1f, R3 ;  /* 0x0000001fff007819 */ /* 0x000fe20000011403 */
[----:B------:R-:W-:Y:S01]  /*1350*/  IMAD.SHL.U32 R98, R3, 0x8, RZ ;  /* 0x0000000803627824 */ /* 0x000fe200078e00ff */
[----:B------:R-:W-:Y:S01]  /*1360*/  LOP3.LUT R9, R7, 0x38, R101, 0xf8, !PT ;  /* 0x0000003807097812 */ /* 0x000fe200078ef865 */
[----:B------:R-:W-:Y:S01]  /*1370*/  IMAD.IADD R121, R121, 0x1, R116 ;  /* 0x0000000179797824 */ /* 0x000fe200078e0274 */
[----:B------:R-:W-:Y:S01]  /*1380*/  LEA.HI R0, R0, R3, RZ, 0x3 ;  /* 0x0000000300007211 */ /* 0x000fe200078f18ff */
[----:B------:R-:W-:Y:S01]  /*1390*/  IMAD.SHL.U32 R3, R4, 0x100, RZ ;  /* 0x0000010004037824 */ /* 0x000fe200078e00ff */
[----:B------:R-:W-:Y:S01]  /*13a0*/  LOP3.LUT R5, R7, 0x38, R99, 0xf8, !PT ;  /* 0x0000003807057812 */ /* 0x000fe200078ef863 */
[----:B------:R-:W-:Y:S01]  /*13b0*/  IMAD.IADD R119, R119, 0x1, R114 ;  /* 0x0000000177777824 */ /* 0x000fe200078e0272 */
[--C-:B------:R-:W-:Y:S01]  /*13c0*/  SHF.R.S32.HI R15, RZ, 0x1f, R14.reuse ;  /* 0x0000001fff0f7819 */ /* 0x100fe2000001140e */
[----:B------:R-:W-:Y:S01]  /*13d0*/  IMAD.SHL.U32 R0, R0, 0x100, RZ ;  /* 0x0000010000007824 */ /* 0x000fe200078e00ff */
[-C--:B------:R-:W-:Y:S01]  /*13e0*/  LOP3.LUT R94, R5, R6.reuse, RZ, 0x3c, !PT ;  /* 0x00000006055e7212 */ /* 0x080fe200078e3cff */
[----:B------:R-:W-:Y:S01]  /*13f0*/  IMAD R77, R77, c[0x0][0x268], RZ ;  /* 0x00009a004d4d7a24 */ /* 0x000fe200078e02ff */
[----:B------:R-:W-:Y:S01]  /*1400*/  LOP3.LUT R3, R3, 0x7ffff800, RZ, 0xc0, !PT ;  /* 0x7ffff80003037812 */ /* 0x000fe200078ec0ff */
[--C-:B------:R-:W-:Y:S01]  /*1410*/  IMAD.WIDE.U32 R22, R109, c[0x0][0x290], R14.reuse ;  /* 0x0000a4006d167a25 */ /* 0x100fe200078e000e */
[----:B------:R-:W-:Y:S01]  /*1420*/  LOP3.LUT R95, R95, 0x7ffff800, RZ, 0xc0, !PT ;  /* 0x7ffff8005f5f7812 */ /* 0x000fe200078ec0ff */
[----:B------:R-:W-:Y:S01]  /*1430*/  USHF.L.U64.HI UR13, UR4, UR6, UR5 ;  /* 0x00000006040d7299 */ /* 0x000fe20008010205 */
[-C--:B------:R-:W-:Y:S01]  /*1440*/  LOP3.LUT R2, R9, R6.reuse, RZ, 0x3c, !PT ;  /* 0x0000000609027212 */ /* 0x080fe200078e3cff */
[----:B------:R-:W-:Y:S01]  /*1450*/  IMAD.WIDE.U32 R18, R109, c[0x0][0x280], R14 ;  /* 0x0000a0006d127a25 */ /* 0x000fe200078e000e */
[--C-:B------:R-:W-:Y:S01]  /*1460*/  IADD3 R94, R94, R3, R91.reuse ;  /* 0x000000035e5e7210 */ /* 0x100fe20007ffe05b */
[----:B------:R-:W-:Y:S01]  /*1470*/  USHF.L.U32 UR14, UR4, 0x5, URZ ;  /* 0x00000005040e7899 */ /* 0x000fe2000800063f */
[----:B------:R-:W-:Y:S01]  /*1480*/  IADD3 R95, R2, R95, R91 ;  /* 0x0000005f025f7210 */ /* 0x000fe20007ffe05b */
[----:B------:R-:W-:Y:S01]  /*1490*/  IMAD.IADD R117, R116, 0x1, R23 ;  /* 0x0000000174757824 */ /* 0x000fe200078e0217 */
[----:B-----5:R-:W-:Y:S01]  /*14a0*/  SHF.R.S32.HI R3, RZ, 0x1f, R66 ;  /* 0x0000001fff037819 */ /* 0x020fe20000011442 */
[----:B------:R-:W-:Y:S01]  /*14b0*/  IMAD.IADD R115, R114, 0x1, R19 ;  /* 0x0000000172737824 */ /* 0x000fe200078e0213 */
[----:B------:R-:W-:Y:S01]  /*14c0*/  LOP3.LUT R2, R7, 0x38, R98, 0xf8, !PT ;  /* 0x0000003807027812 */ /* 0x000fe200078ef862 */
[----:B------:R-:W-:Y:S01]  /*14d0*/  IMAD.MOV.U32 R116, RZ, RZ, R22 ;  /* 0x000000ffff747224 */ /* 0x000fe200078e0016 */
[----:B------:R-:W-:Y:S01]  /*14e0*/  LOP3.LUT R102, R102, 0xff, RZ, 0xc0, !PT ;  /* 0x000000ff66667812 */ /* 0x000fe200078ec0ff */
[C---:B------:R-:W-:Y:S01]  /*14f0*/  IMAD R69, R3.reuse, c[0x0][0x290], RZ ;  /* 0x0000a40003457a24 */ /* 0x040fe200078e02ff */
[----:B------:R-:W-:Y:S01]  /*1500*/  LOP3.LUT R2, R2, R6, RZ, 0x3c, !PT ;  /* 0x0000000602027212 */ /* 0x000fe200078e3cff */
[----:B------:R-:W-:Y:S01]  /*1510*/  IMAD.MOV.U32 R114, RZ, RZ, R18 ;  /* 0x000000ffff727224 */ /* 0x000fe200078e0012 */
[----:B------:R-:W-:Y:S01]  /*1520*/  LOP3.LUT R0, R0, 0x7ffff800, RZ, 0xc0, !PT ;  /* 0x7ffff80000007812 */ /* 0x000fe200078ec0ff */
[----:B------:R-:W-:Y:S01]  /*1530*/  IMAD R3, R3, c[0x0][0x280], RZ ;  /* 0x0000a00003037a24 */ /* 0x000fe200078e02ff */
[----:B------:R-:W-:Y:S01]  /*1540*/  ULDC.64 UR4, c[0x0][0x1e0] ;  /* 0x0000780000047ab9 */ /* 0x000fe20000000a00 */
[----:B------:R-:W-:Y:S01]  /*1550*/  IMAD.SHL.U32 R104, R102, 0x8, RZ ;  /* 0x0000000866687824 */ /* 0x000fe200078e00ff */
[----:B------:R-:W-:Y:S01]  /*1560*/  IADD3 R91, R2, R0, R91 ;  /* 0x00000000025b7210 */ /* 0x000fe20007ffe05b */
[----:B------:R-:W-:Y:S01]  /*1570*/  IMAD.SHL.U32 R103, R102, 0x4, RZ ;  /* 0x0000000466677824 */ /* 0x000fe200078e00ff */
[----:B------:R-:W-:Y:S01]  /*1580*/  USHF.L.U64.HI UR5, UR4, UR6, UR5 ;  /* 0x0000000604057299 */ /* 0x000fe20008010205 */
[----:B------:R-:W-:Y:S01]  /*1590*/  IMAD R77, R124, c[0x0][0x26c], R77 ;  /* 0x00009b007c4d7a24 */ /* 0x000fe200078e024d */
[----:B------:R-:W-:Y:S01]  /*15a0*/  IADD3 R73, P1, P0, R128, R132, R16 ;  /* 0x0000008480497210 */ /* 0x000fe2000783e010 */
[----:B------:R-:W-:Y:S01]  /*15b0*/  IMAD.SHL.U32 R102, R102, 0x2, RZ ;  /* 0x0000000266667824 */ /* 0x000fe200078e00ff */
[----:B------:R-:W-:Y:S01]  /*15c0*/  LOP3.LUT R101, R101, 0xfffffff8, RZ, 0xc0, !PT ;  /* 0xfffffff865657812 */ /* 0x000fe200078ec0ff */
[----:B------:R-:W-:Y:S01]  /*15d0*/  IMAD R69, R66, c[0x0][0x294], R69 ;  /* 0x0000a50042457a24 */ /* 0x000fe200078e0245 */
[----:B------:R-:W-:Y:S01]  /*15e0*/  LOP3.LUT R100, R100, 0xfffffff8, RZ, 0xc0, !PT ;  /* 0xfffffff864647812 */ /* 0x000fe200078ec0ff */
[----:B------:R-:W-:Y:S01]  /*15f0*/  IMAD.WIDE.U32 R120, R66, c[0x0][0x290], R120 ;  /* 0x0000a40042787a25 */ /* 0x000fe200078e0078 */
[----:B------:R-:W-:Y:S01]  /*1600*/  USHF.L.U32 UR6, UR4, 0x5, URZ ;  /* 0x0000000504067899 */ /* 0x000fe2000800063f */
[----:B------:R-:W-:-:S02]  /*1610*/  IADD3 R10, R14, 0x20, RZ ;  /* 0x000000200e0a7810 */ /* 0x000fc40007ffe0ff */
[----:B------:R-:W-:Y:S01]  /*1620*/  IMAD.WIDE.U32 R124, R124, c[0x0][0x268], R20 ;  /* 0x00009a007c7c7a25 */ /* 0x000fe200078e0014 */
[----:B------:R-:W-:Y:S01]  /*1630*/  ULDC.U8 UR4, c[0x0][0x298] ;  /* 0x0000a60000047ab9 */ /* 0x000fe20000000000 */
[----:B------:R-:W-:Y:S02]  /*1640*/  IADD3 R9, R14, 0x60, RZ ;  /* 0x000000600e097810 */ /* 0x000fe40007ffe0ff */
[C---:B------:R-:W-:Y:S01]  /*1650*/  IMAD R3, R66.reuse, c[0x0][0x284], R3 ;  /* 0x0000a10042037a24 */ /* 0x040fe200078e0203 */
[----:B------:R-:W-:Y:S01]  /*1660*/  IADD3.X R72, R79, R80, R17, P1, P0 ;  /* 0x000000504f487210 */ /* 0x000fe20000fe0411 */
[C---:B------:R-:W-:Y:S01]  /*1670*/  IMAD.WIDE.U32 R118, R66.reuse, c[0x0][0x280], R118 ;  /* 0x0000a00042767a25 */ /* 0x040fe200078e0076 */
[----:B------:R-:W-:Y:S02]  /*1680*/  LOP3.LUT R105, R105, 0x10, RZ, 0xc0, !PT ;  /* 0x0000001069697812 */ /* 0x000fe400078ec0ff */
[----:B------:R-:W-:Y:S01]  /*1690*/  ISETP.NE.AND P5, PT, RZ, UR4, PT ;  /* 0x00000004ff007c0c */ /* 0x000fe2000bfa5270 */
[----:B------:R-:W-:Y:S01]  /*16a0*/  IMAD.WIDE.U32 R116, R66, c[0x0][0x290], R116 ;  /* 0x0000a40042747a25 */ /* 0x000fe200078e0074 */
[----:B------:R-:W-:-:S02]  /*16b0*/  LOP3.LUT R104, R104, 0x10, RZ, 0xc0, !PT ;  /* 0x0000001068687812 */ /* 0x000fc400078ec0ff */
[----:B------:R-:W-:Y:S01]  /*16c0*/  LOP3.LUT R103, R103, 0x10, RZ, 0xc0, !PT ;  /* 0x0000001067677812 */ /* 0x000fe200078ec0ff */
[----:B------:R-:W-:Y:S01]  /*16d0*/  IMAD.WIDE.U32 R114, R66, c[0x0][0x280], R114 ;  /* 0x0000a00042727a25 */ /* 0x000fe200078e0072 */
[----:B------:R-:W-:Y:S02]  /*16e0*/  LOP3.LUT R102, R102, 0x10, RZ, 0xc0, !PT ;  /* 0x0000001066667812 */ /* 0x000fe400078ec0ff */
[----:B------:R-:W-:Y:S01]  /*16f0*/  SHF.R.S32.HI R92, RZ, 0x1f, R101 ;  /* 0x0000001fff5c7819 */ /* 0x000fe20000011465 */
[----:B------:R-:W-:Y:S01]  /*1700*/  IMAD.IADD R71, R121, 0x1, R69 ;  /* 0x0000000179477824 */ /* 0x000fe200078e0245 */
[----:B------:R-:W-:Y:S01]  /*1710*/  SHF.R.S32.HI R90, RZ, 0x1f, R100 ;  /* 0x0000001fff5a7819 */ /* 0x000fe20000011464 */
[----:B------:R-:W-:Y:S01]  /*1720*/  IMAD.IADD R77, R125, 0x1, R77 ;  /* 0x000000017d4d7824 */ /* 0x000fe200078e024d */
[----:B------:R-:W-:Y:S01]  /*1730*/  SHF.R.S32.HI R88, RZ, 0x1f, R99 ;  /* 0x0000001fff587819 */ /* 0x000fe20000011463 */
[----:B------:R-:W-:Y:S01]  /*1740*/  IMAD.IADD R75, R123, 0x1, R75 ;  /* 0x000000017b4b7824 */ /* 0x000fe200078e024b */
[----:B------:R-:W-:Y:S01]  /*1750*/  SHF.R.S32.HI R86, RZ, 0x1f, R98 ;  /* 0x0000001fff567819 */ /* 0x000fe20000011462 */
[----:B------:R-:W-:-:S02]  /*1760*/  IMAD.IADD R70, R119, 0x1, R3 ;  /* 0x0000000177467824 */ /* 0x000fc400078e0203 */
[----:B------:R-:W-:Y:S02]  /*1770*/  IMAD.IADD R69, R69, 0x1, R117 ;  /* 0x0000000145457824 */ /* 0x000fe400078e0275 */
[----:B------:R-:W-:Y:S02]  /*1780*/  IMAD.IADD R68, R3, 0x1, R115 ;  /* 0x0000000103447824 */ /* 0x000fe400078e0273 */
[----:B------:R-:W-:Y:S02]  /*1790*/  IMAD.SHL.U32 R95, R95, 0x2, RZ ;  /* 0x000000025f5f7824 */ /* 0x000fe400078e00ff */
[----:B------:R-:W-:Y:S02]  /*17a0*/  IMAD.SHL.U32 R93, R93, 0x2, RZ ;  /* 0x000000025d5d7824 */ /* 0x000fe400078e00ff */
[----:B------:R-:W-:Y:S02]  /*17b0*/  IMAD.SHL.U32 R94, R94, 0x2, RZ ;  /* 0x000000025e5e7824 */ /* 0x000fe400078e00ff */
[----:B------:R-:W-:Y:S01]  /*17c0*/  IMAD.SHL.U32 R91, R91, 0x2, RZ ;  /* 0x000000025b5b7824 */ /* 0x000fe200078e00ff */
[----:B------:R-:W-:Y:S06]  /*17d0*/  BAR.SYNC.DEFER_BLOCKING 0x0 ;  /* 0x0000000000007b1d */ /* 0x000fec0000010000 */
.L_x_75:
[----:B------:R-:W-:Y:S04]  /*17e0*/  DEPBAR.LE SB0, 0x0 ;  /* 0x000080000000791a */ /* 0x000fe80000000000 */
[----:B------:R-:W-:Y:S01]  /*17f0*/  BAR.SYNC.DEFER_BLOCKING 0x0 ;  /* 0x0000000000007b1d */ /* 0x000fe20000010000 */
[C---:B-1----:R-:W-:Y:S02]  /*1800*/  IMAD R5, R82.reuse, UR5, RZ ;  /* 0x0000000552057c24 */ /* 0x042fe4000f8e02ff */
[----:B-----5:R-:W-:Y:S04]  /*1810*/  IMAD.WIDE.U32 R18, R82, UR6, RZ ;  /* 0x0000000652127c25 */ /* 0x020fe8000f8e00ff */
[----:B------:R-:W-:Y:S01]  /*1820*/  IMAD R5, R81, UR6, R5 ;  /* 0x0000000651057c24 */ /* 0x000fe2000f8e0205 */
[----:B------:R-:W-:Y:S04]  /*1830*/  IADD3 R3, P1, R73, R18, RZ ;  /* 0x0000001249037210 */ /* 0x000fe80007f3e0ff */
[----:B------:R-:W-:Y:S02]  /*1840*/  IADD3 R5, R19, R5, RZ ;  /* 0x0000000513057210 */ /* 0x000fe40007ffe0ff */
[----:B------:R-:W-:Y:S02]  /*1850*/  LEA R54, P0, R3, c[0x0][0x1c8], 0x1 ;  /* 0x0000720003367a11 */ /* 0x000fe400078008ff */
[----:B------:R-:W-:Y:S04]  /*1860*/  IADD3.X R0, R5, R72, RZ, P1, !PT ;  /* 0x0000004805007210 */ /* 0x000fe80000ffe4ff */
[----:B------:R-:W-:Y:S01]  /*1870*/  LEA.HI.X R55, R3, c[0x0][0x1cc], R0, 0x1, P0 ;  /* 0x0000730003377a11 */ /* 0x000fe200000f0c00 */
[----:B------:R-:W-:Y:S01]  /*1880*/  BSSY B1, `(.L_x_57) ;  /* 0x0000260000017945 */ /* 0x000fe20003800000 */
[----:B------:R-:W-:-:S05]  /*1890*/  @!P6 BRA `(.L_x_58) ;  /* 0x000024e00000e947 */ /* 0x000fca0003800000 */
[----:B------:R-:W-:Y:S01]  /*18a0*/  IMAD R3, R82, UR13, RZ ;  /* 0x0000000d52037c24 */ /* 0x000fe2000f8e02ff */
[----:B------:R-:W-:Y:S01]  /*18b0*/  IMNMX R67, R96, 0x20, PT ;  /* 0x0000002060437817 */ /* 0x000fe20003800200 */
[C---:B------:R-:W-:Y:S02]  /*18c0*/  IMAD R13, R82.reuse, UR9, RZ ;  /* 0x00000009520d7c24 */ /* 0x040fe4000f8e02ff */
[C---:B------:R-:W-:Y:S04]  /*18d0*/  IMAD.WIDE.U32 R20, R82.reuse, UR14, RZ ;  /* 0x0000000e52147c25 */ /* 0x040fe8000f8e00ff */
[----:B------:R-:W-:Y:S04]  /*18e0*/  IMAD.WIDE.U32 R6, R82, UR12, RZ ;  /* 0x0000000c52067c25 */ /* 0x000fe8000f8e00ff */
[C---:B------:R-:W-:Y:S02]  /*18f0*/  IMAD R3, R81.reuse, UR14, R3 ;  /* 0x0000000e51037c24 */ /* 0x040fe4000f8e0203 */
[----:B------:R-:W-:Y:S03]  /*1900*/  IMAD R13, R81, UR12, R13 ;  /* 0x0000000c510d7c24 */ /* 0x000fe6000f8e020d */
[----:B------:R-:W-:Y:S02]  /*1910*/  IADD3 R3, R21, R3, RZ ;  /* 0x0000000315037210 */ /* 0x000fe40007ffe0ff */
[----:B------:R-:W-:Y:S01]  /*1920*/  IADD3 R0, R7, R13, RZ ;  /* 0x0000000d07007210 */ /* 0x000fe20007ffe0ff */
[----:B------:R-:W-:-:S05]  /*1930*/  @!P5 BRA `(.L_x_59) ;  /* 0x000012600000d947 */ /* 0x000fca0003800000 */
[----:B------:R-:W-:Y:S01]  /*1940*/  ISETP.GE.AND P4, PT, R109, R67, PT ;  /* 0x000000436d00720c */ /* 0x000fe20003f86270 */
[----:B------:R-:W-:Y:S01]  /*1950*/  BSSY B0, `(.L_x_60) ;  /* 0x0000026000007945 */ /* 0x000fe20003800000 */
[----:B------:R-:W-:Y:S01]  /*1960*/  CS2R R18, SRZ ;  /* 0x0000000000127805 */ /* 0x000fe2000001ff00 */
[----:B------:R-:W-:Y:S01]  /*1970*/  CS2R R26, SRZ ;  /* 0x00000000001a7805 */ /* 0x000fe2000001ff00 */
[----:B------:R-:W-:Y:S01]  /*1980*/  CS2R R32, SRZ ;  /* 0x0000000000207805 */ /* 0x000fe2000001ff00 */
[----:B------:R-:W-:Y:S01]  /*1990*/  CS2R R30, SRZ ;  /* 0x00000000001e7805 */ /* 0x000fe2000001ff00 */
[----:B------:R-:W-:Y:S01]  /*19a0*/  CS2R R42, SRZ ;  /* 0x00000000002a7805 */ /* 0x000fe2000001ff00 */
[----:B------:R-:W-:Y:S01]  /*19b0*/  CS2R R46, SRZ ;  /* 0x00000000002e7805 */ /* 0x000fe2000001ff00 */
[----:B------:R-:W-:Y:S01]  /*19c0*/  CS2R R50, SRZ ;  /* 0x0000000000327805 */ /* 0x000fe2000001ff00 */
[----:B------:R-:W-:Y:S04]  /*19d0*/  CS2R R52, SRZ ;  /* 0x0000000000347805 */ /* 0x000fe8000001ff00 */
[----:B------:R-:W-:-:S05]  /*19e0*/  @P4 BRA `(.L_x_61) ;  /* 0x000001c000004947 */ /* 0x000fca0003800000 */
[----:B------:R-:W-:Y:S01]  /*19f0*/  IADD3 R20, P1, R114, R20, RZ ;  /* 0x0000001472147210 */ /* 0x000fe20007f3e0ff */
[----:B------:R-:W-:Y:S01]  /*1a00*/  CS2R R30, SRZ ;  /* 0x00000000001e7805 */ /* 0x000fe2000001ff00 */
[----:B------:R-:W-:Y:S01]  /*1a10*/  IADD3 R6, P0, R116, R6, RZ ;  /* 0x0000000674067210 */ /* 0x000fe20007f1e0ff */
[----:B------:R-:W-:Y:S01]  /*1a20*/  CS2R R32, SRZ ;  /* 0x0000000000207805 */ /* 0x000fe2000001ff00 */
[----:B------:R-:W-:Y:S01]  /*1a30*/  ISETP.GE.AND P3, PT, R14, c[0x0][0x27c], PT ;  /* 0x00009f000e007a0c */ /* 0x000fe20003f66270 */
[----:B------:R-:W-:Y:S01]  /*1a40*/  IMAD.X R3, R3, 0x1, R68, P1 ;  /* 0x0000000103037824 */ /* 0x000fe200008e0644 */
[----:B------:R-:W-:Y:S01]  /*1a50*/  LEA R22, P1, R20, c[0x0][0x270], 0x1 ;  /* 0x00009c0014167a11 */ /* 0x000fe200078208ff */
[----:B------:R-:W-:Y:S01]  /*1a60*/  IMAD.X R5, R0, 0x1, R69, P0 ;  /* 0x0000000100057824 */ /* 0x000fe200000e0645 */
[----:B------:R-:W-:Y:S01]  /*1a70*/  LEA R2, P0, R6, c[0x0][0x288], 0x1 ;  /* 0x0000a20006027a11 */ /* 0x000fe200078008ff */
[----:B------:R-:W-:Y:S01]  /*1a80*/  CS2R R26, SRZ ;  /* 0x00000000001a7805 */ /* 0x000fe2000001ff00 */
[----:B------:R-:W-:Y:S01]  /*1a90*/  LEA.HI.X R23, R20, c[0x0][0x274], R3, 0x1, P1 ;  /* 0x00009d0014177a11 */ /* 0x000fe200008f0c03 */
[----:B------:R-:W-:Y:S01]  /*1aa0*/  CS2R R18, SRZ ;  /* 0x0000000000127805 */ /* 0x000fe2000001ff00 */
[----:B------:R-:W-:Y:S01]  /*1ab0*/  LEA.HI.X R3, R6, c[0x0][0x28c], R5, 0x1, P0 ;  /* 0x0000a30006037a11 */ /* 0x000fe200000f0c05 */
[----:B------:R-:W-:Y:S01]  /*1ac0*/  CS2R R52, SRZ ;  /* 0x0000000000347805 */ /* 0x000fe2000001ff00 */
[----:B------:R-:W-:Y:S01]  /*1ad0*/  ISETP.GE.AND P2, PT, R10, c[0x0][0x27c], PT ;  /* 0x00009f000a007a0c */ /* 0x000fe20003f46270 */
[----:B------:R-:W-:Y:S01]  /*1ae0*/  CS2R R50, SRZ ;  /* 0x0000000000327805 */ /* 0x000fe2000001ff00 */
[----:B------:R-:W-:Y:S01]  /*1af0*/  ISETP.GE.AND P1, PT, R12, c[0x0][0x27c], PT ;  /* 0x00009f000c007a0c */ /* 0x000fe20003f26270 */
[----:B------:R1:W5:Y:S01]  /*1b00*/  @!P3 LDG.E.64 R30, [R22.64] ;  /* 0x0000000a161eb981 */ /* 0x000362000c1e1b00 */
[----:B------:R-:W-:Y:S01]  /*1b10*/  ISETP.GE.AND P0, PT, R9, c[0x0][0x27c], PT ;  /* 0x00009f0009007a0c */ /* 0x000fe20003f06270 */
[----:B------:R-:W-:Y:S01]  /*1b20*/  CS2R R46, SRZ ;  /* 0x00000000002e7805 */ /* 0x000fe2000001ff00 */
[----:B------:R-:W-:Y:S01]  /*1b30*/  CS2R R42, SRZ ;  /* 0x00000000002a7805 */ /* 0x000fe2000001ff00 */
[----:B------:R1:W5:Y:S06]  /*1b40*/  @!P3 LDG.E.64 R52, [R2.64] ;  /* 0x0000000a0234b981 */ /* 0x00036c000c1e1b00 */
[----:B------:R1:W5:Y:S04]  /*1b50*/  @!P2 LDG.E.64 R32, [R22.64+0x40] ;  /* 0x0000400a1620a981 */ /* 0x000368000c1e1b00 */
[----:B------:R1:W5:Y:S04]  /*1b60*/  @!P1 LDG.E.64 R26, [R22.64+0x80] ;  /* 0x0000800a161a9981 */ /* 0x000368000c1e1b00 */
[----:B------:R1:W5:Y:S04]  /*1b70*/  @!P0 LDG.E.64 R18, [R22.64+0xc0] ;  /* 0x0000c00a16128981 */ /* 0x000368000c1e1b00 */
[----:B------:R1:W5:Y:S04]  /*1b80*/  @!P2 LDG.E.64 R50, [R2.64+0x40] ;  /* 0x0000400a0232a981 */ /* 0x000368000c1e1b00 */
[----:B------:R1:W5:Y:S04]  /*1b90*/  @!P1 LDG.E.64 R46, [R2.64+0x80] ;  /* 0x0000800a022e9981 */ /* 0x000368000c1e1b00 */
[----:B------:R1:W5:Y:S02]  /*1ba0*/  @!P0 LDG.E.64 R42, [R2.64+0xc0] ;  /* 0x0000c00a022a8981 */ /* 0x000364000c1e1b00 */
.L_x_61:
[----:B------:R-:W-:Y:S05]  /*1bb0*/  BSYNC B0 ;  /* 0x0000000000007941 */ /* 0x000fea0003800000 */
.L_x_60:
[----:B------:R-:W-:-:S05]  /*1bc0*/  @P4 BRA `(.L_x_62) ;  /* 0x000022b000004947 */ /* 0x000fca0003800000 */
[----:B------:R-:W-:Y:S01]  /*1bd0*/  ISETP.GE.AND P0, PT, R16, c[0x0][0x1d4], PT ;  /* 0x0000750010007a0c */ /* 0x000fe20003f06270 */
[----:B-1---5:R-:W-:Y:S01]  /*1be0*/  IMAD.MOV.U32 R2, RZ, RZ, R26 ;  /* 0x000000ffff027224 */ /* 0x022fe200078e001a */
[----:B------:R-:W-:Y:S01]  /*1bf0*/  BSSY B0, `(.L_x_63) ;  /* 0x0000050000007945 */ /* 0x000fe20003800000 */
[----:B------:R-:W-:Y:S02]  /*1c00*/  IMAD.MOV.U32 R0, RZ, RZ, R27 ;  /* 0x000000ffff007224 */ /* 0x000fe400078e001b */
[----:B------:R-:W-:Y:S01]  /*1c10*/  IMAD.MOV.U32 R21, RZ, RZ, R42 ;  /* 0x000000ffff157224 */ /* 0x000fe200078e002a */
[----:B------:R-:W-:Y:S01]  /*1c20*/  PRMT R8, R2, 0x7610, R8 ;  /* 0x0000761002087816 */ /* 0x000fe20000000008 */
        /* <DEDUP_REMOVED lines=17> */
[----:B------:R-:W-:Y:S02]  /*1d40*/  PRMT R44, R22, 0x7610, R44 ;  /* 0x00007610162c7816 */ /* 0x000fe4000000002c */
[----:B------:R-:W-:Y:S02]  /*1d50*/  PRMT R49, R21, 0x7610, R49 ;  /* 0x0000761015317816 */ /* 0x000fe40000000031 */
[----:B------:R-:W-:Y:S01]  /*1d60*/  PRMT R48, R20, 0x7610, R48 ;  /* 0x0000761014307816 */ /* 0x000fe20000000030 */
[----:B------:R-:W-:-:S05]  /*1d70*/  @P0 BRA `(.L_x_64) ;  /* 0x0000037000000947 */ /* 0x000fca0003800000 */
[----:B------:R-:W-:Y:S01]  /*1d80*/  ISETP.GE.AND P0, PT, R14, c[0x0][0x27c], PT ;  /* 0x00009f000e007a0c */ /* 0x000fe20003f06270 */
[----:B------:R-:W1:Y:S01]  /*1d90*/  LDS.128 R20, [R106+0xc080] ;  /* 0x00c080006a147984 */ /* 0x000e620000000c00 */
[----:B------:R-:W-:Y:S01]  /*1da0*/  MOV R28, R30 ;  /* 0x0000001e001c7202 */ /* 0x000fe20000000f00 */
[----:B------:R-:W-:Y:S02]  /*1db0*/  IMAD.MOV.U32 R36, RZ, RZ, R52 ;  /* 0x000000ffff247224 */ /* 0x000fe400078e0034 */
[----:B------:R-:W-:Y:S02]  /*1dc0*/  IMAD.MOV.U32 R25, RZ, RZ, R31 ;  /* 0x000000ffff197224 */ /* 0x000fe400078e001f */
[--C-:B------:R-:W-:Y:S06]  /*1dd0*/  IMAD.MOV.U32 R39, RZ, RZ, R53.reuse ;  /* 0x000000ffff277224 */ /* 0x100fec00078e0035 */
[----:B------:R-:W-:Y:S02]  /*1de0*/  @!P0 SHF.R.U64 R35, R52, 0x10, R53 ;  /* 0x0000001034238819 */ /* 0x000fe40000001235 */
[--C-:B------:R-:W-:Y:S02]  /*1df0*/  @!P0 SHF.R.U64 R29, R30, 0x10, R31.reuse ;  /* 0x000000101e1d8819 */ /* 0x100fe4000000121f */
[----:B------:R-:W-:Y:S02]  /*1e00*/  @!P0 SHF.R.U32.HI R30, RZ, 0x10, R31 ;  /* 0x00000010ff1e8819 */ /* 0x000fe4000001161f */
[----:B------:R-:W-:Y:S02]  /*1e10*/  @!P0 PRMT R36, R36, 0x5410, R35 ;  /* 0x0000541024248816 */ /* 0x000fe40000000023 */
[----:B------:R-:W-:Y:S02]  /*1e20*/  @!P0 PRMT R28, R28, 0x5410, R29 ;  /* 0x000054101c1c8816 */ /* 0x000fe4000000001d */
[----:B------:R-:W-:Y:S01]  /*1e30*/  @!P0 PRMT R25, R25, 0x5410, R30 ;  /* 0x0000541019198816 */ /* 0x000fe2000000001e */
[C---:B------:R-:W-:Y:S01]  /*1e40*/  @!P0 IMAD.U32 R35, R36.reuse, 0x10000, RZ ;  /* 0x0001000024238824 */ /* 0x040fe200078e00ff */
[----:B------:R-:W-:Y:S02]  /*1e50*/  @!P0 SHF.R.U32.HI R34, RZ, 0x10, R53 ;  /* 0x00000010ff228819 */ /* 0x000fe40000011635 */
[----:B------:R-:W-:Y:S02]  /*1e60*/  @!P0 LOP3.LUT R36, R36, 0xffff0000, RZ, 0xc0, !PT ;  /* 0xffff000024248812 */ /* 0x000fe400078ec0ff */
[C---:B------:R-:W-:Y:S02]  /*1e70*/  @!P0 SHF.L.U32 R29, R28.reuse, 0x10, RZ ;  /* 0x000000101c1d8819 */ /* 0x040fe400000006ff */
[----:B------:R-:W-:Y:S02]  /*1e80*/  @!P0 PRMT R39, R39, 0x5410, R34 ;  /* 0x0000541027278816 */ /* 0x000fe40000000022 */
[----:B------:R-:W-:Y:S01]  /*1e90*/  @!P0 LOP3.LUT R28, R28, 0xffff0000, RZ, 0xc0, !PT ;  /* 0xffff00001c1c8812 */ /* 0x000fe200078ec0ff */
[C---:B-1----:R-:W-:Y:S01]  /*1ea0*/  @!P0 IMAD.U32 R34, R20.reuse, 0x10000, RZ ;  /* 0x0001000014228824 */ /* 0x042fe200078e00ff */
[----:B------:R-:W-:Y:S02]  /*1eb0*/  @!P0 LOP3.LUT R30, R20, 0xffff0000, RZ, 0xc0, !PT ;  /* 0xffff0000141e8812 */ /* 0x000fe400078ec0ff */
[C---:B------:R-:W-:Y:S02]  /*1ec0*/  @!P0 LOP3.LUT R31, R21.reuse, 0xffff0000, RZ, 0xc0, !PT ;  /* 0xffff0000151f8812 */ /* 0x040fe400078ec0ff */
[----:B------:R-:W-:Y:S01]  /*1ed0*/  @!P0 SHF.L.U32 R37, R21, 0x10, RZ ;  /* 0x0000001015258819 */ /* 0x000fe200000006ff */
[C---:B------:R-:W-:Y:S01]  /*1ee0*/  @!P0 FMUL.FTZ R57, R30.reuse, R35 ;  /* 0x000000231e398220 */ /* 0x040fe20000410000 */
[----:B------:R-:W-:Y:S01]  /*1ef0*/  @!P0 SHF.L.U32 R38, R23, 0x10, RZ ;  /* 0x0000001017268819 */ /* 0x000fe200000006ff */
[----:B------:R-:W-:Y:S02]  /*1f00*/  @!P0 FMUL.FTZ R59, R31, R36 ;  /* 0x000000241f3b8220 */ /* 0x000fe40000410000 */
[-C--:B------:R-:W-:Y:S01]  /*1f10*/  @!P0 FMUL.FTZ R0, R30, R29.reuse ;  /* 0x0000001d1e008220 */ /* 0x080fe20000410000 */
[----:B------:R-:W-:Y:S01]  /*1f20*/  @!P0 LOP3.LUT R30, R23, 0xffff0000, RZ, 0xc0, !PT ;  /* 0xffff0000171e8812 */ /* 0x000fe200078ec0ff */
[----:B------:R-:W-:Y:S01]  /*1f30*/  @!P0 FFMA.FTZ R57, R34, R29, -R57 ;  /* 0x0000001d22398223 */ /* 0x000fe20000010839 */
[C---:B------:R-:W-:Y:S01]  /*1f40*/  @!P0 LOP3.LUT R29, R22.reuse, 0xffff0000, RZ, 0xc0, !PT ;  /* 0xffff0000161d8812 */ /* 0x040fe200078ec0ff */
[-C--:B------:R-:W-:Y:S02]  /*1f50*/  @!P0 FMUL.FTZ R2, R31, R28.reuse ;  /* 0x0000001c1f028220 */ /* 0x080fe40000410000 */
[----:B------:R-:W-:Y:S02]  /*1f60*/  @!P0 FFMA.FTZ R59, R37, R28, -R59 ;  /* 0x0000001c253b8223 */ /* 0x000fe4000001083b */
[C---:B------:R-:W-:Y:S01]  /*1f70*/  @!P0 IMAD.U32 R28, R25.reuse, 0x10000, RZ ;  /* 0x00010000191c8824 */ /* 0x040fe200078e00ff */
[----:B------:R-:W-:Y:S01]  /*1f80*/  @!P0 LOP3.LUT R25, R25, 0xffff0000, RZ, 0xc0, !PT ;  /* 0xffff000019198812 */ /* 0x000fe200078ec0ff */
[----:B------:R-:W-:Y:S01]  /*1f90*/  @!P0 FFMA.FTZ R0, R35, R34, R0 ;  /* 0x0000002223008223 */ /* 0x000fe20000010000 */
[----:B------:R-:W-:Y:S01]  /*1fa0*/  @!P0 SHF.L.U32 R35, R22, 0x10, RZ ;  /* 0x0000001016238819 */ /* 0x000fe200000006ff */
[C---:B------:R-:W-:Y:S01]  /*1fb0*/  @!P0 IMAD.U32 R34, R39.reuse, 0x10000, RZ ;  /* 0x0001000027228824 */ /* 0x040fe200078e00ff */
[----:B------:R-:W-:Y:S01]  /*1fc0*/  @!P0 LOP3.LUT R39, R39, 0xffff0000, RZ, 0xc0, !PT ;  /* 0xffff000027278812 */ /* 0x000fe200078ec0ff */
[C---:B------:R-:W-:Y:S01]  /*1fd0*/  @!P0 FMUL.FTZ R3, R29.reuse, R28 ;  /* 0x0000001c1d038220 */ /* 0x040fe20000410000 */
[----:B------:R-:W-:Y:S01]  /*1fe0*/  @!P0 F2FP.BF16.PACK_AB R57, R0, R57 ;  /* 0x000000390039823e */ /* 0x000fe200000010ff */
[----:B------:R-:W-:Y:S02]  /*1ff0*/  @!P0 FMUL.FTZ R56, R29, R34 ;  /* 0x000000221d388220 */ /* 0x000fe40000410000 */
[C---:B------:R-:W-:Y:S02]  /*2000*/  @!P0 FMUL.FTZ R58, R30.reuse, R39 ;  /* 0x000000271e3a8220 */ /* 0x040fe40000410000 */
[----:B------:R-:W-:Y:S02]  /*2010*/  @!P0 FMUL.FTZ R4, R30, R25 ;  /* 0x000000191e048220 */ /* 0x000fe40000410000 */
[----:B------:R-:W-:Y:S02]  /*2020*/  @!P0 FFMA.FTZ R2, R36, R37, R2 ;  /* 0x0000002524028223 */ /* 0x000fe40000010002 */
[----:B------:R-:W-:Y:S02]  /*2030*/  @!P0 FFMA.FTZ R3, R34, R35, R3 ;  /* 0x0000002322038223 */ /* 0x000fe40000010003 */
[----:B------:R-:W-:Y:S01]  /*2040*/  @!P0 FFMA.FTZ R56, R35, R28, -R56 ;  /* 0x0000001c23388223 */ /* 0x000fe20000010838 */
[----:B------:R-:W-:Y:S01]  /*2050*/  @!P0 F2FP.BF16.PACK_AB R60, R2, R59 ;  /* 0x0000003b023c823e */ /* 0x000fe200000010ff */
[----:B------:R-:W-:Y:S02]  /*2060*/  @!P0 FFMA.FTZ R58, R38, R25, -R58 ;  /* 0x00000019263a8223 */ /* 0x000fe4000001083a */
[----:B------:R-:W-:Y:S01]  /*2070*/  @!P0 FFMA.FTZ R4, R39, R38, R4 ;  /* 0x0000002627048223 */ /* 0x000fe20000010004 */
[----:B------:R-:W-:Y:S01]  /*2080*/  @!P0 F2FP.BF16.PACK_AB R56, R3, R56 ;  /* 0x000000380338823e */ /* 0x000fe200000010ff */
[----:B------:R-:W-:Y:S01]  /*2090*/  @!P0 IMAD.MOV.U32 R20, RZ, RZ, R57 ;  /* 0x000000ffff148224 */ /* 0x000fe200078e0039 */
[----:B------:R-:W-:Y:S02]  /*20a0*/  @!P0 MOV R21, R60 ;  /* 0x0000003c00158202 */ /* 0x000fe40000000f00 */
[----:B------:R-:W-:Y:S01]  /*20b0*/  @!P0 F2FP.BF16.PACK_AB R59, R4, R58 ;  /* 0x0000003a043b823e */ /* 0x000fe200000010ff */
[----:B------:R-:W-:Y:S03]  /*20c0*/  @!P0 IMAD.MOV.U32 R22, RZ, RZ, R56 ;  /* 0x000000ffff168224 */ /* 0x000fe600078e0038 */
[----:B------:R-:W-:Y:S05]  /*20d0*/  @!P0 MOV R23, R59 ;  /* 0x0000003b00178202 */ /* 0x000fea0000000f00 */
[----:B------:R1:W-:Y:S02]  /*20e0*/  STG.E.128 [R54.64], R20 ;  /* 0x0000001436007986 */ /* 0x0003e4000c101d0a */
.L_x_64:
[----:B------:R-:W-:Y:S05]  /*20f0*/  BSYNC B0 ;  /* 0x0000000000007941 */ /* 0x000fea0003800000 */
.L_x_63:
[----:B------:R-:W-:Y:S01]  /*2100*/  ISETP.GE.AND P0, PT, R11, c[0x0][0x1d4], PT ;  /* 0x000075000b007a0c */ /* 0x000fe20003f06270 */
[----:B------:R-:W-:Y:S01]  /*2110*/  @!UPT UIADD3 URZ, URZ, URZ, URZ ;  /* 0x0000003f3f3ff290 */ /* 0x000fe2000fffe03f */
[----:B------:R-:W-:Y:S11]  /*2120*/  BSSY B0, `(.L_x_65) ;  /* 0x0000036000007945 */ /* 0x000ff60003800000 */
[----:B------:R-:W-:-:S05]  /*2130*/  @P0 BRA `(.L_x_66) ;  /* 0x0000034000000947 */ /* 0x000fca0003800000 */
[----:B------:R-:W-:Y:S01]  /*2140*/  ISETP.GE.AND P0, PT, R10, c[0x0][0x27c], PT ;  /* 0x00009f000a007a0c */ /* 0x000fe20003f06270 */
[----:B-1----:R-:W1:Y:S11]  /*2150*/  LDS.128 R20, [R106+0xd080] ;  /* 0x00d080006a147984 */ /* 0x002e760000000c00 */
[----:B------:R-:W-:Y:S01]  /*2160*/  @!UPT UIADD3 URZ, URZ, URZ, URZ ;  /* 0x0000003f3f3ff290 */ /* 0x000fe2000fffe03f */
[----:B------:R-:W-:Y:S02]  /*2170*/  @!P0 SHF.R.U64 R30, R50, 0x10, R51 ;  /* 0x00000010321e8819 */ /* 0x000fe40000001233 */
[----:B------:R-:W-:Y:S02]  /*2180*/  @!P0 SHF.R.U64 R25, R32, 0x10, R33 ;  /* 0x0000001020198819 */ /* 0x000fe40000001221 */
[----:B------:R-:W-:Y:S02]  /*2190*/  @!P0 PRMT R49, R49, 0x5410, R30 ;  /* 0x0000541031318816 */ /* 0x000fe4000000001e */
[----:B------:R-:W-:Y:S02]  /*21a0*/  @!P0 PRMT R24, R24, 0x5410, R25 ;  /* 0x0000541018188816 */ /* 0x000fe40000000019 */
[C---:B------:R-:W-:Y:S01]  /*21b0*/  @!P0 LOP3.LUT R34, R49.reuse, 0xffff0000, RZ, 0xc0, !PT ;  /* 0xffff000031228812 */ /* 0x040fe200078ec0ff */
[----:B------:R-:W-:Y:S01]  /*21c0*/  @!P0 IMAD.U32 R31, R49, 0x10000, RZ ;  /* 0x00010000311f8824 */ /* 0x000fe200078e00ff */
[----:B------:R-:W-:Y:S01]  /*21d0*/  @!P0 SHF.R.U32.HI R32, RZ, 0x10, R33 ;  /* 0x00000010ff208819 */ /* 0x000fe20000011621 */
[C---:B------:R-:W-:Y:S01]  /*21e0*/  @!P0 IMAD.U32 R25, R24.reuse, 0x10000, RZ ;  /* 0x0001000018198824 */ /* 0x040fe200078e00ff */
[----:B------:R-:W-:Y:S02]  /*21f0*/  @!P0 SHF.R.U32.HI R51, RZ, 0x10, R51 ;  /* 0x00000010ff338819 */ /* 0x000fe40000011633 */
[----:B------:R-:W-:Y:S02]  /*2200*/  @!P0 LOP3.LUT R24, R24, 0xffff0000, RZ, 0xc0, !PT ;  /* 0xffff000018188812 */ /* 0x000fe400078ec0ff */
[----:B------:R-:W-:Y:S02]  /*2210*/  @!P0 PRMT R13, R13, 0x5410, R32 ;  /* 0x000054100d0d8816 */ /* 0x000fe40000000020 */
[----:B------:R-:W-:Y:S04]  /*2220*/  @!P0 PRMT R48, R48, 0x5410, R51 ;  /* 0x0000541030308816 */ /* 0x000fe80000000033 */
[----:B------:R-:W-:Y:S01]  /*2230*/  @!P0 LOP3.LUT R37, R48, 0xffff0000, RZ, 0xc0, !PT ;  /* 0xffff000030258812 */ /* 0x000fe200078ec0ff */
[C---:B-1----:R-:W-:Y:S01]  /*2240*/  @!P0 IMAD.U32 R35, R21.reuse, 0x10000, RZ ;  /* 0x0001000015238824 */ /* 0x042fe200078e00ff */
[C---:B------:R-:W-:Y:S02]  /*2250*/  @!P0 LOP3.LUT R28, R20.reuse, 0xffff0000, RZ, 0xc0, !PT ;  /* 0xffff0000141c8812 */ /* 0x040fe400078ec0ff */
[----:B------:R-:W-:Y:S02]  /*2260*/  @!P0 LOP3.LUT R29, R21, 0xffff0000, RZ, 0xc0, !PT ;  /* 0xffff0000151d8812 */ /* 0x000fe400078ec0ff */
        /* <DEDUP_REMOVED lines=14> */
[----:B------:R-:W-:Y:S02]  /*2350*/  @!P0 IMAD.U32 R30, R48, 0x10000, RZ ;  /* 0x00010000301e8824 */ /* 0x000fe400078e00ff */
        /* <DEDUP_REMOVED lines=17> */
[----:B------:R1:W-:Y:S02]  /*2470*/  STG.E.128 [R54.64+0x80], R20 ;  /* 0x0000801436007986 */ /* 0x0003e4000c101d0a */
.L_x_66:
[----:B------:R-:W-:Y:S05]  /*2480*/  BSYNC B0 ;  /* 0x0000000000007941 */ /* 0x000fea0003800000 */
.L_x_65:
        /* <DEDUP_REMOVED lines=56> */
.L_x_68:
[----:B------:R-:W-:Y:S05]  /*2810*/  BSYNC B0 ;  /* 0x0000000000007941 */ /* 0x000fea0003800000 */
.L_x_67:
[----:B------:R-:W-:Y:S11]  /*2820*/  ISETP.GE.AND P0, PT, R107, c[0x0][0x1d4], PT ;  /* 0x000075006b007a0c */ /* 0x000ff60003f06270 */
[----:B------:R-:W-:Y:S02]  /*2830*/  @!UPT UIADD3 URZ, URZ, URZ, URZ ;  /* 0x0000003f3f3ff290 */ /* 0x000fe4000fffe03f */
        /* <DEDUP_REMOVED lines=52> */
[----:B------:R1:W-:Y:S01]  /*2b80*/  STG.E.128 [R54.64+0x180], R20 ;  /* 0x0001801436007986 */ /* 0x0003e2000c101d0a */
[----:B------:R-:W-:-:S05]  /*2b90*/  BRA `(.L_x_62) ;  /* 0x000012e000007947 */ /* 0x000fca0003800000 */
.L_x_59:
        /* <DEDUP_REMOVED lines=17> */
[----:B------:R-:W-:Y:S01]  /*2cb0*/  ISETP.GE.AND P2, PT, R11, c[0x0][0x27c], PT ;  /* 0x00009f000b007a0c */ /* 0x000fe20003f46270 */
[----:B------:R-:W-:Y:S01]  /*2cc0*/  IMAD.X R7, R0, 0x1, R71, P0 ;  /* 0x0000000100077824 */ /* 0x000fe200000e0647 */
[----:B------:R-:W-:Y:S01]  /*2cd0*/  LEA R20, P1, R2, c[0x0][0x270], 0x1 ;  /* 0x00009c0002147a11 */ /* 0x000fe200078208ff */
[----:B------:R-:W-:Y:S01]  /*2ce0*/  CS2R R54, SRZ ;  /* 0x0000000000367805 */ /* 0x000fe2000001ff00 */
[----:B------:R-:W-:Y:S01]  /*2cf0*/  LEA R6, P0, R4, c[0x0][0x288], 0x1 ;  /* 0x0000a20004067a11 */ /* 0x000fe200078008ff */
[----:B------:R-:W-:Y:S01]  /*2d00*/  CS2R R52, SRZ ;  /* 0x0000000000347805 */ /* 0x000fe2000001ff00 */
[----:B------:R-:W-:Y:S02]  /*2d10*/  LEA.HI.X R21, R2, c[0x0][0x274], R3, 0x1, P1 ;  /* 0x00009d0002157a11 */ /* 0x000fe400008f0c03 */
[----:B------:R-:W-:Y:S03]  /*2d20*/  LEA.HI.X R7, R4, c[0x0][0x28c], R7, 0x1, P0 ;  /* 0x0000a30004077a11 */ /* 0x000fe600000f0c07 */
[----:B------:R1:W5:Y:S04]  /*2d30*/  @!P3 LDG.E.128 R32, [R20.64] ;  /* 0x0000000a1420b981 */ /* 0x000368000c1e1d00 */
[----:B------:R1:W5:Y:S04]  /*2d40*/  @!P2 LDG.E.128 R24, [R20.64+0x80] ;  /* 0x0000800a1418a981 */ /* 0x000368000c1e1d00 */
[----:B------:R1:W5:Y:S04]  /*2d50*/  @!P3 LDG.E.128 R40, [R6.64] ;  /* 0x0000000a0628b981 */ /* 0x000368000c1e1d00 */
[----:B------:R1:W5:Y:S02]  /*2d60*/  @!P2 LDG.E.128 R52, [R6.64+0x80] ;  /* 0x0000800a0634a981 */ /* 0x000364000c1e1d00 */
.L_x_70:
[----:B------:R-:W-:Y:S05]  /*2d70*/  BSYNC B0 ;  /* 0x0000000000007941 */ /* 0x000fea0003800000 */
.L_x_69:
[----:B------:R-:W-:Y:S04]  /*2d80*/  IADD3 R135, P0, R132, R18, RZ ;  /* 0x0000001284877210 */ /* 0x000fe80007f1e0ff */
[----:B------:R-:W-:Y:S01]  /*2d90*/  IADD3.X R74, R5, R80, RZ, P0, !PT ;  /* 0x00000050054a7210 */ /* 0x000fe200007fe4ff */
[----:B------:R-:W-:-:S05]  /*2da0*/  @P4 BRA `(.L_x_62) ;  /* 0x000010d000004947 */ /* 0x000fca0003800000 */
[----:B------:R-:W-:Y:S01]  /*2db0*/  ISETP.GE.AND P0, PT, R16, c[0x0][0x1d4], PT ;  /* 0x0000750010007a0c */ /* 0x000fe20003f06270 */
[----:B-----5:R-:W-:Y:S01]  /*2dc0*/  IMAD.MOV.U32 R4, RZ, RZ, R26 ;  /* 0x000000ffff047224 */ /* 0x020fe200078e001a */
        /* <DEDUP_REMOVED lines=8> */
[----:B-1----:R-:W-:Y:S01]  /*2e50*/  IMAD.MOV.U32 R7, RZ, RZ, R55 ;  /* 0x000000ffff077224 */ /* 0x002fe200078e0037 */
        /* <DEDUP_REMOVED lines=9> */
[----:B------:R-:W-:Y:S01]  /*2ef0*/  LDS.128 R20, [R94+0xc080] ;  /* 0x00c080005e147984 */ /* 0x000fe20000000c00 */
[----:B------:R-:W-:Y:S01]  /*2f00*/  ISETP.GE.AND P1, PT, R99, c[0x0][0x1d4], PT ;  /* 0x0000750063007a0c */ /* 0x000fe20003f26270 */
[----:B------:R-:W-:Y:S01]  /*2f10*/  IMAD.MOV.U32 R38, RZ, RZ, R40 ;  /* 0x000000ffff267224 */ /* 0x000fe200078e0028 */
[-C--:B------:R-:W-:Y:S01]  /*2f20*/  IADD3 R76, P3, P2, R128, R135.reuse, R101 ;  /* 0x00000087804c7210 */ /* 0x080fe20007a7e065 */
[----:B------:R-:W-:Y:S01]  /*2f30*/  IMAD.MOV.U32 R37, RZ, RZ, R41 ;  /* 0x000000ffff257224 */ /* 0x000fe200078e0029 */
[----:B------:R-:W-:Y:S01]  /*2f40*/  MOV R45, R42 ;  /* 0x0000002a002d7202 */ /* 0x000fe20000000f00 */
[----:B------:R-:W-:Y:S01]  /*2f50*/  IMAD.MOV.U32 R29, RZ, RZ, R33 ;  /* 0x000000ffff1d7224 */ /* 0x000fe200078e0021 */
[CC--:B------:R-:W-:Y:S01]  /*2f60*/  IADD3.X R137, R79.reuse, R74.reuse, R92, P3, P2 ;  /* 0x0000004a4f897210 */ /* 0x0c0fe20001fe445c */
[----:B------:R-:W1:Y:S01]  /*2f70*/  LDS.128 R56, [R95+0xc080] ;  /* 0x00c080005f387984 */ /* 0x000e620000000c00 */
[----:B------:R-:W-:Y:S01]  /*2f80*/  LEA R138, P4, R76, c[0x0][0x1c8], 0x1 ;  /* 0x000072004c8a7a11 */ /* 0x000fe200078808ff */
[----:B------:R-:W-:Y:S02]  /*2f90*/  IMAD.MOV.U32 R30, RZ, RZ, R32 ;  /* 0x000000ffff1e7224 */ /* 0x000fe400078e0020 */
[----:B------:R-:W-:Y:S01]  /*2fa0*/  @!P0 SHF.R.U64 R39, R40, 0x10, R41 ;  /* 0x0000001028278819 */ /* 0x000fe20000001229 */
[----:B------:R-:W-:Y:S01]  /*2fb0*/  IMAD.MOV.U32 R49, RZ, RZ, R43 ;  /* 0x000000ffff317224 */ /* 0x000fe200078e002b */
[----:B------:R-:W-:Y:S02]  /*2fc0*/  @!P0 SHF.R.U32.HI R40, RZ, 0x10, R41 ;  /* 0x00000010ff288819 */ /* 0x000fe40000011629 */
[----:B------:R-:W-:Y:S02]  /*2fd0*/  LEA.HI.X R139, R76, c[0x0][0x1cc], R137, 0x1, P4 ;  /* 0x000073004c8b7a11 */ /* 0x000fe400020f0c89 */
[----:B------:R-:W-:Y:S02]  /*2fe0*/  @!P1 IADD3 R134, P3, P2, R128, R135, R99 ;  /* 0x0000008780869210 */ /* 0x000fe40007a7e063 */
[----:B------:R-:W-:Y:S02]  /*2ff0*/  @!P0 SHF.R.U64 R42, R42, 0x10, R43 ;  /* 0x000000102a2a8819 */ /* 0x000fe4000000122b */
[----:B------:R-:W-:Y:S02]  /*3000*/  @!P1 IADD3.X R141, R79, R74, R88, P3, P2 ;  /* 0x0000004a4f8d9210 */ /* 0x000fe40001fe4458 */
[C---:B------:R-:W-:Y:S02]  /*3010*/  @!P1 LEA R136, P2, R134.reuse, c[0x0][0x1c8], 0x1 ;  /* 0x0000720086889a11 */ /* 0x040fe400078408ff */
[----:B------:R-:W-:Y:S02]  /*3020*/  @!P0 PRMT R45, R45, 0x5410, R42 ;  /* 0x000054102d2d8816 */ /* 0x000fe4000000002a */
[----:B------:R-:W-:Y:S02]  /*3030*/  @!P1 LEA.HI.X R137, R134, c[0x0][0x1cc], R141, 0x1, P2 ;  /* 0x0000730086899a11 */ /* 0x000fe400010f0c8d */
[----:B------:R-:W-:Y:S01]  /*3040*/  @!P0 SHF.R.U64 R31, R32, 0x10, R33 ;  /* 0x00000010201f8819 */ /* 0x000fe20000001221 */
[----:B------:R-:W-:Y:S01]  /*3050*/  IMAD.MOV.U32 R32, RZ, RZ, R35 ;  /* 0x000000ffff207224 */ /* 0x000fe200078e0023 */
[----:B------:R-:W-:Y:S02]  /*3060*/  @!P0 PRMT R41, R37, 0x5410, R40 ;  /* 0x0000541025298816 */ /* 0x000fe40000000028 */
[----:B------:R-:W-:Y:S02]  /*3070*/  @!P0 PRMT R30, R30, 0x5410, R31 ;  /* 0x000054101e1e8816 */ /* 0x000fe4000000001f */
[----:B------:R-:W-:Y:S01]  /*3080*/  @!P0 SHF.R.U32.HI R44, RZ, 0x10, R43 ;  /* 0x00000010ff2c8819 */ /* 0x000fe2000001162b */
[C---:B------:R-:W-:Y:S01]  /*3090*/  @!P0 IMAD.U32 R40, R41.reuse, 0x10000, RZ ;  /* 0x0001000029288824 */ /* 0x040fe200078e00ff */
[----:B------:R-:W-:Y:S02]  /*30a0*/  @!P0 PRMT R43, R38, 0x5410, R39 ;  /* 0x00005410262b8816 */ /* 0x000fe40000000027 */
[----:B------:R-:W-:Y:S02]  /*30b0*/  @!P0 LOP3.LUT R41, R41, 0xffff0000, RZ, 0xc0, !PT ;  /* 0xffff000029298812 */ /* 0x000fe400078ec0ff */
[----:B------:R-:W-:Y:S01]  /*30c0*/  @!P0 SHF.R.U32.HI R36, RZ, 0x10, R33 ;  /* 0x00000010ff248819 */ /* 0x000fe20000011621 */
[----:B------:R-:W-:Y:S01]  /*30d0*/  IMAD.MOV.U32 R33, RZ, RZ, R34 ;  /* 0x000000ffff217224 */ /* 0x000fe200078e0022 */
[--C-:B------:R-:W-:Y:S01]  /*30e0*/  @!P0 SHF.R.U64 R34, R34, 0x10, R35.reuse ;  /* 0x0000001022228819 */ /* 0x100fe20000001223 */
[----:B------:R-:W-:Y:S01]  /*30f0*/  @!P0 IMAD.U32 R37, R43, 0x10000, RZ ;  /* 0x000100002b258824 */ /* 0x000fe200078e00ff */
[----:B------:R-:W-:Y:S01]  /*3100*/  @!P0 SHF.R.U32.HI R35, RZ, 0x10, R35 ;  /* 0x00000010ff238819 */ /* 0x000fe20000011623 */
[C---:B-1----:R-:W-:Y:S01]  /*3110*/  @!P0 IMAD.U32 R39, R57.reuse, 0x10000, RZ ;  /* 0x0001000039278824 */ /* 0x042fe200078e00ff */
[----:B------:R-:W-:Y:S02]  /*3120*/  @!P0 SHF.L.U32 R38, R56, 0x10, RZ ;  /* 0x0000001038268819 */ /* 0x000fe400000006ff */
[----:B------:R-:W-:Y:S02]  /*3130*/  @!P0 LOP3.LUT R42, R57, 0xffff0000, RZ, 0xc0, !PT ;  /* 0xffff0000392a8812 */ /* 0x000fe400078ec0ff */
[----:B------:R-:W-:Y:S02]  /*3140*/  @!P0 LOP3.LUT R46, R58, 0xffff0000, RZ, 0xc0, !PT ;  /* 0xffff00003a2e8812 */ /* 0x000fe400078ec0ff */
[C---:B------:R-:W-:Y:S02]  /*3150*/  @!P0 SHF.L.U32 R47, R59.reuse, 0x10, RZ ;  /* 0x000000103b2f8819 */ /* 0x040fe400000006ff */
[----:B------:R-:W-:Y:S02]  /*3160*/  @!P0 LOP3.LUT R50, R59, 0xffff0000, RZ, 0xc0, !PT ;  /* 0xffff00003b328812 */ /* 0x000fe400078ec0ff */
[----:B------:R-:W-:Y:S01]  /*3170*/  @!P0 PRMT R31, R33, 0x5410, R34 ;  /* 0x00005410211f8816 */ /* 0x000fe20000000022 */
[----:B------:R-:W-:Y:S01]  /*3180*/  @!P0 IMAD.U32 R34, R20, 0x10000, RZ ;  /* 0x0001000014228824 */ /* 0x000fe200078e00ff */
[----:B------:R-:W-:Y:S01]  /*3190*/  @!P0 PRMT R36, R29, 0x5410, R36 ;  /* 0x000054101d248816 */ /* 0x000fe20000000024 */
[----:B------:R-:W-:Y:S01]  /*31a0*/  @!P0 IMAD.U32 R33, R30, 0x10000, RZ ;  /* 0x000100001e218824 */ /* 0x000fe200078e00ff */
[----:B------:R-:W-:Y:S01]  /*31b0*/  @!P0 PRMT R29, R32, 0x5410, R35 ;  /* 0x00005410201d8816 */ /* 0x000fe20000000023 */
[----:B------:R-:W-:Y:S01]  /*31c0*/  @!P0 FMUL.FTZ R76, R34, R37 ;  /* 0x00000025224c8220 */ /* 0x000fe20000410000 */
[----:B------:R-:W-:Y:S01]  /*31d0*/  @!P0 SHF.L.U32 R35, R21, 0x10, RZ ;  /* 0x0000001015238819 */ /* 0x000fe200000006ff */
[----:B------:R-:W-:Y:S01]  /*31e0*/  @!P0 IMAD.U32 R32, R36, 0x10000, RZ ;  /* 0x0001000024208824 */ /* 0x000fe200078e00ff */
[----:B------:R-:W-:Y:S01]  /*31f0*/  @!P0 PRMT R49, R49, 0x5410, R44 ;  /* 0x0000541031318816 */ /* 0x000fe2000000002c */
[-C--:B------:R-:W-:Y:S01]  /*3200*/  @!P0 FMUL.FTZ R0, R34, R33.reuse ;  /* 0x0000002122008220 */ /* 0x080fe20000410000 */
[----:B------:R-:W-:Y:S01]  /*3210*/  @!P0 LOP3.LUT R34, R21, 0xffff0000, RZ, 0xc0, !PT ;  /* 0xffff000015228812 */ /* 0x000fe200078ec0ff */
[----:B------:R-:W-:Y:S02]  /*3220*/  @!P0 FMUL.FTZ R134, R35, R40 ;  /* 0x0000002823868220 */ /* 0x000fe40000410000 */
[----:B------:R-:W-:Y:S01]  /*3230*/  @!P0 FFMA.FTZ R0, R37, R38, R0 ;  /* 0x0000002625008223 */ /* 0x000fe20000010000 */
[----:B------:R-:W-:Y:S01]  /*3240*/  @!P0 LOP3.LUT R37, R43, 0xffff0000, RZ, 0xc0, !PT ;  /* 0xffff00002b258812 */ /* 0x000fe200078ec0ff */
[-C--:B------:R-:W-:Y:S01]  /*3250*/  @!P0 FMUL.FTZ R3, R35, R32.reuse ;  /* 0x0000002023038220 */ /* 0x080fe20000410000 */
[----:B------:R-:W-:Y:S01]  /*3260*/  @!P0 SHF.L.U32 R43, R58, 0x10, RZ ;  /* 0x000000103a2b8819 */ /* 0x000fe200000006ff */
[----:B------:R-:W-:Y:S01]  /*3270*/  @!P0 FFMA.FTZ R134, R39, R32, -R134 ;  /* 0x0000002027868223 */ /* 0x000fe20000010886 */
[----:B------:R-:W-:Y:S01]  /*3280*/  @!P0 LOP3.LUT R32, R20, 0xffff0000, RZ, 0xc0, !PT ;  /* 0xffff000014208812 */ /* 0x000fe200078ec0ff */
[----:B------:R-:W-:Y:S01]  /*3290*/  @!P0 FFMA.FTZ R76, R38, R33, -R76 ;  /* 0x00000021264c8223 */ /* 0x000fe2000001084c */
[----:B------:R-:W-:Y:S01]  /*32a0*/  @!P0 LOP3.LUT R38, R56, 0xffff0000, RZ, 0xc0, !PT ;  /* 0xffff000038268812 */ /* 0x000fe200078ec0ff */
[----:B------:R-:W-:Y:S01]  /*32b0*/  @!P0 FMUL.FTZ R141, R34, R41 ;  /* 0x00000029228d8220 */ /* 0x000fe20000410000 */
[----:B------:R-:W-:Y:S01]  /*32c0*/  @!P0 LOP3.LUT R33, R36, 0xffff0000, RZ, 0xc0, !PT ;  /* 0xffff000024218812 */ /* 0x000fe200078ec0ff */
[----:B------:R-:W-:Y:S01]  /*32d0*/  @!P0 FMUL.FTZ R143, R32, R37 ;  /* 0x00000025208f8220 */ /* 0x000fe20000410000 */
[----:B------:R-:W-:Y:S01]  /*32e0*/  @!P0 LOP3.LUT R35, R30, 0xffff0000, RZ, 0xc0, !PT ;  /* 0xffff00001e238812 */ /* 0x000fe200078ec0ff */
[C---:B------:R-:W-:Y:S01]  /*32f0*/  @!P0 IMAD.U32 R44, R45.reuse, 0x10000, RZ ;  /* 0x000100002d2c8824 */ /* 0x040fe200078e00ff */
[----:B------:R-:W-:Y:S01]  /*3300*/  @!P0 LOP3.LUT R45, R45, 0xffff0000, RZ, 0xc0, !PT ;  /* 0xffff00002d2d8812 */ /* 0x000fe200078ec0ff */
[C---:B------:R-:W-:Y:S01]  /*3310*/  @!P0 IMAD.U32 R30, R31.reuse, 0x10000, RZ ;  /* 0x000100001f1e8824 */ /* 0x040fe200078e00ff */
[----:B------:R-:W-:Y:S01]  /*3320*/  @!P0 LOP3.LUT R31, R31, 0xffff0000, RZ, 0xc0, !PT ;  /* 0xffff00001f1f8812 */ /* 0x000fe200078ec0ff */
[----:B------:R-:W-:Y:S01]  /*3330*/  @!P0 FMUL.FTZ R2, R32, R35 ;  /* 0x0000002320028220 */ /* 0x000fe20000410000 */
[----:B------:R-:W-:Y:S01]  /*3340*/  @!P0 LOP3.LUT R32, R22, 0xffff0000, RZ, 0xc0, !PT ;  /* 0xffff000016208812 */ /* 0x000fe200078ec0ff */
[-C--:B------:R-:W-:Y:S02]  /*3350*/  @!P0 FMUL.FTZ R4, R34, R33.reuse ;  /* 0x0000002122048220 */ /* 0x080fe40000410000 */
[----:B------:R-:W-:Y:S02]  /*3360*/  @!P0 FFMA.FTZ R141, R42, R33, -R141 ;  /* 0x000000212a8d8223 */ /* 0x000fe4000001088d */
[----:B------:R-:W-:Y:S02]  /*3370*/  @!P0 IMAD.U32 R33, R22, 0x10000, RZ ;  /* 0x0001000016218824 */ /* 0x000fe400078e00ff */
[C---:B------:R-:W-:Y:S01]  /*3380*/  @!P0 FMUL.FTZ R145, R32.reuse, R45 ;  /* 0x0000002d20918220 */ /* 0x040fe20000410000 */
[----:B------:R-:W-:Y:S01]  /*3390*/  @!P0 F2FP.BF16.PACK_AB R134, R141, R134 ;  /* 0x000000868d86823e */ /* 0x000fe200000010ff */
[----:B------:R-:W-:Y:S02]  /*33a0*/  @!P0 FMUL.FTZ R140, R33, R44 ;  /* 0x0000002c218c8220 */ /* 0x000fe40000410000 */
[-C--:B------:R-:W-:Y:S01]  /*33b0*/  @!P0 FMUL.FTZ R6, R32, R31.reuse ;  /* 0x0000001f20068220 */ /* 0x080fe20000410000 */
[----:B------:R-:W-:Y:S01]  /*33c0*/  @!P0 LOP3.LUT R32, R23, 0xffff0000, RZ, 0xc0, !PT ;  /* 0xffff000017208812 */ /* 0x000fe200078ec0ff */
[C---:B------:R-:W-:Y:S01]  /*33d0*/  @!P0 IMAD.U32 R48, R49.reuse, 0x10000, RZ ;  /* 0x0001000031308824 */ /* 0x040fe200078e00ff */
[----:B------:R-:W-:Y:S01]  /*33e0*/  @!P0 LOP3.LUT R49, R49, 0xffff0000, RZ, 0xc0, !PT ;  /* 0xffff000031318812 */ /* 0x000fe200078ec0ff */
[----:B------:R-:W-:Y:S02]  /*33f0*/  @!P0 FFMA.FTZ R145, R46, R31, -R145 ;  /* 0x0000001f2e918223 */ /* 0x000fe40000010891 */
[----:B------:R-:W-:Y:S02]  /*3400*/  @!P0 IMAD.U32 R31, R23, 0x10000, RZ ;  /* 0x00010000171f8824 */ /* 0x000fe400078e00ff */
[-C--:B------:R-:W-:Y:S02]  /*3410*/  @!P0 FMUL.FTZ R5, R33, R30.reuse ;  /* 0x0000001e21058220 */ /* 0x080fe40000410000 */
[----:B------:R-:W-:Y:S02]  /*3420*/  @!P0 FFMA.FTZ R140, R43, R30, -R140 ;  /* 0x0000001e2b8c8223 */ /* 0x000fe4000001088c */
[C---:B------:R-:W-:Y:S01]  /*3430*/  @!P0 IMAD.U32 R30, R29.reuse, 0x10000, RZ ;  /* 0x000100001d1e8824 */ /* 0x040fe200078e00ff */
[----:B------:R-:W-:Y:S01]  /*3440*/  @!P0 LOP3.LUT R29, R29, 0xffff0000, RZ, 0xc0, !PT ;  /* 0xffff00001d1d8812 */ /* 0x000fe200078ec0ff */
[----:B------:R-:W-:Y:S01]  /*3450*/  @!P0 FFMA.FTZ R2, R37, R38, R2 ;  /* 0x0000002625028223 */ /* 0x000fe20000010002 */
[----:B------:R-:W-:Y:S01]  /*3460*/  @!P0 F2FP.BF16.PACK_AB R140, R145, R140 ;  /* 0x0000008c918c823e */ /* 0x000fe200000010ff */
[----:B------:R-:W-:Y:S02]  /*3470*/  @!P0 FMUL.FTZ R147, R31, R48 ;  /* 0x000000301f938220 */ /* 0x000fe40000410000 */
[----:B------:R-:W-:Y:S02]  /*3480*/  @!P0 FMUL.FTZ R142, R32, R49 ;  /* 0x00000031208e8220 */ /* 0x000fe40000410000 */
[----:B------:R-:W-:Y:S02]  /*3490*/  @!P0 FFMA.FTZ R3, R40, R39, R3 ;  /* 0x0000002728038223 */ /* 0x000fe40000010003 */
[----:B------:R-:W-:Y:S02]  /*34a0*/  @!P0 FFMA.FTZ R4, R41, R42, R4 ;  /* 0x0000002a29048223 */ /* 0x000fe40000010004 */
[----:B------:R-:W-:Y:S02]  /*34b0*/  @!P0 FFMA.FTZ R143, R38, R35, -R143 ;  /* 0x00000023268f8223 */ /* 0x000fe4000001088f */
[----:B------:R-:W-:Y:S01]  /*34c0*/  @!P0 FFMA.FTZ R147, R47, R30, -R147 ;  /* 0x0000001e2f938223 */ /* 0x000fe20000010893 */
[----:B------:R-:W-:Y:S01]  /*34d0*/  @!P0 F2FP.BF16.PACK_AB R141, R4, R3 ;  /* 0x00000003048d823e */ /* 0x000fe200000010ff */
[----:B------:R-:W-:Y:S01]  /*34e0*/  @!P0 FFMA.FTZ R142, R50, R29, -R142 ;  /* 0x0000001d328e8223 */ /* 0x000fe2000001088e */
[----:B------:R-:W-:Y:S01]  /*34f0*/  @!P0 F2FP.BF16.PACK_AB R143, R143, R76 ;  /* 0x0000004c8f8f823e */ /* 0x000fe200000010ff */
[----:B------:R-:W-:Y:S01]  /*3500*/  @!P0 FMUL.FTZ R7, R31, R30 ;  /* 0x0000001e1f078220 */ /* 0x000fe20000410000 */
[----:B------:R-:W-:Y:S01]  /*3510*/  @!P0 F2FP.BF16.PACK_AB R76, R2, R0 ;  /* 0x00000000024c823e */ /* 0x000fe200000010ff */
[----:B------:R-:W-:Y:S01]  /*3520*/  @!P0 FFMA.FTZ R5, R44, R43, R5 ;  /* 0x0000002b2c058223 */ /* 0x000fe20000010005 */
[----:B------:R-:W-:Y:S01]  /*3530*/  @!P0 MOV R56, R143 ;  /* 0x0000008f00388202 */ /* 0x000fe20000000f00 */
[----:B------:R-:W-:Y:S01]  /*3540*/  @!P0 FMUL.FTZ R8, R32, R29 ;  /* 0x0000001d20088220 */ /* 0x000fe20000410000 */
[----:B------:R-:W-:Y:S01]  /*3550*/  @!P0 F2FP.BF16.PACK_AB R147, R142, R147 ;  /* 0x000000938e93823e */ /* 0x000fe200000010ff */
[----:B------:R-:W-:Y:S02]  /*3560*/  @!P0 FFMA.FTZ R6, R45, R46, R6 ;  /* 0x0000002e2d068223 */ /* 0x000fe40000010006 */
[----:B------:R-:W-:Y:S01]  /*3570*/  @!P0 FFMA.FTZ R7, R48, R47, R7 ;  /* 0x0000002f30078223 */ /* 0x000fe20000010007 */
[----:B------:R-:W-:Y:S01]  /*3580*/  @!P0 MOV R59, R147 ;  /* 0x00000093003b8202 */ /* 0x000fe20000000f00 */
[----:B------:R-:W-:Y:S02]  /*3590*/  @!P0 FFMA.FTZ R8, R49, R50, R8 ;  /* 0x0000003231088223 */ /* 0x000fe40000010008 */
[----:B------:R-:W-:Y:S01]  /*35a0*/  @!P0 IMAD.MOV.U32 R57, RZ, RZ, R134 ;  /* 0x000000ffff398224 */ /* 0x000fe200078e0086 */
[----:B------:R-:W-:Y:S01]  /*35b0*/  @!P0 F2FP.BF16.PACK_AB R134, R6, R5 ;  /* 0x000000050686823e */ /* 0x000fe200000010ff */
[----:B------:R-:W-:Y:S01]  /*35c0*/  @!P0 IMAD.MOV.U32 R58, RZ, RZ, R140 ;  /* 0x000000ffff3a8224 */ /* 0x000fe200078e008c */
[----:B------:R-:W-:Y:S01]  /*35d0*/  @!P0 F2FP.BF16.PACK_AB R143, R8, R7 ;  /* 0x00000007088f823e */ /* 0x000fe200000010ff */
[----:B------:R-:W-:Y:S01]  /*35e0*/  @!P0 IMAD.MOV.U32 R20, RZ, RZ, R76 ;  /* 0x000000ffff148224 */ /* 0x000fe200078e004c */
[----:B------:R-:W-:Y:S01]  /*35f0*/  @!P0 MOV R22, R134 ;  /* 0x0000008600168202 */ /* 0x000fe20000000f00 */
[----:B------:R-:W-:Y:S01]  /*3600*/  @!P0 IMAD.MOV.U32 R21, RZ, RZ, R141 ;  /* 0x000000ffff158224 */ /* 0x000fe200078e008d */
[----:B------:R1:W-:Y:S01]  /*3610*/  STG.E.128 [R138.64], R56 ;  /* 0x000000388a007986 */ /* 0x0003e2000c101d0a */
[----:B------:R-:W-:Y:S07]  /*3620*/  @!P0 IMAD.MOV.U32 R23, RZ, RZ, R143 ;  /* 0x000000ffff178224 */ /* 0x000fee00078e008f */
[----:B------:R1:W-:Y:S02]  /*3630*/  @!P1 STG.E.128 [R136.64], R20 ;  /* 0x0000001488009986 */ /* 0x0003e4000c101d0a */
.L_x_72:
[----:B------:R-:W-:Y:S05]  /*3640*/  BSYNC B0 ;  /* 0x0000000000007941 */ /* 0x000fea0003800000 */
.L_x_71:
[----:B------:R-:W-:Y:S11]  /*3650*/  ISETP.GE.AND P0, PT, R11, c[0x0][0x1d4], PT ;  /* 0x000075000b007a0c */ /* 0x000ff60003f06270 */
[----:B------:R-:W-:Y:S02]  /*3660*/  @!UPT UIADD3 URZ, URZ, URZ, URZ ;  /* 0x0000003f3f3ff290 */ /* 0x000fe4000fffe03f */
[----:B------:R-:W-:-:S05]  /*3670*/  @P0 BRA `(.L_x_62) ;  /* 0x0000080000000947 */ /* 0x000fca0003800000 */
[----:B------:R-:W-:Y:S01]  /*3680*/  ISETP.GE.AND P0, PT, R11, c[0x0][0x27c], PT ;  /* 0x00009f000b007a0c */ /* 0x000fe20003f06270 */
[----:B-1----:R-:W1:Y:S01]  /*3690*/  LDS.128 R20, [R91+0xc080] ;  /* 0x00c080005b147984 */ /* 0x002e620000000c00 */
[----:B------:R-:W-:Y:S04]  /*36a0*/  IADD3 R47, P2, P1, R128, R135, R100 ;  /* 0x00000087802f7210 */ /* 0x000fe8000795e064 */
[----:B------:R-:W-:Y:S02]  /*36b0*/  IADD3.X R50, R79, R74, R90, P2, P1 ;  /* 0x0000004a4f327210 */ /* 0x000fe400017e245a */
[C---:B------:R-:W-:Y:S01]  /*36c0*/  LEA R136, P1, R47.reuse, c[0x0][0x1c8], 0x1 ;  /* 0x000072002f887a11 */ /* 0x040fe200078208ff */
[----:B------:R-:W2:Y:S03]  /*36d0*/  LDS.128 R56, [R93+0xc080] ;  /* 0x00c080005d387984 */ /* 0x000ea60000000c00 */
[----:B------:R-:W-:Y:S02]  /*36e0*/  LEA.HI.X R137, R47, c[0x0][0x1cc], R50, 0x1, P1 ;  /* 0x000073002f897a11 */ /* 0x000fe400008f0c32 */
[----:B------:R-:W-:Y:S02]  /*36f0*/  @!P0 SHF.R.U32.HI R32, RZ, 0x10, R55 ;  /* 0x00000010ff208819 */ /* 0x000fe40000011637 */
[----:B------:R-:W-:Y:S02]  /*3700*/  @!P0 SHF.R.U32.HI R33, RZ, 0x10, R53 ;  /* 0x00000010ff218819 */ /* 0x000fe40000011635 */
[----:B------:R-:W-:Y:S02]  /*3710*/  @!P0 PRMT R51, R51, 0x5410, R32 ;  /* 0x0000541033338816 */ /* 0x000fe40000000020 */
[----:B------:R-:W-:Y:S02]  /*3720*/  @!P0 SHF.R.U32.HI R30, RZ, 0x10, R25 ;  /* 0x00000010ff1e8819 */ /* 0x000fe40000011619 */
[C---:B------:R-:W-:Y:S02]  /*3730*/  @!P0 SHF.L.U32 R43, R51.reuse, 0x10, RZ ;  /* 0x00000010332b8819 */ /* 0x040fe400000006ff */
[----:B------:R-:W-:Y:S02]  /*3740*/  @!P0 LOP3.LUT R45, R51, 0xffff0000, RZ, 0xc0, !PT ;  /* 0xffff0000332d8812 */ /* 0x000fe400078ec0ff */
[----:B------:R-:W-:Y:S02]  /*3750*/  @!P0 PRMT R62, R62, 0x5410, R33 ;  /* 0x000054103e3e8816 */ /* 0x000fe40000000021 */
[----:B------:R-:W-:Y:S02]  /*3760*/  @!P0 SHF.R.U64 R25, R24, 0x10, R25 ;  /* 0x0000001018198819 */ /* 0x000fe40000001219 */
[C---:B------:R-:W-:Y:S01]  /*3770*/  @!P0 LOP3.LUT R39, R62.reuse, 0xffff0000, RZ, 0xc0, !PT ;  /* 0xffff00003e278812 */ /* 0x040fe200078ec0ff */
[----:B------:R-:W-:Y:S01]  /*3780*/  @!P0 IMAD.U32 R36, R62, 0x10000, RZ ;  /* 0x000100003e248824 */ /* 0x000fe200078e00ff */
[--C-:B------:R-:W-:Y:S02]  /*3790*/  @!P0 SHF.R.U32.HI R24, RZ, 0x10, R27.reuse ;  /* 0x00000010ff188819 */ /* 0x100fe4000001161b */
[----:B------:R-:W-:Y:S02]  /*37a0*/  @!P0 SHF.R.U64 R29, R26, 0x10, R27 ;  /* 0x000000101a1d8819 */ /* 0x000fe4000000121b */
[----:B------:R-:W-:Y:S02]  /*37b0*/  @!P0 PRMT R27, R13, 0x5410, R30 ;  /* 0x000054100d1b8816 */ /* 0x000fe4000000001e */
[----:B------:R-:W-:Y:S02]  /*37c0*/  @!P0 PRMT R26, R18, 0x5410, R25 ;  /* 0x00005410121a8816 */ /* 0x000fe40000000019 */
[----:B------:R-:W-:Y:S01]  /*37d0*/  @!P0 PRMT R25, R28, 0x5410, R29 ;  /* 0x000054101c198816 */ /* 0x000fe2000000001d */
[----:B-1----:R-:W-:Y:S01]  /*37e0*/  @!P0 IMAD.U32 R31, R21, 0x10000, RZ ;  /* 0x00010000151f8824 */ /* 0x002fe200078e00ff */
[----:B------:R-:W-:Y:S01]  /*37f0*/  @!P0 LOP3.LUT R29, R20, 0xffff0000, RZ, 0xc0, !PT ;  /* 0xffff0000141d8812 */ /* 0x000fe200078ec0ff */
[----:B------:R-:W-:Y:S01]  /*3800*/  @!P0 IMAD.U32 R18, R27, 0x10000, RZ ;  /* 0x000100001b128824 */ /* 0x000fe200078e00ff */
[----:B------:R-:W-:Y:S01]  /*3810*/  @!P0 PRMT R13, R19, 0x5410, R24 ;  /* 0x00005410130d8816 */ /* 0x000fe20000000018 */
[----:B------:R-:W-:Y:S01]  /*3820*/  @!P0 FMUL.FTZ R47, R31, R36 ;  /* 0x000000241f2f8220 */ /* 0x000fe20000410000 */
[----:B------:R-:W-:Y:S01]  /*3830*/  @!P0 LOP3.LUT R30, R21, 0xffff0000, RZ, 0xc0, !PT ;  /* 0xffff0000151e8812 */ /* 0x000fe200078ec0ff */
[-C--:B------:R-:W-:Y:S01]  /*3840*/  @!P0 FMUL.FTZ R3, R31, R18.reuse ;  /* 0x000000121f038220 */ /* 0x080fe20000410000 */
[----:B------:R-:W-:Y:S01]  /*3850*/  @!P0 SHF.R.U64 R52, R52, 0x10, R53 ;  /* 0x0000001034348819 */ /* 0x000fe20000001235 */
[----:B--2---:R-:W-:Y:S01]  /*3860*/  @!P0 IMAD.U32 R37, R57, 0x10000, RZ ;  /* 0x0001000039258824 */ /* 0x004fe200078e00ff */
[----:B------:R-:W-:Y:S01]  /*3870*/  @!P0 LOP3.LUT R35, R56, 0xffff0000, RZ, 0xc0, !PT ;  /* 0xffff000038238812 */ /* 0x000fe200078ec0ff */
[----:B------:R-:W-:Y:S01]  /*3880*/  @!P0 IMAD.U32 R24, R20, 0x10000, RZ ;  /* 0x0001000014188824 */ /* 0x000fe200078e00ff */
[----:B------:R-:W-:Y:S01]  /*3890*/  @!P0 SHF.L.U32 R32, R56, 0x10, RZ ;  /* 0x0000001038208819 */ /* 0x000fe200000006ff */
[----:B------:R-:W-:Y:S01]  /*38a0*/  @!P0 FFMA.FTZ R47, R37, R18, -R47 ;  /* 0x00000012252f8223 */ /* 0x000fe2000001082f */
[----:B------:R-:W-:Y:S01]  /*38b0*/  @!P0 LOP3.LUT R38, R57, 0xffff0000, RZ, 0xc0, !PT ;  /* 0xffff000039268812 */ /* 0x000fe200078ec0ff */
[----:B------:R-:W-:Y:S01]  /*38c0*/  @!P0 IMAD.U32 R19, R26, 0x10000, RZ ;  /* 0x000100001a138824 */ /* 0x000fe200078e00ff */
[----:B------:R-:W-:Y:S01]  /*38d0*/  @!P0 LOP3.LUT R44, R58, 0xffff0000, RZ, 0xc0, !PT ;  /* 0xffff00003a2c8812 */ /* 0x000fe200078ec0ff */
[----:B------:R-:W-:Y:S01]  /*38e0*/  @!P0 IMAD.U32 R28, R22, 0x10000, RZ ;  /* 0x00010000161c8824 */ /* 0x000fe200078e00ff */
[C---:B------:R-:W-:Y:S01]  /*38f0*/  @!P0 SHF.L.U32 R46, R59.reuse, 0x10, RZ ;  /* 0x000000103b2e8819 */ /* 0x040fe200000006ff */
[----:B------:R-:W-:Y:S01]  /*3900*/  @!P0 FMUL.FTZ R0, R24, R19 ;  /* 0x0000001318008220 */ /* 0x000fe20000410000 */
[----:B------:R-:W-:Y:S01]  /*3910*/  @!P0 LOP3.LUT R48, R59, 0xffff0000, RZ, 0xc0, !PT ;  /* 0xffff00003b308812 */ /* 0x000fe200078ec0ff */
[----:B------:R-:W-:Y:S01]  /*3920*/  @!P0 IMAD.U32 R42, R58, 0x10000, RZ ;  /* 0x000100003a2a8824 */ /* 0x000fe200078e00ff */
[----:B------:R-:W-:Y:S01]  /*3930*/  @!P0 LOP3.LUT R18, R26, 0xffff0000, RZ, 0xc0, !PT ;  /* 0xffff00001a128812 */ /* 0x000fe200078ec0ff */
[----:B------:R-:W-:Y:S01]  /*3940*/  @!P0 FMUL.FTZ R138, R30, R39 ;  /* 0x000000271e8a8220 */ /* 0x000fe20000410000 */
[----:B------:R-:W-:Y:S02]  /*3950*/  @!P0 LOP3.LUT R26, R22, 0xffff0000, RZ, 0xc0, !PT ;  /* 0xffff0000161a8812 */ /* 0x000fe400078ec0ff */
[----:B------:R-:W-:Y:S01]  /*3960*/  @!P0 PRMT R61, R61, 0x5410, R52 ;  /* 0x000054103d3d8816 */ /* 0x000fe20000000034 */
[----:B------:R-:W-:Y:S01]  /*3970*/  @!P0 FMUL.FTZ R2, R29, R18 ;  /* 0x000000121d028220 */ /* 0x000fe20000410000 */
[----:B------:R-:W-:Y:S02]  /*3980*/  @!P0 SHF.R.U64 R55, R54, 0x10, R55 ;  /* 0x0000001036378819 */ /* 0x000fe40000001237 */
[C---:B------:R-:W-:Y:S01]  /*3990*/  @!P0 LOP3.LUT R34, R61.reuse, 0xffff0000, RZ, 0xc0, !PT ;  /* 0xffff00003d228812 */ /* 0x040fe200078ec0ff */
[----:B------:R-:W-:Y:S01]  /*39a0*/  @!P0 IMAD.U32 R33, R61, 0x10000, RZ ;  /* 0x000100003d218824 */ /* 0x000fe200078e00ff */
[----:B------:R-:W-:Y:S02]  /*39b0*/  @!P0 PRMT R60, R60, 0x5410, R55 ;  /* 0x000054103c3c8816 */ /* 0x000fe40000000037 */
[----:B------:R-:W-:Y:S01]  /*39c0*/  ISETP.GE.AND P1, PT, R98, c[0x0][0x1d4], PT ;  /* 0x0000750062007a0c */ /* 0x000fe20003f26270 */
[----:B------:R-:W-:Y:S01]  /*39d0*/  @!P0 FMUL.FTZ R50, R29, R34 ;  /* 0x000000221d328220 */ /* 0x000fe20000410000 */
[----:B------:R-:W-:Y:S01]  /*39e0*/  @!P0 LOP3.LUT R29, R27, 0xffff0000, RZ, 0xc0, !PT ;  /* 0xffff00001b1d8812 */ /* 0x000fe200078ec0ff */
[----:B------:R-:W-:Y:S01]  /*39f0*/  @!P0 FMUL.FTZ R49, R24, R33 ;  /* 0x0000002118318220 */ /* 0x000fe20000410000 */
[C---:B------:R-:W-:Y:S01]  /*3a00*/  @!P0 LOP3.LUT R41, R60.reuse, 0xffff0000, RZ, 0xc0, !PT ;  /* 0xffff00003c298812 */ /* 0x040fe200078ec0ff */
[----:B------:R-:W-:Y:S01]  /*3a10*/  @!P0 FFMA.FTZ R50, R35, R18, -R50 ;  /* 0x0000001223328223 */ /* 0x000fe20000010832 */
[C---:B------:R-:W-:Y:S01]  /*3a20*/  @!P0 LOP3.LUT R18, R23.reuse, 0xffff0000, RZ, 0xc0, !PT ;  /* 0xffff000017128812 */ /* 0x040fe200078ec0ff */
[----:B------:R-:W-:Y:S02]  /*3a30*/  @!P0 IMAD.U32 R40, R60, 0x10000, RZ ;  /* 0x000100003c288824 */ /* 0x000fe400078e00ff */
[----:B------:R-:W-:Y:S02]  /*3a40*/  @!P0 IMAD.U32 R24, R23, 0x10000, RZ ;  /* 0x0001000017188824 */ /* 0x000fe400078e00ff */
[C---:B------:R-:W-:Y:S01]  /*3a50*/  @!P0 IMAD.U32 R27, R25.reuse, 0x10000, RZ ;  /* 0x00010000191b8824 */ /* 0x040fe200078e00ff */
[----:B------:R-:W-:Y:S01]  /*3a60*/  @!P0 LOP3.LUT R25, R25, 0xffff0000, RZ, 0xc0, !PT ;  /* 0xffff000019198812 */ /* 0x000fe200078ec0ff */
[----:B------:R-:W-:Y:S02]  /*3a70*/  @!P0 FFMA.FTZ R49, R32, R19, -R49 ;  /* 0x0000001320318223 */ /* 0x000fe40000010831 */
[C---:B------:R-:W-:Y:S01]  /*3a80*/  @!P0 IMAD.U32 R19, R13.reuse, 0x10000, RZ ;  /* 0x000100000d138824 */ /* 0x040fe200078e00ff */
[----:B------:R-:W-:Y:S01]  /*3a90*/  @!P0 LOP3.LUT R13, R13, 0xffff0000, RZ, 0xc0, !PT ;  /* 0xffff00000d0d8812 */ /* 0x000fe200078ec0ff */
[----:B------:R-:W-:Y:S01]  /*3aa0*/  @!P0 FMUL.FTZ R141, R28, R40 ;  /* 0x000000281c8d8220 */ /* 0x000fe20000410000 */
[----:B------:R-:W-:Y:S01]  /*3ab0*/  @!P0 F2FP.BF16.PACK_AB R50, R50, R49 ;  /* 0x000000313232823e */ /* 0x000fe200000010ff */
[----:B------:R-:W-:Y:S02]  /*3ac0*/  @!P0 FMUL.FTZ R134, R26, R41 ;  /* 0x000000291a868220 */ /* 0x000fe40000410000 */
[----:B------:R-:W-:Y:S01]  /*3ad0*/  @!P0 FMUL.FTZ R139, R24, R43 ;  /* 0x0000002b188b8220 */ /* 0x000fe20000410000 */
[----:B------:R-:W-:Y:S01]  /*3ae0*/  @!P0 MOV R56, R50 ;  /* 0x0000003200388202 */ /* 0x000fe20000000f00 */
[----:B------:R-:W-:Y:S02]  /*3af0*/  @!P0 FMUL.FTZ R76, R18, R45 ;  /* 0x0000002d124c8220 */ /* 0x000fe40000410000 */
[----:B------:R-:W-:Y:S02]  /*3b00*/  @!P0 FFMA.FTZ R138, R38, R29, -R138 ;  /* 0x0000001d268a8223 */ /* 0x000fe4000001088a */
[----:B------:R-:W-:Y:S02]  /*3b10*/  @!P0 FFMA.FTZ R141, R42, R27, -R141 ;  /* 0x0000001b2a8d8223 */ /* 0x000fe4000001088d */
[----:B------:R-:W-:Y:S01]  /*3b20*/  @!P0 FFMA.FTZ R134, R44, R25, -R134 ;  /* 0x000000192c868223 */ /* 0x000fe20000010886 */
[----:B------:R-:W-:Y:S01]  /*3b30*/  @!P0 F2FP.BF16.PACK_AB R47, R138, R47 ;  /* 0x0000002f8a2f823e */ /* 0x000fe200000010ff */
[----:B------:R-:W-:Y:S02]  /*3b40*/  @!P0 FFMA.FTZ R139, R46, R19, -R139 ;  /* 0x000000132e8b8223 */ /* 0x000fe4000001088b */
[----:B------:R-:W-:Y:S01]  /*3b50*/  @!P0 FFMA.FTZ R76, R48, R13, -R76 ;  /* 0x0000000d304c8223 */ /* 0x000fe2000001084c */
[----:B------:R-:W-:Y:S01]  /*3b60*/  @!P0 F2FP.BF16.PACK_AB R141, R134, R141 ;  /* 0x0000008d868d823e */ /* 0x000fe200000010ff */
[----:B------:R-:W-:Y:S02]  /*3b70*/  @!P0 IMAD.MOV.U32 R57, RZ, RZ, R47 ;  /* 0x000000ffff398224 */ /* 0x000fe400078e002f */
[----:B------:R-:W-:Y:S01]  /*3b80*/  @!P0 FFMA.FTZ R0, R33, R32, R0 ;  /* 0x0000002021008223 */ /* 0x000fe20000010000 */
[----:B------:R-:W-:Y:S01]  /*3b90*/  @!P0 F2FP.BF16.PACK_AB R76, R76, R139 ;  /* 0x0000008b4c4c823e */ /* 0x000fe200000010ff */
[----:B------:R-:W-:Y:S02]  /*3ba0*/  @!P0 IMAD.MOV.U32 R58, RZ, RZ, R141 ;  /* 0x000000ffff3a8224 */ /* 0x000fe400078e008d */
[----:B------:R-:W-:Y:S01]  /*3bb0*/  @!P0 FMUL.FTZ R4, R30, R29 ;  /* 0x0000001d1e048220 */ /* 0x000fe20000410000 */
[----:B------:R-:W-:Y:S01]  /*3bc0*/  @!P0 MOV R59, R76 ;  /* 0x0000004c003b8202 */ /* 0x000fe20000000f00 */
[----:B------:R-:W-:Y:S02]  /*3bd0*/  @!P0 FFMA.FTZ R2, R34, R35, R2 ;  /* 0x0000002322028223 */ /* 0x000fe40000010002 */
[----:B------:R-:W-:Y:S02]  /*3be0*/  @!P0 FMUL.FTZ R5, R28, R27 ;  /* 0x0000001b1c058220 */ /* 0x000fe40000410000 */
[----:B------:R-:W-:Y:S01]  /*3bf0*/  @!P0 FFMA.FTZ R3, R36, R37, R3 ;  /* 0x0000002524038223 */ /* 0x000fe20000010003 */
[----:B------:R1:W-:Y:S01]  /*3c00*/  STG.E.128 [R136.64], R56 ;  /* 0x0000003888007986 */ /* 0x0003e2000c101d0a */
[----:B------:R-:W-:Y:S01]  /*3c10*/  @!P0 FMUL.FTZ R6, R26, R25 ;  /* 0x000000191a068220 */ /* 0x000fe20000410000 */
[----:B------:R-:W-:Y:S01]  /*3c20*/  @!P0 F2FP.BF16.PACK_AB R47, R2, R0 ;  /* 0x00000000022f823e */ /* 0x000fe200000010ff */
[----:B------:R-:W-:Y:S02]  /*3c30*/  @!P0 FFMA.FTZ R4, R39, R38, R4 ;  /* 0x0000002627048223 */ /* 0x000fe40000010004 */
[----:B------:R-:W-:Y:S02]  /*3c40*/  @!P0 FMUL.FTZ R7, R24, R19 ;  /* 0x0000001318078220 */ /* 0x000fe40000410000 */
[----:B------:R-:W-:Y:S01]  /*3c50*/  @!P0 FFMA.FTZ R5, R40, R42, R5 ;  /* 0x0000002a28058223 */ /* 0x000fe20000010005 */
[----:B------:R-:W-:Y:S01]  /*3c60*/  @!P0 F2FP.BF16.PACK_AB R50, R4, R3 ;  /* 0x000000030432823e */ /* 0x000fe200000010ff */
[----:B------:R-:W-:Y:S02]  /*3c70*/  @!P0 FMUL.FTZ R8, R18, R13 ;  /* 0x0000000d12088220 */ /* 0x000fe40000410000 */
[----:B------:R-:W-:Y:S02]  /*3c80*/  @!P0 FFMA.FTZ R6, R41, R44, R6 ;  /* 0x0000002c29068223 */ /* 0x000fe40000010006 */
[----:B------:R-:W-:Y:S02]  /*3c90*/  @!P0 FFMA.FTZ R7, R43, R46, R7 ;  /* 0x0000002e2b078223 */ /* 0x000fe40000010007 */
[----:B------:R-:W-:Y:S01]  /*3ca0*/  @!P0 FFMA.FTZ R8, R45, R48, R8 ;  /* 0x000000302d088223 */ /* 0x000fe20000010008 */
[----:B------:R-:W-:Y:S01]  /*3cb0*/  @!P0 F2FP.BF16.PACK_AB R49, R6, R5 ;  /* 0x000000050631823e */ /* 0x000fe200000010ff */
[----:B------:R-:W-:Y:S02]  /*3cc0*/  @!P0 IMAD.MOV.U32 R20, RZ, RZ, R47 ;  /* 0x000000ffff148224 */ /* 0x000fe400078e002f */
[----:B------:R-:W-:Y:S01]  /*3cd0*/  @!P0 IMAD.MOV.U32 R21, RZ, RZ, R50 ;  /* 0x000000ffff158224 */ /* 0x000fe200078e0032 */
[----:B------:R-:W-:Y:S02]  /*3ce0*/  @!P0 F2FP.BF16.PACK_AB R76, R8, R7 ;  /* 0x00000007084c823e */ /* 0x000fe400000010ff */
[----:B------:R-:W-:Y:S03]  /*3cf0*/  @!P0 MOV R22, R49 ;  /* 0x0000003100168202 */ /* 0x000fe60000000f00 */
[----:B------:R-:W-:Y:S01]  /*3d00*/  @!P0 IMAD.MOV.U32 R23, RZ, RZ, R76 ;  /* 0x000000ffff178224 */ /* 0x000fe200078e004c */
[----:B------:R-:W-:-:S05]  /*3d10*/  @P1 BRA `(.L_x_62) ;  /* 0x0000016000001947 */ /* 0x000fca0003800000 */
[----:B------:R-:W-:Y:S04]  /*3d20*/  IADD3 R135, P1, P0, R128, R135, R98 ;  /* 0x0000008780877210 */ /* 0x000fe8000783e062 */
[----:B------:R-:W-:Y:S02]  /*3d30*/  IADD3.X R74, R79, R74, R86, P1, P0 ;  /* 0x0000004a4f4a7210 */ /* 0x000fe40000fe0456 */
[C---:B------:R-:W-:Y:S04]  /*3d40*/  LEA R2, P0, R135.reuse, c[0x0][0x1c8], 0x1 ;  /* 0x0000720087027a11 */ /* 0x040fe800078008ff */
[----:B------:R-:W-:Y:S05]  /*3d50*/  LEA.HI.X R3, R135, c[0x0][0x1cc], R74, 0x1, P0 ;  /* 0x0000730087037a11 */ /* 0x000fea00000f0c4a */
[----:B------:R2:W-:Y:S01]  /*3d60*/  STG.E.128 [R2.64], R20 ;  /* 0x0000001402007986 */ /* 0x0005e2000c101d0a */
[----:B------:R-:W-:-:S05]  /*3d70*/  BRA `(.L_x_62) ;  /* 0x0000010000007947 */ /* 0x000fca0003800000 */
.L_x_58:
[----:B------:R-:W-:Y:S04]  /*3d80*/  IMNMX R67, R96, 0x20, PT ;  /* 0x0000002060437817 */ /* 0x000fe80003800200 */
[----:B------:R-:W-:Y:S11]  /*3d90*/  ISETP.GE.AND P0, PT, R109, R67, PT ;  /* 0x000000436d00720c */ /* 0x000ff60003f06270 */
[----:B------:R-:W-:Y:S02]  /*3da0*/  @!UPT UIADD3 URZ, URZ, URZ, URZ ;  /* 0x0000003f3f3ff290 */ /* 0x000fe4000fffe03f */
[----:B------:R-:W-:-:S05]  /*3db0*/  @P0 BRA `(.L_x_62) ;  /* 0x000000c000000947 */ /* 0x000fca0003800000 */
[----:B------:R-:W-:Y:S02]  /*3dc0*/  ISETP.GE.AND P3, PT, R16, c[0x0][0x1d4], PT ;  /* 0x0000750010007a0c */ /* 0x000fe40003f66270 */
[----:B------:R-:W-:Y:S02]  /*3dd0*/  ISETP.GE.AND P2, PT, R11, c[0x0][0x1d4], PT ;  /* 0x000075000b007a0c */ /* 0x000fe40003f46270 */
[----:B------:R-:W-:Y:S02]  /*3de0*/  ISETP.GE.AND P1, PT, R108, c[0x0][0x1d4], PT ;  /* 0x000075006c007a0c */ /* 0x000fe40003f26270 */
[----:B------:R-:W-:Y:S07]  /*3df0*/  ISETP.GE.AND P0, PT, R107, c[0x0][0x1d4], PT ;  /* 0x000075006b007a0c */ /* 0x000fee0003f06270 */
[----:B------:R-:W1:Y:S04]  /*3e00*/  @!P3 LDS.128 R28, [R106+0xc080] ;  /* 0x00c080006a1cb984 */ /* 0x000e680000000c00 */
[----:B------:R-:W2:Y:S04]  /*3e10*/  @!P2 LDS.128 R24, [R106+0xd080] ;  /* 0x00d080006a18a984 */ /* 0x000ea80000000c00 */
[----:B------:R-:W3:Y:S04]  /*3e20*/  @!P1 LDS.128 R20, [R106+0xe080] ;  /* 0x00e080006a149984 */ /* 0x000ee80000000c00 */
[----:B------:R-:W4:Y:S04]  /*3e30*/  @!P0 LDS.128 R4, [R106+0xf080] ;  /* 0x00f080006a048984 */ /* 0x000f280000000c00 */
[----:B-1----:R1:W-:Y:S04]  /*3e40*/  @!P3 STG.E.128 [R54.64], R28 ;  /* 0x0000001c3600b986 */ /* 0x0023e8000c101d0a */
[----:B--2---:R1:W-:Y:S04]  /*3e50*/  @!P2 STG.E.128 [R54.64+0x80], R24 ;  /* 0x000080183600a986 */ /* 0x0043e8000c101d0a */
[----:B---3--:R1:W-:Y:S04]  /*3e60*/  @!P1 STG.E.128 [R54.64+0x100], R20 ;  /* 0x0001001436009986 */ /* 0x0083e8000c101d0a */
[----:B----4-:R1:W-:Y:S02]  /*3e70*/  @!P0 STG.E.128 [R54.64+0x180], R4 ;  /* 0x0001800436008986 */ /* 0x0103e4000c101d0a */
.L_x_62:
[----:B------:R-:W-:Y:S05]  /*3e80*/  BSYNC B1 ;  /* 0x0000000000017941 */ /* 0x000fea0003800000 */
.L_x_57:
[----:B------:R-:W-:Y:S01]  /*3e90*/  ISETP.GE.AND P0, PT, R97, 0x1, PT ;  /* 0x000000016100780c */ /* 0x000fe20003f06270 */
[----:B------:R-:W-:Y:S01]  /*3ea0*/  @!UPT UIADD3 URZ, URZ, URZ, URZ ;  /* 0x0000003f3f3ff290 */ /* 0x000fe2000fffe03f */
[----:B------:R-:W-:Y:S11]  /*3eb0*/  BSSY B0, `(.L_x_73) ;  /* 0x000002b000007945 */ /* 0x000ff60003800000 */
[----:B------:R-:W-:Y:S01]  /*3ec0*/  @P0 IMAD.MOV.U32 R76, RZ, RZ, R124 ;  /* 0x000000ffff4c0224 */ /* 0x000fe200078e007c */
[----:B------:R-:W-:Y:S01]  /*3ed0*/  @P0 ISETP.NE.U32.AND P4, PT, R105, RZ, PT ;  /* 0x000000ff6900020c */ /* 0x000fe20003f85070 */
[----:B------:R-:W-:Y:S01]  /*3ee0*/  @P0 IMAD R0, R84, c[0x0][0x258], RZ ;  /* 0x0000960054000a24 */ /* 0x000fe200078e02ff */
[----:B------:R-:W-:Y:S01]  /*3ef0*/  @P0 ISETP.NE.U32.AND P3, PT, R104, RZ, PT ;  /* 0x000000ff6800020c */ /* 0x000fe20003f65070 */
[----:B-12---:R-:W-:Y:S01]  /*3f00*/  @P0 IMAD.WIDE.U32 R2, R87, c[0x0][0x258], R76 ;  /* 0x0000960057020a25 */ /* 0x006fe200078e004c */
[----:B------:R-:W-:Y:S03]  /*3f10*/  @P0 ISETP.NE.U32.AND P2, PT, R103, RZ, PT ;  /* 0x000000ff6700020c */ /* 0x000fe60003f45070 */
[----:B------:R-:W-:Y:S01]  /*3f20*/  @P0 IMAD R0, R87, c[0x0][0x25c], R0 ;  /* 0x0000970057000a24 */ /* 0x000fe200078e0200 */
[C---:B------:R-:W-:Y:S03]  /*3f30*/  @P0 LEA R4, P1, R2.reuse, c[0x0][0x250], 0x1 ;  /* 0x0000940002040a11 */ /* 0x040fe600078208ff */
[----:B------:R-:W-:Y:S05]  /*3f40*/  @P0 IMAD.IADD R0, R3, 0x1, R0 ;  /* 0x0000000103000824 */ /* 0x000fea00078e0200 */
[----:B------:R-:W-:Y:S02]  /*3f50*/  @P0 LEA.HI.X R5, R2, c[0x0][0x254], R0, 0x1, P1 ;  /* 0x0000950002050a11 */ /* 0x000fe400008f0c00 */
[----:B------:R-:W-:Y:S03]  /*3f60*/  @P0 ISETP.NE.U32.AND P1, PT, R102, RZ, PT ;  /* 0x000000ff6600020c */ /* 0x000fe60003f25070 */
[----:B------:R-:W-:Y:S01]  /*3f70*/  @!PT LDS RZ, [RZ] ;  /* 0x00000000fffff984 */ /* 0x000fe20000000800 */
[----:B------:R-:W-:Y:S01]  /*3f80*/  @!PT LDS RZ, [RZ] ;  /* 0x00000000fffff984 */ /* 0x000fe20000000800 */
[----:B------:R-:W-:Y:S01]  /*3f90*/  @!PT LDS RZ, [RZ] ;  /* 0x00000000fffff984 */ /* 0x000fe20000000800 */
[----:B------:R1:W-:Y:S04]  /*3fa0*/  @P0 LDGSTS.E.BYPASS.LTC128B.128 [R106+0x8080], [R4.64], P4 ;  /* 0x08080000046a0fae */ /* 0x0003e8000a101d4a */
[----:B------:R1:W-:Y:S04]  /*3fb0*/  @P0 LDGSTS.E.BYPASS.LTC128B.128 [R106+0x9080], [R4.64+0x80], P3 ;  /* 0x09080080046a0fae */ /* 0x0003e80009901d4a */
[----:B------:R1:W-:Y:S04]  /*3fc0*/  @P0 LDGSTS.E.BYPASS.LTC128B.128 [R106+0xa080], [R4.64+0x100], P2 ;  /* 0x0a080100046a0fae */ /* 0x0003e80009101d4a */
[----:B------:R1:W-:Y:S01]  /*3fd0*/  @P0 LDGSTS.E.BYPASS.LTC128B.128 [R106+0xb080], [R4.64+0x180], P1 ;  /* 0x0b080180046a0fae */ /* 0x0003e20008901d4a */
[----:B------:R-:W-:Y:S03]  /*3fe0*/  ISETP.GE.AND P0, PT, R109, R67, PT ;  /* 0x000000436d00720c */ /* 0x000fe60003f06270 */
[----:B------:R-:W0:Y:S01]  /*3ff0*/  LDGDEPBAR ;  /* 0x00000000000079af */ /* 0x000e220000000000 */
[----:B------:R-:W-:Y:S04]  /*4000*/  DEPBAR.LE SB0, 0x0 ;  /* 0x000080000000791a */ /* 0x000fe80000000000 */
[----:B------:R-:W-:Y:S06]  /*4010*/  BAR.SYNC.DEFER_BLOCKING 0x0 ;  /* 0x0000000000007b1d */ /* 0x000fec0000010000 */
[----:B------:R-:W-:-:S05]  /*4020*/  @P0 BRA `(.L_x_74) ;  /* 0x0000013000000947 */ /* 0x000fca0003800000 */
[----:B-1----:R-:W-:Y:S01]  /*4030*/  ISETP.GE.AND P3, PT, R16, c[0x0][0x1d4], PT ;  /* 0x0000750010007a0c */ /* 0x002fe20003f66270 */
[----:B------:R-:W-:Y:S01]  /*4040*/  IMAD.MOV.U32 R74, RZ, RZ, R122 ;  /* 0x000000ffff4a7224 */ /* 0x000fe200078e007a */
[----:B------:R-:W-:Y:S01]  /*4050*/  ISETP.GE.AND P2, PT, R11, c[0x0][0x1d4], PT ;  /* 0x000075000b007a0c */ /* 0x000fe20003f46270 */
[----:B------:R-:W-:Y:S01]  /*4060*/  IMAD R0, R83, c[0x0][0x208], RZ ;  /* 0x0000820053007a24 */ /* 0x000fe200078e02ff */
[----:B------:R-:W-:Y:S01]  /*4070*/  ISETP.GE.AND P1, PT, R108, c[0x0][0x1d4], PT ;  /* 0x000075006c007a0c */ /* 0x000fe20003f26270 */
[----:B------:R-:W-:Y:S01]  /*4080*/  IMAD.WIDE.U32 R2, R85, c[0x0][0x208], R74 ;  /* 0x0000820055027a25 */ /* 0x000fe200078e004a */
[----:B------:R-:W-:Y:S03]  /*4090*/  ISETP.GE.AND P0, PT, R107, c[0x0][0x1d4], PT ;  /* 0x000075006b007a0c */ /* 0x000fe60003f06270 */
[----:B------:R-:W-:Y:S01]  /*40a0*/  IMAD R0, R85, c[0x0][0x20c], R0 ;  /* 0x0000830055007a24 */ /* 0x000fe200078e0200 */
[C---:B-----5:R-:W-:Y:S03]  /*40b0*/  LEA R18, P4, R2.reuse, c[0x0][0x1f8], 0x1 ;  /* 0x00007e0002127a11 */ /* 0x060fe600078808ff */
[----:B------:R-:W1:Y:S01]  /*40c0*/  @!P3 LDS.128 R28, [R106+0x8080] ;  /* 0x008080006a1cb984 */ /* 0x000e620000000c00 */
[----:B------:R-:W-:Y:S03]  /*40d0*/  IMAD.IADD R0, R3, 0x1, R0 ;  /* 0x0000000103007824 */ /* 0x000fe600078e0200 */
[----:B------:R-:W2:Y:S02]  /*40e0*/  @!P2 LDS.128 R24, [R106+0x9080] ;  /* 0x009080006a18a984 */ /* 0x000ea40000000c00 */
[----:B------:R-:W-:Y:S02]  /*40f0*/  LEA.HI.X R19, R2, c[0x0][0x1fc], R0, 0x1, P4 ;  /* 0x00007f0002137a11 */ /* 0x000fe400020f0c00 */
[----:B------:R-:W3:Y:S04]  /*4100*/  @!P1 LDS.128 R20, [R106+0xa080] ;  /* 0x00a080006a149984 */ /* 0x000ee80000000c00 */
[----:B------:R-:W4:Y:S04]  /*4110*/  @!P0 LDS.128 R4, [R106+0xb080] ;  /* 0x00b080006a048984 */ /* 0x000f280000000c00 */
[----:B-1----:R1:W-:Y:S04]  /*4120*/  @!P3 STG.E.128 [R18.64], R28 ;  /* 0x0000001c1200b986 */ /* 0x0023e8000c101d0a */
[----:B--2---:R1:W-:Y:S04]  /*4130*/  @!P2 STG.E.128 [R18.64+0x80], R24 ;  /* 0x000080181200a986 */ /* 0x0043e8000c101d0a */
[----:B---3--:R1:W-:Y:S04]  /*4140*/  @!P1 STG.E.128 [R18.64+0x100], R20 ;  /* 0x0001001412009986 */ /* 0x0083e8000c101d0a */
[----:B----4-:R1:W-:Y:S02]  /*4150*/  @!P0 STG.E.128 [R18.64+0x180], R4 ;  /* 0x0001800412008986 */ /* 0x0103e4000c101d0a */
.L_x_74:
[----:B-1----:R-:W-:Y:S05]  /*4160*/  BSYNC B0 ;  /* 0x0000000000007941 */ /* 0x002fea0003800000 */
.L_x_73:
[CC--:B------:R-:W-:Y:S02]  /*4170*/  ISETP.GT.AND P0, PT, R82.reuse, R78.reuse, PT ;  /* 0x0000004e5200720c */ /* 0x0c0fe40003f04270 */
[----:B------:R-:W-:Y:S02]  /*4180*/  IADD3 R82, P1, R82, -0x1, RZ ;  /* 0xffffffff52527810 */ /* 0x000fe40007f3e0ff */
[----:B------:R-:W-:Y:S02]  /*4190*/  IADD3 R97, R97, 0x20, RZ ;  /* 0x0000002061617810 */ /* 0x000fe40007ffe0ff */
[----:B------:R-:W-:Y:S02]  /*41a0*/  IADD3.X R81, R81, -0x1, RZ, P1, !PT ;  /* 0xffffffff51517810 */ /* 0x000fe40000ffe4ff */
[----:B------:R-:W-:Y:S05]  /*41b0*/  IADD3 R96, R96, 0x20, RZ ;  /* 0x0000002060607810 */ /* 0x000fea0007ffe0ff */
[----:B------:R-:W-:Y:S01]  /*41c0*/  @P0 ISETP.NE.U32.AND P4, PT, R105, RZ, PT ;  /* 0x000000ff6900020c */ /* 0x000fe20003f85070 */
[----:B------:R-:W-:Y:S01]  /*41d0*/  @P0 IMAD.MOV.U32 R2, RZ, RZ, R126 ;  /* 0x000000ffff020224 */ /* 0x000fe200078e007e */
[----:B------:R-:W-:Y:S01]  /*41e0*/  @P0 ISETP.NE.U32.AND P3, PT, R104, RZ, PT ;  /* 0x000000ff6800020c */ /* 0x000fe20003f65070 */
[----:B------:R-:W-:Y:S01]  /*41f0*/  @P0 IMAD.MOV.U32 R3, RZ, RZ, R131 ;  /* 0x000000ffff030224 */ /* 0x000fe200078e0083 */
[----:B------:R-:W-:Y:S01]  /*4200*/  @P0 ISETP.NE.U32.AND P2, PT, R103, RZ, PT ;  /* 0x000000ff6700020c */ /* 0x000fe20003f45070 */
[C---:B------:R-:W-:Y:S02]  /*4210*/  @P0 IMAD R0, R82.reuse, UR7, RZ ;  /* 0x0000000752000c24 */ /* 0x040fe4000f8e02ff */
[----:B------:R-:W-:Y:S04]  /*4220*/  @P0 IMAD.WIDE.U32 R2, R82, UR8, R2 ;  /* 0x0000000852020c25 */ /* 0x000fe8000f8e0002 */
[----:B------:R-:W-:Y:S01]  /*4230*/  @P0 IMAD R0, R81, UR8, R0 ;  /* 0x0000000851000c24 */ /* 0x000fe2000f8e0200 */
[----:B------:R-:W-:Y:S03]  /*4240*/  @P0 LEA R4, P1, R2, c[0x0][0x220], 0x1 ;  /* 0x0000880002040a11 */ /* 0x000fe600078208ff */
[----:B------:R-:W-:Y:S01]  /*4250*/  @P0 IMAD.IADD R0, R3, 0x1, R0 ;  /* 0x0000000103000824 */ /* 0x000fe200078e0200 */
[----:B------:R-:W-:Y:S04]  /*4260*/  IADD3 R3, R82, 0x1, RZ ;  /* 0x0000000152037810 */ /* 0x000fe80007ffe0ff */
[----:B------:R-:W-:Y:S02]  /*4270*/  @P0 LEA.HI.X R5, R2, c[0x0][0x224], R0, 0x1, P1 ;  /* 0x0000890002050a11 */ /* 0x000fe400008f0c00 */
[----:B------:R-:W-:Y:S03]  /*4280*/  @P0 ISETP.NE.U32.AND P1, PT, R102, RZ, PT ;  /* 0x000000ff6600020c */ /* 0x000fe60003f25070 */
[----:B------:R-:W-:Y:S01]  /*4290*/  @!PT LDS RZ, [RZ] ;  /* 0x00000000fffff984 */ /* 0x000fe20000000800 */
[----:B------:R-:W-:Y:S01]  /*42a0*/  @!PT LDS RZ, [RZ] ;  /* 0x00000000fffff984 */ /* 0x000fe20000000800 */
[----:B------:R-:W-:Y:S01]  /*42b0*/  @!PT LDS RZ, [RZ] ;  /* 0x00000000fffff984 */ /* 0x000fe20000000800 */
[----:B------:R1:W-:Y:S04]  /*42c0*/  @P0 LDGSTS.E.BYPASS.LTC128B.128 [R106+0xc080], [R4.64], P4 ;  /* 0x0c080000046a0fae */ /* 0x0003e8000a101d4a */
[----:B------:R1:W-:Y:S04]  /*42d0*/  @P0 LDGSTS.E.BYPASS.LTC128B.128 [R106+0xd080], [R4.64+0x80], P3 ;  /* 0x0d080080046a0fae */ /* 0x0003e80009901d4a */
[----:B------:R1:W-:Y:S01]  /*42e0*/  @P0 LDGSTS.E.BYPASS.LTC128B.128 [R106+0xe080], [R4.64+0x100], P2 ;  /* 0x0e080100046a0fae */ /* 0x0003e20009101d4a */
[----:B------:R-:W-:Y:S03]  /*42f0*/  ISETP.GT.AND P2, PT, R3, R78, PT ;  /* 0x0000004e0300720c */ /* 0x000fe60003f44270 */
[----:B------:R1:W-:Y:S01]  /*4300*/  @P0 LDGSTS.E.BYPASS.LTC128B.128 [R106+0xf080], [R4.64+0x180], P1 ;  /* 0x0f080180046a0fae */ /* 0x0003e20008901d4a */
[----:B------:R-:W-:Y:S02]  /*4310*/  IADD3 R85, P1, R85, -0x20, RZ ;  /* 0xffffffe055557810 */ /* 0x000fe40007f3e0ff */
[----:B------:R-:W-:Y:S01]  /*4320*/  IADD3 R87, P0, R87, -0x20, RZ ;  /* 0xffffffe057577810 */ /* 0x000fe20007f1e0ff */
[----:B------:R-:W0:Y:S01]  /*4330*/  LDGDEPBAR ;  /* 0x00000000000079af */ /* 0x000e220000000000 */
[----:B------:R-:W-:Y:S02]  /*4340*/  IADD3.X R83, R83, -0x1, RZ, P1, !PT ;  /* 0xffffffff53537810 */ /* 0x000fe40000ffe4ff */
[----:B------:R-:W-:Y:S03]  /*4350*/  IADD3.X R84, R84, -0x1, RZ, P0, !PT ;  /* 0xffffffff54547810 */ /* 0x000fe600007fe4ff */
[----:B------:R-:W-:-:S05]  /*4360*/  @P2 BRA `(.L_x_75) ;  /* 0xffffd47000002947 */ /* 0x000fca000383ffff */
[----:B------:R-:W-:Y:S06]  /*4370*/  BAR.SYNC.DEFER_BLOCKING 0x0 ;  /* 0x0000000000007b1d */ /* 0x000fec0000010000 */
.L_x_54:
[----:B-1----:R-:W-:Y:S01]  /*4380*/  ISETP.GE.AND P0, PT, R63, 0x1, PT ;  /* 0x000000013f00780c */ /* 0x002fe20003f06270 */
[----:B------:R-:W-:Y:S01]  /*4390*/  IMAD.IADD R0, R110, 0x1, R111 ;  /* 0x000000016e007824 */ /* 0x000fe200078e026f */
[----:B------:R-:W-:Y:S01]  /*43a0*/  PLOP3.LUT P2, PT, PT, PT, PT, 0x80, 0x0 ;  /* 0x000000000000781c */ /* 0x000fe20003f4f070 */
        /* <DEDUP_REMOVED lines=33> */
[----:B------:R-:W-:Y:S01]  /*45c0*/  IMAD.MOV.U32 R67, RZ, RZ, RZ ;  /* 0x000000ffff437224 */ /* 0x000fe200078e00ff */
[----:B------:R-:W-:Y:S01]  /*45d0*/  MOV R4, RZ ;  /* 0x000000ff00047202 */ /* 0x000fe20000000f00 */
[----:B------:R-:W-:Y:S01]  /*45e0*/  CS2R R6, SRZ ;  /* 0x0000000000067805 */ /* 0x000fe2000001ff00 */
[----:B------:R-:W-:Y:S01]  /*45f0*/  CS2R R12, SRZ ;  /* 0x00000000000c7805 */ /* 0x000fe2000001ff00 */
[----:B------:R-:W-:Y:S01]  /*4600*/  IMAD.MOV.U32 R62, RZ, RZ, RZ ;  /* 0x000000ffff3e7224 */ /* 0x000fe200078e00ff */
[----:B------:R-:W-:Y:S01]  /*4610*/  CS2R R60, SRZ ;  /* 0x00000000003c7805 */ /* 0x000fe2000001ff00 */
[----:B------:R-:W-:Y:S01]  /*4620*/  CS2R R58, SRZ ;  /* 0x00000000003a7805 */ /* 0x000fe2000001ff00 */
[----:B------:R-:W-:Y:S01]  /*4630*/  CS2R R56, SRZ ;  /* 0x0000000000387805 */ /* 0x000fe2000001ff00 */
[----:B-----5:R-:W-:Y:S01]  /*4640*/  CS2R R54, SRZ ;  /* 0x0000000000367805 */ /* 0x020fe2000001ff00 */
        /* <DEDUP_REMOVED lines=25> */
[----:B------:R-:W-:Y:S05]  /*47e0*/  @!P0 BRA `(.L_x_76) ;  /* 0x0000c39000008947 */ /* 0x000fea0003800000 */
[----:B------:R-:W-:-:S04]  /*47f0*/  ISETP.NE.U32.AND P0, PT, RZ, c[0x0][0x340], PT ;  /* 0x0000d000ff007a0c */ /* 0x000fc80003f05070 */
[----:B------:R-:W-:-:S13]  /*4800*/  ISETP.NE.AND.EX P2, PT, RZ, c[0x0][0x344], PT, P0 ;  /* 0x0000d100ff007a0c */ /* 0x000fda0003f45300 */
[----:B------:R-:W-:-:S04]  /*4810*/  @P2 IMAD.MOV.U32 R23, RZ, RZ, 0x4 ;  /* 0x00000004ff172424 */ /* 0x000fc800078e00ff */
[----:B------:R-:W-:-:S06]  /*4820*/  @P2 IMAD.WIDE R22, R228, R23, c[0x0][0x340] ;  /* 0x0000d000e4162625 */ /* 0x000fcc00078e0217 */
[----:B------:R-:W2:Y:S01]  /*4830*/  @P2 LDG.E R22, [R22.64] ;  /* 0x0000000a16162981 */ /* 0x000ea2000c1e1900 */
[----:B------:R-:W-:Y:S01]  /*4840*/  SHF.R.S32.HI R3, RZ, 0x1f, R112 ;  /* 0x0000001fff037819 */ /* 0x000fe20000011470 */
[C---:B------:R-:W-:Y:S01]  /*4850*/  IMAD.WIDE.U32 R10, R112.reuse, c[0x0][0x178], RZ ;  /* 0x00005e00700a7a25 */ /* 0x040fe200078e00ff */
[----:B------:R-:W-:Y:S01]  /*4860*/  SHF.R.S32.HI R21, RZ, 0x1f, R64 ;  /* 0x0000001fff157819 */ /* 0x000fe20000011440 */
[----:B------:R-:W-:Y:S01]  /*4870*/  BSSY B0, `(.L_x_77) ;  /* 0x00000c1000007945 */ /* 0x000fe20003800000 */
[----:B------:R-:W-:Y:S01]  /*4880*/  ISETP.NE.U32.AND P0, PT, RZ, c[0x0][0x348], PT ;  /* 0x0000d200ff007a0c */ /* 0x000fe20003f05070 */
[----:B------:R-:W-:Y:S01]  /*4890*/  IMAD R3, R3, c[0x0][0x178], RZ ;  /* 0x00005e0003037a24 */ /* 0x000fe200078e02ff */
[----:B------:R-:W-:Y:S01]  /*48a0*/  LEA.HI R17, R21, R64, RZ, 0x3 ;  /* 0x0000004015117211 */ /* 0x000fe200078f18ff */
[----:B------:R-:W-:Y:S01]  /*48b0*/  IMAD.MOV.U32 R2, RZ, RZ, c[0x0][0x2c4] ;  /* 0x0000b100ff027624 */ /* 0x000fe200078e00ff */
[----:B------:R-:W-:Y:S01]  /*48c0*/  ISETP.NE.AND.EX P0, PT, RZ, c[0x0][0x34c], PT, P0 ;  /* 0x0000d300ff007a0c */ /* 0x000fe20003f05300 */
[----:B------:R-:W-:Y:S01]  /*48d0*/  IMAD R3, R112, c[0x0][0x17c], R3 ;  /* 0x00005f0070037a24 */ /* 0x000fe200078e0203 */
[----:B------:R-:W-:Y:S01]  /*48e0*/  SHF.R.S32.HI R26, RZ, 0x1f, R0 ;  /* 0x0000001fff1a7819 */ /* 0x000fe20000011400 */
[----:B------:R-:W-:Y:S01]  /*48f0*/  IMAD R4, R89, c[0x0][0x1b8], RZ ;  /* 0x00006e0059047a24 */ /* 0x000fe200078e02ff */
[----:B------:R-:W-:Y:S01]  /*4900*/  ISETP.NE.AND P1, PT, R2, 0x1, PT ;  /* 0x000000010200780c */ /* 0x000fe20003f25270 */
[----:B------:R-:W-:Y:S01]  /*4910*/  IMAD.IADD R11, R11, 0x1, R3 ;  /* 0x000000010b0b7824 */ /* 0x000fe200078e0203 */
[----:B------:R-:W-:Y:S01]  /*4920*/  LOP3.LUT R3, R17, 0xfffffff8, RZ, 0xc0, !PT ;  /* 0xfffffff811037812 */ /* 0x000fe200078ec0ff */
[C---:B------:R-:W-:Y:S01]  /*4930*/  IMAD R9, R227.reuse, c[0x0][0x1bc], R4 ;  /* 0x00006f00e3097a24 */ /* 0x040fe200078e0204 */
[----:B------:R-:W-:Y:S01]  /*4940*/  SHF.R.S32.HI R17, RZ, 0x3, R17 ;  /* 0x00000003ff117819 */ /* 0x000fe20000011411 */
[----:B------:R-:W-:Y:S01]  /*4950*/  IMAD.WIDE.U32 R10, R227, c[0x0][0x1b8], R10 ;  /* 0x00006e00e30a7a25 */ /* 0x000fe200078e000a */
[----:B------:R-:W-:-:S02]  /*4960*/  SEL R8, R228, RZ, !P0 ;  /* 0x000000ffe4087207 */ /* 0x000fc40004000000 */
[----:B------:R-:W-:Y:S01]  /*4970*/  LEA.HI R44, R21, R64, RZ, 0x6 ;  /* 0x00000040152c7211 */ /* 0x000fe200078f30ff */
[----:B------:R-:W-:Y:S01]  /*4980*/  IMAD.IADD R16, R64, 0x1, -R3 ;  /* 0x0000000140107824 */ /* 0x000fe200078e0a03 */
[----:B------:R-:W-:Y:S01]  /*4990*/  SHF.R.S32.HI R3, RZ, 0x1f, R228 ;  /* 0x0000001fff037819 */ /* 0x000fe200000114e4 */
[----:B------:R-:W-:Y:S02]  /*49a0*/  IMAD.IADD R11, R11, 0x1, R9 ;  /* 0x000000010b0b7824 */ /* 0x000fe400078e0209 */
[----:B------:R-:W-:Y:S01]  /*49b0*/  IMAD R2, R16, 0x20, R17 ;  /* 0x0000002010027824 */ /* 0x000fe200078e0211 */
[----:B------:R-:W-:Y:S01]  /*49c0*/  SEL R7, R3, RZ, !P0 ;  /* 0x000000ff03077207 */ /* 0x000fe20004000000 */
[----:B------:R-:W-:Y:S02]  /*49d0*/  IMAD R34, R113, c[0x0][0x2c4], RZ ;  /* 0x0000b10071227a24 */ /* 0x000fe400078e02ff */
[----:B------:R-:W-:Y:S02]  /*49e0*/  IMAD R5, R65, 0x80, R2 ;  /* 0x0000008041057824 */ /* 0x000fe400078e0202 */
[----:B------:R-:W-:-:S02]  /*49f0*/  IMAD R7, R7, c[0x0][0x1c0], RZ ;  /* 0x0000700007077a24 */ /* 0x000fc400078e02ff */
[----:B------:R-:W-:-:S04]  /*4a00*/  @P1 IMAD.HI.U32 R2, R5, c[0x0][0x2c8], RZ ;  /* 0x0000b20005021a27 */ /* 0x000fc800078e00ff */
[----:B------:R-:W-:Y:S01]  /*4a10*/  IMAD.MOV.U32 R4, RZ, RZ, R5 ;  /* 0x000000ffff047224 */ /* 0x000fe200078e0005 */
[----:B------:R-:W-:Y:S01]  /*4a20*/  @P1 SHF.R.U32.HI R4, RZ, c[0x0][0x2cc], R2 ;  /* 0x0000b300ff041a19 */ /* 0x000fe20000011602 */
[C---:B------:R-:W-:Y:S02]  /*4a30*/  IMAD R7, R8.reuse, c[0x0][0x1c4], R7 ;  /* 0x0000710008077a24 */ /* 0x040fe400078e0207 */
[----:B------:R-:W-:Y:S01]  /*4a40*/  IMAD.WIDE.U32 R8, R8, c[0x0][0x1c0], R10 ;  /* 0x0000700008087a25 */ /* 0x000fe200078e000a */
[--C-:B------:R-:W-:Y:S02]  /*4a50*/  SHF.R.S32.HI R15, RZ, 0x1f, R4.reuse ;  /* 0x0000001fff0f7819 */ /* 0x100fe40000011404 */
[----:B------:R-:W-:Y:S01]  /*4a60*/  LEA.HI R11, R21, R64, RZ, 0x4 ;  /* 0x00000040150b7211 */ /* 0x000fe200078f20ff */
[----:B------:R-:W-:Y:S02]  /*4a70*/  IMAD.MOV R24, RZ, RZ, -R4 ;  /* 0x000000ffff187224 */ /* 0x000fe400078e0a04 */
[----:B------:R-:W-:Y:S01]  /*4a80*/  IMAD R15, R15, c[0x0][0x1b0], RZ ;  /* 0x00006c000f0f7a24 */ /* 0x000fe200078e02ff */
[----:B------:R-:W-:Y:S01]  /*4a90*/  SHF.R.S32.HI R20, RZ, 0x4, R11 ;  /* 0x00000004ff147819 */ /* 0x000fe2000001140b */
[----:B------:R-:W-:-:S02]  /*4aa0*/  IMAD.IADD R9, R9, 0x1, R7 ;  /* 0x0000000109097824 */ /* 0x000fc400078e0207 */
[----:B------:R-:W-:Y:S01]  /*4ab0*/  IMAD R24, R24, c[0x0][0x2c4], R5 ;  /* 0x0000b10018187a24 */ /* 0x000fe200078e0205 */
[----:B------:R-:W-:Y:S01]  /*4ac0*/  LEA.HI R19, R11, R20, RZ, 0x1 ;  /* 0x000000140b137211 */ /* 0x000fe200078f08ff */
[----:B------:R-:W-:Y:S01]  /*4ad0*/  IMAD R7, R65, 0x80, R17 ;  /* 0x0000008041077824 */ /* 0x000fe200078e0211 */
[----:B------:R-:W-:Y:S01]  /*4ae0*/  LOP3.LUT R11, R11, 0xfffffff0, RZ, 0xc0, !PT ;  /* 0xfffffff00b0b7812 */ /* 0x000fe200078ec0ff */
[C---:B------:R-:W-:Y:S01]  /*4af0*/  IMAD R15, R4.reuse, c[0x0][0x1b4], R15 ;  /* 0x00006d00040f7a24 */ /* 0x040fe200078e020f */
[----:B------:R-:W-:Y:S01]  /*4b00*/  LOP3.LUT R19, R19, 0xfffffffe, RZ, 0xc0, !PT ;  /* 0xfffffffe13137812 */ /* 0x000fe200078ec0ff */
[----:B------:R-:W-:Y:S01]  /*4b10*/  IMAD.WIDE.U32 R4, R4, c[0x0][0x1b0], R8 ;  /* 0x00006c0004047a25 */ /* 0x000fe200078e0008 */
[----:B------:R-:W-:Y:S02]  /*4b20*/  SHF.R.S32.HI R9, RZ, 0x1f, R24 ;  /* 0x0000001fff097819 */ /* 0x000fe40000011418 */
[----:B------:R-:W-:Y:S01]  /*4b30*/  IADD3 R13, R7, 0x20, RZ ;  /* 0x00000020070d7810 */ /* 0x000fe20007ffe0ff */
[----:B------:R-:W-:Y:S01]  /*4b40*/  IMAD.IADD R5, R5, 0x1, R15 ;  /* 0x0000000105057824 */ /* 0x000fe200078e020f */
[-C--:B------:R-:W-:Y:S01]  /*4b50*/  ISETP.GE.AND P1, PT, R7, R34.reuse, PT ;  /* 0x000000220700720c */ /* 0x080fe20003f26270 */
[----:B------:R-:W-:Y:S01]  /*4b60*/  IMAD R9, R9, c[0x0][0x1a8], RZ ;  /* 0x00006a0009097a24 */ /* 0x000fe200078e02ff */
[----:B------:R-:W-:Y:S01]  /*4b70*/  ISETP.GE.AND P0, PT, R13, R34, PT ;  /* 0x000000220d00720c */ /* 0x000fe20003f06270 */
[----:B------:R-:W-:-:S02]  /*4b80*/  IMAD.SHL.U32 R32, R16, 0x8, RZ ;  /* 0x0000000810207824 */ /* 0x000fc400078e00ff */
[C---:B------:R-:W-:Y:S01]  /*4b90*/  IMAD R8, R24.reuse, c[0x0][0x1ac], R9 ;  /* 0x00006b0018087a24 */ /* 0x040fe200078e0209 */
[----:B------:R-:W-:Y:S01]  /*4ba0*/  P2R R2, PR, RZ, 0x1 ;  /* 0x00000001ff027803 */ /* 0x000fe20000000000 */
[----:B------:R-:W-:Y:S01]  /*4bb0*/  IMAD.WIDE.U32 R24, R24, c[0x0][0x1a8], R4 ;  /* 0x00006a0018187a25 */ /* 0x000fe200078e0004 */
[----:B------:R-:W-:Y:S02]  /*4bc0*/  IADD3 R15, P0, R17, R0, RZ ;  /* 0x00000000110f7210 */ /* 0x000fe40007f1e0ff */
[----:B------:R-:W-:Y:S01]  /*4bd0*/  IADD3 R6, R32, 0x80, RZ ;  /* 0x0000008020067810 */ /* 0x000fe20007ffe0ff */
[----:B------:R-:W-:Y:S01]  /*4be0*/  IMAD.IADD R8, R25, 0x1, R8 ;  /* 0x0000000119087824 */ /* 0x000fe200078e0208 */
[----:B------:R-:W-:Y:S01]  /*4bf0*/  LEA.HI.X.SX32 R26, R17, R26, 0x1, P0 ;  /* 0x0000001a111a7211 */ /* 0x000fe200000f0eff */
[----:B------:R-:W-:Y:S01]  /*4c00*/  IMAD.IADD R11, R64, 0x1, -R11 ;  /* 0x00000001400b7824 */ /* 0x000fe200078e0a0b */
[----:B------:R-:W-:Y:S01]  /*4c10*/  LEA R9, P0, R24, c[0x0][0x160], 0x1 ;  /* 0x0000580018097a11 */ /* 0x000fe200078008ff */
[----:B------:R-:W-:Y:S01]  /*4c20*/  IMAD.SHL.U32 R42, R16, 0x8, RZ ;  /* 0x00000008102a7824 */ /* 0x000fe200078e00ff */
[----:B------:R-:W-:Y:S01]  /*4c30*/  ISETP.GE.AND P5, PT, R6, c[0x0][0x198], PT ;  /* 0x0000660006007a0c */ /* 0x000fe20003fa6270 */
[----:B------:R-:W-:Y:S01]  /*4c40*/  IMAD R28, R26, c[0x0][0x1e0], RZ ;  /* 0x000078001a1c7a24 */ /* 0x000fe200078e02ff */
[----:B------:R-:W-:Y:S01]  /*4c50*/  LEA.HI.X R8, R24, c[0x0][0x164], R8, 0x1, P0 ;  /* 0x0000590018087a11 */ /* 0x000fe200000f0c08 */
[----:B------:R-:W-:Y:S01]  /*4c60*/  IMAD R26, R26, c[0x0][0x208], RZ ;  /* 0x000082001a1a7a24 */ /* 0x000fe200078e02ff */
[----:B------:R-:W1:Y:S01]  /*4c70*/  SHFL.IDX PT, R24, R9, RZ, 0x181f ;  /* 0x00181fff09187589 */ /* 0x000e6200000e0000 */
[----:B------:R-:W-:Y:S01]  /*4c80*/  SHF.R.S32.HI R18, RZ, 0x1f, R11 ;  /* 0x0000001fff127819 */ /* 0x000fe2000001140b */
[C---:B------:R-:W-:Y:S01]  /*4c90*/  IMAD R28, R15.reuse, c[0x0][0x1e4], R28 ;  /* 0x000079000f1c7a24 */ /* 0x040fe200078e021c */
[----:B------:R-:W-:Y:S01]  /*4ca0*/  SHF.R.S32.HI R43, RZ, 0x1f, R42 ;  /* 0x0000001fff2b7819 */ /* 0x000fe2000001142a */
[----:B------:R-:W3:Y:S01]  /*4cb0*/  SHFL.IDX PT, R25, R8, RZ, 0x181f ;  /* 0x00181fff08197589 */ /* 0x000ee200000e0000 */
[----:B------:R-:W-:Y:S01]  /*4cc0*/  LEA.HI R18, R18, R11, RZ, 0x3 ;  /* 0x0000000b12127211 */ /* 0x000fe200078f18ff */
[C---:B------:R-:W-:Y:S01]  /*4cd0*/  IMAD R26, R15.reuse, c[0x0][0x20c], R26 ;  /* 0x000083000f1a7a24 */ /* 0x040fe200078e021a */
[----:B------:R-:W-:Y:S01]  /*4ce0*/  IADD3 R4, R32, 0xc0, RZ ;  /* 0x000000c020047810 */ /* 0x000fe20007ffe0ff */
[----:B------:R-:W-:Y:S01]  /*4cf0*/  IMAD.WIDE.U32 R30, R15, c[0x0][0x1e0], R42 ;  /* 0x000078000f1e7a25 */ /* 0x000fe200078e002a */
[----:B------:R-:W-:-:S02]  /*4d00*/  P2R R0, PR, RZ, 0x20 ;  /* 0x00000020ff007803 */ /* 0x000fc40000000000 */
[----:B------:R-:W-:Y:S01]  /*4d10*/  LOP3.LUT R0, R18, 0xfffffff8, RZ, 0xc0, !PT ;  /* 0xfffffff812007812 */ /* 0x000fe200078ec0ff */
[----:B------:R-:W-:Y:S01]  /*4d20*/  IMAD.WIDE.U32 R14, R15, c[0x0][0x208], R42 ;  /* 0x000082000f0e7a25 */ /* 0x000fe200078e002a */
[----:B------:R-:W-:Y:S02]  /*4d30*/  ISETP.GE.AND P4, PT, R4, c[0x0][0x198], PT ;  /* 0x0000660004007a0c */ /* 0x000fe40003f86270 */
[----:B------:R-:W-:Y:S01]  /*4d40*/  @!P1 SHF.R.S32.HI R13, RZ, 0x1f, R6 ;  /* 0x0000001fff0d9819 */ /* 0x000fe20000011406 */
[----:B------:R-:W-:Y:S01]  /*4d50*/  IMAD.IADD R0, R11, 0x1, -R0 ;  /* 0x000000010b007824 */ /* 0x000fe200078e0a00 */
[----:B------:R-:W-:Y:S01]  /*4d60*/  P2R R10, PR, RZ, 0x10 ;  /* 0x00000010ff0a7803 */ /* 0x000fe20000000000 */
[----:B------:R-:W-:Y:S01]  /*4d70*/  IMAD.IADD R29, R31, 0x1, R28 ;  /* 0x000000011f1d7824 */ /* 0x000fe200078e021c */
[----:B------:R-:W-:Y:S01]  /*4d80*/  @!P1 SHF.R.S32.HI R5, RZ, 0x1f, R4 ;  /* 0x0000001fff059819 */ /* 0x000fe20000011404 */
[----:B------:R-:W-:Y:S01]  /*4d90*/  IMAD.IADD R27, R15, 0x1, R26 ;  /* 0x000000010f1b7824 */ /* 0x000fe200078e021a */
[----:B------:R-:W-:Y:S01]  /*4da0*/  LOP3.LUT P3, RZ, R0, 0x4, RZ, 0xc0, !PT ;  /* 0x0000000400ff7812 */ /* 0x000fe2000786c0ff */
[----:B------:R-:W-:Y:S01]  /*4db0*/  IMAD.MOV.U32 R28, RZ, RZ, R30 ;  /* 0x000000ffff1c7224 */ /* 0x000fe200078e001e */
[----:B------:R-:W-:Y:S01]  /*4dc0*/  @!P1 LEA.HI R13, R13, R6, RZ, 0x3 ;  /* 0x000000060d0d9211 */ /* 0x000fe200078f18ff */
[----:B------:R-:W-:Y:S01]  /*4dd0*/  IMAD R10, R89, c[0x0][0x210], RZ ;  /* 0x00008400590a7a24 */ /* 0x000fe200078e02ff */
[----:B------:R-:W-:Y:S01]  /*4de0*/  @!P1 LEA.HI R5, R5, R4, RZ, 0x3 ;  /* 0x0000000405059211 */ /* 0x000fe200078f18ff */
[----:B------:R-:W-:Y:S01]  /*4df0*/  IMAD.IADD R20, R20, 0x1, -R19 ;  /* 0x0000000114147824 */ /* 0x000fe200078e0a13 */
[----:B------:R-:W-:Y:S01]  /*4e00*/  @!P1 LOP3.LUT R13, R13, 0xfffffff8, RZ, 0xc0, !PT ;  /* 0xfffffff80d0d9812 */ /* 0x000fe200078ec0ff */
[----:B------:R-:W-:Y:S01]  /*4e10*/  IMAD.MOV.U32 R26, RZ, RZ, R14 ;  /* 0x000000ffff1a7224 */ /* 0x000fe200078e000e */
[----:B------:R-:W-:Y:S01]  /*4e20*/  @!P1 LOP3.LUT R5, R5, 0xfffffff8, RZ, 0xc0, !PT ;  /* 0xfffffff805059812 */ /* 0x000fe200078ec0ff */
[----:B------:R-:W-:-:S02]  /*4e30*/  IMAD.SHL.U32 R15, R0, 0x40, RZ ;  /* 0x00000040000f7824 */ /* 0x000fc400078e00ff */
[C---:B------:R-:W-:Y:S02]  /*4e40*/  IMAD R11, R227.reuse, c[0x0][0x214], R10 ;  /* 0x00008500e30b7a24 */ /* 0x040fe400078e020a */
[----:B------:R-:W-:Y:S01]  /*4e50*/  IMAD.WIDE.U32 R30, R227, c[0x0][0x1e8], R28 ;  /* 0x00007a00e31e7a25 */ /* 0x000fe200078e001c */
[----:B------:R-:W-:-:S03]  /*4e60*/  LOP3.LUT R15, R15, 0x1c0, RZ, 0xc0, !PT ;  /* 0x000001c00f0f7812 */ /* 0x000fc600078ec0ff */
[----:B------:R-:W-:Y:S02]  /*4e70*/  IMAD.SHL.U32 R10, R20, 0x8, RZ ;  /* 0x00000008140a7824 */ /* 0x000fe400078e00ff */
[----:B------:R-:W-:Y:S01]  /*4e80*/  IMAD.WIDE.U32 R28, R227, c[0x0][0x210], R26 ;  /* 0x00008400e31c7a25 */ /* 0x000fe200078e001a */
[C---:B-1----:R-:W-:Y:S02]  /*4e90*/  @!P1 LEA R26, P0, R32.reuse, R24, 0x1 ;  /* 0x00000018201a9211 */ /* 0x042fe400078008ff */
[----:B------:R-:W-:Y:S01]  /*4ea0*/  LOP3.LUT R10, R15, 0x8, R10, 0xf8, !PT ;  /* 0x000000080f0a7812 */ /* 0x000fe200078ef80a */
[----:B------:R-:W-:Y:S01]  /*4eb0*/  IMAD.SHL.U32 R47, R17, 0x40, RZ ;  /* 0x00000040112f7824 */ /* 0x000fe200078e00ff */
[----:B---3--:R-:W-:Y:S01]  /*4ec0*/  @!P1 LEA.HI.X R27, R32, R25, R43, 0x1, P0 ;  /* 0x00000019201b9211 */ /* 0x008fe200000f0c2b */
[----:B------:R-:W-:Y:S01]  /*4ed0*/  IMAD.SHL.U32 R44, R44, 0x8, RZ ;  /* 0x000000082c2c7824 */ /* 0x000fe200078e00ff */
[----:B------:R-:W-:Y:S01]  /*4ee0*/  SHF.R.U32.HI R15, RZ, 0x3, R15 ;  /* 0x00000003ff0f7819 */ /* 0x000fe2000001160f */
[----:B------:R-:W-:Y:S01]  /*4ef0*/  IMAD R234, R89, c[0x0][0x1e8], RZ ;  /* 0x00007a0059ea7a24 */ /* 0x000fe200078e02ff */
[----:B------:R-:W-:Y:S01]  /*4f00*/  LOP3.LUT R47, R47, 0x1c0, RZ, 0xc0, !PT ;  /* 0x000001c02f2f7812 */ /* 0x000fe200078ec0ff */
[----:B------:R-:W-:Y:S01]  /*4f10*/  IMAD.SHL.U32 R18, R18, 0x40, RZ ;  /* 0x0000004012127824 */ /* 0x000fe200078e00ff */
[----:B------:R-:W-:Y:S01]  /*4f20*/  LOP3.LUT P0, RZ, R0, 0x2, RZ, 0xc0, !PT ;  /* 0x0000000200ff7812 */ /* 0x000fe2000780c0ff */
[----:B------:R-:W-:Y:S01]  /*4f30*/  IMAD.MOV.U32 R0, RZ, RZ, 0x10 ;  /* 0x00000010ff007424 */ /* 0x000fe200078e00ff */
[----:B------:R-:W-:Y:S01]  /*4f40*/  LOP3.LUT R44, R44, 0xfffffe00, RZ, 0xc0, !PT ;  /* 0xfffffe002c2c7812 */ /* 0x000fe200078ec0ff */
[----:B------:R-:W-:Y:S01]  /*4f50*/  IMAD R234, R227, c[0x0][0x1ec], R234 ;  /* 0x00007b00e3ea7a24 */ /* 0x000fe200078e02ea */
[----:B------:R-:W-:Y:S01]  /*4f60*/  SHF.R.U32.HI R45, RZ, 0x3, R47 ;  /* 0x00000003ff2d7819 */ /* 0x000fe2000001162f */
[----:B------:R-:W-:Y:S01]  /*4f70*/  IMAD.IADD R11, R11, 0x1, R29 ;  /* 0x000000010b0b7824 */ /* 0x000fe200078e021d */
[----:B------:R-:W-:Y:S01]  /*4f80*/  LOP3.LUT R15, R10, R15, RZ, 0x3c, !PT ;  /* 0x0000000f0a0f7212 */ /* 0x000fe200078e3cff */
[----:B------:R-:W-:Y:S01]  /*4f90*/  IMAD.IADD R235, R234, 0x1, R31 ;  /* 0x00000001eaeb7824 */ /* 0x000fe200078e021f */
[----:B------:R-:W-:Y:S01]  /*4fa0*/  SEL R0, R0, 0xfffffff0, !P0 ;  /* 0xfffffff000007807 */ /* 0x000fe20004000000 */
[----:B------:R-:W-:Y:S01]  /*4fb0*/  IMAD.MOV.U32 R234, RZ, RZ, R30 ;  /* 0x000000ffffea7224 */ /* 0x000fe200078e001e */
[----:B------:R-:W-:Y:S01]  /*4fc0*/  ISETP.NE.AND P0, PT, R2, RZ, PT ;  /* 0x000000ff0200720c */ /* 0x000fe20003f05270 */
[----:B------:R-:W-:Y:S01]  /*4fd0*/  IMAD.MOV.U32 R10, RZ, RZ, R28 ;  /* 0x000000ffff0a7224 */ /* 0x000fe200078e001c */
[----:B------:R-:W-:Y:S01]  /*4fe0*/  LOP3.LUT R2, R15, 0xfffffe00, R18, 0xf8, !PT ;  /* 0xfffffe000f027812 */ /* 0x000fe200078ef812 */
[----:B------:R-:W-:-:S04]  /*4ff0*/  @!P1 IMAD.WIDE R30, R5, 0x2, R24 ;  /* 0x00000002051e9825 */ /* 0x000fc800078e0218 */
[----:B------:R-:W-:-:S05]  /*5000*/  IMAD.MOV.U32 R5, RZ, RZ, 0x20 ;  /* 0x00000020ff057424 */ /* 0x000fca00078e00ff */
[----:B------:R-:W-:Y:S02]  /*5010*/  SEL R5, R5, 0xffffffe0, !P3 ;  /* 0xffffffe005057807 */ /* 0x000fe40005800000 */
[----:B--2---:R-:W-:Y:S01]  /*5020*/  @P2 SHF.R.S32.HI R23, RZ, 0x1f, R22 ;  /* 0x0000001fff172819 */ /* 0x004fe20000011416 */
[----:B------:R-:W-:Y:S02]  /*5030*/  @!P2 IMAD.MOV.U32 R22, RZ, RZ, R228 ;  /* 0x000000ffff16a224 */ /* 0x000fe400078e00e4 */
[----:B------:R-:W-:Y:S01]  /*5040*/  @!P2 IMAD.MOV.U32 R23, RZ, RZ, R3 ;  /* 0x000000ffff17a224 */ /* 0x000fe200078e0003 */
[----:B------:R-:W-:Y:S02]  /*5050*/  ISETP.NE.U32.AND P2, PT, RZ, c[0x0][0x350], PT ;  /* 0x0000d400ff007a0c */ /* 0x000fe40003f45070 */
[----:B------:R-:W-:Y:S02]  /*5060*/  LOP3.LUT R3, R47, 0x38, R42, 0xf8, !PT ;  /* 0x000000382f037812 */ /* 0x000fe400078ef82a */
[----:B------:R-:W-:-:S02]  /*5070*/  ISETP.NE.AND.EX P2, PT, RZ, c[0x0][0x354], PT, P2 ;  /* 0x0000d500ff007a0c */ /* 0x000fc40003f45320 */
[----:B------:R-:W-:Y:S02]  /*5080*/  LOP3.LUT R3, R44, R3, R45, 0xf6, !PT ;  /* 0x000000032c037212 */ /* 0x000fe400078ef62d */
[----:B------:R-:W-:Y:S02]  /*5090*/  SEL R12, R23, RZ, !P2 ;  /* 0x000000ff170c7207 */ /* 0x000fe40005000000 */
[----:B------:R-:W-:Y:S02]  /*50a0*/  IADD3 R23, R42, 0x40, RZ ;  /* 0x000000402a177810 */ /* 0x000fe40007ffe0ff */
[----:B------:R-:W-:Y:S01]  /*50b0*/  SEL R230, R22, RZ, !P2 ;  /* 0x000000ff16e67207 */ /* 0x000fe20005000000 */
[C---:B------:R-:W-:Y:S01]  /*50c0*/  IMAD R237, R12.reuse, c[0x0][0x1f0], RZ ;  /* 0x00007c000ced7a24 */ /* 0x040fe200078e02ff */
[----:B------:R-:W-:Y:S01]  /*50d0*/  @!P1 SHF.R.S32.HI R14, RZ, 0x1f, R23 ;  /* 0x0000001fff0e9819 */ /* 0x000fe20000011417 */
[----:B------:R-:W-:Y:S01]  /*50e0*/  IMAD R229, R12, c[0x0][0x218], RZ ;  /* 0x000086000ce57a24 */ /* 0x000fe200078e02ff */
[----:B------:R-:W-:Y:S01]  /*50f0*/  ISETP.GE.AND P2, PT, R32, c[0x0][0x198], PT ;  /* 0x0000660020007a0c */ /* 0x000fe20003f46270 */
[----:B------:R-:W-:Y:S01]  /*5100*/  IMAD R237, R230, c[0x0][0x1f4], R237 ;  /* 0x00007d00e6ed7a24 */ /* 0x000fe200078e02ed */
[----:B------:R-:W-:Y:S01]  /*5110*/  @!P1 LEA.HI R14, R14, R23, RZ, 0x3 ;  /* 0x000000170e0e9211 */ /* 0x000fe200078f18ff */
[C---:B------:R-:W-:Y:S01]  /*5120*/  IMAD R229, R230.reuse, c[0x0][0x21c], R229 ;  /* 0x00008700e6e57a24 */ /* 0x040fe200078e02e5 */
[----:B------:R-:W-:Y:S01]  /*5130*/  ISETP.GE.AND P6, PT, R23, c[0x0][0x198], PT ;  /* 0x0000660017007a0c */ /* 0x000fe20003fc6270 */
[----:B------:R-:W-:Y:S01]  /*5140*/  IMAD.WIDE.U32 R234, R230, c[0x0][0x1f0], R234 ;  /* 0x00007c00e6ea7a25 */ /* 0x000fe200078e00ea */
[----:B------:R-:W-:-:S02]  /*5150*/  @!P1 LOP3.LUT R15, R14, 0xfffffff8, RZ, 0xc0, !PT ;  /* 0xfffffff80e0f9812 */ /* 0x000fc400078ec0ff */
[----:B------:R-:W-:Y:S01]  /*5160*/  P2R R19, PR, RZ, 0x4 ;  /* 0x00000004ff137803 */ /* 0x000fe20000000000 */
[----:B------:R-:W-:Y:S02]  /*5170*/  @!P1 IMAD.SHL.U32 R19, R3, 0x2, RZ ;  /* 0x0000000203139824 */ /* 0x000fe400078e00ff */
[----:B------:R-:W-:-:S03]  /*5180*/  @!P1 IMAD.WIDE R28, R15, 0x2, R24 ;  /* 0x000000020f1c9825 */ /* 0x000fc600078e0218 */
[----:B------:R-:W-:Y:S01]  /*5190*/  @!PT LDS RZ, [RZ] ;  /* 0x00000000fffff984 */ /* 0x000fe20000000800 */
[----:B------:R1:W-:Y:S01]  /*51a0*/  @!P1 LDGSTS.E.BYPASS.LTC128B.128 [R19+0x10080], [R26.64], !P2 ;  /* 0x100800001a139fae */ /* 0x0003e2000d101d4a */
[----:B------:R-:W-:Y:S01]  /*51b0*/  @!P1 IMAD.WIDE R14, R13, 0x2, R24 ;  /* 0x000000020d0e9825 */ /* 0x000fe200078e0218 */
[----:B------:R-:W-:Y:S02]  /*51c0*/  ISETP.GE.AND P2, PT, R42, c[0x0][0x1d4], PT ;  /* 0x000075002a007a0c */ /* 0x000fe40003f46270 */
[----:B------:R1:W-:Y:S01]  /*51d0*/  @!P1 LDGSTS.E.BYPASS.LTC128B.128 [R19+0x14080], [R28.64], !P6 ;  /* 0x140800001c139fae */ /* 0x0003e2000f101d4a */
[----:B------:R-:W-:Y:S01]  /*51e0*/  IMAD.WIDE.U32 R230, R230, c[0x0][0x218], R10 ;  /* 0x00008600e6e67a25 */ /* 0x000fe200078e000a */
[C---:B------:R-:W-:Y:S02]  /*51f0*/  IADD3 R11, R42.reuse, 0x80, RZ ;  /* 0x000000802a0b7810 */ /* 0x040fe40007ffe0ff */
[----:B------:R-:W-:Y:S01]  /*5200*/  IADD3 R10, R42, 0xc0, RZ ;  /* 0x000000c02a0a7810 */ /* 0x000fe20007ffe0ff */
[----:B------:R2:W3:Y:S01]  /*5210*/  SHFL.IDX PT, R24, R9, 0x1, 0x181f ;  /* 0x00381f0009187f89 */ /* 0x0004e200000e0000 */
[----:B------:R-:W-:-:S02]  /*5220*/  IMAD.IADD R237, R235, 0x1, R237 ;  /* 0x00000001ebed7824 */ /* 0x000fc400078e02ed */
[----:B------:R-:W-:Y:S01]  /*5230*/  IMAD.IADD R229, R231, 0x1, R229 ;  /* 0x00000001e7e57824 */ /* 0x000fe200078e02e5 */
[----:B------:R2:W4:Y:S01]  /*5240*/  SHFL.IDX PT, R25, R8, 0x1, 0x181f ;  /* 0x00381f0008197f89 */ /* 0x00052200000e0000 */
[----:B------:R-:W-:-:S03]  /*5250*/  ISETP.GE.AND P3, PT, R10, c[0x0][0x1d4], PT ;  /* 0x000075000a007a0c */ /* 0x000fc60003f66270 */
[----:B------:R1:W-:Y:S01]  /*5260*/  @!P1 LDGSTS.E.BYPASS.LTC128B.128 [R19+0x18080], [R14.64], !P5 ;  /* 0x180800000e139fae */ /* 0x0003e2000e901d4a */
[----:B------:R-:W-:-:S03]  /*5270*/  ISETP.GE.AND P5, PT, R23, c[0x0][0x1d4], PT ;  /* 0x0000750017007a0c */ /* 0x000fc60003fa6270 */
[----:B------:R1:W-:Y:S01]  /*5280*/  @!P1 LDGSTS.E.BYPASS.LTC128B.128 [R19+0x1c080], [R30.64], !P4 ;  /* 0x1c0800001e139fae */ /* 0x0003e2000e101d4a */
[----:B------:R-:W-:Y:S02]  /*5290*/  ISETP.GE.AND P4, PT, R11, c[0x0][0x1d4], PT ;  /* 0x000075000b007a0c */ /* 0x000fe40003f86270 */
[----:B-1----:R-:W-:Y:S01]  /*52a0*/  SEL R19, RZ, 0x1, P2 ;  /* 0x00000001ff137807 */ /* 0x002fe20001000000 */
[----:B------:R-:W-:Y:S05]  /*52b0*/  @P0 BRA `(.L_x_78) ;  /* 0x000001c000000947 */ /* 0x000fea0003800000 */
[C---:B--234-:R-:W-:Y:S01]  /*52c0*/  IADD3 R13, R32.reuse, 0x80, RZ ;  /* 0x00000080200d7810 */ /* 0x05cfe20007ffe0ff */
[----:B------:R-:W-:Y:S01]  /*52d0*/  IMAD.SHL.U32 R31, R3, 0x2, RZ ;  /* 0x00000002031f7824 */ /* 0x000fe200078e00ff */
[----:B------:R-:W-:Y:S02]  /*52e0*/  IADD3 R11, R32, 0xc0, RZ ;  /* 0x000000c0200b7810 */ /* 0x000fe40007ffe0ff */
[----:B------:R-:W-:Y:S02]  /*52f0*/  SHF.R.S32.HI R14, RZ, 0x1f, R23 ;  /* 0x0000001fff0e7819 */ /* 0x000fe40000011417 */
[----:B------:R-:W-:-:S02]  /*5300*/  SHF.R.S32.HI R12, RZ, 0x1f, R13 ;  /* 0x0000001fff0c7819 */ /* 0x000fc4000001140d */
[----:B------:R-:W-:Y:S02]  /*5310*/  LEA R26, P0, R32, R24, 0x1 ;  /* 0x00000018201a7211 */ /* 0x000fe400078008ff */
[----:B------:R-:W-:Y:S02]  /*5320*/  SHF.R.S32.HI R10, RZ, 0x1f, R11 ;  /* 0x0000001fff0a7819 */ /* 0x000fe4000001140b */
[----:B------:R-:W-:Y:S02]  /*5330*/  P2R R18, PR, RZ, 0x4 ;  /* 0x00000004ff127803 */ /* 0x000fe40000000000 */
[----:B------:R-:W-:Y:S02]  /*5340*/  LEA.HI R14, R14, R23, RZ, 0x3 ;  /* 0x000000170e0e7211 */ /* 0x000fe400078f18ff */
[----:B------:R-:W-:Y:S02]  /*5350*/  ISETP.GE.AND P2, PT, R32, c[0x0][0x198], PT ;  /* 0x0000660020007a0c */ /* 0x000fe40003f46270 */
[----:B------:R-:W-:-:S02]  /*5360*/  P2R R15, PR, RZ, 0x2 ;  /* 0x00000002ff0f7803 */ /* 0x000fc40000000000 */
[----:B------:R-:W-:Y:S02]  /*5370*/  LEA.HI R12, R12, R13, RZ, 0x3 ;  /* 0x0000000d0c0c7211 */ /* 0x000fe400078f18ff */
[----:B------:R-:W-:Y:S02]  /*5380*/  LEA.HI.X R27, R32, R25, R43, 0x1, P0 ;  /* 0x00000019201b7211 */ /* 0x000fe400000f0c2b */
[----:B------:R-:W-:Y:S02]  /*5390*/  LEA.HI R10, R10, R11, RZ, 0x3 ;  /* 0x0000000b0a0a7211 */ /* 0x000fe400078f18ff */
[----:B------:R-:W-:Y:S02]  /*53a0*/  ISETP.GE.AND P1, PT, R6, c[0x0][0x198], PT ;  /* 0x0000660006007a0c */ /* 0x000fe40003f26270 */
[----:B------:R-:W-:Y:S01]  /*53b0*/  ISETP.GE.AND P0, PT, R4, c[0x0][0x198], PT ;  /* 0x0000660004007a0c */ /* 0x000fe20003f06270 */
[----:B------:R1:W-:Y:S01]  /*53c0*/  LDGSTS.E.BYPASS.LTC128B.128 [R31+0x11080], [R26.64], !P2 ;  /* 0x110800001a1f7fae */ /* 0x0003e2000d101d4a */
[----:B------:R-:W-:-:S02]  /*53d0*/  LOP3.LUT R11, R14, 0xfffffff8, RZ, 0xc0, !PT ;  /* 0xfffffff80e0b7812 */ /* 0x000fc400078ec0ff */
[----:B------:R-:W-:Y:S02]  /*53e0*/  LOP3.LUT R13, R12, 0xfffffff8, RZ, 0xc0, !PT ;  /* 0xfffffff80c0d7812 */ /* 0x000fe400078ec0ff */
[----:B------:R-:W-:Y:S01]  /*53f0*/  LOP3.LUT R29, R10, 0xfffffff8, RZ, 0xc0, !PT ;  /* 0xfffffff80a1d7812 */ /* 0x000fe200078ec0ff */
[----:B------:R-:W-:Y:S01]  /*5400*/  IMAD.WIDE R10, R11, 0x2, R24 ;  /* 0x000000020b0a7825 */ /* 0x000fe200078e0218 */
[----:B------:R-:W-:-:S03]  /*5410*/  ISETP.NE.AND P2, PT, R18, RZ, PT ;  /* 0x000000ff1200720c */ /* 0x000fc60003f45270 */
[--C-:B------:R-:W-:Y:S01]  /*5420*/  IMAD.WIDE R12, R13, 0x2, R24.reuse ;  /* 0x000000020d0c7825 */ /* 0x100fe200078e0218 */
[----:B------:R1:W-:Y:S03]  /*5430*/  LDGSTS.E.BYPASS.LTC128B.128 [R31+0x15080], [R10.64], !P6 ;  /* 0x150800000a1f7fae */ /* 0x0003e6000f101d4a */
[----:B------:R-:W-:Y:S01]  /*5440*/  IMAD.WIDE R24, R29, 0x2, R24 ;  /* 0x000000021d187825 */ /* 0x000fe200078e0218 */
[----:B------:R1:W-:Y:S01]  /*5450*/  LDGSTS.E.BYPASS.LTC128B.128 [R31+0x19080], [R12.64], !P1 ;  /* 0x190800000c1f7fae */ /* 0x0003e2000c901d4a */
[----:B------:R-:W-:-:S03]  /*5460*/  ISETP.NE.AND P1, PT, R15, RZ, PT ;  /* 0x000000ff0f00720c */ /* 0x000fc60003f25270 */
[----:B------:R1:W-:Y:S05]  /*5470*/  LDGSTS.E.BYPASS.LTC128B.128 [R31+0x1d080], [R24.64], !P0 ;  /* 0x1d080000181f7fae */ /* 0x0003ea000c101d4a */
.L_x_78:
[----:B--234-:R-:W-:Y:S05]  /*5480*/  BSYNC B0 ;  /* 0x0000000000007941 */ /* 0x01cfea0003800000 */
.L_x_77:
[----:B-1----:R-:W-:Y:S01]  /*5490*/  IADD3 R11, R7, 0x40, RZ ;  /* 0x00000040070b7810 */ /* 0x002fe20007ffe0ff */
[----:B------:R1:W2:Y:S01]  /*54a0*/  SHFL.IDX PT, R25, R8, 0x2, 0x181f ;  /* 0x00581f0008197f89 */ /* 0x0002a200000e0000 */
[----:B------:R-:W-:Y:S02]  /*54b0*/  BSSY B0, `(.L_x_79) ;  /* 0x0000021000007945 */ /* 0x000fe40003800000 */
[----:B------:R-:W-:Y:S01]  /*54c0*/  ISETP.GE.AND P0, PT, R11, R34, PT ;  /* 0x000000220b00720c */ /* 0x000fe20003f06270 */
[----:B------:R1:W3:-:S12]  /*54d0*/  SHFL.IDX PT, R24, R9, 0x2, 0x181f ;  /* 0x00581f0009187f89 */ /* 0x0002d800000e0000 */
[----:B------:R-:W-:Y:S05]  /*54e0*/  @P0 BRA `(.L_x_80) ;  /* 0x000001d000000947 */ /* 0x000fea0003800000 */
[C---:B------:R-:W-:Y:S01]  /*54f0*/  IADD3 R13, R32.reuse, 0x80, RZ ;  /* 0x00000080200d7810 */ /* 0x040fe20007ffe0ff */
[----:B------:R-:W-:Y:S01]  /*5500*/  IMAD.SHL.U32 R31, R3, 0x2, RZ ;  /* 0x00000002031f7824 */ /* 0x000fe200078e00ff */
[C---:B------:R-:W-:Y:S02]  /*5510*/  IADD3 R11, R32.reuse, 0xc0, RZ ;  /* 0x000000c0200b7810 */ /* 0x040fe40007ffe0ff */
[----:B------:R-:W-:Y:S02]  /*5520*/  SHF.R.S32.HI R14, RZ, 0x1f, R23 ;  /* 0x0000001fff0e7819 */ /* 0x000fe40000011417 */
[----:B------:R-:W-:Y:S02]  /*5530*/  SHF.R.S32.HI R12, RZ, 0x1f, R13 ;  /* 0x0000001fff0c7819 */ /* 0x000fe4000001140d */
[----:B---3--:R-:W-:Y:S02]  /*5540*/  LEA R26, P0, R32, R24, 0x1 ;  /* 0x00000018201a7211 */ /* 0x008fe400078008ff */
[----:B------:R-:W-:-:S02]  /*5550*/  SHF.R.S32.HI R10, RZ, 0x1f, R11 ;  /* 0x0000001fff0a7819 */ /* 0x000fc4000001140b */
[----:B------:R-:W-:Y:S02]  /*5560*/  P2R R18, PR, RZ, 0x4 ;  /* 0x00000004ff127803 */ /* 0x000fe40000000000 */
[----:B------:R-:W-:Y:S02]  /*5570*/  LEA.HI R14, R14, R23, RZ, 0x3 ;  /* 0x000000170e0e7211 */ /* 0x000fe400078f18ff */
[----:B------:R-:W-:Y:S02]  /*5580*/  ISETP.GE.AND P2, PT, R32, c[0x0][0x198], PT ;  /* 0x0000660020007a0c */ /* 0x000fe40003f46270 */
[----:B------:R-:W-:Y:S02]  /*5590*/  P2R R15, PR, RZ, 0x2 ;  /* 0x00000002ff0f7803 */ /* 0x000fe40000000000 */
[----:B------:R-:W-:Y:S02]  /*55a0*/  LEA.HI R12, R12, R13, RZ, 0x3 ;  /* 0x0000000d0c0c7211 */ /* 0x000fe400078f18ff */
[----:B--2---:R-:W-:-:S02]  /*55b0*/  LEA.HI.X R27, R32, R25, R43, 0x1, P0 ;  /* 0x00000019201b7211 */ /* 0x004fc400000f0c2b */
[----:B------:R-:W-:Y:S02]  /*55c0*/  LEA.HI R10, R10, R11, RZ, 0x3 ;  /* 0x0000000b0a0a7211 */ /* 0x000fe400078f18ff */
[----:B------:R-:W-:Y:S02]  /*55d0*/  ISETP.GE.AND P1, PT, R6, c[0x0][0x198], PT ;  /* 0x0000660006007a0c */ /* 0x000fe40003f26270 */
[----:B------:R-:W-:Y:S01]  /*55e0*/  ISETP.GE.AND P0, PT, R4, c[0x0][0x198], PT ;  /* 0x0000660004007a0c */ /* 0x000fe20003f06270 */
[----:B------:R-:W-:Y:S01]  /*55f0*/  @!PT LDS RZ, [RZ] ;  /* 0x00000000fffff984 */ /* 0x000fe20000000800 */
[----:B------:R2:W-:Y:S01]  /*5600*/  LDGSTS.E.BYPASS.LTC128B.128 [R31+0x12080], [R26.64], !P2 ;  /* 0x120800001a1f7fae */ /* 0x0005e2000d101d4a */
[----:B------:R-:W-:Y:S02]  /*5610*/  LOP3.LUT R11, R14, 0xfffffff8, RZ, 0xc0, !PT ;  /* 0xfffffff80e0b7812 */ /* 0x000fe400078ec0ff */
        /* <DEDUP_REMOVED lines=10> */
.L_x_80:
[----:B------:R-:W-:Y:S05]  /*56c0*/  BSYNC B0 ;  /* 0x0000000000007941 */ /* 0x000fea0003800000 */
.L_x_79:
[----:B------:R-:W-:Y:S01]  /*56d0*/  IADD3 R7, R7, 0x60, RZ ;  /* 0x0000006007077810 */ /* 0x000fe20007ffe0ff */
[----:B--2---:R2:W4:Y:S01]  /*56e0*/  SHFL.IDX PT, R13, R8, 0x3, 0x181f ;  /* 0x00781f00080d7f89 */ /* 0x00452200000e0000 */
[----:B------:R-:W-:Y:S02]  /*56f0*/  BSSY B0, `(.L_x_81) ;  /* 0x000001d000007945 */ /* 0x000fe40003800000 */
[----:B------:R-:W-:Y:S01]  /*5700*/  ISETP.GE.AND P0, PT, R7, R34, PT ;  /* 0x000000220700720c */ /* 0x000fe20003f06270 */
[----:B------:R2:W1:-:S12]  /*5710*/  SHFL.IDX PT, R12, R9, 0x3, 0x181f ;  /* 0x00781f00090c7f89 */ /* 0x00045800000e0000 */
[----:B------:R-:W-:Y:S05]  /*5720*/  @P0 BRA `(.L_x_82) ;  /* 0x0000019000000947 */ /* 0x000fea0003800000 */
[C---:B-1----:R-:W-:Y:S01]  /*5730*/  LEA R14, P0, R32.reuse, R12, 0x1 ;  /* 0x0000000c200e7211 */ /* 0x042fe200078008ff */
[----:B------:R-:W-:Y:S01]  /*5740*/  IMAD.SHL.U32 R11, R3, 0x2, RZ ;  /* 0x00000002030b7824 */ /* 0x000fe200078e00ff */
[----:B--2---:R-:W-:Y:S02]  /*5750*/  SHF.R.S32.HI R8, RZ, 0x1f, R23 ;  /* 0x0000001fff087819 */ /* 0x004fe40000011417 */
[C---:B----4-:R-:W-:Y:S02]  /*5760*/  LEA.HI.X R15, R32.reuse, R13, R43, 0x1, P0 ;  /* 0x0000000d200f7211 */ /* 0x050fe400000f0c2b */
[----:B------:R-:W-:Y:S02]  /*5770*/  ISETP.GE.AND P0, PT, R32, c[0x0][0x198], PT ;  /* 0x0000660020007a0c */ /* 0x000fe40003f06270 */
[----:B------:R-:W-:Y:S02]  /*5780*/  LEA.HI R7, R8, R23, RZ, 0x3 ;  /* 0x0000001708077211 */ /* 0x000fe400078f18ff */
[----:B------:R-:W-:-:S02]  /*5790*/  IADD3 R10, R32, 0x80, RZ ;  /* 0x00000080200a7810 */ /* 0x000fc40007ffe0ff */
[----:B------:R-:W-:Y:S02]  /*57a0*/  LOP3.LUT R7, R7, 0xfffffff8, RZ, 0xc0, !PT ;  /* 0xfffffff807077812 */ /* 0x000fe400078ec0ff */
[----:B------:R-:W-:Y:S02]  /*57b0*/  IADD3 R8, R32, 0xc0, RZ ;  /* 0x000000c020087810 */ /* 0x000fe40007ffe0ff */
[----:B------:R-:W-:Y:S01]  /*57c0*/  SHF.R.S32.HI R9, RZ, 0x1f, R10 ;  /* 0x0000001fff097819 */ /* 0x000fe2000001140a */
[----:B---3--:R-:W-:Y:S01]  /*57d0*/  IMAD.WIDE R24, R7, 0x2, R12 ;  /* 0x0000000207187825 */ /* 0x008fe200078e020c */
[----:B------:R-:W-:Y:S01]  /*57e0*/  SHF.R.S32.HI R7, RZ, 0x1f, R8 ;  /* 0x0000001fff077819 */ /* 0x000fe20000011408 */
[----:B------:R-:W-:Y:S01]  /*57f0*/  @!PT LDS RZ, [RZ] ;  /* 0x00000000fffff984 */ /* 0x000fe20000000800 */
[----:B------:R1:W-:Y:S01]  /*5800*/  LDGSTS.E.BYPASS.LTC128B.128 [R11+0x13080], [R14.64], !P0 ;  /* 0x130800000e0b7fae */ /* 0x0003e2000c101d4a */
[----:B------:R-:W-:Y:S02]  /*5810*/  LEA.HI R9, R9, R10, RZ, 0x3 ;  /* 0x0000000a09097211 */ /* 0x000fe400078f18ff */
[----:B------:R-:W-:Y:S01]  /*5820*/  LEA.HI R7, R7, R8, RZ, 0x3 ;  /* 0x0000000807077211 */ /* 0x000fe200078f18ff */
[----:B------:R1:W-:Y:S01]  /*5830*/  LDGSTS.E.BYPASS.LTC128B.128 [R11+0x17080], [R24.64], !P6 ;  /* 0x17080000180b7fae */ /* 0x0003e2000f101d4a */
[----:B------:R-:W-:-:S02]  /*5840*/  ISETP.GE.AND P6, PT, R6, c[0x0][0x198], PT ;  /* 0x0000660006007a0c */ /* 0x000fc40003fc6270 */
[----:B------:R-:W-:Y:S02]  /*5850*/  ISETP.GE.AND P0, PT, R4, c[0x0][0x198], PT ;  /* 0x0000660004007a0c */ /* 0x000fe40003f06270 */
[----:B------:R-:W-:Y:S02]  /*5860*/  LOP3.LUT R9, R9, 0xfffffff8, RZ, 0xc0, !PT ;  /* 0xfffffff809097812 */ /* 0x000fe400078ec0ff */
[----:B------:R-:W-:-:S03]  /*5870*/  LOP3.LUT R7, R7, 0xfffffff8, RZ, 0xc0, !PT ;  /* 0xfffffff807077812 */ /* 0x000fc600078ec0ff */
[----:B------:R-:W-:-:S04]  /*5880*/  IMAD.WIDE R8, R9, 0x2, R12 ;  /* 0x0000000209087825 */ /* 0x000fc800078e020c */
[----:B------:R-:W-:Y:S01]  /*5890*/  IMAD.WIDE R12, R7, 0x2, R12 ;  /* 0x00000002070c7825 */ /* 0x000fe200078e020c */
[----:B------:R1:W-:Y:S04]  /*58a0*/  LDGSTS.E.BYPASS.LTC128B.128 [R11+0x1b080], [R8.64], !P6 ;  /* 0x1b080000080b7fae */ /* 0x0003e8000f101d4a */
[----:B------:R1:W-:Y:S02]  /*58b0*/  LDGSTS.E.BYPASS.LTC128B.128 [R11+0x1f080], [R12.64], !P0 ;  /* 0x1f0800000c0b7fae */ /* 0x0003e4000c101d4a */
.L_x_82:
[----:B------:R-:W-:Y:S05]  /*58c0*/  BSYNC B0 ;  /* 0x0000000000007941 */ /* 0x000fea0003800000 */
.L_x_81:
[----:B------:R-:W-:Y:S01]  /*58d0*/  LEA.HI.SX32 R18, R149, 0xffffffff, 0x1b ;  /* 0xffffffff95127811 */ /* 0x000fe200078fdaff */
[----:B------:R-:W-:Y:S01]  /*58e0*/  IMAD.IADD R7, R63, 0x1, -R17 ;  /* 0x000000013f077824 */ /* 0x000fe200078e0a11 */
[----:B------:R-:W0:Y:S01]  /*58f0*/  LDGDEPBAR ;  /* 0x00000000000079af */ /* 0x000e220000000000 */
[----:B------:R-:W-:Y:S01]  /*5900*/  BSSY B0, `(.L_x_83) ;  /* 0x0000019000007945 */ /* 0x000fe20003800000 */
[----:B------:R-:W-:Y:S01]  /*5910*/  SHF.R.S32.HI R22, RZ, 0x1f, R18 ;  /* 0x0000001fff167819 */ /* 0x000fe20000011412 */
[----:B------:R-:W-:-:S02]  /*5920*/  IMAD R4, R18, -0x20, R7 ;  /* 0xffffffe012047824 */ /* 0x000fc400078e0207 */
[----:B------:R-:W-:Y:S01]  /*5930*/  IMAD.MOV.U32 R7, RZ, RZ, c[0x0][0x1e0] ;  /* 0x00007800ff077624 */ /* 0x000fe200078e00ff */
[----:B------:R-:W-:Y:S02]  /*5940*/  BAR.SYNC.DEFER_BLOCKING 0x0 ;  /* 0x0000000000007b1d */ /* 0x000fe40000010000 */
[----:B------:R-:W-:Y:S02]  /*5950*/  ISETP.GE.AND P0, PT, R4, 0x1, PT ;  /* 0x000000010400780c */ /* 0x000fe40003f06270 */
[----:B------:R-:W-:-:S04]  /*5960*/  MOV R4, 0x5 ;  /* 0x0000000500047802 */ /* 0x000fc80000000f00 */
[C---:B------:R-:W-:Y:S01]  /*5970*/  SHF.L.U64.HI R4, R7.reuse, R4, c[0x0][0x1e4] ;  /* 0x0000790007047619 */ /* 0x040fe20000010204 */
[----:B------:R-:W-:-:S06]  /*5980*/  IMAD.SHL.U32 R7, R7, 0x20, RZ ;  /* 0x0000002007077824 */ /* 0x000fcc00078e00ff */
[----:B------:R-:W-:Y:S05]  /*5990*/  @!P0 BRA `(.L_x_84) ;  /* 0x000000f000008947 */ /* 0x000fea0003800000 */
[----:B------:R-:W-:Y:S01]  /*59a0*/  MOV R236, R234 ;  /* 0x000000ea00ec7202 */ /* 0x000fe20000000f00 */
[----:B------:R-:W-:-:S04]  /*59b0*/  IMAD R6, R4, R18, RZ ;  /* 0x0000001204067224 */ /* 0x000fc800078e02ff */
[----:B-12---:R-:W-:-:S04]  /*59c0*/  IMAD.WIDE.U32 R8, R18, R7, R236 ;  /* 0x0000000712087225 */ /* 0x006fc800078e00ec */
[----:B------:R-:W-:Y:S01]  /*59d0*/  IMAD R6, R22, R7, R6 ;  /* 0x0000000716067224 */ /* 0x000fe200078e0206 */
[----:B------:R-:W-:-:S04]  /*59e0*/  LEA R10, P0, R8, c[0x0][0x1c8], 0x1 ;  /* 0x00007200080a7a11 */ /* 0x000fc800078008ff */
[----:B------:R-:W-:-:S04]  /*59f0*/  IADD3 R6, R9, R6, RZ ;  /* 0x0000000609067210 */ /* 0x000fc80007ffe0ff */
[----:B------:R-:W-:Y:S02]  /*5a00*/  LEA.HI.X R11, R8, c[0x0][0x1cc], R6, 0x1, P0 ;  /* 0x00007300080b7a11 */ /* 0x000fe400000f0c06 */
[----:B------:R-:W-:-:S05]  /*5a10*/  SHF.L.U32 R6, R3, 0x1, RZ ;  /* 0x0000000103067819 */ /* 0x000fca00000006ff */
[----:B------:R-:W-:Y:S01]  /*5a20*/  @!PT LDS RZ, [RZ] ;  /* 0x00000000fffff984 */ /* 0x000fe20000000800 */
[----:B------:R-:W-:Y:S01]  /*5a30*/  @!PT LDS RZ, [RZ] ;  /* 0x00000000fffff984 */ /* 0x000fe20000000800 */
[----:B------:R-:W-:Y:S01]  /*5a40*/  @!PT LDS RZ, [RZ] ;  /* 0x00000000fffff984 */ /* 0x000fe20000000800 */
[----:B------:R1:W-:Y:S04]  /*5a50*/  LDGSTS.E.BYPASS.LTC128B.128 [R6+0xc080], [R10.64], !P2 ;  /* 0x0c0800000a067fae */ /* 0x0003e8000d101d4a */
[----:B------:R1:W-:Y:S04]  /*5a60*/  LDGSTS.E.BYPASS.LTC128B.128 [R6+0xd080], [R10.64+0x80], !P5 ;  /* 0x0d0800800a067fae */ /* 0x0003e8000e901d4a */
[----:B------:R1:W-:Y:S04]  /*5a70*/  LDGSTS.E.BYPASS.LTC128B.128 [R6+0xe080], [R10.64+0x100], !P4 ;  /* 0x0e0801000a067fae */ /* 0x0003e8000e101d4a */
[----:B------:R1:W-:Y:S02]  /*5a80*/  LDGSTS.E.BYPASS.LTC128B.128 [R6+0xf080], [R10.64+0x180], !P3 ;  /* 0x0f0801800a067fae */ /* 0x0003e4000d901d4a */
.L_x_84:
[----:B------:R-:W-:Y:S05]  /*5a90*/  BSYNC B0 ;  /* 0x0000000000007941 */ /* 0x000fea0003800000 */
.L_x_83:
[----:B------:R-:W-:Y:S01]  /*5aa0*/  ISETP.LT.AND P0, PT, RZ, c[0x0][0x27c], PT ;  /* 0x00009f00ff007a0c */ /* 0x000fe20003f01270 */
[----:B------:R-:W0:-:S12]  /*5ab0*/  LDGDEPBAR ;  /* 0x00000000000079af */ /* 0x000e180000000000 */
[----:B------:R-:W-:Y:S05]  /*5ac0*/  @P0 BRA `(.L_x_85) ;  /* 0x0000002000000947 */ /* 0x000fea0003800000 */
[----:B------:R-:W-:-:S04]  /*5ad0*/  DEPBAR.LE SB0, 0x1 ;  /* 0x000080400000791a */ /* 0x000fc80000000000 */
[----:B------:R-:W-:Y:S05]  /*5ae0*/  BRA `(.L_x_86) ;  /* 0x00006c1000007947 */ /* 0x000fea0003800000 */
.L_x_85:
[----:B-12---:R-:W-:Y:S01]  /*5af0*/  SHF.R.S32.HI R9, RZ, 0x1f, R66 ;  /* 0x0000001fff097819 */ /* 0x006fe20000011442 */
[----:B------:R-:W-:Y:S01]  /*5b00*/  ULDC.U8 UR4, c[0x0][0x298] ;  /* 0x0000a60000047ab9 */ /* 0x000fe20000000000 */
[----:B----4-:R-:W-:Y:S01]  /*5b10*/  IMAD.WIDE.U32 R12, R66, c[0x0][0x280], RZ ;  /* 0x0000a000420c7a25 */ /* 0x010fe200078e00ff */
[----:B------:R-:W-:Y:S01]  /*5b20*/  ISETP.NE.AND P6, PT, RZ, UR4, PT ;  /* 0x00000004ff007c0c */ /* 0x000fe2000bfc5270 */
[----:B------:R-:W-:Y:S02]  /*5b30*/  BSSY B2, `(.L_x_86) ;  /* 0x00006bc000027945 */ /* 0x000fe40003800000 */
[C---:B------:R-:W-:Y:S01]  /*5b40*/  IMAD R11, R9.reuse, c[0x0][0x280], RZ ;  /* 0x0000a000090b7a24 */ /* 0x040fe200078e02ff */
[----:B------:R-:W-:Y:S01]  /*5b50*/  LEA R36, P0, R12, c[0x0][0x270], 0x1 ;  /* 0x00009c000c247a11 */ /* 0x000fe200078008ff */
[----:B------:R-:W-:Y:S02]  /*5b60*/  IMAD R9, R9, c[0x0][0x290], RZ ;  /* 0x0000a40009097a24 */ /* 0x000fe400078e02ff */
[----:B------:R-:W-:-:S02]  /*5b70*/  IMAD R6, R66, c[0x0][0x284], R11 ;  /* 0x0000a10042067a24 */ /* 0x000fc400078e020b */
[----:B------:R-:W-:-:S03]  /*5b80*/  IMAD.WIDE.U32 R10, R66, c[0x0][0x290], RZ ;  /* 0x0000a400420a7a25 */ /* 0x000fc600078e00ff */
[----:B------:R-:W-:Y:S01]  /*5b90*/  IADD3 R6, R6, R13, RZ ;  /* 0x0000000d06067210 */ /* 0x000fe20007ffe0ff */
[----:B------:R-:W-:-:S03]  /*5ba0*/  IMAD R66, R66, c[0x0][0x294], R9 ;  /* 0x0000a50042427a24 */ /* 0x000fc600078e0209 */
[----:B------:R-:W-:Y:S02]  /*5bb0*/  LEA.HI.X R37, R12, c[0x0][0x274], R6, 0x1, P0 ;  /* 0x00009d000c257a11 */ /* 0x000fe400000f0c06 */
[----:B------:R-:W-:Y:S02]  /*5bc0*/  LEA R38, P0, R10, c[0x0][0x288], 0x1 ;  /* 0x0000a2000a267a11 */ /* 0x000fe400078008ff */
[----:B------:R-:W-:Y:S02]  /*5bd0*/  IADD3 R66, R66, R11, RZ ;  /* 0x0000000b42427210 */ /* 0x000fe40007ffe0ff */
[----:B------:R-:W-:Y:S02]  /*5be0*/  SHF.L.U32 R6, R3, 0x1, RZ ;  /* 0x0000000103067819 */ /* 0x000fe400000006ff */
[----:B------:R-:W-:Y:S01]  /*5bf0*/  LEA.HI.X R39, R10, c[0x0][0x28c], R66, 0x1, P0 ;  /* 0x0000a3000a277a11 */ /* 0x000fe200000f0c42 */
[----:B------:R-:W-:Y:S05]  /*5c00*/  @!P6 BRA `(.L_x_87) ;  /* 0x000031e00000e947 */ /* 0x000fea0003800000 */
[----:B------:R-:W-:Y:S01]  /*5c10*/  BSSY B0, `(.L_x_88) ;  /* 0x0000033000007945 */ /* 0x000fe20003800000 */
[----:B------:R-:W-:Y:S01]  /*5c20*/  SHF.L.U32 R12, R16, 0x2, RZ ;  /* 0x00000002100c7819 */ /* 0x000fe200000006ff */
[----:B------:R-:W-:Y:S01]  /*5c30*/  CS2R R14, SRZ ;  /* 0x00000000000e7805 */ /* 0x000fe2000001ff00 */
[----:B------:R-:W-:Y:S01]  /*5c40*/  CS2R R28, SRZ ;  /* 0x00000000001c7805 */ /* 0x000fe2000001ff00 */
[----:B------:R-:W-:Y:S01]  /*5c50*/  CS2R R32, SRZ ;  /* 0x0000000000207805 */ /* 0x000fe2000001ff00 */
[----:B------:R-:W-:Y:S01]  /*5c60*/  CS2R R26, SRZ ;  /* 0x00000000001a7805 */ /* 0x000fe2000001ff00 */
[----:B------:R-:W-:Y:S01]  /*5c70*/  CS2R R50, SRZ ;  /* 0x0000000000327805 */ /* 0x000fe2000001ff00 */
[----:B------:R-:W-:Y:S01]  /*5c80*/  CS2R R8, SRZ ;  /* 0x0000000000087805 */ /* 0x000fe2000001ff00 */
[----:B------:R-:W-:Y:S01]  /*5c90*/  CS2R R10, SRZ ;  /* 0x00000000000a7805 */ /* 0x000fe2000001ff00 */
[----:B---3--:R-:W-:Y:S01]  /*5ca0*/  CS2R R24, SRZ ;  /* 0x0000000000187805 */ /* 0x008fe2000001ff00 */
[----:B------:R-:W-:Y:S05]  /*5cb0*/  @P1 BRA `(.L_x_89) ;  /* 0x0000028000001947 */ /* 0x000fea0003800000 */
[C---:B------:R-:W-:Y:S01]  /*5cc0*/  ISETP.GE.AND P0, PT, R12.reuse, c[0x0][0x27c], PT ;  /* 0x00009f000c007a0c */ /* 0x040fe20003f06270 */
[----:B------:R-:W-:Y:S01]  /*5cd0*/  CS2R R26, SRZ ;  /* 0x00000000001a7805 */ /* 0x000fe2000001ff00 */
[----:B------:R-:W-:Y:S01]  /*5ce0*/  CS2R R24, SRZ ;  /* 0x0000000000187805 */ /* 0x000fe2000001ff00 */
[----:B------:R-:W-:-:S02]  /*5cf0*/  IADD3 R10, R12, 0x20, RZ ;  /* 0x000000200c0a7810 */ /* 0x000fc40007ffe0ff */
[C---:B------:R-:W-:Y:S02]  /*5d00*/  IADD3 R9, R12.reuse, 0x40, RZ ;  /* 0x000000400c097810 */ /* 0x040fe40007ffe0ff */
[----:B------:R-:W-:-:S06]  /*5d10*/  IADD3 R8, R12, 0x60, RZ ;  /* 0x000000600c087810 */ /* 0x000fcc0007ffe0ff */
[----:B------:R-:W-:-:S04]  /*5d20*/  @!P0 IMAD.WIDE R30, R12, 0x2, R36 ;  /* 0x000000020c1e8825 */ /* 0x000fc800078e0224 */
[----:B------:R-:W-:Y:S01]  /*5d30*/  @!P0 IMAD.WIDE R28, R12, 0x2, R38 ;  /* 0x000000020c1c8825 */ /* 0x000fe200078e0226 */
[----:B------:R1:W5:Y:S01]  /*5d40*/  @!P0 LD.E.64 R26, [R30.64] ;  /* 0x0000000a1e1a8980 */ /* 0x000362000c101b00 */
[----:B------:R-:W-:Y:S02]  /*5d50*/  ISETP.GE.AND P6, PT, R10, c[0x0][0x27c], PT ;  /* 0x00009f000a007a0c */ /* 0x000fe40003fc6270 */
[----:B------:R-:W-:Y:S01]  /*5d60*/  ISETP.GE.AND P1, PT, R9, c[0x0][0x27c], PT ;  /* 0x00009f0009007a0c */ /* 0x000fe20003f26270 */
[----:B------:R2:W5:Y:S01]  /*5d70*/  @!P0 LD.E.64 R24, [R28.64] ;  /* 0x0000000a1c188980 */ /* 0x000562000c101b00 */
[----:B------:R-:W-:Y:S01]  /*5d80*/  ISETP.GE.AND P0, PT, R8, c[0x0][0x27c], PT ;  /* 0x00009f0008007a0c */ /* 0x000fe20003f06270 */
[----:B------:R-:W-:-:S08]  /*5d90*/  CS2R R32, SRZ ;  /* 0x0000000000207805 */ /* 0x000fd0000001ff00 */
[----:B------:R-:W-:Y:S02]  /*5da0*/  @!P6 SHF.R.S32.HI R13, RZ, 0x1f, R10 ;  /* 0x0000001fff0de819 */ /* 0x000fe4000001140a */
[----:B------:R-:W-:Y:S02]  /*5db0*/  @!P1 SHF.R.S32.HI R14, RZ, 0x1f, R9 ;  /* 0x0000001fff0e9819 */ /* 0x000fe40000011409 */
[----:B------:R-:W-:Y:S02]  /*5dc0*/  @!P0 SHF.R.S32.HI R11, RZ, 0x1f, R8 ;  /* 0x0000001fff0b8819 */ /* 0x000fe40000011408 */
[----:B------:R-:W-:Y:S02]  /*5dd0*/  @!P6 LEA.HI R13, R13, R10, RZ, 0x2 ;  /* 0x0000000a0d0de211 */ /* 0x000fe400078f10ff */
[----:B------:R-:W-:Y:S02]  /*5de0*/  @!P1 LEA.HI R14, R14, R9, RZ, 0x2 ;  /* 0x000000090e0e9211 */ /* 0x000fe400078f10ff */
[----:B------:R-:W-:-:S02]  /*5df0*/  @!P0 LEA.HI R9, R11, R8, RZ, 0x2 ;  /* 0x000000080b098211 */ /* 0x000fc400078f10ff */
[----:B------:R-:W-:Y:S02]  /*5e00*/  @!P6 LOP3.LUT R13, R13, 0xfffffffc, RZ, 0xc0, !PT ;  /* 0xfffffffc0d0de812 */ /* 0x000fe400078ec0ff */
[----:B------:R-:W-:Y:S02]  /*5e10*/  @!P1 LOP3.LUT R11, R14, 0xfffffffc, RZ, 0xc0, !PT ;  /* 0xfffffffc0e0b9812 */ /* 0x000fe400078ec0ff */
[----:B------:R-:W-:Y:S01]  /*5e20*/  @!P0 LOP3.LUT R9, R9, 0xfffffffc, RZ, 0xc0, !PT ;  /* 0xfffffffc09098812 */ /* 0x000fe200078ec0ff */
[--C-:B------:R-:W-:Y:S01]  /*5e30*/  @!P6 IMAD.WIDE R44, R13, 0x2, R36.reuse ;  /* 0x000000020d2ce825 */ /* 0x100fe200078e0224 */
[----:B--2---:R-:W-:Y:S01]  /*5e40*/  CS2R R28, SRZ ;  /* 0x00000000001c7805 */ /* 0x004fe2000001ff00 */
[----:B------:R-:W-:Y:S02]  /*5e50*/  CS2R R14, SRZ ;  /* 0x00000000000e7805 */ /* 0x000fe4000001ff00 */
[----:B-1----:R-:W-:Y:S01]  /*5e60*/  @!P1 IMAD.WIDE R30, R11, 0x2, R36 ;  /* 0x000000020b1e9825 */ /* 0x002fe200078e0224 */
[----:B------:R-:W-:Y:S01]  /*5e70*/  CS2R R50, SRZ ;  /* 0x0000000000327805 */ /* 0x000fe2000001ff00 */
[----:B------:R1:W5:Y:S02]  /*5e80*/  @!P6 LD.E.64 R32, [R44.64] ;  /* 0x0000000a2c20e980 */ /* 0x000364000c101b00 */
[----:B------:R-:W-:-:S02]  /*5e90*/  @!P6 IMAD.WIDE R40, R13, 0x2, R38 ;  /* 0x000000020d28e825 */ /* 0x000fc400078e0226 */
[----:B------:R1:W5:Y:S02]  /*5ea0*/  @!P1 LD.E.64 R28, [R30.64] ;  /* 0x0000000a1e1c9980 */ /* 0x000364000c101b00 */
[----:B------:R-:W-:Y:S02]  /*5eb0*/  @!P1 IMAD.WIDE R42, R11, 0x2, R38 ;  /* 0x000000020b2a9825 */ /* 0x000fe400078e0226 */
[----:B------:R-:W-:Y:S02]  /*5ec0*/  CS2R R10, SRZ ;  /* 0x00000000000a7805 */ /* 0x000fe4000001ff00 */
[----:B------:R-:W-:-:S04]  /*5ed0*/  @!P0 IMAD.WIDE R36, R9, 0x2, R36 ;  /* 0x0000000209248825 */ /* 0x000fc800078e0224 */
[----:B------:R-:W-:Y:S01]  /*5ee0*/  @!P0 IMAD.WIDE R38, R9, 0x2, R38 ;  /* 0x0000000209268825 */ /* 0x000fe200078e0226 */
[----:B------:R1:W5:Y:S01]  /*5ef0*/  @!P6 LD.E.64 R10, [R40.64] ;  /* 0x0000000a280ae980 */ /* 0x000362000c101b00 */
[----:B------:R-:W-:-:S03]  /*5f00*/  CS2R R8, SRZ ;  /* 0x0000000000087805 */ /* 0x000fc6000001ff00 */
[----:B------:R1:W5:Y:S04]  /*5f10*/  @!P0 LD.E.64 R14, [R36.64] ;  /* 0x0000000a240e8980 */ /* 0x000368000c101b00 */
[----:B------:R1:W5:Y:S04]  /*5f20*/  @!P1 LD.E.64 R8, [R42.64] ;  /* 0x0000000a2a089980 */ /* 0x000368000c101b00 */
[----:B------:R1:W5:Y:S02]  /*5f30*/  @!P0 LD.E.64 R50, [R38.64] ;  /* 0x0000000a26328980 */ /* 0x000364000c101b00 */
.L_x_89:
[----:B------:R-:W-:Y:S05]  /*5f40*/  BSYNC B0 ;  /* 0x0000000000007941 */ /* 0x000fea0003800000 */
.L_x_88:
[----:B-----5:R-:W-:Y:S01]  /*5f50*/  IMAD.MOV.U32 R46, RZ, RZ, R32 ;  /* 0x000000ffff2e7224 */ /* 0x020fe200078e0020 */
[----:B-1----:R-:W-:Y:S01]  /*5f60*/  SHF.R.U64 R31, R32, 0x10, R33 ;  /* 0x00000010201f7819 */ /* 0x002fe20000001221 */
[--C-:B------:R-:W-:Y:S01]  /*5f70*/  IMAD.MOV.U32 R47, RZ, RZ, R27.reuse ;  /* 0x000000ffff2f7224 */ /* 0x100fe200078e001b */
[--C-:B------:R-:W-:Y:S01]  /*5f80*/  SHF.R.U64 R36, R26, 0x10, R27.reuse ;  /* 0x000000101a247819 */ /* 0x100fe2000000121b */
[----:B------:R-:W-:Y:S01]  /*5f90*/  IMAD.MOV.U32 R32, RZ, RZ, R28 ;  /* 0x000000ffff207224 */ /* 0x000fe200078e001c */
[----:B------:R-:W-:Y:S01]  /*5fa0*/  SHF.R.U32.HI R35, RZ, 0x10, R27 ;  /* 0x00000010ff237819 */ /* 0x000fe2000001161b */
[----:B------:R-:W-:Y:S01]  /*5fb0*/  IMAD R34, R65, -0x80, R34 ;  /* 0xffffff8041227824 */ /* 0x000fe200078e0222 */
[----:B------:R-:W-:Y:S01]  /*5fc0*/  SHF.R.U64 R27, R28, 0x10, R29 ;  /* 0x000000101c1b7819 */ /* 0x000fe2000000121d */
[----:B------:R-:W-:Y:S01]  /*5fd0*/  IMAD.MOV.U32 R48, RZ, RZ, R26 ;  /* 0x000000ffff307224 */ /* 0x000fe200078e001a */
[--C-:B------:R-:W-:Y:S01]  /*5fe0*/  SHF.R.U32.HI R30, RZ, 0x10, R33.reuse ;  /* 0x00000010ff1e7819 */ /* 0x100fe20000011621 */
[----:B------:R-:W-:Y:S01]  /*5ff0*/  IMAD.MOV.U32 R45, RZ, RZ, R33 ;  /* 0x000000ffff2d7224 */ /* 0x000fe200078e0021 */
[----:B------:R-:W-:Y:S01]  /*6000*/  PRMT R27, R32, 0x5410, R27 ;  /* 0x00005410201b7816 */ /* 0x000fe2000000001b */
[--C-:B------:R-:W-:Y:S01]  /*6010*/  IMAD.MOV.U32 R43, RZ, RZ, R29.reuse ;  /* 0x000000ffff2b7224 */ /* 0x100fe200078e001d */
[----:B------:R-:W-:Y:S01]  /*6020*/  IMNMX R32, R34, 0x80, PT ;  /* 0x0000008022207817 */ /* 0x000fe20003800200 */
[----:B------:R-:W-:Y:S01]  /*6030*/  IMAD.MOV.U32 R41, RZ, RZ, R24 ;  /* 0x000000ffff297224 */ /* 0x000fe200078e0018 */
[----:B------:R-:W-:Y:S01]  /*6040*/  SHF.R.U32.HI R26, RZ, 0x10, R29 ;  /* 0x00000010ff1a7819 */ /* 0x000fe2000001161d */
[--C-:B------:R-:W-:Y:S01]  /*6050*/  IMAD.MOV.U32 R39, RZ, RZ, R25.reuse ;  /* 0x000000ffff277224 */ /* 0x100fe200078e0019 */
[----:B------:R-:W-:Y:S01]  /*6060*/  ISETP.GE.AND P0, PT, R17, R32, PT ;  /* 0x000000201100720c */ /* 0x000fe20003f06270 */
[----:B------:R-:W-:Y:S01]  /*6070*/  IMAD.MOV.U32 R38, RZ, RZ, R10 ;  /* 0x000000ffff267224 */ /* 0x000fe200078e000a */
[----:B------:R-:W-:Y:S01]  /*6080*/  SHF.R.U64 R40, R24, 0x10, R25 ;  /* 0x0000001018287819 */ /* 0x000fe20000001219 */
[----:B------:R-:W-:Y:S01]  /*6090*/  IMAD.MOV.U32 R37, RZ, RZ, R11 ;  /* 0x000000ffff257224 */ /* 0x000fe200078e000b */
[----:B------:R-:W-:Y:S01]  /*60a0*/  SHF.R.U32.HI R33, RZ, 0x10, R25 ;  /* 0x00000010ff217819 */ /* 0x000fe20000011619 */
[----:B------:R-:W-:Y:S01]  /*60b0*/  IMAD.MOV.U32 R44, RZ, RZ, R14 ;  /* 0x000000ffff2c7224 */ /* 0x000fe200078e000e */
[--C-:B------:R-:W-:Y:S01]  /*60c0*/  SHF.R.U64 R29, R10, 0x10, R11.reuse ;  /* 0x000000100a1d7819 */ /* 0x100fe2000000120b */
[----:B------:R-:W-:Y:S01]  /*60d0*/  IMAD.MOV.U32 R10, RZ, RZ, R8 ;  /* 0x000000ffff0a7224 */ /* 0x000fe200078e0008 */
[----:B------:R-:W-:Y:S01]  /*60e0*/  SHF.R.U32.HI R28, RZ, 0x10, R11 ;  /* 0x00000010ff1c7819 */ /* 0x000fe2000001160b */
[--C-:B------:R-:W-:Y:S01]  /*60f0*/  IMAD.MOV.U32 R11, RZ, RZ, R9.reuse ;  /* 0x000000ffff0b7224 */ /* 0x100fe200078e0009 */
[----:B------:R-:W-:Y:S01]  /*6100*/  SHF.R.U64 R25, R8, 0x10, R9 ;  /* 0x0000001008197819 */ /* 0x000fe20000001209 */
[----:B------:R-:W-:Y:S01]  /*6110*/  IMAD.MOV.U32 R42, RZ, RZ, R15 ;  /* 0x000000ffff2a7224 */ /* 0x000fe200078e000f */
[----:B------:R-:W-:Y:S01]  /*6120*/  SHF.R.U32.HI R24, RZ, 0x10, R9 ;  /* 0x00000010ff187819 */ /* 0x000fe20000011609 */
[----:B------:R-:W-:Y:S01]  /*6130*/  IMAD.MOV.U32 R9, RZ, RZ, R50 ;  /* 0x000000ffff097224 */ /* 0x000fe200078e0032 */
[----:B------:R-:W-:Y:S01]  /*6140*/  SHF.R.U64 R23, R14, 0x10, R15 ;  /* 0x000000100e177819 */ /* 0x000fe2000000120f */
[----:B------:R-:W-:Y:S01]  /*6150*/  IMAD.MOV.U32 R8, RZ, RZ, R51 ;  /* 0x000000ffff087224 */ /* 0x000fe200078e0033 */
[----:B------:R-:W-:Y:S01]  /*6160*/  SHF.R.U32.HI R15, RZ, 0x10, R15 ;  /* 0x00000010ff0f7819 */ /* 0x000fe2000001160f */
[----:B------:R-:W-:-:S04]  /*6170*/  DEPBAR.LE SB0, 0x1 ;  /* 0x000080400000791a */ /* 0x000fc80000000000 */
[--C-:B------:R-:W-:Y:S01]  /*6180*/  SHF.R.U64 R14, R50, 0x10, R51.reuse ;  /* 0x00000010320e7819 */ /* 0x100fe20000001233 */
[----:B------:R-:W-:Y:S01]  /*6190*/  BSSY B1, `(.L_x_90) ;  /* 0x00000bc000017945 */ /* 0x000fe20003800000 */
[----:B------:R-:W-:Y:S02]  /*61a0*/  SHF.R.U32.HI R13, RZ, 0x10, R51 ;  /* 0x00000010ff0d7819 */ /* 0x000fe40000011633 */
[----:B------:R-:W-:Y:S02]  /*61b0*/  PRMT R36, R48, 0x5410, R36 ;  /* 0x0000541030247816 */ /* 0x000fe40000000024 */
[----:B------:R-:W-:Y:S02]  /*61c0*/  PRMT R35, R47, 0x5410, R35 ;  /* 0x000054102f237816 */ /* 0x000fe40000000023 */
[----:B------:R-:W-:Y:S02]  /*61d0*/  PRMT R31, R46, 0x5410, R31 ;  /* 0x000054102e1f7816 */ /* 0x000fe4000000001f */
[----:B------:R-:W-:-:S02]  /*61e0*/  PRMT R30, R45, 0x5410, R30 ;  /* 0x000054102d1e7816 */ /* 0x000fc4000000001e */
[----:B------:R-:W-:Y:S02]  /*61f0*/  PRMT R26, R43, 0x5410, R26 ;  /* 0x000054102b1a7816 */ /* 0x000fe4000000001a */
[----:B------:R-:W-:Y:S02]  /*6200*/  PRMT R23, R44, 0x5410, R23 ;  /* 0x000054102c177816 */ /* 0x000fe40000000017 */
        /* <DEDUP_REMOVED lines=8> */
[----:B------:R-:W-:Y:S01]  /*6290*/  PRMT R13, R8, 0x5410, R13 ;  /* 0x00005410080d7816 */ /* 0x000fe2000000000d */
[----:B------:R-:W-:Y:S06]  /*62a0*/  BAR.SYNC.DEFER_BLOCKING 0x0 ;  /* 0x0000000000007b1d */ /* 0x000fec0000010000 */
[----:B------:R-:W-:Y:S05]  /*62b0*/  @P0 BRA `(.L_x_91) ;  /* 0x00000a9000000947 */ /* 0x000fea0003800000 */
[----:B------:R-:W-:Y:S01]  /*62c0*/  ISETP.GE.AND P0, PT, R12, c[0x0][0x27c], PT ;  /* 0x00009f000c007a0c */ /* 0x000fe20003f06270 */
[----:B------:R-:W-:-:S12]  /*62d0*/  BSSY B0, `(.L_x_92) ;  /* 0x0000028000007945 */ /* 0x000fd80003800000 */
[----:B------:R-:W-:Y:S05]  /*62e0*/  @P0 BRA `(.L_x_93) ;  /* 0x0000026000000947 */ /* 0x000fea0003800000 */
[----:B------:R-:W1:Y:S01]  /*62f0*/  LDS.128 R8, [R6+0x10080] ;  /* 0x0100800006087984 */ /* 0x000e620000000c00 */
[----:B------:R-:W-:Y:S01]  /*6300*/  SHF.L.U32 R42, R36, 0x10, RZ ;  /* 0x00000010242a7819 */ /* 0x000fe200000006ff */
[C---:B------:R-:W-:Y:S01]  /*6310*/  IMAD.U32 R40, R34.reuse, 0x10000, RZ ;  /* 0x0001000022287824 */ /* 0x040fe200078e00ff */
[----:B------:R-:W-:Y:S02]  /*6320*/  LOP3.LUT R39, R34, 0xffff0000, RZ, 0xc0, !PT ;  /* 0xffff000022277812 */ /* 0x000fe400078ec0ff */
[----:B------:R-:W-:Y:S02]  /*6330*/  LOP3.LUT R41, R36, 0xffff0000, RZ, 0xc0, !PT ;  /* 0xffff000024297812 */ /* 0x000fe400078ec0ff */
[C---:B-1----:R-:W-:Y:S02]  /*6340*/  LOP3.LUT R37, R8.reuse, 0xffff0000, RZ, 0xc0, !PT ;  /* 0xffff000008257812 */ /* 0x042fe400078ec0ff */
[----:B------:R-:W-:Y:S02]  /*6350*/  LOP3.LUT R46, R9, 0xffff0000, RZ, 0xc0, !PT ;  /* 0xffff0000092e7812 */ /* 0x000fe400078ec0ff */
[----:B------:R-:W-:-:S02]  /*6360*/  SHF.L.U32 R38, R8, 0x10, RZ ;  /* 0x0000001008267819 */ /* 0x000fc400000006ff */
[----:B------:R-:W-:Y:S01]  /*6370*/  SHF.L.U32 R8, R9, 0x10, RZ ;  /* 0x0000001009087819 */ /* 0x000fe200000006ff */
[C---:B------:R-:W-:Y:S01]  /*6380*/  FMUL.FTZ R9, R37.reuse, R40 ;  /* 0x0000002825097220 */ /* 0x040fe20000410000 */
[C---:B------:R-:W-:Y:S01]  /*6390*/  SHF.L.U32 R44, R10.reuse, 0x10, RZ ;  /* 0x000000100a2c7819 */ /* 0x040fe200000006ff */
[-C--:B------:R-:W-:Y:S01]  /*63a0*/  FMUL.FTZ R37, R37, R42.reuse ;  /* 0x0000002a25257220 */ /* 0x080fe20000410000 */
[----:B------:R-:W-:Y:S01]  /*63b0*/  LOP3.LUT R43, R10, 0xffff0000, RZ, 0xc0, !PT ;  /* 0xffff00000a2b7812 */ /* 0x000fe200078ec0ff */
[C---:B------:R-:W-:Y:S01]  /*63c0*/  IMAD.U32 R10, R11.reuse, 0x10000, RZ ;  /* 0x000100000b0a7824 */ /* 0x040fe200078e00ff */
[----:B------:R-:W-:Y:S01]  /*63d0*/  LOP3.LUT R45, R11, 0xffff0000, RZ, 0xc0, !PT ;  /* 0xffff00000b2d7812 */ /* 0x000fe200078ec0ff */
[----:B------:R-:W-:Y:S02]  /*63e0*/  FMUL.FTZ R11, R46, R39 ;  /* 0x000000272e0b7220 */ /* 0x000fe40000410000 */
[C---:B------:R-:W-:Y:S01]  /*63f0*/  FFMA.FTZ R9, R38.reuse, R42, -R9 ;  /* 0x0000002a26097223 */ /* 0x040fe20000010809 */
[----:B------:R-:W-:Y:S01]  /*6400*/  SHF.L.U32 R42, R35, 0x10, RZ ;  /* 0x00000010232a7819 */ /* 0x000fe200000006ff */
[----:B------:R-:W-:Y:S01]  /*6410*/  FFMA.FTZ R38, R38, R40, R37 ;  /* 0x0000002826267223 */ /* 0x000fe20000010025 */
[C---:B------:R-:W-:Y:S01]  /*6420*/  SHF.L.U32 R40, R33.reuse, 0x10, RZ ;  /* 0x0000001021287819 */ /* 0x040fe200000006ff */
[-C--:B------:R-:W-:Y:S01]  /*6430*/  FMUL.FTZ R46, R46, R41.reuse ;  /* 0x000000292e2e7220 */ /* 0x080fe20000410000 */
[----:B------:R-:W-:Y:S01]  /*6440*/  LOP3.LUT R37, R33, 0xffff0000, RZ, 0xc0, !PT ;  /* 0xffff000021257812 */ /* 0x000fe200078ec0ff */
[C---:B------:R-:W-:Y:S01]  /*6450*/  FFMA.FTZ R11, R8.reuse, R41, -R11 ;  /* 0x00000029080b7223 */ /* 0x040fe2000001080b */
[----:B------:R-:W-:Y:S01]  /*6460*/  LOP3.LUT R41, R35, 0xffff0000, RZ, 0xc0, !PT ;  /* 0xffff000023297812 */ /* 0x000fe200078ec0ff */
[----:B------:R-:W-:-:S02]  /*6470*/  FFMA.FTZ R46, R8, R39, R46 ;  /* 0x00000027082e7223 */ /* 0x000fc4000001002e */
[----:B------:R-:W-:Y:S02]  /*6480*/  FMUL.FTZ R39, R43, R40 ;  /* 0x000000282b277220 */ /* 0x000fe40000410000 */
[----:B------:R-:W-:Y:S02]  /*6490*/  FMUL.FTZ R8, R45, R37 ;  /* 0x000000252d087220 */ /* 0x000fe40000410000 */
[-C--:B------:R-:W-:Y:S02]  /*64a0*/  FMUL.FTZ R43, R43, R42.reuse ;  /* 0x0000002a2b2b7220 */ /* 0x080fe40000410000 */
[----:B------:R-:W-:Y:S02]  /*64b0*/  FMUL.FTZ R45, R45, R41 ;  /* 0x000000292d2d7220 */ /* 0x000fe40000410000 */
[C---:B------:R-:W-:Y:S02]  /*64c0*/  FFMA.FTZ R39, R44.reuse, R42, -R39 ;  /* 0x0000002a2c277223 */ /* 0x040fe40000010827 */
[----:B------:R-:W-:-:S02]  /*64d0*/  FFMA.FTZ R40, R44, R40, R43 ;  /* 0x000000282c287223 */ /* 0x000fc4000001002b */
[----:B------:R-:W-:Y:S01]  /*64e0*/  FFMA.FTZ R41, R10, R41, -R8 ;  /* 0x000000290a297223 */ /* 0x000fe20000010808 */
[----:B------:R-:W-:Y:S01]  /*64f0*/  F2FP.BF16.PACK_AB R8, R38, R9 ;  /* 0x000000092608723e */ /* 0x000fe200000010ff */
[----:B------:R-:W-:Y:S01]  /*6500*/  FFMA.FTZ R42, R10, R37, R45 ;  /* 0x000000250a2a7223 */ /* 0x000fe2000001002d */
[----:B------:R-:W-:Y:S02]  /*6510*/  F2FP.BF16.PACK_AB R9, R46, R11 ;  /* 0x0000000b2e09723e */ /* 0x000fe400000010ff */
[----:B------:R-:W-:Y:S02]  /*6520*/  F2FP.BF16.PACK_AB R10, R40, R39 ;  /* 0x00000027280a723e */ /* 0x000fe400000010ff */
[----:B------:R-:W-:-:S05]  /*6530*/  F2FP.BF16.PACK_AB R11, R42, R41 ;  /* 0x000000292a0b723e */ /* 0x000fca00000010ff */
[----:B------:R1:W-:Y:S02]  /*6540*/  STS.128 [R6+0x10080], R8 ;  /* 0x0100800806007388 */ /* 0x0003e40000000c00 */
.L_x_93:
[----:B------:R-:W-:Y:S05]  /*6550*/  BSYNC B0 ;  /* 0x0000000000007941 */ /* 0x000fea0003800000 */
.L_x_92:
[----:B-1----:R-:W-:Y:S01]  /*6560*/  IADD3 R8, R12, 0x20, RZ ;  /* 0x000000200c087810 */ /* 0x002fe20007ffe0ff */
[----:B------:R-:W-:Y:S03]  /*6570*/  BSSY B0, `(.L_x_94) ;  /* 0x0000029000007945 */ /* 0x000fe60003800000 */
[----:B------:R-:W-:-:S13]  /*6580*/  ISETP.GE.AND P0, PT, R8, c[0x0][0x27c], PT ;  /* 0x00009f0008007a0c */ /* 0x000fda0003f06270 */
        /* <DEDUP_REMOVED lines=17> */
[----:B------:R-:W-:Y:S01]  /*66a0*/  FFMA.FTZ R9, R38, R42, -R9 ;  /* 0x0000002a26097223 */ /* 0x000fe20000010809 */
[----:B------:R-:W-:Y:S01]  /*66b0*/  SHF.L.U32 R42, R30, 0x10, RZ ;  /* 0x000000101e2a7819 */ /* 0x000fe200000006ff */
[----:B------:R-:W-:Y:S01]  /*66c0*/  FFMA.FTZ R38, R38, R40, R37 ;  /* 0x0000002826267223 */ /* 0x000fe20000010025 */
[----:B------:R-:W-:Y:S01]  /*66d0*/  SHF.L.U32 R40, R28, 0x10, RZ ;  /* 0x000000101c287819 */ /* 0x000fe200000006ff */
[-C--:B------:R-:W-:Y:S01]  /*66e0*/  FMUL.FTZ R46, R46, R41.reuse ;  /* 0x000000292e2e7220 */ /* 0x080fe20000410000 */
[----:B------:R-:W-:Y:S01]  /*66f0*/  LOP3.LUT R37, R28, 0xffff0000, RZ, 0xc0, !PT ;  /* 0xffff00001c257812 */ /* 0x000fe200078ec0ff */
[----:B------:R-:W-:Y:S01]  /*6700*/  FFMA.FTZ R11, R8, R41, -R11 ;  /* 0x00000029080b7223 */ /* 0x000fe2000001080b */
        /* <DEDUP_REMOVED lines=15> */
.L_x_95:
[----:B------:R-:W-:Y:S05]  /*6800*/  BSYNC B0 ;  /* 0x0000000000007941 */ /* 0x000fea0003800000 */
.L_x_94:
        /* <DEDUP_REMOVED lines=42> */
.L_x_97:
[----:B------:R-:W-:Y:S05]  /*6ab0*/  BSYNC B0 ;  /* 0x0000000000007941 */ /* 0x000fea0003800000 */
.L_x_96:
[----:B-1----:R-:W-:-:S04]  /*6ac0*/  IADD3 R8, R12, 0x60, RZ ;  /* 0x000000600c087810 */ /* 0x002fc80007ffe0ff */
[----:B------:R-:W-:-:S13]  /*6ad0*/  ISETP.GE.AND P0, PT, R8, c[0x0][0x27c], PT ;  /* 0x00009f0008007a0c */ /* 0x000fda0003f06270 */
[----:B------:R-:W-:Y:S05]  /*6ae0*/  @P0 BRA `(.L_x_91) ;  /* 0x0000026000000947 */ /* 0x000fea0003800000 */
[----:B------:R-:W1:Y:S01]  /*6af0*/  LDS.128 R8, [R6+0x1c080] ;  /* 0x01c0800006087984 */ /* 0x000e620000000c00 */
[C---:B------:R-:W-:Y:S01]  /*6b00*/  SHF.L.U32 R42, R23.reuse, 0x10, RZ ;  /* 0x00000010172a7819 */ /* 0x040fe200000006ff */
        /* <DEDUP_REMOVED lines=36> */
.L_x_91:
[----:B------:R-:W-:Y:S05]  /*6d50*/  BSYNC B1 ;  /* 0x0000000000017941 */ /* 0x000fea0003800000 */
.L_x_90:
[----:B-1----:R-:W-:Y:S01]  /*6d60*/  IADD3 R9, R17, 0x20, RZ ;  /* 0x0000002011097810 */ /* 0x002fe20007ffe0ff */
[----:B------:R-:W-:Y:S03]  /*6d70*/  BSSY B1, `(.L_x_98) ;  /* 0x00000ac000017945 */ /* 0x000fe60003800000 */
[----:B------:R-:W-:-:S13]  /*6d80*/  ISETP.GE.AND P0, PT, R9, R32, PT ;  /* 0x000000200900720c */ /* 0x000fda0003f06270 */
[----:B------:R-:W-:Y:S05]  /*6d90*/  @P0 BRA `(.L_x_99) ;  /* 0x00000a9000000947 */ /* 0x000fea0003800000 */
[----:B------:R-:W-:Y:S01]  /*6da0*/  ISETP.GE.AND P0, PT, R12, c[0x0][0x27c], PT ;  /* 0x00009f000c007a0c */ /* 0x000fe20003f06270 */
[----:B------:R-:W-:-:S12]  /*6db0*/  BSSY B0, `(.L_x_100) ;  /* 0x0000028000007945 */ /* 0x000fd80003800000 */
[----:B------:R-:W-:Y:S05]  /*6dc0*/  @P0 BRA `(.L_x_101) ;  /* 0x0000026000000947 */ /* 0x000fea0003800000 */
[----:B------:R-:W1:Y:S01]  /*6dd0*/  LDS.128 R8, [R6+0x11080] ;  /* 0x0110800006087984 */ /* 0x000e620000000c00 */
[----:B------:R-:W-:Y:S01]  /*6de0*/  SHF.L.U32 R40, R36, 0x10, RZ ;  /* 0x0000001024287819 */ /* 0x000fe200000006ff */
[----:B------:R-:W-:Y:S01]  /*6df0*/  IMAD.U32 R39, R34, 0x10000, RZ ;  /* 0x0001000022277824 */ /* 0x000fe200078e00ff */
[----:B------:R-:W-:Y:S02]  /*6e00*/  LOP3.LUT R41, R36, 0xffff0000, RZ, 0xc0, !PT ;  /* 0xffff000024297812 */ /* 0x000fe400078ec0ff */
[C---:B-1----:R-:W-:Y:S02]  /*6e10*/  SHF.L.U32 R38, R8.reuse, 0x10, RZ ;  /* 0x0000001008267819 */ /* 0x042fe400000006ff */
[----:B------:R-:W-:Y:S02]  /*6e20*/  LOP3.LUT R37, R8, 0xffff0000, RZ, 0xc0, !PT ;  /* 0xffff000008257812 */ /* 0x000fe400078ec0ff */
[C---:B------:R-:W-:Y:S02]  /*6e30*/  SHF.L.U32 R8, R9.reuse, 0x10, RZ ;  /* 0x0000001009087819 */ /* 0x040fe400000006ff */
[----:B------:R-:W-:Y:S01]  /*6e40*/  LOP3.LUT R46, R9, 0xffff0000, RZ, 0xc0, !PT ;  /* 0xffff0000092e7812 */ /* 0x000fe200078ec0ff */
[-C--:B------:R-:W-:Y:S01]  /*6e50*/  FMUL.FTZ R43, R39, R37.reuse ;  /* 0x00000025272b7220 */ /* 0x080fe20000410000 */
[----:B------:R-:W-:Y:S01]  /*6e60*/  LOP3.LUT R9, R34, 0xffff0000, RZ, 0xc0, !PT ;  /* 0xffff000022097812 */ /* 0x000fe200078ec0ff */
[----:B------:R-:W-:Y:S01]  /*6e70*/  FMUL.FTZ R37, R40, R37 ;  /* 0x0000002528257220 */ /* 0x000fe20000410000 */
[----:B------:R-:W-:Y:S01]  /*6e80*/  SHF.L.U32 R44, R10, 0x10, RZ ;  /* 0x000000100a2c7819 */ /* 0x000fe200000006ff */
[----:B------:R-:W-:Y:S01]  /*6e90*/  FFMA.FTZ R43, R40, R38, -R43 ;  /* 0x00000026282b7223 */ /* 0x000fe2000001082b */
[----:B------:R-:W-:Y:S01]  /*6ea0*/  LOP3.LUT R42, R10, 0xffff0000, RZ, 0xc0, !PT ;  /* 0xffff00000a2a7812 */ /* 0x000fe200078ec0ff */
[C---:B------:R-:W-:Y:S01]  /*6eb0*/  IMAD.U32 R10, R11.reuse, 0x10000, RZ ;  /* 0x000100000b0a7824 */ /* 0x040fe200078e00ff */
[----:B------:R-:W-:Y:S01]  /*6ec0*/  LOP3.LUT R45, R11, 0xffff0000, RZ, 0xc0, !PT ;  /* 0xffff00000b2d7812 */ /* 0x000fe200078ec0ff */
[----:B------:R-:W-:Y:S01]  /*6ed0*/  FMUL.FTZ R11, R9, R46 ;  /* 0x0000002e090b7220 */ /* 0x000fe20000410000 */
[----:B------:R-:W-:Y:S01]  /*6ee0*/  LOP3.LUT R40, R35, 0xffff0000, RZ, 0xc0, !PT ;  /* 0xffff000023287812 */ /* 0x000fe200078ec0ff */
[----:B------:R-:W-:Y:S01]  /*6ef0*/  FFMA.FTZ R38, R39, R38, R37 ;  /* 0x0000002627267223 */ /* 0x000fe20000010025 */
[----:B------:R-:W-:Y:S01]  /*6f00*/  SHF.L.U32 R39, R33, 0x10, RZ ;  /* 0x0000001021277819 */ /* 0x000fe200000006ff */
[----:B------:R-:W-:Y:S01]  /*6f10*/  FMUL.FTZ R46, R41, R46 ;  /* 0x0000002e292e7220 */ /* 0x000fe20000410000 */
[----:B------:R-:W-:Y:S01]  /*6f20*/  LOP3.LUT R37, R33, 0xffff0000, RZ, 0xc0, !PT ;  /* 0xffff000021257812 */ /* 0x000fe200078ec0ff */
[-C--:B------:R-:W-:Y:S01]  /*6f30*/  FFMA.FTZ R11, R41, R8.reuse, -R11 ;  /* 0x00000008290b7223 */ /* 0x080fe2000001080b */
[----:B------:R-:W-:Y:S01]  /*6f40*/  SHF.L.U32 R41, R35, 0x10, RZ ;  /* 0x0000001023297819 */ /* 0x000fe200000006ff */
[----:B------:R-:W-:-:S02]  /*6f50*/  FFMA.FTZ R46, R9, R8, R46 ;  /* 0x00000008092e7223 */ /* 0x000fc4000001002e */
[-C--:B------:R-:W-:Y:S02]  /*6f60*/  FMUL.FTZ R8, R39, R42.reuse ;  /* 0x0000002a27087220 */ /* 0x080fe40000410000 */
[-C--:B------:R-:W-:Y:S02]  /*6f70*/  FMUL.FTZ R9, R37, R45.reuse ;  /* 0x0000002d25097220 */ /* 0x080fe40000410000 */
[C---:B------:R-:W-:Y:S02]  /*6f80*/  FMUL.FTZ R42, R41.reuse, R42 ;  /* 0x0000002a292a7220 */ /* 0x040fe40000410000 */
[----:B------:R-:W-:Y:S02]  /*6f90*/  FMUL.FTZ R45, R40, R45 ;  /* 0x0000002d282d7220 */ /* 0x000fe40000410000 */
[-C--:B------:R-:W-:Y:S01]  /*6fa0*/  FFMA.FTZ R41, R41, R44.reuse, -R8 ;  /* 0x0000002c29297223 */ /* 0x080fe20000010808 */
[----:B------:R-:W-:Y:S01]  /*6fb0*/  F2FP.BF16.PACK_AB R8, R38, R43 ;  /* 0x0000002b2608723e */ /* 0x000fe200000010ff */
[----:B------:R-:W-:-:S02]  /*6fc0*/  FFMA.FTZ R42, R39, R44, R42 ;  /* 0x0000002c272a7223 */ /* 0x000fc4000001002a */
[-C--:B------:R-:W-:Y:S01]  /*6fd0*/  FFMA.FTZ R40, R40, R10.reuse, -R9 ;  /* 0x0000000a28287223 */ /* 0x080fe20000010809 */
[----:B------:R-:W-:Y:S01]  /*6fe0*/  F2FP.BF16.PACK_AB R9, R46, R11 ;  /* 0x0000000b2e09723e */ /* 0x000fe200000010ff */
[----:B------:R-:W-:Y:S01]  /*6ff0*/  FFMA.FTZ R45, R37, R10, R45 ;  /* 0x0000000a252d7223 */ /* 0x000fe2000001002d */
[----:B------:R-:W-:-:S04]  /*7000*/  F2FP.BF16.PACK_AB R10, R42, R41 ;  /* 0x000000292a0a723e */ /* 0x000fc800000010ff */
[----:B------:R-:W-:-:S05]  /*7010*/  F2FP.BF16.PACK_AB R11, R45, R40 ;  /* 0x000000282d0b723e */ /* 0x000fca00000010ff */
[----:B------:R1:W-:Y:S02]  /*7020*/  STS.128 [R6+0x11080], R8 ;  /* 0x0110800806007388 */ /* 0x0003e40000000c00 */
.L_x_101:
[----:B------:R-:W-:Y:S05]  /*7030*/  BSYNC B0 ;  /* 0x0000000000007941 */ /* 0x000fea0003800000 */
.L_x_100:
[----:B-1----:R-:W-:Y:S01]  /*7040*/  IADD3 R8, R12, 0x20, RZ ;  /* 0x000000200c087810 */ /* 0x002fe20007ffe0ff */
[----:B------:R-:W-:Y:S03]  /*7050*/  BSSY B0, `(.L_x_102) ;  /* 0x0000029000007945 */ /* 0x000fe60003800000 */
[----:B------:R-:W-:-:S13]  /*7060*/  ISETP.GE.AND P0, PT, R8, c[0x0][0x27c], PT ;  /* 0x00009f0008007a0c */ /* 0x000fda0003f06270 */
        /* <DEDUP_REMOVED lines=20> */
[C---:B------:R-:W-:Y:S01]  /*71b0*/  SHF.L.U32 R39, R28.reuse, 0x10, RZ ;  /* 0x000000101c277819 */ /* 0x040fe200000006ff */
[C---:B------:R-:W-:Y:S01]  /*71c0*/  FMUL.FTZ R46, R41.reuse, R46 ;  /* 0x0000002e292e7220 */ /* 0x040fe20000410000 */
        /* <DEDUP_REMOVED lines=17> */
.L_x_103:
[----:B------:R-:W-:Y:S05]  /*72e0*/  BSYNC B0 ;  /* 0x0000000000007941 */ /* 0x000fea0003800000 */
.L_x_102:
        /* <DEDUP_REMOVED lines=42> */
.L_x_105:
[----:B------:R-:W-:Y:S05]  /*7590*/  BSYNC B0 ;  /* 0x0000000000007941 */ /* 0x000fea0003800000 */
.L_x_104:
[----:B-1----:R-:W-:-:S04]  /*75a0*/  IADD3 R8, R12, 0x60, RZ ;  /* 0x000000600c087810 */ /* 0x002fc80007ffe0ff */
[----:B------:R-:W-:-:S13]  /*75b0*/  ISETP.GE.AND P0, PT, R8, c[0x0][0x27c], PT ;  /* 0x00009f0008007a0c */ /* 0x000fda0003f06270 */
[----:B------:R-:W-:Y:S05]  /*75c0*/  @P0 BRA `(.L_x_99) ;  /* 0x0000026000000947 */ /* 0x000fea0003800000 */
[----:B------:R-:W1:Y:S01]  /*75d0*/  LDS.128 R8, [R6+0x1d080] ;  /* 0x01d0800006087984 */ /* 0x000e620000000c00 */
[C---:B------:R-:W-:Y:S01]  /*75e0*/  SHF.L.U32 R40, R23.reuse, 0x10, RZ ;  /* 0x0000001017287819 */ /* 0x040fe200000006ff */
        /* <DEDUP_REMOVED lines=36> */
.L_x_99:
[----:B------:R-:W-:Y:S05]  /*7830*/  BSYNC B1 ;  /* 0x0000000000017941 */ /* 0x000fea0003800000 */
.L_x_98:
        /* <DEDUP_REMOVED lines=45> */
.L_x_109:
[----:B------:R-:W-:Y:S05]  /*7b10*/  BSYNC B0 ;  /* 0x0000000000007941 */ /* 0x000fea0003800000 */
.L_x_108:
        /* <DEDUP_REMOVED lines=42> */
.L_x_111:
[----:B------:R-:W-:Y:S05]  /*7dc0*/  BSYNC B0 ;  /* 0x0000000000007941 */ /* 0x000fea0003800000 */
.L_x_110:
        /* <DEDUP_REMOVED lines=42> */
.L_x_113:
[----:B------:R-:W-:Y:S05]  /*8070*/  BSYNC B0 ;  /* 0x0000000000007941 */ /* 0x000fea0003800000 */
.L_x_112:
        /* <DEDUP_REMOVED lines=41> */
.L_x_107:
[----:B------:R-:W-:Y:S05]  /*8310*/  BSYNC B1 ;  /* 0x0000000000017941 */ /* 0x000fea0003800000 */
.L_x_106:
[----:B-1----:R-:W-:-:S04]  /*8320*/  IADD3 R9, R17, 0x60, RZ ;  /* 0x0000006011097810 */ /* 0x002fc80007ffe0ff */
[----:B------:R-:W-:-:S13]  /*8330*/  ISETP.GE.AND P0, PT, R9, R32, PT ;  /* 0x000000200900720c */ /* 0x000fda0003f06270 */
[----:B------:R-:W-:Y:S05]  /*8340*/  @P0 BRA `(.L_x_114) ;  /* 0x000043a000000947 */ /* 0x000fea0003800000 */
[----:B------:R-:W-:Y:S01]  /*8350*/  ISETP.GE.AND P0, PT, R12, c[0x0][0x27c], PT ;  /* 0x00009f000c007a0c */ /* 0x000fe20003f06270 */
[----:B------:R-:W-:-:S12]  /*8360*/  BSSY B0, `(.L_x_115) ;  /* 0x0000028000007945 */ /* 0x000fd80003800000 */
[----:B------:R-:W-:Y:S05]  /*8370*/  @P0 BRA `(.L_x_116) ;  /* 0x0000026000000947 */ /* 0x000fea0003800000 */
[----:B------:R-:W1:Y:S01]  /*8380*/  LDS.128 R8, [R6+0x13080] ;  /* 0x0130800006087984 */ /* 0x000e620000000c00 */
[----:B------:R-:W-:Y:S02]  /*8390*/  LOP3.LUT R39, R36, 0xffff0000, RZ, 0xc0, !PT ;  /* 0xffff000024277812 */ /* 0x000fe400078ec0ff */
[----:B------:R-:W-:Y:S02]  /*83a0*/  LOP3.LUT R41, R34, 0xffff0000, RZ, 0xc0, !PT ;  /* 0xffff000022297812 */ /* 0x000fe400078ec0ff */
[C---:B-1----:R-:W-:Y:S02]  /*83b0*/  SHF.L.U32 R37, R8.reuse, 0x10, RZ ;  /* 0x0000001008257819 */ /* 0x042fe400000006ff */
[----:B------:R-:W-:Y:S02]  /*83c0*/  LOP3.LUT R32, R8, 0xffff0000, RZ, 0xc0, !PT ;  /* 0xffff000008207812 */ /* 0x000fe400078ec0ff */
[C---:B------:R-:W-:Y:S02]  /*83d0*/  SHF.L.U32 R8, R9.reuse, 0x10, RZ ;  /* 0x0000001009087819 */ /* 0x040fe400000006ff */
[----:B------:R-:W-:-:S02]  /*83e0*/  LOP3.LUT R38, R9, 0xffff0000, RZ, 0xc0, !PT ;  /* 0xffff000009267812 */ /* 0x000fc400078ec0ff */
[----:B------:R-:W-:Y:S01]  /*83f0*/  SHF.L.U32 R9, R36, 0x10, RZ ;  /* 0x0000001024097819 */ /* 0x000fe200000006ff */
[----:B------:R-:W-:Y:S01]  /*8400*/  IMAD.U32 R36, R34, 0x10000, RZ ;  /* 0x0001000022247824 */ /* 0x000fe200078e00ff */
[C---:B------:R-:W-:Y:S01]  /*8410*/  SHF.L.U32 R42, R10.reuse, 0x10, RZ ;  /* 0x000000100a2a7819 */ /* 0x040fe200000006ff */
[C---:B------:R-:W-:Y:S01]  /*8420*/  IMAD.U32 R34, R11.reuse, 0x10000, RZ ;  /* 0x000100000b227824 */ /* 0x040fe200078e00ff */
[----:B------:R-:W-:Y:S01]  /*8430*/  LOP3.LUT R40, R10, 0xffff0000, RZ, 0xc0, !PT ;  /* 0xffff00000a287812 */ /* 0x000fe200078ec0ff */
[----:B------:R-:W-:Y:S01]  /*8440*/  FMUL.FTZ R10, R36, R32 ;  /* 0x00000020240a7220 */ /* 0x000fe20000410000 */
[----:B------:R-:W-:Y:S01]  /*8450*/  LOP3.LUT R43, R11, 0xffff0000, RZ, 0xc0, !PT ;  /* 0xffff00000b2b7812 */ /* 0x000fe200078ec0ff */
[----:B------:R-:W-:Y:S02]  /*8460*/  FMUL.FTZ R11, R41, R38 ;  /* 0x00000026290b7220 */ /* 0x000fe40000410000 */
[C---:B------:R-:W-:Y:S02]  /*8470*/  FMUL.FTZ R32, R9.reuse, R32 ;  /* 0x0000002009207220 */ /* 0x040fe40000410000 */
[----:B------:R-:W-:-:S02]  /*8480*/  FFMA.FTZ R10, R9, R37, -R10 ;  /* 0x00000025090a7223 */ /* 0x000fc4000001080a */
[----:B------:R-:W-:Y:S01]  /*8490*/  FFMA.FTZ R9, R39, R8, -R11 ;  /* 0x0000000827097223 */ /* 0x000fe2000001080b */
[----:B------:R-:W-:Y:S01]  /*84a0*/  SHF.L.U32 R11, R33, 0x10, RZ ;  /* 0x00000010210b7819 */ /* 0x000fe200000006ff */
[----:B------:R-:W-:Y:S01]  /*84b0*/  FMUL.FTZ R38, R39, R38 ;  /* 0x0000002627267220 */ /* 0x000fe20000410000 */
[----:B------:R-:W-:Y:S01]  /*84c0*/  SHF.L.U32 R39, R35, 0x10, RZ ;  /* 0x0000001023277819 */ /* 0x000fe200000006ff */
[----:B------:R-:W-:Y:S01]  /*84d0*/  FFMA.FTZ R37, R36, R37, R32 ;  /* 0x0000002524257223 */ /* 0x000fe20000010020 */
[----:B------:R-:W-:Y:S01]  /*84e0*/  LOP3.LUT R33, R33, 0xffff0000, RZ, 0xc0, !PT ;  /* 0xffff000021217812 */ /* 0x000fe200078ec0ff */
[----:B------:R-:W-:Y:S01]  /*84f0*/  FFMA.FTZ R38, R41, R8, R38 ;  /* 0x0000000829267223 */ /* 0x000fe20000010026 */
[----:B------:R-:W-:Y:S01]  /*8500*/  LOP3.LUT R35, R35, 0xffff0000, RZ, 0xc0, !PT ;  /* 0xffff000023237812 */ /* 0x000fe200078ec0ff */
[-C--:B------:R-:W-:Y:S02]  /*8510*/  FMUL.FTZ R8, R11, R40.reuse ;  /* 0x000000280b087220 */ /* 0x080fe40000410000 */
[----:B------:R-:W-:Y:S01]  /*8520*/  FMUL.FTZ R40, R39, R40 ;  /* 0x0000002827287220 */ /* 0x000fe20000410000 */
[----:B------:R-:W-:Y:S01]  /*8530*/  F2FP.BF16.PACK_AB R9, R38, R9 ;  /* 0x000000092609723e */ /* 0x000fe200000010ff */
[----:B------:R-:W-:-:S02]  /*8540*/  FMUL.FTZ R32, R33, R43 ;  /* 0x0000002b21207220 */ /* 0x000fc40000410000 */
[----:B------:R-:W-:Y:S02]  /*8550*/  FMUL.FTZ R43, R35, R43 ;  /* 0x0000002b232b7220 */ /* 0x000fe40000410000 */
[----:B------:R-:W-:Y:S02]  /*8560*/  FFMA.FTZ R40, R11, R42, R40 ;  /* 0x0000002a0b287223 */ /* 0x000fe40000010028 */
[----:B------:R-:W-:Y:S02]  /*8570*/  FFMA.FTZ R11, R35, R34, -R32 ;  /* 0x00000022230b7223 */ /* 0x000fe40000010820 */
[----:B------:R-:W-:Y:S01]  /*8580*/  FFMA.FTZ R39, R39, R42, -R8 ;  /* 0x0000002a27277223 */ /* 0x000fe20000010808 */
[----:B------:R-:W-:Y:S01]  /*8590*/  F2FP.BF16.PACK_AB R8, R37, R10 ;  /* 0x0000000a2508723e */ /* 0x000fe200000010ff */
[----:B------:R-:W-:-:S03]  /*85a0*/  FFMA.FTZ R34, R33, R34, R43 ;  /* 0x0000002221227223 */ /* 0x000fc6000001002b */
[----:B------:R-:W-:Y:S02]  /*85b0*/  F2FP.BF16.PACK_AB R10, R40, R39 ;  /* 0x00000027280a723e */ /* 0x000fe400000010ff */
[----:B------:R-:W-:-:S05]  /*85c0*/  F2FP.BF16.PACK_AB R11, R34, R11 ;  /* 0x0000000b220b723e */ /* 0x000fca00000010ff */
[----:B------:R1:W-:Y:S02]  /*85d0*/  STS.128 [R6+0x13080], R8 ;  /* 0x0130800806007388 */ /* 0x0003e40000000c00 */
.L_x_116:
[----:B------:R-:W-:Y:S05]  /*85e0*/  BSYNC B0 ;  /* 0x0000000000007941 */ /* 0x000fea0003800000 */
.L_x_115:
[----:B-1----:R-:W-:Y:S01]  /*85f0*/  IADD3 R8, R12, 0x20, RZ ;  /* 0x000000200c087810 */ /* 0x002fe20007ffe0ff */
[----:B------:R-:W-:Y:S03]  /*8600*/  BSSY B0, `(.L_x_117) ;  /* 0x0000029000007945 */ /* 0x000fe60003800000 */
[----:B------:R-:W-:-:S13]  /*8610*/  ISETP.GE.AND P0, PT, R8, c[0x0][0x27c], PT ;  /* 0x00009f0008007a0c */ /* 0x000fda0003f06270 */
[----:B------:R-:W-:Y:S05]  /*8620*/  @P0 BRA `(.L_x_118) ;  /* 0x0000026000000947 */ /* 0x000fea0003800000 */
[----:B------:R-:W1:Y:S01]  /*8630*/  LDS.128 R8, [R6+0x17080] ;  /* 0x0170800006087984 */ /* 0x000e620000000c00 */
[----:B------:R-:W-:Y:S02]  /*8640*/  LOP3.LUT R35, R31, 0xffff0000, RZ, 0xc0, !PT ;  /* 0xffff00001f237812 */ /* 0x000fe400078ec0ff */
[C---:B-1----:R-:W-:Y:S01]  /*8650*/  SHF.L.U32 R33, R8.reuse, 0x10, RZ ;  /* 0x0000001008217819 */ /* 0x042fe200000006ff */
[----:B------:R-:W-:Y:S01]  /*8660*/  IMAD.U32 R36, R11, 0x10000, RZ ;  /* 0x000100000b247824 */ /* 0x000fe200078e00ff */
[----:B------:R-:W-:Y:S02]  /*8670*/  LOP3.LUT R32, R8, 0xffff0000, RZ, 0xc0, !PT ;  /* 0xffff000008207812 */ /* 0x000fe400078ec0ff */
[C---:B------:R-:W-:Y:S02]  /*8680*/  SHF.L.U32 R8, R9.reuse, 0x10, RZ ;  /* 0x0000001009087819 */ /* 0x040fe400000006ff */
[----:B------:R-:W-:Y:S02]  /*8690*/  LOP3.LUT R34, R9, 0xffff0000, RZ, 0xc0, !PT ;  /* 0xffff000009227812 */ /* 0x000fe400078ec0ff */
[----:B------:R-:W-:Y:S01]  /*86a0*/  SHF.L.U32 R9, R31, 0x10, RZ ;  /* 0x000000101f097819 */ /* 0x000fe200000006ff */
[C---:B------:R-:W-:Y:S01]  /*86b0*/  IMAD.U32 R31, R29.reuse, 0x10000, RZ ;  /* 0x000100001d1f7824 */ /* 0x040fe200078e00ff */
[----:B------:R-:W-:-:S02]  /*86c0*/  LOP3.LUT R29, R29, 0xffff0000, RZ, 0xc0, !PT ;  /* 0xffff00001d1d7812 */ /* 0x000fc400078ec0ff */
[C---:B------:R-:W-:Y:S02]  /*86d0*/  SHF.L.U32 R38, R10.reuse, 0x10, RZ ;  /* 0x000000100a267819 */ /* 0x040fe400000006ff */
[----:B------:R-:W-:Y:S01]  /*86e0*/  LOP3.LUT R37, R10, 0xffff0000, RZ, 0xc0, !PT ;  /* 0xffff00000a257812 */ /* 0x000fe200078ec0ff */
[----:B------:R-:W-:Y:S01]  /*86f0*/  FMUL.FTZ R10, R31, R32 ;  /* 0x000000201f0a7220 */ /* 0x000fe20000410000 */
[----:B------:R-:W-:Y:S01]  /*8700*/  LOP3.LUT R39, R11, 0xffff0000, RZ, 0xc0, !PT ;  /* 0xffff00000b277812 */ /* 0x000fe200078ec0ff */
[----:B------:R-:W-:Y:S02]  /*8710*/  FMUL.FTZ R11, R29, R34 ;  /* 0x000000221d0b7220 */ /* 0x000fe40000410000 */
[C---:B------:R-:W-:Y:S02]  /*8720*/  FMUL.FTZ R32, R9.reuse, R32 ;  /* 0x0000002009207220 */ /* 0x040fe40000410000 */
[-C--:B------:R-:W-:Y:S02]  /*8730*/  FFMA.FTZ R10, R9, R33.reuse, -R10 ;  /* 0x00000021090a7223 */ /* 0x080fe4000001080a */
[----:B------:R-:W-:Y:S01]  /*8740*/  FFMA.FTZ R9, R35, R8, -R11 ;  /* 0x0000000823097223 */ /* 0x000fe2000001080b */
[----:B------:R-:W-:Y:S01]  /*8750*/  SHF.L.U32 R11, R28, 0x10, RZ ;  /* 0x000000101c0b7819 */ /* 0x000fe200000006ff */
[----:B------:R-:W-:Y:S01]  /*8760*/  FFMA.FTZ R31, R31, R33, R32 ;  /* 0x000000211f1f7223 */ /* 0x000fe20000010020 */
[----:B------:R-:W-:Y:S01]  /*8770*/  SHF.L.U32 R32, R30, 0x10, RZ ;  /* 0x000000101e207819 */ /* 0x000fe200000006ff */
[----:B------:R-:W-:Y:S01]  /*8780*/  FMUL.FTZ R34, R35, R34 ;  /* 0x0000002223227220 */ /* 0x000fe20000410000 */
[----:B------:R-:W-:-:S02]  /*8790*/  LOP3.LUT R28, R28, 0xffff0000, RZ, 0xc0, !PT ;  /* 0xffff00001c1c7812 */ /* 0x000fc400078ec0ff */
[----:B------:R-:W-:Y:S01]  /*87a0*/  LOP3.LUT R30, R30, 0xffff0000, RZ, 0xc0, !PT ;  /* 0xffff00001e1e7812 */ /* 0x000fe200078ec0ff */
[----:B------:R-:W-:Y:S01]  /*87b0*/  FFMA.FTZ R34, R29, R8, R34 ;  /* 0x000000081d227223 */ /* 0x000fe20000010022 */
[----:B------:R-:W-:Y:S01]  /*87c0*/  F2FP.BF16.PACK_AB R8, R31, R10 ;  /* 0x0000000a1f08723e */ /* 0x000fe200000010ff */
[-C--:B------:R-:W-:Y:S02]  /*87d0*/  FMUL.FTZ R29, R11, R37.reuse ;  /* 0x000000250b1d7220 */ /* 0x080fe40000410000 */
[----:B------:R-:W-:Y:S01]  /*87e0*/  FMUL.FTZ R37, R32, R37 ;  /* 0x0000002520257220 */ /* 0x000fe20000410000 */
[----:B------:R-:W-:Y:S01]  /*87f0*/  F2FP.BF16.PACK_AB R9, R34, R9 ;  /* 0x000000092209723e */ /* 0x000fe200000010ff */
[-C--:B------:R-:W-:Y:S02]  /*8800*/  FMUL.FTZ R33, R28, R39.reuse ;  /* 0x000000271c217220 */ /* 0x080fe40000410000 */
[----:B------:R-:W-:Y:S02]  /*8810*/  FMUL.FTZ R39, R30, R39 ;  /* 0x000000271e277220 */ /* 0x000fe40000410000 */
[----:B------:R-:W-:-:S02]  /*8820*/  FFMA.FTZ R29, R32, R38, -R29 ;  /* 0x00000026201d7223 */ /* 0x000fc4000001081d */
[----:B------:R-:W-:Y:S02]  /*8830*/  FFMA.FTZ R38, R11, R38, R37 ;  /* 0x000000260b267223 */ /* 0x000fe40000010025 */
[-C--:B------:R-:W-:Y:S02]  /*8840*/  FFMA.FTZ R11, R30, R36.reuse, -R33 ;  /* 0x000000241e0b7223 */ /* 0x080fe40000010821 */
[----:B------:R-:W-:Y:S01]  /*8850*/  FFMA.FTZ R28, R28, R36, R39 ;  /* 0x000000241c1c7223 */ /* 0x000fe20000010027 */
[----:B------:R-:W-:-:S04]  /*8860*/  F2FP.BF16.PACK_AB R10, R38, R29 ;  /* 0x0000001d260a723e */ /* 0x000fc800000010ff */
[----:B------:R-:W-:-:S05]  /*8870*/  F2FP.BF16.PACK_AB R11, R28, R11 ;  /* 0x0000000b1c0b723e */ /* 0x000fca00000010ff */
[----:B------:R1:W-:Y:S02]  /*8880*/  STS.128 [R6+0x17080], R8 ;  /* 0x0170800806007388 */ /* 0x0003e40000000c00 */
.L_x_118:
[----:B------:R-:W-:Y:S05]  /*8890*/  BSYNC B0 ;  /* 0x0000000000007941 */ /* 0x000fea0003800000 */
.L_x_117:
        /* <DEDUP_REMOVED lines=42> */
.L_x_120:
[----:B------:R-:W-:Y:S05]  /*8b40*/  BSYNC B0 ;  /* 0x0000000000007941 */ /* 0x000fea0003800000 */
.L_x_119:
[----:B------:R-:W-:-:S04]  /*8b50*/  IADD3 R12, R12, 0x60, RZ ;  /* 0x000000600c0c7810 */ /* 0x000fc80007ffe0ff */
[----:B------:R-:W-:-:S13]  /*8b60*/  ISETP.GE.AND P0, PT, R12, c[0x0][0x27c], PT ;  /* 0x00009f000c007a0c */ /* 0x000fda0003f06270 */
[----:B------:R-:W-:Y:S05]  /*8b70*/  @P0 BRA `(.L_x_114) ;  /* 0x00003b7000000947 */ /* 0x000fea0003800000 */
[----:B-1----:R-:W1:Y:S01]  /*8b80*/  LDS.128 R8, [R6+0x1f080] ;  /* 0x01f0800006087984 */ /* 0x002e620000000c00 */
        /* <DEDUP_REMOVED lines=11> */
[-C--:B------:R-:W-:Y:S01]  /*8c40*/  FMUL.FTZ R10, R23, R12.reuse ;  /* 0x0000000c170a7220 */ /* 0x080fe20000410000 */
[----:B------:R-:W-:Y:S01]  /*8c50*/  LOP3.LUT R30, R11, 0xffff0000, RZ, 0xc0, !PT ;  /* 0xffff00000b1e7812 */ /* 0x000fe200078ec0ff */
[-C--:B------:R-:W-:Y:S02]  /*8c60*/  FMUL.FTZ R11, R14, R25.reuse ;  /* 0x000000190e0b7220 */ /* 0x080fe40000410000 */
[C---:B------:R-:W-:Y:S02]  /*8c70*/  FMUL.FTZ R12, R9.reuse, R12 ;  /* 0x0000000c090c7220 */ /* 0x040fe40000410000 */
[----:B------:R-:W-:Y:S02]  /*8c80*/  FFMA.FTZ R10, R9, R24, -R10 ;  /* 0x00000018090a7223 */ /* 0x000fe4000001080a */
[C---:B------:R-:W-:Y:S01]  /*8c90*/  FFMA.FTZ R9, R26.reuse, R8, -R11 ;  /* 0x000000081a097223 */ /* 0x040fe2000001080b */
[----:B------:R-:W-:Y:S01]  /*8ca0*/  SHF.L.U32 R11, R13, 0x10, RZ ;  /* 0x000000100d0b7819 */ /* 0x000fe200000006ff */
[----:B------:R-:W-:Y:S01]  /*8cb0*/  FFMA.FTZ R23, R23, R24, R12 ;  /* 0x0000001817177223 */ /* 0x000fe2000001000c */
[----:B------:R-:W-:Y:S01]  /*8cc0*/  SHF.L.U32 R12, R15, 0x10, RZ ;  /* 0x000000100f0c7819 */ /* 0x000fe200000006ff */
[----:B------:R-:W-:Y:S01]  /*8cd0*/  FMUL.FTZ R25, R26, R25 ;  /* 0x000000191a197220 */ /* 0x000fe20000410000 */
[----:B------:R-:W-:-:S02]  /*8ce0*/  LOP3.LUT R13, R13, 0xffff0000, RZ, 0xc0, !PT ;  /* 0xffff00000d0d7812 */ /* 0x000fc400078ec0ff */
[----:B------:R-:W-:Y:S01]  /*8cf0*/  LOP3.LUT R15, R15, 0xffff0000, RZ, 0xc0, !PT ;  /* 0xffff00000f0f7812 */ /* 0x000fe200078ec0ff */
[----:B------:R-:W-:Y:S02]  /*8d00*/  FFMA.FTZ R14, R14, R8, R25 ;  /* 0x000000080e0e7223 */ /* 0x000fe40000010019 */
[-C--:B------:R-:W-:Y:S02]  /*8d10*/  FMUL.FTZ R8, R11, R28.reuse ;  /* 0x0000001c0b087220 */ /* 0x080fe40000410000 */
[----:B------:R-:W-:Y:S01]  /*8d20*/  FMUL.FTZ R28, R12, R28 ;  /* 0x0000001c0c1c7220 */ /* 0x000fe20000410000 */
[----:B------:R-:W-:Y:S01]  /*8d30*/  F2FP.BF16.PACK_AB R9, R14, R9 ;  /* 0x000000090e09723e */ /* 0x000fe200000010ff */
[-C--:B------:R-:W-:Y:S02]  /*8d40*/  FMUL.FTZ R24, R13, R30.reuse ;  /* 0x0000001e0d187220 */ /* 0x080fe40000410000 */
[----:B------:R-:W-:Y:S02]  /*8d50*/  FMUL.FTZ R30, R15, R30 ;  /* 0x0000001e0f1e7220 */ /* 0x000fe40000410000 */
[-C--:B------:R-:W-:Y:S01]  /*8d60*/  FFMA.FTZ R12, R12, R29.reuse, -R8 ;  /* 0x0000001d0c0c7223 */ /* 0x080fe20000010808 */
[----:B------:R-:W-:Y:S01]  /*8d70*/  F2FP.BF16.PACK_AB R8, R23, R10 ;  /* 0x0000000a1708723e */ /* 0x000fe200000010ff */
[----:B------:R-:W-:-:S02]  /*8d80*/  FFMA.FTZ R11, R11, R29, R28 ;  /* 0x0000001d0b0b7223 */ /* 0x000fc4000001001c */
[-C--:B------:R-:W-:Y:S02]  /*8d90*/  FFMA.FTZ R24, R15, R27.reuse, -R24 ;  /* 0x0000001b0f187223 */ /* 0x080fe40000010818 */
[----:B------:R-:W-:Y:S01]  /*8da0*/  FFMA.FTZ R13, R13, R27, R30 ;  /* 0x0000001b0d0d7223 */ /* 0x000fe2000001001e */
[----:B------:R-:W-:-:S04]  /*8db0*/  F2FP.BF16.PACK_AB R10, R11, R12 ;  /* 0x0000000c0b0a723e */ /* 0x000fc800000010ff */
[----:B------:R-:W-:-:S05]  /*8dc0*/  F2FP.BF16.PACK_AB R11, R13, R24 ;  /* 0x000000180d0b723e */ /* 0x000fca00000010ff */
[----:B------:R1:W-:Y:S01]  /*8dd0*/  STS.128 [R6+0x1f080], R8 ;  /* 0x01f0800806007388 */ /* 0x0003e20000000c00 */
[----:B------:R-:W-:Y:S05]  /*8de0*/  BRA `(.L_x_114) ;  /* 0x0000390000007947 */ /* 0x000fea0003800000 */
.L_x_87:
[----:B------:R-:W-:Y:S01]  /*8df0*/  BSSY B0, `(.L_x_121) ;  /* 0x000001f000007945 */ /* 0x000fe20003800000 */
[----:B------:R-:W-:Y:S01]  /*8e00*/  CS2R R30, SRZ ;  /* 0x00000000001e7805 */ /* 0x000fe2000001ff00 */
[----:B------:R-:W-:Y:S01]  /*8e10*/  CS2R R28, SRZ ;  /* 0x00000000001c7805 */ /* 0x000fe2000001ff00 */
[----:B------:R-:W-:Y:S01]  /*8e20*/  CS2R R26, SRZ ;  /* 0x00000000001a7805 */ /* 0x000fe2000001ff00 */
[----:B---3--:R-:W-:Y:S01]  /*8e30*/  CS2R R24, SRZ ;  /* 0x0000000000187805 */ /* 0x008fe2000001ff00 */
[----:B------:R-:W-:Y:S01]  /*8e40*/  CS2R R14, SRZ ;  /* 0x00000000000e7805 */ /* 0x000fe2000001ff00 */
[----:B------:R-:W-:Y:S01]  /*8e50*/  CS2R R12, SRZ ;  /* 0x00000000000c7805 */ /* 0x000fe2000001ff00 */
[----:B------:R-:W-:Y:S01]  /*8e60*/  CS2R R10, SRZ ;  /* 0x00000000000a7805 */ /* 0x000fe2000001ff00 */
[----:B------:R-:W-:Y:S01]  /*8e70*/  CS2R R8, SRZ ;  /* 0x0000000000087805 */ /* 0x000fe2000001ff00 */
[----:B------:R-:W-:Y:S05]  /*8e80*/  @P1 BRA `(.L_x_122) ;  /* 0x0000015000001947 */ /* 0x000fea0003800000 */
[----:B------:R-:W-:Y:S01]  /*8e90*/  ISETP.GE.AND P0, PT, R32, c[0x0][0x27c], PT ;  /* 0x00009f0020007a0c */ /* 0x000fe20003f06270 */
[----:B------:R-:W-:Y:S01]  /*8ea0*/  CS2R R30, SRZ ;  /* 0x00000000001e7805 */ /* 0x000fe2000001ff00 */
[----:B------:R-:W-:Y:S01]  /*8eb0*/  ISETP.GE.AND P1, PT, R23, c[0x0][0x27c], PT ;  /* 0x00009f0017007a0c */ /* 0x000fe20003f26270 */
[----:B------:R-:W-:-:S10]  /*8ec0*/  CS2R R28, SRZ ;  /* 0x00000000001c7805 */ /* 0x000fd4000001ff00 */
[C---:B------:R-:W-:Y:S01]  /*8ed0*/  @!P0 IMAD.SHL.U32 R15, R32.reuse, 0x2, RZ ;  /* 0x00000002200f8824 */ /* 0x040fe200078e00ff */
[----:B------:R-:W-:Y:S02]  /*8ee0*/  @!P0 SHF.L.U64.HI R13, R32, 0x1, R43 ;  /* 0x00000001200d8819 */ /* 0x000fe4000001022b */
[----:B------:R-:W-:Y:S02]  /*8ef0*/  @!P1 SHF.R.S32.HI R12, RZ, 0x1f, R23 ;  /* 0x0000001fff0c9819 */ /* 0x000fe40000011417 */
[----:B------:R-:W-:Y:S02]  /*8f00*/  @!P0 IADD3 R40, P6, R15, R36, RZ ;  /* 0x000000240f288210 */ /* 0x000fe40007fde0ff */
[----:B------:R-:W-:-:S03]  /*8f10*/  @!P1 LEA.HI R12, R12, R23, RZ, 0x3 ;  /* 0x000000170c0c9211 */ /* 0x000fc600078f18ff */
[----:B------:R-:W-:Y:S01]  /*8f20*/  @!P0 IMAD.X R41, R13, 0x1, R37, P6 ;  /* 0x000000010d298824 */ /* 0x000fe200030e0625 */
[----:B------:R-:W-:Y:S02]  /*8f30*/  @!P0 IADD3 R48, P6, R15, R38, RZ ;  /* 0x000000260f308210 */ /* 0x000fe40007fde0ff */
[----:B------:R-:W-:Y:S01]  /*8f40*/  @!P1 LOP3.LUT R12, R12, 0xfffffff8, RZ, 0xc0, !PT ;  /* 0xfffffff80c0c9812 */ /* 0x000fe200078ec0ff */
[----:B------:R-:W-:Y:S01]  /*8f50*/  CS2R R14, SRZ ;  /* 0x00000000000e7805 */ /* 0x000fe2000001ff00 */
[----:B------:R1:W5:Y:S01]  /*8f60*/  @!P0 LD.E.128 R24, [R40.64] ;  /* 0x0000000a28188980 */ /* 0x000362000c101d00 */
[----:B------:R-:W-:Y:S02]  /*8f70*/  @!P0 IMAD.X R49, R13, 0x1, R39, P6 ;  /* 0x000000010d318824 */ /* 0x000fe400030e0627 */
[----:B------:R-:W-:-:S03]  /*8f80*/  @!P1 IMAD.WIDE R36, R12, 0x2, R36 ;  /* 0x000000020c249825 */ /* 0x000fc600078e0224 */
[----:B------:R1:W5:Y:S01]  /*8f90*/  @!P0 LD.E.128 R8, [R48.64] ;  /* 0x0000000a30088980 */ /* 0x000362000c101d00 */
[----:B------:R-:W-:Y:S02]  /*8fa0*/  @!P1 IMAD.WIDE R38, R12, 0x2, R38 ;  /* 0x000000020c269825 */ /* 0x000fe400078e0226 */
[----:B------:R-:W-:Y:S01]  /*8fb0*/  CS2R R12, SRZ ;  /* 0x00000000000c7805 */ /* 0x000fe2000001ff00 */
[----:B------:R1:W5:Y:S05]  /*8fc0*/  @!P1 LD.E.128 R28, [R36.64] ;  /* 0x0000000a241c9980 */ /* 0x00036a000c101d00 */
[----:B------:R1:W5:Y:S02]  /*8fd0*/  @!P1 LD.E.128 R12, [R38.64] ;  /* 0x0000000a260c9980 */ /* 0x000364000c101d00 */
.L_x_122:
[----:B------:R-:W-:Y:S05]  /*8fe0*/  BSYNC B0 ;  /* 0x0000000000007941 */ /* 0x000fea0003800000 */
.L_x_121:
[----:B------:R-:W-:Y:S01]  /*8ff0*/  IMAD R34, R65, -0x80, R34 ;  /* 0xffffff8041227824 */ /* 0x000fe200078e0222 */
[--C-:B-1---5:R-:W-:Y:S01]  /*9000*/  SHF.R.U64 R41, R24, 0x10, R25.reuse ;  /* 0x0000001018297819 */ /* 0x122fe20000001219 */
[--C-:B------:R-:W-:Y:S01]  /*9010*/  IMAD.MOV.U32 R40, RZ, RZ, R25.reuse ;  /* 0x000000ffff287224 */ /* 0x100fe200078e0019 */
[----:B------:R-:W-:Y:S01]  /*9020*/  SHF.R.U32.HI R55, RZ, 0x10, R25 ;  /* 0x00000010ff377819 */ /* 0x000fe20000011619 */
[----:B------:R-:W-:Y:S01]  /*9030*/  IMAD.MOV.U32 R56, RZ, RZ, R24 ;  /* 0x000000ffff387224 */ /* 0x000fe200078e0018 */
[----:B------:R-:W-:Y:S01]  /*9040*/  IMNMX R34, R34, 0x80, PT ;  /* 0x0000008022227817 */ /* 0x000fe20003800200 */
[----:B------:R-:W-:Y:S01]  /*9050*/  IMAD.MOV.U32 R58, RZ, RZ, R26 ;  /* 0x000000ffff3a7224 */ /* 0x000fe200078e001a */
[--C-:B------:R-:W-:Y:S01]  /*9060*/  SHF.R.U64 R39, R26, 0x10, R27.reuse ;  /* 0x000000101a277819 */ /* 0x100fe2000000121b */
[--C-:B------:R-:W-:Y:S01]  /*9070*/  IMAD.MOV.U32 R38, RZ, RZ, R27.reuse ;  /* 0x000000ffff267224 */ /* 0x100fe200078e001b */
[----:B------:R-:W-:Y:S01]  /*9080*/  ISETP.GE.AND P0, PT, R17, R34, PT ;  /* 0x000000221100720c */ /* 0x000fe20003f06270 */
[----:B------:R-:W-:Y:S01]  /*9090*/  IMAD.MOV.U32 R60, RZ, RZ, R28 ;  /* 0x000000ffff3c7224 */ /* 0x000fe200078e001c */
[----:B------:R-:W-:Y:S01]  /*90a0*/  SHF.R.U32.HI R57, RZ, 0x10, R27 ;  /* 0x00000010ff397819 */ /* 0x000fe2000001161b */
[--C-:B------:R-:W-:Y:S01]  /*90b0*/  IMAD.MOV.U32 R25, RZ, RZ, R29.reuse ;  /* 0x000000ffff197224 */ /* 0x100fe200078e001d */
[----:B------:R-:W-:Y:S01]  /*90c0*/  SHF.R.U64 R49, R28, 0x10, R29 ;  /* 0x000000101c317819 */ /* 0x000fe2000000121d */
[--C-:B------:R-:W-:Y:S01]  /*90d0*/  IMAD.MOV.U32 R36, RZ, RZ, R9.reuse ;  /* 0x000000ffff247224 */ /* 0x100fe200078e0009 */
[--C-:B------:R-:W-:Y:S01]  /*90e0*/  SHF.R.U64 R37, R8, 0x10, R9.reuse ;  /* 0x0000001008257819 */ /* 0x100fe20000001209 */
[----:B------:R-:W-:Y:S01]  /*90f0*/  IMAD.MOV.U32 R48, RZ, RZ, R10 ;  /* 0x000000ffff307224 */ /* 0x000fe200078e000a */
[----:B------:R-:W-:Y:S01]  /*9100*/  SHF.R.U32.HI R53, RZ, 0x10, R9 ;  /* 0x00000010ff357819 */ /* 0x000fe20000011609 */
[--C-:B------:R-:W-:Y:S01]  /*9110*/  IMAD.MOV.U32 R33, RZ, RZ, R11.reuse ;  /* 0x000000ffff217224 */ /* 0x100fe200078e000b */
[--C-:B------:R-:W-:Y:S01]  /*9120*/  SHF.R.U64 R35, R10, 0x10, R11.reuse ;  /* 0x000000100a237819 */ /* 0x100fe2000000120b */
[----:B------:R-:W-:Y:S01]  /*9130*/  IMAD.MOV.U32 R50, RZ, RZ, R30 ;  /* 0x000000ffff327224 */ /* 0x000fe200078e001e */
[----:B------:R-:W-:Y:S01]  /*9140*/  SHF.R.U32.HI R54, RZ, 0x10, R11 ;  /* 0x00000010ff367819 */ /* 0x000fe2000001160b */
[----:B------:R-:W-:Y:S01]  /*9150*/  IMAD.MOV.U32 R28, RZ, RZ, R31 ;  /* 0x000000ffff1c7224 */ /* 0x000fe200078e001f */
[----:B------:R-:W-:Y:S01]  /*9160*/  SHF.R.U32.HI R52, RZ, 0x10, R29 ;  /* 0x00000010ff347819 */ /* 0x000fe2000001161d */
[----:B------:R-:W-:Y:S01]  /*9170*/  IMAD.MOV.U32 R46, RZ, RZ, R8 ;  /* 0x000000ffff2e7224 */ /* 0x000fe200078e0008 */
[--C-:B------:R-:W-:Y:S01]  /*9180*/  SHF.R.U64 R27, R12, 0x10, R13.reuse ;  /* 0x000000100c1b7819 */ /* 0x100fe2000000120d */
[----:B------:R-:W-:Y:S01]  /*9190*/  IMAD.MOV.U32 R10, RZ, RZ, R12 ;  /* 0x000000ffff0a7224 */ /* 0x000fe200078e000c */
[--C-:B------:R-:W-:Y:S01]  /*91a0*/  SHF.R.U32.HI R11, RZ, 0x10, R13.reuse ;  /* 0x00000010ff0b7819 */ /* 0x100fe2000001160d */
[----:B------:R-:W-:Y:S01]  /*91b0*/  IMAD.MOV.U32 R26, RZ, RZ, R13 ;  /* 0x000000ffff1a7224 */ /* 0x000fe200078e000d */
[--C-:B------:R-:W-:Y:S01]  /*91c0*/  SHF.R.U64 R29, R30, 0x10, R31.reuse ;  /* 0x000000101e1d7819 */ /* 0x100fe2000000121f */
[----:B------:R-:W-:Y:S01]  /*91d0*/  IMAD.MOV.U32 R9, RZ, RZ, R14 ;  /* 0x000000ffff097224 */ /* 0x000fe200078e000e */
[----:B------:R-:W-:Y:S01]  /*91e0*/  SHF.R.U32.HI R51, RZ, 0x10, R31 ;  /* 0x00000010ff337819 */ /* 0x000fe2000001161f */
[--C-:B------:R-:W-:Y:S01]  /*91f0*/  IMAD.MOV.U32 R24, RZ, RZ, R15.reuse ;  /* 0x000000ffff187224 */ /* 0x100fe200078e000f */
[----:B------:R-:W-:Y:S01]  /*9200*/  SHF.R.U64 R8, R14, 0x10, R15 ;  /* 0x000000100e087819 */ /* 0x000fe2000000120f */
[----:B------:R-:W-:-:S04]  /*9210*/  DEPBAR.LE SB0, 0x1 ;  /* 0x000080400000791a */ /* 0x000fc80000000000 */
[----:B------:R-:W-:Y:S01]  /*9220*/  SHF.R.U32.HI R13, RZ, 0x10, R15 ;  /* 0x00000010ff0d7819 */ /* 0x000fe2000001160f */
[----:B------:R-:W-:Y:S01]  /*9230*/  BSSY B1, `(.L_x_123) ;  /* 0x00000d1000017945 */ /* 0x000fe20003800000 */
        /* <DEDUP_REMOVED lines=21> */
[----:B------:R-:W-:Y:S01]  /*9390*/  MOV R9, c[0x0][0x27c] ;  /* 0x00009f0000097a02 */ /* 0x000fe20000000f00 */
[----:B------:R-:W1:Y:S01]  /*93a0*/  LDS.128 R12, [R6+0x10080] ;  /* 0x01008000060c7984 */ /* 0x000e620000000c00 */
[----:B------:R-:W-:Y:S01]  /*93b0*/  SHF.L.U32 R56, R37, 0x10, RZ ;  /* 0x0000001025387819 */ /* 0x000fe200000006ff */
[----:B------:R-:W-:Y:S01]  /*93c0*/  IMAD.U32 R68, R41, 0x10000, RZ ;  /* 0x0001000029447824 */ /* 0x000fe200078e00ff */
[----:B------:R-:W-:Y:S02]  /*93d0*/  LEA.HI R9, R9, R16, RZ, 0x1d ;  /* 0x0000001009097211 */ /* 0x000fe400078fe8ff */
[----:B------:R-:W-:Y:S02]  /*93e0*/  LOP3.LUT R61, R40, 0xffff0000, RZ, 0xc0, !PT ;  /* 0xffff0000283d7812 */ /* 0x000fe400078ec0ff */
[----:B------:R-:W-:Y:S01]  /*93f0*/  SHF.R.S32.HI R8, RZ, 0x1f, R9 ;  /* 0x0000001fff087819 */ /* 0x000fe20000011409 */
[----:B------:R-:W-:-:S03]  /*9400*/  IMAD.SHL.U32 R10, R9, 0x8, RZ ;  /* 0x00000008090a7824 */ /* 0x000fc600078e00ff */
[----:B------:R-:W-:Y:S02]  /*9410*/  LEA.HI R8, R8, R9, RZ, 0x3 ;  /* 0x0000000908087211 */ /* 0x000fe400078f18ff */
[----:B------:R-:W-:Y:S02]  /*9420*/  LOP3.LUT R10, R47, 0x38, R10, 0xf8, !PT ;  /* 0x000000382f0a7812 */ /* 0x000fe400078ef80a */
[----:B------:R-:W-:Y:S02]  /*9430*/  SHF.L.U32 R8, R8, 0xa, RZ ;  /* 0x0000000a08087819 */ /* 0x000fe400000006ff */
[----:B------:R-:W-:Y:S02]  /*9440*/  LOP3.LUT R9, R10, R45, RZ, 0x3c, !PT ;  /* 0x0000002d0a097212 */ /* 0x000fe400078e3cff */
[----:B------:R-:W-:-:S04]  /*9450*/  LOP3.LUT R8, R8, 0x7fffe000, RZ, 0xc0, !PT ;  /* 0x7fffe00008087812 */ /* 0x000fc800078ec0ff */
[----:B------:R-:W-:-:S05]  /*9460*/  IADD3 R46, R9, R8, R44 ;  /* 0x00000008092e7210 */ /* 0x000fca0007ffe02c */
[----:B------:R-:W-:-:S05]  /*9470*/  IMAD.SHL.U32 R46, R46, 0x2, RZ ;  /* 0x000000022e2e7824 */ /* 0x000fca00078e00ff */
[----:B------:R-:W2:Y:S01]  /*9480*/  LDS.128 R8, [R46+0x10080] ;  /* 0x010080002e087984 */ /* 0x000ea20000000c00 */
[C---:B-1----:R-:W-:Y:S01]  /*9490*/  SHF.L.U32 R49, R12.reuse, 0x10, RZ ;  /* 0x000000100c317819 */ /* 0x042fe200000006ff */
[C---:B------:R-:W-:Y:S01]  /*94a0*/  IMAD.U32 R50, R13.reuse, 0x10000, RZ ;  /* 0x000100000d327824 */ /* 0x040fe200078e00ff */
[----:B------:R-:W-:Y:S02]  /*94b0*/  LOP3.LUT R52, R12, 0xffff0000, RZ, 0xc0, !PT ;  /* 0xffff00000c347812 */ /* 0x000fe400078ec0ff */
[----:B------:R-:W-:Y:S01]  /*94c0*/  LOP3.LUT R12, R13, 0xffff0000, RZ, 0xc0, !PT ;  /* 0xffff00000d0c7812 */ /* 0x000fe200078ec0ff */
[C---:B------:R-:W-:Y:S01]  /*94d0*/  IMAD.U32 R13, R15.reuse, 0x10000, RZ ;  /* 0x000100000f0d7824 */ /* 0x040fe200078e00ff */
[C---:B------:R-:W-:Y:S02]  /*94e0*/  SHF.L.U32 R51, R14.reuse, 0x10, RZ ;  /* 0x000000100e337819 */ /* 0x040fe400000006ff */
[----:B------:R-:W-:Y:S02]  /*94f0*/  LOP3.LUT R48, R14, 0xffff0000, RZ, 0xc0, !PT ;  /* 0xffff00000e307812 */ /* 0x000fe400078ec0ff */
[----:B------:R-:W-:-:S02]  /*9500*/  LOP3.LUT R14, R15, 0xffff0000, RZ, 0xc0, !PT ;  /* 0xffff00000f0e7812 */ /* 0x000fc400078ec0ff */
[C---:B--2---:R-:W-:Y:S01]  /*9510*/  SHF.L.U32 R55, R8.reuse, 0x10, RZ ;  /* 0x0000001008377819 */ /* 0x044fe200000006ff */
[C---:B------:R-:W-:Y:S01]  /*9520*/  IMAD.U32 R62, R11.reuse, 0x10000, RZ ;  /* 0x000100000b3e7824 */ /* 0x040fe200078e00ff */
[----:B------:R-:W-:Y:S02]  /*9530*/  LOP3.LUT R58, R11, 0xffff0000, RZ, 0xc0, !PT ;  /* 0xffff00000b3a7812 */ /* 0x000fe400078ec0ff */
[----:B------:R-:W-:Y:S01]  /*9540*/  LOP3.LUT R53, R8, 0xffff0000, RZ, 0xc0, !PT ;  /* 0xffff000008357812 */ /* 0x000fe200078ec0ff */
[----:B------:R-:W-:Y:S01]  /*9550*/  FMUL.FTZ R54, R55, R56 ;  /* 0x0000003837367220 */ /* 0x000fe20000410000 */
[----:B------:R-:W-:Y:S01]  /*9560*/  LOP3.LUT R11, R37, 0xffff0000, RZ, 0xc0, !PT ;  /* 0xffff0000250b7812 */ /* 0x000fe200078ec0ff */
[-C--:B------:R-:W-:Y:S01]  /*9570*/  FMUL.FTZ R55, R55, R68.reuse ;  /* 0x0000004437377220 */ /* 0x080fe20000410000 */
[C---:B------:R-:W-:Y:S01]  /*9580*/  SHF.L.U32 R66, R10.reuse, 0x10, RZ ;  /* 0x000000100a427819 */ /* 0x040fe200000006ff */
[----:B------:R-:W-:Y:S01]  /*9590*/  IMAD.U32 R8, R9, 0x10000, RZ ;  /* 0x0001000009087824 */ /* 0x000fe200078e00ff */
[----:B------:R-:W-:Y:S01]  /*95a0*/  LOP3.LUT R15, R10, 0xffff0000, RZ, 0xc0, !PT ;  /* 0xffff00000a0f7812 */ /* 0x000fe200078ec0ff */
[----:B------:R-:W-:Y:S01]  /*95b0*/  FFMA.FTZ R54, R49, R68, -R54 ;  /* 0x0000004431367223 */ /* 0x000fe20000010836 */
[----:B------:R-:W-:Y:S01]  /*95c0*/  LOP3.LUT R60, R9, 0xffff0000, RZ, 0xc0, !PT ;  /* 0xffff0000093c7812 */ /* 0x000fe200078ec0ff */
[----:B------:R-:W-:Y:S01]  /*95d0*/  FMUL.FTZ R59, R53, R11 ;  /* 0x0000000b353b7220 */ /* 0x000fe20000410000 */
[----:B------:R-:W-:Y:S01]  /*95e0*/  LOP3.LUT R10, R41, 0xffff0000, RZ, 0xc0, !PT ;  /* 0xffff0000290a7812 */ /* 0x000fe200078ec0ff */
[----:B------:R-:W-:Y:S01]  /*95f0*/  FFMA.FTZ R49, R49, R56, R55 ;  /* 0x0000003831317223 */ /* 0x000fe20000010037 */
[----:B------:R-:W-:Y:S01]  /*9600*/  SHF.L.U32 R9, R36, 0x10, RZ ;  /* 0x0000001024097819 */ /* 0x000fe200000006ff */
[----:B------:R-:W-:-:S02]  /*9610*/  IMAD.U32 R55, R40, 0x10000, RZ ;  /* 0x0001000028377824 */ /* 0x000fc400078e00ff */
[-C--:B------:R-:W-:Y:S02]  /*9620*/  FMUL.FTZ R57, R53, R10.reuse ;  /* 0x0000000a35397220 */ /* 0x080fe40000410000 */
[----:B------:R-:W-:Y:S02]  /*9630*/  FMUL.FTZ R56, R8, R9 ;  /* 0x0000000908387220 */ /* 0x000fe40000410000 */
[----:B------:R-:W-:Y:S01]  /*9640*/  FFMA.FTZ R53, R52, R10, -R59 ;  /* 0x0000000a34357223 */ /* 0x000fe2000001083b */
[----:B------:R-:W-:Y:S01]  /*9650*/  SHF.L.U32 R59, R35, 0x10, RZ ;  /* 0x00000010233b7819 */ /* 0x000fe200000006ff */
[----:B------:R-:W-:Y:S02]  /*9660*/  FMUL.FTZ R10, R8, R55 ;  /* 0x00000037080a7220 */ /* 0x000fe40000410000 */
[----:B------:R-:W-:Y:S01]  /*9670*/  FFMA.FTZ R8, R52, R11, R57 ;  /* 0x0000000b34087223 */ /* 0x000fe20000010039 */
[----:B------:R-:W-:Y:S01]  /*9680*/  LOP3.LUT R57, R39, 0xffff0000, RZ, 0xc0, !PT ;  /* 0xffff000027397812 */ /* 0x000fe200078ec0ff */
[----:B------:R-:W-:Y:S01]  /*9690*/  FFMA.FTZ R52, R50, R55, -R56 ;  /* 0x0000003732347223 */ /* 0x000fe20000010838 */
[----:B------:R-:W-:Y:S01]  /*96a0*/  SHF.L.U32 R11, R33, 0x10, RZ ;  /* 0x00000010210b7819 */ /* 0x000fe200000006ff */
[----:B------:R-:W-:Y:S01]  /*96b0*/  IMAD.U32 R56, R39, 0x10000, RZ ;  /* 0x0001000027387824 */ /* 0x000fe200078e00ff */
[----:B------:R-:W-:Y:S01]  /*96c0*/  F2FP.BF16.PACK_AB R8, R8, R49 ;  /* 0x000000310808723e */ /* 0x000fe200000010ff */
[----:B------:R-:W-:Y:S01]  /*96d0*/  FFMA.FTZ R50, R50, R9, R10 ;  /* 0x0000000932327223 */ /* 0x000fe2000001000a */
[----:B------:R-:W-:Y:S01]  /*96e0*/  LOP3.LUT R10, R35, 0xffff0000, RZ, 0xc0, !PT ;  /* 0xffff0000230a7812 */ /* 0x000fe200078ec0ff */
[----:B------:R-:W-:-:S02]  /*96f0*/  FMUL.FTZ R9, R66, R59 ;  /* 0x0000003b42097220 */ /* 0x000fc40000410000 */
[-C--:B------:R-:W-:Y:S02]  /*9700*/  FMUL.FTZ R66, R66, R56.reuse ;  /* 0x0000003842427220 */ /* 0x080fe40000410000 */
[----:B------:R-:W-:Y:S01]  /*9710*/  FFMA.FTZ R56, R51, R56, -R9 ;  /* 0x0000003833387223 */ /* 0x000fe20000010809 */
[----:B------:R-:W-:Y:S01]  /*9720*/  SHF.L.U32 R9, R38, 0x10, RZ ;  /* 0x0000001026097819 */ /* 0x000fe200000006ff */
[C---:B------:R-:W-:Y:S02]  /*9730*/  FMUL.FTZ R55, R15.reuse, R10 ;  /* 0x0000000a0f377220 */ /* 0x040fe40000410000 */
[----:B------:R-:W-:Y:S02]  /*9740*/  FMUL.FTZ R15, R15, R57 ;  /* 0x000000390f0f7220 */ /* 0x000fe40000410000 */
[----:B------:R-:W-:Y:S02]  /*9750*/  FFMA.FTZ R51, R51, R59, R66 ;  /* 0x0000003b33337223 */ /* 0x000fe40000010042 */
[----:B------:R-:W-:-:S02]  /*9760*/  FMUL.FTZ R66, R62, R11 ;  /* 0x0000000b3e427220 */ /* 0x000fc40000410000 */
[C---:B------:R-:W-:Y:S01]  /*9770*/  FFMA.FTZ R55, R48.reuse, R57, -R55 ;  /* 0x0000003930377223 */ /* 0x040fe20000010837 */
[----:B------:R-:W-:Y:S01]  /*9780*/  LOP3.LUT R57, R33, 0xffff0000, RZ, 0xc0, !PT ;  /* 0xffff000021397812 */ /* 0x000fe200078ec0ff */
[----:B------:R-:W-:Y:S01]  /*9790*/  FFMA.FTZ R10, R48, R10, R15 ;  /* 0x0000000a300a7223 */ /* 0x000fe2000001000f */
[----:B------:R-:W-:Y:S01]  /*97a0*/  LOP3.LUT R15, R38, 0xffff0000, RZ, 0xc0, !PT ;  /* 0xffff0000260f7812 */ /* 0x000fe200078ec0ff */
[-C--:B------:R-:W-:Y:S02]  /*97b0*/  FMUL.FTZ R62, R62, R9.reuse ;  /* 0x000000093e3e7220 */ /* 0x080fe40000410000 */
[C---:B------:R-:W-:Y:S01]  /*97c0*/  FFMA.FTZ R48, R13.reuse, R9, -R66 ;  /* 0x000000090d307223 */ /* 0x040fe20000010842 */
[----:B------:R-:W-:Y:S01]  /*97d0*/  LOP3.LUT R9, R36, 0xffff0000, RZ, 0xc0, !PT ;  /* 0xffff000024097812 */ /* 0x000fe200078ec0ff */
[----:B------:R-:W-:Y:S01]  /*97e0*/  FFMA.FTZ R11, R13, R11, R62 ;  /* 0x0000000b0d0b7223 */ /* 0x000fe2000001003e */
[----:B------:R-:W-:Y:S01]  /*97f0*/  F2FP.BF16.PACK_AB R10, R10, R51 ;  /* 0x000000330a0a723e */ /* 0x000fe200000010ff */
[----:B------:R-:W-:-:S02]  /*9800*/  FMUL.FTZ R59, R58, R57 ;  /* 0x000000393a3b7220 */ /* 0x000fc40000410000 */
[C---:B------:R-:W-:Y:S02]  /*9810*/  FMUL.FTZ R13, R60.reuse, R9 ;  /* 0x000000093c0d7220 */ /* 0x040fe40000410000 */
[----:B------:R-:W-:Y:S02]  /*9820*/  FMUL.FTZ R60, R60, R61 ;  /* 0x0000003d3c3c7220 */ /* 0x000fe40000410000 */
[----:B------:R-:W-:Y:S02]  /*9830*/  FMUL.FTZ R58, R58, R15 ;  /* 0x0000000f3a3a7220 */ /* 0x000fe40000410000 */
[----:B------:R-:W-:Y:S02]  /*9840*/  FFMA.FTZ R13, R12, R61, -R13 ;  /* 0x0000003d0c0d7223 */ /* 0x000fe4000001080d */
[----:B------:R-:W-:Y:S02]  /*9850*/  FFMA.FTZ R15, R14, R15, -R59 ;  /* 0x0000000f0e0f7223 */ /* 0x000fe4000001083b */
[----:B------:R-:W-:Y:S01]  /*9860*/  FFMA.FTZ R9, R12, R9, R60 ;  /* 0x000000090c097223 */ /* 0x000fe2000001003c */
[----:B------:R-:W-:Y:S01]  /*9870*/  F2FP.BF16.PACK_AB R12, R53, R54 ;  /* 0x00000036350c723e */ /* 0x000fe200000010ff */
[----:B------:R-:W-:Y:S01]  /*9880*/  FFMA.FTZ R58, R14, R57, R58 ;  /* 0x000000390e3a7223 */ /* 0x000fe2000001003a */
[----:B------:R-:W-:-:S02]  /*9890*/  F2FP.BF16.PACK_AB R14, R55, R56 ;  /* 0x00000038370e723e */ /* 0x000fc400000010ff */
[----:B------:R-:W-:Y:S02]  /*98a0*/  F2FP.BF16.PACK_AB R13, R13, R52 ;  /* 0x000000340d0d723e */ /* 0x000fe400000010ff */
[----:B------:R-:W-:Y:S02]  /*98b0*/  F2FP.BF16.PACK_AB R15, R15, R48 ;  /* 0x000000300f0f723e */ /* 0x000fe400000010ff */
[----:B------:R-:W-:Y:S02]  /*98c0*/  F2FP.BF16.PACK_AB R9, R9, R50 ;  /* 0x000000320909723e */ /* 0x000fe400000010ff */
[----:B------:R-:W-:Y:S01]  /*98d0*/  F2FP.BF16.PACK_AB R11, R58, R11 ;  /* 0x0000000b3a0b723e */ /* 0x000fe200000010ff */
[----:B------:R1:W-:Y:S04]  /*98e0*/  STS.128 [R6+0x10080], R12 ;  /* 0x0100800c06007388 */ /* 0x0003e80000000c00 */
[----:B------:R1:W-:Y:S02]  /*98f0*/  STS.128 [R46+0x10080], R8 ;  /* 0x010080082e007388 */ /* 0x0003e40000000c00 */
.L_x_126:
[----:B------:R-:W-:Y:S05]  /*9900*/  BSYNC B0 ;  /* 0x0000000000007941 */ /* 0x000fea0003800000 */
.L_x_125:
[----:B------:R-:W-:-:S13]  /*9910*/  ISETP.GE.AND P0, PT, R23, c[0x0][0x27c], PT ;  /* 0x00009f0017007a0c */ /* 0x000fda0003f06270 */
[----:B------:R-:W-:Y:S05]  /*9920*/  @P0 BRA `(.L_x_124) ;  /* 0x0000061000000947 */ /* 0x000fea0003800000 */
[----:B-1----:R-:W-:Y:S01]  /*9930*/  SHF.R.S32.HI R10, RZ, 0x1f, R23 ;  /* 0x0000001fff0a7819 */ /* 0x002fe20000011417 */
[----:B------:R-:W-:Y:S01]  /*9940*/  IMAD.MOV.U32 R9, RZ, RZ, c[0x0][0x27c] ;  /* 0x00009f00ff097624 */ /* 0x000fe200078e00ff */
[----:B------:R-:W-:Y:S01]  /*9950*/  SHF.L.U32 R50, R31, 0x10, RZ ;  /* 0x000000101f327819 */ /* 0x000fe200000006ff */
[----:B------:R-:W-:Y:S01]  /*9960*/  IMAD.U32 R52, R27, 0x10000, RZ ;  /* 0x000100001b347824 */ /* 0x000fe200078e00ff */
[-C--:B------:R-:W-:Y:S01]  /*9970*/  LEA.HI R8, R10, R23.reuse, RZ, 0x3 ;  /* 0x000000170a087211 */ /* 0x080fe200078f18ff */
[----:B------:R-:W-:Y:S01]  /*9980*/  IMAD.U32 R60, R24, 0x10000, RZ ;  /* 0x00010000183c7824 */ /* 0x000fe200078e00ff */
[----:B------:R-:W-:Y:S02]  /*9990*/  LEA.HI R10, R10, R23, RZ, 0x6 ;  /* 0x000000170a0a7211 */ /* 0x000fe400078f30ff */
[--C-:B------:R-:W-:Y:S02]  /*99a0*/  SHF.R.S32.HI R6, RZ, 0x3, R8.reuse ;  /* 0x00000003ff067819 */ /* 0x100fe40000011408 */
[----:B------:R-:W-:Y:S01]  /*99b0*/  LOP3.LUT R8, R47, 0x38, R8, 0xf8, !PT ;  /* 0x000000382f087812 */ /* 0x000fe200078ef808 */
[----:B------:R-:W-:Y:S01]  /*99c0*/  IMAD.SHL.U32 R10, R10, 0x80, RZ ;  /* 0x000000800a0a7824 */ /* 0x000fe200078e00ff */
[----:B------:R-:W-:-:S02]  /*99d0*/  LEA.HI R9, R9, R6, RZ, 0x1d ;  /* 0x0000000609097211 */ /* 0x000fc400078fe8ff */
[----:B------:R-:W-:Y:S02]  /*99e0*/  LOP3.LUT R11, R8, R45, RZ, 0x3c, !PT ;  /* 0x0000002d080b7212 */ /* 0x000fe400078e3cff */
[----:B------:R-:W-:Y:S02]  /*99f0*/  SHF.R.S32.HI R6, RZ, 0x1f, R9 ;  /* 0x0000001fff067819 */ /* 0x000fe40000011409 */
[----:B------:R-:W-:Y:S02]  /*9a00*/  SHF.L.U32 R8, R9, 0x3, RZ ;  /* 0x0000000309087819 */ /* 0x000fe400000006ff */
[----:B------:R-:W-:Y:S02]  /*9a10*/  LEA.HI R6, R6, R9, RZ, 0x3 ;  /* 0x0000000906067211 */ /* 0x000fe400078f18ff */
[----:B------:R-:W-:Y:S02]  /*9a20*/  LOP3.LUT R8, R47, 0x38, R8, 0xf8, !PT ;  /* 0x000000382f087812 */ /* 0x000fe400078ef808 */
[----:B------:R-:W-:Y:S01]  /*9a30*/  LOP3.LUT R10, R10, 0x7fffe000, RZ, 0xc0, !PT ;  /* 0x7fffe0000a0a7812 */ /* 0x000fe200078ec0ff */
[----:B------:R-:W-:Y:S01]  /*9a40*/  IMAD.SHL.U32 R9, R6, 0x400, RZ ;  /* 0x0000040006097824 */ /* 0x000fe200078e00ff */
[----:B------:R-:W-:-:S02]  /*9a50*/  LOP3.LUT R45, R8, R45, RZ, 0x3c, !PT ;  /* 0x0000002d082d7212 */ /* 0x000fc400078e3cff */
[--C-:B------:R-:W-:Y:S02]  /*9a60*/  IADD3 R10, R11, R10, R44.reuse ;  /* 0x0000000a0b0a7210 */ /* 0x100fe40007ffe02c */
[----:B------:R-:W-:Y:S02]  /*9a70*/  LOP3.LUT R9, R9, 0x7fffe000, RZ, 0xc0, !PT ;  /* 0x7fffe00009097812 */ /* 0x000fe400078ec0ff */
[----:B------:R-:W-:Y:S01]  /*9a80*/  LOP3.LUT R51, R31, 0xffff0000, RZ, 0xc0, !PT ;  /* 0xffff00001f337812 */ /* 0x000fe200078ec0ff */
[----:B------:R-:W-:Y:S01]  /*9a90*/  IMAD.SHL.U32 R6, R10, 0x2, RZ ;  /* 0x000000020a067824 */ /* 0x000fe200078e00ff */
[----:B------:R-:W-:Y:S02]  /*9aa0*/  IADD3 R44, R45, R9, R44 ;  /* 0x000000092d2c7210 */ /* 0x000fe40007ffe02c */
[----:B------:R-:W-:Y:S02]  /*9ab0*/  SHF.L.U32 R62, R28, 0x10, RZ ;  /* 0x000000101c3e7819 */ /* 0x000fe400000006ff */
[----:B------:R-:W-:Y:S01]  /*9ac0*/  SHF.L.U32 R44, R44, 0x1, RZ ;  /* 0x000000012c2c7819 */ /* 0x000fe200000006ff */
[----:B------:R-:W1:Y:S01]  /*9ad0*/  LDS.128 R12, [R6+0x10080] ;  /* 0x01008000060c7984 */ /* 0x000e620000000c00 */
[----:B------:R-:W-:-:S03]  /*9ae0*/  LOP3.LUT R59, R30, 0xffff0000, RZ, 0xc0, !PT ;  /* 0xffff00001e3b7812 */ /* 0x000fc600078ec0ff */
[----:B------:R-:W2:Y:S01]  /*9af0*/  LDS.128 R8, [R44+0x10080] ;  /* 0x010080002c087984 */ /* 0x000ea20000000c00 */
[C---:B-1----:R-:W-:Y:S01]  /*9b00*/  IMAD.U32 R45, R12.reuse, 0x10000, RZ ;  /* 0x000100000c2d7824 */ /* 0x042fe200078e00ff */
[----:B------:R-:W-:Y:S01]  /*9b10*/  LOP3.LUT R49, R12, 0xffff0000, RZ, 0xc0, !PT ;  /* 0xffff00000c317812 */ /* 0x000fe200078ec0ff */
[C---:B------:R-:W-:Y:S01]  /*9b20*/  IMAD.U32 R48, R13.reuse, 0x10000, RZ ;  /* 0x000100000d307824 */ /* 0x040fe200078e00ff */
[----:B------:R-:W-:Y:S01]  /*9b30*/  LOP3.LUT R12, R13, 0xffff0000, RZ, 0xc0, !PT ;  /* 0xffff00000d0c7812 */ /* 0x000fe200078ec0ff */
[----:B--2---:R-:W-:Y:S01]  /*9b40*/  IMAD.U32 R57, R8, 0x10000, RZ ;  /* 0x0001000008397824 */ /* 0x004fe200078e00ff */
[C---:B------:R-:W-:Y:S01]  /*9b50*/  SHF.L.U32 R47, R14.reuse, 0x10, RZ ;  /* 0x000000100e2f7819 */ /* 0x040fe200000006ff */
[----:B------:R-:W-:Y:S01]  /*9b60*/  IMAD.U32 R13, R15, 0x10000, RZ ;  /* 0x000100000f0d7824 */ /* 0x000fe200078e00ff */
[----:B------:R-:W-:Y:S01]  /*9b70*/  LOP3.LUT R46, R14, 0xffff0000, RZ, 0xc0, !PT ;  /* 0xffff00000e2e7812 */ /* 0x000fe200078ec0ff */
[----:B------:R-:W-:Y:S01]  /*9b80*/  FMUL.FTZ R54, R57, R52 ;  /* 0x0000003439367220 */ /* 0x000fe20000410000 */
[----:B------:R-:W-:Y:S01]  /*9b90*/  LOP3.LUT R14, R15, 0xffff0000, RZ, 0xc0, !PT ;  /* 0xffff00000f0e7812 */ /* 0x000fe200078ec0ff */
[-C--:B------:R-:W-:Y:S01]  /*9ba0*/  FMUL.FTZ R57, R57, R50.reuse ;  /* 0x0000003239397220 */ /* 0x080fe20000410000 */
[----:B------:R-:W-:Y:S01]  /*9bb0*/  SHF.L.U32 R15, R9, 0x10, RZ ;  /* 0x00000010090f7819 */ /* 0x000fe200000006ff */
[----:B------:R-:W-:Y:S01]  /*9bc0*/  FFMA.FTZ R54, R45, R50, -R54 ;  /* 0x000000322d367223 */ /* 0x000fe20000010836 */
[----:B------:R-:W-:Y:S01]  /*9bd0*/  LOP3.LUT R56, R9, 0xffff0000, RZ, 0xc0, !PT ;  /* 0xffff000009387812 */ /* 0x000fe200078ec0ff */
[----:B------:R-:W-:Y:S01]  /*9be0*/  IMAD.U32 R53, R10, 0x10000, RZ ;  /* 0x000100000a357824 */ /* 0x000fe200078e00ff */
[----:B------:R-:W-:Y:S01]  /*9bf0*/  SHF.L.U32 R9, R11, 0x10, RZ ;  /* 0x000000100b097819 */ /* 0x000fe200000006ff */
[----:B------:R-:W-:Y:S01]  /*9c00*/  FFMA.FTZ R45, R45, R52, R57 ;  /* 0x000000342d2d7223 */ /* 0x000fe20000010039 */
[----:B------:R-:W-:Y:S01]  /*9c10*/  LOP3.LUT R58, R11, 0xffff0000, RZ, 0xc0, !PT ;  /* 0xffff00000b3a7812 */ /* 0x000fe200078ec0ff */
[----:B------:R-:W-:Y:S01]  /*9c20*/  IMAD.U32 R50, R25, 0x10000, RZ ;  /* 0x0001000019327824 */ /* 0x000fe200078e00ff */
[----:B------:R-:W-:-:S02]  /*9c30*/  LOP3.LUT R8, R8, 0xffff0000, RZ, 0xc0, !PT ;  /* 0xffff000008087812 */ /* 0x000fc400078ec0ff */
[----:B------:R-:W-:Y:S01]  /*9c40*/  LOP3.LUT R11, R27, 0xffff0000, RZ, 0xc0, !PT ;  /* 0xffff00001b0b7812 */ /* 0x000fe200078ec0ff */
[----:B------:R-:W-:Y:S01]  /*9c50*/  FMUL.FTZ R57, R53, R50 ;  /* 0x0000003235397220 */ /* 0x000fe20000410000 */
[----:B------:R-:W-:Y:S02]  /*9c60*/  LOP3.LUT R55, R10, 0xffff0000, RZ, 0xc0, !PT ;  /* 0xffff00000a377812 */ /* 0x000fe400078ec0ff */
[----:B------:R-:W-:Y:S01]  /*9c70*/  SHF.L.U32 R52, R29, 0x10, RZ ;  /* 0x000000101d347819 */ /* 0x000fe200000006ff */
[C---:B------:R-:W-:Y:S02]  /*9c80*/  FMUL.FTZ R10, R8.reuse, R11 ;  /* 0x0000000b080a7220 */ /* 0x040fe40000410000 */
[-C--:B------:R-:W-:Y:S02]  /*9c90*/  FMUL.FTZ R8, R8, R51.reuse ;  /* 0x0000003308087220 */ /* 0x080fe40000410000 */
[----:B------:R-:W-:Y:S01]  /*9ca0*/  FFMA.FTZ R51, R49, R51, -R10 ;  /* 0x0000003331337223 */ /* 0x000fe2000001080a */
[----:B------:R-:W-:Y:S01]  /*9cb0*/  LOP3.LUT R10, R25, 0xffff0000, RZ, 0xc0, !PT ;  /* 0xffff0000190a7812 */ /* 0x000fe200078ec0ff */
[----:B------:R-:W-:-:S02]  /*9cc0*/  FMUL.FTZ R53, R53, R52 ;  /* 0x0000003435357220 */ /* 0x000fc40000410000 */
[----:B------:R-:W-:Y:S01]  /*9cd0*/  FFMA.FTZ R8, R49, R11, R8 ;  /* 0x0000000b31087223 */ /* 0x000fe20000010008 */
[----:B------:R-:W-:Y:S01]  /*9ce0*/  LOP3.LUT R49, R29, 0xffff0000, RZ, 0xc0, !PT ;  /* 0xffff00001d317812 */ /* 0x000fe200078ec0ff */
[C---:B------:R-:W-:Y:S01]  /*9cf0*/  FFMA.FTZ R52, R47.reuse, R52, -R57 ;  /* 0x000000342f347223 */ /* 0x040fe20000010839 */
[----:B------:R-:W-:Y:S01]  /*9d00*/  SHF.L.U32 R11, R26, 0x10, RZ ;  /* 0x000000101a0b7819 */ /* 0x000fe200000006ff */
[----:B------:R-:W-:Y:S01]  /*9d10*/  FFMA.FTZ R47, R47, R50, R53 ;  /* 0x000000322f2f7223 */ /* 0x000fe20000010035 */
[----:B------:R-:W-:Y:S01]  /*9d20*/  F2FP.BF16.PACK_AB R8, R8, R45 ;  /* 0x0000002d0808723e */ /* 0x000fe200000010ff */
[C---:B------:R-:W-:Y:S02]  /*9d30*/  FMUL.FTZ R53, R55.reuse, R10 ;  /* 0x0000000a37357220 */ /* 0x040fe40000410000 */
[----:B------:R-:W-:Y:S02]  /*9d40*/  IMAD.U32 R50, R30, 0x10000, RZ ;  /* 0x000100001e327824 */ /* 0x000fe400078e00ff */
[----:B------:R-:W-:-:S02]  /*9d50*/  FMUL.FTZ R55, R55, R49 ;  /* 0x0000003137377220 */ /* 0x000fc40000410000 */
[----:B------:R-:W-:Y:S02]  /*9d60*/  FFMA.FTZ R49, R46, R49, -R53 ;  /* 0x000000312e317223 */ /* 0x000fe40000010835 */
[CC--:B------:R-:W-:Y:S02]  /*9d70*/  FMUL.FTZ R53, R15.reuse, R11.reuse ;  /* 0x0000000b0f357220 */ /* 0x0c0fe40000410000 */
[-C--:B------:R-:W-:Y:S02]  /*9d80*/  FMUL.FTZ R15, R15, R50.reuse ;  /* 0x000000320f0f7220 */ /* 0x080fe40000410000 */
[----:B------:R-:W-:Y:S01]  /*9d90*/  FFMA.FTZ R50, R48, R50, -R53 ;  /* 0x0000003230327223 */ /* 0x000fe20000010835 */
[----:B------:R-:W-:Y:S01]  /*9da0*/  LOP3.LUT R53, R24, 0xffff0000, RZ, 0xc0, !PT ;  /* 0xffff000018357812 */ /* 0x000fe200078ec0ff */
[----:B------:R-:W-:Y:S02]  /*9db0*/  FFMA.FTZ R10, R46, R10, R55 ;  /* 0x0000000a2e0a7223 */ /* 0x000fe40000010037 */
[----:B------:R-:W-:Y:S01]  /*9dc0*/  FFMA.FTZ R48, R48, R11, R15 ;  /* 0x0000000b30307223 */ /* 0x000fe2000001000f */
[----:B------:R-:W-:Y:S01]  /*9dd0*/  LOP3.LUT R15, R28, 0xffff0000, RZ, 0xc0, !PT ;  /* 0xffff00001c0f7812 */ /* 0x000fe200078ec0ff */
[C---:B------:R-:W-:Y:S01]  /*9de0*/  FMUL.FTZ R46, R9.reuse, R60 ;  /* 0x0000003c092e7220 */ /* 0x040fe20000410000 */
[----:B------:R-:W-:Y:S01]  /*9df0*/  F2FP.BF16.PACK_AB R10, R10, R47 ;  /* 0x0000002f0a0a723e */ /* 0x000fe200000010ff */
[-C--:B------:R-:W-:Y:S01]  /*9e00*/  FMUL.FTZ R11, R9, R62.reuse ;  /* 0x0000003e090b7220 */ /* 0x080fe20000410000 */
[----:B------:R-:W-:Y:S01]  /*9e10*/  LOP3.LUT R9, R26, 0xffff0000, RZ, 0xc0, !PT ;  /* 0xffff00001a097812 */ /* 0x000fe200078ec0ff */
[----:B------:R-:W-:-:S02]  /*9e20*/  FFMA.FTZ R46, R13, R62, -R46 ;  /* 0x0000003e0d2e7223 */ /* 0x000fc4000001082e */
[----:B------:R-:W-:Y:S02]  /*9e30*/  FFMA.FTZ R11, R13, R60, R11 ;  /* 0x0000003c0d0b7223 */ /* 0x000fe4000001000b */
[C---:B------:R-:W-:Y:S02]  /*9e40*/  FMUL.FTZ R13, R56.reuse, R9 ;  /* 0x00000009380d7220 */ /* 0x040fe40000410000 */
[----:B------:R-:W-:Y:S02]  /*9e50*/  FMUL.FTZ R57, R56, R59 ;  /* 0x0000003b38397220 */ /* 0x000fe40000410000 */
[C---:B------:R-:W-:Y:S02]  /*9e60*/  FMUL.FTZ R56, R58.reuse, R53 ;  /* 0x000000353a387220 */ /* 0x040fe40000410000 */
[----:B------:R-:W-:Y:S02]  /*9e70*/  FMUL.FTZ R55, R58, R15 ;  /* 0x0000000f3a377220 */ /* 0x000fe40000410000 */
[----:B------:R-:W-:-:S02]  /*9e80*/  FFMA.FTZ R13, R12, R59, -R13 ;  /* 0x0000003b0c0d7223 */ /* 0x000fc4000001080d */
[----:B------:R-:W-:Y:S02]  /*9e90*/  FFMA.FTZ R15, R14, R15, -R56 ;  /* 0x0000000f0e0f7223 */ /* 0x000fe40000010838 */
[----:B------:R-:W-:Y:S01]  /*9ea0*/  FFMA.FTZ R9, R12, R9, R57 ;  /* 0x000000090c097223 */ /* 0x000fe20000010039 */
[----:B------:R-:W-:Y:S01]  /*9eb0*/  F2FP.BF16.PACK_AB R12, R51, R54 ;  /* 0x00000036330c723e */ /* 0x000fe200000010ff */
[----:B------:R-:W-:Y:S01]  /*9ec0*/  FFMA.FTZ R56, R14, R53, R55 ;  /* 0x000000350e387223 */ /* 0x000fe20000010037 */
[----:B------:R-:W-:Y:S02]  /*9ed0*/  F2FP.BF16.PACK_AB R14, R49, R52 ;  /* 0x00000034310e723e */ /* 0x000fe400000010ff */
[----:B------:R-:W-:Y:S02]  /*9ee0*/  F2FP.BF16.PACK_AB R13, R13, R50 ;  /* 0x000000320d0d723e */ /* 0x000fe400000010ff */
[----:B------:R-:W-:Y:S02]  /*9ef0*/  F2FP.BF16.PACK_AB R15, R15, R46 ;  /* 0x0000002e0f0f723e */ /* 0x000fe400000010ff */
[----:B------:R-:W-:-:S02]  /*9f00*/  F2FP.BF16.PACK_AB R9, R9, R48 ;  /* 0x000000300909723e */ /* 0x000fc400000010ff */
[----:B------:R-:W-:Y:S01]  /*9f10*/  F2FP.BF16.PACK_AB R11, R56, R11 ;  /* 0x0000000b380b723e */ /* 0x000fe200000010ff */
[----:B------:R1:W-:Y:S04]  /*9f20*/  STS.128 [R6+0x10080], R12 ;  /* 0x0100800c06007388 */ /* 0x0003e80000000c00 */
[----:B------:R1:W-:Y:S02]  /*9f30*/  STS.128 [R44+0x10080], R8 ;  /* 0x010080082c007388 */ /* 0x0003e40000000c00 */
.L_x_124:
[----:B------:R-:W-:Y:S05]  /*9f40*/  BSYNC B1 ;  /* 0x0000000000017941 */ /* 0x000fea0003800000 */
.L_x_123:
[----:B------:R-:W-:Y:S01]  /*9f50*/  IADD3 R45, R17, 0x20, RZ ;  /* 0x00000020112d7810 */ /* 0x000fe20007ffe0ff */
[----:B------:R-:W-:Y:S03]  /*9f60*/  BSSY B1, `(.L_x_127) ;  /* 0x00000d2000017945 */ /* 0x000fe60003800000 */
[----:B------:R-:W-:-:S13]  /*9f70*/  ISETP.GE.AND P0, PT, R45, R34, PT ;  /* 0x000000222d00720c */ /* 0x000fda0003f06270 */
[----:B------:R-:W-:Y:S05]  /*9f80*/  @P0 BRA `(.L_x_128) ;  /* 0x00000cf000000947 */ /* 0x000fea0003800000 */
[----:B------:R-:W-:Y:S01]  /*9f90*/  ISETP.GE.AND P0, PT, R32, c[0x0][0x27c], PT ;  /* 0x00009f0020007a0c */ /* 0x000fe20003f06270 */
[----:B------:R-:W-:-:S12]  /*9fa0*/  BSSY B0, `(.L_x_129) ;  /* 0x0000063000007945 */ /* 0x000fd80003800000 */
[----:B------:R-:W-:Y:S05]  /*9fb0*/  @P0 BRA `(.L_x_130) ;  /* 0x0000061000000947 */ /* 0x000fea0003800000 */
[----:B-1----:R-:W-:Y:S01]  /*9fc0*/  IMAD.MOV.U32 R11, RZ, RZ, c[0x0][0x27c] ;  /* 0x00009f00ff0b7624 */ /* 0x002fe200078e00ff */
[----:B------:R-:W-:Y:S01]  /*9fd0*/  SHF.R.S32.HI R6, RZ, 0x1f, R45 ;  /* 0x0000001fff067819 */ /* 0x000fe2000001142d */
[----:B------:R-:W-:Y:S01]  /*9fe0*/  IMAD.SHL.U32 R12, R45, 0x40, RZ ;  /* 0x000000402d0c7824 */ /* 0x000fe200078e00ff */
[----:B------:R-:W-:Y:S01]  /*9ff0*/  SHF.L.U32 R62, R38, 0x10, RZ ;  /* 0x00000010263e7819 */ /* 0x000fe200000006ff */
[----:B------:R-:W-:Y:S01]  /*a000*/  IMAD.U32 R52, R35, 0x10000, RZ ;  /* 0x0001000023347824 */ /* 0x000fe200078e00ff */
[----:B------:R-:W-:Y:S01]  /*a010*/  LEA.HI R11, R11, R16, RZ, 0x1d ;  /* 0x000000100b0b7211 */ /* 0x000fe200078fe8ff */
[----:B------:R-:W-:Y:S01]  /*a020*/  IMAD.U32 R54, R39, 0x10000, RZ ;  /* 0x0001000027367824 */ /* 0x000fe200078e00ff */
[----:B------:R-:W-:Y:S01]  /*a030*/  LEA.HI R6, R6, R45, RZ, 0x3 ;  /* 0x0000002d06067211 */ /* 0x000fe200078f18ff */
[----:B------:R-:W-:Y:S01]  /*a040*/  IMAD.U32 R60, R37, 0x10000, RZ ;  /* 0x00010000253c7824 */ /* 0x000fe200078e00ff */
[----:B------:R-:W-:Y:S01]  /*a050*/  SHF.R.S32.HI R8, RZ, 0x1f, R11 ;  /* 0x0000001fff087819 */ /* 0x000fe2000001140b */
[----:B------:R-:W-:Y:S01]  /*a060*/  IMAD.SHL.U32 R9, R11, 0x8, RZ ;  /* 0x000000080b097824 */ /* 0x000fe200078e00ff */
[----:B------:R-:W-:-:S02]  /*a070*/  LOP3.LUT R12, R12, 0x1c0, RZ, 0xc0, !PT ;  /* 0x000001c00c0c7812 */ /* 0x000fc400078ec0ff */
[----:B------:R-:W-:Y:S02]  /*a080*/  LEA.HI R8, R8, R11, RZ, 0x3 ;  /* 0x0000000b08087211 */ /* 0x000fe400078f18ff */
[----:B------:R-:W-:Y:S02]  /*a090*/  SHF.L.U32 R6, R6, 0x6, RZ ;  /* 0x0000000606067819 */ /* 0x000fe400000006ff */
[----:B------:R-:W-:Y:S01]  /*a0a0*/  LOP3.LUT R10, R12, 0x38, R42, 0xf8, !PT ;  /* 0x000000380c0a7812 */ /* 0x000fe200078ef82a */
[----:B------:R-:W-:Y:S01]  /*a0b0*/  IMAD.SHL.U32 R8, R8, 0x400, RZ ;  /* 0x0000040008087824 */ /* 0x000fe200078e00ff */
[----:B------:R-:W-:Y:S02]  /*a0c0*/  SHF.R.U32.HI R13, RZ, 0x3, R12 ;  /* 0x00000003ff0d7819 */ /* 0x000fe4000001160c */
[----:B------:R-:W-:Y:S02]  /*a0d0*/  LOP3.LUT R6, R6, 0xfffffe00, RZ, 0xc0, !PT ;  /* 0xfffffe0006067812 */ /* 0x000fe400078ec0ff */
[----:B------:R-:W-:-:S02]  /*a0e0*/  LOP3.LUT R12, R12, 0x38, R9, 0xf8, !PT ;  /* 0x000000380c0c7812 */ /* 0x000fc400078ef809 */
[----:B------:R-:W-:Y:S02]  /*a0f0*/  LOP3.LUT R10, R6, R10, R13, 0xf6, !PT ;  /* 0x0000000a060a7212 */ /* 0x000fe400078ef60d */
[----:B------:R-:W-:Y:S02]  /*a100*/  LOP3.LUT R13, R12, R13, RZ, 0x3c, !PT ;  /* 0x0000000d0c0d7212 */ /* 0x000fe400078e3cff */
[----:B------:R-:W-:Y:S02]  /*a110*/  LOP3.LUT R8, R8, 0x7fffe000, RZ, 0xc0, !PT ;  /* 0x7fffe00008087812 */ /* 0x000fe400078ec0ff */
[----:B------:R-:W-:Y:S02]  /*a120*/  SHF.L.U32 R44, R10, 0x1, RZ ;  /* 0x000000010a2c7819 */ /* 0x000fe400000006ff */
[----:B------:R-:W-:-:S03]  /*a130*/  IADD3 R6, R13, R8, R6 ;  /* 0x000000080d067210 */ /* 0x000fc60007ffe006 */
[----:B------:R-:W1:Y:S02]  /*a140*/  LDS.128 R12, [R44+0x10080] ;  /* 0x010080002c0c7984 */ /* 0x000e640000000c00 */
[----:B------:R-:W-:-:S05]  /*a150*/  IMAD.SHL.U32 R6, R6, 0x2, RZ ;  /* 0x0000000206067824 */ /* 0x000fca00078e00ff */
[----:B------:R-:W2:Y:S01]  /*a160*/  LDS.128 R8, [R6+0x10080] ;  /* 0x0100800006087984 */ /* 0x000ea20000000c00 */
[----:B-1----:R-:W-:Y:S01]  /*a170*/  IMAD.U32 R51, R14, 0x10000, RZ ;  /* 0x000100000e337824 */ /* 0x002fe200078e00ff */
[C---:B------:R-:W-:Y:S01]  /*a180*/  LOP3.LUT R46, R12.reuse, 0xffff0000, RZ, 0xc0, !PT ;  /* 0xffff00000c2e7812 */ /* 0x040fe200078ec0ff */
[----:B------:R-:W-:Y:S01]  /*a190*/  IMAD.U32 R47, R12, 0x10000, RZ ;  /* 0x000100000c2f7824 */ /* 0x000fe200078e00ff */
[C---:B------:R-:W-:Y:S02]  /*a1a0*/  SHF.L.U32 R48, R13.reuse, 0x10, RZ ;  /* 0x000000100d307819 */ /* 0x040fe400000006ff */
[----:B------:R-:W-:Y:S02]  /*a1b0*/  LOP3.LUT R12, R13, 0xffff0000, RZ, 0xc0, !PT ;  /* 0xffff00000d0c7812 */ /* 0x000fe400078ec0ff */
[C---:B--2---:R-:W-:Y:S02]  /*a1c0*/  SHF.L.U32 R57, R10.reuse, 0x10, RZ ;  /* 0x000000100a397819 */ /* 0x044fe400000006ff */
[----:B------:R-:W-:-:S02]  /*a1d0*/  LOP3.LUT R53, R10, 0xffff0000, RZ, 0xc0, !PT ;  /* 0xffff00000a357812 */ /* 0x000fc400078ec0ff */
[----:B------:R-:W-:Y:S01]  /*a1e0*/  LOP3.LUT R49, R14, 0xffff0000, RZ, 0xc0, !PT ;  /* 0xffff00000e317812 */ /* 0x000fe200078ec0ff */
[-C--:B------:R-:W-:Y:S01]  /*a1f0*/  FMUL.FTZ R55, R52, R57.reuse ;  /* 0x0000003934377220 */ /* 0x080fe20000410000 */
[----:B------:R-:W-:Y:S01]  /*a200*/  LOP3.LUT R10, R35, 0xffff0000, RZ, 0xc0, !PT ;  /* 0xffff0000230a7812 */ /* 0x000fe200078ec0ff */
[C---:B------:R-:W-:Y:S01]  /*a210*/  FMUL.FTZ R57, R54.reuse, R57 ;  /* 0x0000003936397220 */ /* 0x040fe20000410000 */
[C---:B------:R-:W-:Y:S01]  /*a220*/  SHF.L.U32 R13, R15.reuse, 0x10, RZ ;  /* 0x000000100f0d7819 */ /* 0x040fe200000006ff */
[-C--:B------:R-:W-:Y:S01]  /*a230*/  FFMA.FTZ R55, R54, R51.reuse, -R55 ;  /* 0x0000003336377223 */ /* 0x080fe20000010837 */
[----:B------:R-:W-:Y:S01]  /*a240*/  LOP3.LUT R14, R15, 0xffff0000, RZ, 0xc0, !PT ;  /* 0xffff00000f0e7812 */ /* 0x000fe200078ec0ff */
[C---:B------:R-:W-:Y:S01]  /*a250*/  IMAD.U32 R15, R8.reuse, 0x10000, RZ ;  /* 0x00010000080f7824 */ /* 0x040fe200078e00ff */
[----:B------:R-:W-:Y:S01]  /*a260*/  LOP3.LUT R50, R8, 0xffff0000, RZ, 0xc0, !PT ;  /* 0xffff000008327812 */ /* 0x000fe200078ec0ff */
[----:B------:R-:W-:Y:S01]  /*a270*/  FFMA.FTZ R51, R52, R51, R57 ;  /* 0x0000003334337223 */ /* 0x000fe20000010039 */
[----:B------:R-:W-:-:S02]  /*a280*/  SHF.L.U32 R8, R9, 0x10, RZ ;  /* 0x0000001009087819 */ /* 0x000fc400000006ff */
[----:B------:R-:W-:Y:S02]  /*a290*/  LOP3.LUT R58, R9, 0xffff0000, RZ, 0xc0, !PT ;  /* 0xffff0000093a7812 */ /* 0x000fe400078ec0ff */
[----:B------:R-:W-:Y:S02]  /*a2a0*/  LOP3.LUT R54, R39, 0xffff0000, RZ, 0xc0, !PT ;  /* 0xffff000027367812 */ /* 0x000fe400078ec0ff */
[C---:B------:R-:W-:Y:S02]  /*a2b0*/  SHF.L.U32 R9, R11.reuse, 0x10, RZ ;  /* 0x000000100b097819 */ /* 0x040fe400000006ff */
[----:B------:R-:W-:Y:S01]  /*a2c0*/  LOP3.LUT R56, R11, 0xffff0000, RZ, 0xc0, !PT ;  /* 0xffff00000b387812 */ /* 0x000fe200078ec0ff */
[-C--:B------:R-:W-:Y:S01]  /*a2d0*/  FMUL.FTZ R11, R10, R53.reuse ;  /* 0x000000350a0b7220 */ /* 0x080fe20000410000 */
[----:B------:R-:W-:Y:S01]  /*a2e0*/  SHF.L.U32 R52, R41, 0x10, RZ ;  /* 0x0000001029347819 */ /* 0x000fe200000006ff */
[C---:B------:R-:W-:Y:S01]  /*a2f0*/  FMUL.FTZ R53, R54.reuse, R53 ;  /* 0x0000003536357220 */ /* 0x040fe20000410000 */
[----:B------:R-:W-:Y:S01]  /*a300*/  LOP3.LUT R57, R37, 0xffff0000, RZ, 0xc0, !PT ;  /* 0xffff000025397812 */ /* 0x000fe200078ec0ff */
[----:B------:R-:W-:-:S02]  /*a310*/  FFMA.FTZ R54, R54, R49, -R11 ;  /* 0x0000003136367223 */ /* 0x000fc4000001080b */
[-C--:B------:R-:W-:Y:S02]  /*a320*/  FMUL.FTZ R11, R60, R15.reuse ;  /* 0x0000000f3c0b7220 */ /* 0x080fe40000410000 */
[----:B------:R-:W-:Y:S02]  /*a330*/  FMUL.FTZ R15, R52, R15 ;  /* 0x0000000f340f7220 */ /* 0x000fe40000410000 */
[----:B------:R-:W-:Y:S01]  /*a340*/  FFMA.FTZ R10, R10, R49, R53 ;  /* 0x000000310a0a7223 */ /* 0x000fe20000010035 */
[----:B------:R-:W-:Y:S01]  /*a350*/  LOP3.LUT R49, R41, 0xffff0000, RZ, 0xc0, !PT ;  /* 0xffff000029317812 */ /* 0x000fe200078ec0ff */
[-C--:B------:R-:W-:Y:S01]  /*a360*/  FFMA.FTZ R52, R52, R47.reuse, -R11 ;  /* 0x0000002f34347223 */ /* 0x080fe2000001080b */
[----:B------:R-:W-:Y:S01]  /*a370*/  SHF.L.U32 R11, R36, 0x10, RZ ;  /* 0x00000010240b7819 */ /* 0x000fe200000006ff */
[----:B------:R-:W-:Y:S01]  /*a380*/  FFMA.FTZ R47, R60, R47, R15 ;  /* 0x0000002f3c2f7223 */ /* 0x000fe2000001000f */
[----:B------:R-:W-:Y:S01]  /*a390*/  F2FP.BF16.PACK_AB R10, R10, R51 ;  /* 0x000000330a0a723e */ /* 0x000fe200000010ff */
[----:B------:R-:W-:-:S02]  /*a3a0*/  FMUL.FTZ R53, R57, R50 ;  /* 0x0000003239357220 */ /* 0x000fc40000410000 */
[----:B------:R-:W-:Y:S02]  /*a3b0*/  IMAD.U32 R15, R40, 0x10000, RZ ;  /* 0x00010000280f7824 */ /* 0x000fe400078e00ff */
[C---:B------:R-:W-:Y:S02]  /*a3c0*/  FMUL.FTZ R59, R49.reuse, R50 ;  /* 0x00000032313b7220 */ /* 0x040fe40000410000 */
[----:B------:R-:W-:Y:S02]  /*a3d0*/  FFMA.FTZ R49, R49, R46, -R53 ;  /* 0x0000002e31317223 */ /* 0x000fe40000010835 */
[-C--:B------:R-:W-:Y:S02]  /*a3e0*/  FMUL.FTZ R50, R11, R8.reuse ;  /* 0x000000080b327220 */ /* 0x080fe40000410000 */
[----:B------:R-:W-:Y:S02]  /*a3f0*/  FMUL.FTZ R53, R15, R8 ;  /* 0x000000080f357220 */ /* 0x000fe40000410000 */
[----:B------:R-:W-:-:S02]  /*a400*/  IMAD.U32 R60, R33, 0x10000, RZ ;  /* 0x00010000213c7824 */ /* 0x000fc400078e00ff */
[----:B------:R-:W-:Y:S01]  /*a410*/  FFMA.FTZ R50, R15, R48, -R50 ;  /* 0x000000300f327223 */ /* 0x000fe20000010832 */
[----:B------:R-:W-:Y:S01]  /*a420*/  LOP3.LUT R15, R38, 0xffff0000, RZ, 0xc0, !PT ;  /* 0xffff0000260f7812 */ /* 0x000fe200078ec0ff */
[----:B------:R-:W-:Y:S01]  /*a430*/  FFMA.FTZ R8, R57, R46, R59 ;  /* 0x0000002e39087223 */ /* 0x000fe2000001003b */
[----:B------:R-:W-:Y:S01]  /*a440*/  LOP3.LUT R59, R40, 0xffff0000, RZ, 0xc0, !PT ;  /* 0xffff0000283b7812 */ /* 0x000fe200078ec0ff */
[----:B------:R-:W-:Y:S01]  /*a450*/  FFMA.FTZ R48, R11, R48, R53 ;  /* 0x000000300b307223 */ /* 0x000fe20000010035 */
[----:B------:R-:W-:Y:S01]  /*a460*/  LOP3.LUT R53, R33, 0xffff0000, RZ, 0xc0, !PT ;  /* 0xffff000021357812 */ /* 0x000fe200078ec0ff */
[----:B------:R-:W-:Y:S01]  /*a470*/  FMUL.FTZ R46, R60, R9 ;  /* 0x000000093c2e7220 */ /* 0x000fe20000410000 */
[----:B------:R-:W-:Y:S01]  /*a480*/  F2FP.BF16.PACK_AB R8, R8, R47 ;  /* 0x0000002f0808723e */ /* 0x000fe200000010ff */
[----:B------:R-:W-:Y:S01]  /*a490*/  FMUL.FTZ R11, R62, R9 ;  /* 0x000000093e0b7220 */ /* 0x000fe20000410000 */
[----:B------:R-:W-:Y:S01]  /*a4a0*/  LOP3.LUT R9, R36, 0xffff0000, RZ, 0xc0, !PT ;  /* 0xffff000024097812 */ /* 0x000fe200078ec0ff */
[----:B------:R-:W-:-:S02]  /*a4b0*/  FFMA.FTZ R46, R62, R13, -R46 ;  /* 0x0000000d3e2e7223 */ /* 0x000fc4000001082e */
[----:B------:R-:W-:Y:S02]  /*a4c0*/  FFMA.FTZ R11, R60, R13, R11 ;  /* 0x0000000d3c0b7223 */ /* 0x000fe4000001000b */
[----:B------:R-:W-:Y:S02]  /*a4d0*/  FMUL.FTZ R13, R9, R58 ;  /* 0x0000003a090d7220 */ /* 0x000fe40000410000 */
[----:B------:R-:W-:Y:S02]  /*a4e0*/  FMUL.FTZ R57, R53, R56 ;  /* 0x0000003835397220 */ /* 0x000fe40000410000 */
[----:B------:R-:W-:Y:S02]  /*a4f0*/  FMUL.FTZ R58, R59, R58 ;  /* 0x0000003a3b3a7220 */ /* 0x000fe40000410000 */
        /* <DEDUP_REMOVED lines=13> */
.L_x_130:
[----:B------:R-:W-:Y:S05]  /*a5d0*/  BSYNC B0 ;  /* 0x0000000000007941 */ /* 0x000fea0003800000 */
.L_x_129:
[----:B------:R-:W-:-:S13]  /*a5e0*/  ISETP.GE.AND P0, PT, R23, c[0x0][0x27c], PT ;  /* 0x00009f0017007a0c */ /* 0x000fda0003f06270 */
[----:B------:R-:W-:Y:S05]  /*a5f0*/  @P0 BRA `(.L_x_128) ;  /* 0x0000068000000947 */ /* 0x000fea0003800000 */
[----:B-1----:R-:W-:Y:S01]  /*a600*/  SHF.R.S32.HI R10, RZ, 0x1f, R23 ;  /* 0x0000001fff0a7819 */ /* 0x002fe20000011417 */
[----:B------:R-:W-:Y:S01]  /*a610*/  IMAD.MOV.U32 R12, RZ, RZ, c[0x0][0x27c] ;  /* 0x00009f00ff0c7624 */ /* 0x000fe200078e00ff */
[----:B------:R-:W-:Y:S01]  /*a620*/  SHF.R.S32.HI R8, RZ, 0x1f, R45 ;  /* 0x0000001fff087819 */ /* 0x000fe2000001142d */
[----:B------:R-:W-:Y:S01]  /*a630*/  IMAD.SHL.U32 R13, R45, 0x40, RZ ;  /* 0x000000402d0d7824 */ /* 0x000fe200078e00ff */
[CC--:B------:R-:W-:Y:S01]  /*a640*/  LEA.HI R6, R10.reuse, R23.reuse, RZ, 0x3 ;  /* 0x000000170a067211 */ /* 0x0c0fe200078f18ff */
[----:B------:R-:W-:Y:S01]  /*a650*/  IMAD.U32 R55, R27, 0x10000, RZ ;  /* 0x000100001b377824 */ /* 0x000fe200078e00ff */
[----:B------:R-:W-:Y:S01]  /*a660*/  LEA.HI R11, R10, R23, RZ, 0x6 ;  /* 0x000000170a0b7211 */ /* 0x000fe200078f30ff */
[----:B------:R-:W-:Y:S01]  /*a670*/  IMAD.U32 R53, R31, 0x10000, RZ ;  /* 0x000100001f357824 */ /* 0x000fe200078e00ff */
[----:B------:R-:W-:Y:S02]  /*a680*/  SHF.R.S32.HI R9, RZ, 0x3, R6 ;  /* 0x00000003ff097819 */ /* 0x000fe40000011406 */
[----:B------:R-:W-:-:S02]  /*a690*/  LOP3.LUT R13, R13, 0x1c0, RZ, 0xc0, !PT ;  /* 0x000001c00d0d7812 */ /* 0x000fc400078ec0ff */
[----:B------:R-:W-:Y:S02]  /*a6a0*/  LEA.HI R12, R12, R9, RZ, 0x1d ;  /* 0x000000090c0c7211 */ /* 0x000fe400078fe8ff */
[----:B------:R-:W-:Y:S02]  /*a6b0*/  LEA.HI R8, R8, R45, RZ, 0x3 ;  /* 0x0000002d08087211 */ /* 0x000fe400078f18ff */
[----:B------:R-:W-:Y:S01]  /*a6c0*/  SHF.R.S32.HI R9, RZ, 0x1f, R12 ;  /* 0x0000001fff097819 */ /* 0x000fe2000001140c */
[----:B------:R-:W-:Y:S01]  /*a6d0*/  IMAD.SHL.U32 R10, R12, 0x8, RZ ;  /* 0x000000080c0a7824 */ /* 0x000fe200078e00ff */
[----:B------:R-:W-:Y:S01]  /*a6e0*/  LOP3.LUT R15, R13, 0x38, R6, 0xf8, !PT ;  /* 0x000000380d0f7812 */ /* 0x000fe200078ef806 */
[----:B------:R-:W-:Y:S01]  /*a6f0*/  IMAD.SHL.U32 R8, R8, 0x40, RZ ;  /* 0x0000004008087824 */ /* 0x000fe200078e00ff */
[----:B------:R-:W-:Y:S02]  /*a700*/  LEA.HI R9, R9, R12, RZ, 0x3 ;  /* 0x0000000c09097211 */ /* 0x000fe400078f18ff */
[----:B------:R-:W-:-:S02]  /*a710*/  SHF.R.U32.HI R6, RZ, 0x3, R13 ;  /* 0x00000003ff067819 */ /* 0x000fc4000001160d */
[----:B------:R-:W-:Y:S01]  /*a720*/  LOP3.LUT R13, R13, 0x38, R10, 0xf8, !PT ;  /* 0x000000380d0d7812 */ /* 0x000fe200078ef80a */
[----:B------:R-:W-:Y:S01]  /*a730*/  IMAD.SHL.U32 R9, R9, 0x400, RZ ;  /* 0x0000040009097824 */ /* 0x000fe200078e00ff */
[----:B------:R-:W-:Y:S02]  /*a740*/  SHF.L.U32 R11, R11, 0x7, RZ ;  /* 0x000000070b0b7819 */ /* 0x000fe400000006ff */
[-C--:B------:R-:W-:Y:S02]  /*a750*/  LOP3.LUT R14, R15, R6.reuse, RZ, 0x3c, !PT ;  /* 0x000000060f0e7212 */ /* 0x080fe400078e3cff */
[----:B------:R-:W-:Y:S02]  /*a760*/  LOP3.LUT R13, R13, R6, RZ, 0x3c, !PT ;  /* 0x000000060d0d7212 */ /* 0x000fe400078e3cff */
[----:B------:R-:W-:Y:S02]  /*a770*/  LOP3.LUT R8, R8, 0xfffffe00, RZ, 0xc0, !PT ;  /* 0xfffffe0008087812 */ /* 0x000fe400078ec0ff */
[----:B------:R-:W-:-:S02]  /*a780*/  LOP3.LUT R6, R9, 0x7fffe000, RZ, 0xc0, !PT ;  /* 0x7fffe00009067812 */ /* 0x000fc400078ec0ff */
[----:B------:R-:W-:Y:S02]  /*a790*/  LOP3.LUT R11, R11, 0x7fffe000, RZ, 0xc0, !PT ;  /* 0x7fffe0000b0b7812 */ /* 0x000fe400078ec0ff */
[--C-:B------:R-:W-:Y:S02]  /*a7a0*/  IADD3 R6, R13, R6, R8.reuse ;  /* 0x000000060d067210 */ /* 0x100fe40007ffe008 */
[----:B------:R-:W-:Y:S02]  /*a7b0*/  IADD3 R11, R14, R11, R8 ;  /* 0x0000000b0e0b7210 */ /* 0x000fe40007ffe008 */
[----:B------:R-:W-:Y:S02]  /*a7c0*/  SHF.L.U32 R6, R6, 0x1, RZ ;  /* 0x0000000106067819 */ /* 0x000fe400000006ff */
[----:B------:R-:W-:Y:S01]  /*a7d0*/  LOP3.LUT R57, R31, 0xffff0000, RZ, 0xc0, !PT ;  /* 0xffff00001f397812 */ /* 0x000fe200078ec0ff */
[----:B------:R-:W-:Y:S02]  /*a7e0*/  IMAD.SHL.U32 R44, R11, 0x2, RZ ;  /* 0x000000020b2c7824 */ /* 0x000fe400078e00ff */
[----:B------:R-:W1:Y:S04]  /*a7f0*/  LDS.128 R8, [R6+0x10080] ;  /* 0x0100800006087984 */ /* 0x000e680000000c00 */
[----:B------:R-:W2:Y:S01]  /*a800*/  LDS.128 R12, [R44+0x10080] ;  /* 0x010080002c0c7984 */ /* 0x000ea20000000c00 */
[C---:B-1----:R-:W-:Y:S01]  /*a810*/  IMAD.U32 R54, R8.reuse, 0x10000, RZ ;  /* 0x0001000008367824 */ /* 0x042fe200078e00ff */
[C---:B------:R-:W-:Y:S01]  /*a820*/  LOP3.LUT R59, R11.reuse, 0xffff0000, RZ, 0xc0, !PT ;  /* 0xffff00000b3b7812 */ /* 0x040fe200078ec0ff */
[----:B------:R-:W-:Y:S01]  /*a830*/  IMAD.U32 R47, R11, 0x10000, RZ ;  /* 0x000100000b2f7824 */ /* 0x000fe200078e00ff */
[----:B------:R-:W-:Y:S01]  /*a840*/  LOP3.LUT R49, R8, 0xffff0000, RZ, 0xc0, !PT ;  /* 0xffff000008317812 */ /* 0x000fe200078ec0ff */
[C---:B--2---:R-:W-:Y:S01]  /*a850*/  IMAD.U32 R46, R12.reuse, 0x10000, RZ ;  /* 0x000100000c2e7824 */ /* 0x044fe200078e00ff */
[----:B------:R-:W-:Y:S01]  /*a860*/  LOP3.LUT R11, R27, 0xffff0000, RZ, 0xc0, !PT ;  /* 0xffff00001b0b7812 */ /* 0x000fe200078ec0ff */
[-C--:B------:R-:W-:Y:S01]  /*a870*/  FMUL.FTZ R58, R55, R54.reuse ;  /* 0x00000036373a7220 */ /* 0x080fe20000410000 */
[----:B------:R-:W-:Y:S01]  /*a880*/  LOP3.LUT R50, R12, 0xffff0000, RZ, 0xc0, !PT ;  /* 0xffff00000c327812 */ /* 0x000fe200078ec0ff */
[----:B------:R-:W-:Y:S01]  /*a890*/  FMUL.FTZ R54, R53, R54 ;  /* 0x0000003635367220 */ /* 0x000fe20000410000 */
[----:B------:R-:W-:Y:S01]  /*a8a0*/  SHF.L.U32 R8, R9, 0x10, RZ ;  /* 0x0000001009087819 */ /* 0x000fe200000006ff */
[-C--:B------:R-:W-:Y:S01]  /*a8b0*/  FFMA.FTZ R58, R53, R46.reuse, -R58 ;  /* 0x0000002e353a7223 */ /* 0x080fe2000001083a */
[----:B------:R-:W-:Y:S01]  /*a8c0*/  LOP3.LUT R48, R9, 0xffff0000, RZ, 0xc0, !PT ;  /* 0xffff000009307812 */ /* 0x000fe200078ec0ff */
[----:B------:R-:W-:Y:S01]  /*a8d0*/  FFMA.FTZ R46, R55, R46, R54 ;  /* 0x0000002e372e7223 */ /* 0x000fe20000010036 */
[C---:B------:R-:W-:Y:S01]  /*a8e0*/  SHF.L.U32 R9, R10.reuse, 0x10, RZ ;  /* 0x000000100a097819 */ /* 0x040fe200000006ff */
[-C--:B------:R-:W-:Y:S01]  /*a8f0*/  FMUL.FTZ R53, R11, R49.reuse ;  /* 0x000000310b357220 */ /* 0x080fe20000410000 */
[----:B------:R-:W-:Y:S01]  /*a900*/  LOP3.LUT R52, R10, 0xffff0000, RZ, 0xc0, !PT ;  /* 0xffff00000a347812 */ /* 0x000fe200078ec0ff */
[----:B------:R-:W-:Y:S01]  /*a910*/  IMAD.U32 R10, R25, 0x10000, RZ ;  /* 0x00010000190a7824 */ /* 0x000fe200078e00ff */
[----:B------:R-:W-:Y:S01]  /*a920*/  SHF.L.U32 R54, R29, 0x10, RZ ;  /* 0x000000101d367819 */ /* 0x000fe200000006ff */
[C---:B------:R-:W-:Y:S01]  /*a930*/  FMUL.FTZ R56, R57.reuse, R49 ;  /* 0x0000003139387220 */ /* 0x040fe20000410000 */
[----:B------:R-:W-:Y:S01]  /*a940*/  SHF.L.U32 R51, R14, 0x10, RZ ;  /* 0x000000100e337819 */ /* 0x000fe200000006ff */
[-C--:B------:R-:W-:Y:S01]  /*a950*/  FFMA.FTZ R57, R57, R50.reuse, -R53 ;  /* 0x0000003239397223 */ /* 0x080fe20000010835 */
[----:B------:R-:W-:Y:S01]  /*a960*/  LOP3.LUT R49, R25, 0xffff0000, RZ, 0xc0, !PT ;  /* 0xffff000019317812 */ /* 0x000fe200078ec0ff */
[-C--:B------:R-:W-:Y:S01]  /*a970*/  FMUL.FTZ R55, R10, R9.reuse ;  /* 0x000000090a377220 */ /* 0x080fe20000410000 */
[----:B------:R-:W-:Y:S01]  /*a980*/  LOP3.LUT R14, R14, 0xffff0000, RZ, 0xc0, !PT ;  /* 0xffff00000e0e7812 */ /* 0x000fe200078ec0ff */
[C---:B------:R-:W-:Y:S01]  /*a990*/  FMUL.FTZ R53, R54.reuse, R9 ;  /* 0x0000000936357220 */ /* 0x040fe20000410000 */
[----:B------:R-:W-:Y:S01]  /*a9a0*/  LOP3.LUT R45, R13, 0xffff0000, RZ, 0xc0, !PT ;  /* 0xffff00000d2d7812 */ /* 0x000fe200078ec0ff */
[----:B------:R-:W-:Y:S01]  /*a9b0*/  FFMA.FTZ R9, R11, R50, R56 ;  /* 0x000000320b097223 */ /* 0x000fe20000010038 */
[----:B------:R-:W-:Y:S01]  /*a9c0*/  LOP3.LUT R11, R29, 0xffff0000, RZ, 0xc0, !PT ;  /* 0xffff00001d0b7812 */ /* 0x000fe200078ec0ff */
[----:B------:R-:W-:-:S02]  /*a9d0*/  FFMA.FTZ R50, R54, R51, -R55 ;  /* 0x0000003336327223 */ /* 0x000fc40000010837 */
[----:B------:R-:W-:Y:S02]  /*a9e0*/  FFMA.FTZ R10, R10, R51, R53 ;  /* 0x000000330a0a7223 */ /* 0x000fe40000010035 */
[----:B------:R-:W-:Y:S02]  /*a9f0*/  IMAD.U32 R51, R26, 0x10000, RZ ;  /* 0x000100001a337824 */ /* 0x000fe400078e00ff */
[----:B------:R-:W-:Y:S02]  /*aa00*/  IMAD.U32 R53, R30, 0x10000, RZ ;  /* 0x000100001e357824 */ /* 0x000fe400078e00ff */
[-C--:B------:R-:W-:Y:S02]  /*aa10*/  FMUL.FTZ R54, R49, R52.reuse ;  /* 0x0000003431367220 */ /* 0x080fe40000410000 */
[----:B------:R-:W-:Y:S01]  /*aa20*/  FMUL.FTZ R55, R11, R52 ;  /* 0x000000340b377220 */ /* 0x000fe20000410000 */
[----:B------:R-:W-:Y:S01]  /*aa30*/  SHF.L.U32 R52, R24, 0x10, RZ ;  /* 0x0000001018347819 */ /* 0x000fe200000006ff */
[----:B------:R-:W-:-:S02]  /*aa40*/  FMUL.FTZ R56, R51, R8 ;  /* 0x0000000833387220 */ /* 0x000fc40000410000 */
[----:B------:R-:W-:Y:S02]  /*aa50*/  IMAD.U32 R12, R13, 0x10000, RZ ;  /* 0x000100000d0c7824 */ /* 0x000fe400078e00ff */
[----:B------:R-:W-:Y:S02]  /*aa60*/  FMUL.FTZ R8, R53, R8 ;  /* 0x0000000835087220 */ /* 0x000fe40000410000 */
[-C--:B------:R-:W-:Y:S02]  /*aa70*/  FFMA.FTZ R11, R11, R14.reuse, -R54 ;  /* 0x0000000e0b0b7223 */ /* 0x080fe40000010836 */
[----:B------:R-:W-:Y:S02]  /*aa80*/  IMAD.U32 R54, R28, 0x10000, RZ ;  /* 0x000100001c367824 */ /* 0x000fe400078e00ff */
[----:B------:R-:W-:Y:S01]  /*aa90*/  FFMA.FTZ R55, R49, R14, R55 ;  /* 0x0000000e31377223 */ /* 0x000fe20000010037 */
[----:B------:R-:W-:Y:S01]  /*aaa0*/  LOP3.LUT R49, R30, 0xffff0000, RZ, 0xc0, !PT ;  /* 0xffff00001e317812 */ /* 0x000fe200078ec0ff */
[C---:B------:R-:W-:Y:S01]  /*aab0*/  IMAD.U32 R13, R15.reuse, 0x10000, RZ ;  /* 0x000100000f0d7824 */ /* 0x040fe200078e00ff */
[----:B------:R-:W-:Y:S01]  /*aac0*/  LOP3.LUT R15, R15, 0xffff0000, RZ, 0xc0, !PT ;  /* 0xffff00000f0f7812 */ /* 0x000fe200078ec0ff */
[----:B------:R-:W-:Y:S01]  /*aad0*/  FMUL.FTZ R14, R52, R47 ;  /* 0x0000002f340e7220 */ /* 0x000fe20000410000 */
[----:B------:R-:W-:Y:S01]  /*aae0*/  F2FP.BF16.PACK_AB R10, R55, R10 ;  /* 0x0000000a370a723e */ /* 0x000fe200000010ff */
[----:B------:R-:W-:-:S02]  /*aaf0*/  FFMA.FTZ R56, R53, R12, -R56 ;  /* 0x0000000c35387223 */ /* 0x000fc40000010838 */
[----:B------:R-:W-:Y:S01]  /*ab00*/  FFMA.FTZ R51, R51, R12, R8 ;  /* 0x0000000c33337223 */ /* 0x000fe20000010008 */
[----:B------:R-:W-:Y:S01]  /*ab10*/  LOP3.LUT R12, R26, 0xffff0000, RZ, 0xc0, !PT ;  /* 0xffff00001a0c7812 */ /* 0x000fe200078ec0ff */
[----:B------:R-:W-:Y:S01]  /*ab20*/  FMUL.FTZ R47, R54, R47 ;  /* 0x0000002f362f7220 */ /* 0x000fe20000410000 */
[----:B------:R-:W-:Y:S01]  /*ab30*/  LOP3.LUT R8, R24, 0xffff0000, RZ, 0xc0, !PT ;  /* 0xffff000018087812 */ /* 0x000fe200078ec0ff */
[-C--:B------:R-:W-:Y:S01]  /*ab40*/  FFMA.FTZ R54, R54, R13.reuse, -R14 ;  /* 0x0000000d36367223 */ /* 0x080fe2000001080e */
[----:B------:R-:W-:Y:S01]  /*ab50*/  LOP3.LUT R14, R28, 0xffff0000, RZ, 0xc0, !PT ;  /* 0xffff00001c0e7812 */ /* 0x000fe200078ec0ff */
[-C--:B------:R-:W-:Y:S02]  /*ab60*/  FMUL.FTZ R60, R12, R48.reuse ;  /* 0x000000300c3c7220 */ /* 0x080fe40000410000 */
[----:B------:R-:W-:Y:S02]  /*ab70*/  FFMA.FTZ R52, R52, R13, R47 ;  /* 0x0000000d34347223 */ /* 0x000fe4000001002f */
[----:B------:R-:W-:-:S02]  /*ab80*/  FMUL.FTZ R48, R49, R48 ;  /* 0x0000003031307220 */ /* 0x000fc40000410000 */
[-C--:B------:R-:W-:Y:S02]  /*ab90*/  FMUL.FTZ R47, R8, R59.reuse ;  /* 0x0000003b082f7220 */ /* 0x080fe40000410000 */
[----:B------:R-:W-:Y:S02]  /*aba0*/  FMUL.FTZ R59, R14, R59 ;  /* 0x0000003b0e3b7220 */ /* 0x000fe40000410000 */
[-C--:B------:R-:W-:Y:S02]  /*abb0*/  FFMA.FTZ R13, R49, R45.reuse, -R60 ;  /* 0x0000002d310d7223 */ /* 0x080fe4000001083c */
[----:B------:R-:W-:Y:S01]  /*abc0*/  FFMA.FTZ R48, R12, R45, R48 ;  /* 0x0000002d0c307223 */ /* 0x000fe20000010030 */
[----:B------:R-:W-:Y:S01]  /*abd0*/  F2FP.BF16.PACK_AB R12, R57, R58 ;  /* 0x0000003a390c723e */ /* 0x000fe200000010ff */
[-C--:B------:R-:W-:Y:S01]  /*abe0*/  FFMA.FTZ R45, R14, R15.reuse, -R47 ;  /* 0x0000000f0e2d7223 */ /* 0x080fe2000001082f */
        /* <DEDUP_REMOVED lines=9> */
.L_x_128:
[----:B------:R-:W-:Y:S05]  /*ac80*/  BSYNC B1 ;  /* 0x0000000000017941 */ /* 0x000fea0003800000 */
.L_x_127:
        /* <DEDUP_REMOVED lines=104> */
.L_x_134:
[----:B------:R-:W-:Y:S05]  /*b310*/  BSYNC B0 ;  /* 0x0000000000007941 */ /* 0x000fea0003800000 */
.L_x_133:
        /* <DEDUP_REMOVED lines=106> */
.L_x_132:
[----:B------:R-:W-:Y:S05]  /*b9c0*/  BSYNC B1 ;  /* 0x0000000000017941 */ /* 0x000fea0003800000 */
.L_x_131:
[----:B------:R-:W-:-:S04]  /*b9d0*/  IADD3 R45, R17, 0x60, RZ ;  /* 0x00000060112d7810 */ /* 0x000fc80007ffe0ff */
        /* <DEDUP_REMOVED lines=10> */
[----:B------:R-:W-:Y:S02]  /*ba80*/  LEA.HI R6, R11, R16, RZ, 0x1d ;  /* 0x000000100b067211 */ /* 0x000fe400078fe8ff */
[----:B------:R-:W-:Y:S02]  /*ba90*/  LEA.HI R8, R8, R45, RZ, 0x3 ;  /* 0x0000002d08087211 */ /* 0x000fe400078f18ff */
        /* <DEDUP_REMOVED lines=14> */
[----:B------:R-:W-:Y:S02]  /*bb80*/  IADD3 R6, R13, R6, R8 ;  /* 0x000000060d067210 */ /* 0x000fe40007ffe008 */
[----:B------:R-:W-:Y:S01]  /*bb90*/  LOP3.LUT R41, R41, 0xffff0000, RZ, 0xc0, !PT ;  /* 0xffff000029297812 */ /* 0x000fe200078ec0ff */
[----:B------:R-:W1:Y:S01]  /*bba0*/  LDS.128 R12, [R32+0x10080] ;  /* 0x01008000200c7984 */ /* 0x000e620000000c00 */
[----:B------:R-:W-:Y:S01]  /*bbb0*/  LOP3.LUT R35, R35, 0xffff0000, RZ, 0xc0, !PT ;  /* 0xffff000023237812 */ /* 0x000fe200078ec0ff */
[----:B------:R-:W-:-:S05]  /*bbc0*/  IMAD.SHL.U32 R6, R6, 0x2, RZ ;  /* 0x0000000206067824 */ /* 0x000fca00078e00ff */
[----:B------:R-:W2:Y:S01]  /*bbd0*/  LDS.128 R8, [R6+0x10080] ;  /* 0x0100800006087984 */ /* 0x000ea20000000c00 */
[C---:B-1----:R-:W-:Y:S01]  /*bbe0*/  IMAD.U32 R42, R12.reuse, 0x10000, RZ ;  /* 0x000100000c2a7824 */ /* 0x042fe200078e00ff */
[----:B------:R-:W-:Y:S01]  /*bbf0*/  LOP3.LUT R34, R12, 0xffff0000, RZ, 0xc0, !PT ;  /* 0xffff00000c227812 */ /* 0x000fe200078ec0ff */
[----:B------:R-:W-:Y:S01]  /*bc00*/  IMAD.U32 R43, R14, 0x10000, RZ ;  /* 0x000100000e2b7824 */ /* 0x000fe200078e00ff */
[C---:B------:R-:W-:Y:S02]  /*bc10*/  SHF.L.U32 R12, R13.reuse, 0x10, RZ ;  /* 0x000000100d0c7819 */ /* 0x040fe400000006ff */
[----:B------:R-:W-:Y:S02]  /*bc20*/  LOP3.LUT R44, R13, 0xffff0000, RZ, 0xc0, !PT ;  /* 0xffff00000d2c7812 */ /* 0x000fe400078ec0ff */
[C---:B------:R-:W-:Y:S01]  /*bc30*/  SHF.L.U32 R13, R15.reuse, 0x10, RZ ;  /* 0x000000100f0d7819 */ /* 0x040fe200000006ff */
[----:B--2---:R-:W-:Y:S01]  /*bc40*/  IMAD.U32 R46, R8, 0x10000, RZ ;  /* 0x00010000082e7824 */ /* 0x004fe200078e00ff */
[----:B------:R-:W-:Y:S01]  /*bc50*/  LOP3.LUT R47, R15, 0xffff0000, RZ, 0xc0, !PT ;  /* 0xffff00000f2f7812 */ /* 0x000fe200078ec0ff */
[----:B------:R-:W-:Y:S01]  /*bc60*/  IMAD.U32 R51, R10, 0x10000, RZ ;  /* 0x000100000a337824 */ /* 0x000fe200078e00ff */
[----:B------:R-:W-:-:S02]  /*bc70*/  LOP3.LUT R15, R8, 0xffff0000, RZ, 0xc0, !PT ;  /* 0xffff0000080f7812 */ /* 0x000fc400078ec0ff */
[C---:B------:R-:W-:Y:S02]  /*bc80*/  SHF.L.U32 R8, R9.reuse, 0x10, RZ ;  /* 0x0000001009087819 */ /* 0x040fe400000006ff */
[----:B------:R-:W-:Y:S01]  /*bc90*/  LOP3.LUT R52, R9, 0xffff0000, RZ, 0xc0, !PT ;  /* 0xffff000009347812 */ /* 0x000fe200078ec0ff */
[C---:B------:R-:W-:Y:S01]  /*bca0*/  IMAD.U32 R9, R37.reuse, 0x10000, RZ ;  /* 0x0001000025097824 */ /* 0x040fe200078e00ff */
[----:B------:R-:W-:Y:S02]  /*bcb0*/  LOP3.LUT R50, R10, 0xffff0000, RZ, 0xc0, !PT ;  /* 0xffff00000a327812 */ /* 0x000fe400078ec0ff */
[----:B------:R-:W-:Y:S01]  /*bcc0*/  LOP3.LUT R37, R37, 0xffff0000, RZ, 0xc0, !PT ;  /* 0xffff000025257812 */ /* 0x000fe200078ec0ff */
[-C--:B------:R-:W-:Y:S01]  /*bcd0*/  FMUL.FTZ R10, R9, R46.reuse ;  /* 0x0000002e090a7220 */ /* 0x080fe20000410000 */
[----:B------:R-:W-:Y:S01]  /*bce0*/  LOP3.LUT R14, R14, 0xffff0000, RZ, 0xc0, !PT ;  /* 0xffff00000e0e7812 */ /* 0x000fe200078ec0ff */
[----:B------:R-:W-:Y:S01]  /*bcf0*/  FMUL.FTZ R46, R49, R46 ;  /* 0x0000002e312e7220 */ /* 0x000fe20000410000 */
[----:B------:R-:W-:Y:S01]  /*bd00*/  SHF.L.U32 R48, R11, 0x10, RZ ;  /* 0x000000100b307819 */ /* 0x000fe200000006ff */
[----:B------:R-:W-:Y:S01]  /*bd10*/  FFMA.FTZ R10, R49, R42, -R10 ;  /* 0x0000002a310a7223 */ /* 0x000fe2000001080a */
[----:B------:R-:W-:Y:S01]  /*bd20*/  LOP3.LUT R11, R11, 0xffff0000, RZ, 0xc0, !PT ;  /* 0xffff00000b0b7812 */ /* 0x000fe200078ec0ff */
[----:B------:R-:W-:-:S02]  /*bd30*/  FMUL.FTZ R49, R37, R15 ;  /* 0x0000000f25317220 */ /* 0x000fc40000410000 */
[----:B------:R-:W-:Y:S01]  /*bd40*/  FFMA.FTZ R46, R9, R42, R46 ;  /* 0x0000002a092e7223 */ /* 0x000fe2000001002e */
[----:B------:R-:W-:Y:S01]  /*bd50*/  SHF.L.U32 R42, R39, 0x10, RZ ;  /* 0x00000010272a7819 */ /* 0x000fe200000006ff */
[----:B------:R-:W-:Y:S01]  /*bd60*/  FMUL.FTZ R15, R41, R15 ;  /* 0x0000000f290f7220 */ /* 0x000fe20000410000 */
[----:B------:R-:W-:Y:S01]  /*bd70*/  LOP3.LUT R39, R39, 0xffff0000, RZ, 0xc0, !PT ;  /* 0xffff000027277812 */ /* 0x000fe200078ec0ff */
[-C--:B------:R-:W-:Y:S02]  /*bd80*/  FMUL.FTZ R9, R54, R51.reuse ;  /* 0x0000003336097220 */ /* 0x080fe40000410000 */
[-C--:B------:R-:W-:Y:S01]  /*bd90*/  FFMA.FTZ R15, R37, R34.reuse, R15 ;  /* 0x00000022250f7223 */ /* 0x080fe2000001000f */
[----:B------:R-:W-:Y:S01]  /*bda0*/  SHF.L.U32 R37, R36, 0x10, RZ ;  /* 0x0000001024257819 */ /* 0x000fe200000006ff */
[----:B------:R-:W-:Y:S02]  /*bdb0*/  FFMA.FTZ R49, R41, R34, -R49 ;  /* 0x0000002229317223 */ /* 0x000fe40000010831 */
[----:B------:R-:W-:-:S02]  /*bdc0*/  FMUL.FTZ R51, R42, R51 ;  /* 0x000000332a337220 */ /* 0x000fc40000410000 */
[-C--:B------:R-:W-:Y:S02]  /*bdd0*/  FMUL.FTZ R34, R35, R50.reuse ;  /* 0x0000003223227220 */ /* 0x080fe40000410000 */
[----:B------:R-:W-:Y:S02]  /*bde0*/  IMAD.U32 R41, R40, 0x10000, RZ ;  /* 0x0001000028297824 */ /* 0x000fe400078e00ff */
[-C--:B------:R-:W-:Y:S01]  /*bdf0*/  FFMA.FTZ R9, R42, R43.reuse, -R9 ;  /* 0x0000002b2a097223 */ /* 0x080fe20000010809 */
[----:B------:R-:W-:Y:S01]  /*be00*/  SHF.L.U32 R42, R38, 0x10, RZ ;  /* 0x00000010262a7819 */ /* 0x000fe200000006ff */
[----:B------:R-:W-:Y:S01]  /*be10*/  FFMA.FTZ R51, R54, R43, R51 ;  /* 0x0000002b36337223 */ /* 0x000fe20000010033 */
[----:B------:R-:W-:Y:S01]  /*be20*/  LOP3.LUT R38, R38, 0xffff0000, RZ, 0xc0, !PT ;  /* 0xffff000026267812 */ /* 0x000fe200078ec0ff */
[C---:B------:R-:W-:Y:S02]  /*be30*/  FMUL.FTZ R50, R39.reuse, R50 ;  /* 0x0000003227327220 */ /* 0x040fe40000410000 */
[----:B------:R-:W-:-:S02]  /*be40*/  FFMA.FTZ R34, R39, R14, -R34 ;  /* 0x0000000e27227223 */ /* 0x000fc40000010822 */
[-C--:B------:R-:W-:Y:S02]  /*be50*/  FMUL.FTZ R43, R37, R8.reuse ;  /* 0x00000008252b7220 */ /* 0x080fe40000410000 */
[----:B------:R-:W-:Y:S02]  /*be60*/  IMAD.U32 R39, R33, 0x10000, RZ ;  /* 0x0001000021277824 */ /* 0x000fe400078e00ff */
[----:B------:R-:W-:Y:S02]  /*be70*/  FMUL.FTZ R8, R41, R8 ;  /* 0x0000000829087220 */ /* 0x000fe40000410000 */
[----:B------:R-:W-:Y:S01]  /*be80*/  FFMA.FTZ R50, R35, R14, R50 ;  /* 0x0000000e23327223 */ /* 0x000fe20000010032 */
[----:B------:R-:W-:Y:S01]  /*be90*/  LOP3.LUT R35, R36, 0xffff0000, RZ, 0xc0, !PT ;  /* 0xffff000024237812 */ /* 0x000fe200078ec0ff */
[----:B------:R-:W-:Y:S02]  /*bea0*/  FMUL.FTZ R14, R39, R48 ;  /* 0x00000030270e7220 */ /* 0x000fe40000410000 */
[-C--:B------:R-:W-:Y:S01]  /*beb0*/  FFMA.FTZ R37, R37, R12.reuse, R8 ;  /* 0x0000000c25257223 */ /* 0x080fe20000010008 */
[----:B------:R-:W-:Y:S01]  /*bec0*/  LOP3.LUT R8, R33, 0xffff0000, RZ, 0xc0, !PT ;  /* 0xffff000021087812 */ /* 0x000fe200078ec0ff */
[----:B------:R-:W-:Y:S01]  /*bed0*/  FFMA.FTZ R43, R41, R12, -R43 ;  /* 0x0000000c292b7223 */ /* 0x000fe2000001082b */
[----:B------:R-:W-:Y:S01]  /*bee0*/  LOP3.LUT R41, R40, 0xffff0000, RZ, 0xc0, !PT ;  /* 0xffff000028297812 */ /* 0x000fe200078ec0ff */
[----:B------:R-:W-:-:S02]  /*bef0*/  FMUL.FTZ R48, R42, R48 ;  /* 0x000000302a307220 */ /* 0x000fc40000410000 */
[----:B------:R-:W-:Y:S01]  /*bf00*/  FFMA.FTZ R42, R42, R13, -R14 ;  /* 0x0000000d2a2a7223 */ /* 0x000fe2000001080e */
[----:B------:R-:W-:Y:S01]  /*bf10*/  F2FP.BF16.PACK_AB R14, R34, R9 ;  /* 0x00000009220e723e */ /* 0x000fe200000010ff */
[----:B------:R-:W-:Y:S02]  /*bf20*/  FFMA.FTZ R48, R39, R13, R48 ;  /* 0x0000000d27307223 */ /* 0x000fe40000010030 */
[-C--:B------:R-:W-:Y:S02]  /*bf30*/  FMUL.FTZ R36, R35, R52.reuse ;  /* 0x0000003423247220 */ /* 0x080fe40000410000 */
[-C--:B------:R-:W-:Y:S02]  /*bf40*/  FMUL.FTZ R13, R8, R11.reuse ;  /* 0x0000000b080d7220 */ /* 0x080fe40000410000 */
[----:B------:R-:W-:Y:S02]  /*bf50*/  FMUL.FTZ R52, R41, R52 ;  /* 0x0000003429347220 */ /* 0x000fe40000410000 */
[----:B------:R-:W-:-:S02]  /*bf60*/  FMUL.FTZ R12, R38, R11 ;  /* 0x0000000b260c7220 */ /* 0x000fc40000410000 */
[-C--:B------:R-:W-:Y:S02]  /*bf70*/  FFMA.FTZ R36, R41, R44.reuse, -R36 ;  /* 0x0000002c29247223 */ /* 0x080fe40000010824 */
[----:B------:R-:W-:Y:S02]  /*bf80*/  FFMA.FTZ R11, R38, R47, -R13 ;  /* 0x0000002f260b7223 */ /* 0x000fe4000001080d */
[----:B------:R-:W-:Y:S01]  /*bf90*/  FFMA.FTZ R44, R35, R44, R52 ;  /* 0x0000002c232c7223 */ /* 0x000fe20000010034 */
[----:B------:R-:W-:Y:S01]  /*bfa0*/  F2FP.BF16.PACK_AB R13, R36, R43 ;  /* 0x0000002b240d723e */ /* 0x000fe200000010ff */
[----:B------:R-:W-:Y:S01]  /*bfb0*/  FFMA.FTZ R47, R8, R47, R12 ;  /* 0x0000002f082f7223 */ /* 0x000fe2000001000c */
[----:B------:R-:W-:Y:S02]  /*bfc0*/  F2FP.BF16.PACK_AB R8, R15, R46 ;  /* 0x0000002e0f08723e */ /* 0x000fe400000010ff */
[----:B------:R-:W-:Y:S02]  /*bfd0*/  F2FP.BF16.PACK_AB R12, R49, R10 ;  /* 0x0000000a310c723e */ /* 0x000fe400000010ff */
[----:B------:R-:W-:-:S02]  /*bfe0*/  F2FP.BF16.PACK_AB R15, R11, R42 ;  /* 0x0000002a0b0f723e */ /* 0x000fc400000010ff */
[----:B------:R-:W-:Y:S02]  /*bff0*/  F2FP.BF16.PACK_AB R10, R50, R51 ;  /* 0x00000033320a723e */ /* 0x000fe400000010ff */
[----:B------:R-:W-:Y:S01]  /*c000*/  F2FP.BF16.PACK_AB R9, R44, R37 ;  /* 0x000000252c09723e */ /* 0x000fe200000010ff */
[----:B------:R1:W-:Y:S01]  /*c010*/  STS.128 [R32+0x10080], R12 ;  /* 0x0100800c20007388 */ /* 0x0003e20000000c00 */
[----:B------:R-:W-:-:S05]  /*c020*/  F2FP.BF16.PACK_AB R11, R47, R48 ;  /* 0x000000302f0b723e */ /* 0x000fca00000010ff */
[----:B------:R1:W-:Y:S02]  /*c030*/  STS.128 [R6+0x10080], R8 ;  /* 0x0100800806007388 */ /* 0x0003e40000000c00 */
.L_x_136:
[----:B------:R-:W-:Y:S05]  /*c040*/  BSYNC B0 ;  /* 0x0000000000007941 */ /* 0x000fea0003800000 */
.L_x_135:
[----:B------:R-:W-:-:S13]  /*c050*/  ISETP.GE.AND P0, PT, R23, c[0x0][0x27c], PT ;  /* 0x00009f0017007a0c */ /* 0x000fda0003f06270 */
[----:B------:R-:W-:Y:S05]  /*c060*/  @P0 BRA `(.L_x_114) ;  /* 0x0000068000000947 */ /* 0x000fea0003800000 */
[----:B-1----:R-:W-:Y:S01]  /*c070*/  SHF.R.S32.HI R8, RZ, 0x1f, R23 ;  /* 0x0000001fff087819 */ /* 0x002fe20000011417 */
[----:B------:R-:W-:Y:S01]  /*c080*/  IMAD.SHL.U32 R12, R45, 0x40, RZ ;  /* 0x000000402d0c7824 */ /* 0x000fe200078e00ff */
[----:B------:R-:W-:Y:S01]  /*c090*/  SHF.R.S32.HI R6, RZ, 0x1f, R45 ;  /* 0x0000001fff067819 */ /* 0x000fe2000001142d */
[----:B------:R-:W-:Y:S01]  /*c0a0*/  IMAD.MOV.U32 R10, RZ, RZ, c[0x0][0x27c] ;  /* 0x00009f00ff0a7624 */ /* 0x000fe200078e00ff */
[-C--:B------:R-:W-:Y:S02]  /*c0b0*/  LEA.HI R13, R8, R23.reuse, RZ, 0x3 ;  /* 0x00000017080d7211 */ /* 0x080fe400078f18ff */
[----:B------:R-:W-:Y:S02]  /*c0c0*/  LOP3.LUT R12, R12, 0x1c0, RZ, 0xc0, !PT ;  /* 0x000001c00c0c7812 */ /* 0x000fe400078ec0ff */
[----:B------:R-:W-:Y:S02]  /*c0d0*/  SHF.R.S32.HI R9, RZ, 0x3, R13 ;  /* 0x00000003ff097819 */ /* 0x000fe4000001140d */
[----:B------:R-:W-:-:S02]  /*c0e0*/  LEA.HI R11, R8, R23, RZ, 0x6 ;  /* 0x00000017080b7211 */ /* 0x000fc400078f30ff */
[----:B------:R-:W-:Y:S02]  /*c0f0*/  LEA.HI R10, R10, R9, RZ, 0x1d ;  /* 0x000000090a0a7211 */ /* 0x000fe400078fe8ff */
[----:B------:R-:W-:Y:S01]  /*c100*/  LOP3.LUT R13, R12, 0x38, R13, 0xf8, !PT ;  /* 0x000000380c0d7812 */ /* 0x000fe200078ef80d */
[----:B------:R-:W-:Y:S01]  /*c110*/  IMAD.SHL.U32 R11, R11, 0x80, RZ ;  /* 0x000000800b0b7824 */ /* 0x000fe200078e00ff */
[----:B------:R-:W-:Y:S02]  /*c120*/  SHF.R.U32.HI R8, RZ, 0x3, R12 ;  /* 0x00000003ff087819 */ /* 0x000fe4000001160c */
[----:B------:R-:W-:Y:S02]  /*c130*/  SHF.R.S32.HI R9, RZ, 0x1f, R10 ;  /* 0x0000001fff097819 */ /* 0x000fe4000001140a */
[----:B------:R-:W-:Y:S02]  /*c140*/  LEA.HI R6, R6, R45, RZ, 0x3 ;  /* 0x0000002d06067211 */ /* 0x000fe400078f18ff */
[----:B------:R-:W-:Y:S01]  /*c150*/  LOP3.LUT R14, R13, R8, RZ, 0x3c, !PT ;  /* 0x000000080d0e7212 */ /* 0x000fe200078e3cff */
[----:B------:R-:W-:Y:S01]  /*c160*/  IMAD.SHL.U32 R13, R10, 0x8, RZ ;  /* 0x000000080a0d7824 */ /* 0x000fe200078e00ff */
[----:B------:R-:W-:-:S02]  /*c170*/  LEA.HI R9, R9, R10, RZ, 0x3 ;  /* 0x0000000a09097211 */ /* 0x000fc400078f18ff */
[----:B------:R-:W-:Y:S02]  /*c180*/  SHF.L.U32 R6, R6, 0x6, RZ ;  /* 0x0000000606067819 */ /* 0x000fe400000006ff */
[----:B------:R-:W-:Y:S01]  /*c190*/  LOP3.LUT R13, R12, 0x38, R13, 0xf8, !PT ;  /* 0x000000380c0d7812 */ /* 0x000fe200078ef80d */
[----:B------:R-:W-:Y:S01]  /*c1a0*/  IMAD.SHL.U32 R9, R9, 0x400, RZ ;  /* 0x0000040009097824 */ /* 0x000fe200078e00ff */
[----:B------:R-:W-:Y:S02]  /*c1b0*/  LOP3.LUT R11, R11, 0x7fffe000, RZ, 0xc0, !PT ;  /* 0x7fffe0000b0b7812 */ /* 0x000fe400078ec0ff */
[----:B------:R-:W-:Y:S02]  /*c1c0*/  LOP3.LUT R6, R6, 0xfffffe00, RZ, 0xc0, !PT ;  /* 0xfffffe0006067812 */ /* 0x000fe400078ec0ff */
[----:B------:R-:W-:Y:S02]  /*c1d0*/  LOP3.LUT R8, R13, R8, RZ, 0x3c, !PT ;  /* 0x000000080d087212 */ /* 0x000fe400078e3cff */
[----:B------:R-:W-:-:S02]  /*c1e0*/  LOP3.LUT R9, R9, 0x7fffe000, RZ, 0xc0, !PT ;  /* 0x7fffe00009097812 */ /* 0x000fc400078ec0ff */
[--C-:B------:R-:W-:Y:S02]  /*c1f0*/  IADD3 R11, R14, R11, R6.reuse ;  /* 0x0000000b0e0b7210 */ /* 0x100fe40007ffe006 */
[----:B------:R-:W-:-:S03]  /*c200*/  IADD3 R6, R8, R9, R6 ;  /* 0x0000000908067210 */ /* 0x000fc60007ffe006 */
[----:B------:R-:W-:Y:S01]  /*c210*/  IMAD.SHL.U32 R23, R11, 0x2, RZ ;  /* 0x000000020b177824 */ /* 0x000fe200078e00ff */
[----:B------:R-:W-:-:S04]  /*c220*/  SHF.L.U32 R6, R6, 0x1, RZ ;  /* 0x0000000106067819 */ /* 0x000fc800000006ff */
[----:B------:R-:W1:Y:S04]  /*c230*/  LDS.128 R12, [R23+0x10080] ;  /* 0x01008000170c7984 */ /* 0x000e680000000c00 */
[----:B------:R-:W2:Y:S01]  /*c240*/  LDS.128 R8, [R6+0x10080] ;  /* 0x0100800006087984 */ /* 0x000ea20000000c00 */
[C---:B-1----:R-:W-:Y:S01]  /*c250*/  IMAD.U32 R33, R12.reuse, 0x10000, RZ ;  /* 0x000100000c217824 */ /* 0x042fe200078e00ff */
[----:B------:R-:W-:Y:S01]  /*c260*/  LOP3.LUT R32, R12, 0xffff0000, RZ, 0xc0, !PT ;  /* 0xffff00000c207812 */ /* 0x000fe200078ec0ff */
[C---:B------:R-:W-:Y:S01]  /*c270*/  IMAD.U32 R12, R13.reuse, 0x10000, RZ ;  /* 0x000100000d0c7824 */ /* 0x040fe200078e00ff */
[----:B------:R-:W-:Y:S01]  /*c280*/  LOP3.LUT R35, R13, 0xffff0000, RZ, 0xc0, !PT ;  /* 0xffff00000d237812 */ /* 0x000fe200078ec0ff */
[C---:B--2---:R-:W-:Y:S01]  /*c290*/  IMAD.U32 R38, R8.reuse, 0x10000, RZ ;  /* 0x0001000008267824 */ /* 0x044fe200078e00ff */
[----:B------:R-:W-:Y:S01]  /*c2a0*/  LOP3.LUT R37, R8, 0xffff0000, RZ, 0xc0, !PT ;  /* 0xffff000008257812 */ /* 0x000fe200078ec0ff */
[C---:B------:R-:W-:Y:S01]  /*c2b0*/  IMAD.U32 R13, R15.reuse, 0x10000, RZ ;  /* 0x000100000f0d7824 */ /* 0x040fe200078e00ff */
[----:B------:R-:W-:Y:S01]  /*c2c0*/  LOP3.LUT R39, R15, 0xffff0000, RZ, 0xc0, !PT ;  /* 0xffff00000f277812 */ /* 0x000fe200078ec0ff */
[----:B------:R-:W-:Y:S01]  /*c2d0*/  IMAD.U32 R8, R9, 0x10000, RZ ;  /* 0x0001000009087824 */ /* 0x000fe200078e00ff */
[----:B------:R-:W-:Y:S01]  /*c2e0*/  SHF.L.U32 R36, R10, 0x10, RZ ;  /* 0x000000100a247819 */ /* 0x000fe200000006ff */
[----:B------:R-:W-:Y:S01]  /*c2f0*/  IMAD.U32 R15, R25, 0x10000, RZ ;  /* 0x00010000190f7824 */ /* 0x000fe200078e00ff */
[----:B------:R-:W-:Y:S01]  /*c300*/  LOP3.LUT R42, R9, 0xffff0000, RZ, 0xc0, !PT ;  /* 0xffff0000092a7812 */ /* 0x000fe200078ec0ff */
[----:B------:R-:W-:Y:S01]  /*c310*/  IMAD.U32 R40, R11, 0x10000, RZ ;  /* 0x000100000b287824 */ /* 0x000fe200078e00ff */
[----:B------:R-:W-:-:S02]  /*c320*/  SHF.L.U32 R9, R29, 0x10, RZ ;  /* 0x000000101d097819 */ /* 0x000fc400000006ff */
[----:B------:R-:W-:Y:S01]  /*c330*/  LOP3.LUT R41, R10, 0xffff0000, RZ, 0xc0, !PT ;  /* 0xffff00000a297812 */ /* 0x000fe200078ec0ff */
[-C--:B------:R-:W-:Y:S01]  /*c340*/  FMUL.FTZ R10, R15, R36.reuse ;  /* 0x000000240f0a7220 */ /* 0x080fe20000410000 */
[C---:B------:R-:W-:Y:S01]  /*c350*/  SHF.L.U32 R34, R14.reuse, 0x10, RZ ;  /* 0x000000100e227819 */ /* 0x040fe200000006ff */
[----:B------:R-:W-:Y:S01]  /*c360*/  FMUL.FTZ R36, R9, R36 ;  /* 0x0000002409247220 */ /* 0x000fe20000410000 */
[----:B------:R-:W-:Y:S02]  /*c370*/  LOP3.LUT R25, R25, 0xffff0000, RZ, 0xc0, !PT ;  /* 0xffff000019197812 */ /* 0x000fe400078ec0ff */
[----:B------:R-:W-:Y:S01]  /*c380*/  LOP3.LUT R29, R29, 0xffff0000, RZ, 0xc0, !PT ;  /* 0xffff00001d1d7812 */ /* 0x000fe200078ec0ff */
[-C--:B------:R-:W-:Y:S01]  /*c390*/  FFMA.FTZ R10, R9, R34.reuse, -R10 ;  /* 0x00000022090a7223 */ /* 0x080fe2000001080a */
[----:B------:R-:W-:Y:S01]  /*c3a0*/  LOP3.LUT R14, R14, 0xffff0000, RZ, 0xc0, !PT ;  /* 0xffff00000e0e7812 */ /* 0x000fe200078ec0ff */
[----:B------:R-:W-:Y:S01]  /*c3b0*/  FFMA.FTZ R36, R15, R34, R36 ;  /* 0x000000220f247223 */ /* 0x000fe20000010024 */
[----:B------:R-:W-:Y:S01]  /*c3c0*/  SHF.L.U32 R15, R31, 0x10, RZ ;  /* 0x000000101f0f7819 */ /* 0x000fe200000006ff */
[C---:B------:R-:W-:Y:S01]  /*c3d0*/  IMAD.U32 R9, R27.reuse, 0x10000, RZ ;  /* 0x000100001b097824 */ /* 0x040fe200078e00ff */
[----:B------:R-:W-:Y:S01]  /*c3e0*/  LOP3.LUT R27, R27, 0xffff0000, RZ, 0xc0, !PT ;  /* 0xffff00001b1b7812 */ /* 0x000fe200078ec0ff */
[-C--:B------:R-:W-:Y:S01]  /*c3f0*/  FMUL.FTZ R43, R25, R41.reuse ;  /* 0x00000029192b7220 */ /* 0x080fe20000410000 */
[----:B------:R-:W-:Y:S01]  /*c400*/  LOP3.LUT R31, R31, 0xffff0000, RZ, 0xc0, !PT ;  /* 0xffff00001f1f7812 */ /* 0x000fe200078ec0ff */
[----:B------:R-:W-:Y:S01]  /*c410*/  FMUL.FTZ R41, R29, R41 ;  /* 0x000000291d297220 */ /* 0x000fe20000410000 */
[----:B------:R-:W-:Y:S01]  /*c420*/  LOP3.LUT R11, R11, 0xffff0000, RZ, 0xc0, !PT ;  /* 0xffff00000b0b7812 */ /* 0x000fe200078ec0ff */
[----:B------:R-:W-:-:S02]  /*c430*/  FMUL.FTZ R34, R9, R38 ;  /* 0x0000002609227220 */ /* 0x000fc40000410000 */
[----:B------:R-:W-:Y:S02]  /*c440*/  FMUL.FTZ R38, R15, R38 ;  /* 0x000000260f267220 */ /* 0x000fe40000410000 */
[-C--:B------:R-:W-:Y:S02]  /*c450*/  FFMA.FTZ R43, R29, R14.reuse, -R43 ;  /* 0x0000000e1d2b7223 */ /* 0x080fe4000001082b */
[----:B------:R-:W-:Y:S02]  /*c460*/  FFMA.FTZ R41, R25, R14, R41 ;  /* 0x0000000e19297223 */ /* 0x000fe40000010029 */
[----:B------:R-:W-:Y:S02]  /*c470*/  FFMA.FTZ R38, R9, R33, R38 ;  /* 0x0000002109267223 */ /* 0x000fe40000010026 */
[----:B------:R-:W-:Y:S02]  /*c480*/  FMUL.FTZ R14, R27, R37 ;  /* 0x000000251b0e7220 */ /* 0x000fe40000410000 */
[----:B------:R-:W-:-:S02]  /*c490*/  FFMA.FTZ R34, R15, R33, -R34 ;  /* 0x000000210f227223 */ /* 0x000fc40000010822 */
[C---:B------:R-:W-:Y:S01]  /*c4a0*/  IMAD.U32 R9, R26.reuse, 0x10000, RZ ;  /* 0x000100001a097824 */ /* 0x040fe200078e00ff */
[----:B------:R-:W-:Y:S01]  /*c4b0*/  LOP3.LUT R26, R26, 0xffff0000, RZ, 0xc0, !PT ;  /* 0xffff00001a1a7812 */ /* 0x000fe200078ec0ff */
[C---:B------:R-:W-:Y:S01]  /*c4c0*/  IMAD.U32 R15, R30.reuse, 0x10000, RZ ;  /* 0x000100001e0f7824 */ /* 0x040fe200078e00ff */
[----:B------:R-:W-:Y:S01]  /*c4d0*/  LOP3.LUT R30, R30, 0xffff0000, RZ, 0xc0, !PT ;  /* 0xffff00001e1e7812 */ /* 0x000fe200078ec0ff */
[C---:B------:R-:W-:Y:S02]  /*c4e0*/  FMUL.FTZ R37, R31.reuse, R37 ;  /* 0x000000251f257220 */ /* 0x040fe40000410000 */
[----:B------:R-:W-:Y:S01]  /*c4f0*/  FFMA.FTZ R31, R31, R32, -R14 ;  /* 0x000000201f1f7223 */ /* 0x000fe2000001080e */
[C---:B------:R-:W-:Y:S01]  /*c500*/  SHF.L.U32 R14, R24.reuse, 0x10, RZ ;  /* 0x00000010180e7819 */ /* 0x040fe200000006ff */
[-C--:B------:R-:W-:Y:S01]  /*c510*/  FMUL.FTZ R29, R9, R8.reuse ;  /* 0x00000008091d7220 */ /* 0x080fe20000410000 */
[----:B------:R-:W-:Y:S01]  /*c520*/  LOP3.LUT R24, R24, 0xffff0000, RZ, 0xc0, !PT ;  /* 0xffff000018187812 */ /* 0x000fe200078ec0ff */
[C---:B------:R-:W-:Y:S01]  /*c530*/  IMAD.U32 R25, R28.reuse, 0x10000, RZ ;  /* 0x000100001c197824 */ /* 0x040fe200078e00ff */
[----:B------:R-:W-:Y:S01]  /*c540*/  LOP3.LUT R28, R28, 0xffff0000, RZ, 0xc0, !PT ;  /* 0xffff00001c1c7812 */ /* 0x000fe200078ec0ff */
[----:B------:R-:W-:-:S02]  /*c550*/  FMUL.FTZ R8, R15, R8 ;  /* 0x000000080f087220 */ /* 0x000fc40000410000 */
[----:B------:R-:W-:Y:S02]  /*c560*/  FFMA.FTZ R37, R27, R32, R37 ;  /* 0x000000201b257223 */ /* 0x000fe40000010025 */
[-C--:B------:R-:W-:Y:S02]  /*c570*/  FFMA.FTZ R29, R15, R12.reuse, -R29 ;  /* 0x0000000c0f1d7223 */ /* 0x080fe4000001081d */
[----:B------:R-:W-:Y:S02]  /*c580*/  FFMA.FTZ R9, R9, R12, R8 ;  /* 0x0000000c09097223 */ /* 0x000fe40000010008 */
[----:B------:R-:W-:Y:S02]  /*c590*/  FMUL.FTZ R32, R14, R40 ;  /* 0x000000280e207220 */ /* 0x000fe40000410000 */
[----:B------:R-:W-:Y:S02]  /*c5a0*/  FMUL.FTZ R12, R26, R42 ;  /* 0x0000002a1a0c7220 */ /* 0x000fe40000410000 */
[----:B------:R-:W-:-:S02]  /*c5b0*/  FMUL.FTZ R8, R24, R11 ;  /* 0x0000000b18087220 */ /* 0x000fc40000410000 */
[C---:B------:R-:W-:Y:S02]  /*c5c0*/  FMUL.FTZ R40, R25.reuse, R40 ;  /* 0x0000002819287220 */ /* 0x040fe40000410000 */
[----:B------:R-:W-:Y:S02]  /*c5d0*/  FMUL.FTZ R42, R30, R42 ;  /* 0x0000002a1e2a7220 */ /* 0x000fe40000410000 */
[----:B------:R-:W-:Y:S02]  /*c5e0*/  FMUL.FTZ R11, R28, R11 ;  /* 0x0000000b1c0b7220 */ /* 0x000fe40000410000 */
[----:B------:R-:W-:Y:S02]  /*c5f0*/  FFMA.FTZ R15, R25, R13, -R32 ;  /* 0x0000000d190f7223 */ /* 0x000fe40000010820 */
[----:B------:R-:W-:Y:S01]  /*c600*/  FFMA.FTZ R30, R30, R35, -R12 ;  /* 0x000000231e1e7223 */ /* 0x000fe2000001080c */
[----:B------:R-:W-:Y:S01]  /*c610*/  F2FP.BF16.PACK_AB R12, R31, R34 ;  /* 0x000000221f0c723e */ /* 0x000fe200000010ff */
[----:B------:R-:W-:Y:S01]  /*c620*/  FFMA.FTZ R28, R28, R39, -R8 ;  /* 0x000000271c1c7223 */ /* 0x000fe20000010808 */
[----:B------:R-:W-:Y:S01]  /*c630*/  F2FP.BF16.PACK_AB R8, R37, R38 ;  /* 0x000000262508723e */ /* 0x000fe200000010ff */
[----:B------:R-:W-:Y:S01]  /*c640*/  FFMA.FTZ R40, R14, R13, R40 ;  /* 0x0000000d0e287223 */ /* 0x000fe20000010028 */
[----:B------:R-:W-:Y:S01]  /*c650*/  F2FP.BF16.PACK_AB R14, R43, R10 ;  /* 0x0000000a2b0e723e */ /* 0x000fe200000010ff */
[----:B------:R-:W-:Y:S01]  /*c660*/  FFMA.FTZ R26, R26, R35, R42 ;  /* 0x000000231a1a7223 */ /* 0x000fe2000001002a */
[----:B------:R-:W-:Y:S01]  /*c670*/  F2FP.BF16.PACK_AB R13, R30, R29 ;  /* 0x0000001d1e0d723e */ /* 0x000fe200000010ff */
[----:B------:R-:W-:Y:S01]  /*c680*/  FFMA.FTZ R11, R24, R39, R11 ;  /* 0x00000027180b7223 */ /* 0x000fe2000001000b */
[----:B------:R-:W-:-:S02]  /*c690*/  F2FP.BF16.PACK_AB R15, R28, R15 ;  /* 0x0000000f1c0f723e */ /* 0x000fc400000010ff */
[----:B------:R-:W-:Y:S02]  /*c6a0*/  F2FP.BF16.PACK_AB R10, R41, R36 ;  /* 0x00000024290a723e */ /* 0x000fe400000010ff */
[----:B------:R-:W-:Y:S01]  /*c6b0*/  F2FP.BF16.PACK_AB R9, R26, R9 ;  /* 0x000000091a09723e */ /* 0x000fe200000010ff */
[----:B------:R1:W-:Y:S01]  /*c6c0*/  STS.128 [R23+0x10080], R12 ;  /* 0x0100800c17007388 */ /* 0x0003e20000000c00 */
[----:B------:R-:W-:-:S05]  /*c6d0*/  F2FP.BF16.PACK_AB R11, R11, R40 ;  /* 0x000000280b0b723e */ /* 0x000fca00000010ff */
[----:B------:R1:W-:Y:S02]  /*c6e0*/  STS.128 [R6+0x10080], R8 ;  /* 0x0100800806007388 */ /* 0x0003e40000000c00 */
.L_x_114:
[----:B------:R-:W-:Y:S05]  /*c6f0*/  BSYNC B2 ;  /* 0x0000000000027941 */ /* 0x000fea0003800000 */
.L_x_86:
[----:B-12---:R-:W-:Y:S01]  /*c700*/  IMAD.SHL.U32 R8, R16, 0x40, RZ ;  /* 0x0000004010087824 */ /* 0x006fe200078e00ff */
[----:B------:R-:W-:-:S04]  /*c710*/  DEPBAR.LE SB0, 0x0 ;  /* 0x000080000000791a */ /* 0x000fc80000000000 */
[----:B------:R-:W-:Y:S01]  /*c720*/  LEA.HI R6, R21, R64, RZ, 0x5 ;  /* 0x0000004015067211 */ /* 0x000fe200078f28ff */
[----:B------:R-:W-:Y:S01]  /*c730*/  IMAD.SHL.U32 R225, R17, 0x8, RZ ;  /* 0x0000000811e17824 */ /* 0x000fe200078e00ff */
[----:B------:R-:W-:Y:S01]  /*c740*/  LOP3.LUT R8, R8, 0x1c0, RZ, 0xc0, !PT ;  /* 0x000001c008087812 */ /* 0x000fe200078ec0ff */
[----:B------:R-:W-:Y:S01]  /*c750*/  IMAD.WIDE.U32 R14, R18, c[0x0][0x208], RZ ;  /* 0x00008200120e7a25 */ /* 0x000fe200078e00ff */
[----:B------:R-:W-:Y:S02]  /*c760*/  LOP3.LUT P1, RZ, R16, 0x2, RZ, 0xc0, !PT ;  /* 0x0000000210ff7812 */ /* 0x000fe4000782c0ff */
[----:B------:R-:W-:Y:S01]  /*c770*/  LOP3.LUT R225, R8, 0x8, R225, 0xf8, !PT ;  /* 0x0000000808e17812 */ /* 0x000fe200078ef8e1 */
[----:B------:R-:W-:Y:S01]  /*c780*/  IMAD.SHL.U32 R9, R6, 0x20, RZ ;  /* 0x0000002006097824 */ /* 0x000fe200078e00ff */
[----:B------:R-:W-:Y:S01]  /*c790*/  SHF.R.U32.HI R8, RZ, 0x3, R8 ;  /* 0x00000003ff087819 */ /* 0x000fe20000011608 */
[----:B------:R-:W-:Y:S01]  /*c7a0*/  IMAD R60, R18, -0x20, R63 ;  /* 0xffffffe0123c7824 */ /* 0x000fe200078e023f */
[----:B------:R-:W-:Y:S01]  /*c7b0*/  SEL R10, RZ, 0x4, P4 ;  /* 0x00000004ff0a7807 */ /* 0x000fe20002000000 */
[----:B------:R-:W-:Y:S01]  /*c7c0*/  IMAD.SHL.U32 R232, R3, 0x2, RZ ;  /* 0x0000000203e87824 */ /* 0x000fe200078e00ff */
[----:B------:R-:W-:Y:S01]  /*c7d0*/  LOP3.LUT R9, R9, 0x7ffffc00, RZ, 0xc0, !PT ;  /* 0x7ffffc0009097812 */ /* 0x000fe200078ec0ff */
[----:B------:R-:W-:Y:S01]  /*c7e0*/  IMAD.SHL.U32 R223, R2, 0x2, RZ ;  /* 0x0000000202df7824 */ /* 0x000fe200078e00ff */
[----:B------:R-:W-:-:S02]  /*c7f0*/  LOP3.LUT R225, R225, R8, RZ, 0x3c, !PT ;  /* 0x00000008e1e17212 */ /* 0x000fc400078e3cff */
[----:B------:R-:W-:Y:S01]  /*c800*/  SEL R8, RZ, 0x2, P5 ;  /* 0x00000002ff087807 */ /* 0x000fe20002800000 */
[----:B------:R-:W-:Y:S01]  /*c810*/  IMAD.IADD R226, R2, 0x1, R9 ;  /* 0x0000000102e27824 */ /* 0x000fe200078e0209 */
[----:B------:R-:W-:Y:S01]  /*c820*/  BAR.SYNC.DEFER_BLOCKING 0x0 ;  /* 0x0000000000007b1d */ /* 0x000fe20000010000 */
[----:B------:R-:W-:Y:S01]  /*c830*/  IMAD R225, R20, 0x200, R225 ;  /* 0x0000020014e17824 */ /* 0x000fe200078e02e1 */
[----:B------:R-:W-:Y:S01]  /*c840*/  IADD3 R8, R10, R8, R19 ;  /* 0x000000080a087210 */ /* 0x000fe20007ffe013 */
[----:B------:R-:W-:Y:S01]  /*c850*/  IMAD.SHL.U32 R226, R226, 0x2, RZ ;  /* 0x00000002e2e27824 */ /* 0x000fe200078e00ff */
[----:B------:R-:W-:Y:S01]  /*c860*/  LEA R10, P0, R14, R230, 0x5 ;  /* 0x000000e60e0a7211 */ /* 0x000fe200078028ff */
[----:B------:R-:W-:Y:S01]  /*c870*/  IMAD.SHL.U32 R225, R225, 0x2, RZ ;  /* 0x00000002e1e17824 */ /* 0x000fe200078e00ff */
[----:B------:R-:W-:Y:S01]  /*c880*/  LOP3.LUT P6, RZ, R16, 0x4, RZ, 0xc0, !PT ;  /* 0x0000000410ff7812 */ /* 0x000fe200078cc0ff */
[----:B------:R-:W-:Y:S02]  /*c890*/  IMAD R9, R22, c[0x0][0x208], RZ ;  /* 0x0000820016097a24 */ /* 0x000fe400078e02ff */
[--C-:B------:R-:W-:Y:S01]  /*c8a0*/  IMAD R222, R0, 0x2, R226.reuse ;  /* 0x0000000200de7824 */ /* 0x100fe200078e02e2 */
[C---:B------:R-:W-:Y:S01]  /*c8b0*/  IADD3 R12, R225.reuse, 0xc080, RZ ;  /* 0x0000c080e10c7810 */ /* 0x040fe20007ffe0ff */
[----:B------:R-:W-:Y:S01]  /*c8c0*/  IMAD R9, R18, c[0x0][0x20c], R9 ;  /* 0x0000830012097a24 */ /* 0x000fe200078e0209 */
[----:B------:R-:W-:Y:S01]  /*c8d0*/  IADD3 R224, R225, 0xc0a0, RZ ;  /* 0x0000c0a0e1e07810 */ /* 0x000fe20007ffe0ff */
[----:B------:R-:W-:Y:S01]  /*c8e0*/  IMAD R221, R5, 0x2, R226 ;  /* 0x0000000205dd7824 */ /* 0x000fe200078e02e2 */
[----:B------:R-:W-:Y:S01]  /*c8f0*/  @P1 IADD3 R224, R12, -0x20, RZ ;  /* 0xffffffe00ce01810 */ /* 0x000fe20007ffe0ff */
[----:B------:R-:W-:Y:S01]  /*c900*/  IMAD.IADD R9, R15, 0x1, R9 ;  /* 0x000000010f097824 */ /* 0x000fe200078e0209 */
[----:B------:R-:W-:Y:S01]  /*c910*/  ISETP.LE.OR P1, PT, R60, R17, P2 ;  /* 0x000000113c00720c */ /* 0x000fe20001723670 */
[----:B------:R-:W-:-:S02]  /*c920*/  IMAD R219, R5, 0x2, R222 ;  /* 0x0000000205db7824 */ /* 0x000fc400078e02de */
[----:B------:R-:W-:Y:S01]  /*c930*/  IMAD R218, R0, 0x2, R223 ;  /* 0x0000000200da7824 */ /* 0x000fe200078e02df */
[----:B------:R-:W-:Y:S01]  /*c940*/  LEA.HI.X R11, R14, R229, R9, 0x5, P0 ;  /* 0x000000e50e0b7211 */ /* 0x000fe200000f2c09 */
[C---:B------:R-:W-:Y:S01]  /*c950*/  IMAD R217, R5.reuse, 0x2, R223 ;  /* 0x0000000205d97824 */ /* 0x040fe200078e02df */
[----:B------:R-:W-:Y:S01]  /*c960*/  SEL R9, RZ, 0x8, P3 ;  /* 0x00000008ff097807 */ /* 0x000fe20001800000 */
[----:B------:R-:W-:Y:S01]  /*c970*/  IMAD R216, R5, 0x2, R218 ;  /* 0x0000000205d87824 */ /* 0x000fe200078e02da */
[----:B---3--:R-:W-:Y:S01]  /*c980*/  LDSM.16.M88.4 R24, [R226+0x10080] ;  /* 0x01008000e218783b */ /* 0x008fe20000000200 */
[C---:B------:R-:W-:Y:S02]  /*c990*/  LEA R40, P0, R10.reuse, c[0x0][0x1f8], 0x1 ;  /* 0x00007e000a287a11 */ /* 0x040fe400078008ff */
[----:B------:R-:W-:Y:S01]  /*c9a0*/  IMAD.IADD R8, R9, 0x1, R8 ;  /* 0x0000000109087824 */ /* 0x000fe200078e0208 */
[----:B------:R-:W1:Y:S01]  /*c9b0*/  LDSM.16.M88.4 R28, [R225+0xc080] ;  /* 0x00c08000e11c783b */ /* 0x000e620000000200 */
[----:B------:R-:W-:Y:S01]  /*c9c0*/  IMAD.MOV.U32 R9, RZ, RZ, 0x40 ;  /* 0x00000040ff097424 */ /* 0x000fe200078e00ff */
[----:B------:R-:W-:-:S02]  /*c9d0*/  LEA.HI.X R41, R10, c[0x0][0x1fc], R11, 0x1, P0 ;  /* 0x00007f000a297a11 */ /* 0x000fc400000f0c0b */
[----:B----4-:R-:W-:Y:S01]  /*c9e0*/  LDSM.16.M88.4 R12, [R222+0x10080] ;  /* 0x01008000de0c783b */ /* 0x010fe20000000200 */
[C---:B------:R-:W-:Y:S02]  /*c9f0*/  LOP3.LUT P0, RZ, R8.reuse, 0x8, RZ, 0xc0, !PT ;  /* 0x0000000808ff7812 */ /* 0x040fe4000780c0ff */
[----:B------:R-:W-:Y:S01]  /*ca00*/  SEL R3, R9, 0xffffffc0, !P6 ;  /* 0xffffffc009037807 */ /* 0x000fe20007000000 */
[----:B------:R-:W2:Y:S01]  /*ca10*/  LDSM.16.M88.4 R20, [R224] ;  /* 0x00000000e014783b */ /* 0x000ea20000000200 */
[----:B------:R-:W-:Y:S02]  /*ca20*/  LOP3.LUT P6, RZ, R8, 0x2, RZ, 0xc0, !PT ;  /* 0x0000000208ff7812 */ /* 0x000fe400078cc0ff */
[CC--:B------:R-:W-:Y:S01]  /*ca30*/  ISETP.LE.OR P0, PT, R60.reuse, R17.reuse, !P0 ;  /* 0x000000113c00720c */ /* 0x0c0fe20004703670 */
[----:B------:R-:W3:Y:S01]  /*ca40*/  LDSM.16.M88.4 R44, [R225+0xc880] ;  /* 0x00c88000e12c783b */ /* 0x000ee20000000200 */
[----:B------:R-:W-:Y:S01]  /*ca50*/  ISETP.LE.OR P6, PT, R60, R17, !P6 ;  /* 0x000000113c00720c */ /* 0x000fe200077c3670 */
[----:B------:R-:W-:-:S02]  /*ca60*/  IMAD.IADD R220, R225, 0x1, R3 ;  /* 0x00000001e1dc7824 */ /* 0x000fc400078e0203 */
[----:B------:R-:W-:Y:S01]  /*ca70*/  LDSM.16.M88.4 R32, [R224+0x800] ;  /* 0x00080000e020783b */ /* 0x000fe20000000200 */
[----:B------:R-:W-:-:S03]  /*ca80*/  IMAD.IADD R214, R3, 0x1, R224 ;  /* 0x0000000103d67824 */ /* 0x000fc600078e02e0 */
[----:B------:R-:W-:Y:S01]  /*ca90*/  @!PT LDS RZ, [RZ] ;  /* 0x00000000fffff984 */ /* 0x000fe20000000800 */
[----:B------:R-:W-:Y:S01]  /*caa0*/  @!PT LDS RZ, [RZ] ;  /* 0x00000000fffff984 */ /* 0x000fe20000000800 */
[----:B------:R-:W-:Y:S01]  /*cab0*/  @!PT LDS RZ, [RZ] ;  /* 0x00000000fffff984 */ /* 0x000fe20000000800 */
[----:B------:R3:W-:Y:S01]  /*cac0*/  LDGSTS.E.BYPASS.LTC128B.128 [R232+0x8080], [R40.64], !P1 ;  /* 0x0808000028e87fae */ /* 0x0007e2000c901d4a */
[----:B------:R-:W-:-:S04]  /*cad0*/  LOP3.LUT P1, RZ, R8, 0x4, RZ, 0xc0, !PT ;  /* 0x0000000408ff7812 */ /* 0x000fc8000782c0ff */
[----:B------:R-:W-:Y:S01]  /*cae0*/  ISETP.LE.OR P1, PT, R60, R17, !P1 ;  /* 0x000000113c00720c */ /* 0x000fe20004f23670 */
[----:B------:R3:W-:-:S12]  /*caf0*/  LDGSTS.E.BYPASS.LTC128B.128 [R232+0x9080], [R40.64+0x80], !P6 ;  /* 0x0908008028e87fae */ /* 0x0007d8000f101d4a */
[----:B------:R3:W-:Y:S01]  /*cb00*/  LDGSTS.E.BYPASS.LTC128B.128 [R232+0xa080], [R40.64+0x100], !P1 ;  /* 0x0a08010028e87fae */ /* 0x0007e2000c901d4a */
[C---:B-1----:R-:W-:Y:S03]  /*cb10*/  HMMA.16816.F32.BF16 R16, R24.reuse, R28, RZ ;  /* 0x0000001c1810723c */ /* 0x042fe600000418ff */
[----:B------:R3:W-:Y:S04]  /*cb20*/  LDGSTS.E.BYPASS.LTC128B.128 [R232+0xb080], [R40.64+0x180], !P0 ;  /* 0x0b08018028e87fae */ /* 0x0007e8000c101d4a */
[----:B------:R-:W-:Y:S01]  /*cb30*/  LDSM.16.M88.4 R52, [R221+0x10080] ;  /* 0x01008000dd34783b */ /* 0x000fe20000000200 */
[----:B------:R-:W-:Y:S03]  /*cb40*/  HMMA.16816.F32.BF16 R28, R24, R30, RZ ;  /* 0x0000001e181c723c */ /* 0x000fe600000418ff */
[----:B------:R-:W1:Y:S04]  /*cb50*/  LDSM.16.M88.4 R8, [R220+0xc080] ;  /* 0x00c08000dc08783b */ /* 0x000e680000000200 */
[----:B------:R-:W-:Y:S04]  /*cb60*/  LDSM.16.M88.4 R36, [R219+0x10080] ;  /* 0x01008000db24783b */ /* 0x000fe80000000200 */
[----:B------:R-:W4:Y:S04]  /*cb70*/  LDSM.16.M88.4 R48, [R214] ;  /* 0x00000000d630783b */ /* 0x000f280000000200 */
[----:B------:R-:W5:Y:S01]  /*cb80*/  LDSM.16.M88.4 R72, [R220+0xc880] ;  /* 0x00c88000dc48783b */ /* 0x000f620000000200 */
[----:B--2---:R-:W-:Y:S03]  /*cb90*/  HMMA.16816.F32.BF16 R16, R12, R20, R16 ;  /* 0x000000140c10723c */ /* 0x004fe60000041810 */
[----:B------:R-:W-:Y:S04]  /*cba0*/  LDSM.16.M88.4 R68, [R225+0xd080] ;  /* 0x00d08000e144783b */ /* 0x000fe80000000200 */
[----:B------:R-:W-:Y:S01]  /*cbb0*/  LDSM.16.M88.4 R56, [R214+0x800] ;  /* 0x00080000d638783b */ /* 0x000fe20000000200 */
[C---:B---3--:R-:W-:Y:S03]  /*cbc0*/  HMMA.16816.F32.BF16 R40, R24.reuse, R44, RZ ;  /* 0x0000002c1828723c */ /* 0x048fe600000418ff */
[----:B------:R-:W0:Y:S05]  /*cbd0*/  LDGDEPBAR ;  /* 0x00000000000079af */ /* 0x000e2a0000000000 */
[----:B------:R-:W-:Y:S01]  /*cbe0*/  HMMA.16816.F32.BF16 R24, R24, R46, RZ ;  /* 0x0000002e1818723c */ /* 0x000fe200000418ff */
[----:B------:R-:W-:Y:S07]  /*cbf0*/  LDSM.16.M88.4 R44, [R224+0x1000] ;  /* 0x00100000e02c783b */ /* 0x000fee0000000200 */
[----:B------:R-:W-:Y:S01]  /*cc00*/  HMMA.16816.F32.BF16 R28, R12, R22, R28 ;  /* 0x000000160c1c723c */ /* 0x000fe2000004181c */
[----:B------:R-:W2:Y:S07]  /*cc10*/  LDSM.16.M88.4 R20, [R226+0x14080] ;  /* 0x01408000e214783b */ /* 0x000eae0000000200 */
[----:B-1----:R-:W-:Y:S08]  /*cc20*/  HMMA.16816.F32.BF16 R16, R52, R8, R16 ;  /* 0x000000083410723c */ /* 0x002ff00000041810 */
[C---:B------:R-:W-:Y:S08]  /*cc30*/  HMMA.16816.F32.BF16 R40, R12.reuse, R32, R40 ;  /* 0x000000200c28723c */ /* 0x040ff00000041828 */
[----:B------:R-:W-:Y:S01]  /*cc40*/  HMMA.16816.F32.BF16 R12, R12, R34, R24 ;  /* 0x000000220c0c723c */ /* 0x000fe20000041818 */
[----:B------:R-:W-:Y:S04]  /*cc50*/  LDSM.16.M88.4 R24, [R221+0x14080] ;  /* 0x01408000dd18783b */ /* 0x000fe80000000200 */
[----:B------:R-:W-:Y:S03]  /*cc60*/  LDSM.16.M88.4 R32, [R220+0xd080] ;  /* 0x00d08000dc20783b */ /* 0x000fe60000000200 */
[----:B------:R-:W-:Y:S01]  /*cc70*/  HMMA.16816.F32.BF16 R28, R52, R10, R28 ;  /* 0x0000000a341c723c */ /* 0x000fe2000004181c */
[----:B------:R-:W1:Y:S07]  /*cc80*/  LDSM.16.M88.4 R8, [R222+0x14080] ;  /* 0x01408000de08783b */ /* 0x000e6e0000000200 */
[----:B----4-:R-:W-:Y:S08]  /*cc90*/  HMMA.16816.F32.BF16 R16, R36, R48, R16 ;  /* 0x000000302410723c */ /* 0x010ff00000041810 */
[C---:B-----5:R-:W-:Y:S08]  /*cca0*/  HMMA.16816.F32.BF16 R40, R52.reuse, R72, R40 ;  /* 0x000000483428723c */ /* 0x060ff00000041828 */
[----:B------:R-:W-:Y:S01]  /*ccb0*/  HMMA.16816.F32.BF16 R52, R52, R74, R12 ;  /* 0x0000004a3434723c */ /* 0x000fe2000004180c */
[----:B------:R-:W-:Y:S04]  /*ccc0*/  LDSM.16.M88.4 R72, [R224+0x1800] ;  /* 0x00180000e048783b */ /* 0x000fe80000000200 */
[----:B------:R-:W-:Y:S03]  /*ccd0*/  LDSM.16.M88.4 R12, [R219+0x14080] ;  /* 0x01408000db0c783b */ /* 0x000fe60000000200 */
[----:B------:R-:W-:Y:S01]  /*cce0*/  HMMA.16816.F32.BF16 R28, R36, R50, R28 ;  /* 0x00000032241c723c */ /* 0x000fe2000004181c */
[----:B------:R-:W3:Y:S07]  /*ccf0*/  LDSM.16.M88.4 R48, [R225+0xd880] ;  /* 0x00d88000e130783b */ /* 0x000eee0000000200 */
[----:B--2---:R-:W-:Y:S08]  /*cd00*/  HMMA.16816.F32.BF16 R16, R20, R68, R16 ;  /* 0x000000441410723c */ /* 0x004ff00000041810 */
[C---:B------:R-:W-:Y:S08]  /*cd10*/  HMMA.16816.F32.BF16 R40, R36.reuse, R56, R40 ;  /* 0x000000382428723c */ /* 0x040ff00000041828 */
[----:B------:R-:W-:Y:S01]  /*cd20*/  HMMA.16816.F32.BF16 R52, R36, R58, R52 ;  /* 0x0000003a2434723c */ /* 0x000fe20000041834 */
[----:B------:R-:W-:Y:S04]  /*cd30*/  LDSM.16.M88.4 R56, [R220+0xd880] ;  /* 0x00d88000dc38783b */ /* 0x000fe80000000200 */
[----:B------:R-:W-:Y:S03]  /*cd40*/  LDSM.16.M88.4 R36, [R226+0x18080] ;  /* 0x01808000e224783b */ /* 0x000fe60000000200 */
[----:B------:R-:W-:Y:S01]  /*cd50*/  HMMA.16816.F32.BF16 R28, R20, R70, R28 ;  /* 0x00000046141c723c */ /* 0x000fe2000004181c */
[----:B------:R-:W2:Y:S07]  /*cd60*/  LDSM.16.M88.4 R68, [R214+0x1000] ;  /* 0x00100000d644783b */ /* 0x000eae0000000200 */
[----:B-1----:R-:W-:Y:S08]  /*cd70*/  HMMA.16816.F32.BF16 R16, R8, R44, R16 ;  /* 0x0000002c0810723c */ /* 0x002ff00000041810 */
[C---:B---3--:R-:W-:Y:S08]  /*cd80*/  HMMA.16816.F32.BF16 R40, R20.reuse, R48, R40 ;  /* 0x000000301428723c */ /* 0x048ff00000041828 */
[----:B------:R-:W-:Y:S01]  /*cd90*/  HMMA.16816.F32.BF16 R52, R20, R50, R52 ;  /* 0x000000321434723c */ /* 0x000fe20000041834 */
[----:B------:R-:W-:Y:S04]  /*cda0*/  LDSM.16.M88.4 R48, [R214+0x1800] ;  /* 0x00180000d630783b */ /* 0x000fe80000000200 */
[----:B------:R-:W-:Y:S03]  /*cdb0*/  LDSM.16.M88.4 R20, [R222+0x18080] ;  /* 0x01808000de14783b */ /* 0x000fe60000000200 */
[----:B------:R-:W-:Y:S01]  /*cdc0*/  HMMA.16816.F32.BF16 R28, R8, R46, R28 ;  /* 0x0000002e081c723c */ /* 0x000fe2000004181c */
[----:B------:R-:W1:Y:S07]  /*cdd0*/  LDSM.16.M88.4 R44, [R225+0xe080] ;  /* 0x00e08000e12c783b */ /* 0x000e6e0000000200 */
[----:B------:R-:W-:Y:S08]  /*cde0*/  HMMA.16816.F32.BF16 R16, R24, R32, R16 ;  /* 0x000000201810723c */ /* 0x000ff00000041810 */
[C---:B------:R-:W-:Y:S08]  /*cdf0*/  HMMA.16816.F32.BF16 R40, R8.reuse, R72, R40 ;  /* 0x000000480828723c */ /* 0x040ff00000041828 */
        /* <DEDUP_REMOVED lines=19> */
[----:B---3--:R-:W-:Y:S08]  /*cf30*/  HMMA.16816.F32.BF16 R16, R20, R32, R16 ;  /* 0x000000201410723c */ /* 0x008ff00000041810 */
[C---:B------:R-:W-:Y:S08]  /*cf40*/  HMMA.16816.F32.BF16 R40, R36.reuse, R72, R40 ;  /* 0x000000482428723c */ /* 0x040ff00000041828 */
[----:B------:R-:W-:Y:S01]  /*cf50*/  HMMA.16816.F32.BF16 R52, R36, R74, R52 ;  /* 0x0000004a2434723c */ /* 0x000fe20000041834 */
[----:B------:R-:W-:Y:S04]  /*cf60*/  LDSM.16.M88.4 R36, [R222+0x1c080] ;  /* 0x01c08000de24783b */ /* 0x000fe80000000200 */
[----:B------:R-:W-:Y:S03]  /*cf70*/  LDSM.16.M88.4 R72, [R224+0x3000] ;  /* 0x00300000e048783b */ /* 0x000fe60000000200 */
[----:B------:R-:W-:Y:S01]  /*cf80*/  HMMA.16816.F32.BF16 R28, R20, R34, R28 ;  /* 0x00000022141c723c */ /* 0x000fe2000004181c */
[----:B------:R-:W3:Y:S07]  /*cf90*/  LDSM.16.M88.4 R32, [R220+0xe880] ;  /* 0x00e88000dc20783b */ /* 0x000eee0000000200 */
[----:B--2---:R-:W-:Y:S08]  /*cfa0*/  HMMA.16816.F32.BF16 R16, R8, R68, R16 ;  /* 0x000000440810723c */ /* 0x004ff00000041810 */
[C---:B-1----:R-:W-:Y:S08]  /*cfb0*/  HMMA.16816.F32.BF16 R40, R20.reuse, R44, R40 ;  /* 0x0000002c1428723c */ /* 0x042ff00000041828 */
[----:B------:R-:W-:Y:S01]  /*cfc0*/  HMMA.16816.F32.BF16 R52, R20, R46, R52 ;  /* 0x0000002e1434723c */ /* 0x000fe20000041834 */
[----:B------:R-:W-:Y:S04]  /*cfd0*/  LDSM.16.M88.4 R44, [R225+0xf880] ;  /* 0x00f88000e12c783b */ /* 0x000fe80000000200 */
[----:B------:R-:W-:Y:S03]  /*cfe0*/  LDSM.16.M88.4 R20, [R220+0xf080] ;  /* 0x00f08000dc14783b */ /* 0x000fe60000000200 */
[----:B------:R-:W-:Y:S01]  /*cff0*/  HMMA.16816.F32.BF16 R28, R8, R70, R28 ;  /* 0x00000046081c723c */ /* 0x000fe2000004181c */
[----:B------:R-:W1:Y:S07]  /*d000*/  LDSM.16.M88.4 R68, [R214+0x2800] ;  /* 0x00280000d644783b */ /* 0x000e6e0000000200 */
[----:B------:R-:W-:Y:S08]  /*d010*/  HMMA.16816.F32.BF16 R16, R56, R24, R16 ;  /* 0x000000183810723c */ /* 0x000ff00000041810 */
[C---:B---3--:R-:W-:Y:S08]  /*d020*/  HMMA.16816.F32.BF16 R40, R8.reuse, R32, R40 ;  /* 0x000000200828723c */ /* 0x048ff00000041828 */
[----:B------:R-:W-:Y:S01]  /*d030*/  HMMA.16816.F32.BF16 R52, R8, R34, R52 ;  /* 0x000000220834723c */ /* 0x000fe20000041834 */
[----:B------:R-:W-:Y:S04]  /*d040*/  LDSM.16.M88.4 R32, [R224+0x3800] ;  /* 0x00380000e020783b */ /* 0x000fe80000000200 */
[----:B------:R-:W-:Y:S03]  /*d050*/  LDSM.16.M88.4 R8, [R214+0x3000] ;  /* 0x00300000d608783b */ /* 0x000fe60000000200 */
[----:B------:R-:W-:Y:S01]  /*d060*/  HMMA.16816.F32.BF16 R28, R56, R26, R28 ;  /* 0x0000001a381c723c */ /* 0x000fe2000004181c */
[----:B------:R-:W2:Y:S07]  /*d070*/  LDSM.16.M88.4 R24, [R221+0x1c080] ;  /* 0x01c08000dd18783b */ /* 0x000eae0000000200 */
[----:B------:R-:W-:Y:S08]  /*d080*/  HMMA.16816.F32.BF16 R16, R48, R12, R16 ;  /* 0x0000000c3010723c */ /* 0x000ff00000041810 */
[C---:B-1----:R-:W-:Y:S08]  /*d090*/  HMMA.16816.F32.BF16 R40, R56.reuse, R68, R40 ;  /* 0x000000443828723c */ /* 0x042ff00000041828 */
[----:B------:R-:W-:Y:S08]  /*d0a0*/  HMMA.16816.F32.BF16 R52, R56, R70, R52 ;  /* 0x000000463834723c */ /* 0x000ff00000041834 */
[----:B------:R-:W-:Y:S01]  /*d0b0*/  HMMA.16816.F32.BF16 R28, R48, R14, R28 ;  /* 0x0000000e301c723c */ /* 0x000fe2000004181c */
[----:B------:R-:W1:Y:S07]  /*d0c0*/  LDSM.16.M88.4 R12, [R219+0x1c080] ;  /* 0x01c08000db0c783b */ /* 0x000e6e0000000200 */
[----:B------:R-:W-:Y:S08]  /*d0d0*/  HMMA.16816.F32.BF16 R16, R36, R72, R16 ;  /* 0x000000482410723c */ /* 0x000ff00000041810 */
[C---:B------:R-:W-:Y:S01]  /*d0e0*/  HMMA.16816.F32.BF16 R56, R48.reuse, R44, R40 ;  /* 0x0000002c3038723c */ /* 0x040fe20000041828 */
[----:B------:R-:W3:Y:S07]  /*d0f0*/  LDSM.16.M88.4 R40, [R220+0xf880] ;  /* 0x00f88000dc28783b */ /* 0x000eee0000000200 */
[----:B------:R-:W-:Y:S08]  /*d100*/  HMMA.16816.F32.BF16 R52, R48, R46, R52 ;  /* 0x0000002e3034723c */ /* 0x000ff00000041834 */
[----:B------:R-:W-:Y:S08]  /*d110*/  HMMA.16816.F32.BF16 R28, R36, R74, R28 ;  /* 0x0000004a241c723c */ /* 0x000ff0000004181c */
[----:B--2---:R-:W-:Y:S08]  /*d120*/  HMMA.16816.F32.BF16 R16, R24, R20, R16 ;  /* 0x000000141810723c */ /* 0x004ff00000041810 */
[C---:B------:R-:W-:Y:S08]  /*d130*/  HMMA.16816.F32.BF16 R56, R36.reuse, R32, R56 ;  /* 0x000000202438723c */ /* 0x040ff00000041838 */
[----:B------:R-:W-:Y:S08]  /*d140*/  HMMA.16816.F32.BF16 R52, R36, R34, R52 ;  /* 0x000000222434723c */ /* 0x000ff00000041834 */
[----:B------:R-:W-:Y:S01]  /*d150*/  HMMA.16816.F32.BF16 R28, R24, R22, R28 ;  /* 0x00000016181c723c */ /* 0x000fe2000004181c */
[----:B------:R-:W2:Y:S01]  /*d160*/  LDSM.16.M88.4 R20, [R214+0x3800] ;  /* 0x00380000d614783b */ /* 0x000ea20000000200 */
[----:B------:R-:W-:-:S06]  /*d170*/  DEPBAR.LE SB0, 0x0 ;  /* 0x000080000000791a */ /* 0x000fcc0000000000 */
[----:B-1----:R-:W-:Y:S08]  /*d180*/  HMMA.16816.F32.BF16 R16, R12, R8, R16 ;  /* 0x000000080c10723c */ /* 0x002ff00000041810 */
[C---:B---3--:R-:W-:Y:S08]  /*d190*/  HMMA.16816.F32.BF16 R56, R24.reuse, R40, R56 ;  /* 0x000000281838723c */ /* 0x048ff00000041838 */
[----:B------:R-:W-:Y:S08]  /*d1a0*/  HMMA.16816.F32.BF16 R52, R24, R42, R52 ;  /* 0x0000002a1834723c */ /* 0x000ff00000041834 */
[----:B------:R-:W-:Y:S01]  /*d1b0*/  HMMA.16816.F32.BF16 R28, R12, R10, R28 ;  /* 0x0000000a0c1c723c */ /* 0x000fe2000004181c */
[----:B------:R-:W-:Y:S01]  /*d1c0*/  FMUL.FTZ R8, R17, c[0x0][0x320] ;  /* 0x0000c80011087a20 */ /* 0x000fe20000410000 */
[----:B------:R-:W-:Y:S01]  /*d1d0*/  LOP3.LUT R17, R6, 0xffffffe0, RZ, 0xc0, !PT ;  /* 0xffffffe006117812 */ /* 0x000fe200078ec0ff */
[----:B------:R-:W-:-:S02]  /*d1e0*/  FMUL.FTZ R3, R16, c[0x0][0x320] ;  /* 0x0000c80010037a20 */ /* 0x000fc40000410000 */
[----:B------:R-:W-:Y:S02]  /*d1f0*/  FMUL.FTZ R9, R18, c[0x0][0x320] ;  /* 0x0000c80012097a20 */ /* 0x000fe40000410000 */
[----:B------:R-:W-:Y:S01]  /*d200*/  IMAD.IADD R64, R64, 0x1, -R17 ;  /* 0x0000000140407824 */ /* 0x000fe200078e0a11 */
[----:B------:R-:W-:Y:S01]  /*d210*/  MUFU.TANH R8, R8 ;  /* 0x0000000800087308 */ /* 0x000fe20000002400 */
[----:B--2---:R-:W-:Y:S01]  /*d220*/  HMMA.16816.F32.BF16 R56, R12, R20, R56 ;  /* 0x000000140c38723c */ /* 0x004fe20000041838 */
[----:B------:R-:W-:Y:S02]  /*d230*/  FMUL.FTZ R10, R19, c[0x0][0x320] ;  /* 0x0000c800130a7a20 */ /* 0x000fe40000410000 */
[----:B------:R-:W-:-:S04]  /*d240*/  SHF.R.S32.HI R17, RZ, 0x1f, R64 ;  /* 0x0000001fff117819 */ /* 0x000fc80000011440 */
[----:B------:R-:W-:Y:S01]  /*d250*/  MUFU.TANH R3, R3 ;  /* 0x0000000300037308 */ /* 0x000fe20000002400 */
[----:B------:R-:W-:Y:S07]  /*d260*/  HMMA.16816.F32.BF16 R52, R12, R22, R52 ;  /* 0x000000160c34723c */ /* 0x000fee0000041834 */
[----:B------:R-:W-:Y:S01]  /*d270*/  LEA.HI R13, R17, R64, RZ, 0x2 ;  /* 0x00000040110d7211 */ /* 0x000fe200078f10ff */
[----:B------:R-:W1:Y:S01]  /*d280*/  MUFU.TANH R9, R9 ;  /* 0x0000000900097308 */ /* 0x000e620000002400 */
[----:B------:R-:W-:-:S02]  /*d290*/  FMUL.FTZ R11, R28, c[0x0][0x320] ;  /* 0x0000c8001c0b7a20 */ /* 0x000fc40000410000 */
[----:B------:R-:W-:Y:S01]  /*d2a0*/  LOP3.LUT R13, R13, 0x7ffffffc, RZ, 0xc0, !PT ;  /* 0x7ffffffc0d0d7812 */ /* 0x000fe200078ec0ff */
[----:B------:R-:W-:Y:S02]  /*d2b0*/  FMUL.FTZ R16, R29, c[0x0][0x320] ;  /* 0x0000c8001d107a20 */ /* 0x000fe40000410000 */
[----:B------:R-:W-:Y:S02]  /*d2c0*/  FMUL.FTZ R18, R30, c[0x0][0x320] ;  /* 0x0000c8001e127a20 */ /* 0x000fe40000410000 */
[----:B------:R-:W-:Y:S01]  /*d2d0*/  IMAD.IADD R13, R64, 0x1, -R13 ;  /* 0x00000001400d7824 */ /* 0x000fe200078e0a0d */
[----:B------:R-:W2:Y:S01]  /*d2e0*/  MUFU.TANH R11, R11 ;  /* 0x0000000b000b7308 */ /* 0x000ea20000002400 */
[----:B------:R-:W-:Y:S02]  /*d2f0*/  FMUL.FTZ R17, R56, c[0x0][0x320] ;  /* 0x0000c80038117a20 */ /* 0x000fe40000410000 */
[----:B------:R-:W-:Y:S02]  /*d300*/  IMAD R60, R13, -0x2, R60 ;  /* 0xfffffffe0d3c7824 */ /* 0x000fe400078e023c */
[----:B------:R-:W-:-:S02]  /*d310*/  FMUL.FTZ R15, R57, c[0x0][0x320] ;  /* 0x0000c800390f7a20 */ /* 0x000fc40000410000 */
[----:B------:R-:W-:Y:S01]  /*d320*/  FMUL.FTZ R31, R31, c[0x0][0x320] ;  /* 0x0000c8001f1f7a20 */ /* 0x000fe20000410000 */
[----:B------:R-:W3:Y:S01]  /*d330*/  MUFU.TANH R10, R10 ;  /* 0x0000000a000a7308 */ /* 0x000ee20000002400 */
[----:B------:R-:W-:Y:S01]  /*d340*/  ISETP.GT.AND P0, PT, R60, RZ, PT ;  /* 0x000000ff3c00720c */ /* 0x000fe20003f04270 */
[----:B------:R-:W-:Y:S01]  /*d350*/  FMUL.FTZ R14, R58, c[0x0][0x320] ;  /* 0x0000c8003a0e7a20 */ /* 0x000fe20000410000 */
[----:B------:R-:W-:Y:S01]  /*d360*/  ISETP.GT.AND P6, PT, R60, 0x8, PT ;  /* 0x000000083c00780c */ /* 0x000fe20003fc4270 */
[----:B------:R-:W-:Y:S01]  /*d370*/  FMUL.FTZ R13, R52, c[0x0][0x320] ;  /* 0x0000c800340d7a20 */ /* 0x000fe20000410000 */
[----:B-1----:R-:W-:Y:S01]  /*d380*/  FSEL R19, R9, -INF , P0 ;  /* 0xff80000009137808 */ /* 0x002fe20000000000 */
[----:B------:R-:W-:Y:S01]  /*d390*/  FMUL.FTZ R53, R53, c[0x0][0x320] ;  /* 0x0000c80035357a20 */ /* 0x000fe20000410000 */
[----:B------:R-:W-:Y:S01]  /*d3a0*/  FSEL R3, R3, -INF , P0 ;  /* 0xff80000003037808 */ /* 0x000fe20000000000 */
[----:B------:R-:W1:Y:S01]  /*d3b0*/  MUFU.TANH R16, R16 ;  /* 0x0000001000107308 */ /* 0x000e620000002400 */
[C---:B------:R-:W-:Y:S01]  /*d3c0*/  ISETP.GT.AND P0, PT, R60.reuse, 0x1, PT ;  /* 0x000000013c00780c */ /* 0x040fe20003f04270 */
[----:B------:R-:W-:Y:S01]  /*d3d0*/  FMUL.FTZ R12, R59, c[0x0][0x320] ;  /* 0x0000c8003b0c7a20 */ /* 0x000fe20000410000 */
[----:B------:R-:W-:Y:S01]  /*d3e0*/  ISETP.GT.AND P1, PT, R60, 0x9, PT ;  /* 0x000000093c00780c */ /* 0x000fe20003f24270 */
[----:B------:R-:W-:Y:S01]  /*d3f0*/  FMUL.FTZ R54, R54, c[0x0][0x320] ;  /* 0x0000c80036367a20 */ /* 0x000fe20000410000 */
[----:B------:R-:W-:Y:S01]  /*d400*/  FSEL R21, R8, -INF , P0 ;  /* 0xff80000008157808 */ /* 0x000fe20000000000 */
[----:B------:R-:W-:Y:S01]  /*d410*/  FMUL.FTZ R55, R55, c[0x0][0x320] ;  /* 0x0000c80037377a20 */ /* 0x000fe20000410000 */
[----:B--2---:R-:W-:Y:S01]  /*d420*/  FSEL R23, R11, -INF , P6 ;  /* 0xff8000000b177808 */ /* 0x004fe20003000000 */
[----:B------:R-:W2:Y:S01]  /*d430*/  MUFU.TANH R18, R18 ;  /* 0x0000001200127308 */ /* 0x000ea20000002400 */
[----:B------:R-:W-:-:S02]  /*d440*/  FMNMX.FTZ R8, R3, R21, !PT ;  /* 0x0000001503087209 */ /* 0x000fc40007810000 */
[----:B---3--:R-:W-:Y:S02]  /*d450*/  FSEL R20, R10, -INF , P0 ;  /* 0xff8000000a147808 */ /* 0x008fe40000000000 */
[----:B------:R-:W-:Y:S02]  /*d460*/  ISETP.GT.AND P0, PT, R60, 0x10, PT ;  /* 0x000000103c00780c */ /* 0x000fe40003f04270 */
[----:B------:R-:W-:Y:S01]  /*d470*/  FMNMX.FTZ R8, R23, R8, !PT ;  /* 0x0000000817087209 */ /* 0x000fe20007810000 */
[----:B------:R-:W3:Y:S01]  /*d480*/  MUFU.TANH R17, R17 ;  /* 0x0000001100117308 */ /* 0x000ee20000002400 */
[----:B-1----:R-:W-:Y:S02]  /*d490*/  FSEL R9, R16, -INF , P1 ;  /* 0xff80000010097808 */ /* 0x002fe40000800000 */
[----:B------:R-:W-:Y:S02]  /*d4a0*/  FMNMX.FTZ R27, R19, R20, !PT ;  /* 0x00000014131b7209 */ /* 0x000fe40007810000 */
[----:B------:R-:W-:-:S03]  /*d4b0*/  FMNMX.FTZ R8, R9, R8, !PT ;  /* 0x0000000809087209 */ /* 0x000fc60007810000 */
[----:B------:R-:W1:Y:S01]  /*d4c0*/  MUFU.TANH R6, R31 ;  /* 0x0000001f00067308 */ /* 0x000e620000002400 */
[----:B--2---:R-:W-:Y:S02]  /*d4d0*/  FSEL R18, R18, -INF , P6 ;  /* 0xff80000012127808 */ /* 0x004fe40003000000 */
[----:B------:R-:W-:Y:S02]  /*d4e0*/  ISETP.GT.AND P6, PT, R60, 0x11, PT ;  /* 0x000000113c00780c */ /* 0x000fe40003fc4270 */
[----:B------:R-:W-:-:S03]  /*d4f0*/  FMNMX.FTZ R27, R18, R27, !PT ;  /* 0x0000001b121b7209 */ /* 0x000fc60007810000 */
[----:B------:R-:W2:Y:S01]  /*d500*/  MUFU.TANH R15, R15 ;  /* 0x0000000f000f7308 */ /* 0x000ea20000002400 */
[----:B---3--:R-:W-:-:S04]  /*d510*/  FSEL R17, R17, -INF , P0 ;  /* 0xff80000011117808 */ /* 0x008fc80000000000 */
[----:B------:R-:W-:-:S03]  /*d520*/  FMNMX.FTZ R8, R17, R8, !PT ;  /* 0x0000000811087209 */ /* 0x000fc60007810000 */
[----:B------:R-:W3:Y:S01]  /*d530*/  MUFU.TANH R14, R14 ;  /* 0x0000000e000e7308 */ /* 0x000ee20000002400 */
[----:B-1----:R-:W-:Y:S02]  /*d540*/  FSEL R6, R6, -INF , P1 ;  /* 0xff80000006067808 */ /* 0x002fe40000800000 */
[----:B------:R-:W-:Y:S02]  /*d550*/  ISETP.GT.AND P1, PT, R60, 0x18, PT ;  /* 0x000000183c00780c */ /* 0x000fe40003f24270 */
[----:B------:R-:W-:-:S03]  /*d560*/  FMNMX.FTZ R27, R6, R27, !PT ;  /* 0x0000001b061b7209 */ /* 0x000fc60007810000 */
[----:B------:R-:W1:Y:S01]  /*d570*/  MUFU.TANH R13, R13 ;  /* 0x0000000d000d7308 */ /* 0x000e620000002400 */
[----:B--2---:R-:W-:-:S04]  /*d580*/  FSEL R15, R15, -INF , P6 ;  /* 0xff8000000f0f7808 */ /* 0x004fc80003000000 */
[----:B------:R-:W-:-:S03]  /*d590*/  FMNMX.FTZ R8, R15, R8, !PT ;  /* 0x000000080f087209 */ /* 0x000fc60007810000 */
[----:B------:R-:W2:Y:S01]  /*d5a0*/  MUFU.TANH R11, R53 ;  /* 0x00000035000b7308 */ /* 0x000ea20000002400 */
[----:B---3--:R-:W-:Y:S01]  /*d5b0*/  FSEL R14, R14, -INF , P0 ;  /* 0xff8000000e0e7808 */ /* 0x008fe20000000000 */
[----:B------:R-:W-:Y:S01]  /*d5c0*/  BAR.SYNC.DEFER_BLOCKING 0x0 ;  /* 0x0000000000007b1d */ /* 0x000fe20000010000 */
[----:B------:R-:W-:Y:S02]  /*d5d0*/  ISETP.GT.AND P0, PT, R60, 0x19, PT ;  /* 0x000000193c00780c */ /* 0x000fe40003f04270 */
[----:B------:R-:W-:Y:S02]  /*d5e0*/  FMNMX.FTZ R27, R14, R27, !PT ;  /* 0x0000001b0e1b7209 */ /* 0x000fe40007810000 */
[----:B-1----:R-:W-:Y:S01]  /*d5f0*/  FSEL R13, R13, -INF , P1 ;  /* 0xff8000000d0d7808 */ /* 0x002fe20000800000 */
[----:B------:R-:W1:Y:S03]  /*d600*/  MUFU.TANH R12, R12 ;  /* 0x0000000c000c7308 */ /* 0x000e660000002400 */
[----:B------:R-:W-:-:S02]  /*d610*/  FMNMX.FTZ R8, R13, R8, !PT ;  /* 0x000000080d087209 */ /* 0x000fc40007810000 */
[----:B--2---:R-:W-:-:S03]  /*d620*/  FSEL R11, R11, -INF , P0 ;  /* 0xff8000000b0b7808 */ /* 0x004fc60000000000 */
[----:B------:R-:W2:Y:S01]  /*d630*/  MUFU.TANH R10, R54 ;  /* 0x00000036000a7308 */ /* 0x000ea20000002400 */
[----:B------:R-:W-:-:S05]  /*d640*/  FMNMX.FTZ R25, R11, R8, !PT ;  /* 0x000000080b197209 */ /* 0x000fca0007810000 */
[----:B------:R-:W3:Y:S02]  /*d650*/  SHFL.BFLY PT, R16, R25, 0x2, 0x1f ;  /* 0x0c401f0019107f89 */ /* 0x000ee400000e0000 */
[----:B------:R-:W4:Y:S01]  /*d660*/  MUFU.TANH R8, R55 ;  /* 0x0000003700087308 */ /* 0x000f220000002400 */
[----:B-1----:R-:W-:-:S04]  /*d670*/  FSEL R12, R12, -INF , P6 ;  /* 0xff8000000c0c7808 */ /* 0x002fc80003000000 */
[----:B------:R-:W-:Y:S02]  /*d680*/  FMNMX.FTZ R27, R12, R27, !PT ;  /* 0x0000001b0c1b7209 */ /* 0x000fe40007810000 */
[----:B--2---:R-:W-:-:S04]  /*d690*/  FSEL R10, R10, -INF , P1 ;  /* 0xff8000000a0a7808 */ /* 0x004fc80000800000 */
[----:B------:R-:W-:Y:S02]  /*d6a0*/  FMNMX.FTZ R27, R10, R27, !PT ;  /* 0x0000001b0a1b7209 */ /* 0x000fe40007810000 */
[----:B----4-:R-:W-:Y:S02]  /*d6b0*/  FSEL R8, R8, -INF , P0 ;  /* 0xff80000008087808 */ /* 0x010fe40000000000 */
[----:B------:R-:W-:Y:S02]  /*d6c0*/  ISETP.GE.AND P0, PT, R63, 0x21, PT ;  /* 0x000000213f00780c */ /* 0x000fe40003f06270 */
[----:B------:R-:W-:Y:S02]  /*d6d0*/  FMNMX.FTZ R27, R8, R27, !PT ;  /* 0x0000001b081b7209 */ /* 0x000fe40007810000 */
[----:B---3--:R-:W-:-:S03]  /*d6e0*/  FMNMX.FTZ R24, R25, R16, !PT ;  /* 0x0000001019187209 */ /* 0x008fc60007810000 */
[----:B------:R-:W-:Y:S04]  /*d6f0*/  SHFL.BFLY PT, R16, R27, 0x2, 0x1f ;  /* 0x0c401f001b107f89 */ /* 0x000fe800000e0000 */
[----:B------:R-:W1:Y:S02]  /*d700*/  SHFL.BFLY PT, R25, R24, 0x1, 0x1f ;  /* 0x0c201f0018197f89 */ /* 0x000e6400000e0000 */
[----:B------:R-:W-:Y:S01]  /*d710*/  @P0 LEA.HI.SX32 R26, R149, 0xfffffffe, 0x1b ;  /* 0xfffffffe951a0811 */ /* 0x000fe200078fdaff */
[----:B------:R-:W-:Y:S02]  /*d720*/  @P0 IMAD.MOV.U32 R28, RZ, RZ, R234 ;  /* 0x000000ffff1c0224 */ /* 0x000fe400078e00ea */
[----:B------:R-:W-:Y:S02]  /*d730*/  @P0 IMAD.MOV.U32 R29, RZ, RZ, R237 ;  /* 0x000000ffff1d0224 */ /* 0x000fe400078e00ed */
[----:B------:R-:W-:Y:S01]  /*d740*/  @P0 IMAD R4, R4, R26, RZ ;  /* 0x0000001a04040224 */ /* 0x000fe200078e02ff */
[----:B-1----:R-:W-:-:S02]  /*d750*/  FMNMX.FTZ R148, R24, R25, !PT ;  /* 0x0000001918947209 */ /* 0x002fc40007810000 */
[----:B------:R-:W-:Y:S02]  /*d760*/  FMNMX.FTZ R25, R16, R27, !PT ;  /* 0x0000001b10197209 */ /* 0x000fe40007810000 */
[C---:B------:R-:W-:Y:S01]  /*d770*/  FSETP.NEU.FTZ.AND P1, PT, R148.reuse, -INF , PT ;  /* 0xff8000009400780b */ /* 0x040fe20003f3d000 */
[----:B------:R-:W-:Y:S01]  /*d780*/  FMUL.FTZ R16, R148, c[0x0][0x2d0] ;  /* 0x0000b40094107a20 */ /* 0x000fe20000410000 */
[----:B------:R-:W-:Y:S01]  /*d790*/  @P0 SHF.R.S32.HI R24, RZ, 0x1f, R26 ;  /* 0x0000001fff180819 */ /* 0x000fe2000001141a */
[----:B------:R-:W1:Y:S01]  /*d7a0*/  SHFL.BFLY PT, R22, R25, 0x1, 0x1f ;  /* 0x0c201f0019167f89 */ /* 0x000e6200000e0000 */
[-C--:B------:R-:W-:Y:S02]  /*d7b0*/  @P0 IMAD.WIDE.U32 R26, R26, R7.reuse, R28 ;  /* 0x000000071a1a0225 */ /* 0x080fe400078e001c */
[----:B------:R-:W-:Y:S02]  /*d7c0*/  FSEL R16, R16, RZ, P1 ;  /* 0x000000ff10107208 */ /* 0x000fe40000800000 */
[----:B------:R-:W-:Y:S01]  /*d7d0*/  @P0 IMAD R4, R24, R7, R4 ;  /* 0x0000000718040224 */ /* 0x000fe200078e0204 */
[----:B------:R-:W-:-:S02]  /*d7e0*/  @P0 LEA R28, P1, R26, c[0x0][0x1c8], 0x1 ;  /* 0x000072001a1c0a11 */ /* 0x000fc400078208ff */
[----:B------:R-:W-:Y:S02]  /*d7f0*/  FFMA.FTZ R205, R3, c[0x0][0x2d0], -R16 ;  /* 0x0000b40003cd7a23 */ /* 0x000fe40000010810 */
[----:B------:R-:W-:Y:S02]  /*d800*/  @P0 IMAD.IADD R4, R27, 0x1, R4 ;  /* 0x000000011b040824 */ /* 0x000fe400078e0204 */
[--C-:B------:R-:W-:Y:S02]  /*d810*/  FFMA.FTZ R150, R21, c[0x0][0x2d0], -R16.reuse ;  /* 0x0000b40015967a23 */ /* 0x100fe40000010810 */
[----:B------:R-:W-:Y:S01]  /*d820*/  FFMA.FTZ R151, R23, c[0x0][0x2d0], -R16 ;  /* 0x0000b40017977a23 */ /* 0x000fe20000010810 */
[----:B------:R-:W-:Y:S01]  /*d830*/  @P0 LEA.HI.X R29, R26, c[0x0][0x1cc], R4, 0x1, P1 ;  /* 0x000073001a1d0a11 */ /* 0x000fe200008f0c04 */
[--C-:B------:R-:W-:Y:S01]  /*d840*/  FFMA.FTZ R4, R9, c[0x0][0x2d0], -R16.reuse ;  /* 0x0000b40009047a23 */ /* 0x100fe20000010810 */
[----:B------:R-:W-:Y:S01]  /*d850*/  MUFU.EX2 R205, R205 ;  /* 0x000000cd00cd7308 */ /* 0x000fe20000000800 */
[----:B------:R-:W-:-:S02]  /*d860*/  FFMA.FTZ R206, R17, c[0x0][0x2d0], -R16 ;  /* 0x0000b40011ce7a23 */ /* 0x000fc40000010810 */
[----:B------:R2:W-:Y:S01]  /*d870*/  @P0 LDGSTS.E.BYPASS.LTC128B.128 [R232+0xc080], [R28.64], !P2 ;  /* 0x0c0800001ce80fae */ /* 0x0005e2000d101d4a */
[--C-:B------:R-:W-:Y:S02]  /*d880*/  FFMA.FTZ R211, R15, c[0x0][0x2d0], -R16.reuse ;  /* 0x0000b4000fd37a23 */ /* 0x100fe40000010810 */
[--C-:B------:R-:W-:Y:S01]  /*d890*/  FFMA.FTZ R208, R13, c[0x0][0x2d0], -R16.reuse ;  /* 0x0000b4000dd07a23 */ /* 0x100fe20000010810 */
[----:B-1----:R-:W-:Y:S01]  /*d8a0*/  FMNMX.FTZ R3, R25, R22, !PT ;  /* 0x0000001619037209 */ /* 0x002fe20007810000 */
[----:B------:R2:W-:Y:S01]  /*d8b0*/  @P0 LDGSTS.E.BYPASS.LTC128B.128 [R232+0xd080], [R28.64+0x80], !P5 ;  /* 0x0d0800801ce80fae */ /* 0x0005e2000e901d4a */
[----:B------:R-:W-:Y:S01]  /*d8c0*/  MUFU.EX2 R0, R4 ;  /* 0x0000000400007308 */ /* 0x000fe20000000800 */
[----:B------:R-:W-:Y:S01]  /*d8d0*/  FFMA.FTZ R241, R11, c[0x0][0x2d0], -R16 ;  /* 0x0000b4000bf17a23 */ /* 0x000fe20000010810 */
[C---:B------:R-:W-:Y:S01]  /*d8e0*/  FSETP.NEU.FTZ.AND P1, PT, R3.reuse, -INF , PT ;  /* 0xff8000000300780b */ /* 0x040fe20003f3d000 */
[----:B------:R-:W-:Y:S01]  /*d8f0*/  FMUL.FTZ R2, R3, c[0x0][0x2d0] ;  /* 0x0000b40003027a20 */ /* 0x000fe20000410000 */
[----:B------:R2:W-:Y:S04]  /*d900*/  @P0 LDGSTS.E.BYPASS.LTC128B.128 [R232+0xe080], [R28.64+0x100], !P4 ;  /* 0x0e0801001ce80fae */ /* 0x0005e8000e101d4a */
[----:B------:R-:W-:Y:S01]  /*d910*/  FSEL R9, R2, RZ, P1 ;  /* 0x000000ff02097208 */ /* 0x000fe20000800000 */
[----:B------:R2:W-:Y:S01]  /*d920*/  @P0 LDGSTS.E.BYPASS.LTC128B.128 [R232+0xf080], [R28.64+0x180], !P3 ;  /* 0x0f0801801ce80fae */ /* 0x0005e2000d901d4a */
[----:B------:R-:W1:Y:S03]  /*d930*/  MUFU.EX2 R150, R150 ;  /* 0x0000009600967308 */ /* 0x000e660000000800 */
[----:B------:R-:W3:Y:S01]  /*d940*/  LDSM.16.MT88.4 R140, [R223+0x8080] ;  /* 0x00808000df8c783b */ /* 0x000ee20000004200 */
[----:B------:R-:W-:-:S02]  /*d950*/  FFMA.FTZ R2, R6, c[0x0][0x2d0], -R9 ;  /* 0x0000b40006027a23 */ /* 0x000fc40000010809 */
[--C-:B------:R-:W-:Y:S01]  /*d960*/  FFMA.FTZ R209, R19, c[0x0][0x2d0], -R9.reuse ;  /* 0x0000b40013d17a23 */ /* 0x100fe20000010809 */
[----:B------:R-:W4:Y:S01]  /*d970*/  LDSM.16.MT88.4 R132, [R218+0x8080] ;  /* 0x00808000da84783b */ /* 0x000f220000004200 */
[--C-:B------:R-:W-:Y:S01]  /*d980*/  FFMA.FTZ R204, R20, c[0x0][0x2d0], -R9.reuse ;  /* 0x0000b40014cc7a23 */ /* 0x100fe20000010809 */
[----:B------:R-:W5:Y:S01]  /*d990*/  MUFU.EX2 R151, R151 ;  /* 0x0000009700977308 */ /* 0x000f620000000800 */
[--C-:B------:R-:W-:Y:S01]  /*d9a0*/  FFMA.FTZ R207, R18, c[0x0][0x2d0], -R9.reuse ;  /* 0x0000b40012cf7a23 */ /* 0x100fe20000010809 */
[----:B------:R-:W2:Y:S01]  /*d9b0*/  LDSM.16.MT88.4 R24, [R217+0x8080] ;  /* 0x00808000d918783b */ /* 0x000ea20000004200 */
[--C-:B------:R-:W-:Y:S02]  /*d9c0*/  FFMA.FTZ R210, R14, c[0x0][0x2d0], -R9.reuse ;  /* 0x0000b4000ed27a23 */ /* 0x100fe40000010809 */
[--C-:B------:R-:W-:Y:S01]  /*d9d0*/  FFMA.FTZ R213, R12, c[0x0][0x2d0], -R9.reuse ;  /* 0x0000b4000cd57a23 */ /* 0x100fe20000010809 */
[----:B------:R-:W2:Y:S01]  /*d9e0*/  LDSM.16.MT88.4 R32, [R216+0x8080] ;  /* 0x00808000d820783b */ /* 0x000ea20000004200 */
[--C-:B------:R-:W-:Y:S01]  /*d9f0*/  FFMA.FTZ R212, R10, c[0x0][0x2d0], -R9.reuse ;  /* 0x0000b4000ad47a23 */ /* 0x100fe20000010809 */
[----:B------:R-:W-:Y:S01]  /*da00*/  MUFU.EX2 R209, R209 ;  /* 0x000000d100d17308 */ /* 0x000fe20000000800 */
[----:B------:R-:W-:Y:S01]  /*da10*/  FFMA.FTZ R239, R8, c[0x0][0x2d0], -R9 ;  /* 0x0000b40008ef7a23 */ /* 0x000fe20000010809 */
[----:B------:R-:W2:Y:S01]  /*da20*/  LDSM.16.MT88.4 R40, [R223+0x9080] ;  /* 0x00908000df28783b */ /* 0x000ea20000004200 */
[----:B-1----:R-:W-:Y:S01]  /*da30*/  F2FP.BF16.PACK_AB R128, R150, R205 ;  /* 0x000000cd9680723e */ /* 0x002fe200000010ff */
[----:B------:R-:W-:-:S02]  /*da40*/  FADD.FTZ R150, R205, R150 ;  /* 0x00000096cd967221 */ /* 0x000fc40000010000 */
[----:B------:R-:W1:Y:S02]  /*da50*/  LDSM.16.MT88.4 R48, [R218+0x9080] ;  /* 0x00908000da30783b */ /* 0x000e640000004200 */
[----:B------:R-:W3:Y:S01]  /*da60*/  MUFU.EX2 R204, R204 ;  /* 0x000000cc00cc7308 */ /* 0x000ee20000000800 */
[----:B-----5:R-:W-:Y:S01]  /*da70*/  F2FP.BF16.PACK_AB R130, R0, R151 ;  /* 0x000000970082723e */ /* 0x020fe200000010ff */
[----:B------:R-:W5:Y:S01]  /*da80*/  LDSM.16.MT88.4 R56, [R217+0x9080] ;  /* 0x00908000d938783b */ /* 0x000f620000004200 */
[----:B------:R-:W-:-:S03]  /*da90*/  FADD.FTZ R151, R151, R150 ;  /* 0x0000009697977221 */ /* 0x000fc60000010000 */
[----:B------:R-:W1:Y:S01]  /*daa0*/  LDSM.16.MT88.4 R64, [R216+0x9080] ;  /* 0x00908000d840783b */ /* 0x000e620000004200 */
[----:B------:R-:W-:Y:S01]  /*dab0*/  FADD.FTZ R151, R0, R151 ;  /* 0x0000009700977221 */ /* 0x000fe20000010000 */
[----:B------:R-:W-:Y:S02]  /*dac0*/  MUFU.EX2 R207, R207 ;  /* 0x000000cf00cf7308 */ /* 0x000fe40000000800 */
[----:B------:R-:W1:Y:S04]  /*dad0*/  LDSM.16.MT88.4 R72, [R223+0xa080] ;  /* 0x00a08000df48783b */ /* 0x000e680000004200 */
[----:B------:R-:W1:Y:S02]  /*dae0*/  LDSM.16.MT88.4 R80, [R218+0xa080] ;  /* 0x00a08000da50783b */ /* 0x000e640000004200 */
[----:B------:R-:W4:Y:S01]  /*daf0*/  MUFU.EX2 R2, R2 ;  /* 0x0000000200027308 */ /* 0x000f220000000800 */
[----:B---3--:R-:W-:Y:S01]  /*db00*/  F2FP.BF16.PACK_AB R129, R204, R209 ;  /* 0x000000d1cc81723e */ /* 0x008fe200000010ff */
[----:B------:R-:W3:Y:S01]  /*db10*/  LDSM.16.MT88.4 R88, [R217+0xa080] ;  /* 0x00a08000d958783b */ /* 0x000ee20000004200 */
[----:B------:R-:W-:-:S03]  /*db20*/  FADD.FTZ R204, R209, R204 ;  /* 0x000000ccd1cc7221 */ /* 0x000fc60000010000 */
[----:B------:R-:W1:Y:S02]  /*db30*/  LDSM.16.MT88.4 R96, [R216+0xa080] ;  /* 0x00a08000d860783b */ /* 0x000e640000004200 */
[----:B------:R-:W-:Y:S02]  /*db40*/  MUFU.EX2 R206, R206 ;  /* 0x000000ce00ce7308 */ /* 0x000fe40000000800 */
[----:B------:R-:W1:Y:S04]  /*db50*/  LDSM.16.MT88.4 R104, [R223+0xb080] ;  /* 0x00b08000df68783b */ /* 0x000e680000004200 */
[----:B------:R-:W1:Y:S01]  /*db60*/  LDSM.16.MT88.4 R112, [R218+0xb080] ;  /* 0x00b08000da70783b */ /* 0x000e620000004200 */
[----:B----4-:R-:W-:Y:S01]  /*db70*/  F2FP.BF16.PACK_AB R131, R2, R207 ;  /* 0x000000cf0283723e */ /* 0x010fe200000010ff */
[----:B------:R-:W4:Y:S02]  /*db80*/  MUFU.EX2 R211, R211 ;  /* 0x000000d300d37308 */ /* 0x000f240000000800 */
[----:B------:R-:W1:Y:S01]  /*db90*/  LDSM.16.MT88.4 R120, [R217+0xb080] ;  /* 0x00b08000d978783b */ /* 0x000e620000004200 */
[----:B------:R-:W-:-:S03]  /*dba0*/  FADD.FTZ R207, R207, R204 ;  /* 0x000000cccfcf7221 */ /* 0x000fc60000010000 */
[----:B------:R-:W1:Y:S01]  /*dbb0*/  LDSM.16.MT88.4 R4, [R216+0xb080] ;  /* 0x00b08000d804783b */ /* 0x000e620000004200 */
[C---:B------:R-:W-:Y:S01]  /*dbc0*/  HMMA.16816.F32.BF16 R144, R128.reuse, R140, RZ ;  /* 0x0000008c8090723c */ /* 0x040fe200000418ff */
[----:B------:R-:W-:Y:S01]  /*dbd0*/  FADD.FTZ R207, R2, R207 ;  /* 0x000000cf02cf7221 */ /* 0x000fe20000010000 */
[----:B------:R-:W-:Y:S01]  /*dbe0*/  MUFU.EX2 R210, R210 ;  /* 0x000000d200d27308 */ /* 0x000fe20000000800 */
[----:B------:R-:W3:Y:S04]  /*dbf0*/  LDSM.16.MT88.4 R200, [R223+0x8880] ;  /* 0x00888000dfc8783b */ /* 0x000ee80000004200 */
[----:B------:R-:W3:Y:S01]  /*dc00*/  LDSM.16.MT88.4 R196, [R218+0x8880] ;  /* 0x00888000dac4783b */ /* 0x000ee20000004200 */
[C---:B------:R-:W-:Y:S02]  /*dc10*/  HMMA.16816.F32.BF16 R136, R128.reuse, R132, RZ ;  /* 0x000000848088723c */ /* 0x040fe400000418ff */
[----:B------:R-:W1:Y:S01]  /*dc20*/  MUFU.EX2 R213, R213 ;  /* 0x000000d500d57308 */ /* 0x000e620000000800 */
[----:B------:R-:W3:Y:S04]  /*dc30*/  LDSM.16.MT88.4 R192, [R217+0x8880] ;  /* 0x00888000d9c0783b */ /* 0x000ee80000004200 */
[----:B------:R-:W3:Y:S01]  /*dc40*/  LDSM.16.MT88.4 R188, [R216+0x8880] ;  /* 0x00888000d8bc783b */ /* 0x000ee20000004200 */
[C---:B--2---:R-:W-:Y:S02]  /*dc50*/  HMMA.16816.F32.BF16 R20, R128.reuse, R24, RZ ;  /* 0x000000188014723c */ /* 0x044fe400000418ff */
[----:B------:R-:W-:Y:S01]  /*dc60*/  MUFU.EX2 R208, R208 ;  /* 0x000000d000d07308 */ /* 0x000fe20000000800 */
[----:B------:R-:W2:Y:S04]  /*dc70*/  LDSM.16.MT88.4 R184, [R223+0x9880] ;  /* 0x00988000dfb8783b */ /* 0x000ea80000004200 */
[----:B------:R-:W2:Y:S01]  /*dc80*/  LDSM.16.MT88.4 R180, [R218+0x9880] ;  /* 0x00988000dab4783b */ /* 0x000ea20000004200 */
[C---:B------:R-:W-:Y:S02]  /*dc90*/  HMMA.16816.F32.BF16 R28, R128.reuse, R32, RZ ;  /* 0x00000020801c723c */ /* 0x040fe400000418ff */
[----:B------:R-:W2:Y:S01]  /*dca0*/  MUFU.EX2 R241, R241 ;  /* 0x000000f100f17308 */ /* 0x000ea20000000800 */
[----:B------:R-:W2:Y:S04]  /*dcb0*/  LDSM.16.MT88.4 R176, [R217+0x9880] ;  /* 0x00988000d9b0783b */ /* 0x000ea80000004200 */
[----:B------:R-:W2:Y:S01]  /*dcc0*/  LDSM.16.MT88.4 R172, [R216+0x9880] ;  /* 0x00988000d8ac783b */ /* 0x000ea20000004200 */
[C---:B------:R-:W-:Y:S02]  /*dcd0*/  HMMA.16816.F32.BF16 R36, R128.reuse, R40, RZ ;  /* 0x000000288024723c */ /* 0x040fe400000418ff */
[----:B------:R-:W-:Y:S01]  /*dce0*/  MUFU.EX2 R212, R212 ;  /* 0x000000d400d47308 */ /* 0x000fe20000000800 */
[----:B------:R-:W2:Y:S04]  /*dcf0*/  LDSM.16.MT88.4 R168, [R223+0xa880] ;  /* 0x00a88000dfa8783b */ /* 0x000ea80000004200 */
[----:B------:R-:W2:Y:S01]  /*dd00*/  LDSM.16.MT88.4 R164, [R218+0xa880] ;  /* 0x00a88000daa4783b */ /* 0x000ea20000004200 */
[C---:B-1----:R-:W-:Y:S02]  /*dd10*/  HMMA.16816.F32.BF16 R44, R128.reuse, R48, RZ ;  /* 0x00000030802c723c */ /* 0x042fe400000418ff */
[----:B------:R-:W1:Y:S01]  /*dd20*/  MUFU.EX2 R239, R239 ;  /* 0x000000ef00ef7308 */ /* 0x000e620000000800 */
[----:B------:R-:W1:Y:S04]  /*dd30*/  LDSM.16.MT88.4 R160, [R217+0xa880] ;  /* 0x00a88000d9a0783b */ /* 0x000e680000004200 */
[----:B------:R-:W1:Y:S01]  /*dd40*/  LDSM.16.MT88.4 R156, [R216+0xa880] ;  /* 0x00a88000d89c783b */ /* 0x000e620000004200 */
[C---:B-----5:R-:W-:Y:S03]  /*dd50*/  HMMA.16816.F32.BF16 R52, R128.reuse, R56, RZ ;  /* 0x000000388034723c */ /* 0x060fe600000418ff */
[----:B------:R-:W5:Y:S04]  /*dd60*/  LDSM.16.MT88.4 R152, [R223+0xb880] ;  /* 0x00b88000df98783b */ /* 0x000f680000004200 */
[----:B------:R-:W1:Y:S01]  /*dd70*/  LDSM.16.MT88.4 R16, [R218+0xb880] ;  /* 0x00b88000da10783b */ /* 0x000e620000004200 */
[C---:B------:R-:W-:Y:S03]  /*dd80*/  HMMA.16816.F32.BF16 R60, R128.reuse, R64, RZ ;  /* 0x00000040803c723c */ /* 0x040fe600000418ff */
[----:B------:R-:W1:Y:S04]  /*dd90*/  LDSM.16.MT88.4 R12, [R217+0xb880] ;  /* 0x00b88000d90c783b */ /* 0x000e680000004200 */
[----:B------:R-:W1:Y:S01]  /*dda0*/  LDSM.16.MT88.4 R8, [R216+0xb880] ;  /* 0x00b88000d808783b */ /* 0x000e620000004200 */
[C---:B------:R-:W-:Y:S03]  /*ddb0*/  HMMA.16816.F32.BF16 R68, R128.reuse, R72, RZ ;  /* 0x000000488044723c */ /* 0x040fe600000418ff */
[----:B------:R-:W0:Y:S05]  /*ddc0*/  LDGDEPBAR ;  /* 0x00000000000079af */ /* 0x000e2a0000000000 */
[C---:B------:R-:W-:Y:S08]  /*ddd0*/  HMMA.16816.F32.BF16 R76, R128.reuse, R80, RZ ;  /* 0x00000050804c723c */ /* 0x040ff000000418ff */
[C---:B---3--:R-:W-:Y:S08]  /*dde0*/  HMMA.16816.F32.BF16 R84, R128.reuse, R88, RZ ;  /* 0x000000588054723c */ /* 0x048ff000000418ff */
[C---:B------:R-:W-:Y:S08]  /*ddf0*/  HMMA.16816.F32.BF16 R92, R128.reuse, R96, RZ ;  /* 0x00000060805c723c */ /* 0x040ff000000418ff */
        /* <DEDUP_REMOVED lines=18> */
[C---:B------:R-:W-:Y:S07]  /*df20*/  HMMA.16816.F32.BF16 R124, R128.reuse, R4, RZ ;  /* 0x00000004807c723c */ /* 0x040fee00000418ff */
[----:B----4-:R-:W-:Y:S01]  /*df30*/  F2FP.BF16.PACK_AB R4, R211, R206 ;  /* 0x000000ced304723e */ /* 0x010fe200000010ff */
[----:B------:R-:W-:Y:S01]  /*df40*/  HMMA.16816.F32.BF16 R128, R128, R6, RZ ;  /* 0x000000068080723c */ /* 0x000fe200000418ff */
[----:B------:R-:W-:Y:S01]  /*df50*/  F2FP.BF16.PACK_AB R5, R213, R210 ;  /* 0x000000d2d505723e */ /* 0x000fe200000010ff */
[----:B------:R-:W-:-:S02]  /*df60*/  FADD.FTZ R206, R206, R151 ;  /* 0x00000097cece7221 */ /* 0x000fc40000010000 */
[----:B------:R-:W-:Y:S02]  /*df70*/  FADD.FTZ R210, R210, R207 ;  /* 0x000000cfd2d27221 */ /* 0x000fe40000010000 */
[----:B------:R-:W-:Y:S01]  /*df80*/  FADD.FTZ R211, R211, R206 ;  /* 0x000000ced3d37221 */ /* 0x000fe20000010000 */
[----:B--2---:R-:W-:Y:S01]  /*df90*/  F2FP.BF16.PACK_AB R6, R241, R208 ;  /* 0x000000d0f106723e */ /* 0x004fe200000010ff */
[----:B------:R-:W-:Y:S01]  /*dfa0*/  FADD.FTZ R213, R213, R210 ;  /* 0x000000d2d5d57221 */ /* 0x000fe20000010000 */
[----:B-1----:R-:W-:Y:S01]  /*dfb0*/  F2FP.BF16.PACK_AB R7, R239, R212 ;  /* 0x000000d4ef07723e */ /* 0x002fe200000010ff */
[----:B------:R-:W-:Y:S02]  /*dfc0*/  FADD.FTZ R208, R208, R211 ;  /* 0x000000d3d0d07221 */ /* 0x000fe40000010000 */
[----:B------:R-:W-:Y:S02]  /*dfd0*/  FADD.FTZ R212, R212, R213 ;  /* 0x000000d5d4d47221 */ /* 0x000fe40000010000 */
[----:B------:R-:W-:-:S02]  /*dfe0*/  FADD.FTZ R241, R241, R208 ;  /* 0x000000d0f1f17221 */ /* 0x000fc40000010000 */
[----:B------:R-:W-:Y:S01]  /*dff0*/  HMMA.16816.F32.BF16 R144, R4, R200, R144 ;  /* 0x000000c80490723c */ /* 0x000fe20000041890 */
[----:B------:R-:W-:-:S07]  /*e000*/  FADD.FTZ R239, R239, R212 ;  /* 0x000000d4efef7221 */ /* 0x000fce0000010000 */
[C---:B------:R-:W-:Y:S08]  /*e010*/  HMMA.16816.F32.BF16 R140, R4.reuse, R202, R140 ;  /* 0x000000ca048c723c */ /* 0x040ff0000004188c */
        /* <DEDUP_REMOVED lines=22> */
[C---:B-----5:R-:W-:Y:S08]  /*e180*/  HMMA.16816.F32.BF16 R100, R4.reuse, R152, R100 ;  /* 0x000000980464723c */ /* 0x060ff00000041864 */
[C---:B------:R-:W-:Y:S08]  /*e190*/  HMMA.16816.F32.BF16 R104, R4.reuse, R154, R104 ;  /* 0x0000009a0468723c */ /* 0x040ff00000041868 */
[C---:B------:R-:W-:Y:S08]  /*e1a0*/  HMMA.16816.F32.BF16 R108, R4.reuse, R16, R108 ;  /* 0x00000010046c723c */ /* 0x040ff0000004186c */
[C---:B------:R-:W-:Y:S08]  /*e1b0*/  HMMA.16816.F32.BF16 R112, R4.reuse, R18, R112 ;  /* 0x000000120470723c */ /* 0x040ff00000041870 */
[C---:B------:R-:W-:Y:S08]  /*e1c0*/  HMMA.16816.F32.BF16 R116, R4.reuse, R12, R116 ;  /* 0x0000000c0474723c */ /* 0x040ff00000041874 */
[C---:B------:R-:W-:Y:S08]  /*e1d0*/  HMMA.16816.F32.BF16 R120, R4.reuse, R14, R120 ;  /* 0x0000000e0478723c */ /* 0x040ff00000041878 */
[C---:B------:R-:W-:Y:S08]  /*e1e0*/  HMMA.16816.F32.BF16 R124, R4.reuse, R8, R124 ;  /* 0x00000008047c723c */ /* 0x040ff0000004187c */
[----:B------:R-:W-:Y:S01]  /*e1f0*/  HMMA.16816.F32.BF16 R128, R4, R10, R128 ;  /* 0x0000000a0480723c */ /* 0x000fe20000041880 */
[----:B------:R-:W-:Y:S07]  /*e200*/  @!P0 BRA `(.L_x_137) ;  /* 0x00001fc000008947 */ /* 0x000fee0003800000 */
[----:B------:R-:W-:Y:S01]  /*e210*/  LEA.HI.SX32 R233, R149, 0xfffffffe, 0x1b ;  /* 0xfffffffe95e97811 */ /* 0x000fe200078fdaff */
[----:B------:R-:W-:Y:S01]  /*e220*/  IMAD.MOV.U32 R0, RZ, RZ, R3 ;  /* 0x000000ffff007224 */ /* 0x000fe200078e0003 */
[C---:B------:R-:W-:Y:S01]  /*e230*/  IADD3 R215, R224.reuse, 0x800, RZ ;  /* 0x00000800e0d77810 */ /* 0x040fe20007ffe0ff */
[----:B------:R-:W-:Y:S01]  /*e240*/  IMAD.MOV.U32 R149, RZ, RZ, R148 ;  /* 0x000000ffff957224 */ /* 0x000fe200078e0094 */
[C---:B------:R-:W-:Y:S01]  /*e250*/  IADD3 R213, R224.reuse, 0x1000, RZ ;  /* 0x00001000e0d57810 */ /* 0x040fe20007ffe0ff */
[----:B------:R-:W-:Y:S01]  /*e260*/  ULDC.64 UR4, c[0x0][0x118] ;  /* 0x0000460000047ab9 */ /* 0x000fe20000000a00 */
[----:B------:R-:W-:-:S02]  /*e270*/  IADD3 R212, R224, 0x1800, RZ ;  /* 0x00001800e0d47810 */ /* 0x000fc40007ffe0ff */
[C---:B------:R-:W-:Y:S02]  /*e280*/  IADD3 R211, R224.reuse, 0x2000, RZ ;  /* 0x00002000e0d37810 */ /* 0x040fe40007ffe0ff */
[C---:B------:R-:W-:Y:S02]  /*e290*/  IADD3 R210, R224.reuse, 0x2800, RZ ;  /* 0x00002800e0d27810 */ /* 0x040fe40007ffe0ff */
[C---:B------:R-:W-:Y:S02]  /*e2a0*/  IADD3 R209, R224.reuse, 0x3000, RZ ;  /* 0x00003000e0d17810 */ /* 0x040fe40007ffe0ff */
[----:B------:R-:W-:Y:S02]  /*e2b0*/  IADD3 R208, R224, 0x3800, RZ ;  /* 0x00003800e0d07810 */ /* 0x000fe40007ffe0ff */
.L_x_138:
[----:B------:R-:W-:Y:S04]  /*e2c0*/  DEPBAR.LE SB0, 0x0 ;  /* 0x000080000000791a */ /* 0x000fe80000000000 */
[----:B------:R-:W-:Y:S01]  /*e2d0*/  BAR.SYNC.DEFER_BLOCKING 0x0 ;  /* 0x0000000000007b1d */ /* 0x000fe20000010000 */
[----:B------:R-:W-:Y:S01]  /*e2e0*/  SHF.R.S32.HI R2, RZ, 0x1f, R233 ;  /* 0x0000001fff027819 */ /* 0x000fe200000114e9 */
[C---:B------:R-:W-:Y:S04]  /*e2f0*/  IMAD.WIDE.U32 R18, R233.reuse, c[0x0][0x208], RZ ;  /* 0x00008200e9127a25 */ /* 0x040fe800078e00ff */
[----:B------:R-:W-:Y:S01]  /*e300*/  IMAD R2, R2, c[0x0][0x208], RZ ;  /* 0x0000820002027a24 */ /* 0x000fe200078e02ff */
[C---:B------:R-:W-:Y:S03]  /*e310*/  LEA R17, P0, R18.reuse, R230, 0x5 ;  /* 0x000000e612117211 */ /* 0x040fe600078028ff */
[----:B------:R-:W-:Y:S05]  /*e320*/  IMAD R2, R233, c[0x0][0x20c], R2 ;  /* 0x00008300e9027a24 */ /* 0x000fea00078e0202 */
[----:B------:R-:W-:Y:S04]  /*e330*/  IADD3 R16, R19, R2, RZ ;  /* 0x0000000213107210 */ /* 0x000fe80007ffe0ff */
[----:B------:R-:W-:Y:S02]  /*e340*/  LEA.HI.X R16, R18, R229, R16, 0x5, P0 ;  /* 0x000000e512107211 */ /* 0x000fe400000f2c10 */
[C---:B------:R-:W-:Y:S01]  /*e350*/  LEA R2, P0, R17.reuse, c[0x0][0x1f8], 0x1 ;  /* 0x00007e0011027a11 */ /* 0x040fe200078008ff */
[----:B------:R-:W-:Y:S03]  /*e360*/  LDSM.16.M88.4 R152, [R226+0x10080] ;  /* 0x01008000e298783b */ /* 0x000fe60000000200 */
[----:B------:R-:W-:Y:S02]  /*e370*/  LEA.HI.X R3, R17, c[0x0][0x1fc], R16, 0x1, P0 ;  /* 0x00007f0011037a11 */ /* 0x000fe400000f0c10 */
[C---:B------:R-:W-:Y:S02]  /*e380*/  ISETP.GT.AND P0, PT, R233.reuse, RZ, PT ;  /* 0x000000ffe900720c */ /* 0x040fe40003f04270 */
[----:B------:R-:W-:Y:S01]  /*e390*/  IADD3 R233, R233, -0x1, RZ ;  /* 0xffffffffe9e97810 */ /* 0x000fe20007ffe0ff */
[----:B------:R-:W1:Y:S08]  /*e3a0*/  LDSM.16.M88.4 R156, [R225+0xc080] ;  /* 0x00c08000e19c783b */ /* 0x000e700000000200 */
[----:B------:R-:W2:Y:S08]  /*e3b0*/  LDSM.16.M88.4 R160, [R225+0xc880] ;  /* 0x00c88000e1a0783b */ /* 0x000eb00000000200 */
[----:B------:R-:W-:Y:S08]  /*e3c0*/  LDSM.16.M88.4 R164, [R222+0x10080] ;  /* 0x01008000dea4783b */ /* 0x000ff00000000200 */
[----:B------:R-:W3:Y:S08]  /*e3d0*/  LDSM.16.M88.4 R168, [R224] ;  /* 0x00000000e0a8783b */ /* 0x000ef00000000200 */
[----:B------:R-:W4:Y:S01]  /*e3e0*/  LDSM.16.M88.4 R172, [R215] ;  /* 0x00000000d7ac783b */ /* 0x000f220000000200 */
[C---:B-1----:R-:W-:Y:S07]  /*e3f0*/  HMMA.16816.F32.BF16 R4, R152.reuse, R156, RZ ;  /* 0x0000009c9804723c */ /* 0x042fee00000418ff */
[----:B------:R-:W-:Y:S01]  /*e400*/  @!PT LDS RZ, [RZ] ;  /* 0x00000000fffff984 */ /* 0x000fe20000000800 */
[----:B------:R-:W-:Y:S01]  /*e410*/  @!PT LDS RZ, [RZ] ;  /* 0x00000000fffff984 */ /* 0x000fe20000000800 */
[----:B------:R-:W-:Y:S01]  /*e420*/  @!PT LDS RZ, [RZ] ;  /* 0x00000000fffff984 */ /* 0x000fe20000000800 */
[----:B------:R1:W-:Y:S01]  /*e430*/  LDGSTS.E.BYPASS.LTC128B.128 [R232+0x8080], [R2.64], !P2 ;  /* 0x0808000002e87fae */ /* 0x0003e2000d101d44 */
[C---:B------:R-:W-:Y:S07]  /*e440*/  HMMA.16816.F32.BF16 R8, R152.reuse, R158, RZ ;  /* 0x0000009e9808723c */ /* 0x040fee00000418ff */
[----:B------:R1:W-:Y:S01]  /*e450*/  LDGSTS.E.BYPASS.LTC128B.128 [R232+0x9080], [R2.64+0x80], !P5 ;  /* 0x0908008002e87fae */ /* 0x0003e2000e901d44 */
[C---:B--2---:R-:W-:Y:S07]  /*e460*/  HMMA.16816.F32.BF16 R12, R152.reuse, R160, RZ ;  /* 0x000000a0980c723c */ /* 0x044fee00000418ff */
[----:B------:R1:W-:Y:S01]  /*e470*/  LDGSTS.E.BYPASS.LTC128B.128 [R232+0xa080], [R2.64+0x100], !P4 ;  /* 0x0a08010002e87fae */ /* 0x0003e2000e101d44 */
[----:B------:R-:W-:Y:S07]  /*e480*/  HMMA.16816.F32.BF16 R16, R152, R162, RZ ;  /* 0x000000a29810723c */ /* 0x000fee00000418ff */
[----:B------:R1:W-:Y:S01]  /*e490*/  LDGSTS.E.BYPASS.LTC128B.128 [R232+0xb080], [R2.64+0x180], !P3 ;  /* 0x0b08018002e87fae */ /* 0x0003e2000d901d44 */
[C---:B---3--:R-:W-:Y:S07]  /*e4a0*/  HMMA.16816.F32.BF16 R4, R164.reuse, R168, R4 ;  /* 0x000000a8a404723c */ /* 0x048fee0000041804 */
[----:B------:R-:W-:Y:S01]  /*e4b0*/  LDSM.16.M88.4 R176, [R221+0x10080] ;  /* 0x01008000ddb0783b */ /* 0x000fe20000000200 */
[C---:B------:R-:W-:Y:S07]  /*e4c0*/  HMMA.16816.F32.BF16 R8, R164.reuse, R170, R8 ;  /* 0x000000aaa408723c */ /* 0x040fee0000041808 */
[----:B------:R-:W2:Y:S01]  /*e4d0*/  LDSM.16.M88.4 R180, [R220+0xc080] ;  /* 0x00c08000dcb4783b */ /* 0x000ea20000000200 */
[C---:B----4-:R-:W-:Y:S07]  /*e4e0*/  HMMA.16816.F32.BF16 R12, R164.reuse, R172, R12 ;  /* 0x000000aca40c723c */ /* 0x050fee000004180c */
[----:B------:R-:W3:Y:S01]  /*e4f0*/  LDSM.16.M88.4 R152, [R220+0xc880] ;  /* 0x00c88000dc98783b */ /* 0x000ee20000000200 */
[----:B------:R-:W-:Y:S07]  /*e500*/  HMMA.16816.F32.BF16 R16, R164, R174, R16 ;  /* 0x000000aea410723c */ /* 0x000fee0000041810 */
[----:B------:R-:W-:Y:S08]  /*e510*/  LDSM.16.M88.4 R156, [R219+0x10080] ;  /* 0x01008000db9c783b */ /* 0x000ff00000000200 */
[----:B------:R-:W4:Y:S08]  /*e520*/  LDSM.16.M88.4 R160, [R214] ;  /* 0x00000000d6a0783b */ /* 0x000f300000000200 */
[----:B------:R-:W0:Y:S01]  /*e530*/  LDGDEPBAR ;  /* 0x00000000000079af */ /* 0x000e220000000000 */
[C---:B--2---:R-:W-:Y:S07]  /*e540*/  HMMA.16816.F32.BF16 R4, R176.reuse, R180, R4 ;  /* 0x000000b4b004723c */ /* 0x044fee0000041804 */
[----:B------:R-:W2:Y:S01]  /*e550*/  LDSM.16.M88.4 R164, [R214+0x800] ;  /* 0x00080000d6a4783b */ /* 0x000ea20000000200 */
[C---:B------:R-:W-:Y:S07]  /*e560*/  HMMA.16816.F32.BF16 R8, R176.reuse, R182, R8 ;  /* 0x000000b6b008723c */ /* 0x040fee0000041808 */
[----:B------:R-:W-:Y:S01]  /*e570*/  LDSM.16.M88.4 R168, [R226+0x14080] ;  /* 0x01408000e2a8783b */ /* 0x000fe20000000200 */
[C---:B---3--:R-:W-:Y:S07]  /*e580*/  HMMA.16816.F32.BF16 R12, R176.reuse, R152, R12 ;  /* 0x00000098b00c723c */ /* 0x048fee000004180c */
[----:B------:R-:W3:Y:S01]  /*e590*/  LDSM.16.M88.4 R172, [R225+0xd080] ;  /* 0x00d08000e1ac783b */ /* 0x000ee20000000200 */
[----:B------:R-:W-:Y:S07]  /*e5a0*/  HMMA.16816.F32.BF16 R16, R176, R154, R16 ;  /* 0x0000009ab010723c */ /* 0x000fee0000041810 */
[----:B------:R-:W5:Y:S01]  /*e5b0*/  LDSM.16.M88.4 R152, [R225+0xd880] ;  /* 0x00d88000e198783b */ /* 0x000f620000000200 */
[C---:B----4-:R-:W-:Y:S07]  /*e5c0*/  HMMA.16816.F32.BF16 R4, R156.reuse, R160, R4 ;  /* 0x000000a09c04723c */ /* 0x050fee0000041804 */
[----:B------:R-:W-:Y:S01]  /*e5d0*/  LDSM.16.M88.4 R176, [R222+0x14080] ;  /* 0x01408000deb0783b */ /* 0x000fe20000000200 */
[C---:B------:R-:W-:Y:S07]  /*e5e0*/  HMMA.16816.F32.BF16 R8, R156.reuse, R162, R8 ;  /* 0x000000a29c08723c */ /* 0x040fee0000041808 */
[----:B------:R-:W4:Y:S01]  /*e5f0*/  LDSM.16.M88.4 R180, [R213] ;  /* 0x00000000d5b4783b */ /* 0x000f220000000200 */
[C---:B--2---:R-:W-:Y:S07]  /*e600*/  HMMA.16816.F32.BF16 R12, R156.reuse, R164, R12 ;  /* 0x000000a49c0c723c */ /* 0x044fee000004180c */
[----:B------:R-:W-:Y:S01]  /*e610*/  LDSM.16.M88.4 R160, [R221+0x14080] ;  /* 0x01408000dda0783b */ /* 0x000fe20000000200 */
[----:B------:R-:W-:Y:S07]  /*e620*/  HMMA.16816.F32.BF16 R16, R156, R166, R16 ;  /* 0x000000a69c10723c */ /* 0x000fee0000041810 */
[----:B------:R-:W2:Y:S01]  /*e630*/  LDSM.16.M88.4 R156, [R212] ;  /* 0x00000000d49c783b */ /* 0x000ea20000000200 */
[C---:B---3--:R-:W-:Y:S07]  /*e640*/  HMMA.16816.F32.BF16 R4, R168.reuse, R172, R4 ;  /* 0x000000aca804723c */ /* 0x048fee0000041804 */
[----:B------:R-:W3:Y:S01]  /*e650*/  LDSM.16.M88.4 R164, [R220+0xd080] ;  /* 0x00d08000dca4783b */ /* 0x000ee20000000200 */
[C---:B------:R-:W-:Y:S07]  /*e660*/  HMMA.16816.F32.BF16 R8, R168.reuse, R174, R8 ;  /* 0x000000aea808723c */ /* 0x040fee0000041808 */
[----:B------:R-:W-:Y:S01]  /*e670*/  LDSM.16.M88.4 R172, [R214+0x1000] ;  /* 0x00100000d6ac783b */ /* 0x000fe20000000200 */
[C---:B-----5:R-:W-:Y:S08]  /*e680*/  HMMA.16816.F32.BF16 R12, R168.reuse, R152, R12 ;  /* 0x00000098a80c723c */ /* 0x060ff0000004180c */
[----:B------:R-:W-:Y:S01]  /*e690*/  HMMA.16816.F32.BF16 R16, R168, R154, R16 ;  /* 0x0000009aa810723c */ /* 0x000fe20000041810 */
[----:B------:R-:W5:Y:S07]  /*e6a0*/  LDSM.16.M88.4 R152, [R220+0xd880] ;  /* 0x00d88000dc98783b */ /* 0x000f6e0000000200 */
[C---:B----4-:R-:W-:Y:S01]  /*e6b0*/  HMMA.16816.F32.BF16 R4, R176.reuse, R180, R4 ;  /* 0x000000b4b004723c */ /* 0x050fe20000041804 */
[----:B------:R-:W4:Y:S07]  /*e6c0*/  LDSM.16.M88.4 R168, [R219+0x14080] ;  /* 0x01408000dba8783b */ /* 0x000f2e0000000200 */
[C---:B------:R-:W-:Y:S01]  /*e6d0*/  HMMA.16816.F32.BF16 R8, R176.reuse, R182, R8 ;  /* 0x000000b6b008723c */ /* 0x040fe20000041808 */
[----:B------:R-:W-:Y:S07]  /*e6e0*/  LDSM.16.M88.4 R180, [R225+0xe080] ;  /* 0x00e08000e1b4783b */ /* 0x000fee0000000200 */
[C---:B--2---:R-:W-:Y:S08]  /*e6f0*/  HMMA.16816.F32.BF16 R12, R176.reuse, R156, R12 ;  /* 0x0000009cb00c723c */ /* 0x044ff0000004180c */
[----:B------:R-:W-:Y:S01]  /*e700*/  HMMA.16816.F32.BF16 R16, R176, R158, R16 ;  /* 0x0000009eb010723c */ /* 0x000fe20000041810 */
[----:B------:R-:W2:Y:S07]  /*e710*/  LDSM.16.M88.4 R156, [R214+0x1800] ;  /* 0x00180000d69c783b */ /* 0x000eae0000000200 */
[C---:B---3--:R-:W-:Y:S01]  /*e720*/  HMMA.16816.F32.BF16 R4, R160.reuse, R164, R4 ;  /* 0x000000a4a004723c */ /* 0x048fe20000041804 */
[----:B------:R-:W3:Y:S07]  /*e730*/  LDSM.16.M88.4 R176, [R226+0x18080] ;  /* 0x01808000e2b0783b */ /* 0x000eee0000000200 */
[C---:B------:R-:W-:Y:S01]  /*e740*/  HMMA.16816.F32.BF16 R8, R160.reuse, R166, R8 ;  /* 0x000000a6a008723c */ /* 0x040fe20000041808 */
[----:B------:R-:W-:Y:S07]  /*e750*/  LDSM.16.M88.4 R164, [R211] ;  /* 0x00000000d3a4783b */ /* 0x000fee0000000200 */
        /* <DEDUP_REMOVED lines=9> */
[----:B------:R-:W2:Y:S07]  /*e7f0*/  LDSM.16.M88.4 R156, [R210] ;  /* 0x00000000d29c783b */ /* 0x000eae0000000200 */
[C---:B---3--:R-:W-:Y:S01]  /*e800*/  HMMA.16816.F32.BF16 R4, R176.reuse, R180, R4 ;  /* 0x000000b4b004723c */ /* 0x048fe20000041804 */
[----:B------:R-:W3:Y:S07]  /*e810*/  LDSM.16.M88.4 R168, [R221+0x18080] ;  /* 0x01808000dda8783b */ /* 0x000eee0000000200 */
[C---:B------:R-:W-:Y:S01]  /*e820*/  HMMA.16816.F32.BF16 R8, R176.reuse, R182, R8 ;  /* 0x000000b6b008723c */ /* 0x040fe20000041808 */
[----:B------:R-:W-:Y:S07]  /*e830*/  LDSM.16.M88.4 R180, [R214+0x2000] ;  /* 0x00200000d6b4783b */ /* 0x000fee0000000200 */
        /* <DEDUP_REMOVED lines=33> */
[C---:B------:R-:W-:Y:S08]  /*ea50*/  HMMA.16816.F32.BF16 R8, R168.reuse, R174, R8 ;  /* 0x000000aea808723c */ /* 0x040ff00000041808 */
[C---:B--2---:R-:W-:Y:S08]  /*ea60*/  HMMA.16816.F32.BF16 R12, R168.reuse, R156, R12 ;  /* 0x0000009ca80c723c */ /* 0x044ff0000004180c */
[----:B------:R-:W-:Y:S08]  /*ea70*/  HMMA.16816.F32.BF16 R16, R168, R158, R16 ;  /* 0x0000009ea810723c */ /* 0x000ff00000041810 */
[C---:B---3--:R-:W-:Y:S08]  /*ea80*/  HMMA.16816.F32.BF16 R4, R176.reuse, R180, R4 ;  /* 0x000000b4b004723c */ /* 0x048ff00000041804 */
[C---:B------:R-:W-:Y:S08]  /*ea90*/  HMMA.16816.F32.BF16 R8, R176.reuse, R182, R8 ;  /* 0x000000b6b008723c */ /* 0x040ff00000041808 */
[C---:B-----5:R-:W-:Y:S08]  /*eaa0*/  HMMA.16816.F32.BF16 R12, R176.reuse, R152, R12 ;  /* 0x00000098b00c723c */ /* 0x060ff0000004180c */
[----:B------:R-:W-:Y:S01]  /*eab0*/  HMMA.16816.F32.BF16 R16, R176, R154, R16 ;  /* 0x0000009ab010723c */ /* 0x000fe20000041810 */
[----:B------:R-:W2:Y:S01]  /*eac0*/  LDSM.16.M88.4 R152, [R214+0x3800] ;  /* 0x00380000d698783b */ /* 0x000ea20000000200 */
[----:B------:R-:W-:Y:S06]  /*ead0*/  DEPBAR.LE SB0, 0x0 ;  /* 0x000080000000791a */ /* 0x000fec0000000000 */
[C---:B----4-:R-:W-:Y:S01]  /*eae0*/  HMMA.16816.F32.BF16 R4, R160.reuse, R164, R4 ;  /* 0x000000a4a004723c */ /* 0x050fe20000041804 */
[----:B------:R-:W-:Y:S07]  /*eaf0*/  BAR.SYNC.DEFER_BLOCKING 0x0 ;  /* 0x0000000000007b1d */ /* 0x000fee0000010000 */
[C---:B------:R-:W-:Y:S11]  /*eb00*/  HMMA.16816.F32.BF16 R8, R160.reuse, R166, R8 ;  /* 0x000000a6a008723c */ /* 0x040ff60000041808 */
[----:B------:R-:W-:Y:S05]  /*eb10*/  @!UPT UIADD3 URZ, URZ, URZ, URZ ;  /* 0x0000003f3f3ff290 */ /* 0x000fea000fffe03f */
[----:B------:R-:W-:Y:S02]  /*eb20*/  FMUL.FTZ R192, R4, c[0x0][0x320] ;  /* 0x0000c80004c07a20 */ /* 0x000fe40000410000 */
[----:B------:R-:W-:Y:S02]  /*eb30*/  FMUL.FTZ R193, R7, c[0x0][0x320] ;  /* 0x0000c80007c17a20 */ /* 0x000fe40000410000 */
[----:B------:R-:W-:Y:S02]  /*eb40*/  FMUL.FTZ R195, R6, c[0x0][0x320] ;  /* 0x0000c80006c37a20 */ /* 0x000fe40000410000 */
[----:B------:R-:W1:Y:S01]  /*eb50*/  MUFU.TANH R192, R192 ;  /* 0x000000c000c07308 */ /* 0x000e620000002400 */
[----:B------:R-:W-:Y:S01]  /*eb60*/  FMUL.FTZ R184, R5, c[0x0][0x320] ;  /* 0x0000c80005b87a20 */ /* 0x000fe20000410000 */
[C---:B--2---:R-:W-:Y:S03]  /*eb70*/  HMMA.16816.F32.BF16 R12, R160.reuse, R152, R12 ;  /* 0x00000098a00c723c */ /* 0x044fe6000004180c */
[----:B------:R-:W-:Y:S02]  /*eb80*/  FMUL.FTZ R194, R8, c[0x0][0x320] ;  /* 0x0000c80008c27a20 */ /* 0x000fe40000410000 */
[----:B------:R-:W-:Y:S03]  /*eb90*/  FMUL.FTZ R196, R9, c[0x0][0x320] ;  /* 0x0000c80009c47a20 */ /* 0x000fe60000410000 */
[----:B------:R-:W-:Y:S01]  /*eba0*/  MUFU.TANH R193, R193 ;  /* 0x000000c100c17308 */ /* 0x000fe20000002400 */
[----:B------:R-:W-:Y:S03]  /*ebb0*/  HMMA.16816.F32.BF16 R16, R160, R154, R16 ;  /* 0x0000009aa010723c */ /* 0x000fe60000041810 */
[----:B------:R-:W-:Y:S02]  /*ebc0*/  FMUL.FTZ R199, R10, c[0x0][0x320] ;  /* 0x0000c8000ac77a20 */ /* 0x000fe40000410000 */
[----:B------:R-:W-:Y:S04]  /*ebd0*/  FMUL.FTZ R197, R11, c[0x0][0x320] ;  /* 0x0000c8000bc57a20 */ /* 0x000fe80000410000 */
[----:B------:R-:W2:Y:S03]  /*ebe0*/  MUFU.TANH R195, R195 ;  /* 0x000000c300c37308 */ /* 0x000ea60000002400 */
[----:B-1----:R-:W-:Y:S03]  /*ebf0*/  FMNMX.FTZ R3, R192, R149, !PT ;  /* 0x00000095c0037209 */ /* 0x002fe60007810000 */
[----:B------:R-:W-:Y:S02]  /*ec00*/  FMUL.FTZ R190, R12, c[0x0][0x320] ;  /* 0x0000c8000cbe7a20 */ /* 0x000fe40000410000 */
[----:B------:R-:W-:Y:S02]  /*ec10*/  FMUL.FTZ R188, R13, c[0x0][0x320] ;  /* 0x0000c8000dbc7a20 */ /* 0x000fe40000410000 */
[----:B------:R-:W1:Y:S01]  /*ec20*/  MUFU.TANH R184, R184 ;  /* 0x000000b800b87308 */ /* 0x000e620000002400 */
[----:B------:R-:W-:Y:S02]  /*ec30*/  FMUL.FTZ R191, R14, c[0x0][0x320] ;  /* 0x0000c8000ebf7a20 */ /* 0x000fe40000410000 */
[----:B------:R-:W-:Y:S02]  /*ec40*/  FMUL.FTZ R189, R15, c[0x0][0x320] ;  /* 0x0000c8000fbd7a20 */ /* 0x000fe40000410000 */
[----:B------:R-:W-:Y:S02]  /*ec50*/  FMUL.FTZ R186, R16, c[0x0][0x320] ;  /* 0x0000c80010ba7a20 */ /* 0x000fe40000410000 */
[----:B------:R-:W-:Y:S02]  /*ec60*/  FMUL.FTZ R18, R18, c[0x0][0x320] ;  /* 0x0000c80012127a20 */ /* 0x000fe40000410000 */
[----:B------:R-:W-:Y:S01]  /*ec70*/  FMUL.FTZ R17, R17, c[0x0][0x320] ;  /* 0x0000c80011117a20 */ /* 0x000fe20000410000 */
[----:B------:R-:W3:Y:S01]  /*ec80*/  MUFU.TANH R194, R194 ;  /* 0x000000c200c27308 */ /* 0x000ee20000002400 */
[----:B------:R-:W-:Y:S01]  /*ec90*/  FMUL.FTZ R19, R19, c[0x0][0x320] ;  /* 0x0000c80013137a20 */ /* 0x000fe20000410000 */
[----:B--2---:R-:W-:Y:S04]  /*eca0*/  FMNMX.FTZ R2, R195, R0, !PT ;  /* 0x00000000c3027209 */ /* 0x004fe80007810000 */
[----:B------:R-:W-:Y:S04]  /*ecb0*/  FMNMX.FTZ R2, R193, R2, !PT ;  /* 0x00000002c1027209 */ /* 0x000fe80007810000 */
[----:B------:R-:W2:Y:S01]  /*ecc0*/  MUFU.TANH R196, R196 ;  /* 0x000000c400c47308 */ /* 0x000ea20000002400 */
[----:B-1----:R-:W-:Y:S09]  /*ecd0*/  FMNMX.FTZ R3, R184, R3, !PT ;  /* 0x00000003b8037209 */ /* 0x002ff20007810000 */
[----:B------:R-:W1:Y:S01]  /*ece0*/  MUFU.TANH R199, R199 ;  /* 0x000000c700c77308 */ /* 0x000e620000002400 */
[----:B---3--:R-:W-:Y:S09]  /*ecf0*/  FMNMX.FTZ R3, R194, R3, !PT ;  /* 0x00000003c2037209 */ /* 0x008ff20007810000 */
[----:B------:R-:W3:Y:S01]  /*ed00*/  MUFU.TANH R197, R197 ;  /* 0x000000c500c57308 */ /* 0x000ee20000002400 */
[----:B--2---:R-:W-:Y:S09]  /*ed10*/  FMNMX.FTZ R3, R196, R3, !PT ;  /* 0x00000003c4037209 */ /* 0x004ff20007810000 */
        /* <DEDUP_REMOVED lines=10> */
[----:B------:R1:W3:Y:S01]  /*edc0*/  MUFU.TANH R151, R18 ;  /* 0x0000001200977308 */ /* 0x0002e20000002400 */
[----:B--2---:R-:W-:Y:S09]  /*edd0*/  FMNMX.FTZ R2, R189, R2, !PT ;  /* 0x00000002bd027209 */ /* 0x004ff20007810000 */
[----:B------:R-:W2:Y:S10]  /*ede0*/  MUFU.TANH R185, R17 ;  /* 0x0000001100b97308 */ /* 0x000eb40000002400 */
[----:B------:R-:W4:Y:S01]  /*edf0*/  MUFU.TANH R150, R19 ;  /* 0x0000001300967308 */ /* 0x000f220000002400 */
[----:B-1----:R-:W-:Y:S02]  /*ee00*/  FMNMX.FTZ R18, R186, R3, !PT ;  /* 0x00000003ba127209 */ /* 0x002fe40007810000 */
[----:B---3--:R-:W-:Y:S02]  /*ee10*/  FMNMX.FTZ R3, R151, R2, !PT ;  /* 0x0000000297037209 */ /* 0x008fe40007810000 */
[----:B--2---:R-:W-:Y:S02]  /*ee20*/  FMNMX.FTZ R16, R185, R18, !PT ;  /* 0x00000012b9107209 */ /* 0x004fe40007810000 */
[----:B----4-:R-:W-:Y:S03]  /*ee30*/  FMNMX.FTZ R7, R150, R3, !PT ;  /* 0x0000000396077209 */ /* 0x010fe60007810000 */
[----:B------:R-:W1:Y:S08]  /*ee40*/  SHFL.BFLY PT, R19, R16, 0x2, 0x1f ;  /* 0x0c401f0010137f89 */ /* 0x000e7000000e0000 */
[----:B------:R-:W2:Y:S01]  /*ee50*/  SHFL.BFLY PT, R2, R7, 0x2, 0x1f ;  /* 0x0c401f0007027f89 */ /* 0x000ea200000e0000 */
[----:B-1----:R-:W-:Y:S01]  /*ee60*/  FMNMX.FTZ R17, R16, R19, !PT ;  /* 0x0000001310117209 */ /* 0x002fe20007810000 */
[----:B------:R-:W-:Y:S01]  /*ee70*/  @P0 IMAD.WIDE.U32 R18, R233, c[0x0][0x1e0], RZ ;  /* 0x00007800e9120a25 */ /* 0x000fe200078e00ff */
[----:B------:R-:W-:Y:S05]  /*ee80*/  @P0 SHF.R.S32.HI R16, RZ, 0x1f, R233 ;  /* 0x0000001fff100819 */ /* 0x000fea00000114e9 */
[----:B------:R-:W1:Y:S01]  /*ee90*/  SHFL.BFLY PT, R148, R17, 0x1, 0x1f ;  /* 0x0c201f0011947f89 */ /* 0x000e6200000e0000 */
[----:B------:R-:W-:Y:S01]  /*eea0*/  @P0 IMAD R16, R16, c[0x0][0x1e0], RZ ;  /* 0x0000780010100a24 */ /* 0x000fe200078e02ff */
[----:B--2---:R-:W-:Y:S03]  /*eeb0*/  FMNMX.FTZ R4, R7, R2, !PT ;  /* 0x0000000207047209 */ /* 0x004fe60007810000 */
[----:B------:R-:W-:Y:S03]  /*eec0*/  @P0 IMAD R16, R233, c[0x0][0x1e4], R16 ;  /* 0x00007900e9100a24 */ /* 0x000fe600078e0210 */
[----:B------:R-:W2:Y:S02]  /*eed0*/  SHFL.BFLY PT, R3, R4, 0x1, 0x1f ;  /* 0x0c201f0004037f89 */ /* 0x000ea400000e0000 */
[----:B------:R-:W-:Y:S02]  /*eee0*/  @P0 IADD3 R19, R19, R16, RZ ;  /* 0x0000001013130210 */ /* 0x000fe40007ffe0ff */
[----:B-1----:R-:W-:Y:S02]  /*eef0*/  FMNMX.FTZ R148, R17, R148, !PT ;  /* 0x0000009411947209 */ /* 0x002fe40007810000 */
[----:B------:R-:W-:Y:S03]  /*ef00*/  @P0 LEA R17, P1, R18, R234, 0x5 ;  /* 0x000000ea12110211 */ /* 0x000fe600078228ff */
[----:B------:R-:W-:Y:S01]  /*ef10*/  FMUL.FTZ R187, R148, c[0x0][0x2d0] ;  /* 0x0000b40094bb7a20 */ /* 0x000fe20000410000 */
[----:B------:R-:W-:Y:S01]  /*ef20*/  @P0 LEA.HI.X R16, R18, R237, R19, 0x5, P1 ;  /* 0x000000ed12100211 */ /* 0x000fe200008f2c13 */
[----:B------:R-:W-:Y:S01]  /*ef30*/  FADD.FTZ R2, -R148, R149 ;  /* 0x0000009594027221 */ /* 0x000fe20000010100 */
[----:B--2---:R-:W-:Y:S01]  /*ef40*/  FMNMX.FTZ R3, R4, R3, !PT ;  /* 0x0000000304037209 */ /* 0x004fe20007810000 */
[--C-:B------:R-:W-:Y:S01]  /*ef50*/  FFMA.FTZ R245, R194, c[0x0][0x2d0], -R187.reuse ;  /* 0x0000b400c2f57a23 */ /* 0x100fe200000108bb */
[----:B------:R-:W-:Y:S01]  /*ef60*/  @P0 LEA R194, P1, R17, c[0x0][0x1c8], 0x1 ;  /* 0x0000720011c20a11 */ /* 0x000fe200078208ff */
[--C-:B------:R-:W-:Y:S02]  /*ef70*/  FFMA.FTZ R244, R184, c[0x0][0x2d0], -R187.reuse ;  /* 0x0000b400b8f47a23 */ /* 0x100fe400000108bb */
[C---:B------:R-:W-:Y:S02]  /*ef80*/  FMUL.FTZ R184, R3.reuse, c[0x0][0x2d0] ;  /* 0x0000b40003b87a20 */ /* 0x040fe40000410000 */
[----:B------:R-:W-:Y:S01]  /*ef90*/  FADD.FTZ R5, -R3, R0 ;  /* 0x0000000003057221 */ /* 0x000fe20000010100 */
[----:B------:R-:W-:Y:S01]  /*efa0*/  MUFU.EX2 R245, R245 ;  /* 0x000000f500f57308 */ /* 0x000fe20000000800 */
[----:B------:R-:W-:Y:S01]  /*efb0*/  FFMA.FTZ R243, R195, c[0x0][0x2d0], -R184 ;  /* 0x0000b400c3f37a23 */ /* 0x000fe200000108b8 */
[----:B------:R-:W-:Y:S01]  /*efc0*/  @P0 LEA.HI.X R195, R17, c[0x0][0x1cc], R16, 0x1, P1 ;  /* 0x0000730011c30a11 */ /* 0x000fe200008f0c10 */
[--C-:B------:R-:W-:Y:S02]  /*efd0*/  FFMA.FTZ R247, R192, c[0x0][0x2d0], -R187.reuse ;  /* 0x0000b400c0f77a23 */ /* 0x100fe400000108bb */
[--C-:B------:R-:W-:Y:S02]  /*efe0*/  FFMA.FTZ R242, R196, c[0x0][0x2d0], -R187.reuse ;  /* 0x0000b400c4f27a23 */ /* 0x100fe400000108bb */
[----:B------:R1:W-:Y:S01]  /*eff0*/  @P0 LDGSTS.E.BYPASS.LTC128B.128 [R232+0xc080], [R194.64], !P2 ;  /* 0x0c080000c2e80fae */ /* 0x0003e2000d101d44 */
[--C-:B------:R-:W-:Y:S02]  /*f000*/  FFMA.FTZ R240, R193, c[0x0][0x2d0], -R184.reuse ;  /* 0x0000b400c1f07a23 */ /* 0x100fe400000108b8 */
[--C-:B------:R-:W-:Y:S01]  /*f010*/  FFMA.FTZ R238, R199, c[0x0][0x2d0], -R184.reuse ;  /* 0x0000b400c7ee7a23 */ /* 0x100fe200000108b8 */
[----:B------:R-:W-:Y:S01]  /*f020*/  MUFU.EX2 R247, R247 ;  /* 0x000000f700f77308 */ /* 0x000fe20000000800 */
[--C-:B------:R-:W-:Y:S02]  /*f030*/  FFMA.FTZ R149, R197, c[0x0][0x2d0], -R184.reuse ;  /* 0x0000b400c5957a23 */ /* 0x100fe400000108b8 */
[----:B------:R-:W-:Y:S01]  /*f040*/  FMUL.FTZ R0, R5, c[0x0][0x2d0] ;  /* 0x0000b40005007a20 */ /* 0x000fe20000410000 */
[----:B------:R1:W-:Y:S01]  /*f050*/  @P0 LDGSTS.E.BYPASS.LTC128B.128 [R232+0xd080], [R194.64+0x80], !P5 ;  /* 0x0d080080c2e80fae */ /* 0x0003e2000e901d44 */
[----:B------:R-:W-:Y:S02]  /*f060*/  FMUL.FTZ R6, R2, c[0x0][0x2d0] ;  /* 0x0000b40002067a20 */ /* 0x000fe40000410000 */
[--C-:B------:R-:W-:Y:S02]  /*f070*/  FFMA.FTZ R246, R190, c[0x0][0x2d0], -R187.reuse ;  /* 0x0000b400bef67a23 */ /* 0x100fe400000108bb */
[--C-:B------:R-:W-:Y:S01]  /*f080*/  FFMA.FTZ R249, R188, c[0x0][0x2d0], -R187.reuse ;  /* 0x0000b400bcf97a23 */ /* 0x100fe200000108bb */
[----:B------:R-:W2:Y:S01]  /*f090*/  MUFU.EX2 R2, R6 ;  /* 0x0000000600027308 */ /* 0x000ea20000000800 */
[--C-:B------:R-:W-:Y:S01]  /*f0a0*/  FFMA.FTZ R248, R191, c[0x0][0x2d0], -R184.reuse ;  /* 0x0000b400bff87a23 */ /* 0x100fe200000108b8 */
[----:B------:R1:W-:Y:S01]  /*f0b0*/  @P0 LDGSTS.E.BYPASS.LTC128B.128 [R232+0xe080], [R194.64+0x100], !P4 ;  /* 0x0e080100c2e80fae */ /* 0x0003e2000e101d44 */
[--C-:B------:R-:W-:Y:S02]  /*f0c0*/  FFMA.FTZ R251, R189, c[0x0][0x2d0], -R184.reuse ;  /* 0x0000b400bdfb7a23 */ /* 0x100fe400000108b8 */
[--C-:B------:R-:W-:Y:S02]  /*f0d0*/  FFMA.FTZ R250, R186, c[0x0][0x2d0], -R187.reuse ;  /* 0x0000b400bafa7a23 */ /* 0x100fe400000108bb */
[----:B------:R-:W-:Y:S02]  /*f0e0*/  FFMA.FTZ R187, R185, c[0x0][0x2d0], -R187 ;  /* 0x0000b400b9bb7a23 */ /* 0x000fe400000108bb */
[--C-:B------:R-:W-:Y:S01]  /*f0f0*/  FFMA.FTZ R151, R151, c[0x0][0x2d0], -R184.reuse ;  /* 0x0000b40097977a23 */ /* 0x100fe200000108b8 */
[----:B------:R1:W-:Y:S01]  /*f100*/  @P0 LDGSTS.E.BYPASS.LTC128B.128 [R232+0xf080], [R194.64+0x180], !P3 ;  /* 0x0f080180c2e80fae */ /* 0x0003e2000d901d44 */
[----:B------:R-:W3:Y:S01]  /*f110*/  MUFU.EX2 R0, R0 ;  /* 0x0000000000007308 */ /* 0x000ee20000000800 */
[----:B------:R-:W-:Y:S06]  /*f120*/  FFMA.FTZ R184, R150, c[0x0][0x2d0], -R184 ;  /* 0x0000b40096b87a23 */ /* 0x000fec00000108b8 */
[----:B------:R-:W4:Y:S03]  /*f130*/  LDSM.16.MT88.4 R16, [R223+0x8080] ;  /* 0x00808000df10783b */ /* 0x000f260000004200 */
[----:B------:R-:W5:Y:S01]  /*f140*/  MUFU.EX2 R244, R244 ;  /* 0x000000f400f47308 */ /* 0x000f620000000800 */
[C---:B--2---:R-:W-:Y:S04]  /*f150*/  FMUL.FTZ R4, R2.reuse, R144 ;  /* 0x0000009002047220 */ /* 0x044fe80000410000 */
[----:B------:R-:W2:Y:S01]  /*f160*/  LDSM.16.MT88.4 R152, [R218+0x8080] ;  /* 0x00808000da98783b */ /* 0x000ea20000004200 */
[C---:B------:R-:W-:Y:S02]  /*f170*/  FMUL.FTZ R5, R2.reuse, R145 ;  /* 0x0000009102057220 */ /* 0x040fe40000410000 */
[C---:B------:R-:W-:Y:S02]  /*f180*/  FMUL.FTZ R8, R2.reuse, R140 ;  /* 0x0000008c02087220 */ /* 0x040fe40000410000 */
[----:B------:R-:W1:Y:S01]  /*f190*/  MUFU.EX2 R242, R242 ;  /* 0x000000f200f27308 */ /* 0x000e620000000800 */
[----:B------:R-:W-:Y:S02]  /*f1a0*/  FMUL.FTZ R9, R2, R141 ;  /* 0x0000008d02097220 */ /* 0x000fe40000410000 */
[----:B------:R-:W2:Y:S01]  /*f1b0*/  LDSM.16.MT88.4 R156, [R217+0x8080] ;  /* 0x00808000d99c783b */ /* 0x000ea20000004200 */
[C---:B---3--:R-:W-:Y:S02]  /*f1c0*/  FMUL.FTZ R6, R0.reuse, R146 ;  /* 0x0000009200067220 */ /* 0x048fe40000410000 */
[C---:B------:R-:W-:Y:S02]  /*f1d0*/  FMUL.FTZ R7, R0.reuse, R147 ;  /* 0x0000009300077220 */ /* 0x040fe40000410000 */
[C---:B------:R-:W-:Y:S02]  /*f1e0*/  FMUL.FTZ R10, R0.reuse, R142 ;  /* 0x0000008e000a7220 */ /* 0x040fe40000410000 */
[----:B------:R-:W-:Y:S01]  /*f1f0*/  MUFU.EX2 R243, R243 ;  /* 0x000000f300f37308 */ /* 0x000fe20000000800 */
[----:B------:R-:W-:Y:S01]  /*f200*/  FMUL.FTZ R11, R0, R143 ;  /* 0x0000008f000b7220 */ /* 0x000fe20000410000 */
[----:B------:R-:W-:Y:S01]  /*f210*/  LDSM.16.MT88.4 R160, [R217+0x8880] ;  /* 0x00888000d9a0783b */ /* 0x000fe20000004200 */
[----:B------:R-:W-:Y:S01]  /*f220*/  FMUL.FTZ R12, R2, R136 ;  /* 0x00000088020c7220 */ /* 0x000fe20000410000 */
[----:B-----5:R-:W-:Y:S01]  /*f230*/  F2FP.BF16.PACK_AB R144, R244, R247 ;  /* 0x000000f7f490723e */ /* 0x020fe200000010ff */
[----:B------:R-:W-:Y:S02]  /*f240*/  FMUL.FTZ R13, R2, R137 ;  /* 0x00000089020d7220 */ /* 0x000fe40000410000 */
[C---:B------:R-:W-:Y:S02]  /*f250*/  FMUL.FTZ R14, R0.reuse, R138 ;  /* 0x0000008a000e7220 */ /* 0x040fe40000410000 */
[----:B------:R-:W-:Y:S01]  /*f260*/  FMUL.FTZ R15, R0, R139 ;  /* 0x0000008b000f7220 */ /* 0x000fe20000410000 */
[----:B------:R-:W3:Y:S01]  /*f270*/  MUFU.EX2 R240, R240 ;  /* 0x000000f000f07308 */ /* 0x000ee20000000800 */
[----:B------:R-:W5:Y:S01]  /*f280*/  LDSM.16.MT88.4 R136, [R216+0x8080] ;  /* 0x00808000d888783b */ /* 0x000f620000004200 */
[----:B------:R-:W-:Y:S01]  /*f290*/  FMUL.FTZ R20, R2, R20 ;  /* 0x0000001402147220 */ /* 0x000fe20000410000 */
[----:B-1----:R-:W-:Y:S01]  /*f2a0*/  F2FP.BF16.PACK_AB R146, R242, R245 ;  /* 0x000000f5f292723e */ /* 0x002fe200000010ff */
[----:B------:R-:W-:Y:S02]  /*f2b0*/  FMUL.FTZ R21, R2, R21 ;  /* 0x0000001502157220 */ /* 0x000fe40000410000 */
[C---:B------:R-:W-:Y:S03]  /*f2c0*/  FMUL.FTZ R22, R0.reuse, R22 ;  /* 0x0000001600167220 */ /* 0x040fe60000410000 */
[----:B------:R-:W-:Y:S01]  /*f2d0*/  LDSM.16.MT88.4 R140, [R218+0x9080] ;  /* 0x00908000da8c783b */ /* 0x000fe20000004200 */
[----:B------:R-:W-:Y:S01]  /*f2e0*/  MUFU.EX2 R238, R238 ;  /* 0x000000ee00ee7308 */ /* 0x000fe20000000800 */
[----:B------:R-:W-:Y:S02]  /*f2f0*/  FMUL.FTZ R23, R0, R23 ;  /* 0x0000001700177220 */ /* 0x000fe40000410000 */
[C---:B------:R-:W-:Y:S02]  /*f300*/  FMUL.FTZ R24, R2.reuse, R24 ;  /* 0x0000001802187220 */ /* 0x040fe40000410000 */
[----:B------:R-:W-:Y:S02]  /*f310*/  FMUL.FTZ R25, R2, R25 ;  /* 0x0000001902197220 */ /* 0x000fe40000410000 */
[----:B------:R-:W-:Y:S01]  /*f320*/  LDSM.16.MT88.4 R164, [R216+0x8880] ;  /* 0x00888000d8a4783b */ /* 0x000fe20000004200 */
[C---:B------:R-:W-:Y:S02]  /*f330*/  FMUL.FTZ R26, R0.reuse, R26 ;  /* 0x0000001a001a7220 */ /* 0x040fe40000410000 */
[----:B------:R-:W1:Y:S01]  /*f340*/  MUFU.EX2 R149, R149 ;  /* 0x0000009500957308 */ /* 0x000e620000000800 */
[----:B------:R-:W-:Y:S02]  /*f350*/  FMUL.FTZ R27, R0, R27 ;  /* 0x0000001b001b7220 */ /* 0x000fe40000410000 */
[----:B------:R-:W-:Y:S01]  /*f360*/  FMUL.FTZ R28, R2, R28 ;  /* 0x0000001c021c7220 */ /* 0x000fe20000410000 */
[----:B---3--:R-:W-:Y:S01]  /*f370*/  F2FP.BF16.PACK_AB R145, R240, R243 ;  /* 0x000000f3f091723e */ /* 0x008fe200000010ff */
[----:B------:R-:W-:Y:S01]  /*f380*/  LDSM.16.MT88.4 R168, [R223+0x9880] ;  /* 0x00988000dfa8783b */ /* 0x000fe20000004200 */
[----:B------:R-:W-:Y:S02]  /*f390*/  FMUL.FTZ R29, R2, R29 ;  /* 0x0000001d021d7220 */ /* 0x000fe40000410000 */
[C---:B------:R-:W-:Y:S02]  /*f3a0*/  FMUL.FTZ R30, R0.reuse, R30 ;  /* 0x0000001e001e7220 */ /* 0x040fe40000410000 */
[----:B------:R-:W-:Y:S01]  /*f3b0*/  MUFU.EX2 R252, R187 ;  /* 0x000000bb00fc7308 */ /* 0x000fe20000000800 */
[----:B------:R-:W-:Y:S02]  /*f3c0*/  FMUL.FTZ R31, R0, R31 ;  /* 0x0000001f001f7220 */ /* 0x000fe40000410000 */
[----:B------:R-:W-:Y:S01]  /*f3d0*/  LDSM.16.MT88.4 R172, [R218+0x9880] ;  /* 0x00988000daac783b */ /* 0x000fe20000004200 */
[C---:B------:R-:W-:Y:S02]  /*f3e0*/  FMUL.FTZ R32, R2.reuse, R32 ;  /* 0x0000002002207220 */ /* 0x040fe40000410000 */
[----:B------:R-:W-:Y:S02]  /*f3f0*/  FMUL.FTZ R33, R2, R33 ;  /* 0x0000002102217220 */ /* 0x000fe40000410000 */
[C---:B------:R-:W-:Y:S02]  /*f400*/  FMUL.FTZ R34, R0.reuse, R34 ;  /* 0x0000002200227220 */ /* 0x040fe40000410000 */
[----:B------:R3:W-:Y:S01]  /*f410*/  MUFU.EX2 R150, R184 ;  /* 0x000000b800967308 */ /* 0x0007e20000000800 */
[----:B------:R-:W-:Y:S01]  /*f420*/  LDSM.16.MT88.4 R176, [R217+0x9880] ;  /* 0x00988000d9b0783b */ /* 0x000fe20000004200 */
[----:B------:R-:W-:Y:S01]  /*f430*/  FMUL.FTZ R35, R0, R35 ;  /* 0x0000002300237220 */ /* 0x000fe20000410000 */
[----:B-1----:R-:W-:Y:S01]  /*f440*/  F2FP.BF16.PACK_AB R147, R149, R238 ;  /* 0x000000ee9593723e */ /* 0x002fe200000010ff */
[C---:B------:R-:W-:Y:S02]  /*f450*/  FMUL.FTZ R36, R2.reuse, R36 ;  /* 0x0000002402247220 */ /* 0x040fe40000410000 */
[----:B------:R-:W-:Y:S03]  /*f460*/  FMUL.FTZ R37, R2, R37 ;  /* 0x0000002502257220 */ /* 0x000fe60000410000 */
[----:B------:R-:W-:Y:S01]  /*f470*/  LDSM.16.MT88.4 R180, [R216+0x9880] ;  /* 0x00988000d8b4783b */ /* 0x000fe20000004200 */
[C---:B------:R-:W-:Y:S01]  /*f480*/  FMUL.FTZ R38, R0.reuse, R38 ;  /* 0x0000002600267220 */ /* 0x040fe20000410000 */
[C---:B----4-:R-:W-:Y:S01]  /*f490*/  HMMA.16816.F32.BF16 R4, R144.reuse, R16, R4 ;  /* 0x000000109004723c */ /* 0x050fe20000041804 */
[----:B------:R-:W-:Y:S04]  /*f4a0*/  MUFU.EX2 R246, R246 ;  /* 0x000000f600f67308 */ /* 0x000fe80000000800 */
[----:B------:R-:W-:Y:S01]  /*f4b0*/  FMUL.FTZ R39, R0, R39 ;  /* 0x0000002700277220 */ /* 0x000fe20000410000 */
[----:B------:R-:W-:Y:S01]  /*f4c0*/  LDSM.16.MT88.4 R188, [R218+0xa880] ;  /* 0x00a88000dabc783b */ /* 0x000fe20000004200 */
[C---:B------:R-:W-:Y:S01]  /*f4d0*/  FMUL.FTZ R16, R2.reuse, R132 ;  /* 0x0000008402107220 */ /* 0x040fe20000410000 */
[C---:B------:R-:W-:Y:S03]  /*f4e0*/  HMMA.16816.F32.BF16 R8, R144.reuse, R18, R8 ;  /* 0x000000129008723c */ /* 0x040fe60000041808 */
[----:B------:R-:W1:Y:S01]  /*f4f0*/  MUFU.EX2 R249, R249 ;  /* 0x000000f900f97308 */ /* 0x000e620000000800 */
[----:B------:R-:W-:Y:S02]  /*f500*/  FMUL.FTZ R17, R2, R133 ;  /* 0x0000008502117220 */ /* 0x000fe40000410000 */
[----:B---3--:R-:W-:Y:S01]  /*f510*/  LDSM.16.MT88.4 R184, [R223+0xa880] ;  /* 0x00a88000dfb8783b */ /* 0x008fe20000004200 */
[C---:B------:R-:W-:Y:S01]  /*f520*/  FMUL.FTZ R18, R0.reuse, R134 ;  /* 0x0000008600127220 */ /* 0x040fe20000410000 */
[C---:B--2---:R-:W-:Y:S04]  /*f530*/  HMMA.16816.F32.BF16 R12, R144.reuse, R152, R12 ;  /* 0x00000098900c723c */ /* 0x044fe8000004180c */
[----:B------:R-:W-:Y:S01]  /*f540*/  FMUL.FTZ R19, R0, R135 ;  /* 0x0000008700137220 */ /* 0x000fe20000410000 */
[----:B------:R-:W-:Y:S01]  /*f550*/  MUFU.EX2 R248, R248 ;  /* 0x000000f800f87308 */ /* 0x000fe20000000800 */
[----:B------:R-:W2:Y:S01]  /*f560*/  LDSM.16.MT88.4 R132, [R223+0x9080] ;  /* 0x00908000df84783b */ /* 0x000ea20000004200 */
[C---:B------:R-:W-:Y:S02]  /*f570*/  FMUL.FTZ R40, R2.reuse, R40 ;  /* 0x0000002802287220 */ /* 0x040fe40000410000 */
[----:B------:R-:W-:Y:S02]  /*f580*/  FMUL.FTZ R41, R2, R41 ;  /* 0x0000002902297220 */ /* 0x000fe40000410000 */
[C---:B------:R-:W-:Y:S03]  /*f590*/  HMMA.16816.F32.BF16 R16, R144.reuse, R154, R16 ;  /* 0x0000009a9010723c */ /* 0x040fe60000041810 */
[----:B------:R-:W-:Y:S01]  /*f5a0*/  LDSM.16.MT88.4 R192, [R217+0xa880] ;  /* 0x00a88000d9c0783b */ /* 0x000fe20000004200 */
[C---:B------:R-:W-:Y:S01]  /*f5b0*/  FMUL.FTZ R42, R0.reuse, R42 ;  /* 0x0000002a002a7220 */ /* 0x040fe20000410000 */
[----:B------:R-:W3:Y:S01]  /*f5c0*/  MUFU.EX2 R251, R251 ;  /* 0x000000fb00fb7308 */ /* 0x000ee20000000800 */
[----:B------:R-:W-:Y:S02]  /*f5d0*/  FMUL.FTZ R43, R0, R43 ;  /* 0x0000002b002b7220 */ /* 0x000fe40000410000 */
[C---:B------:R-:W-:Y:S03]  /*f5e0*/  HMMA.16816.F32.BF16 R20, R144.reuse, R156, R20 ;  /* 0x0000009c9014723c */ /* 0x040fe60000041814 */
[----:B------:R-:W-:Y:S01]  /*f5f0*/  LDSM.16.MT88.4 R196, [R216+0xa880] ;  /* 0x00a88000d8c4783b */ /* 0x000fe20000004200 */
[C---:B------:R-:W-:Y:S01]  /*f600*/  FMUL.FTZ R44, R2.reuse, R44 ;  /* 0x0000002c022c7220 */ /* 0x040fe20000410000 */
[----:B-1----:R-:W-:Y:S01]  /*f610*/  F2FP.BF16.PACK_AB R152, R249, R246 ;  /* 0x000000f6f998723e */ /* 0x002fe200000010ff */
[----:B------:R-:W-:Y:S01]  /*f620*/  FMUL.FTZ R45, R2, R45 ;  /* 0x0000002d022d7220 */ /* 0x000fe20000410000 */
[----:B------:R-:W1:Y:S01]  /*f630*/  MUFU.EX2 R250, R250 ;  /* 0x000000fa00fa7308 */ /* 0x000e620000000800 */
[C---:B------:R-:W-:Y:S03]  /*f640*/  HMMA.16816.F32.BF16 R24, R144.reuse, R158, R24 ;  /* 0x0000009e9018723c */ /* 0x040fe60000041818 */
[----:B------:R-:W-:Y:S01]  /*f650*/  LDSM.16.MT88.4 R156, [R218+0x8880] ;  /* 0x00888000da9c783b */ /* 0x000fe20000004200 */
[C---:B------:R-:W-:Y:S02]  /*f660*/  FMUL.FTZ R46, R0.reuse, R46 ;  /* 0x0000002e002e7220 */ /* 0x040fe40000410000 */
[----:B------:R-:W-:Y:S02]  /*f670*/  FMUL.FTZ R47, R0, R47 ;  /* 0x0000002f002f7220 */ /* 0x000fe40000410000 */
[C---:B-----5:R-:W-:Y:S01]  /*f680*/  HMMA.16816.F32.BF16 R28, R144.reuse, R136, R28 ;  /* 0x00000088901c723c */ /* 0x060fe2000004181c */
[----:B------:R-:W4:Y:S02]  /*f690*/  MUFU.EX2 R151, R151 ;  /* 0x0000009700977308 */ /* 0x000f240000000800 */
[----:B------:R-:W-:Y:S01]  /*f6a0*/  LDSM.16.MT88.4 R200, [R223+0xb880] ;  /* 0x00b88000dfc8783b */ /* 0x000fe20000004200 */
[C---:B------:R-:W-:Y:S01]  /*f6b0*/  FMUL.FTZ R48, R2.reuse, R48 ;  /* 0x0000003002307220 */ /* 0x040fe20000410000 */
[----:B---3--:R-:W-:Y:S01]  /*f6c0*/  F2FP.BF16.PACK_AB R153, R251, R248 ;  /* 0x000000f8fb99723e */ /* 0x008fe200000010ff */
[----:B------:R-:W-:Y:S02]  /*f6d0*/  FMUL.FTZ R49, R2, R49 ;  /* 0x0000003102317220 */ /* 0x000fe40000410000 */
[C---:B------:R-:W-:Y:S03]  /*f6e0*/  HMMA.16816.F32.BF16 R32, R144.reuse, R138, R32 ;  /* 0x0000008a9020723c */ /* 0x040fe60000041820 */
[----:B------:R-:W3:Y:S01]  /*f6f0*/  LDSM.16.MT88.4 R136, [R217+0x9080] ;  /* 0x00908000d988783b */ /* 0x000ee20000004200 */
[C---:B------:R-:W-:Y:S02]  /*f700*/  FMUL.FTZ R50, R0.reuse, R50 ;  /* 0x0000003200327220 */ /* 0x040fe40000410000 */
[----:B------:R-:W-:Y:S01]  /*f710*/  FMUL.FTZ R51, R0, R51 ;  /* 0x0000003300337220 */ /* 0x000fe20000410000 */
[----:B-1----:R-:W-:Y:S01]  /*f720*/  F2FP.BF16.PACK_AB R154, R252, R250 ;  /* 0x000000fafc9a723e */ /* 0x002fe200000010ff */
[C---:B--2---:R-:W-:Y:S03]  /*f730*/  HMMA.16816.F32.BF16 R36, R144.reuse, R132, R36 ;  /* 0x000000849024723c */ /* 0x044fe60000041824 */
[----:B------:R-:W-:Y:S01]  /*f740*/  LDSM.16.MT88.4 R204, [R218+0xb880] ;  /* 0x00b88000dacc783b */ /* 0x000fe20000004200 */
[C---:B------:R-:W-:Y:S02]  /*f750*/  FMUL.FTZ R52, R2.reuse, R52 ;  /* 0x0000003402347220 */ /* 0x040fe40000410000 */
[----:B------:R-:W-:Y:S02]  /*f760*/  FMUL.FTZ R53, R2, R53 ;  /* 0x0000003502357220 */ /* 0x000fe40000410000 */
[C---:B------:R-:W-:Y:S03]  /*f770*/  HMMA.16816.F32.BF16 R40, R144.reuse, R134, R40 ;  /* 0x000000869028723c */ /* 0x040fe60000041828 */
[----:B------:R-:W1:Y:S01]  /*f780*/  LDSM.16.MT88.4 R132, [R216+0x9080] ;  /* 0x00908000d884783b */ /* 0x000e620000004200 */
[----:B------:R-:W-:Y:S01]  /*f790*/  FMUL.FTZ R54, R0, R54 ;  /* 0x0000003600367220 */ /* 0x000fe20000410000 */
[----:B----4-:R-:W-:Y:S01]  /*f7a0*/  F2FP.BF16.PACK_AB R155, R150, R151 ;  /* 0x00000097969b723e */ /* 0x010fe200000010ff */
[----:B------:R-:W-:Y:S02]  /*f7b0*/  FMUL.FTZ R55, R0, R55 ;  /* 0x0000003700377220 */ /* 0x000fe40000410000 */
[C---:B------:R-:W-:Y:S03]  /*f7c0*/  HMMA.16816.F32.BF16 R44, R144.reuse, R140, R44 ;  /* 0x0000008c902c723c */ /* 0x040fe6000004182c */
[----:B------:R-:W0:Y:S01]  /*f7d0*/  LDGDEPBAR ;  /* 0x00000000000079af */ /* 0x000e220000000000 */
[C---:B------:R-:W-:Y:S02]  /*f7e0*/  FMUL.FTZ R56, R2.reuse, R56 ;  /* 0x0000003802387220 */ /* 0x040fe40000410000 */
[----:B------:R-:W-:Y:S02]  /*f7f0*/  FMUL.FTZ R57, R2, R57 ;  /* 0x0000003902397220 */ /* 0x000fe40000410000 */
[C---:B------:R-:W-:Y:S03]  /*f800*/  HMMA.16816.F32.BF16 R48, R144.reuse, R142, R48 ;  /* 0x0000008e9030723c */ /* 0x040fe60000041830 */
[----:B------:R-:W2:Y:S01]  /*f810*/  LDSM.16.MT88.4 R140, [R223+0xa080] ;  /* 0x00a08000df8c783b */ /* 0x000ea20000004200 */
[C---:B------:R-:W-:Y:S02]  /*f820*/  FMUL.FTZ R58, R0.reuse, R58 ;  /* 0x0000003a003a7220 */ /* 0x040fe40000410000 */
[----:B------:R-:W-:Y:S02]  /*f830*/  FMUL.FTZ R59, R0, R59 ;  /* 0x0000003b003b7220 */ /* 0x000fe40000410000 */
[C---:B------:R-:W-:Y:S01]  /*f840*/  FMUL.FTZ R60, R2.reuse, R60 ;  /* 0x0000003c023c7220 */ /* 0x040fe20000410000 */
[C---:B---3--:R-:W-:Y:S03]  /*f850*/  HMMA.16816.F32.BF16 R52, R144.reuse, R136, R52 ;  /* 0x000000889034723c */ /* 0x048fe60000041834 */
[----:B------:R-:W-:Y:S02]  /*f860*/  FMUL.FTZ R61, R2, R61 ;  /* 0x0000003d023d7220 */ /* 0x000fe40000410000 */
[C---:B------:R-:W-:Y:S02]  /*f870*/  FMUL.FTZ R62, R0.reuse, R62 ;  /* 0x0000003e003e7220 */ /* 0x040fe40000410000 */
[----:B------:R-:W-:Y:S01]  /*f880*/  FMUL.FTZ R63, R0, R63 ;  /* 0x0000003f003f7220 */ /* 0x000fe20000410000 */
[C---:B------:R-:W-:Y:S01]  /*f890*/  HMMA.16816.F32.BF16 R56, R144.reuse, R138, R56 ;  /* 0x0000008a9038723c */ /* 0x040fe20000041838 */
[----:B------:R-:W3:Y:S03]  /*f8a0*/  LDSM.16.MT88.4 R136, [R218+0xa080] ;  /* 0x00a08000da88783b */ /* 0x000ee60000004200 */
[C---:B------:R-:W-:Y:S02]  /*f8b0*/  FMUL.FTZ R64, R2.reuse, R64 ;  /* 0x0000004002407220 */ /* 0x040fe40000410000 */
[----:B------:R-:W-:Y:S02]  /*f8c0*/  FMUL.FTZ R65, R2, R65 ;  /* 0x0000004102417220 */ /* 0x000fe40000410000 */
[C---:B-1----:R-:W-:Y:S04]  /*f8d0*/  HMMA.16816.F32.BF16 R60, R144.reuse, R132, R60 ;  /* 0x00000084903c723c */ /* 0x042fe8000004183c */
[C---:B------:R-:W-:Y:S02]  /*f8e0*/  FMUL.FTZ R66, R0.reuse, R66 ;  /* 0x0000004200427220 */ /* 0x040fe40000410000 */
[----:B------:R-:W-:Y:S02]  /*f8f0*/  FMUL.FTZ R67, R0, R67 ;  /* 0x0000004300437220 */ /* 0x000fe40000410000 */
[C---:B------:R-:W-:Y:S04]  /*f900*/  FMUL.FTZ R68, R2.reuse, R68 ;  /* 0x0000004402447220 */ /* 0x040fe80000410000 */
[----:B------:R-:W-:Y:S01]  /*f910*/  FMUL.FTZ R69, R2, R69 ;  /* 0x0000004502457220 */ /* 0x000fe20000410000 */
[C---:B------:R-:W-:Y:S01]  /*f920*/  HMMA.16816.F32.BF16 R64, R144.reuse, R134, R64 ;  /* 0x000000869040723c */ /* 0x040fe20000041840 */
[----:B------:R-:W1:Y:S02]  /*f930*/  LDSM.16.MT88.4 R132, [R217+0xa080] ;  /* 0x00a08000d984783b */ /* 0x000e640000004200 */
[C---:B------:R-:W-:Y:S02]  /*f940*/  FMUL.FTZ R70, R0.reuse, R70 ;  /* 0x0000004600467220 */ /* 0x040fe40000410000 */
[----:B------:R-:W-:Y:S02]  /*f950*/  FMUL.FTZ R71, R0, R71 ;  /* 0x0000004700477220 */ /* 0x000fe40000410000 */
[C---:B------:R-:W-:Y:S02]  /*f960*/  FMUL.FTZ R72, R2.reuse, R72 ;  /* 0x0000004802487220 */ /* 0x040fe40000410000 */
[----:B------:R-:W-:Y:S03]  /*f970*/  FMUL.FTZ R73, R2, R73 ;  /* 0x0000004902497220 */ /* 0x000fe60000410000 */
[C---:B--2---:R-:W-:Y:S03]  /*f980*/  HMMA.16816.F32.BF16 R68, R144.reuse, R140, R68 ;  /* 0x0000008c9044723c */ /* 0x044fe60000041844 */
[C---:B------:R-:W-:Y:S02]  /*f990*/  FMUL.FTZ R74, R0.reuse, R74 ;  /* 0x0000004a004a7220 */ /* 0x040fe40000410000 */
[----:B------:R-:W-:Y:S02]  /*f9a0*/  FMUL.FTZ R75, R0, R75 ;  /* 0x0000004b004b7220 */ /* 0x000fe40000410000 */
[C---:B------:R-:W-:Y:S02]  /*f9b0*/  FMUL.FTZ R76, R2.reuse, R76 ;  /* 0x0000004c024c7220 */ /* 0x040fe40000410000 */
[----:B------:R-:W-:Y:S03]  /*f9c0*/  FMUL.FTZ R77, R2, R77 ;  /* 0x0000004d024d7220 */ /* 0x000fe60000410000 */
[C---:B------:R-:W-:Y:S01]  /*f9d0*/  HMMA.16816.F32.BF16 R72, R144.reuse, R142, R72 ;  /* 0x0000008e9048723c */ /* 0x040fe20000041848 */
[----:B------:R-:W2:Y:S02]  /*f9e0*/  LDSM.16.MT88.4 R140, [R216+0xa080] ;  /* 0x00a08000d88c783b */ /* 0x000ea40000004200 */
[C---:B------:R-:W-:Y:S02]  /*f9f0*/  FMUL.FTZ R78, R0.reuse, R78 ;  /* 0x0000004e004e7220 */ /* 0x040fe40000410000 */
[----:B------:R-:W-:Y:S02]  /*fa00*/  FMUL.FTZ R79, R0, R79 ;  /* 0x0000004f004f7220 */ /* 0x000fe40000410000 */
[C---:B------:R-:W-:Y:S02]  /*fa10*/  FMUL.FTZ R80, R2.reuse, R80 ;  /* 0x0000005002507220 */ /* 0x040fe40000410000 */
[----:B------:R-:W-:Y:S03]  /*fa20*/  FMUL.FTZ R81, R2, R81 ;  /* 0x0000005102517220 */ /* 0x000fe60000410000 */
[C---:B---3--:R-:W-:Y:S03]  /*fa30*/  HMMA.16816.F32.BF16 R76, R144.reuse, R136, R76 ;  /* 0x00000088904c723c */ /* 0x048fe6000004184c */
[C---:B------:R-:W-:Y:S02]  /*fa40*/  FMUL.FTZ R82, R0.reuse, R82 ;  /* 0x0000005200527220 */ /* 0x040fe40000410000 */
[----:B------:R-:W-:Y:S02]  /*fa50*/  FMUL.FTZ R83, R0, R83 ;  /* 0x0000005300537220 */ /* 0x000fe40000410000 */
[C---:B------:R-:W-:Y:S02]  /*fa60*/  FMUL.FTZ R84, R2.reuse, R84 ;  /* 0x0000005402547220 */ /* 0x040fe40000410000 */
[----:B------:R-:W-:Y:S03]  /*fa70*/  FMUL.FTZ R85, R2, R85 ;  /* 0x0000005502557220 */ /* 0x000fe60000410000 */
[C---:B------:R-:W-:Y:S01]  /*fa80*/  HMMA.16816.F32.BF16 R80, R144.reuse, R138, R80 ;  /* 0x0000008a9050723c */ /* 0x040fe20000041850 */
[----:B------:R-:W3:Y:S02]  /*fa90*/  LDSM.16.MT88.4 R136, [R223+0xb080] ;  /* 0x00b08000df88783b */ /* 0x000ee40000004200 */
[C---:B------:R-:W-:Y:S02]  /*faa0*/  FMUL.FTZ R86, R0.reuse, R86 ;  /* 0x0000005600567220 */ /* 0x040fe40000410000 */
[----:B------:R-:W-:Y:S02]  /*fab0*/  FMUL.FTZ R87, R0, R87 ;  /* 0x0000005700577220 */ /* 0x000fe40000410000 */
[C---:B------:R-:W-:Y:S02]  /*fac0*/  FMUL.FTZ R88, R2.reuse, R88 ;  /* 0x0000005802587220 */ /* 0x040fe40000410000 */
[----:B------:R-:W-:Y:S03]  /*fad0*/  FMUL.FTZ R89, R2, R89 ;  /* 0x0000005902597220 */ /* 0x000fe60000410000 */
[C---:B-1----:R-:W-:Y:S03]  /*fae0*/  HMMA.16816.F32.BF16 R84, R144.reuse, R132, R84 ;  /* 0x000000849054723c */ /* 0x042fe60000041854 */
[C---:B------:R-:W-:Y:S02]  /*faf0*/  FMUL.FTZ R90, R0.reuse, R90 ;  /* 0x0000005a005a7220 */ /* 0x040fe40000410000 */
[----:B------:R-:W-:Y:S02]  /*fb00*/  FMUL.FTZ R91, R0, R91 ;  /* 0x0000005b005b7220 */ /* 0x000fe40000410000 */
[C---:B------:R-:W-:Y:S02]  /*fb10*/  FMUL.FTZ R92, R2.reuse, R92 ;  /* 0x0000005c025c7220 */ /* 0x040fe40000410000 */
[----:B------:R-:W-:Y:S03]  /*fb20*/  FMUL.FTZ R93, R2, R93 ;  /* 0x0000005d025d7220 */ /* 0x000fe60000410000 */
        /* <DEDUP_REMOVED lines=32> */
[C---:B------:R-:W-:Y:S03]  /*fd30*/  FMUL.FTZ R125, R2.reuse, R125 ;  /* 0x0000007d027d7220 */ /* 0x040fe60000410000 */
[C---:B------:R-:W-:Y:S01]  /*fd40*/  HMMA.16816.F32.BF16 R112, R144.reuse, R134, R112 ;  /* 0x000000869070723c */ /* 0x040fe20000041870 */
[----:B------:R-:W1:Y:S02]  /*fd50*/  LDSM.16.MT88.4 R132, [R223+0x8880] ;  /* 0x00888000df84783b */ /* 0x000e640000004200 */
[C---:B------:R-:W-:Y:S02]  /*fd60*/  FMUL.FTZ R116, R2.reuse, R116 ;  /* 0x0000007402747220 */ /* 0x040fe40000410000 */
[----:B------:R-:W-:Y:S02]  /*fd70*/  FMUL.FTZ R117, R2, R117 ;  /* 0x0000007502757220 */ /* 0x000fe40000410000 */
[C---:B------:R-:W-:Y:S02]  /*fd80*/  FMUL.FTZ R118, R0.reuse, R118 ;  /* 0x0000007600767220 */ /* 0x040fe40000410000 */
[C---:B------:R-:W-:Y:S03]  /*fd90*/  FMUL.FTZ R119, R0.reuse, R119 ;  /* 0x0000007700777220 */ /* 0x040fe60000410000 */
[C---:B------:R-:W-:Y:S02]  /*fda0*/  FMUL.FTZ R126, R0.reuse, R126 ;  /* 0x0000007e007e7220 */ /* 0x040fe40000410000 */
[----:B------:R-:W-:Y:S02]  /*fdb0*/  FMUL.FTZ R127, R0, R127 ;  /* 0x0000007f007f7220 */ /* 0x000fe40000410000 */
[C---:B--2---:R-:W-:Y:S03]  /*fdc0*/  HMMA.16816.F32.BF16 R116, R144.reuse, R140, R116 ;  /* 0x0000008c9074723c */ /* 0x044fe60000041874 */
[C---:B------:R-:W-:Y:S02]  /*fdd0*/  FMUL.FTZ R120, R2.reuse, R120 ;  /* 0x0000007802787220 */ /* 0x040fe40000410000 */
[----:B------:R-:W-:Y:S02]  /*fde0*/  FMUL.FTZ R121, R2, R121 ;  /* 0x0000007902797220 */ /* 0x000fe40000410000 */
[C---:B------:R-:W-:Y:S02]  /*fdf0*/  FMUL.FTZ R122, R0.reuse, R122 ;  /* 0x0000007a007a7220 */ /* 0x040fe40000410000 */
[----:B------:R-:W-:Y:S03]  /*fe00*/  FMUL.FTZ R123, R0, R123 ;  /* 0x0000007b007b7220 */ /* 0x000fe60000410000 */
[C---:B------:R-:W-:Y:S02]  /*fe10*/  FMUL.FTZ R128, R2.reuse, R128 ;  /* 0x0000008002807220 */ /* 0x040fe40000410000 */
[----:B------:R-:W-:Y:S02]  /*fe20*/  FMUL.FTZ R129, R2, R129 ;  /* 0x0000008102817220 */ /* 0x000fe40000410000 */
[C---:B------:R-:W-:Y:S03]  /*fe30*/  HMMA.16816.F32.BF16 R120, R144.reuse, R142, R120 ;  /* 0x0000008e9078723c */ /* 0x040fe60000041878 */
[C---:B------:R-:W-:Y:S02]  /*fe40*/  FMUL.FTZ R130, R0.reuse, R130 ;  /* 0x0000008200827220 */ /* 0x040fe40000410000 */
[----:B------:R-:W-:Y:S02]  /*fe50*/  FMUL.FTZ R131, R0, R131 ;  /* 0x0000008300837220 */ /* 0x000fe40000410000 */
[----:B------:R-:W-:Y:S01]  /*fe60*/  FFMA.FTZ R247, R2, R241, R247 ;  /* 0x000000f102f77223 */ /* 0x000fe200000100f7 */
[C---:B---3--:R-:W-:Y:S04]  /*fe70*/  HMMA.16816.F32.BF16 R124, R144.reuse, R136, R124 ;  /* 0x00000088907c723c */ /* 0x048fe8000004187c */
[----:B------:R-:W-:Y:S01]  /*fe80*/  FFMA.FTZ R243, R0, R239, R243 ;  /* 0x000000ef00f37223 */ /* 0x000fe200000100f3 */
[----:B------:R-:W-:Y:S01]  /*fe90*/  MOV R0, R3 ;  /* 0x0000000300007202 */ /* 0x000fe20000000f00 */
[----:B------:R-:W-:Y:S02]  /*fea0*/  FADD.FTZ R244, R244, R247 ;  /* 0x000000f7f4f47221 */ /* 0x000fe40000010000 */
[----:B------:R-:W-:Y:S04]  /*feb0*/  HMMA.16816.F32.BF16 R128, R144, R138, R128 ;  /* 0x0000008a9080723c */ /* 0x000fe80000041880 */
[----:B------:R-:W-:Y:S04]  /*fec0*/  FADD.FTZ R243, R240, R243 ;  /* 0x000000f3f0f37221 */ /* 0x000fe80000010000 */
[C---:B-1----:R-:W-:Y:S05]  /*fed0*/  HMMA.16816.F32.BF16 R144, R152.reuse, R132, R4 ;  /* 0x000000849890723c */ /* 0x042fea0000041804 */
[----:B------:R-:W-:Y:S03]  /*fee0*/  FADD.FTZ R238, R238, R243 ;  /* 0x000000f3eeee7221 */ /* 0x000fe60000010000 */
[C---:B------:R-:W-:Y:S04]  /*fef0*/  HMMA.16816.F32.BF16 R140, R152.reuse, R134, R8 ;  /* 0x00000086988c723c */ /* 0x040fe80000041808 */
[----:B------:R-:W-:Y:S04]  /*ff00*/  FADD.FTZ R149, R149, R238 ;  /* 0x000000ee95957221 */ /* 0x000fe80000010000 */
[C---:B------:R-:W-:Y:S04]  /*ff10*/  HMMA.16816.F32.BF16 R136, R152.reuse, R156, R12 ;  /* 0x0000009c9888723c */ /* 0x040fe8000004180c */
[----:B------:R-:W-:Y:S01]  /*ff20*/  FADD.FTZ R248, R248, R149 ;  /* 0x00000095f8f87221 */ /* 0x000fe20000010000 */
[----:B------:R-:W-:Y:S03]  /*ff30*/  MOV R149, R148 ;  /* 0x0000009400957202 */ /* 0x000fe60000000f00 */
[C---:B------:R-:W-:Y:S01]  /*ff40*/  HMMA.16816.F32.BF16 R132, R152.reuse, R158, R16 ;  /* 0x0000009e9884723c */ /* 0x040fe20000041810 */
[----:B------:R-:W1:Y:S03]  /*ff50*/  LDSM.16.MT88.4 R16, [R217+0xb880] ;  /* 0x00b88000d910783b */ /* 0x000e660000004200 */
[----:B------:R-:W-:Y:S04]  /*ff60*/  FADD.FTZ R248, R251, R248 ;  /* 0x000000f8fbf87221 */ /* 0x000fe80000010000 */
[C---:B------:R-:W-:Y:S01]  /*ff70*/  HMMA.16816.F32.BF16 R20, R152.reuse, R160, R20 ;  /* 0x000000a09814723c */ /* 0x040fe20000041814 */
[----:B------:R-:W2:Y:S03]  /*ff80*/  LDSM.16.MT88.4 R156, [R216+0xb880] ;  /* 0x00b88000d89c783b */ /* 0x000ea60000004200 */
[----:B------:R-:W-:Y:S04]  /*ff90*/  FADD.FTZ R151, R151, R248 ;  /* 0x000000f897977221 */ /* 0x000fe80000010000 */
[C---:B------:R-:W-:Y:S04]  /*ffa0*/  HMMA.16816.F32.BF16 R24, R152.reuse, R162, R24 ;  /* 0x000000a29818723c */ /* 0x040fe80000041818 */
[----:B------:R-:W-:Y:S04]  /*ffb0*/  FADD.FTZ R239, R150, R151 ;  /* 0x0000009796ef7221 */ /* 0x000fe80000010000 */
        /* <DEDUP_REMOVED lines=22> */
[C---:B-1----:R-:W-:Y:S07]  /*10120*/  HMMA.16816.F32.BF16 R116, R152.reuse, R16, R116 ;  /* 0x000000109874723c */ /* 0x042fee0000041874 */
[----:B------:R-:W-:Y:S01]  /*10130*/  FADD.FTZ R17, R245, R244 ;  /* 0x000000f4f5117221 */ /* 0x000fe20000010000 */
[C---:B------:R-:W-:Y:S04]  /*10140*/  HMMA.16816.F32.BF16 R120, R152.reuse, R18, R120 ;  /* 0x000000129878723c */ /* 0x040fe80000041878 */
[----:B------:R-:W-:Y:S04]  /*10150*/  FADD.FTZ R17, R242, R17 ;  /* 0x00000011f2117221 */ /* 0x000fe80000010000 */
[C---:B--2---:R-:W-:Y:S04]  /*10160*/  HMMA.16816.F32.BF16 R124, R152.reuse, R156, R124 ;  /* 0x0000009c987c723c */ /* 0x044fe8000004187c */
[----:B------:R-:W-:Y:S04]  /*10170*/  FADD.FTZ R246, R246, R17 ;  /* 0x00000011f6f67221 */ /* 0x000fe80000010000 */
[----:B------:R-:W-:Y:S04]  /*10180*/  HMMA.16816.F32.BF16 R128, R152, R158, R128 ;  /* 0x0000009e9880723c */ /* 0x000fe80000041880 */
[----:B------:R-:W-:Y:S04]  /*10190*/  FADD.FTZ R249, R249, R246 ;  /* 0x000000f6f9f97221 */ /* 0x000fe80000010000 */
[----:B------:R-:W-:Y:S04]  /*101a0*/  FADD.FTZ R249, R250, R249 ;  /* 0x000000f9faf97221 */ /* 0x000fe80000010000 */
[----:B------:R-:W-:Y:S01]  /*101b0*/  FADD.FTZ R241, R252, R249 ;  /* 0x000000f9fcf17221 */ /* 0x000fe20000010000 */
[----:B------:R-:W-:-:S05]  /*101c0*/  @P0 BRA `(.L_x_138) ;  /* 0xffffe0f000000947 */ /* 0x000fca000383ffff */
.L_x_137:
[----:B------:R-:W1:Y:S01]  /*101d0*/  SHFL.BFLY PT, R0, R239, 0x2, 0x1f ;  /* 0x0c401f00ef007f89 */ /* 0x000e6200000e0000 */
[----:B------:R-:W-:-:S02]  /*101e0*/  MOV R2, RZ ;  /* 0x000000ff00027202 */ /* 0x000fc40000000f00 */
[----:B------:R-:W-:Y:S01]  /*101f0*/  MOV R4, RZ ;  /* 0x000000ff00047202 */ /* 0x000fe20000000f00 */
[----:B------:R-:W2:Y:S01]  /*10200*/  SHFL.BFLY PT, R6, R241, 0x2, 0x1f ;  /* 0x0c401f00f1067f89 */ /* 0x000ea200000e0000 */
[----:B------:R-:W-:Y:S02]  /*10210*/  MOV R10, 0xff800000 ;  /* 0xff800000000a7802 */ /* 0x000fe40000000f00 */
[----:B------:R-:W-:Y:S02]  /*10220*/  MOV R12, 0xff800000 ;  /* 0xff800000000c7802 */ /* 0x000fe40000000f00 */
[----:B------:R-:W-:Y:S01]  /*10230*/  PLOP3.LUT P2, PT, PT, PT, PT, 0x8, 0x0 ;  /* 0x000000000000781c */ /* 0x000fe20003f4e170 */
[----:B-1----:R-:W-:Y:S02]  /*10240*/  FADD.FTZ R7, R0, R239 ;  /* 0x000000ef00077221 */ /* 0x002fe40000010000 */
[----:B--2---:R-:W-:-:S03]  /*10250*/  FADD.FTZ R6, R6, R241 ;  /* 0x000000f106067221 */ /* 0x004fc60000010000 */
[----:B------:R-:W1:Y:S04]  /*10260*/  SHFL.BFLY PT, R0, R7, 0x1, 0x1f ;  /* 0x0c201f0007007f89 */ /* 0x000e6800000e0000 */
[----:B------:R-:W2:Y:S01]  /*10270*/  SHFL.BFLY PT, R5, R6, 0x1, 0x1f ;  /* 0x0c201f0006057f89 */ /* 0x000ea200000e0000 */
[----:B-1----:R-:W-:Y:S02]  /*10280*/  FADD.FTZ R0, R0, R7 ;  /* 0x0000000700007221 */ /* 0x002fe40000010000 */
[----:B--2---:R-:W-:-:S03]  /*10290*/  FADD.FTZ R5, R6, R5 ;  /* 0x0000000506057221 */ /* 0x004fc60000010000 */
[----:B------:R-:W-:Y:S02]  /*102a0*/  FSETP.NE.FTZ.AND P0, PT, R0, RZ, PT ;  /* 0x000000ff0000720b */ /* 0x000fe40003f15000 */
[----:B------:R-:W-:-:S11]  /*102b0*/  FSETP.NE.FTZ.AND P1, PT, R5, RZ, PT ;  /* 0x000000ff0500720b */ /* 0x000fd60003f35000 */
[----:B------:R-:W1:Y:S01]  /*102c0*/  @P0 MUFU.RCP R2, R0 ;  /* 0x0000000000020308 */ /* 0x000e620000001000 */
[----:B------:R-:W-:Y:S02]  /*102d0*/  @P0 MOV R16, 0x3f317218 ;  /* 0x3f31721800100802 */ /* 0x000fe40000000f00 */
[----:B------:R-:W-:-:S05]  /*102e0*/  @P1 MOV R14, 0x3f317218 ;  /* 0x3f317218000e1802 */ /* 0x000fca0000000f00 */
[----:B------:R-:W2:Y:S01]  /*102f0*/  @P1 MUFU.RCP R4, R5 ;  /* 0x0000000500041308 */ /* 0x000ea20000001000 */
[----:B------:R-:W-:-:S07]  /*10300*/  @P1 FMUL.FTZ R14, R14, c[0x0][0x2d0] ;  /* 0x0000b4000e0e1a20 */ /* 0x000fce0000410000 */
[----:B------:R-:W3:Y:S01]  /*10310*/  @P0 MUFU.LG2 R0, R0 ;  /* 0x0000000000000308 */ /* 0x000ee20000000c00 */
[C---:B-1----:R-:W-:Y:S02]  /*10320*/  FMUL.FTZ R146, R2.reuse, R146 ;  /* 0x0000009202927220 */ /* 0x042fe40000410000 */
[C---:B------:R-:W-:Y:S02]  /*10330*/  FMUL.FTZ R147, R2.reuse, R147 ;  /* 0x0000009302937220 */ /* 0x040fe40000410000 */
[C---:B------:R-:W-:Y:S02]  /*10340*/  FMUL.FTZ R142, R2.reuse, R142 ;  /* 0x0000008e028e7220 */ /* 0x040fe40000410000 */
[----:B------:R-:W-:Y:S01]  /*10350*/  FMUL.FTZ R143, R2, R143 ;  /* 0x0000008f028f7220 */ /* 0x000fe20000410000 */
[----:B------:R-:W1:Y:S01]  /*10360*/  @P1 MUFU.LG2 R5, R5 ;  /* 0x0000000500051308 */ /* 0x000e620000000c00 */
[C---:B--2---:R-:W-:Y:S02]  /*10370*/  FMUL.FTZ R144, R4.reuse, R144 ;  /* 0x0000009004907220 */ /* 0x044fe40000410000 */
[----:B------:R-:W-:-:S02]  /*10380*/  FMUL.FTZ R145, R4, R145 ;  /* 0x0000009104917220 */ /* 0x000fc40000410000 */
[C---:B------:R-:W-:Y:S02]  /*10390*/  FMUL.FTZ R140, R4.reuse, R140 ;  /* 0x0000008c048c7220 */ /* 0x040fe40000410000 */
[----:B------:R-:W-:Y:S02]  /*103a0*/  FMUL.FTZ R141, R4, R141 ;  /* 0x0000008d048d7220 */ /* 0x000fe40000410000 */
[----:B---3--:R-:W-:Y:S02]  /*103b0*/  @P0 FMUL.FTZ R15, R0, 0.69314718246459960938 ;  /* 0x3f317218000f0820 */ /* 0x008fe40000410000 */
[----:B------:R-:W-:Y:S02]  /*103c0*/  @P0 FMUL.FTZ R0, R16, c[0x0][0x2d0] ;  /* 0x0000b40010000a20 */ /* 0x000fe40000410000 */
[C---:B------:R-:W-:Y:S02]  /*103d0*/  FMUL.FTZ R136, R4.reuse, R136 ;  /* 0x0000008804887220 */ /* 0x040fe40000410000 */
[----:B------:R-:W-:-:S02]  /*103e0*/  FMUL.FTZ R137, R4, R137 ;  /* 0x0000008904897220 */ /* 0x000fc40000410000 */
[----:B-1----:R-:W-:Y:S02]  /*103f0*/  @P1 FMUL.FTZ R5, R5, 0.69314718246459960938 ;  /* 0x3f31721805051820 */ /* 0x002fe40000410000 */
        /* <DEDUP_REMOVED lines=120> */
.L_x_76:
[----:B------:R-:W-:Y:S01]  /*10b80*/  ULDC.64 UR4, c[0x0][0x118] ;  /* 0x0000460000047ab9 */ /* 0x000fe20000000a00 */
[----:B------:R-:W-:Y:S01]  /*10b90*/  SHF.R.S32.HI R0, RZ, 0x1f, R227 ;  /* 0x0000001fff007819 */ /* 0x000fe200000114e3 */
[----:B------:R-:W-:Y:S05]  /*10ba0*/  @P2 BRA `(.L_x_139) ;  /* 0x00001a8000002947 */ /* 0x000fea0003800000 */
[----:B------:R-:W1:Y:S01]  /*10bb0*/  S2R R2, SR_TID.X ;  /* 0x0000000000027919 */ /* 0x000e620000002100 */
[----:B------:R-:W-:Y:S02]  /*10bc0*/  F2FP.BF16.PACK_AB R6, R7, R6 ;  /* 0x000000060706723e */ /* 0x000fe400000010ff */
[----:B------:R-:W-:Y:S01]  /*10bd0*/  F2FP.BF16.PACK_AB R11, R11, R8 ;  /* 0x000000080b0b723e */ /* 0x000fe200000010ff */
[----:B------:R-:W-:Y:S01]  /*10be0*/  BAR.SYNC.DEFER_BLOCKING 0x1, 0x100 ;  /* 0x0044000000007b1d */ /* 0x000fe20000010000 */
        /* <DEDUP_REMOVED lines=10> */
[----:B-1----:R-:W-:Y:S02]  /*10c90*/  SHF.R.S32.HI R3, RZ, 0x1f, R2 ;  /* 0x0000001fff037819 */ /* 0x002fe40000011402 */
[----:B------:R-:W-:Y:S02]  /*10ca0*/  F2FP.BF16.PACK_AB R24, R25, R24 ;  /* 0x000000181918723e */ /* 0x000fe400000010ff */
[----:B------:R-:W-:Y:S02]  /*10cb0*/  LEA.HI R5, R3, R2, RZ, 0x2 ;  /* 0x0000000203057211 */ /* 0x000fe400078f10ff */
[----:B------:R-:W-:Y:S02]  /*10cc0*/  F2FP.BF16.PACK_AB R26, R27, R26 ;  /* 0x0000001a1b1a723e */ /* 0x000fe400000010ff */
[----:B------:R-:W-:-:S02]  /*10cd0*/  SHF.R.S32.HI R14, RZ, 0x2, R5 ;  /* 0x00000002ff0e7819 */ /* 0x000fc40000011405 */
[----:B------:R-:W-:Y:S02]  /*10ce0*/  SHF.R.S32.HI R7, RZ, 0x1f, R5 ;  /* 0x0000001fff077819 */ /* 0x000fe40000011405 */
[----:B------:R-:W-:Y:S02]  /*10cf0*/  LOP3.LUT R5, R5, 0xfffffffc, RZ, 0xc0, !PT ;  /* 0xfffffffc05057812 */ /* 0x000fe400078ec0ff */
[----:B------:R-:W-:Y:S02]  /*10d00*/  LEA.HI R7, R7, R14, RZ, 0x3 ;  /* 0x0000000e07077211 */ /* 0x000fe400078f18ff */
[----:B------:R-:W-:Y:S01]  /*10d10*/  F2FP.BF16.PACK_AB R28, R29, R28 ;  /* 0x0000001c1d1c723e */ /* 0x000fe200000010ff */
[----:B------:R-:W-:Y:S01]  /*10d20*/  IMAD.IADD R18, R2, 0x1, -R5 ;  /* 0x0000000102127824 */ /* 0x000fe200078e0a05 */
[----:B------:R-:W-:Y:S02]  /*10d30*/  LOP3.LUT R7, R7, 0xfffffff8, RZ, 0xc0, !PT ;  /* 0xfffffff807077812 */ /* 0x000fe400078ec0ff */
[----:B------:R-:W-:-:S02]  /*10d40*/  F2FP.BF16.PACK_AB R30, R31, R30 ;  /* 0x0000001e1f1e723e */ /* 0x000fc400000010ff */
[----:B------:R-:W-:Y:S01]  /*10d50*/  F2FP.BF16.PACK_AB R32, R33, R32 ;  /* 0x000000202120723e */ /* 0x000fe200000010ff */
[----:B------:R-:W-:Y:S01]  /*10d60*/  IMAD.IADD R14, R14, 0x1, -R7 ;  /* 0x000000010e0e7824 */ /* 0x000fe200078e0a07 */
[----:B------:R-:W-:Y:S02]  /*10d70*/  LEA.HI R7, R3, R2, RZ, 0x5 ;  /* 0x0000000203077211 */ /* 0x000fe400078f28ff */
[----:B------:R-:W-:Y:S01]  /*10d80*/  F2FP.BF16.PACK_AB R34, R35, R34 ;  /* 0x000000222322723e */ /* 0x000fe200000010ff */
[C---:B------:R-:W-:Y:S01]  /*10d90*/  IMAD.SHL.U32 R16, R14.reuse, 0x40, RZ ;  /* 0x000000400e107824 */ /* 0x040fe200078e00ff */
[----:B------:R-:W-:Y:S02]  /*10da0*/  SHF.R.S32.HI R15, RZ, 0x5, R7 ;  /* 0x00000005ff0f7819 */ /* 0x000fe40000011407 */
[----:B------:R-:W-:Y:S02]  /*10db0*/  LOP3.LUT R8, R14, 0x1, RZ, 0xc0, !PT ;  /* 0x000000010e087812 */ /* 0x000fe400078ec0ff */
[----:B------:R-:W-:Y:S01]  /*10dc0*/  LOP3.LUT R16, R16, 0x1c0, RZ, 0xc0, !PT ;  /* 0x000001c010107812 */ /* 0x000fe200078ec0ff */
[----:B------:R-:W-:Y:S01]  /*10dd0*/  IMAD R5, R15, 0x200, R18 ;  /* 0x000002000f057824 */ /* 0x000fe200078e0212 */
[----:B------:R-:W-:-:S02]  /*10de0*/  ISETP.NE.U32.AND P0, PT, R8, 0x1, PT ;  /* 0x000000010800780c */ /* 0x000fc40003f05070 */
[----:B------:R-:W-:Y:S02]  /*10df0*/  LEA.HI R16, R16, R16, RZ, 0x1d ;  /* 0x0000001010107211 */ /* 0x000fe400078fe8ff */
[----:B------:R-:W-:Y:S01]  /*10e00*/  R2P PR, R14, 0x6 ;  /* 0x000000060e007804 */ /* 0x000fe20000000000 */
[----:B------:R-:W-:Y:S01]  /*10e10*/  IMAD.MOV.U32 R14, RZ, RZ, 0x20 ;  /* 0x00000020ff0e7424 */ /* 0x000fe200078e00ff */
[----:B------:R-:W-:Y:S01]  /*10e20*/  F2FP.BF16.PACK_AB R36, R37, R36 ;  /* 0x000000242524723e */ /* 0x000fe200000010ff */
[----:B------:R-:W-:Y:S01]  /*10e30*/  IMAD.U32 R5, R5, 0x2, R16 ;  /* 0x0000000205057824 */ /* 0x000fe200078e0010 */
[----:B------:R-:W-:Y:S02]  /*10e40*/  F2FP.BF16.PACK_AB R38, R39, R38 ;  /* 0x000000262726723e */ /* 0x000fe400000010ff */
[----:B------:R-:W-:Y:S01]  /*10e50*/  SEL R14, R14, 0xffffffe0, !P1 ;  /* 0xffffffe00e0e7807 */ /* 0x000fe20004800000 */
[----:B------:R-:W-:Y:S01]  /*10e60*/  IMAD.SHL.U32 R5, R5, 0x2, RZ ;  /* 0x0000000205057824 */ /* 0x000fe200078e00ff */
[----:B------:R-:W-:-:S02]  /*10e70*/  F2FP.BF16.PACK_AB R40, R41, R40 ;  /* 0x000000282928723e */ /* 0x000fc400000010ff */
[----:B------:R-:W-:Y:S01]  /*10e80*/  F2FP.BF16.PACK_AB R42, R43, R42 ;  /* 0x0000002a2b2a723e */ /* 0x000fe200000010ff */
[C---:B------:R-:W-:Y:S01]  /*10e90*/  IMAD.IADD R19, R5.reuse, 0x1, R14 ;  /* 0x0000000105137824 */ /* 0x040fe200078e020e */
[C---:B------:R-:W-:Y:S01]  /*10ea0*/  IADD3 R8, R5.reuse, 0x80, RZ ;  /* 0x0000008005087810 */ /* 0x040fe20007ffe0ff */
[----:B------:R-:W-:Y:S01]  /*10eb0*/  STS [R5+0x80], R144 ;  /* 0x0000809005007388 */ /* 0x000fe20000000800 */
[----:B------:R-:W-:Y:S02]  /*10ec0*/  IADD3 R17, R5, 0x70, RZ ;  /* 0x0000007005117810 */ /* 0x000fe40007ffe0ff */
[----:B------:R-:W-:Y:S01]  /*10ed0*/  @P0 IADD3 R17, R8, 0x10, RZ ;  /* 0x0000001008110810 */ /* 0x000fe20007ffe0ff */
[----:B------:R-:W-:Y:S01]  /*10ee0*/  IMAD.MOV.U32 R8, RZ, RZ, 0x40 ;  /* 0x00000040ff087424 */ /* 0x000fe200078e00ff */
[----:B------:R-:W-:Y:S01]  /*10ef0*/  STS [R5+0x480], R146 ;  /* 0x0004809205007388 */ /* 0x000fe20000000800 */
[----:B------:R-:W-:Y:S02]  /*10f00*/  F2FP.BF16.PACK_AB R44, R45, R44 ;  /* 0x0000002c2d2c723e */ /* 0x000fe400000010ff */
[----:B------:R-:W-:Y:S01]  /*10f10*/  IMAD.IADD R21, R14, 0x1, R17 ;  /* 0x000000010e157824 */ /* 0x000fe200078e0211 */
[----:B------:R-:W-:Y:S01]  /*10f20*/  SEL R8, R8, 0xffffffc0, !P2 ;  /* 0xffffffc008087807 */ /* 0x000fe20005000000 */
[----:B------:R-:W-:Y:S01]  /*10f30*/  STS [R17], R140 ;  /* 0x0000008c11007388 */ /* 0x000fe20000000800 */
[----:B------:R-:W-:-:S02]  /*10f40*/  F2FP.BF16.PACK_AB R46, R47, R46 ;  /* 0x0000002e2f2e723e */ /* 0x000fc400000010ff */
[----:B------:R-:W-:Y:S01]  /*10f50*/  F2FP.BF16.PACK_AB R48, R49, R48 ;  /* 0x000000303130723e */ /* 0x000fe200000010ff */
[--C-:B------:R-:W-:Y:S01]  /*10f60*/  IMAD.IADD R23, R5, 0x1, R8.reuse ;  /* 0x0000000105177824 */ /* 0x100fe200078e0208 */
[----:B------:R-:W-:Y:S01]  /*10f70*/  STS [R17+0x400], R142 ;  /* 0x0004008e11007388 */ /* 0x000fe20000000800 */
[C---:B------:R-:W-:Y:S01]  /*10f80*/  IMAD.IADD R25, R8.reuse, 0x1, R17 ;  /* 0x0000000108197824 */ /* 0x040fe200078e0211 */
[----:B------:R-:W-:Y:S01]  /*10f90*/  F2FP.BF16.PACK_AB R50, R51, R50 ;  /* 0x000000323332723e */ /* 0x000fe200000010ff */
[----:B------:R-:W-:Y:S01]  /*10fa0*/  IMAD.IADD R27, R8, 0x1, R19 ;  /* 0x00000001081b7824 */ /* 0x000fe200078e0213 */
[----:B------:R-:W-:Y:S01]  /*10fb0*/  STS [R19+0x80], R136 ;  /* 0x0000808813007388 */ /* 0x000fe20000000800 */
[----:B------:R-:W-:Y:S01]  /*10fc0*/  IMAD.IADD R29, R21, 0x1, R8 ;  /* 0x00000001151d7824 */ /* 0x000fe200078e0208 */
[----:B------:R-:W-:Y:S02]  /*10fd0*/  F2FP.BF16.PACK_AB R52, R53, R52 ;  /* 0x000000343534723e */ /* 0x000fe400000010ff */
[----:B------:R-:W-:Y:S01]  /*10fe0*/  STS [R19+0x480], R138 ;  /* 0x0004808a13007388 */ /* 0x000fe20000000800 */
[----:B------:R-:W-:-:S02]  /*10ff0*/  F2FP.BF16.PACK_AB R54, R55, R54 ;  /* 0x000000363736723e */ /* 0x000fc400000010ff */
[----:B------:R-:W-:Y:S01]  /*11000*/  F2FP.BF16.PACK_AB R56, R57, R56 ;  /* 0x000000383938723e */ /* 0x000fe200000010ff */
[----:B------:R-:W-:Y:S01]  /*11010*/  STS [R21], R132 ;  /* 0x0000008415007388 */ /* 0x000fe20000000800 */
[----:B------:R-:W-:Y:S02]  /*11020*/  F2FP.BF16.PACK_AB R58, R59, R58 ;  /* 0x0000003a3b3a723e */ /* 0x000fe400000010ff */
[----:B------:R-:W-:Y:S01]  /*11030*/  F2FP.BF16.PACK_AB R60, R61, R60 ;  /* 0x0000003c3d3c723e */ /* 0x000fe200000010ff */
[----:B------:R-:W-:Y:S01]  /*11040*/  STS [R21+0x400], R134 ;  /* 0x0004008615007388 */ /* 0x000fe20000000800 */
        /* <DEDUP_REMOVED lines=8> */
[----:B------:R-:W-:Y:S01]  /*110d0*/  STS [R25], R24 ;  /* 0x0000001819007388 */ /* 0x000fe20000000800 */
        /* <DEDUP_REMOVED lines=40> */
[----:B------:R-:W-:Y:S01]  /*11360*/  ISETP.NE.U32.AND P1, PT, RZ, c[0x0][0x508], PT ;  /* 0x00014200ff007a0c */ /* 0x000fe20003f25070 */
[----:B------:R-:W-:Y:S01]  /*11370*/  STS [R23+0x4080], R52 ;  /* 0x0040803417007388 */ /* 0x000fe20000000800 */
[----:B------:R-:W-:Y:S02]  /*11380*/  ISETP.NE.U32.AND P0, PT, RZ, c[0x0][0x500], PT ;  /* 0x00014000ff007a0c */ /* 0x000fe40003f05070 */
[----:B------:R-:W-:Y:S01]  /*11390*/  ISETP.NE.AND.EX P1, PT, RZ, c[0x0][0x50c], PT, P1 ;  /* 0x00014300ff007a0c */ /* 0x000fe20003f25310 */
[----:B------:R-:W-:Y:S01]  /*113a0*/  STS [R23+0x4480], R54 ;  /* 0x0044803617007388 */ /* 0x000fe20000000800 */
[----:B------:R-:W-:-:S03]  /*113b0*/  ISETP.NE.AND.EX P0, PT, RZ, c[0x0][0x504], PT, P0 ;  /* 0x00014100ff007a0c */ /* 0x000fc60003f05300 */
        /* <DEDUP_REMOVED lines=29> */
[----:B------:R2:W-:Y:S01]  /*11590*/  STS [R21+0xc400], R114 ;  /* 0x00c4007215007388 */ /* 0x0005e20000000800 */
[----:B-1----:R-:W-:-:S03]  /*115a0*/  IMAD.MOV.U32 R5, RZ, RZ, 0x4 ;  /* 0x00000004ff057424 */ /* 0x002fc600078e00ff */
[----:B------:R1:W-:Y:S01]  /*115b0*/  STS [R23+0xc080], R116 ;  /* 0x00c0807417007388 */ /* 0x0003e20000000800 */
[----:B------:R-:W-:-:S03]  /*115c0*/  IMAD.WIDE R8, R228, R5, c[0x0][0x500] ;  /* 0x00014000e4087625 */ /* 0x000fc600078e0205 */
[----:B------:R1:W-:Y:S04]  /*115d0*/  STS [R23+0xc480], R118 ;  /* 0x00c4807617007388 */ /* 0x0003e80000000800 */
[----:B------:R1:W-:Y:S04]  /*115e0*/  STS [R25+0xc000], R120 ;  /* 0x00c0007819007388 */ /* 0x0003e80000000800 */
[----:B------:R1:W-:Y:S04]  /*115f0*/  STS [R25+0xc400], R122 ;  /* 0x00c4007a19007388 */ /* 0x0003e80000000800 */
[----:B------:R1:W-:Y:S04]  /*11600*/  STS [R27+0xc080], R124 ;  /* 0x00c0807c1b007388 */ /* 0x0003e80000000800 */
[----:B------:R1:W-:Y:S04]  /*11610*/  STS [R27+0xc480], R126 ;  /* 0x00c4807e1b007388 */ /* 0x0003e80000000800 */
[----:B------:R1:W-:Y:S04]  /*11620*/  STS [R29+0xc000], R128 ;  /* 0x00c000801d007388 */ /* 0x0003e80000000800 */
[----:B------:R1:W-:Y:S04]  /*11630*/  STS [R29+0xc400], R130 ;  /* 0x00c400821d007388 */ /* 0x0003e80000000800 */
[----:B------:R-:W-:Y:S01]  /*11640*/  BAR.SYNC.DEFER_BLOCKING 0x1, 0x100 ;  /* 0x0044000000007b1d */ /* 0x000fe20000010000 */
[----:B------:R-:W-:-:S02]  /*11650*/  IMAD.MOV.U32 R4, RZ, RZ, c[0x0][0x388] ;  /* 0x0000e200ff047624 */ /* 0x000fc400078e00ff */
[----:B--2---:R-:W-:-:S03]  /*11660*/  @P1 IMAD.WIDE R20, R228, R5, c[0x0][0x508] ;  /* 0x00014200e4141625 */ /* 0x004fc600078e0205 */
[----:B------:R-:W2:Y:S04]  /*11670*/  @P0 LDG.E R11, [R8.64] ;  /* 0x00000004080b0981 */ /* 0x000ea8000c1e1900 */
[----:B------:R1:W5:Y:S01]  /*11680*/  @P1 LDG.E R4, [R20.64] ;  /* 0x0000000414041981 */ /* 0x000362000c1e1900 */
[----:B------:R-:W-:Y:S02]  /*11690*/  CS2R R16, SRZ ;  /* 0x0000000000107805 */ /* 0x000fe4000001ff00 */
[--C-:B--2---:R-:W-:Y:S01]  /*116a0*/  @P0 SHF.R.S32.HI R17, RZ, 0x1f, R11.reuse ;  /* 0x0000001fff110819 */ /* 0x104fe2000001140b */
[----:B------:R-:W-:Y:S01]  /*116b0*/  @P0 IMAD.MOV.U32 R16, RZ, RZ, R11 ;  /* 0x000000ffff100224 */ /* 0x000fe200078e000b */
[----:B------:R-:W-:Y:S05]  /*116c0*/  @P1 BRA `(.L_x_140) ;  /* 0x0000004000001947 */ /* 0x000fea0003800000 */
[----:B-1----:R-:W-:Y:S05]  /*116d0*/  @!P0 BRA `(.L_x_140) ;  /* 0x0000003000008947 */ /* 0x002fea0003800000 */
[----:B-----5:R-:W2:Y:S04]  /*116e0*/  LDG.E R4, [R8.64] ;  /* 0x0000000408047981 */ /* 0x020ea8000c1e1900 */
[----:B------:R-:W2:Y:S02]  /*116f0*/  LDG.E R5, [R8.64+0x4] ;  /* 0x0000040408057981 */ /* 0x000ea4000c1e1900 */
[----:B--2---:R-:W-:-:S02]  /*11700*/  IADD3 R4, -R4, R5, RZ ;  /* 0x0000000504047210 */ /* 0x004fc40007ffe1ff */
.L_x_140:
[----:B-1----:R-:W-:Y:S01]  /*11710*/  LOP3.LUT R7, R7, 0xffffffe0, RZ, 0xc0, !PT ;  /* 0xffffffe007077812 */ /* 0x002fe200078ec0ff */
[----:B------:R-:W1:Y:S01]  /*11720*/  S2R R73, SR_CTAID.X ;  /* 0x0000000000497919 */ /* 0x000e620000002500 */
[----:B------:R-:W-:Y:S01]  /*11730*/  SHF.R.S32.HI R14, RZ, 0x1f, R15 ;  /* 0x0000001fff0e7819 */ /* 0x000fe2000001140f */
[----:B------:R-:W-:Y:S01]  /*11740*/  IMAD.MOV.U32 R21, RZ, RZ, R17 ;  /* 0x000000ffff157224 */ /* 0x000fe200078e0011 */
[----:B------:R-:W-:Y:S01]  /*11750*/  LEA.HI R8, R18, R18, RZ, 0x1 ;  /* 0x0000001212087211 */ /* 0x000fe200078f08ff */
[----:B------:R-:W-:Y:S01]  /*11760*/  IMAD.IADD R6, R2, 0x1, -R7 ;  /* 0x0000000102067824 */ /* 0x000fe200078e0a07 */
[----:B------:R-:W-:Y:S01]  /*11770*/  LEA.HI R14, R14, R15, RZ, 0x3 ;  /* 0x0000000f0e0e7211 */ /* 0x000fe200078f18ff */
[----:B------:R-:W-:Y:S01]  /*11780*/  IMAD.MOV.U32 R7, RZ, RZ, c[0x0][0x4e8] ;  /* 0x00013a00ff077624 */ /* 0x000fe200078e00ff */
[----:B------:R-:W-:Y:S01]  /*11790*/  LOP3.LUT R9, R8, 0x1ffffffe, RZ, 0xc0, !PT ;  /* 0x1ffffffe08097812 */ /* 0x000fe200078ec0ff */
[----:B------:R-:W-:Y:S01]  /*117a0*/  BSSY B0, `(.L_x_141) ;  /* 0x000008b000007945 */ /* 0x000fe20003800000 */
[----:B------:R-:W-:-:S02]  /*117b0*/  SHF.R.S32.HI R5, RZ, 0x1f, R6 ;  /* 0x0000001fff057819 */ /* 0x000fc40000011406 */
[----:B------:R-:W-:Y:S02]  /*117c0*/  LOP3.LUT R14, R14, 0xffffff8, RZ, 0xc0, !PT ;  /* 0x0ffffff80e0e7812 */ /* 0x000fe400078ec0ff */
[----:B------:R-:W-:Y:S02]  /*117d0*/  LEA.HI R5, R5, R6, RZ, 0x2 ;  /* 0x0000000605057211 */ /* 0x000fe400078f10ff */
[----:B------:R-:W-:Y:S02]  /*117e0*/  IADD3 R15, R15, -R14, RZ ;  /* 0x8000000e0f0f7210 */ /* 0x000fe40007ffe0ff */
[----:B------:R-:W-:Y:S01]  /*117f0*/  SHF.R.S32.HI R8, RZ, 0x2, R5 ;  /* 0x00000002ff087819 */ /* 0x000fe20000011405 */
[----:B------:R-:W-:Y:S01]  /*11800*/  IMAD.IADD R5, R18, 0x1, -R9 ;  /* 0x0000000112057824 */ /* 0x000fe200078e0a09 */
[----:B------:R-:W-:Y:S02]  /*11810*/  LOP3.LUT P2, RZ, R6, 0x3, RZ, 0xc0, !PT ;  /* 0x0000000306ff7812 */ /* 0x000fe4000784c0ff */
[----:B------:R-:W-:Y:S01]  /*11820*/  ISETP.NE.AND P1, PT, R7, 0x1, PT ;  /* 0x000000010700780c */ /* 0x000fe20003f25270 */
[----:B------:R-:W-:Y:S01]  /*11830*/  IMAD R6, R15, 0x10, R8 ;  /* 0x000000100f067824 */ /* 0x000fe200078e0208 */
[----:B------:R-:W-:Y:S01]  /*11840*/  MOV R20, R16 ;  /* 0x0000001000147202 */ /* 0x000fe20000000f00 */
[----:B------:R-:W-:Y:S01]  /*11850*/  IMAD R8, R0, c[0x0][0x490], RZ ;  /* 0x0001240000087a24 */ /* 0x000fe200078e02ff */
[-C--:B------:R-:W-:Y:S01]  /*11860*/  LEA.HI R14, R3, R2.reuse, RZ, 0x3 ;  /* 0x00000002030e7211 */ /* 0x080fe200078f18ff */
[----:B------:R-:W-:Y:S01]  /*11870*/  IMAD R7, R17, c[0x0][0x3a0], RZ ;  /* 0x0000e80011077a24 */ /* 0x000fe200078e02ff */
[----:B------:R-:W-:Y:S01]  /*11880*/  LEA.HI R3, R3, R2, RZ, 0x6 ;  /* 0x0000000203037211 */ /* 0x000fe200078f30ff */
[----:B------:R-:W-:-:S02]  /*11890*/  IMAD R9, R227, c[0x0][0x494], R8 ;  /* 0x00012500e3097a24 */ /* 0x000fc400078e0208 */
[----:B------:R-:W-:Y:S01]  /*118a0*/  IMAD R8, R5, 0x8, R6 ;  /* 0x0000000805087824 */ /* 0x000fe200078e0206 */
[----:B------:R-:W-:Y:S01]  /*118b0*/  LOP3.LUT R5, R14, 0xfffffff8, RZ, 0xc0, !PT ;  /* 0xfffffff80e057812 */ /* 0x000fe200078ec0ff */
[----:B------:R-:W-:Y:S01]  /*118c0*/  IMAD.WIDE.U32 R20, R227, c[0x0][0x490], R20 ;  /* 0x00012400e3147a25 */ /* 0x000fe200078e0014 */
[----:B------:R-:W-:Y:S02]  /*118d0*/  SHF.R.S32.HI R14, RZ, 0x3, R14 ;  /* 0x00000003ff0e7819 */ /* 0x000fe4000001140e */
[----:B-1----:R-:W-:Y:S01]  /*118e0*/  LEA R8, R73, R8, 0x7 ;  /* 0x0000000849087211 */ /* 0x002fe200078e38ff */
[C---:B------:R-:W-:Y:S02]  /*118f0*/  IMAD R7, R16.reuse, c[0x0][0x3a4], R7 ;  /* 0x0000e90010077a24 */ /* 0x040fe400078e0207 */
[----:B------:R-:W-:-:S04]  /*11900*/  IMAD.WIDE.U32 R16, R16, c[0x0][0x3a0], RZ ;  /* 0x0000e80010107a25 */ /* 0x000fc800078e00ff */
[----:B------:R-:W-:Y:S01]  /*11910*/  IMAD.IADD R21, R21, 0x1, R9 ;  /* 0x0000000115157824 */ /* 0x000fe200078e0209 */
[----:B------:R-:W-:Y:S01]  /*11920*/  IADD3 R17, R17, R7, RZ ;  /* 0x0000000711117210 */ /* 0x000fe20007ffe0ff */
[----:B------:R-:W-:-:S04]  /*11930*/  @P1 IMAD.HI.U32 R9, R8, c[0x0][0x4ec], RZ ;  /* 0x00013b0008091a27 */ /* 0x000fc800078e00ff */
[----:B------:R-:W-:Y:S01]  /*11940*/  IMAD.IADD R5, R2, 0x1, -R5 ;  /* 0x0000000102057824 */ /* 0x000fe200078e0a05 */
[----:B------:R-:W-:Y:S01]  /*11950*/  SHF.R.S32.HI R2, RZ, 0x1f, R228 ;  /* 0x0000001fff027819 */ /* 0x000fe200000114e4 */
[----:B------:R-:W-:Y:S01]  /*11960*/  IMAD.MOV.U32 R7, RZ, RZ, R8 ;  /* 0x000000ffff077224 */ /* 0x000fe200078e0008 */
[----:B------:R-:W-:Y:S01]  /*11970*/  @P1 SHF.R.U32.HI R7, RZ, c[0x0][0x4f0], R9 ;  /* 0x00013c00ff071a19 */ /* 0x000fe20000011609 */
[----:B------:R-:W-:Y:S01]  /*11980*/  IMAD R0, R0, c[0x0][0x3e8], RZ ;  /* 0x0000fa0000007a24 */ /* 0x000fe200078e02ff */
[----:B------:R-:W-:Y:S01]  /*11990*/  SEL R2, R2, RZ, !P0 ;  /* 0x000000ff02027207 */ /* 0x000fe20004000000 */
[----:B------:R-:W-:Y:S01]  /*119a0*/  IMAD.WIDE.U32 R16, R227, c[0x0][0x3e8], R16 ;  /* 0x0000fa00e3107a25 */ /* 0x000fe200078e0010 */
[----:B------:R-:W-:Y:S02]  /*119b0*/  SEL R228, R228, RZ, !P0 ;  /* 0x000000ffe4e47207 */ /* 0x000fe40004000000 */
[--C-:B------:R-:W-:Y:S01]  /*119c0*/  SHF.R.S32.HI R18, RZ, 0x1f, R7.reuse ;  /* 0x0000001fff127819 */ /* 0x100fe20000011407 */
[----:B------:R-:W-:-:S02]  /*119d0*/  IMAD.MOV R9, RZ, RZ, -R7 ;  /* 0x000000ffff097224 */ /* 0x000fc400078e0a07 */
[----:B------:R-:W-:Y:S02]  /*119e0*/  IMAD R11, R2, c[0x0][0x498], RZ ;  /* 0x00012600020b7a24 */ /* 0x000fe400078e02ff */
[----:B------:R-:W-:Y:S02]  /*119f0*/  IMAD R9, R9, c[0x0][0x4e8], R8 ;  /* 0x00013a0009097a24 */ /* 0x000fe400078e0208 */
[----:B------:R-:W-:-:S03]  /*11a00*/  IMAD.WIDE.U32 R20, R228, c[0x0][0x498], R20 ;  /* 0x00012600e4147a25 */ /* 0x000fc600078e0014 */
[----:B------:R-:W-:Y:S01]  /*11a10*/  SHF.R.S32.HI R15, RZ, 0x1f, R9 ;  /* 0x0000001fff0f7819 */ /* 0x000fe20000011409 */
[----:B------:R-:W-:Y:S01]  /*11a20*/  IMAD R13, R227, c[0x0][0x3ec], R0 ;  /* 0x0000fb00e30d7a24 */ /* 0x000fe200078e0200 */
[----:B------:R-:W-:Y:S01]  /*11a30*/  LEA R0, R5, R14, 0x5 ;  /* 0x0000000e05007211 */ /* 0x000fe200078e28ff */
[----:B------:R-:W-:Y:S01]  /*11a40*/  IMAD R11, R228, c[0x0][0x49c], R11 ;  /* 0x00012700e40b7a24 */ /* 0x000fe200078e020b */
[----:B------:R-:W-:Y:S02]  /*11a50*/  IADD3 R20, P0, R7, R20, RZ ;  /* 0x0000001407147210 */ /* 0x000fe40007f1e0ff */
[----:B------:R-:W-:Y:S01]  /*11a60*/  IADD3 R17, R17, R13, RZ ;  /* 0x0000000d11117210 */ /* 0x000fe20007ffe0ff */
[----:B------:R-:W-:Y:S01]  /*11a70*/  IMAD R8, R73, 0x80, R0 ;  /* 0x0000008049087824 */ /* 0x000fe200078e0200 */
[----:B------:R-:W-:Y:S01]  /*11a80*/  IADD3.X R21, R18, R21, R11, P0, !PT ;  /* 0x0000001512157210 */ /* 0x000fe200007fe40b */
[----:B------:R-:W-:Y:S02]  /*11a90*/  IMAD R18, R15, c[0x0][0x488], RZ ;  /* 0x000122000f127a24 */ /* 0x000fe400078e02ff */
[----:B------:R-:W-:-:S02]  /*11aa0*/  IMAD.SHL.U32 R0, R14, 0x40, RZ ;  /* 0x000000400e007824 */ /* 0x000fc400078e00ff */
[----:B------:R-:W-:-:S03]  /*11ab0*/  @P1 IMAD.HI.U32 R13, R8, c[0x0][0x4ec], RZ ;  /* 0x00013b00080d1a27 */ /* 0x000fc600078e00ff */
[----:B------:R-:W-:Y:S01]  /*11ac0*/  LOP3.LUT R11, R0, 0x1c0, RZ, 0xc0, !PT ;  /* 0x000001c0000b7812 */ /* 0x000fe200078ec0ff */
[----:B------:R-:W-:-:S04]  /*11ad0*/  IMAD.WIDE.U32 R20, R9, c[0x0][0x488], R20 ;  /* 0x0001220009147a25 */ /* 0x000fc800078e0014 */
[----:B------:R-:W-:Y:S01]  /*11ae0*/  IMAD R18, R9, c[0x0][0x48c], R18 ;  /* 0x0001230009127a24 */ /* 0x000fe200078e0212 */
[----:B------:R-:W-:Y:S01]  /*11af0*/  LEA R9, P0, R20, c[0x0][0x450], 0x2 ;  /* 0x0001140014097a11 */ /* 0x000fe200078010ff */
[----:B------:R-:W-:Y:S01]  /*11b00*/  IMAD.MOV.U32 R7, RZ, RZ, R8 ;  /* 0x000000ffff077224 */ /* 0x000fe200078e0008 */
[----:B------:R-:W-:Y:S01]  /*11b10*/  @P1 SHF.R.U32.HI R7, RZ, c[0x0][0x4f0], R13 ;  /* 0x00013c00ff071a19 */ /* 0x000fe2000001160d */
[----:B------:R-:W-:Y:S01]  /*11b20*/  IMAD.SHL.U32 R0, R5, 0x8, RZ ;  /* 0x0000000805007824 */ /* 0x000fe200078e00ff */
[----:B------:R-:W-:Y:S01]  /*11b30*/  IADD3 R13, R21, R18, RZ ;  /* 0x00000012150d7210 */ /* 0x000fe20007ffe0ff */
[----:B------:R-:W-:Y:S01]  /*11b40*/  IMAD R5, R2, c[0x0][0x3f0], RZ ;  /* 0x0000fc0002057a24 */ /* 0x000fe200078e02ff */
[----:B------:R-:W-:Y:S01]  /*11b50*/  SHF.R.U32.HI R2, RZ, 0x3, R11 ;  /* 0x00000003ff027819 */ /* 0x000fe2000001160b */
[----:B------:R-:W-:Y:S01]  /*11b60*/  IMAD.WIDE.U32 R16, R228, c[0x0][0x3f0], R16 ;  /* 0x0000fc00e4107a25 */ /* 0x000fe200078e0010 */
[----:B------:R-:W-:Y:S01]  /*11b70*/  LOP3.LUT R11, R11, 0x38, R0, 0xf8, !PT ;  /* 0x000000380b0b7812 */ /* 0x000fe200078ef800 */
[----:B------:R-:W-:Y:S01]  /*11b80*/  SHFL.IDX PT, R18, R9, RZ, 0x1c1f ;  /* 0x001c1fff09127589 */ /* 0x000fe200000e0000 */
[----:B------:R-:W-:Y:S01]  /*11b90*/  LEA.HI.X R13, R20, c[0x0][0x454], R13, 0x2, P0 ;  /* 0x00011500140d7a11 */ /* 0x000fe200000f140d */
[----:B------:R-:W-:Y:S01]  /*11ba0*/  IMAD R5, R228, c[0x0][0x3f4], R5 ;  /* 0x0000fd00e4057a24 */ /* 0x000fe200078e0205 */
[----:B------:R-:W-:Y:S01]  /*11bb0*/  LOP3.LUT R11, R11, R2, RZ, 0x3c, !PT ;  /* 0x000000020b0b7212 */ /* 0x000fe200078e3cff */
[----:B------:R-:W-:Y:S01]  /*11bc0*/  SHFL.IDX PT, R32, R9, 0x1, 0x1c1f ;  /* 0x003c1f0009207f89 */ /* 0x000fe200000e0000 */
[--C-:B------:R-:W-:Y:S01]  /*11bd0*/  SHF.R.S32.HI R2, RZ, 0x1f, R7.reuse ;  /* 0x0000001fff027819 */ /* 0x100fe20000011407 */
[----:B------:R-:W-:Y:S01]  /*11be0*/  IMAD.MOV R15, RZ, RZ, -R7 ;  /* 0x000000ffff0f7224 */ /* 0x000fe200078e0a07 */
[----:B------:R-:W-:Y:S01]  /*11bf0*/  IADD3 R17, R17, R5, RZ ;  /* 0x0000000511117210 */ /* 0x000fe20007ffe0ff */
[----:B------:R-:W1:Y:S01]  /*11c00*/  SHFL.IDX PT, R19, R13, RZ, 0x1c1f ;  /* 0x001c1fff0d137589 */ /* 0x000e6200000e0000 */
[C---:B------:R-:W-:Y:S01]  /*11c10*/  IMAD R5, R73.reuse, 0x80, R6 ;  /* 0x0000008049057824 */ /* 0x040fe200078e0206 */
[----:B------:R-:W-:Y:S01]  /*11c20*/  LEA R73, R73, R14, 0x7 ;  /* 0x0000000e49497211 */ /* 0x000fe200078e38ff */
[----:B------:R-:W-:Y:S01]  /*11c30*/  IMAD R6, R2, c[0x0][0x3e0], RZ ;  /* 0x0000f80002067a24 */ /* 0x000fe200078e02ff */
[----:B------:R-:W2:Y:S01]  /*11c40*/  SHFL.IDX PT, R33, R13, 0x1, 0x1c1f ;  /* 0x003c1f000d217f89 */ /* 0x000ea200000e0000 */
[----:B-----5:R-:W-:Y:S01]  /*11c50*/  IMAD R2, R4, c[0x0][0x4e8], RZ ;  /* 0x00013a0004027a24 */ /* 0x020fe200078e02ff */
[----:B------:R-:W-:Y:S01]  /*11c60*/  IADD3 R21, R5, 0x8, RZ ;  /* 0x0000000805157810 */ /* 0x000fe20007ffe0ff */
[----:B------:R-:W-:Y:S01]  /*11c70*/  IMAD R15, R15, c[0x0][0x4e8], R8 ;  /* 0x00013a000f0f7a24 */ /* 0x000fe200078e0208 */
[----:B------:R-:W-:Y:S01]  /*11c80*/  SHF.L.U32 R8, R3, 0x3, RZ ;  /* 0x0000000303087819 */ /* 0x000fe200000006ff */
[----:B------:R-:W-:Y:S01]  /*11c90*/  IMAD R6, R7, c[0x0][0x3e4], R6 ;  /* 0x0000f90007067a24 */ /* 0x000fe200078e0206 */
[-C--:B------:R-:W-:Y:S01]  /*11ca0*/  ISETP.GE.OR P1, PT, R5, R2.reuse, P2 ;  /* 0x000000020500720c */ /* 0x080fe20001726670 */
[----:B------:R-:W-:Y:S01]  /*11cb0*/  IMAD.WIDE.U32 R16, R7, c[0x0][0x3e0], R16 ;  /* 0x0000f80007107a25 */ /* 0x000fe200078e0010 */
[----:B------:R-:W-:-:S02]  /*11cc0*/  ISETP.GE.OR P0, PT, R21, R2, P2 ;  /* 0x000000021500720c */ /* 0x000fc40001706670 */
[----:B------:R-:W-:Y:S01]  /*11cd0*/  SHF.R.S32.HI R4, RZ, 0x1f, R15 ;  /* 0x0000001fff047819 */ /* 0x000fe2000001140f */
[----:B------:R-:W-:Y:S01]  /*11ce0*/  IMAD.IADD R17, R17, 0x1, R6 ;  /* 0x0000000111117824 */ /* 0x000fe200078e0206 */
[----:B------:R-:W-:-:S03]  /*11cf0*/  LOP3.LUT R8, R11, 0x7ffffe00, R8, 0xf8, !PT ;  /* 0x7ffffe000b087812 */ /* 0x000fc600078ef808 */
[----:B------:R-:W-:Y:S01]  /*11d00*/  IMAD R4, R4, c[0x0][0x3d8], RZ ;  /* 0x0000f60004047a24 */ /* 0x000fe200078e02ff */
[----:B------:R-:W-:Y:S01]  /*11d10*/  SHF.L.U32 R76, R8, 0x1, RZ ;  /* 0x00000001084c7819 */ /* 0x000fe200000006ff */
[C---:B------:R-:W-:Y:S02]  /*11d20*/  IMAD.WIDE.U32 R74, R15.reuse, c[0x0][0x3d8], R16 ;  /* 0x0000f6000f4a7a25 */ /* 0x040fe400078e0010 */
[----:B-1----:R1:W-:Y:S02]  /*11d30*/  @!P1 ST.E [R18.64], R10 ;  /* 0x0000000a12009985 */ /* 0x0023e4000c101904 */
[----:B------:R-:W-:Y:S02]  /*11d40*/  IMAD R3, R15, c[0x0][0x3dc], R4 ;  /* 0x0000f7000f037a24 */ /* 0x000fe400078e0204 */
[----:B--2---:R1:W-:Y:S02]  /*11d50*/  @!P0 ST.E [R32.64], R12 ;  /* 0x0000000c20008985 */ /* 0x0043e4000c101904 */
[----:B------:R-:W-:Y:S01]  /*11d60*/  IMAD.IADD R3, R75, 0x1, R3 ;  /* 0x000000014b037824 */ /* 0x000fe200078e0203 */
[C---:B------:R-:W-:Y:S01]  /*11d70*/  LEA R75, P0, R74.reuse, c[0x0][0x380], 0x1 ;  /* 0x0000e0004a4b7a11 */ /* 0x040fe200078008ff */
        /* <DEDUP_REMOVED lines=23> */
[----:B-1----:R-:W1:Y:S01]  /*11ef0*/  LDS.128 R32, [R76+0x8080] ;  /* 0x008080004c207984 */ /* 0x002e620000000c00 */
[----:B------:R-:W-:Y:S02]  /*11f00*/  ISETP.GE.AND P1, PT, R70, c[0x0][0x3c8], PT ;  /* 0x0000f20046007a0c */ /* 0x000fe40003f26270 */
[----:B------:R-:W-:Y:S01]  /*11f10*/  ISETP.GE.AND P0, PT, R68, c[0x0][0x3c8], PT ;  /* 0x0000f20044007a0c */ /* 0x000fe20003f06270 */
[----:B------:R4:W5:Y:S01]  /*11f20*/  LDS.128 R12, [R76+0xc080] ;  /* 0x00c080004c0c7984 */ /* 0x0009620000000c00 */
[----:B------:R-:W-:-:S07]  /*11f30*/  ISETP.GE.AND P3, PT, R0, c[0x0][0x3c8], PT ;  /* 0x0000f20000007a0c */ /* 0x000fce0003f66270 */
[----:B------:R-:W-:Y:S02]  /*11f40*/  @!P2 SHF.R.S32.HI R71, RZ, 0x1f, R72 ;  /* 0x0000001fff47a819 */ /* 0x000fe40000011448 */
[----:B------:R-:W-:Y:S02]  /*11f50*/  @!P1 SHF.R.S32.HI R69, RZ, 0x1f, R70 ;  /* 0x0000001fff459819 */ /* 0x000fe40000011446 */
[----:B------:R-:W-:Y:S02]  /*11f60*/  @!P0 SHF.R.S32.HI R3, RZ, 0x1f, R68 ;  /* 0x0000001fff038819 */ /* 0x000fe40000011444 */
[----:B------:R-:W-:Y:S02]  /*11f70*/  @!P2 LEA.HI R71, R71, R72, RZ, 0x3 ;  /* 0x000000484747a211 */ /* 0x000fe400078f18ff */
[----:B------:R-:W-:Y:S02]  /*11f80*/  @!P1 LEA.HI R69, R69, R70, RZ, 0x3 ;  /* 0x0000004645459211 */ /* 0x000fe400078f18ff */
[----:B------:R-:W-:-:S02]  /*11f90*/  @!P0 LEA.HI R3, R3, R68, RZ, 0x3 ;  /* 0x0000004403038211 */ /* 0x000fc400078f18ff */
[----:B------:R-:W-:Y:S02]  /*11fa0*/  @!P2 LOP3.LUT R71, R71, 0xfffffff8, RZ, 0xc0, !PT ;  /* 0xfffffff84747a812 */ /* 0x000fe400078ec0ff */
[----:B------:R-:W-:Y:S01]  /*11fb0*/  @!P1 LOP3.LUT R69, R69, 0xfffffff8, RZ, 0xc0, !PT ;  /* 0xfffffff845459812 */ /* 0x000fe200078ec0ff */
[----:B----4-:R-:W-:Y:S01]  /*11fc0*/  @!P3 IMAD.WIDE R76, R0, 0x2, R78 ;  /* 0x00000002004cb825 */ /* 0x010fe200078e024e */
[----:B------:R-:W-:-:S03]  /*11fd0*/  @!P0 LOP3.LUT R3, R3, 0xfffffff8, RZ, 0xc0, !PT ;  /* 0xfffffff803038812 */ /* 0x000fc600078ec0ff */
[--C-:B------:R-:W-:Y:S01]  /*11fe0*/  @!P2 IMAD.WIDE R70, R71, 0x2, R78.reuse ;  /* 0x000000024746a825 */ /* 0x100fe200078e024e */
[----:B--2---:R2:W-:Y:S03]  /*11ff0*/  @!P3 ST.E.128 [R76.64], R64 ;  /* 0x000000404c00b985 */ /* 0x0045e6000c101d04 */
[--C-:B------:R-:W-:Y:S01]  /*12000*/  @!P1 IMAD.WIDE R68, R69, 0x2, R78.reuse ;  /* 0x0000000245449825 */ /* 0x100fe200078e024e */
[----:B---3--:R2:W-:Y:S03]  /*12010*/  @!P2 ST.E.128 [R70.64], R48 ;  /* 0x000000304600a985 */ /* 0x0085e6000c101d04 */
[----:B------:R-:W-:Y:S01]  /*12020*/  @!P0 IMAD.WIDE R78, R3, 0x2, R78 ;  /* 0x00000002034e8825 */ /* 0x000fe200078e024e */
[----:B-1----:R2:W-:Y:S04]  /*12030*/  @!P1 ST.E.128 [R68.64], R32 ;  /* 0x0000002044009985 */ /* 0x0025e8000c101d04 */
[----:B-----5:R2:W-:Y:S02]  /*12040*/  @!P0 ST.E.128 [R78.64], R12 ;  /* 0x0000000c4e008985 */ /* 0x0205e4000c101d04 */
.L_x_142:
[----:B--234-:R-:W-:Y:S05]  /*12050*/  BSYNC B0 ;  /* 0x0000000000007941 */ /* 0x01cfea0003800000 */
.L_x_141:
[----:B------:R-:W-:Y:S01]  /*12060*/  IADD3 R3, R73, 0x20, RZ ;  /* 0x0000002049037810 */ /* 0x000fe20007ffe0ff */
[----:B------:R2:W3:Y:S01]  /*12070*/  SHFL.IDX PT, R35, R74, 0x1, 0x181f ;  /* 0x00381f004a237f89 */ /* 0x0004e200000e0000 */
[----:B------:R-:W-:Y:S02]  /*12080*/  BSSY B0, `(.L_x_143) ;  /* 0x000001c000007945 */ /* 0x000fe40003800000 */
[----:B------:R-:W-:Y:S01]  /*12090*/  ISETP.GE.AND P0, PT, R3, R2, PT ;  /* 0x000000020300720c */ /* 0x000fe20003f06270 */
[----:B------:R2:W4:-:S12]  /*120a0*/  SHFL.IDX PT, R34, R75, 0x1, 0x181f ;  /* 0x00381f004b227f89 */ /* 0x00051800000e0000 */
[----:B------:R-:W-:Y:S05]  /*120b0*/  @P0 BRA `(.L_x_144) ;  /* 0x0000018000000947 */ /* 0x000fea0003800000 */
[C---:B-1----:R-:W-:Y:S02]  /*120c0*/  IADD3 R32, R0.reuse, 0x40, RZ ;  /* 0x0000004000207810 */ /* 0x042fe40007ffe0ff */
        /* <DEDUP_REMOVED lines=23> */
.L_x_144:
[----:B------:R-:W-:Y:S05]  /*12240*/  BSYNC B0 ;  /* 0x0000000000007941 */ /* 0x000fea0003800000 */
.L_x_143:
[----:B------:R-:W-:Y:S01]  /*12250*/  IADD3 R3, R73, 0x40, RZ ;  /* 0x0000004049037810 */ /* 0x000fe20007ffe0ff */
[----:B-1----:R1:W2:Y:S01]  /*12260*/  SHFL.IDX PT, R19, R74, 0x2, 0x181f ;  /* 0x00581f004a137f89 */ /* 0x0022a200000e0000 */
[----:B------:R-:W-:Y:S02]  /*12270*/  BSSY B0, `(.L_x_145) ;  /* 0x000001c000007945 */ /* 0x000fe40003800000 */
[----:B------:R-:W-:Y:S01]  /*12280*/  ISETP.GE.AND P0, PT, R3, R2, PT ;  /* 0x000000020300720c */ /* 0x000fe20003f06270 */
[----:B------:R1:W4:-:S12]  /*12290*/  SHFL.IDX PT, R18, R75, 0x2, 0x181f ;  /* 0x00581f004b127f89 */ /* 0x00031800000e0000 */
        /* <DEDUP_REMOVED lines=12> */
[----:B--2-4-:R-:W-:Y:S01]  /*12360*/  @!P3 IMAD.WIDE R16, R0, 0x2, R18 ;  /* 0x000000020010b825 */ /* 0x014fe200078e0212 */
        /* <DEDUP_REMOVED lines=12> */
.L_x_146:
[----:B------:R-:W-:Y:S05]  /*12430*/  BSYNC B0 ;  /* 0x0000000000007941 */ /* 0x000fea0003800000 */
.L_x_145:
[----:B------:R-:W-:Y:S01]  /*12440*/  IADD3 R73, R73, 0x60, RZ ;  /* 0x0000006049497810 */ /* 0x000fe20007ffe0ff */
[----:B--2---:R2:W1:Y:S03]  /*12450*/  SHFL.IDX PT, R11, R74, 0x3, 0x181f ;  /* 0x00781f004a0b7f89 */ /* 0x00446600000e0000 */
[----:B------:R-:W-:Y:S01]  /*12460*/  ISETP.GE.AND P0, PT, R73, R2, PT ;  /* 0x000000024900720c */ /* 0x000fe20003f06270 */
[----:B------:R2:W4:-:S12]  /*12470*/  SHFL.IDX PT, R10, R75, 0x3, 0x181f ;  /* 0x00781f004b0a7f89 */ /* 0x00051800000e0000 */
[----:B------:R-:W-:Y:S05]  /*12480*/  @P0 EXIT ;  /* 0x000000000000094d */ /* 0x000fea0003800000 */
[C---:B------:R-:W-:Y:S02]  /*12490*/  IADD3 R9, R0.reuse, 0x40, RZ ;  /* 0x0000004000097810 */ /* 0x040fe40007ffe0ff */
[C---:B------:R-:W-:Y:S02]  /*124a0*/  IADD3 R3, R0.reuse, 0x80, RZ ;  /* 0x0000008000037810 */ /* 0x040fe40007ffe0ff */
[----:B------:R-:W-:Y:S02]  /*124b0*/  ISETP.GE.AND P1, PT, R9, c[0x0][0x3c8], PT ;  /* 0x0000f20009007a0c */ /* 0x000fe40003f26270 */
[----:B------:R-:W-:Y:S02]  /*124c0*/  ISETP.GE.AND P0, PT, R3, c[0x0][0x3c8], PT ;  /* 0x0000f20003007a0c */ /* 0x000fe40003f06270 */
[C---:B------:R-:W-:Y:S02]  /*124d0*/  ISETP.GE.AND P2, PT, R0.reuse, c[0x0][0x3c8], PT ;  /* 0x0000f20000007a0c */ /* 0x040fe40003f46270 */
[----:B------:R-:W-:-:S07]  /*124e0*/  IADD3 R15, R0, 0xc0, RZ ;  /* 0x000000c0000f7810 */ /* 0x000fce0007ffe0ff */
        /* <DEDUP_REMOVED lines=16> */
[----:B-1----:R-:W-:-:S05]  /*125f0*/  LOP3.LUT R3, R0, 0xfffffff8, RZ, 0xc0, !PT ;  /* 0xfffffff800037812 */ /* 0x002fca00078ec0ff */
[----:B------:R-:W-:-:S05]  /*12600*/  IMAD.WIDE R10, R3, 0x2, R10 ;  /* 0x00000002030a7825 */ /* 0x000fca00078e020a */
[----:B------:R-:W-:Y:S01]  /*12610*/  ST.E.128 [R10.64], R4 ;  /* 0x000000040a007985 */ /* 0x000fe2000c101d04 */
[----:B------:R-:W-:Y:S05]  /*12620*/  EXIT ;  /* 0x000000000000794d */ /* 0x000fea0003800000 */
.L_x_139:
[----:B------:R-:W-:Y:S01]  /*12630*/  ISETP.NE.U32.AND P1, PT, RZ, c[0x0][0x508], PT ;  /* 0x00014200ff007a0c */ /* 0x000fe20003f25070 */
[----:B------:R-:W-:Y:S01]  /*12640*/  IMAD.MOV.U32 R9, RZ, RZ, 0x4 ;  /* 0x00000004ff097424 */ /* 0x000fe200078e00ff */
[----:B------:R-:W-:Y:S02]  /*12650*/  ISETP.NE.U32.AND P0, PT, RZ, c[0x0][0x500], PT ;  /* 0x00014000ff007a0c */ /* 0x000fe40003f05070 */
[----:B------:R-:W-:Y:S01]  /*12660*/  ISETP.NE.AND.EX P1, PT, RZ, c[0x0][0x50c], PT, P1 ;  /* 0x00014300ff007a0c */ /* 0x000fe20003f25310 */
[----:B------:R-:W-:Y:S01]  /*12670*/  IMAD.WIDE R6, R228, R9, c[0x0][0x500] ;  /* 0x00014000e4067625 */ /* 0x000fe200078e0209 */
[----:B------:R-:W-:-:S03]  /*12680*/  ISETP.NE.AND.EX P0, PT, RZ, c[0x0][0x504], PT, P0 ;  /* 0x00014100ff007a0c */ /* 0x000fc60003f05300 */
[----:B------:R-:W-:-:S08]  /*12690*/  IMAD.MOV.U32 R3, RZ, RZ, c[0x0][0x388] ;  /* 0x0000e200ff037624 */ /* 0x000fd000078e00ff */
        /* <DEDUP_REMOVED lines=11> */
.L_x_147:
        /* <DEDUP_REMOVED lines=12> */
[----:B------:R-:W-:Y:S01]  /*12810*/  MOV R4, c[0x0][0x4e8] ;  /* 0x00013a0000047a02 */ /* 0x000fe20000000f00 */
[----:B------:R-:W-:Y:S01]  /*12820*/  IMAD.MOV.U32 R12, RZ, RZ, R10 ;  /* 0x000000ffff0c7224 */ /* 0x000fe200078e000a */
[----:B------:R-:W-:Y:S02]  /*12830*/  MOV R13, R11 ;  /* 0x0000000b000d7202 */ /* 0x000fe40000000f00 */
[----:B------:R-:W-:Y:S01]  /*12840*/  ISETP.NE.AND P0, PT, R4, 0x1, PT ;  /* 0x000000010400780c */ /* 0x000fe20003f05270 */
[----:B------:R-:W-:Y:S01]  /*12850*/  IMAD R4, R0, c[0x0][0x490], RZ ;  /* 0x0001240000047a24 */ /* 0x000fe200078e02ff */
[----:B------:R-:W-:Y:S01]  /*12860*/  MOV R7, R8 ;  /* 0x0000000800077202 */ /* 0x000fe20000000f00 */
[----:B------:R-:W-:-:S04]  /*12870*/  IMAD.WIDE.U32 R12, R227, c[0x0][0x490], R12 ;  /* 0x00012400e30c7a25 */ /* 0x000fc800078e000c */
[----:B------:R-:W-:Y:S02]  /*12880*/  IMAD R4, R227, c[0x0][0x494], R4 ;  /* 0x00012500e3047a24 */ /* 0x000fe400078e0204 */
[----:B------:R-:W-:Y:S02]  /*12890*/  IMAD.MOV.U32 R14, RZ, RZ, R12 ;  /* 0x000000ffff0e7224 */ /* 0x000fe400078e000c */
[----:B------:R-:W-:Y:S02]  /*128a0*/  IMAD.IADD R15, R4, 0x1, R13 ;  /* 0x00000001040f7824 */ /* 0x000fe400078e020d */
[----:B------:R-:W-:-:S04]  /*128b0*/  @P0 IMAD.HI.U32 R6, R8, c[0x0][0x4ec], RZ ;  /* 0x00013b0008060a27 */ /* 0x000fc800078e00ff */
[----:B------:R-:W-:Y:S01]  /*128c0*/  IMAD R13, R5, c[0x0][0x498], RZ ;  /* 0x00012600050d7a24 */ /* 0x000fe200078e02ff */
[----:B------:R-:W-:Y:S01]  /*128d0*/  @P0 SHF.R.U32.HI R7, RZ, c[0x0][0x4f0], R6 ;  /* 0x00013c00ff070a19 */ /* 0x000fe20000011606 */
[----:B------:R-:W-:-:S03]  /*128e0*/  IMAD.WIDE.U32 R14, R228, c[0x0][0x498], R14 ;  /* 0x00012600e40e7a25 */ /* 0x000fc600078e000e */
[C---:B------:R-:W-:Y:S01]  /*128f0*/  IADD3 R9, -R7.reuse, RZ, RZ ;  /* 0x000000ff07097210 */ /* 0x040fe20007ffe1ff */
[----:B------:R-:W-:Y:S01]  /*12900*/  IMAD R13, R228, c[0x0][0x49c], R13 ;  /* 0x00012700e40d7a24 */ /* 0x000fe200078e020d */
[----:B------:R-:W-:Y:S02]  /*12910*/  SHF.R.S32.HI R4, RZ, 0x1f, R7 ;  /* 0x0000001fff047819 */ /* 0x000fe40000011407 */
[----:B------:R-:W-:Y:S01]  /*12920*/  IADD3 R12, P0, R7, R14, RZ ;  /* 0x0000000e070c7210 */ /* 0x000fe20007f1e0ff */
[----:B------:R-:W-:-:S03]  /*12930*/  IMAD R9, R9, c[0x0][0x4e8], R8 ;  /* 0x00013a0009097a24 */ /* 0x000fc600078e0208 */
[----:B------:R-:W-:Y:S02]  /*12940*/  IADD3.X R13, R4, R15, R13, P0, !PT ;  /* 0x0000000f040d7210 */ /* 0x000fe400007fe40d */
[----:B------:R-:W-:Y:S02]  /*12950*/  SHF.R.S32.HI R6, RZ, 0x1f, R9 ;  /* 0x0000001fff067819 */ /* 0x000fe40000011409 */
[----:B------:R-:W-:Y:S01]  /*12960*/  MOV R4, 0xff800000 ;  /* 0xff80000000047802 */ /* 0x000fe20000000f00 */
[----:B------:R-:W-:-:S04]  /*12970*/  IMAD.WIDE.U32 R12, R9, c[0x0][0x488], R12 ;  /* 0x00012200090c7a25 */ /* 0x000fc800078e000c */
[----:B------:R-:W-:-:S04]  /*12980*/  IMAD R6, R6, c[0x0][0x488], RZ ;  /* 0x0001220006067a24 */ /* 0x000fc800078e02ff */
[----:B------:R-:W-:Y:S01]  /*12990*/  IMAD R7, R9, c[0x0][0x48c], R6 ;  /* 0x0001230009077a24 */ /* 0x000fe200078e0206 */
[----:B------:R-:W-:-:S04]  /*129a0*/  LEA R6, P0, R12, c[0x0][0x450], 0x2 ;  /* 0x000114000c067a11 */ /* 0x000fc800078010ff */
[----:B------:R-:W-:-:S04]  /*129b0*/  IADD3 R7, R13, R7, RZ ;  /* 0x000000070d077210 */ /* 0x000fc80007ffe0ff */
[----:B------:R-:W-:-:S05]  /*129c0*/  LEA.HI.X R7, R12, c[0x0][0x454], R7, 0x2, P0 ;  /* 0x000115000c077a11 */ /* 0x000fca00000f1407 */
[----:B------:R1:W-:Y:S02]  /*129d0*/  STG.E [R6.64], R4 ;  /* 0x0000000406007986 */ /* 0x0003e4000c101904 */
.L_x_149:
[----:B------:R-:W-:Y:S05]  /*129e0*/  BSYNC B0 ;  /* 0x0000000000007941 */ /* 0x000fea0003800000 */
.L_x_148:
[----:B-1----:R-:W1:Y:S01]  /*129f0*/  S2R R6, SR_CTAID.X ;  /* 0x0000000000067919 */ /* 0x002e620000002500 */
[----:B------:R-:W-:Y:S01]  /*12a00*/  SHF.R.S32.HI R7, RZ, 0x1f, R2 ;  /* 0x0000001fff077819 */ /* 0x000fe20000011402 */
[----:B------:R-:W-:Y:S01]  /*12a10*/  IMAD R9, R11, c[0x0][0x3a0], RZ ;  /* 0x0000e8000b097a24 */ /* 0x000fe200078e02ff */
[----:B------:R-:W-:Y:S01]  /*12a20*/  BSSY B0, `(.L_x_150) ;  /* 0x0000045000007945 */ /* 0x000fe20003800000 */
[----:B------:R-:W-:Y:S01]  /*12a30*/  IMAD R0, R0, c[0x0][0x3e8], RZ ;  /* 0x0000fa0000007a24 */ /* 0x000fe200078e02ff */
[-C--:B------:R-:W-:Y:S01]  /*12a40*/  LEA.HI R8, R7, R2.reuse, RZ, 0x3 ;  /* 0x0000000207087211 */ /* 0x080fe200078f18ff */
[C---:B------:R-:W-:Y:S01]  /*12a50*/  IMAD R4, R10.reuse, c[0x0][0x3a4], R9 ;  /* 0x0000e9000a047a24 */ /* 0x040fe200078e0209 */
[----:B------:R-:W-:Y:S01]  /*12a60*/  MOV R7, c[0x0][0x4e8] ;  /* 0x00013a0000077a02 */ /* 0x000fe20000000f00 */
[----:B------:R-:W-:Y:S01]  /*12a70*/  IMAD.WIDE.U32 R10, R10, c[0x0][0x3a0], RZ ;  /* 0x0000e8000a0a7a25 */ /* 0x000fe200078e00ff */
[----:B------:R-:W-:Y:S02]  /*12a80*/  LOP3.LUT R9, R8, 0xfffffff8, RZ, 0xc0, !PT ;  /* 0xfffffff808097812 */ /* 0x000fe400078ec0ff */
[----:B------:R-:W-:Y:S01]  /*12a90*/  ISETP.NE.AND P0, PT, R7, 0x1, PT ;  /* 0x000000010700780c */ /* 0x000fe20003f05270 */
[----:B------:R-:W-:Y:S01]  /*12aa0*/  IMAD.IADD R13, R11, 0x1, R4 ;  /* 0x000000010b0d7824 */ /* 0x000fe200078e0204 */
[----:B------:R-:W-:Y:S01]  /*12ab0*/  IADD3 R11, -R9, R2, RZ ;  /* 0x00000002090b7210 */ /* 0x000fe20007ffe1ff */
[----:B------:R-:W-:Y:S01]  /*12ac0*/  IMAD.MOV.U32 R12, RZ, RZ, R10 ;  /* 0x000000ffff0c7224 */ /* 0x000fe200078e000a */
[----:B------:R-:W-:Y:S01]  /*12ad0*/  SHF.R.S32.HI R8, RZ, 0x3, R8 ;  /* 0x00000003ff087819 */ /* 0x000fe20000011408 */
[----:B------:R-:W-:-:S02]  /*12ae0*/  IMAD R0, R227, c[0x0][0x3ec], R0 ;  /* 0x0000fb00e3007a24 */ /* 0x000fc400078e0200 */
[----:B------:R-:W-:Y:S01]  /*12af0*/  IMAD.WIDE.U32 R12, R227, c[0x0][0x3e8], R12 ;  /* 0x0000fa00e30c7a25 */ /* 0x000fe200078e000c */
[CC--:B------:R-:W-:Y:S02]  /*12b00*/  LEA R7, R11.reuse, R8.reuse, 0x5 ;  /* 0x000000080b077211 */ /* 0x0c0fe400078e28ff */
[----:B------:R-:W-:Y:S01]  /*12b10*/  SHF.L.U32 R11, R11, 0x3, RZ ;  /* 0x000000030b0b7819 */ /* 0x000fe200000006ff */
[----:B------:R-:W-:Y:S01]  /*12b20*/  IMAD R5, R5, c[0x0][0x3f0], RZ ;  /* 0x0000fc0005057a24 */ /* 0x000fe200078e02ff */
[----:B------:R-:W-:Y:S01]  /*12b30*/  IADD3 R13, R0, R13, RZ ;  /* 0x0000000d000d7210 */ /* 0x000fe20007ffe0ff */
[C---:B-1----:R-:W-:Y:S01]  /*12b40*/  IMAD R7, R6.reuse, 0x80, R7 ;  /* 0x0000008006077824 */ /* 0x042fe200078e0207 */
[----:B------:R-:W-:Y:S01]  /*12b50*/  LEA R6, R6, R8, 0x7 ;  /* 0x0000000806067211 */ /* 0x000fe200078e38ff */
[----:B------:R-:W-:Y:S01]  /*12b60*/  IMAD R5, R228, c[0x0][0x3f4], R5 ;  /* 0x0000fd00e4057a24 */ /* 0x000fe200078e0205 */
[----:B------:R-:W-:Y:S01]  /*12b70*/  IADD3 R10, R11, 0x40, RZ ;  /* 0x000000400b0a7810 */ /* 0x000fe20007ffe0ff */
[----:B------:R-:W-:Y:S01]  /*12b80*/  @P0 IMAD.HI.U32 R0, R7, c[0x0][0x4ec], RZ ;  /* 0x00013b0007000a27 */ /* 0x000fe200078e00ff */
[----:B------:R-:W-:-:S02]  /*12b90*/  MOV R2, R7 ;  /* 0x0000000700027202 */ /* 0x000fc40000000f00 */
[C---:B------:R-:W-:Y:S01]  /*12ba0*/  IADD3 R9, R11.reuse, 0x80, RZ ;  /* 0x000000800b097810 */ /* 0x040fe20007ffe0ff */
[----:B------:R-:W-:Y:S01]  /*12bb0*/  IMAD.WIDE.U32 R12, R228, c[0x0][0x3f0], R12 ;  /* 0x0000fc00e40c7a25 */ /* 0x000fe200078e000c */
[----:B------:R-:W-:Y:S02]  /*12bc0*/  @P0 SHF.R.U32.HI R2, RZ, c[0x0][0x4f0], R0 ;  /* 0x00013c00ff020a19 */ /* 0x000fe40000011600 */
[----:B------:R-:W-:Y:S02]  /*12bd0*/  IADD3 R8, R11, 0xc0, RZ ;  /* 0x000000c00b087810 */ /* 0x000fe40007ffe0ff */
[--C-:B------:R-:W-:Y:S01]  /*12be0*/  SHF.R.S32.HI R4, RZ, 0x1f, R2.reuse ;  /* 0x0000001fff047819 */ /* 0x100fe20000011402 */
[----:B------:R-:W-:Y:S01]  /*12bf0*/  IMAD.MOV R0, RZ, RZ, -R2 ;  /* 0x000000ffff007224 */ /* 0x000fe200078e0a02 */
[----:B------:R-:W-:-:S03]  /*12c00*/  IADD3 R13, R13, R5, RZ ;  /* 0x000000050d0d7210 */ /* 0x000fc60007ffe0ff */
[----:B------:R-:W-:Y:S02]  /*12c10*/  IMAD R5, R4, c[0x0][0x3e0], RZ ;  /* 0x0000f80004057a24 */ /* 0x000fe400078e02ff */
[----:B------:R-:W-:Y:S02]  /*12c20*/  IMAD R0, R0, c[0x0][0x4e8], R7 ;  /* 0x00013a0000007a24 */ /* 0x000fe400078e0207 */
[----:B------:R-:W-:-:S04]  /*12c30*/  IMAD.WIDE.U32 R12, R2, c[0x0][0x3e0], R12 ;  /* 0x0000f800020c7a25 */ /* 0x000fc800078e000c */
[----:B------:R-:W-:Y:S01]  /*12c40*/  IMAD R5, R2, c[0x0][0x3e4], R5 ;  /* 0x0000f90002057a24 */ /* 0x000fe200078e0205 */
[----:B------:R-:W-:Y:S01]  /*12c50*/  SHF.R.S32.HI R2, RZ, 0x1f, R0 ;  /* 0x0000001fff027819 */ /* 0x000fe20000011400 */
[----:B-----5:R-:W-:-:S03]  /*12c60*/  IMAD R7, R3, c[0x0][0x4e8], RZ ;  /* 0x00013a0003077a24 */ /* 0x020fc600078e02ff */
[----:B------:R-:W-:Y:S01]  /*12c70*/  IADD3 R13, R13, R5, RZ ;  /* 0x000000050d0d7210 */ /* 0x000fe20007ffe0ff */
[----:B------:R-:W-:-:S04]  /*12c80*/  IMAD R5, R2, c[0x0][0x3d8], RZ ;  /* 0x0000f60002057a24 */ /* 0x000fc800078e02ff */
[C---:B------:R-:W-:Y:S02]  /*12c90*/  IMAD R5, R0.reuse, c[0x0][0x3dc], R5 ;  /* 0x0000f70000057a24 */ /* 0x040fe400078e0205 */
[----:B------:R-:W-:-:S04]  /*12ca0*/  IMAD.WIDE.U32 R12, R0, c[0x0][0x3d8], R12 ;  /* 0x0000f600000c7a25 */ /* 0x000fc800078e000c */
[----:B------:R-:W-:Y:S01]  /*12cb0*/  IMAD.IADD R5, R13, 0x1, R5 ;  /* 0x000000010d057824 */ /* 0x000fe200078e0205 */
[----:B------:R-:W-:-:S04]  /*12cc0*/  LEA R2, P0, R12, c[0x0][0x380], 0x1 ;  /* 0x0000e0000c027a11 */ /* 0x000fc800078008ff */
[----:B------:R-:W-:Y:S01]  /*12cd0*/  LEA.HI.X R0, R12, c[0x0][0x384], R5, 0x1, P0 ;  /* 0x0000e1000c007a11 */ /* 0x000fe200000f0c05 */
[----:B------:R1:W2:Y:S01]  /*12ce0*/  SHFL.IDX PT, R4, R2, RZ, 0x181f ;  /* 0x00181fff02047589 */ /* 0x0002a200000e0000 */
[----:B------:R-:W-:-:S03]  /*12cf0*/  ISETP.GE.AND P0, PT, R6, R7, PT ;  /* 0x000000070600720c */ /* 0x000fc60003f06270 */
[----:B------:R1:W3:Y:S10]  /*12d00*/  SHFL.IDX PT, R5, R0, RZ, 0x181f ;  /* 0x00181fff00057589 */ /* 0x0002f400000e0000 */
[----:B------:R-:W-:Y:S05]  /*12d10*/  @P0 BRA `(.L_x_151) ;  /* 0x0000015000000947 */ /* 0x000fea0003800000 */
[----:B------:R-:W-:Y:S02]  /*12d20*/  ISETP.GE.AND P2, PT, R10, c[0x0][0x3c8], PT ;  /* 0x0000f2000a007a0c */ /* 0x000fe40003f46270 */
[----:B------:R-:W-:-:S02]  /*12d30*/  ISETP.GE.AND P1, PT, R9, c[0x0][0x3c8], PT ;  /* 0x0000f20009007a0c */ /* 0x000fc40003f26270 */
        /* <DEDUP_REMOVED lines=19> */
.L_x_151:
[----:B------:R-:W-:Y:S05]  /*12e70*/  BSYNC B0 ;  /* 0x0000000000007941 */ /* 0x000fea0003800000 */
.L_x_150:
[----:B--2---:R-:W-:Y:S01]  /*12e80*/  IADD3 R4, R6, 0x20, RZ ;  /* 0x0000002006047810 */ /* 0x004fe20007ffe0ff */
[----:B------:R2:W4:Y:S01]  /*12e90*/  SHFL.IDX PT, R13, R0, 0x1, 0x181f ;  /* 0x00381f00000d7f89 */ /* 0x00052200000e0000 */
[----:B------:R-:W-:Y:S02]  /*12ea0*/  BSSY B0, `(.L_x_152) ;  /* 0x0000019000007945 */ /* 0x000fe40003800000 */
[----:B------:R-:W-:Y:S01]  /*12eb0*/  ISETP.GE.AND P0, PT, R4, R7, PT ;  /* 0x000000070400720c */ /* 0x000fe20003f06270 */
[----:B------:R2:W1:-:S12]  /*12ec0*/  SHFL.IDX PT, R12, R2, 0x1, 0x181f ;  /* 0x00381f00020c7f89 */ /* 0x00045800000e0000 */
[----:B------:R-:W-:Y:S05]  /*12ed0*/  @P0 BRA `(.L_x_153) ;  /* 0x0000015000000947 */ /* 0x000fea0003800000 */
[----:B------:R-:W-:Y:S02]  /*12ee0*/  ISETP.GE.AND P2, PT, R10, c[0x0][0x3c8], PT ;  /* 0x0000f2000a007a0c */ /* 0x000fe40003f46270 */
[----:B------:R-:W-:Y:S02]  /*12ef0*/  ISETP.GE.AND P1, PT, R9, c[0x0][0x3c8], PT ;  /* 0x0000f20009007a0c */ /* 0x000fe40003f26270 */
[----:B------:R-:W-:Y:S02]  /*12f00*/  ISETP.GE.AND P0, PT, R8, c[0x0][0x3c8], PT ;  /* 0x0000f20008007a0c */ /* 0x000fe40003f06270 */
[----:B------:R-:W-:-:S07]  /*12f10*/  ISETP.GE.AND P3, PT, R11, c[0x0][0x3c8], PT ;  /* 0x0000f2000b007a0c */ /* 0x000fce0003f66270 */
[----:B---3--:R-:W-:Y:S02]  /*12f20*/  @!P2 SHF.R.S32.HI R5, RZ, 0x1f, R10 ;  /* 0x0000001fff05a819 */ /* 0x008fe4000001140a */
        /* <DEDUP_REMOVED lines=16> */
.L_x_153:
[----:B------:R-:W-:Y:S05]  /*13030*/  BSYNC B0 ;  /* 0x0000000000007941 */ /* 0x000fea0003800000 */
.L_x_152:
[----:B-1----:R-:W-:Y:S01]  /*13040*/  IADD3 R4, R6, 0x40, RZ ;  /* 0x0000004006047810 */ /* 0x002fe20007ffe0ff */
[----:B----4-:R1:W4:Y:S01]  /*13050*/  SHFL.IDX PT, R13, R0, 0x2, 0x181f ;  /* 0x00581f00000d7f89 */ /* 0x01032200000e0000 */
[----:B------:R-:W-:Y:S02]  /*13060*/  BSSY B0, `(.L_x_154) ;  /* 0x0000019000007945 */ /* 0x000fe40003800000 */
[----:B------:R-:W-:Y:S01]  /*13070*/  ISETP.GE.AND P0, PT, R4, R7, PT ;  /* 0x000000070400720c */ /* 0x000fe20003f06270 */
[----:B------:R1:W2:-:S12]  /*13080*/  SHFL.IDX PT, R12, R2, 0x2, 0x181f ;  /* 0x00581f00020c7f89 */ /* 0x00029800000e0000 */
        /* <DEDUP_REMOVED lines=9> */
[----:B--2-4-:R-:W-:Y:S01]  /*13120*/  @!P3 IMAD.WIDE R14, R11, 0x2, R12 ;  /* 0x000000020b0eb825 */ /* 0x014fe200078e020c */
        /* <DEDUP_REMOVED lines=12> */
.L_x_155:
[----:B------:R-:W-:Y:S05]  /*131f0*/  BSYNC B0 ;  /* 0x0000000000007941 */ /* 0x000fea0003800000 */
.L_x_154:
[----:B------:R-:W-:Y:S01]  /*13200*/  IADD3 R6, R6, 0x60, RZ ;  /* 0x0000006006067810 */ /* 0x000fe20007ffe0ff */
[----:B------:R1:W4:Y:S03]  /*13210*/  SHFL.IDX PT, R3, R0, 0x3, 0x181f ;  /* 0x00781f0000037f89 */ /* 0x00032600000e0000 */
[----:B------:R-:W-:Y:S01]  /*13220*/  ISETP.GE.AND P0, PT, R6, R7, PT ;  /* 0x000000070600720c */ /* 0x000fe20003f06270 */
[----:B-12---:R-:W1:-:S12]  /*13230*/  SHFL.IDX PT, R2, R2, 0x3, 0x181f ;  /* 0x00781f0002027f89 */ /* 0x006e5800000e0000 */
[----:B------:R-:W-:Y:S05]  /*13240*/  @P0 EXIT ;  /* 0x000000000000094d */ /* 0x000fea0003800000 */
[----:B------:R-:W-:Y:S02]  /*13250*/  ISETP.GE.AND P1, PT, R10, c[0x0][0x3c8], PT ;  /* 0x0000f2000a007a0c */ /* 0x000fe40003f26270 */
[----:B------:R-:W-:Y:S02]  /*13260*/  ISETP.GE.AND P0, PT, R9, c[0x0][0x3c8], PT ;  /* 0x0000f20009007a0c */ /* 0x000fe40003f06270 */
[----:B------:R-:W-:-:S09]  /*13270*/  ISETP.GE.AND P2, PT, R11, c[0x0][0x3c8], PT ;  /* 0x0000f2000b007a0c */ /* 0x000fd20003f46270 */
[----:B---3--:R-:W-:Y:S02]  /*13280*/  @!P1 SHF.R.S32.HI R5, RZ, 0x1f, R10 ;  /* 0x0000001fff059819 */ /* 0x008fe4000001140a */
[----:B------:R-:W-:Y:S02]  /*13290*/  @!P0 SHF.R.S32.HI R0, RZ, 0x1f, R9 ;  /* 0x0000001fff008819 */ /* 0x000fe40000011409 */
[----:B------:R-:W-:Y:S01]  /*132a0*/  @!P1 LEA.HI R5, R5, R10, RZ, 0x3 ;  /* 0x0000000a05059211 */ /* 0x000fe200078f18ff */
[--C-:B-1--4-:R-:W-:Y:S01]  /*132b0*/  @!P2 IMAD.WIDE R10, R11, 0x2, R2.reuse ;  /* 0x000000020b0aa825 */ /* 0x112fe200078e0202 */
        /* <DEDUP_REMOVED lines=10> */
[----:B-1----:R-:W-:-:S04]  /*13360*/  SHF.R.S32.HI R5, RZ, 0x1f, R8 ;  /* 0x0000001fff057819 */ /* 0x002fc80000011408 */
[----:B------:R-:W-:-:S04]  /*13370*/  LEA.HI R5, R5, R8, RZ, 0x3 ;  /* 0x0000000805057211 */ /* 0x000fc800078f18ff */
[----:B------:R-:W-:-:S05]  /*13380*/  LOP3.LUT R5, R5, 0xfffffff8, RZ, 0xc0, !PT ;  /* 0xfffffff805057812 */ /* 0x000fca00078ec0ff */
[----:B------:R-:W-:-:S05]  /*13390*/  IMAD.WIDE R2, R5, 0x2, R2 ;  /* 0x0000000205027825 */ /* 0x000fca00078e0202 */
[----:B------:R-:W-:Y:S01]  /*133a0*/  ST.E.128 [R2.64], RZ ;  /* 0x000000ff02007985 */ /* 0x000fe2000c101d04 */
[----:B------:R-:W-:Y:S05]  /*133b0*/  EXIT ;  /* 0x000000000000794d */ /* 0x000fea0003800000 */
.L_x_156:
        /* <DEDUP_REMOVED lines=12> */
.L_x_1530:


//--------------------- .text._ZN7cutlass13device_kernelIN5flash19enable_sm80_to_sm89INS1_16FlashAttnFwdSm80INS1_25CollectiveMainloopFwdSm80ILi8ELi1ELb1EN4cute5tupleIJNS5_1CILi128EEENS7_ILi48EEENS7_ILi256EEEEEELi256ENS_10bfloat16_tEfNS_4arch4Sm80ELb0ELb1ELb1ELb0ELb0ELb0ELb1ELb0EEENS1_21CollectiveEpilogueFwdINS6_IJS8_SA_S9_EEENS6_IJNS7_ILi1EEESI_SI_EEESC_SE_Li256ELb0ELb1ELb0ELb0EEENS1_19SingleTileSchedulerILb0ELb0ELb1ELi128EEEEEEEEEvNT_6ParamsE --------------------------
	.section	.text._ZN7cutlass13device_kernelIN5flash19enable_sm80_to_sm89INS1_16FlashAttnFwdSm80INS1_25CollectiveMainloopFwdSm80ILi8ELi1ELb1EN4cute5tupleIJNS5_1CILi128EEENS7_ILi48EEENS7_ILi256EEEEEELi256ENS_10bfloat16_tEfNS_4arch4Sm80ELb0ELb1ELb1ELb0ELb0ELb0ELb1ELb0EEENS1_21CollectiveEpilogueFwdINS6_IJS8_SA_S9_EEENS6_IJNS7_ILi1EEESI_SI_EEESC_SE_Li256ELb0ELb1ELb0ELb0EEENS1_19SingleTileSchedulerILb0ELb0ELb1ELi128EEEEEEEEEvNT_6ParamsE,"ax",@progbits
	.sectioninfo	@"SHI_REGISTERS=255"
	.align	128
.text._ZN7cutlass13device_kernelIN5flash19enable_sm80_to_sm89INS1_16FlashAttnFwdSm80INS1_25CollectiveMainloopFwdSm80ILi8ELi1ELb1EN4cute5tupleIJNS5_1CILi128EEENS7_ILi48EEENS7_ILi256EEEEEELi256ENS_10bfloat16_tEfNS_4arch4Sm80ELb0ELb1ELb1ELb0ELb0ELb0ELb1ELb0EEENS1_21CollectiveEpilogueFwdINS6_IJS8_SA_S9_EEENS6_IJNS7_ILi1EEESI_SI_EEESC_SE_Li256ELb0ELb1ELb0ELb0EEENS1_19SingleTileSchedulerILb0ELb0ELb1ELi128EEEEEEEEEvNT_6ParamsE:
        .type           _ZN7cutlass13device_kernelIN5flash19enable_sm80_to_sm89INS1_16FlashAttnFwdSm80INS1_25CollectiveMainloopFwdSm80ILi8ELi1ELb1EN4cute5tupleIJNS5_1CILi128EEENS7_ILi48EEENS7_ILi256EEEEEELi256ENS_10bfloat16_tEfNS_4arch4Sm80ELb0ELb1ELb1ELb0ELb0ELb0ELb1ELb0EEENS1_21CollectiveEpilogueFwdINS6_IJS8_SA_S9_EEENS6_IJNS7_ILi1EEESI_SI_EEESC_SE_Li256ELb0ELb1ELb0ELb0EEENS1_19SingleTileSchedulerILb0ELb0ELb1ELi128EEEEEEEEEvNT_6ParamsE,@function
        .size           _ZN7cutlass13device_kernelIN5flash19enable_sm80_to_sm89INS1_16FlashAttnFwdSm80INS1_25CollectiveMainloopFwdSm80ILi8ELi1ELb1EN4cute5tupleIJNS5_1CILi128EEENS7_ILi48EEENS7_ILi256EEEEEELi256ENS_10bfloat16_tEfNS_4arch4Sm80ELb0ELb1ELb1ELb0ELb0ELb0ELb1ELb0EEENS1_21CollectiveEpilogueFwdINS6_IJS8_SA_S9_EEENS6_IJNS7_ILi1EEESI_SI_EEESC_SE_Li256ELb0ELb1ELb0ELb0EEENS1_19SingleTileSchedulerILb0ELb0ELb1ELi128EEEEEEEEEvNT_6ParamsE,(.L_x_1531 - _ZN7cutlass13device_kernelIN5flash19enable_sm80_to_sm89INS1_16FlashAttnFwdSm80INS1_25CollectiveMainloopFwdSm80ILi8ELi1ELb1EN4cute5tupleIJNS5_1CILi128EEENS7_ILi48EEENS7_ILi256EEEEEELi256ENS_10bfloat16_tEfNS_4arch4Sm80ELb0ELb1ELb1ELb0ELb0ELb0ELb1ELb0EEENS1_21CollectiveEpilogueFwdINS6_IJS8_SA_S9_EEENS6_IJNS7_ILi1EEESI_SI_EEESC_SE_Li256ELb0ELb1ELb0ELb0EEENS1_19SingleTileSchedulerILb0ELb0ELb1ELi128EEEEEEEEEvNT_6ParamsE)
        .other          _ZN7cutlass13device_kernelIN5flash19enable_sm80_to_sm89INS1_16FlashAttnFwdSm80INS1_25CollectiveMainloopFwdSm80ILi8ELi1ELb1EN4cute5tupleIJNS5_1CILi128EEENS7_ILi48EEENS7_ILi256EEEEEELi256ENS_10bfloat16_tEfNS_4arch4Sm80ELb0ELb1ELb1ELb0ELb0ELb0ELb1ELb0EEENS1_21CollectiveEpilogueFwdINS6_IJS8_SA_S9_EEENS6_IJNS7_ILi1EEESI_SI_EEESC_SE_Li256ELb0ELb1ELb0ELb0EEENS1_19SingleTileSchedulerILb0ELb0ELb1ELi128EEEEEEEEEvNT_6ParamsE,@"STO_CUDA_ENTRY STV_DEFAULT"
_ZN7cutlass13device_kernelIN5flash19enable_sm80_to_sm89INS1_16FlashAttnFwdSm80INS1_25CollectiveMainloopFwdSm80ILi8ELi1ELb1EN4cute5tupleIJNS5_1CILi128EEENS7_ILi48EEENS7_ILi256EEEEEELi256ENS_10bfloat16_tEfNS_4arch4Sm80ELb0ELb1ELb1ELb0ELb0ELb0ELb1ELb0EEENS1_21CollectiveEpilogueFwdINS6_IJS8_SA_S9_EEENS6_IJNS7_ILi1EEESI_SI_EEESC_SE_Li256ELb0ELb1ELb0ELb0EEENS1_19SingleTileSchedulerILb0ELb0ELb1ELi128EEEEEEEEEvNT_6ParamsE:
[----:B------:R-:W-:-:S03]  /*0000*/  MOV R1, c[0x0][0x28] ;  /* 0x00000a0000017a02 */ /* 0x000fc60000000f00 */
[----:B------:R-:W1:Y:S01]  /*0010*/  S2R R16, SR_CTAID.Z ;  /* 0x0000000000107919 */ /* 0x000e620000002700 */
[----:B------:R-:W-:Y:S02]  /*0020*/  IADD3 R1, R1, -0xa0, RZ ;  /* 0xffffff6001017810 */ /* 0x000fe40007ffe0ff */
[----:B-1----:R-:W-:-:S13]  /*0030*/  ISETP.GE.AND P0, PT, R16, RZ, PT ;  /* 0x000000ff1000720c */ /* 0x002fda0003f06270 */
[----:B------:R-:W-:Y:S05]  /*0040*/  @!P0 EXIT ;  /* 0x000000000000894d */ /* 0x000fea0003800000 */
[----:B------:R-:W1:Y:S01]  /*0050*/  S2UR UR16, SR_CTAID.X ;  /* 0x00000000001079c3 */ /* 0x000e620000002500 */
[----:B------:R-:W-:Y:S01]  /*0060*/  ULDC UR6, c[0x0][0x2c4] ;  /* 0x0000b10000067ab9 */ /* 0x000fe20000000800 */
[----:B------:R-:W2:Y:S01]  /*0070*/  S2R R85, SR_TID.X ;  /* 0x0000000000557919 */ /* 0x000ea20000002100 */
[----:B------:R-:W-:Y:S02]  /*0080*/  UISETP.NE.AND UP0, UPT, UR6, 0x1, UPT ;  /* 0x000000010600788c */ /* 0x000fe4000bf05270 */
[----:B------:R-:W-:Y:S02]  /*0090*/  ULDC.64 UR4, c[0x0][0x2c8] ;  /* 0x0000b20000047ab9 */ /* 0x000fe40000000a00 */
[----:B------:R-:W-:Y:S02]  /*00a0*/  UMOV UR7, 0x1 ;  /* 0x0000000100077882 */ /* 0x000fe40000000000 */
[----:B------:R-:W-:Y:S02]  /*00b0*/  UP2UR UR18, UPR, URZ, 0x1 ;  /* 0x000000013f127883 */ /* 0x000fe40008000000 */
[----:B------:R-:W-:-:S02]  /*00c0*/  ULDC UR9, c[0x0][0x168] ;  /* 0x00005a0000097ab9 */ /* 0x000fc40000000800 */
[----:B------:R-:W-:Y:S02]  /*00d0*/  UIADD3 UR9, UR7, -UR9, URZ ;  /* 0x8000000907097290 */ /* 0x000fe4000fffe03f */
[----:B-1----:R-:W-:-:S04]  /*00e0*/  USHF.L.U32 UR16, UR16, 0x7, URZ ;  /* 0x0000000710107899 */ /* 0x002fc8000800063f */
[----:B------:R-:W-:Y:S02]  /*00f0*/  @UP0 UIADD3 UR10, UR16, 0x7f, URZ ;  /* 0x0000007f100a0890 */ /* 0x000fe4000fffe03f */
[----:B------:R-:W-:Y:S02]  /*0100*/  UIADD3 UR8, UR16, 0x7f, URZ ;  /* 0x0000007f10087890 */ /* 0x000fe4000fffe03f */
[----:B------:R-:W-:-:S04]  /*0110*/  UIMAD.WIDE.U32 UR10, UR10, UR4, URZ ;  /* 0x000000040a0a72a5 */ /* 0x000fc8000f8e003f */
[----:B------:R-:W-:-:S03]  /*0120*/  @UP0 USHF.R.U32.HI UR8, URZ, UR5, UR11 ;  /* 0x000000053f080299 */ /* 0x000fc6000801160b */
[----:B------:R-:W-:Y:S02]  /*0130*/  ULDC.64 UR4, c[0x0][0x328] ;  /* 0x0000ca0000047ab9 */ /* 0x000fe40000000a00 */
[----:B------:R-:W-:-:S03]  /*0140*/  UISETP.LE.AND UP0, UPT, UR7, UR5, UPT ;  /* 0x000000050700728c */ /* 0x000fc6000bf03270 */
[----:B------:R-:W-:Y:S02]  /*0150*/  ULDC UR5, c[0x0][0x1d0] ;  /* 0x0000740000057ab9 */ /* 0x000fe40000000800 */
[----:B------:R-:W-:Y:S01]  /*0160*/  UIADD3 UR5, UR8, UR5, UR9 ;  /* 0x0000000508057290 */ /* 0x000fe2000fffe009 */
[----:B------:R-:W-:Y:S01]  /*0170*/  PLOP3.LUT P0, PT, PT, PT, UP0, 0x40, 0x0 ;  /* 0x000000000000781c */ /* 0x000fe20003f0e808 */
[----:B------:R-:W-:Y:S02]  /*0180*/  UP2UR UR17, UPR, URZ, 0x1 ;  /* 0x000000013f117883 */ /* 0x000fe40008000000 */
[----:B------:R-:W-:-:S10]  /*0190*/  UIADD3 UR8, UR5, UR4, URZ ;  /* 0x0000000405087290 */ /* 0x000fd4000fffe03f */
[----:B------:R-:W-:Y:S05]  /*01a0*/  @P0 BRA `(.L_x_157) ;  /* 0x0000014000000947 */ /* 0x000fea0003800000 */
[----:B--2---:R-:W-:Y:S01]  /*01b0*/  ISETP.LT.AND P0, PT, RZ, UR5, PT ;  /* 0x00000005ff007c0c */ /* 0x004fe2000bf01270 */
[----:B------:R-:W-:-:S12]  /*01c0*/  UIADD3 UR9, UR5, -0x1, URZ ;  /* 0xffffffff05097890 */ /* 0x000fd8000fffe03f */
[----:B------:R-:W-:Y:S05]  /*01d0*/  @P0 BRA `(.L_x_158) ;  /* 0x0000008000000947 */ /* 0x000fea0003800000 */
[----:B------:R-:W-:Y:S02]  /*01e0*/  ULDC UR4, c[0x0][0x32c] ;  /* 0x0000cb0000047ab9 */ /* 0x000fe40000000800 */
[----:B------:R-:W-:Y:S02]  /*01f0*/  UISETP.NE.AND UP0, UPT, UR7, UR4, UPT ;  /* 0x000000040700728c */ /* 0x000fe4000bf05270 */
[----:B------:R-:W-:-:S03]  /*0200*/  UIADD3 UR9, -UR5, URZ, URZ ;  /* 0x0000003f05097290 */ /* 0x000fc6000fffe13f */
[----:B------:R-:W-:Y:S02]  /*0210*/  ULDC.64 UR4, c[0x0][0x330] ;  /* 0x0000cc0000047ab9 */ /* 0x000fe40000000a00 */
[----:B------:R-:W-:-:S04]  /*0220*/  UIMAD.WIDE.U32 UR10, UR9, UR4, URZ ;  /* 0x00000004090a72a5 */ /* 0x000fc8000f8e003f */
[----:B------:R-:W-:-:S04]  /*0230*/  @UP0 USHF.R.U32.HI UR9, URZ, UR5, UR11 ;  /* 0x000000053f090299 */ /* 0x000fc8000801160b */
[----:B------:R-:W-:Y:S01]  /*0240*/  ULOP3.LUT UR9, URZ, UR9, URZ, 0x33, !UPT ;  /* 0x000000093f097292 */ /* 0x000fe2000f8e333f */
[----:B------:R-:W-:Y:S05]  /*0250*/  BRA `(.L_x_159) ;  /* 0x0000005000007947 */ /* 0x000fea0003800000 */
.L_x_158:
[----:B------:R-:W-:Y:S02]  /*0260*/  ULDC UR4, c[0x0][0x32c] ;  /* 0x0000cb0000047ab9 */ /* 0x000fe40000000800 */
[----:B------:R-:W-:-:S03]  /*0270*/  UISETP.NE.AND UP0, UPT, UR7, UR4, UPT ;  /* 0x000000040700728c */ /* 0x000fc6000bf05270 */
[----:B------:R-:W-:Y:S02]  /*0280*/  ULDC.64 UR4, c[0x0][0x330] ;  /* 0x0000cc0000047ab9 */ /* 0x000fe40000000a00 */
[----:B------:R-:W-:-:S06]  /*0290*/  UIMAD.WIDE.U32 UR10, UR9, UR4, URZ ;  /* 0x00000004090a72a5 */ /* 0x000fcc000f8e003f */
[----:B------:R-:W-:Y:S02]  /*02a0*/  @UP0 USHF.R.U32.HI UR9, URZ, UR5, UR11 ;  /* 0x000000053f090299 */ /* 0x000fe4000801160b */
.L_x_159:
[----:B------:R-:W-:Y:S02]  /*02b0*/  ULDC UR4, c[0x0][0x32c] ;  /* 0x0000cb0000047ab9 */ /* 0x000fe40000000800 */
[----:B------:R-:W-:-:S04]  /*02c0*/  UIMAD UR4, UR9, UR4, UR4 ;  /* 0x00000004090472a4 */ /* 0x000fc8000f8e0204 */
[----:B------:R-:W-:-:S04]  /*02d0*/  UISETP.LT.AND UP0, UPT, UR8, UR4, UPT ;  /* 0x000000040800728c */ /* 0x000fc8000bf01270 */
[----:B------:R-:W-:Y:S02]  /*02e0*/  USEL UR8, UR8, UR4, UP0 ;  /* 0x0000000408087287 */ /* 0x000fe40008000000 */
.L_x_157:
[----:B--2---:R-:W-:Y:S02]  /*02f0*/  UMOV UR12, 0x2f ;  /* 0x0000002f000c7882 */ /* 0x004fe40000000000 */
[----:B------:R-:W-:Y:S02]  /*0300*/  ULDC UR15, c[0x0][0x1d0] ;  /* 0x00007400000f7ab9 */ /* 0x000fe40000000800 */
[----:B------:R-:W-:Y:S02]  /*0310*/  UISETP.NE.AND UP0, UPT, UR6, 0x1, UPT ;  /* 0x000000010600788c */ /* 0x000fe4000bf05270 */
[----:B------:R-:W-:Y:S02]  /*0320*/  UIADD3 UR12, UR12, UR15, URZ ;  /* 0x0000000f0c0c7290 */ /* 0x000fe4000fffe03f */
[----:B------:R-:W-:Y:S02]  /*0330*/  ULDC.64 UR4, c[0x0][0x2c8] ;  /* 0x0000b20000047ab9 */ /* 0x000fe40000000a00 */
[----:B------:R-:W-:-:S02]  /*0340*/  UIMAD.WIDE.U32 UR10, UR16, UR4, URZ ;  /* 0x00000004100a72a5 */ /* 0x000fc4000f8e003f */
[----:B------:R-:W-:Y:S02]  /*0350*/  UIMAD.WIDE UR12, UR12, 0x2aaaaaab, URZ ;  /* 0x2aaaaaab0c0c78a5 */ /* 0x000fe4000f8e023f */
[----:B------:R-:W-:Y:S02]  /*0360*/  UIADD3 UR8, UR8, 0x2f, URZ ;  /* 0x0000002f08087890 */ /* 0x000fe4000fffe03f */
[----:B------:R-:W-:Y:S02]  /*0370*/  UISETP.NE.AND UP1, UPT, UR17, URZ, UPT ;  /* 0x0000003f1100728c */ /* 0x000fe4000bf25270 */
[----:B------:R-:W-:Y:S02]  /*0380*/  UIMAD.WIDE UR8, UR8, 0x2aaaaaab, URZ ;  /* 0x2aaaaaab080878a5 */ /* 0x000fe4000f8e023f */
[----:B------:R-:W-:Y:S02]  /*0390*/  @UP0 UMOV UR7, UR11 ;  /* 0x0000000b00070c82 */ /* 0x000fe40008000000 */
[----:B------:R-:W-:Y:S01]  /*03a0*/  UMOV UR4, UR16 ;  /* 0x0000001000047c82 */ /* 0x000fe20008000000 */
[----:B------:R-:W-:Y:S01]  /*03b0*/  PLOP3.LUT P0, PT, PT, PT, UP1, 0x40, 0x0 ;  /* 0x000000000000781c */ /* 0x000fe20003f0e818 */
[----:B------:R-:W-:-:S02]  /*03c0*/  UMOV UR11, UR13 ;  /* 0x0000000d000b7c82 */ /* 0x000fc40008000000 */
[----:B------:R-:W-:Y:S02]  /*03d0*/  @UP0 USHF.R.U32.HI UR4, URZ, UR5, UR7 ;  /* 0x000000053f040299 */ /* 0x000fe40008011607 */
[----:B------:R-:W-:Y:S02]  /*03e0*/  USHF.R.U32.HI UR7, URZ, 0x1f, UR9 ;  /* 0x0000001f3f077899 */ /* 0x000fe40008011609 */
[----:B------:R-:W-:Y:S02]  /*03f0*/  USHF.R.U32.HI UR8, URZ, 0x1f, UR11 ;  /* 0x0000001f3f087899 */ /* 0x000fe4000801160b */
[----:B------:R-:W-:Y:S02]  /*0400*/  ULDC UR10, c[0x0][0x168] ;  /* 0x00005a00000a7ab9 */ /* 0x000fe40000000800 */
[----:B------:R-:W-:Y:S02]  /*0410*/  UIADD3 UR15, UR15, -UR10, URZ ;  /* 0x8000000a0f0f7290 */ /* 0x000fe4000fffe03f */
[----:B------:R-:W-:-:S02]  /*0420*/  ULEA.HI.SX32 UR9, UR9, UR7, 0x1d ;  /* 0x0000000709097291 */ /* 0x000fc4000f8fea3f */
[----:B------:R-:W-:Y:S02]  /*0430*/  ULEA.HI.SX32 UR8, UR11, UR8, 0x1d ;  /* 0x000000080b087291 */ /* 0x000fe4000f8fea3f */
[----:B------:R-:W-:Y:S02]  /*0440*/  UIADD3 UR4, UR15, UR4, URZ ;  /* 0x000000040f047290 */ /* 0x000fe4000fffe03f */
[----:B------:R-:W-:Y:S02]  /*0450*/  UISETP.LT.AND UP0, UPT, UR8, UR9, UPT ;  /* 0x000000090800728c */ /* 0x000fe4000bf01270 */
[----:B------:R-:W-:Y:S02]  /*0460*/  ULDC UR5, c[0x0][0x324] ;  /* 0x0000c90000057ab9 */ /* 0x000fe40000000800 */
[----:B------:R-:W-:Y:S02]  /*0470*/  UIADD3 UR7, UR4, -UR5, URZ ;  /* 0x8000000504077290 */ /* 0x000fe4000fffe03f */
[----:B------:R-:W-:Y:S01]  /*0480*/  USEL UR13, UR8, UR9, UP0 ;  /* 0x00000009080d7287 */ /* 0x000fe20008000000 */
[----:B------:R-:W-:Y:S05]  /*0490*/  @P0 BRA `(.L_x_160) ;  /* 0x0000015000000947 */ /* 0x000fea0003800000 */
[----:B------:R-:W-:Y:S02]  /*04a0*/  UMOV UR8, UR4 ;  /* 0x0000000400087c82 */ /* 0x000fe40008000000 */
[----:B------:R-:W-:-:S06]  /*04b0*/  UISETP.GT.AND UP0, UPT, UR8, -0x1, UPT ;  /* 0xffffffff0800788c */ /* 0x000fcc000bf04270 */
[----:B------:R-:W-:-:S13]  /*04c0*/  PLOP3.LUT P0, PT, PT, PT, UP0, 0x80, 0x0 ;  /* 0x000000000000781c */ /* 0x000fda0003f0f008 */
[----:B------:R-:W-:Y:S05]  /*04d0*/  @P0 BRA `(.L_x_161) ;  /* 0x0000008000000947 */ /* 0x000fea0003800000 */
[----:B------:R-:W-:Y:S02]  /*04e0*/  ULDC UR4, c[0x0][0x32c] ;  /* 0x0000cb0000047ab9 */ /* 0x000fe40000000800 */
[----:B------:R-:W-:Y:S02]  /*04f0*/  UISETP.NE.AND UP0, UPT, UR4, 0x1, UPT ;  /* 0x000000010400788c */ /* 0x000fe4000bf05270 */
[----:B------:R-:W-:Y:S02]  /*0500*/  ULOP3.LUT UR8, URZ, UR8, URZ, 0x33, !UPT ;  /* 0x000000083f087292 */ /* 0x000fe4000f8e333f */
[----:B------:R-:W-:Y:S02]  /*0510*/  ULDC.64 UR4, c[0x0][0x330] ;  /* 0x0000cc0000047ab9 */ /* 0x000fe40000000a00 */
[----:B------:R-:W-:-:S05]  /*0520*/  UIMAD.WIDE.U32 UR10, UR8, UR4, URZ ;  /* 0x00000004080a72a5 */ /* 0x000fca000f8e003f */
[----:B------:R-:W-:-:S04]  /*0530*/  @UP0 USHF.R.U32.HI UR8, URZ, UR5, UR11 ;  /* 0x000000053f080299 */ /* 0x000fc8000801160b */
[----:B------:R-:W-:Y:S01]  /*0540*/  ULOP3.LUT UR8, URZ, UR8, URZ, 0x33, !UPT ;  /* 0x000000083f087292 */ /* 0x000fe2000f8e333f */
[----:B------:R-:W-:Y:S05]  /*0550*/  BRA `(.L_x_162) ;  /* 0x0000005000007947 */ /* 0x000fea0003800000 */
.L_x_161:
[----:B------:R-:W-:Y:S02]  /*0560*/  ULDC UR4, c[0x0][0x32c] ;  /* 0x0000cb0000047ab9 */ /* 0x000fe40000000800 */
[----:B------:R-:W-:-:S03]  /*0570*/  UISETP.NE.AND UP0, UPT, UR4, 0x1, UPT ;  /* 0x000000010400788c */ /* 0x000fc6000bf05270 */
[----:B------:R-:W-:Y:S02]  /*0580*/  ULDC.64 UR4, c[0x0][0x330] ;  /* 0x0000cc0000047ab9 */ /* 0x000fe40000000a00 */
[----:B------:R-:W-:-:S06]  /*0590*/  UIMAD.WIDE.U32 UR10, UR8, UR4, URZ ;  /* 0x00000004080a72a5 */ /* 0x000fcc000f8e003f */
[----:B------:R-:W-:Y:S02]  /*05a0*/  @UP0 USHF.R.U32.HI UR8, URZ, UR5, UR11 ;  /* 0x000000053f080299 */ /* 0x000fe4000801160b */
.L_x_162:
[----:B------:R-:W-:Y:S02]  /*05b0*/  ULDC UR4, c[0x0][0x32c] ;  /* 0x0000cb0000047ab9 */ /* 0x000fe40000000800 */
[----:B------:R-:W-:-:S04]  /*05c0*/  UIMAD UR4, UR8, UR4, URZ ;  /* 0x00000004080472a4 */ /* 0x000fc8000f8e023f */
[----:B------:R-:W-:-:S04]  /*05d0*/  UISETP.LT.AND UP0, UPT, UR7, UR4, UPT ;  /* 0x000000040700728c */ /* 0x000fc8000bf01270 */
[----:B------:R-:W-:-:S04]  /*05e0*/  USEL UR7, UR7, UR4, !UP0 ;  /* 0x0000000407077287 */ /* 0x000fc8000c000000 */
.L_x_160:
[----:B------:R-:W-:Y:S01]  /*05f0*/  UIMAD.WIDE UR4, UR7, 0x2aaaaaab, URZ ;  /* 0x2aaaaaab070478a5 */ /* 0x000fe2000f8e023f */
[----:B------:R-:W-:Y:S01]  /*0600*/  PLOP3.LUT P2, PT, PT, PT, PT, 0x80, 0x0 ;  /* 0x000000000000781c */ /* 0x000fe20003f4f070 */
[----:B------:R-:W-:Y:S01]  /*0610*/  ULDC.64 UR24, c[0x0][0x118] ;  /* 0x0000460000187ab9 */ /* 0x000fe20000000a00 */
[----:B------:R-:W-:Y:S01]  /*0620*/  CS2R R130, SRZ ;  /* 0x0000000000827805 */ /* 0x000fe2000001ff00 */
[----:B------:R-:W-:Y:S01]  /*0630*/  USHF.R.U32.HI UR4, URZ, 0x1f, UR5 ;  /* 0x0000001f3f047899 */ /* 0x000fe20008011605 */
[----:B------:R-:W-:Y:S01]  /*0640*/  CS2R R22, SRZ ;  /* 0x0000000000167805 */ /* 0x000fe2000001ff00 */
[----:B------:R-:W-:Y:S01]  /*0650*/  IMAD.MOV.U32 R128, RZ, RZ, RZ ;  /* 0x000000ffff807224 */ /* 0x000fe200078e00ff */
[----:B------:R-:W-:Y:S01]  /*0660*/  CS2R R126, SRZ ;  /* 0x00000000007e7805 */ /* 0x000fe2000001ff00 */
[----:B------:R-:W-:Y:S01]  /*0670*/  ULEA.HI.SX32 UR4, UR5, UR4, 0x1d ;  /* 0x0000000405047291 */ /* 0x000fe2000f8fea3f */
[----:B------:R-:W-:Y:S01]  /*0680*/  IMAD.MOV.U32 R124, RZ, RZ, RZ ;  /* 0x000000ffff7c7224 */ /* 0x000fe200078e00ff */
[----:B------:R-:W-:Y:S01]  /*0690*/  CS2R R122, SRZ ;  /* 0x00000000007a7805 */ /* 0x000fe2000001ff00 */
[----:B------:R-:W-:Y:S01]  /*06a0*/  CS2R R24, SRZ ;  /* 0x0000000000187805 */ /* 0x000fe2000001ff00 */
[----:B------:R-:W-:Y:S01]  /*06b0*/  UISETP.LT.AND UP0, UPT, URZ, UR4, UPT ;  /* 0x000000043f00728c */ /* 0x000fe2000bf01270 */
[----:B------:R-:W-:Y:S01]  /*06c0*/  MOV R120, RZ ;  /* 0x000000ff00787202 */ /* 0x000fe20000000f00 */
[----:B------:R-:W-:Y:S01]  /*06d0*/  CS2R R118, SRZ ;  /* 0x0000000000767805 */ /* 0x000fe2000001ff00 */
[----:B------:R-:W-:Y:S01]  /*06e0*/  IMAD.MOV.U32 R116, RZ, RZ, RZ ;  /* 0x000000ffff747224 */ /* 0x000fe200078e00ff */
[----:B------:R-:W-:Y:S01]  /*06f0*/  USEL UR12, URZ, UR4, !UP0 ;  /* 0x000000043f0c7287 */ /* 0x000fe2000c000000 */
[----:B------:R-:W-:Y:S01]  /*0700*/  CS2R R114, SRZ ;  /* 0x0000000000727805 */ /* 0x000fe2000001ff00 */
[----:B------:R-:W-:Y:S01]  /*0710*/  CS2R R26, SRZ ;  /* 0x00000000001a7805 */ /* 0x000fe2000001ff00 */
[----:B------:R-:W-:Y:S01]  /*0720*/  MOV R112, RZ ;  /* 0x000000ff00707202 */ /* 0x000fe20000000f00 */
[----:B------:R-:W-:Y:S01]  /*0730*/  UISETP.GT.AND UP0, UPT, UR13, UR12, UPT ;  /* 0x0000000c0d00728c */ /* 0x000fe2000bf04270 */
[----:B------:R-:W-:Y:S01]  /*0740*/  CS2R R110, SRZ ;  /* 0x00000000006e7805 */ /* 0x000fe2000001ff00 */
[----:B------:R-:W-:Y:S01]  /*0750*/  IMAD.MOV.U32 R108, RZ, RZ, RZ ;  /* 0x000000ffff6c7224 */ /* 0x000fe200078e00ff */
[----:B------:R-:W-:Y:S01]  /*0760*/  CS2R R106, SRZ ;  /* 0x00000000006a7805 */ /* 0x000fe2000001ff00 */
[----:B------:R-:W-:Y:S01]  /*0770*/  CS2R R28, SRZ ;  /* 0x00000000001c7805 */ /* 0x000fe2000001ff00 */
[----:B------:R-:W-:Y:S01]  /*0780*/  MOV R104, RZ ;  /* 0x000000ff00687202 */ /* 0x000fe20000000f00 */
[----:B------:R-:W-:Y:S01]  /*0790*/  CS2R R102, SRZ ;  /* 0x0000000000667805 */ /* 0x000fe2000001ff00 */
[----:B------:R-:W-:Y:S01]  /*07a0*/  PLOP3.LUT P0, PT, PT, PT, UP0, 0x80, 0x0 ;  /* 0x000000000000781c */ /* 0x000fe20003f0f008 */
[----:B------:R-:W-:Y:S01]  /*07b0*/  IMAD.MOV.U32 R100, RZ, RZ, RZ ;  /* 0x000000ffff647224 */ /* 0x000fe200078e00ff */
        /* <DEDUP_REMOVED lines=53> */
[----:B------:R-:W-:Y:S01]  /*0b10*/  ISETP.NE.U32.AND P0, PT, RZ, c[0x0][0x340], PT ;  /* 0x0000d000ff007a0c */ /* 0x000fe20003f05070 */
[----:B------:R-:W2:Y:S01]  /*0b20*/  LDL.LU R89, [R1+0x28] ;  /* 0x0000280001597983 */ /* 0x000ea20000300800 */
[----:B------:R-:W-:-:S02]  /*0b30*/  UISETP.NE.AND UP0, UPT, UR18, URZ, UPT ;  /* 0x0000003f1200728c */ /* 0x000fc4000bf05270 */
[----:B------:R-:W-:-:S13]  /*0b40*/  ISETP.NE.AND.EX P3, PT, RZ, c[0x0][0x344], PT, P0 ;  /* 0x0000d100ff007a0c */ /* 0x000fda0003f65300 */
[----:B------:R-:W-:-:S04]  /*0b50*/  @P3 IMAD.MOV.U32 R2, RZ, RZ, 0x4 ;  /* 0x00000004ff023424 */ /* 0x000fc800078e00ff */
[----:B------:R-:W-:-:S05]  /*0b60*/  @P3 IMAD.WIDE R2, R16, R2, c[0x0][0x340] ;  /* 0x0000d00010023625 */ /* 0x000fca00078e0202 */
[----:B------:R1:W3:Y:S01]  /*0b70*/  @P3 LDG.E R10, [R2.64] ;  /* 0x00000018020a3981 */ /* 0x0002e2000c1e1900 */
[----:B------:R-:W-:Y:S01]  /*0b80*/  SHF.R.S32.HI R75, RZ, 0x1f, R85 ;  /* 0x0000001fff4b7819 */ /* 0x000fe20000011455 */
[----:B------:R-:W-:Y:S01]  /*0b90*/  ULDC UR4, c[0x0][0x168] ;  /* 0x00005a0000047ab9 */ /* 0x000fe20000000800 */
[----:B------:R-:W-:Y:S01]  /*0ba0*/  PLOP3.LUT P1, PT, PT, PT, UP0, 0x80, 0x0 ;  /* 0x000000000000781c */ /* 0x000fe20003f2f008 */
[----:B------:R-:W4:Y:S01]  /*0bb0*/  S2R R24, SR_CTAID.Y ;  /* 0x0000000000187919 */ /* 0x000f220000002600 */
[----:B------:R-:W-:Y:S01]  /*0bc0*/  PLOP3.LUT P0, PT, PT, PT, UP0, 0x80, 0x0 ;  /* 0x000000000000781c */ /* 0x000fe20003f0f008 */
[----:B------:R-:W-:Y:S01]  /*0bd0*/  UIMAD UR4, UR6, UR4, URZ ;  /* 0x00000004060472a4 */ /* 0x000fe2000f8e023f */
[----:B------:R-:W-:Y:S01]  /*0be0*/  SHF.R.S32.HI R8, RZ, 0x1f, R16 ;  /* 0x0000001fff087819 */ /* 0x000fe20000011410 */
[----:B------:R-:W-:Y:S01]  /*0bf0*/  UMOV UR14, 0x30 ;  /* 0x00000030000e7882 */ /* 0x000fe20000000000 */
[----:B------:R-:W-:Y:S01]  /*0c00*/  LEA.HI R74, R75, R85, RZ, 0x5 ;  /* 0x000000554b4a7211 */ /* 0x000fe200078f28ff */
[----:B------:R-:W-:-:S02]  /*0c10*/  UIMAD UR10, UR13, -0x30, UR14 ;  /* 0xffffffd00d0a78a4 */ /* 0x000fc4000f8e020e */
[----:B------:R-:W-:Y:S01]  /*0c20*/  ULDC UR9, c[0x0][0x1d0] ;  /* 0x0000740000097ab9 */ /* 0x000fe20000000800 */
[----:B------:R-:W-:Y:S01]  /*0c30*/  SHF.R.S32.HI R73, RZ, 0x5, R74 ;  /* 0x00000005ff497819 */ /* 0x000fe2000001144a */
[----:B------:R-:W-:Y:S02]  /*0c40*/  UIADD3 UR9, UR10, UR9, URZ ;  /* 0x000000090a097290 */ /* 0x000fe4000fffe03f */
[----:B------:R-:W-:Y:S01]  /*0c50*/  ULDC.64 UR6, c[0x0][0x1e0] ;  /* 0x0000780000067ab9 */ /* 0x000fe20000000a00 */
[----:B------:R-:W-:Y:S01]  /*0c60*/  IMAD.U32 R72, RZ, RZ, UR10 ;  /* 0x0000000aff487e24 */ /* 0x000fe2000f8e00ff */
[----:B------:R-:W-:Y:S02]  /*0c70*/  UISETP.LT.AND UP0, UPT, UR9, 0x30, UPT ;  /* 0x000000300900788c */ /* 0x000fe4000bf01270 */
[----:B------:R-:W-:Y:S02]  /*0c80*/  UIMAD.WIDE.U32 UR22, UR14, UR6, URZ ;  /* 0x000000060e1672a5 */ /* 0x000fe4000f8e003f */
[----:B------:R-:W-:-:S02]  /*0c90*/  USEL UR8, UR9, 0x30, UP0 ;  /* 0x0000003009087887 */ /* 0x000fc40008000000 */
[----:B------:R-:W-:Y:S01]  /*0ca0*/  UIMAD UR14, UR14, UR7, URZ ;  /* 0x000000070e0e72a4 */ /* 0x000fe2000f8e023f */
[----:B-1----:R-:W-:Y:S01]  /*0cb0*/  LEA.HI R2, R75, R85, RZ, 0x3 ;  /* 0x000000554b027211 */ /* 0x002fe200078f18ff */
[----:B------:R-:W-:Y:S01]  /*0cc0*/  UIADD3 UR11, UR13, -0x1, URZ ;  /* 0xffffffff0d0b7890 */ /* 0x000fe2000fffe03f */
[----:B----4-:R-:W-:Y:S01]  /*0cd0*/  SHF.R.S32.HI R25, RZ, 0x1f, R24 ;  /* 0x0000001fff197819 */ /* 0x010fe20000011418 */
[----:B------:R-:W-:Y:S01]  /*0ce0*/  IMAD.WIDE.U32 R6, R24, c[0x0][0x1b8], RZ ;  /* 0x00006e0018067a25 */ /* 0x000fe200078e00ff */
[----:B------:R-:W-:Y:S01]  /*0cf0*/  LOP3.LUT R0, R2, 0xfffffff8, RZ, 0xc0, !PT ;  /* 0xfffffff802007812 */ /* 0x000fe200078ec0ff */
[----:B------:R-:W-:Y:S01]  /*0d00*/  UIADD3 UR14, UR23, UR14, URZ ;  /* 0x0000000e170e7290 */ /* 0x000fe2000fffe03f */
[----:B------:R-:W-:Y:S01]  /*0d10*/  SHF.R.S32.HI R77, RZ, 0x3, R2 ;  /* 0x00000003ff4d7819 */ /* 0x000fe20000011402 */
[----:B------:R-:W-:Y:S01]  /*0d20*/  IMAD R2, R25, c[0x0][0x1b8], RZ ;  /* 0x00006e0019027a24 */ /* 0x000fe200078e02ff */
[----:B------:R-:W-:Y:S01]  /*0d30*/  UISETP.GT.AND UP0, UPT, UR11, UR12, UPT ;  /* 0x0000000c0b00728c */ /* 0x000fe2000bf04270 */
[----:B------:R-:W-:Y:S01]  /*0d40*/  IMAD.IADD R22, R85, 0x1, -R0 ;  /* 0x0000000155167824 */ /* 0x000fe200078e0a00 */
[----:B------:R-:W-:Y:S01]  /*0d50*/  IADD3 R15, R77, UR16, RZ ;  /* 0x000000104d0f7c10 */ /* 0x000fe2000fffe0ff */
[----:B------:R-:W-:Y:S01]  /*0d60*/  IMAD R2, R24, c[0x0][0x1bc], R2 ;  /* 0x00006f0018027a24 */ /* 0x000fe200078e0202 */
[----:B------:R-:W-:Y:S01]  /*0d70*/  UIMAD UR19, UR14, UR11, URZ ;  /* 0x0000000b0e1372a4 */ /* 0x000fe2000f8e023f */
[----:B------:R-:W-:Y:S01]  /*0d80*/  IMAD R0, R22, 0x20, R77 ;  /* 0x0000002016007824 */ /* 0x000fe200078e024d */
[----:B------:R-:W-:Y:S01]  /*0d90*/  STL [R1+0x80], R77 ;  /* 0x0000804d01007387 */ /* 0x000fe20000100800 */
[----:B------:R-:W-:-:S02]  /*0da0*/  IMAD.IADD R3, R7, 0x1, R2 ;  /* 0x0000000107037824 */ /* 0x000fc400078e0202 */
[----:B------:R-:W-:Y:S01]  /*0db0*/  IMAD R7, R8, c[0x0][0x1c0], RZ ;  /* 0x0000700008077a24 */ /* 0x000fe200078e02ff */
[----:B------:R-:W-:Y:S01]  /*0dc0*/  IADD3 R4, R0, UR16, RZ ;  /* 0x0000001000047c10 */ /* 0x000fe2000fffe0ff */
[----:B------:R-:W-:Y:S02]  /*0dd0*/  IMAD.MOV.U32 R2, RZ, RZ, R6 ;  /* 0x000000ffff027224 */ /* 0x000fe400078e0006 */
[----:B------:R-:W-:Y:S02]  /*0de0*/  IMAD R6, R16, c[0x0][0x1c4], R7 ;  /* 0x0000710010067a24 */ /* 0x000fe400078e0207 */
[----:B------:R-:W-:-:S04]  /*0df0*/  @P1 IMAD.HI.U32 R5, R4, c[0x0][0x2c8], RZ ;  /* 0x0000b20004051a27 */ /* 0x000fc800078e00ff */
[----:B------:R-:W-:Y:S01]  /*0e00*/  IMAD.MOV.U32 R0, RZ, RZ, R4 ;  /* 0x000000ffff007224 */ /* 0x000fe200078e0004 */
[----:B------:R-:W-:Y:S01]  /*0e10*/  @P0 SHF.R.U32.HI R0, RZ, c[0x0][0x2cc], R5 ;  /* 0x0000b300ff000a19 */ /* 0x000fe20000011605 */
[----:B------:R-:W-:-:S03]  /*0e20*/  IMAD.WIDE.U32 R2, R16, c[0x0][0x1c0], R2 ;  /* 0x0000700010027a25 */ /* 0x000fc600078e0002 */
[--C-:B------:R-:W-:Y:S01]  /*0e30*/  SHF.R.S32.HI R7, RZ, 0x1f, R0.reuse ;  /* 0x0000001fff077819 */ /* 0x100fe20000011400 */
[----:B------:R-:W-:Y:S02]  /*0e40*/  IMAD.MOV R5, RZ, RZ, -R0 ;  /* 0x000000ffff057224 */ /* 0x000fe400078e0a00 */
[----:B------:R-:W-:Y:S02]  /*0e50*/  IMAD.IADD R3, R3, 0x1, R6 ;  /* 0x0000000103037824 */ /* 0x000fe400078e0206 */
[----:B------:R-:W-:Y:S02]  /*0e60*/  IMAD R5, R5, c[0x0][0x2c4], R4 ;  /* 0x0000b10005057a24 */ /* 0x000fe400078e0204 */
[----:B------:R-:W-:Y:S02]  /*0e70*/  IMAD R7, R7, c[0x0][0x1b0], RZ ;  /* 0x00006c0007077a24 */ /* 0x000fe400078e02ff */
[----:B------:R-:W-:Y:S01]  /*0e80*/  IMAD.WIDE.U32 R2, R0, c[0x0][0x1b0], R2 ;  /* 0x00006c0000027a25 */ /* 0x000fe200078e0002 */
[----:B------:R-:W-:-:S03]  /*0e90*/  SHF.R.S32.HI R4, RZ, 0x1f, R5 ;  /* 0x0000001fff047819 */ /* 0x000fc60000011405 */
[----:B------:R-:W-:Y:S01]  /*0ea0*/  IMAD R0, R0, c[0x0][0x1b4], R7 ;  /* 0x00006d0000007a24 */ /* 0x000fe200078e0207 */
[----:B------:R-:W-:-:S03]  /*0eb0*/  LEA.HI R7, R75, R85, RZ, 0x6 ;  /* 0x000000554b077211 */ /* 0x000fc600078f30ff */
[----:B------:R-:W-:Y:S02]  /*0ec0*/  IMAD.IADD R3, R3, 0x1, R0 ;  /* 0x0000000103037824 */ /* 0x000fe400078e0200 */
[----:B------:R-:W-:Y:S02]  /*0ed0*/  IMAD R0, R4, c[0x0][0x1a8], RZ ;  /* 0x00006a0004007a24 */ /* 0x000fe400078e02ff */
[----:B------:R-:W-:-:S04]  /*0ee0*/  IMAD.WIDE.U32 R2, R5, c[0x0][0x1a8], R2 ;  /* 0x00006a0005027a25 */ /* 0x000fc800078e0002 */
[----:B------:R-:W-:Y:S01]  /*0ef0*/  IMAD R0, R5, c[0x0][0x1ac], R0 ;  /* 0x00006b0005007a24 */ /* 0x000fe200078e0200 */
[----:B------:R-:W-:Y:S01]  /*0f00*/  BAR.SYNC.DEFER_BLOCKING 0x0 ;  /* 0x0000000000007b1d */ /* 0x000fe20000010000 */
[----:B------:R-:W-:Y:S01]  /*0f10*/  IMAD.SHL.U32 R4, R77, 0x40, RZ ;  /* 0x000000404d047824 */ /* 0x000fe200078e00ff */
[----:B------:R-:W-:Y:S01]  /*0f20*/  LEA R21, P0, R2, c[0x0][0x160], 0x1 ;  /* 0x0000580002157a11 */ /* 0x000fe200078008ff */
[----:B------:R-:W-:-:S03]  /*0f30*/  IMAD.IADD R0, R3, 0x1, R0 ;  /* 0x0000000103007824 */ /* 0x000fc600078e0200 */
[----:B------:R-:W-:Y:S02]  /*0f40*/  LOP3.LUT R3, R4, 0x1c0, RZ, 0xc0, !PT ;  /* 0x000001c004037812 */ /* 0x000fe400078ec0ff */
[----:B------:R-:W-:Y:S01]  /*0f50*/  LEA.HI.X R20, R2, c[0x0][0x164], R0, 0x1, P0 ;  /* 0x0000590002147a11 */ /* 0x000fe200000f0c00 */
[----:B------:R-:W1:Y:S01]  /*0f60*/  SHFL.IDX PT, R4, R21, RZ, 0x181f ;  /* 0x00181fff15047589 */ /* 0x000e6200000e0000 */
[----:B------:R-:W-:Y:S01]  /*0f70*/  IMAD.SHL.U32 R2, R22, 0x8, RZ ;  /* 0x0000000816027824 */ /* 0x000fe200078e00ff */
[----:B------:R-:W-:Y:S02]  /*0f80*/  SHF.R.U32.HI R0, RZ, 0x3, R3 ;  /* 0x00000003ff007819 */ /* 0x000fe40000011603 */
[----:B------:R-:W4:Y:S01]  /*0f90*/  SHFL.IDX PT, R5, R20, RZ, 0x181f ;  /* 0x00181fff14057589 */ /* 0x000f2200000e0000 */
[----:B------:R-:W-:Y:S02]  /*0fa0*/  ISETP.GE.AND P0, PT, R15, UR4, PT ;  /* 0x000000040f007c0c */ /* 0x000fe4000bf06270 */
[----:B------:R-:W-:Y:S01]  /*0fb0*/  LOP3.LUT R6, R3, 0x38, R2, 0xf8, !PT ;  /* 0x0000003803067812 */ /* 0x000fe200078ef802 */
[----:B------:R-:W-:Y:S01]  /*0fc0*/  IMAD.SHL.U32 R3, R7, 0x8, RZ ;  /* 0x0000000807037824 */ /* 0x000fe200078e00ff */
[----:B------:R-:W-:-:S02]  /*0fd0*/  IADD3 R7, R15, 0x20, RZ ;  /* 0x000000200f077810 */ /* 0x000fc40007ffe0ff */
[----:B------:R-:W-:Y:S02]  /*0fe0*/  LOP3.LUT R0, R6, R0, RZ, 0x3c, !PT ;  /* 0x0000000006007212 */ /* 0x000fe400078e3cff */
[----:B------:R-:W-:Y:S02]  /*0ff0*/  IADD3 R6, R15, 0x40, RZ ;  /* 0x000000400f067810 */ /* 0x000fe40007ffe0ff */
[----:B------:R-:W-:Y:S02]  /*1000*/  LOP3.LUT R13, R0, 0xfffffe00, R3, 0xf8, !PT ;  /* 0xfffffe00000d7812 */ /* 0x000fe400078ef803 */
[C---:B------:R-:W-:Y:S02]  /*1010*/  IADD3 R0, R2.reuse, 0x40, RZ ;  /* 0x0000004002007810 */ /* 0x040fe40007ffe0ff */
[C---:B------:R-:W-:Y:S01]  /*1020*/  IADD3 R14, R2.reuse, 0x80, RZ ;  /* 0x00000080020e7810 */ /* 0x040fe20007ffe0ff */
[----:B------:R-:W-:Y:S01]  /*1030*/  IMAD.SHL.U32 R76, R13, 0x2, RZ ;  /* 0x000000020d4c7824 */ /* 0x000fe200078e00ff */
[----:B------:R-:W-:-:S02]  /*1040*/  IADD3 R23, R2, 0xc0, RZ ;  /* 0x000000c002177810 */ /* 0x000fc40007ffe0ff */
[----:B------:R-:W-:Y:S02]  /*1050*/  ISETP.GE.AND P2, PT, R7, UR4, PT ;  /* 0x0000000407007c0c */ /* 0x000fe4000bf46270 */
[----:B------:R-:W-:Y:S01]  /*1060*/  @!P0 SHF.R.S32.HI R12, RZ, 0x1f, R0 ;  /* 0x0000001fff0c8819 */ /* 0x000fe20000011400 */
[----:B------:R-:W-:Y:S01]  /*1070*/  STL [R1+0x4], R76 ;  /* 0x0000044c01007387 */ /* 0x000fe20000100800 */
[----:B------:R-:W-:Y:S02]  /*1080*/  ISETP.GE.AND P1, PT, R6, UR4, PT ;  /* 0x0000000406007c0c */ /* 0x000fe4000bf26270 */
[----:B------:R-:W-:Y:S02]  /*1090*/  @!P0 SHF.R.S32.HI R7, RZ, 0x1f, R14 ;  /* 0x0000001fff078819 */ /* 0x000fe4000001140e */
[----:B------:R-:W-:Y:S02]  /*10a0*/  @!P0 SHF.R.S32.HI R6, RZ, 0x1f, R23 ;  /* 0x0000001fff068819 */ /* 0x000fe40000011417 */
[----:B------:R-:W-:-:S02]  /*10b0*/  SHF.R.S32.HI R3, RZ, 0x1f, R2 ;  /* 0x0000001fff037819 */ /* 0x000fc40000011402 */
[----:B------:R-:W-:Y:S02]  /*10c0*/  ISETP.GE.AND P6, PT, R0, c[0x0][0x198], PT ;  /* 0x0000660000007a0c */ /* 0x000fe40003fc6270 */
[----:B------:R-:W-:Y:S02]  /*10d0*/  ISETP.GE.AND P5, PT, R14, c[0x0][0x198], PT ;  /* 0x000066000e007a0c */ /* 0x000fe40003fa6270 */
[----:B------:R-:W-:Y:S02]  /*10e0*/  IADD3 R15, R15, 0x60, RZ ;  /* 0x000000600f0f7810 */ /* 0x000fe40007ffe0ff */
[----:B--2---:R-:W-:Y:S02]  /*10f0*/  LOP3.LUT R89, R89, 0xfffffffe, RZ, 0xc0, !PT ;  /* 0xfffffffe59597812 */ /* 0x004fe400078ec0ff */
[----:B---3--:R-:W-:Y:S01]  /*1100*/  @P3 SHF.R.S32.HI R11, RZ, 0x1f, R10 ;  /* 0x0000001fff0b3819 */ /* 0x008fe2000001140a */
[----:B------:R-:W-:Y:S01]  /*1110*/  @!P3 IMAD.MOV.U32 R10, RZ, RZ, R16 ;  /* 0x000000ffff0ab224 */ /* 0x000fe200078e0010 */
[----:B------:R-:W-:Y:S01]  /*1120*/  @!P0 LEA.HI R16, R12, R0, RZ, 0x3 ;  /* 0x000000000c108211 */ /* 0x000fe200078f18ff */
[----:B------:R-:W-:Y:S01]  /*1130*/  @!P3 IMAD.MOV.U32 R11, RZ, RZ, R8 ;  /* 0x000000ffff0bb224 */ /* 0x000fe200078e0008 */
[----:B-1----:R-:W-:-:S02]  /*1140*/  @!P0 LEA R8, P4, R2, R4, 0x1 ;  /* 0x0000000402088211 */ /* 0x002fc400078808ff */
[----:B------:R-:W-:Y:S02]  /*1150*/  @!P0 LEA.HI R12, R7, R14, RZ, 0x3 ;  /* 0x0000000e070c8211 */ /* 0x000fe400078f18ff */
[----:B------:R-:W-:Y:S02]  /*1160*/  ISETP.GE.AND P3, PT, R2, c[0x0][0x198], PT ;  /* 0x0000660002007a0c */ /* 0x000fe40003f66270 */
[----:B------:R-:W-:Y:S02]  /*1170*/  @!P0 LEA.HI R7, R6, R23, RZ, 0x3 ;  /* 0x0000001706078211 */ /* 0x000fe400078f18ff */
[----:B----4-:R-:W-:Y:S01]  /*1180*/  @!P0 LEA.HI.X R9, R2, R5, R3, 0x1, P4 ;  /* 0x0000000502098211 */ /* 0x010fe200020f0c03 */
[----:B------:R-:W1:Y:S01]  /*1190*/  SHFL.IDX PT, R6, R21, 0x1, 0x181f ;  /* 0x00381f0015067f89 */ /* 0x000e6200000e0000 */
[----:B------:R-:W-:Y:S02]  /*11a0*/  ISETP.GE.AND P4, PT, R23, c[0x0][0x198], PT ;  /* 0x0000660017007a0c */ /* 0x000fe40003f86270 */
[----:B------:R-:W-:-:S02]  /*11b0*/  @!P0 LOP3.LUT R16, R16, 0xfffffff8, RZ, 0xc0, !PT ;  /* 0xfffffff810108812 */ /* 0x000fc400078ec0ff */
[----:B------:R-:W-:Y:S02]  /*11c0*/  @!P0 LOP3.LUT R12, R12, 0xfffffff8, RZ, 0xc0, !PT ;  /* 0xfffffff80c0c8812 */ /* 0x000fe400078ec0ff */
[----:B------:R-:W-:Y:S01]  /*11d0*/  @!P0 LOP3.LUT R18, R7, 0xfffffff8, RZ, 0xc0, !PT ;  /* 0xfffffff807128812 */ /* 0x000fe200078ec0ff */
[--C-:B------:R-:W-:Y:S01]  /*11e0*/  @!P0 IMAD.WIDE R16, R16, 0x2, R4.reuse ;  /* 0x0000000210108825 */ /* 0x100fe200078e0204 */
[----:B------:R-:W2:Y:S03]  /*11f0*/  SHFL.IDX PT, R7, R20, 0x1, 0x181f ;  /* 0x00381f0014077f89 */ /* 0x000ea600000e0000 */
[--C-:B------:R-:W-:Y:S01]  /*1200*/  @!P0 IMAD.WIDE R12, R12, 0x2, R4.reuse ;  /* 0x000000020c0c8825 */ /* 0x100fe200078e0204 */
[----:B------:R3:W-:Y:S03]  /*1210*/  @!P0 LDGSTS.E.BYPASS.LTC128B.128 [R76+0x4080], [R8.64], !P3 ;  /* 0x04080000084c8fae */ /* 0x0007e6000d901d58 */
[----:B------:R-:W-:Y:S01]  /*1220*/  @!P0 IMAD.WIDE R4, R18, 0x2, R4 ;  /* 0x0000000212048825 */ /* 0x000fe200078e0204 */
[----:B------:R4:W-:Y:S04]  /*1230*/  @!P0 LDGSTS.E.BYPASS.LTC128B.128 [R76+0x8080], [R16.64], !P6 ;  /* 0x08080000104c8fae */ /* 0x0009e8000f101d58 */
[----:B------:R5:W-:Y:S04]  /*1240*/  @!P0 LDGSTS.E.BYPASS.LTC128B.128 [R76+0xc080], [R12.64], !P5 ;  /* 0x0c0800000c4c8fae */ /* 0x000be8000e901d58 */
[----:B------:R2:W-:Y:S01]  /*1250*/  @!P0 LDGSTS.E.BYPASS.LTC128B.128 [R76+0x10080], [R4.64], !P4 ;  /* 0x10080000044c8fae */ /* 0x0005e2000e101d58 */
[----:B---3--:R-:W-:-:S04]  /*1260*/  @!P2 SHF.R.S32.HI R8, RZ, 0x1f, R0 ;  /* 0x0000001fff08a819 */ /* 0x008fc80000011400 */
[----:B------:R-:W-:-:S04]  /*1270*/  @!P2 LEA.HI R8, R8, R0, RZ, 0x3 ;  /* 0x000000000808a211 */ /* 0x000fc800078f18ff */
[----:B------:R-:W-:Y:S01]  /*1280*/  @!P2 LOP3.LUT R18, R8, 0xfffffff8, RZ, 0xc0, !PT ;  /* 0xfffffff80812a812 */ /* 0x000fe200078ec0ff */
[----:B-----5:R-:W-:Y:S01]  /*1290*/  SHFL.IDX PT, R13, R20, 0x3, 0x181f ;  /* 0x00781f00140d7f89 */ /* 0x020fe200000e0000 */
[----:B-1----:R-:W-:Y:S02]  /*12a0*/  @!P2 LEA R8, P0, R2, R6, 0x1 ;  /* 0x000000060208a211 */ /* 0x002fe400078008ff */
[----:B--2---:R-:W-:Y:S01]  /*12b0*/  @!P2 SHF.R.S32.HI R5, RZ, 0x1f, R14 ;  /* 0x0000001fff05a819 */ /* 0x004fe2000001140e */
[----:B------:R-:W-:Y:S01]  /*12c0*/  @!P2 IMAD.WIDE R18, R18, 0x2, R6 ;  /* 0x000000021212a825 */ /* 0x000fe200078e0206 */
[----:B------:R-:W-:Y:S02]  /*12d0*/  @!P2 SHF.R.S32.HI R4, RZ, 0x1f, R23 ;  /* 0x0000001fff04a819 */ /* 0x000fe40000011417 */
[----:B----4-:R-:W-:Y:S02]  /*12e0*/  @!P2 LEA.HI R16, R5, R14, RZ, 0x3 ;  /* 0x0000000e0510a211 */ /* 0x010fe400078f18ff */
[----:B------:R-:W-:-:S02]  /*12f0*/  @!P2 LEA.HI R5, R4, R23, RZ, 0x3 ;  /* 0x000000170405a211 */ /* 0x000fc400078f18ff */
[----:B------:R-:W-:Y:S01]  /*1300*/  SHFL.IDX PT, R4, R21, 0x2, 0x181f ;  /* 0x00581f0015047f89 */ /* 0x000fe200000e0000 */
[----:B------:R-:W-:Y:S02]  /*1310*/  @!P2 LOP3.LUT R16, R16, 0xfffffff8, RZ, 0xc0, !PT ;  /* 0xfffffff81010a812 */ /* 0x000fe400078ec0ff */
[----:B------:R-:W-:Y:S02]  /*1320*/  @!P2 LOP3.LUT R12, R5, 0xfffffff8, RZ, 0xc0, !PT ;  /* 0xfffffff8050ca812 */ /* 0x000fe400078ec0ff */
[----:B------:R-:W1:Y:S01]  /*1330*/  SHFL.IDX PT, R5, R20, 0x2, 0x181f ;  /* 0x00581f0014057f89 */ /* 0x000e6200000e0000 */
[----:B------:R-:W-:Y:S01]  /*1340*/  @!P2 LEA.HI.X R9, R2, R7, R3, 0x1, P0 ;  /* 0x000000070209a211 */ /* 0x000fe200000f0c03 */
[----:B------:R-:W-:Y:S01]  /*1350*/  @!P2 IMAD.WIDE R16, R16, 0x2, R6 ;  /* 0x000000021010a825 */ /* 0x000fe200078e0206 */
[----:B------:R-:W-:Y:S01]  /*1360*/  ISETP.GE.AND P0, PT, R15, UR4, PT ;  /* 0x000000040f007c0c */ /* 0x000fe2000bf06270 */
[----:B------:R-:W-:Y:S01]  /*1370*/  ULDC.64 UR4, c[0x0][0x208] ;  /* 0x0000820000047ab9 */ /* 0x000fe20000000a00 */
[----:B------:R-:W-:Y:S01]  /*1380*/  @!P1 SHF.R.S32.HI R15, RZ, 0x1f, R0 ;  /* 0x0000001fff0f9819 */ /* 0x000fe20000011400 */
[----:B------:R-:W-:Y:S01]  /*1390*/  @!P2 IMAD.WIDE R6, R12, 0x2, R6 ;  /* 0x000000020c06a825 */ /* 0x000fe200078e0206 */
[----:B------:R2:W-:Y:S01]  /*13a0*/  @!P2 LDGSTS.E.BYPASS.LTC128B.128 [R76+0x5080], [R8.64], !P3 ;  /* 0x05080000084cafae */ /* 0x0005e2000d901d58 */
[----:B------:R-:W-:Y:S01]  /*13b0*/  UIMAD.WIDE.U32 UR20, UR11, UR4, URZ ;  /* 0x000000040b1472a5 */ /* 0x000fe2000f8e003f */
[----:B------:R-:W-:-:S02]  /*13c0*/  @!P1 LEA.HI R15, R15, R0, RZ, 0x3 ;  /* 0x000000000f0f9211 */ /* 0x000fc400078f18ff */
[----:B------:R-:W3:Y:S04]  /*13d0*/  SHFL.IDX PT, R12, R21, 0x3, 0x181f ;  /* 0x00781f00150c7f89 */ /* 0x000ee800000e0000 */
[----:B------:R1:W-:Y:S04]  /*13e0*/  @!P2 LDGSTS.E.BYPASS.LTC128B.128 [R76+0x9080], [R18.64], !P6 ;  /* 0x09080000124cafae */ /* 0x0003e8000f101d58 */
[----:B------:R4:W-:Y:S04]  /*13f0*/  @!P2 LDGSTS.E.BYPASS.LTC128B.128 [R76+0xd080], [R16.64], !P5 ;  /* 0x0d080000104cafae */ /* 0x0009e8000e901d58 */
[----:B------:R5:W-:Y:S01]  /*1400*/  @!P2 LDGSTS.E.BYPASS.LTC128B.128 [R76+0x11080], [R6.64], !P4 ;  /* 0x11080000064cafae */ /* 0x000be2000e101d58 */
[----:B--2---:R-:W-:-:S02]  /*1410*/  @!P1 SHF.R.S32.HI R9, RZ, 0x1f, R14 ;  /* 0x0000001fff099819 */ /* 0x004fc4000001140e */
[----:B------:R-:W-:Y:S02]  /*1420*/  @!P1 SHF.R.S32.HI R8, RZ, 0x1f, R23 ;  /* 0x0000001fff089819 */ /* 0x000fe40000011417 */
[----:B------:R-:W-:-:S04]  /*1430*/  @!P1 LEA.HI R9, R9, R14, RZ, 0x3 ;  /* 0x0000000e09099211 */ /* 0x000fc800078f18ff */
[----:B------:R-:W-:Y:S02]  /*1440*/  @!P1 LOP3.LUT R9, R9, 0xfffffff8, RZ, 0xc0, !PT ;  /* 0xfffffff809099812 */ /* 0x000fe400078ec0ff */
[----:B----4-:R-:W-:-:S03]  /*1450*/  @!P1 LOP3.LUT R16, R15, 0xfffffff8, RZ, 0xc0, !PT ;  /* 0xfffffff80f109812 */ /* 0x010fc600078ec0ff */
[----:B-1----:R-:W-:Y:S01]  /*1460*/  @!P1 IMAD.WIDE R18, R9, 0x2, R4 ;  /* 0x0000000209129825 */ /* 0x002fe200078e0204 */
[----:B------:R-:W-:Y:S02]  /*1470*/  SHF.R.S32.HI R15, RZ, 0x1f, R77 ;  /* 0x0000001fff0f7819 */ /* 0x000fe4000001144d */
[----:B-----5:R-:W-:Y:S01]  /*1480*/  @!P1 LEA.HI R7, R8, R23, RZ, 0x3 ;  /* 0x0000001708079211 */ /* 0x020fe200078f18ff */
[----:B------:R-:W-:Y:S01]  /*1490*/  @!P1 IMAD.WIDE R16, R16, 0x2, R4 ;  /* 0x0000000210109825 */ /* 0x000fe200078e0204 */
[C---:B------:R-:W-:Y:S02]  /*14a0*/  @!P1 LEA R6, P2, R2.reuse, R4, 0x1 ;  /* 0x0000000402069211 */ /* 0x040fe400078408ff */
[----:B------:R-:W-:Y:S02]  /*14b0*/  @!P1 LOP3.LUT R8, R7, 0xfffffff8, RZ, 0xc0, !PT ;  /* 0xfffffff807089812 */ /* 0x000fe400078ec0ff */
[----:B------:R-:W-:-:S03]  /*14c0*/  @!P1 LEA.HI.X R7, R2, R5, R3, 0x1, P2 ;  /* 0x0000000502079211 */ /* 0x000fc600010f0c03 */
[----:B------:R-:W-:Y:S01]  /*14d0*/  @!P1 IMAD.WIDE R8, R8, 0x2, R4 ;  /* 0x0000000208089825 */ /* 0x000fe200078e0204 */
[C---:B---3--:R-:W-:Y:S01]  /*14e0*/  @!P0 LEA R4, P2, R2.reuse, R12, 0x1 ;  /* 0x0000000c02048211 */ /* 0x048fe200078408ff */
[----:B------:R1:W-:Y:S03]  /*14f0*/  @!P1 LDGSTS.E.BYPASS.LTC128B.128 [R76+0x6080], [R6.64], !P3 ;  /* 0x06080000064c9fae */ /* 0x0003e6000d901d58 */
[----:B------:R-:W-:Y:S01]  /*1500*/  @!P0 LEA.HI.X R5, R2, R13, R3, 0x1, P2 ;  /* 0x0000000d02058211 */ /* 0x000fe200010f0c03 */
[----:B------:R2:W-:Y:S01]  /*1510*/  @!P1 LDGSTS.E.BYPASS.LTC128B.128 [R76+0xa080], [R16.64], !P6 ;  /* 0x0a080000104c9fae */ /* 0x0005e2000f101d58 */
[C---:B------:R-:W-:Y:S02]  /*1520*/  ISETP.GE.AND P2, PT, R0.reuse, c[0x0][0x198], PT ;  /* 0x0000660000007a0c */ /* 0x040fe40003f46270 */
[----:B------:R-:W-:Y:S01]  /*1530*/  ISETP.GE.AND P6, PT, R0, c[0x0][0x1d4], PT ;  /* 0x0000750000007a0c */ /* 0x000fe20003fc6270 */
[----:B------:R3:W-:Y:S01]  /*1540*/  @!P1 LDGSTS.E.BYPASS.LTC128B.128 [R76+0xe080], [R18.64], !P5 ;  /* 0x0e080000124c9fae */ /* 0x0007e2000e901d58 */
[----:B------:R-:W-:-:S03]  /*1550*/  ISETP.GE.AND P5, PT, R14, c[0x0][0x1d4], PT ;  /* 0x000075000e007a0c */ /* 0x000fc60003fa6270 */
[----:B------:R4:W-:Y:S04]  /*1560*/  @!P1 LDGSTS.E.BYPASS.LTC128B.128 [R76+0x12080], [R8.64], !P4 ;  /* 0x12080000084c9fae */ /* 0x0009e8000e101d58 */
[----:B------:R5:W-:Y:S01]  /*1570*/  @!P0 LDGSTS.E.BYPASS.LTC128B.128 [R76+0x7080], [R4.64], !P3 ;  /* 0x07080000044c8fae */ /* 0x000be2000d901d58 */
[----:B------:R-:W-:Y:S02]  /*1580*/  ISETP.GE.AND P3, PT, R2, c[0x0][0x1d4], PT ;  /* 0x0000750002007a0c */ /* 0x000fe40003f66270 */
[----:B-1----:R-:W-:Y:S01]  /*1590*/  @!P0 SHF.R.S32.HI R6, RZ, 0x1f, R0 ;  /* 0x0000001fff068819 */ /* 0x002fe20000011400 */
[----:B------:R-:W-:-:S10]  /*15a0*/  IMAD R7, R15, c[0x0][0x1e0], RZ ;  /* 0x000078000f077a24 */ /* 0x000fd400078e02ff */
[----:B------:R-:W-:Y:S01]  /*15b0*/  @P3 LOP3.LUT R89, R89, 0x1, RZ, 0xfc, !PT ;  /* 0x0000000159593812 */ /* 0x000fe200078efcff */
[----:B--2---:R-:W-:Y:S02]  /*15c0*/  IMAD R16, R25, c[0x0][0x210], RZ ;  /* 0x0000840019107a24 */ /* 0x004fe400078e02ff */
[----:B------:R-:W-:Y:S02]  /*15d0*/  IMAD R7, R77, c[0x0][0x1e4], R7 ;  /* 0x000079004d077a24 */ /* 0x000fe400078e0207 */
[----:B------:R-:W-:Y:S01]  /*15e0*/  IMAD R16, R24, c[0x0][0x214], R16 ;  /* 0x0000850018107a24 */ /* 0x000fe200078e0210 */
[----:B------:R-:W-:Y:S01]  /*15f0*/  STL [R1+0x28], R89 ;  /* 0x0000285901007387 */ /* 0x000fe20000100800 */
[----:B----4-:R-:W-:Y:S01]  /*1600*/  @!P0 LEA.HI R9, R6, R0, RZ, 0x3 ;  /* 0x0000000006098211 */ /* 0x010fe200078f18ff */
[----:B------:R-:W-:Y:S01]  /*1610*/  IMAD R6, R15, c[0x0][0x208], RZ ;  /* 0x000082000f067a24 */ /* 0x000fe200078e02ff */
[----:B------:R-:W-:Y:S01]  /*1620*/  IADD3 R0, -R77, UR8, RZ ;  /* 0x000000084d007c10 */ /* 0x000fe2000fffe1ff */
[----:B------:R-:W-:Y:S01]  /*1630*/  IMAD R15, R25, c[0x0][0x1e8], RZ ;  /* 0x00007a00190f7a24 */ /* 0x000fe200078e02ff */
[----:B------:R-:W-:Y:S01]  /*1640*/  USHF.R.S32.HI UR8, URZ, 0x1f, UR11 ;  /* 0x0000001f3f087899 */ /* 0x000fe2000801140b */
[----:B-----5:R-:W-:Y:S01]  /*1650*/  IMAD.WIDE.U32 R4, R77, c[0x0][0x1e0], R2 ;  /* 0x000078004d047a25 */ /* 0x020fe200078e0002 */
[----:B------:R-:W-:-:S02]  /*1660*/  ISETP.GE.AND P1, PT, R0, 0x21, PT ;  /* 0x000000210000780c */ /* 0x000fc40003f26270 */
[----:B------:R-:W-:Y:S01]  /*1670*/  UIMAD UR19, UR8, UR22, UR19 ;  /* 0x00000016081372a4 */ /* 0x000fe2000f8e0213 */
[C---:B------:R-:W-:Y:S01]  /*1680*/  IMAD R8, R77.reuse, c[0x0][0x20c], R6 ;  /* 0x000083004d087a24 */ /* 0x040fe200078e0206 */
[----:B------:R-:W-:Y:S01]  /*1690*/  @!P0 SHF.R.S32.HI R6, RZ, 0x1f, R14 ;  /* 0x0000001fff068819 */ /* 0x000fe2000001140e */
[----:B------:R-:W-:Y:S01]  /*16a0*/  IMAD.WIDE.U32 R2, R77, c[0x0][0x208], R2 ;  /* 0x000082004d027a25 */ /* 0x000fe200078e0002 */
[----:B------:R-:W-:Y:S02]  /*16b0*/  UIMAD UR4, UR8, UR4, URZ ;  /* 0x00000004080472a4 */ /* 0x000fe4000f8e023f */
[----:B------:R-:W-:Y:S01]  /*16c0*/  @!P0 LEA.HI R6, R6, R14, RZ, 0x3 ;  /* 0x0000000e06068211 */ /* 0x000fe200078f18ff */
[----:B------:R-:W-:Y:S01]  /*16d0*/  IMAD.IADD R3, R3, 0x1, R8 ;  /* 0x0000000103037824 */ /* 0x000fe200078e0208 */
[----:B------:R-:W-:Y:S01]  /*16e0*/  @!P0 LOP3.LUT R8, R9, 0xfffffff8, RZ, 0xc0, !PT ;  /* 0xfffffff809088812 */ /* 0x000fe200078ec0ff */
[----:B------:R-:W-:Y:S01]  /*16f0*/  IMAD.IADD R5, R5, 0x1, R7 ;  /* 0x0000000105057824 */ /* 0x000fe200078e0207 */
[----:B------:R-:W-:Y:S01]  /*1700*/  @!P0 LOP3.LUT R6, R6, 0xfffffff8, RZ, 0xc0, !PT ;  /* 0xfffffff806068812 */ /* 0x000fe200078ec0ff */
[----:B------:R-:W-:Y:S01]  /*1710*/  IMAD R15, R24, c[0x0][0x1ec], R15 ;  /* 0x00007b00180f7a24 */ /* 0x000fe200078e020f */
[----:B------:R-:W-:Y:S01]  /*1720*/  USHF.L.U32 UR8, UR6, 0x5, URZ ;  /* 0x0000000506087899 */ /* 0x000fe2000800063f */
[----:B------:R-:W-:Y:S01]  /*1730*/  @!P0 IMAD.WIDE R8, R8, 0x2, R12 ;  /* 0x0000000208088825 */ /* 0x000fe200078e020c */
[----:B------:R-:W-:-:S03]  /*1740*/  UIMAD UR4, UR11, UR5, UR4 ;  /* 0x000000050b0472a4 */ /* 0x000fc6000f8e0204 */
[----:B------:R-:W-:Y:S01]  /*1750*/  @!P0 IMAD.WIDE R6, R6, 0x2, R12 ;  /* 0x0000000206068825 */ /* 0x000fe200078e020c */
[----:B------:R1:W-:Y:S01]  /*1760*/  @!P0 LDGSTS.E.BYPASS.LTC128B.128 [R76+0xb080], [R8.64], !P2 ;  /* 0x0b080000084c8fae */ /* 0x0003e2000d101d58 */
[----:B------:R-:W-:Y:S01]  /*1770*/  ISETP.GE.AND P2, PT, R14, c[0x0][0x198], PT ;  /* 0x000066000e007a0c */ /* 0x000fe20003f46270 */
[----:B------:R-:W-:Y:S01]  /*1780*/  UMOV UR5, 0x5 ;  /* 0x0000000500057882 */ /* 0x000fe20000000000 */
[C---:B------:R-:W-:Y:S01]  /*1790*/  IMAD.WIDE.U32 R4, R24.reuse, c[0x0][0x1e8], R4 ;  /* 0x00007a0018047a25 */ /* 0x040fe200078e0004 */
[----:B------:R-:W-:Y:S02]  /*17a0*/  USHF.L.U64.HI UR6, UR6, UR5, UR7 ;  /* 0x0000000506067299 */ /* 0x000fe40008010207 */
[----:B------:R-:W-:Y:S01]  /*17b0*/  UIADD3 UR4, UR21, UR4, URZ ;  /* 0x0000000415047290 */ /* 0x000fe2000fffe03f */
[----:B------:R-:W-:Y:S02]  /*17c0*/  IMAD.IADD R5, R5, 0x1, R15 ;  /* 0x0000000105057824 */ /* 0x000fe400078e020f */
[----:B------:R-:W-:Y:S01]  /*17d0*/  IMAD.WIDE.U32 R2, R24, c[0x0][0x210], R2 ;  /* 0x0000840018027a25 */ /* 0x000fe200078e0002 */
[----:B------:R-:W-:-:S03]  /*17e0*/  UIMAD UR4, UR4, 0x30, URZ ;  /* 0x00000030040478a4 */ /* 0x000fc6000f8e023f */
[----:B------:R-:W-:Y:S01]  /*17f0*/  IMAD.WIDE.U32 R80, R10, c[0x0][0x1f0], R4 ;  /* 0x00007c000a507a25 */ /* 0x000fe200078e0004 */
[----:B------:R2:W-:Y:S01]  /*1800*/  @!P0 LDGSTS.E.BYPASS.LTC128B.128 [R76+0xf080], [R6.64], !P2 ;  /* 0x0f080000064c8fae */ /* 0x0005e2000d101d58 */
[----:B------:R-:W-:Y:S02]  /*1810*/  ISETP.GE.AND P2, PT, R0, 0x1, PT ;  /* 0x000000010000780c */ /* 0x000fe40003f46270 */
[----:B------:R-:W-:Y:S01]  /*1820*/  IMAD.IADD R3, R3, 0x1, R16 ;  /* 0x0000000103037824 */ /* 0x000fe200078e0210 */
[----:B------:R-:W-:Y:S01]  /*1830*/  STL.64 [R1+0x38], R80 ;  /* 0x0000385001007387 */ /* 0x000fe20000100a00 */
[----:B------:R-:W-:Y:S02]  /*1840*/  IMAD.U32 R4, RZ, RZ, UR22 ;  /* 0x00000016ff047e24 */ /* 0x000fe4000f8e00ff */
[----:B------:R-:W-:Y:S02]  /*1850*/  IMAD.MOV.U32 R78, RZ, RZ, R80 ;  /* 0x000000ffff4e7224 */ /* 0x000fe400078e0050 */
[----:B------:R-:W-:-:S02]  /*1860*/  IMAD.U32 R5, RZ, RZ, UR23 ;  /* 0x00000017ff057e24 */ /* 0x000fc4000f8e00ff */
[----:B------:R-:W-:-:S04]  /*1870*/  IMAD.WIDE.U32 R28, R10, c[0x0][0x218], R2 ;  /* 0x000086000a1c7a25 */ /* 0x000fc800078e0002 */
[----:B------:R-:W-:Y:S01]  /*1880*/  IMAD.MOV.U32 R26, RZ, RZ, R28 ;  /* 0x000000ffff1a7224 */ /* 0x000fe200078e001c */
[----:B--2---:R-:W-:Y:S01]  /*1890*/  @!P0 SHF.R.S32.HI R6, RZ, 0x1f, R23 ;  /* 0x0000001fff068819 */ /* 0x004fe20000011417 */
[----:B------:R-:W-:-:S03]  /*18a0*/  IMAD.U32 R7, RZ, RZ, UR21 ;  /* 0x00000015ff077e24 */ /* 0x000fc6000f8e00ff */
[----:B------:R-:W-:Y:S01]  /*18b0*/  @!P0 LEA.HI R0, R6, R23, RZ, 0x3 ;  /* 0x0000001706008211 */ /* 0x000fe200078f18ff */
[----:B------:R-:W-:-:S03]  /*18c0*/  IMAD R6, R11, c[0x0][0x1f0], RZ ;  /* 0x00007c000b067a24 */ /* 0x000fc600078e02ff */
[----:B------:R-:W-:Y:S01]  /*18d0*/  @!P0 LOP3.LUT R0, R0, 0xfffffff8, RZ, 0xc0, !PT ;  /* 0xfffffff800008812 */ /* 0x000fe200078ec0ff */
[----:B------:R-:W-:-:S04]  /*18e0*/  IMAD R6, R10, c[0x0][0x1f4], R6 ;  /* 0x00007d000a067a24 */ /* 0x000fc800078e0206 */
[----:B------:R-:W-:-:S04]  /*18f0*/  @!P0 IMAD.WIDE R12, R0, 0x2, R12 ;  /* 0x00000002000c8825 */ /* 0x000fc800078e020c */
[----:B------:R-:W-:Y:S01]  /*1900*/  IMAD R0, R11, c[0x0][0x218], RZ ;  /* 0x000086000b007a24 */ /* 0x000fe200078e02ff */
[----:B------:R2:W-:Y:S01]  /*1910*/  @!P0 LDGSTS.E.BYPASS.LTC128B.128 [R76+0x13080], [R12.64], !P4 ;  /* 0x130800000c4c8fae */ /* 0x0005e2000e101d58 */
[----:B------:R-:W-:Y:S01]  /*1920*/  IMAD.IADD R79, R81, 0x1, R6 ;  /* 0x00000001514f7824 */ /* 0x000fe200078e0206 */
[----:B------:R-:W-:Y:S01]  /*1930*/  ISETP.GE.AND P4, PT, R23, c[0x0][0x1d4], PT ;  /* 0x0000750017007a0c */ /* 0x000fe20003f86270 */
[----:B------:R-:W-:Y:S01]  /*1940*/  IMAD R0, R10, c[0x0][0x21c], R0 ;  /* 0x000087000a007a24 */ /* 0x000fe200078e0200 */
[----:B------:R-:W0:Y:S01]  /*1950*/  LDGDEPBAR ;  /* 0x00000000000079af */ /* 0x000e220000000000 */
[----:B------:R-:W-:Y:S01]  /*1960*/  IMAD.WIDE.U32 R4, R4, UR11, R78 ;  /* 0x0000000b04047c25 */ /* 0x000fe2000f8e004e */
[----:B------:R-:W-:Y:S02]  /*1970*/  LEA.HI R10, R75, R85, RZ, 0x4 ;  /* 0x000000554b0a7211 */ /* 0x000fe400078f20ff */
[----:B------:R-:W-:Y:S01]  /*1980*/  STL.64 [R1+0x30], R78 ;  /* 0x0000304e01007387 */ /* 0x000fe20000100a00 */
[----:B------:R-:W-:Y:S01]  /*1990*/  IMAD.IADD R27, R29, 0x1, R0 ;  /* 0x000000011d1b7824 */ /* 0x000fe200078e0200 */
[----:B------:R-:W-:Y:S01]  /*19a0*/  IADD3 R0, R5, UR19, RZ ;  /* 0x0000001305007c10 */ /* 0x000fe2000fffe0ff */
[----:B------:R-:W-:Y:S01]  /*19b0*/  IMAD.U32 R6, RZ, RZ, UR20 ;  /* 0x00000014ff067e24 */ /* 0x000fe2000f8e00ff */
[----:B------:R-:W-:Y:S01]  /*19c0*/  @P2 LEA R2, P0, R4, c[0x0][0x1c8], 0x1 ;  /* 0x0000720004022a11 */ /* 0x000fe200078008ff */
[----:B------:R-:W-:Y:S02]  /*19d0*/  STL.64 [R1+0x48], R28 ;  /* 0x0000481c01007387 */ /* 0x000fe40000100a00 */
[----:B------:R-:W-:Y:S01]  /*19e0*/  IMAD.WIDE.U32 R6, R6, 0x30, R26 ;  /* 0x0000003006067825 */ /* 0x000fe200078e001a */
[C---:B------:R-:W-:Y:S01]  /*19f0*/  @P2 LEA.HI.X R3, R4.reuse, c[0x0][0x1cc], R0, 0x1, P0 ;  /* 0x0000730004032a11 */ /* 0x040fe200000f0c00 */
[----:B------:R-:W-:Y:S01]  /*1a00*/  STL.64 [R1+0x40], R26 ;  /* 0x0000401a01007387 */ /* 0x000fe20000100a00 */
[----:B------:R-:W-:-:S03]  /*1a10*/  @P1 IADD3 R4, P0, R4, UR8, RZ ;  /* 0x0000000804041c10 */ /* 0x000fc6000ff1e0ff */
[----:B------:R4:W-:Y:S01]  /*1a20*/  @P2 LDGSTS.E.BYPASS.LTC128B.128 [R76+0x14080], [R2.64], !P3 ;  /* 0x14080000024c2fae */ /* 0x0009e2000d901d58 */
[----:B------:R-:W-:Y:S02]  /*1a30*/  @P1 IADD3.X R0, R0, UR6, RZ, P0, !PT ;  /* 0x0000000600001c10 */ /* 0x000fe400087fe4ff */
[C---:B-1----:R-:W-:Y:S01]  /*1a40*/  @P1 LEA R8, P0, R4.reuse, c[0x0][0x1c8], 0x1 ;  /* 0x0000720004081a11 */ /* 0x042fe200078008ff */
[----:B------:R4:W-:Y:S01]  /*1a50*/  @P2 LDGSTS.E.BYPASS.LTC128B.128 [R76+0x15880], [R2.64+0x80], !P6 ;  /* 0x15880080024c2fae */ /* 0x0009e2000f101d58 */
[----:B------:R-:W-:Y:S02]  /*1a60*/  ISETP.GT.AND P3, PT, R85, 0x7f, PT ;  /* 0x0000007f5500780c */ /* 0x000fe40003f64270 */
[----:B------:R-:W-:Y:S01]  /*1a70*/  @P1 LEA.HI.X R9, R4, c[0x0][0x1cc], R0, 0x1, P0 ;  /* 0x0000730004091a11 */ /* 0x000fe200000f0c00 */
[----:B------:R4:W-:Y:S01]  /*1a80*/  @P2 LDGSTS.E.BYPASS.LTC128B.128 [R76+0x17080], [R2.64+0x100], !P5 ;  /* 0x17080100024c2fae */ /* 0x0009e2000e901d58 */
[----:B------:R-:W-:Y:S02]  /*1a90*/  IADD3 R0, R7, UR4, RZ ;  /* 0x0000000407007c10 */ /* 0x000fe4000fffe0ff */
[----:B--2---:R-:W-:Y:S01]  /*1aa0*/  LEA R12, P0, R6, c[0x0][0x1f8], 0x1 ;  /* 0x00007e00060c7a11 */ /* 0x004fe200078008ff */
[----:B------:R4:W-:Y:S01]  /*1ab0*/  @P2 LDGSTS.E.BYPASS.LTC128B.128 [R76+0x18880], [R2.64+0x180], !P4 ;  /* 0x18880180024c2fae */ /* 0x0009e2000e101d58 */
[----:B------:R-:W-:-:S02]  /*1ac0*/  LOP3.LUT P2, RZ, R89, 0x1, RZ, 0xc0, !PT ;  /* 0x0000000159ff7812 */ /* 0x000fc4000784c0ff */
[----:B------:R-:W-:Y:S01]  /*1ad0*/  LEA.HI.X R13, R6, c[0x0][0x1fc], R0, 0x1, P0 ;  /* 0x00007f00060d7a11 */ /* 0x000fe200000f0c00 */
[----:B------:R-:W-:Y:S01]  /*1ae0*/  IMAD.SHL.U32 R6, R77, 0x8, RZ ;  /* 0x000000084d067824 */ /* 0x000fe200078e00ff */
[----:B------:R-:W-:Y:S01]  /*1af0*/  P2R R16, PR, RZ, 0x8 ;  /* 0x00000008ff107803 */ /* 0x000fe20000000000 */
[----:B------:R-:W-:Y:S02]  /*1b00*/  @!P3 IMAD.MOV.U32 R7, RZ, RZ, c[0x0][0x208] ;  /* 0x00008200ff07b624 */ /* 0x000fe400078e00ff */
[----:B------:R-:W-:-:S03]  /*1b10*/  @!P3 IMAD.MOV.U32 R11, RZ, RZ, c[0x0][0x20c] ;  /* 0x00008300ff0bb624 */ /* 0x000fc600078e00ff */
[----:B------:R-:W-:-:S03]  /*1b20*/  @!P3 LEA R14, P0, R7, R12, 0x6 ;  /* 0x0000000c070eb211 */ /* 0x000fc600078030ff */
[----:B------:R1:W-:Y:S01]  /*1b30*/  @P1 LDGSTS.E.BYPASS.LTC128B.128 [R76+0x15080], [R8.64], !P2 ;  /* 0x15080000084c1fae */ /* 0x0003e2000d101d58 */
[----:B------:R-:W-:Y:S02]  /*1b40*/  @!P3 LEA.HI.X R15, R7, R13, R11, 0x6, P0 ;  /* 0x0000000d070fb211 */ /* 0x000fe400000f340b */
[----:B------:R-:W-:Y:S01]  /*1b50*/  LOP3.LUT P0, RZ, R22, 0x2, RZ, 0xc0, !PT ;  /* 0x0000000216ff7812 */ /* 0x000fe2000780c0ff */
[----:B------:R1:W-:Y:S01]  /*1b60*/  @P1 LDGSTS.E.BYPASS.LTC128B.128 [R76+0x16880], [R8.64+0x80], !P6 ;  /* 0x16880080084c1fae */ /* 0x0003e2000f101d58 */
[----:B------:R-:W-:-:S03]  /*1b70*/  SEL R7, RZ, 0x1, P2 ;  /* 0x00000001ff077807 */ /* 0x000fc60001000000 */
[----:B------:R1:W-:Y:S04]  /*1b80*/  @P1 LDGSTS.E.BYPASS.LTC128B.128 [R76+0x18080], [R8.64+0x100], !P5 ;  /* 0x18080100084c1fae */ /* 0x0003e8000e901d58 */
[----:B------:R1:W-:Y:S01]  /*1b90*/  @P1 LDGSTS.E.BYPASS.LTC128B.128 [R76+0x19880], [R8.64+0x180], !P4 ;  /* 0x19880180084c1fae */ /* 0x0003e2000e101d58 */
[C---:B----4-:R-:W-:Y:S02]  /*1ba0*/  LOP3.LUT R2, R10.reuse, 0xfffffff0, RZ, 0xc0, !PT ;  /* 0xfffffff00a027812 */ /* 0x050fe400078ec0ff */
[----:B------:R-:W-:Y:S01]  /*1bb0*/  SHF.R.S32.HI R3, RZ, 0x4, R10 ;  /* 0x00000004ff037819 */ /* 0x000fe2000001140a */
[----:B------:R-:W0:Y:S02]  /*1bc0*/  LDGDEPBAR ;  /* 0x00000000000079af */ /* 0x000e240000000000 */
[----:B------:R-:W-:Y:S01]  /*1bd0*/  IMAD.IADD R0, R85, 0x1, -R2 ;  /* 0x0000000155007824 */ /* 0x000fe200078e0a02 */
[----:B------:R-:W-:Y:S01]  /*1be0*/  LEA.HI R4, R10, R3, RZ, 0x1 ;  /* 0x000000030a047211 */ /* 0x000fe200078f08ff */
[----:B------:R-:W-:-:S03]  /*1bf0*/  IMAD.SHL.U32 R2, R22, 0x40, RZ ;  /* 0x0000004016027824 */ /* 0x000fc600078e00ff */
[----:B------:R-:W-:Y:S02]  /*1c00*/  SHF.R.S32.HI R5, RZ, 0x1f, R0 ;  /* 0x0000001fff057819 */ /* 0x000fe40000011400 */
[----:B------:R-:W-:Y:S02]  /*1c10*/  LOP3.LUT R2, R2, 0x1c0, RZ, 0xc0, !PT ;  /* 0x000001c002027812 */ /* 0x000fe400078ec0ff */
[----:B------:R-:W-:Y:S02]  /*1c20*/  LEA.HI R10, R5, R0, RZ, 0x3 ;  /* 0x00000000050a7211 */ /* 0x000fe400078f18ff */
[----:B------:R-:W-:Y:S02]  /*1c30*/  LOP3.LUT R4, R4, 0xfffffffe, RZ, 0xc0, !PT ;  /* 0xfffffffe04047812 */ /* 0x000fe400078ec0ff */
[----:B------:R-:W-:Y:S02]  /*1c40*/  LOP3.LUT R5, R10, 0xfffffff8, RZ, 0xc0, !PT ;  /* 0xfffffff80a057812 */ /* 0x000fe400078ec0ff */
[----:B------:R-:W-:Y:S01]  /*1c50*/  LOP3.LUT R6, R2, 0x8, R6, 0xf8, !PT ;  /* 0x0000000802067812 */ /* 0x000fe200078ef806 */
[----:B------:R-:W-:Y:S01]  /*1c60*/  IMAD.IADD R3, R3, 0x1, -R4 ;  /* 0x0000000103037824 */ /* 0x000fe200078e0a04 */
[----:B------:R-:W-:Y:S01]  /*1c70*/  SHF.R.U32.HI R2, RZ, 0x3, R2 ;  /* 0x00000003ff027819 */ /* 0x000fe20000011602 */
[----:B------:R-:W-:Y:S01]  /*1c80*/  IMAD.IADD R4, R0, 0x1, -R5 ;  /* 0x0000000100047824 */ /* 0x000fe200078e0a05 */
[----:B------:R-:W-:-:S02]  /*1c90*/  SEL R5, RZ, 0x4, P5 ;  /* 0x00000004ff057807 */ /* 0x000fc40002800000 */
[----:B------:R-:W-:Y:S01]  /*1ca0*/  LOP3.LUT R0, R6, R2, RZ, 0x3c, !PT ;  /* 0x0000000206007212 */ /* 0x000fe200078e3cff */
[----:B------:R-:W-:Y:S01]  /*1cb0*/  IMAD.SHL.U32 R2, R4, 0x40, RZ ;  /* 0x0000004004027824 */ /* 0x000fe200078e00ff */
[----:B------:R-:W-:Y:S01]  /*1cc0*/  SEL R6, RZ, 0x2, P6 ;  /* 0x00000002ff067807 */ /* 0x000fe20003000000 */
[----:B------:R-:W-:-:S04]  /*1cd0*/  DEPBAR.LE SB0, 0x1 ;  /* 0x000080400000791a */ /* 0x000fc80000000000 */
[C---:B------:R-:W-:Y:S01]  /*1ce0*/  IMAD R0, R3.reuse, 0x200, R0 ;  /* 0x0000020003007824 */ /* 0x040fe200078e0200 */
[----:B------:R-:W-:Y:S01]  /*1cf0*/  LOP3.LUT R2, R2, 0x1c0, RZ, 0xc0, !PT ;  /* 0x000001c002027812 */ /* 0x000fe200078ec0ff */
[----:B------:R-:W-:Y:S01]  /*1d00*/  IMAD.SHL.U32 R3, R3, 0x8, RZ ;  /* 0x0000000803037824 */ /* 0x000fe200078e00ff */
[----:B------:R-:W-:Y:S01]  /*1d10*/  IADD3 R5, R5, R6, R7 ;  /* 0x0000000605057210 */ /* 0x000fe20007ffe007 */
[----:B------:R-:W-:Y:S01]  /*1d20*/  IMAD.SHL.U32 R135, R0, 0x2, RZ ;  /* 0x0000000200877824 */ /* 0x000fe200078e00ff */
[----:B------:R-:W-:Y:S01]  /*1d30*/  BAR.SYNC.DEFER_BLOCKING 0x0 ;  /* 0x0000000000007b1d */ /* 0x000fe20000010000 */
[----:B------:R-:W-:Y:S02]  /*1d40*/  LOP3.LUT P1, RZ, R4, 0x4, RZ, 0xc0, !PT ;  /* 0x0000000404ff7812 */ /* 0x000fe4000782c0ff */
[----:B------:R-:W-:Y:S02]  /*1d50*/  LOP3.LUT R3, R2, 0x8, R3, 0xf8, !PT ;  /* 0x0000000802037812 */ /* 0x000fe400078ef803 */
[----:B------:R-:W-:-:S02]  /*1d60*/  SHF.R.U32.HI R2, RZ, 0x3, R2 ;  /* 0x00000003ff027819 */ /* 0x000fc40000011602 */
[----:B------:R-:W-:Y:S02]  /*1d70*/  IADD3 R0, R135, 0x14080, RZ ;  /* 0x0001408087007810 */ /* 0x000fe40007ffe0ff */
[----:B------:R-:W-:Y:S01]  /*1d80*/  LOP3.LUT R2, R3, R2, RZ, 0x3c, !PT ;  /* 0x0000000203027212 */ /* 0x000fe200078e3cff */
[----:B------:R-:W-:Y:S01]  /*1d90*/  IMAD.SHL.U32 R3, R10, 0x40, RZ ;  /* 0x000000400a037824 */ /* 0x000fe200078e00ff */
[----:B------:R-:W-:Y:S02]  /*1da0*/  IADD3 R242, R135, 0x140a0, RZ ;  /* 0x000140a087f27810 */ /* 0x000fe40007ffe0ff */
[----:B------:R-:W-:Y:S02]  /*1db0*/  @P0 IADD3 R242, R0, -0x20, RZ ;  /* 0xffffffe000f20810 */ /* 0x000fe40007ffe0ff */
[----:B------:R-:W-:Y:S01]  /*1dc0*/  LOP3.LUT R3, R2, 0xfffffe00, R3, 0xf8, !PT ;  /* 0xfffffe0002037812 */ /* 0x000fe200078ef803 */
[----:B------:R-:W-:Y:S01]  /*1dd0*/  IMAD.MOV.U32 R2, RZ, RZ, 0x40 ;  /* 0x00000040ff027424 */ /* 0x000fe200078e00ff */
[----:B------:R-:W-:-:S02]  /*1de0*/  SEL R0, RZ, 0x8, P4 ;  /* 0x00000008ff007807 */ /* 0x000fc40002000000 */
[----:B------:R-:W-:Y:S01]  /*1df0*/  LOP3.LUT P0, RZ, R4, 0x2, RZ, 0xc0, !PT ;  /* 0x0000000204ff7812 */ /* 0x000fe2000780c0ff */
[----:B------:R-:W-:Y:S01]  /*1e00*/  IMAD.MOV.U32 R4, RZ, RZ, 0x10 ;  /* 0x00000010ff047424 */ /* 0x000fe200078e00ff */
[----:B------:R-:W-:Y:S01]  /*1e10*/  P2R R7, PR, RZ, 0x40 ;  /* 0x00000040ff077803 */ /* 0x000fe20000000000 */
[----:B------:R-:W-:Y:S01]  /*1e20*/  IMAD R220, R73, 0x400, R3 ;  /* 0x0000040049dc7824 */ /* 0x000fe200078e0203 */
[----:B------:R-:W-:Y:S01]  /*1e30*/  IADD3 R252, R242, 0x1000, RZ ;  /* 0x00001000f2fc7810 */ /* 0x000fe20007ffe0ff */
[----:B------:R-:W-:Y:S01]  /*1e40*/  IMAD.IADD R6, R0, 0x1, R5 ;  /* 0x0000000100067824 */ /* 0x000fe200078e0205 */
[----:B------:R-:W-:Y:S01]  /*1e50*/  SEL R4, R4, 0xfffffff0, !P0 ;  /* 0xfffffff004047807 */ /* 0x000fe20004000000 */
[----:B------:R-:W-:Y:S01]  /*1e60*/  IMAD.MOV.U32 R0, RZ, RZ, 0x20 ;  /* 0x00000020ff007424 */ /* 0x000fe200078e00ff */
[C---:B------:R-:W-:Y:S01]  /*1e70*/  LEA R228, R220.reuse, 0x4080, 0x1 ;  /* 0x00004080dce47811 */ /* 0x040fe200078e08ff */
[----:B------:R-:W-:Y:S01]  /*1e80*/  IMAD.SHL.U32 R220, R220, 0x2, RZ ;  /* 0x00000002dcdc7824 */ /* 0x000fe200078e00ff */
[----:B------:R-:W-:-:S02]  /*1e90*/  IADD3 R5, R72, c[0x0][0x1d0], -R77 ;  /* 0x0000740048057a10 */ /* 0x000fc40007ffe84d */
[----:B------:R-:W-:Y:S01]  /*1ea0*/  SEL R0, R0, 0xffffffe0, !P1 ;  /* 0xffffffe000007807 */ /* 0x000fe20004800000 */
[--C-:B------:R-:W-:Y:S01]  /*1eb0*/  IMAD R224, R4, 0x2, R228.reuse ;  /* 0x0000000204e07824 */ /* 0x100fe200078e02e4 */
[----:B------:R-:W-:Y:S01]  /*1ec0*/  LDSM.16.M88.4 R160, [R220+0x4080] ;  /* 0x00408000dca0783b */ /* 0x000fe20000000200 */
[----:B------:R-:W-:Y:S02]  /*1ed0*/  LOP3.LUT P6, RZ, R6, 0x1, RZ, 0xc0, !PT ;  /* 0x0000000106ff7812 */ /* 0x000fe400078cc0ff */
[C---:B------:R-:W-:Y:S01]  /*1ee0*/  IMAD R228, R0.reuse, 0x2, R228 ;  /* 0x0000000200e47824 */ /* 0x040fe200078e02e4 */
[----:B------:R-:W-:Y:S01]  /*1ef0*/  LDSM.16.M88.4 R188, [R220+0x8080] ;  /* 0x00808000dcbc783b */ /* 0x000fe20000000200 */
[----:B------:R-:W-:Y:S01]  /*1f00*/  IMAD R232, R0, 0x2, R224 ;  /* 0x0000000200e87824 */ /* 0x000fe200078e02e0 */
[----:B------:R-:W-:Y:S02]  /*1f10*/  ISETP.LT.OR P0, PT, R5, 0x1, !P6 ;  /* 0x000000010500780c */ /* 0x000fe40007701670 */
[----:B------:R-:W-:Y:S01]  /*1f20*/  LDSM.16.M88.4 R204, [R220+0xc080] ;  /* 0x00c08000dccc783b */ /* 0x000fe20000000200 */
[----:B------:R-:W-:-:S02]  /*1f30*/  LOP3.LUT P2, RZ, R6, 0x2, RZ, 0xc0, !PT ;  /* 0x0000000206ff7812 */ /* 0x000fc4000784c0ff */
[----:B------:R-:W-:Y:S01]  /*1f40*/  LOP3.LUT P1, RZ, R6, 0x4, RZ, 0xc0, !PT ;  /* 0x0000000406ff7812 */ /* 0x000fe2000782c0ff */
[----:B------:R-:W-:Y:S01]  /*1f50*/  LDSM.16.M88.4 R164, [R224] ;  /* 0x00000000e0a4783b */ /* 0x000fe20000000200 */
[C---:B------:R-:W-:Y:S02]  /*1f60*/  IADD3 R251, R242.reuse, 0x1800, RZ ;  /* 0x00001800f2fb7810 */ /* 0x040fe40007ffe0ff */
[C---:B------:R-:W-:Y:S01]  /*1f70*/  IADD3 R250, R242.reuse, 0x2000, RZ ;  /* 0x00002000f2fa7810 */ /* 0x040fe20007ffe0ff */
[----:B------:R-:W-:Y:S01]  /*1f80*/  LDSM.16.M88.4 R192, [R224+0x4000] ;  /* 0x00400000e0c0783b */ /* 0x000fe20000000200 */
[C---:B------:R-:W-:Y:S02]  /*1f90*/  IADD3 R249, R242.reuse, 0x2800, RZ ;  /* 0x00002800f2f97810 */ /* 0x040fe40007ffe0ff */
[C---:B------:R-:W-:Y:S01]  /*1fa0*/  IADD3 R248, R242.reuse, 0x3000, RZ ;  /* 0x00003000f2f87810 */ /* 0x040fe20007ffe0ff */
[----:B------:R-:W-:Y:S01]  /*1fb0*/  LDSM.16.M88.4 R208, [R224+0x8000] ;  /* 0x00800000e0d0783b */ /* 0x000fe20000000200 */
[----:B------:R-:W-:-:S02]  /*1fc0*/  IADD3 R247, R242, 0x3800, RZ ;  /* 0x00003800f2f77810 */ /* 0x000fc40007ffe0ff */
[C---:B------:R-:W-:Y:S01]  /*1fd0*/  IADD3 R246, R242.reuse, 0x4000, RZ ;  /* 0x00004000f2f67810 */ /* 0x040fe20007ffe0ff */
[----:B------:R-:W-:Y:S01]  /*1fe0*/  LDSM.16.M88.4 R180, [R228] ;  /* 0x00000000e4b4783b */ /* 0x000fe20000000200 */
[C---:B------:R-:W-:Y:S02]  /*1ff0*/  IADD3 R245, R242.reuse, 0x4800, RZ ;  /* 0x00004800f2f57810 */ /* 0x040fe40007ffe0ff */
[C---:B------:R-:W-:Y:S01]  /*2000*/  IADD3 R244, R242.reuse, 0x5000, RZ ;  /* 0x00005000f2f47810 */ /* 0x040fe20007ffe0ff */
[----:B------:R-:W-:Y:S01]  /*2010*/  LDSM.16.M88.4 R196, [R228+0x4000] ;  /* 0x00400000e4c4783b */ /* 0x000fe20000000200 */
[----:B------:R-:W-:-:S03]  /*2020*/  IADD3 R243, R242, 0x5800, RZ ;  /* 0x00005800f2f37810 */ /* 0x000fc60007ffe0ff */
        /* <DEDUP_REMOVED lines=11> */
[----:B-1----:R-:W1:Y:S04]  /*20e0*/  LDSM.16.M88.4 R8, [R135+0x14080] ;  /* 0x014080008708783b */ /* 0x002e680000000200 */
[----:B------:R-:W2:Y:S04]  /*20f0*/  LDSM.16.M88.4 R24, [R135+0x14880] ;  /* 0x014880008718783b */ /* 0x000ea80000000200 */
[----:B------:R-:W4:Y:S04]  /*2100*/  LDSM.16.M88.4 R28, [R135+0x15080] ;  /* 0x01508000871c783b */ /* 0x000f280000000200 */
[----:B------:R-:W5:Y:S04]  /*2110*/  LDSM.16.M88.4 R44, [R242] ;  /* 0x00000000f22c783b */ /* 0x000f680000000200 */
[----:B------:R-:W3:Y:S04]  /*2120*/  LDSM.16.M88.4 R48, [R242+0x800] ;  /* 0x00080000f230783b */ /* 0x000ee80000000200 */
[----:B------:R-:W3:Y:S04]  /*2130*/  LDSM.16.M88.4 R56, [R242+0x1000] ;  /* 0x00100000f238783b */ /* 0x000ee80000000200 */
[----:B------:R-:W-:Y:S01]  /*2140*/  @!PT LDS RZ, [RZ] ;  /* 0x00000000fffff984 */ /* 0x000fe20000000800 */
[----:B------:R-:W-:Y:S01]  /*2150*/  @!PT LDS RZ, [RZ] ;  /* 0x00000000fffff984 */ /* 0x000fe20000000800 */
[----:B------:R-:W-:Y:S01]  /*2160*/  @!PT LDS RZ, [RZ] ;  /* 0x00000000fffff984 */ /* 0x000fe20000000800 */
[----:B------:R3:W-:Y:S01]  /*2170*/  LDGSTS.E.BYPASS.LTC128B.128 [R76+0x4080], [R12.64], !P0 ;  /* 0x040800000c4c7fae */ /* 0x0007e2000c101d58 */
[----:B------:R-:W-:-:S04]  /*2180*/  LOP3.LUT P0, RZ, R22, 0x4, RZ, 0xc0, !PT ;  /* 0x0000000416ff7812 */ /* 0x000fc8000780c0ff */
[----:B------:R-:W-:Y:S02]  /*2190*/  SEL R2, R2, 0xffffffc0, !P0 ;  /* 0xffffffc002027807 */ /* 0x000fe40004000000 */
[----:B------:R-:W-:-:S03]  /*21a0*/  ISETP.LT.OR P0, PT, R5, 0x1, !P2 ;  /* 0x000000010500780c */ /* 0x000fc60005701670 */
[--C-:B------:R-:W-:Y:S02]  /*21b0*/  IMAD.IADD R241, R135, 0x1, R2.reuse ;  /* 0x0000000187f17824 */ /* 0x100fe400078e0202 */
[----:B------:R-:W-:Y:S01]  /*21c0*/  IMAD.IADD R238, R242, 0x1, R2 ;  /* 0x00000001f2ee7824 */ /* 0x000fe200078e0202 */
[C---:B-1----:R-:W-:Y:S07]  /*21d0*/  HMMA.16816.F32.BF16 R20, R160.reuse, R10, RZ ;  /* 0x0000000aa014723c */ /* 0x042fee00000418ff */
[----:B------:R1:W-:Y:S01]  /*21e0*/  LDGSTS.E.BYPASS.LTC128B.128 [R76+0x5880], [R12.64+0x80], !P0 ;  /* 0x058800800c4c7fae */ /* 0x0003e2000c101d58 */
[----:B------:R-:W-:Y:S01]  /*21f0*/  ISETP.LT.OR P0, PT, R5, 0x1, !P1 ;  /* 0x000000010500780c */ /* 0x000fe20004f01670 */
[C---:B--2---:R-:W-:Y:S08]  /*2200*/  HMMA.16816.F32.BF16 R32, R160.reuse, R24, RZ ;  /* 0x00000018a020723c */ /* 0x044ff000000418ff */
[----:B------:R-:W-:Y:S04]  /*2210*/  HMMA.16816.F32.BF16 R36, R160, R26, RZ ;  /* 0x0000001aa024723c */ /* 0x000fe800000418ff */
[----:B------:R1:W-:Y:S01]  /*2220*/  LDGSTS.E.BYPASS.LTC128B.128 [R76+0x7080], [R12.64+0x100], !P0 ;  /* 0x070801000c4c7fae */ /* 0x0003e2000c101d58 */
[----:B------:R-:W-:-:S04]  /*2230*/  LOP3.LUT P0, RZ, R6, 0x8, RZ, 0xc0, !PT ;  /* 0x0000000806ff7812 */ /* 0x000fc8000780c0ff */
[----:B------:R-:W-:Y:S01]  /*2240*/  ISETP.LT.OR P3, PT, R5, 0x1, !P0 ;  /* 0x000000010500780c */ /* 0x000fe20004761670 */
[----:B----4-:R-:W-:Y:S08]  /*2250*/  HMMA.16816.F32.BF16 R40, R160, R28, RZ ;  /* 0x0000001ca028723c */ /* 0x010ff000000418ff */
[----:B-----5:R-:W-:Y:S04]  /*2260*/  HMMA.16816.F32.BF16 R20, R164, R46, R20 ;  /* 0x0000002ea414723c */ /* 0x020fe80000041814 */
[----:B------:R1:W-:Y:S01]  /*2270*/  LDGSTS.E.BYPASS.LTC128B.128 [R76+0x8880], [R12.64+0x180], !P3 ;  /* 0x088801800c4c7fae */ /* 0x0003e2000d901d58 */
[----:B------:R-:W-:-:S03]  /*2280*/  ISETP.NE.AND P3, PT, R16, RZ, PT ;  /* 0x000000ff1000720c */ /* 0x000fc60003f65270 */
[C---:B---3--:R-:W-:Y:S08]  /*2290*/  HMMA.16816.F32.BF16 R16, R160.reuse, R8, RZ ;  /* 0x00000008a010723c */ /* 0x048ff000000418ff */
[----:B------:R-:W-:Y:S02]  /*22a0*/  HMMA.16816.F32.BF16 R8, R160, R30, RZ ;  /* 0x0000001ea008723c */ /* 0x000fe400000418ff */
[----:B------:R-:W-:-:S02]  /*22b0*/  @!P3 ISETP.LT.OR P6, PT, R5, 0x21, !P6 ;  /* 0x000000210500b80c */ /* 0x000fc400077c1670 */
[C---:B------:R-:W-:Y:S02]  /*22c0*/  @!P3 ISETP.LT.OR P2, PT, R5.reuse, 0x21, !P2 ;  /* 0x000000210500b80c */ /* 0x040fe40005741670 */
[C---:B------:R-:W-:Y:S02]  /*22d0*/  @!P3 ISETP.LT.OR P1, PT, R5.reuse, 0x21, !P1 ;  /* 0x000000210500b80c */ /* 0x040fe40004f21670 */
[----:B------:R-:W-:Y:S01]  /*22e0*/  @!P3 ISETP.LT.OR P0, PT, R5, 0x21, !P0 ;  /* 0x000000210500b80c */ /* 0x000fe20004701670 */
[----:B------:R-:W-:Y:S01]  /*22f0*/  HMMA.16816.F32.BF16 R24, R164, R48, R32 ;  /* 0x00000030a418723c */ /* 0x000fe20000041820 */
[----:B------:R-:W-:-:S05]  /*2300*/  IADD3 R5, R242, 0x800, RZ ;  /* 0x00000800f2057810 */ /* 0x000fca0007ffe0ff */
[----:B------:R1:W-:Y:S01]  /*2310*/  @!P3 LDGSTS.E.BYPASS.LTC128B.128 [R76+0x5080], [R14.64], !P6 ;  /* 0x050800000e4cbfae */ /* 0x0003e2000f101d58 */
[----:B------:R-:W-:Y:S01]  /*2320*/  ISETP.NE.AND P6, PT, R7, RZ, PT ;  /* 0x000000ff0700720c */ /* 0x000fe20003fc5270 */
[C---:B------:R-:W-:Y:S02]  /*2330*/  HMMA.16816.F32.BF16 R16, R164.reuse, R44, R16 ;  /* 0x0000002ca410723c */ /* 0x040fe40000041810 */
[----:B------:R1:W-:Y:S04]  /*2340*/  @!P3 LDGSTS.E.BYPASS.LTC128B.128 [R76+0x6880], [R14.64+0x80], !P2 ;  /* 0x068800800e4cbfae */ /* 0x0003e8000d101d58 */
[----:B------:R1:W-:Y:S02]  /*2350*/  @!P3 LDGSTS.E.BYPASS.LTC128B.128 [R76+0x8080], [R14.64+0x100], !P1 ;  /* 0x080801000e4cbfae */ /* 0x0003e4000c901d58 */
[----:B------:R-:W-:Y:S02]  /*2360*/  HMMA.16816.F32.BF16 R28, R164, R50, R36 ;  /* 0x00000032a41c723c */ /* 0x000fe40000041824 */
[----:B------:R1:W-:Y:S01]  /*2370*/  @!P3 LDGSTS.E.BYPASS.LTC128B.128 [R76+0x9880], [R14.64+0x180], !P0 ;  /* 0x098801800e4cbfae */ /* 0x0003e2000c101d58 */
[----:B------:R-:W-:-:S03]  /*2380*/  PLOP3.LUT P0, PT, PT, PT, UP0, 0x40, 0x0 ;  /* 0x000000000000781c */ /* 0x000fc60003f0e808 */
[----:B------:R-:W2:Y:S02]  /*2390*/  LDSM.16.M88.4 R52, [R241+0x14080] ;  /* 0x01408000f134783b */ /* 0x000ea40000000200 */
[C---:B------:R-:W-:Y:S02]  /*23a0*/  HMMA.16816.F32.BF16 R32, R164.reuse, R56, R40 ;  /* 0x00000038a420723c */ /* 0x040fe40000041828 */
[----:B------:R-:W3:Y:S04]  /*23b0*/  LDSM.16.M88.4 R60, [R241+0x14880] ;  /* 0x01488000f13c783b */ /* 0x000ee80000000200 */
[----:B------:R-:W4:Y:S02]  /*23c0*/  LDSM.16.M88.4 R64, [R241+0x15080] ;  /* 0x01508000f140783b */ /* 0x000f240000000200 */
[----:B------:R-:W-:Y:S02]  /*23d0*/  HMMA.16816.F32.BF16 R8, R164, R58, R8 ;  /* 0x0000003aa408723c */ /* 0x000fe40000041808 */
[----:B------:R-:W-:Y:S04]  /*23e0*/  LDSM.16.M88.4 R40, [R238+0x800] ;  /* 0x00080000ee28783b */ /* 0x000fe80000000200 */
[----:B------:R-:W-:Y:S04]  /*23f0*/  LDSM.16.M88.4 R56, [R238+0x1000] ;  /* 0x00100000ee38783b */ /* 0x000fe80000000200 */
[----:B------:R-:W-:Y:S04]  /*2400*/  LDSM.16.M88.4 R36, [R135+0x15880] ;  /* 0x015880008724783b */ /* 0x000fe80000000200 */
[----:B-1----:R-:W1:Y:S04]  /*2410*/  LDSM.16.M88.4 R12, [R238] ;  /* 0x00000000ee0c783b */ /* 0x002e680000000200 */
[----:B------:R-:W5:Y:S04]  /*2420*/  LDSM.16.M88.4 R48, [R135+0x16080] ;  /* 0x016080008730783b */ /* 0x000f680000000200 */
[----:B------:R-:W-:Y:S04]  /*2430*/  LDSM.16.M88.4 R44, [R242+0x2000] ;  /* 0x00200000f22c783b */ /* 0x000fe80000000200 */
[----:B------:R-:W-:Y:S01]  /*2440*/  LDSM.16.M88.4 R68, [R241+0x18880] ;  /* 0x01888000f144783b */ /* 0x000fe20000000200 */
[C---:B--2---:R-:W-:Y:S03]  /*2450*/  HMMA.16816.F32.BF16 R16, R180.reuse, R52, R16 ;  /* 0x00000034b410723c */ /* 0x044fe60000041810 */
[----:B------:R-:W0:Y:S04]  /*2460*/  LDGDEPBAR ;  /* 0x00000000000079af */ /* 0x000e280000000000 */
[----:B------:R-:W-:Y:S01]  /*2470*/  STL [R1], R5 ;  /* 0x0000000501007387 */ /* 0x000fe20000100800 */
[C---:B------:R-:W-:Y:S03]  /*2480*/  HMMA.16816.F32.BF16 R20, R180.reuse, R54, R20 ;  /* 0x00000036b414723c */ /* 0x040fe60000041814 */
[----:B------:R-:W-:Y:S05]  /*2490*/  LDSM.16.M88.4 R52, [R242+0x2800] ;  /* 0x00280000f234783b */ /* 0x000fea0000000200 */
[C---:B---3--:R-:W-:Y:S08]  /*24a0*/  HMMA.16816.F32.BF16 R24, R180.reuse, R60, R24 ;  /* 0x0000003cb418723c */ /* 0x048ff00000041818 */
[C---:B------:R-:W-:Y:S01]  /*24b0*/  HMMA.16816.F32.BF16 R28, R180.reuse, R62, R28 ;  /* 0x0000003eb41c723c */ /* 0x040fe2000004181c */
[----:B------:R-:W2:Y:S07]  /*24c0*/  LDSM.16.M88.4 R60, [R135+0x16880] ;  /* 0x01688000873c783b */ /* 0x000eae0000000200 */
[C---:B----4-:R-:W-:Y:S08]  /*24d0*/  HMMA.16816.F32.BF16 R32, R180.reuse, R64, R32 ;  /* 0x00000040b420723c */ /* 0x050ff00000041820 */
[----:B------:R-:W-:Y:S01]  /*24e0*/  HMMA.16816.F32.BF16 R8, R180, R66, R8 ;  /* 0x00000042b408723c */ /* 0x000fe20000041808 */
[----:B------:R-:W-:Y:S07]  /*24f0*/  LDSM.16.M88.4 R64, [R135+0x18080] ;  /* 0x018080008740783b */ /* 0x000fee0000000200 */
[C---:B-1----:R-:W-:Y:S08]  /*2500*/  HMMA.16816.F32.BF16 R16, R184.reuse, R12, R16 ;  /* 0x0000000cb810723c */ /* 0x042ff00000041810 */
[C---:B------:R-:W-:Y:S01]  /*2510*/  HMMA.16816.F32.BF16 R20, R184.reuse, R14, R20 ;  /* 0x0000000eb814723c */ /* 0x040fe20000041814 */
[----:B------:R-:W1:Y:S07]  /*2520*/  LDSM.16.M88.4 R12, [R242+0x1800] ;  /* 0x00180000f20c783b */ /* 0x000e6e0000000200 */
[C---:B------:R-:W-:Y:S08]  /*2530*/  HMMA.16816.F32.BF16 R24, R184.reuse, R40, R24 ;  /* 0x00000028b818723c */ /* 0x040ff00000041818 */
[C---:B------:R-:W-:Y:S01]  /*2540*/  HMMA.16816.F32.BF16 R28, R184.reuse, R42, R28 ;  /* 0x0000002ab81c723c */ /* 0x040fe2000004181c */
[----:B------:R-:W3:Y:S07]  /*2550*/  LDSM.16.M88.4 R40, [R241+0x15880] ;  /* 0x01588000f128783b */ /* 0x000eee0000000200 */
[C---:B------:R-:W-:Y:S08]  /*2560*/  HMMA.16816.F32.BF16 R32, R184.reuse, R56, R32 ;  /* 0x00000038b820723c */ /* 0x040ff00000041820 */
[----:B------:R-:W-:Y:S01]  /*2570*/  HMMA.16816.F32.BF16 R8, R184, R58, R8 ;  /* 0x0000003ab808723c */ /* 0x000fe20000041808 */
[----:B------:R-:W-:Y:S07]  /*2580*/  LDSM.16.M88.4 R56, [R238+0x2800] ;  /* 0x00280000ee38783b */ /* 0x000fee0000000200 */
[C---:B------:R-:W-:Y:S08]  /*2590*/  HMMA.16816.F32.BF16 R16, R188.reuse, R36, R16 ;  /* 0x00000024bc10723c */ /* 0x040ff00000041810 */
[C---:B------:R-:W-:Y:S01]  /*25a0*/  HMMA.16816.F32.BF16 R20, R188.reuse, R38, R20 ;  /* 0x00000026bc14723c */ /* 0x040fe20000041814 */
[----:B------:R-:W-:Y:S07]  /*25b0*/  LDSM.16.M88.4 R36, [R238+0x1800] ;  /* 0x00180000ee24783b */ /* 0x000fee0000000200 */
[C---:B-----5:R-:W-:Y:S08]  /*25c0*/  HMMA.16816.F32.BF16 R24, R188.reuse, R48, R24 ;  /* 0x00000030bc18723c */ /* 0x060ff00000041818 */
[C---:B------:R-:W-:Y:S01]  /*25d0*/  HMMA.16816.F32.BF16 R28, R188.reuse, R50, R28 ;  /* 0x00000032bc1c723c */ /* 0x040fe2000004181c */
[----:B------:R-:W4:Y:S07]  /*25e0*/  LDSM.16.M88.4 R48, [R241+0x16080] ;  /* 0x01608000f130783b */ /* 0x000f2e0000000200 */
[C---:B--2---:R-:W-:Y:S08]  /*25f0*/  HMMA.16816.F32.BF16 R32, R188.reuse, R60, R32 ;  /* 0x0000003cbc20723c */ /* 0x044ff00000041820 */
[----:B------:R-:W-:Y:S01]  /*2600*/  HMMA.16816.F32.BF16 R8, R188, R62, R8 ;  /* 0x0000003ebc08723c */ /* 0x000fe20000041808 */
[----:B------:R-:W2:Y:S07]  /*2610*/  LDSM.16.M88.4 R60, [R241+0x16880] ;  /* 0x01688000f13c783b */ /* 0x000eae0000000200 */
[C---:B-1----:R-:W-:Y:S08]  /*2620*/  HMMA.16816.F32.BF16 R16, R192.reuse, R12, R16 ;  /* 0x0000000cc010723c */ /* 0x042ff00000041810 */
[C---:B------:R-:W-:Y:S08]  /*2630*/  HMMA.16816.F32.BF16 R20, R192.reuse, R14, R20 ;  /* 0x0000000ec014723c */ /* 0x040ff00000041814 */
[C---:B------:R-:W-:Y:S08]  /*2640*/  HMMA.16816.F32.BF16 R24, R192.reuse, R44, R24 ;  /* 0x0000002cc018723c */ /* 0x040ff00000041818 */
[C---:B------:R-:W-:Y:S01]  /*2650*/  HMMA.16816.F32.BF16 R28, R192.reuse, R46, R28 ;  /* 0x0000002ec01c723c */ /* 0x040fe2000004181c */
[----:B------:R-:W1:Y:S07]  /*2660*/  LDSM.16.M88.4 R44, [R238+0x2000] ;  /* 0x00200000ee2c783b */ /* 0x000e6e0000000200 */
[C---:B------:R-:W-:Y:S08]  /*2670*/  HMMA.16816.F32.BF16 R32, R192.reuse, R52, R32 ;  /* 0x00000034c020723c */ /* 0x040ff00000041820 */
[----:B------:R-:W-:Y:S01]  /*2680*/  HMMA.16816.F32.BF16 R12, R192, R54, R8 ;  /* 0x00000036c00c723c */ /* 0x000fe20000041808 */
[----:B------:R-:W-:Y:S07]  /*2690*/  LDSM.16.M88.4 R52, [R135+0x17880] ;  /* 0x017880008734783b */ /* 0x000fee0000000200 */
[C---:B---3--:R-:W-:Y:S08]  /*26a0*/  HMMA.16816.F32.BF16 R8, R196.reuse, R40, R16 ;  /* 0x00000028c408723c */ /* 0x048ff00000041810 */
[C---:B------:R-:W-:Y:S01]  /*26b0*/  HMMA.16816.F32.BF16 R20, R196.reuse, R42, R20 ;  /* 0x0000002ac414723c */ /* 0x040fe20000041814 */
[----:B------:R-:W3:Y:S07]  /*26c0*/  LDSM.16.M88.4 R40, [R135+0x17080] ;  /* 0x017080008728783b */ /* 0x000eee0000000200 */
[C---:B----4-:R-:W-:Y:S08]  /*26d0*/  HMMA.16816.F32.BF16 R24, R196.reuse, R48, R24 ;  /* 0x00000030c418723c */ /* 0x050ff00000041818 */
[C---:B------:R-:W-:Y:S01]  /*26e0*/  HMMA.16816.F32.BF16 R28, R196.reuse, R50, R28 ;  /* 0x00000032c41c723c */ /* 0x040fe2000004181c */
[----:B------:R-:W-:Y:S07]  /*26f0*/  LDSM.16.M88.4 R48, [R242+0x3800] ;  /* 0x00380000f230783b */ /* 0x000fee0000000200 */
[C---:B--2---:R-:W-:Y:S08]  /*2700*/  HMMA.16816.F32.BF16 R32, R196.reuse, R60, R32 ;  /* 0x0000003cc420723c */ /* 0x044ff00000041820 */
[----:B------:R-:W-:Y:S01]  /*2710*/  HMMA.16816.F32.BF16 R16, R196, R62, R12 ;  /* 0x0000003ec410723c */ /* 0x000fe2000004180c */
[----:B------:R-:W-:Y:S07]  /*2720*/  LDSM.16.M88.4 R60, [R242+0x4000] ;  /* 0x00400000f23c783b */ /* 0x000fee0000000200 */
[C---:B------:R-:W-:Y:S08]  /*2730*/  HMMA.16816.F32.BF16 R12, R200.reuse, R36, R8 ;  /* 0x00000024c80c723c */ /* 0x040ff00000041808 */
[C---:B------:R-:W-:Y:S01]  /*2740*/  HMMA.16816.F32.BF16 R8, R200.reuse, R38, R20 ;  /* 0x00000026c808723c */ /* 0x040fe20000041814 */
[----:B------:R-:W2:Y:S07]  /*2750*/  LDSM.16.M88.4 R36, [R242+0x3000] ;  /* 0x00300000f224783b */ /* 0x000eae0000000200 */
[C---:B-1----:R-:W-:Y:S08]  /*2760*/  HMMA.16816.F32.BF16 R24, R200.reuse, R44, R24 ;  /* 0x0000002cc818723c */ /* 0x042ff00000041818 */
[C---:B------:R-:W-:Y:S01]  /*2770*/  HMMA.16816.F32.BF16 R28, R200.reuse, R46, R28 ;  /* 0x0000002ec81c723c */ /* 0x040fe2000004181c */
[----:B------:R-:W1:Y:S07]  /*2780*/  LDSM.16.M88.4 R44, [R241+0x17080] ;  /* 0x01708000f12c783b */ /* 0x000e6e0000000200 */
[C---:B------:R-:W-:Y:S08]  /*2790*/  HMMA.16816.F32.BF16 R32, R200.reuse, R56, R32 ;  /* 0x00000038c820723c */ /* 0x040ff00000041820 */
[----:B------:R-:W-:Y:S01]  /*27a0*/  HMMA.16816.F32.BF16 R20, R200, R58, R16 ;  /* 0x0000003ac814723c */ /* 0x000fe20000041810 */
[----:B------:R-:W4:Y:S07]  /*27b0*/  LDSM.16.M88.4 R56, [R241+0x17880] ;  /* 0x01788000f138783b */ /* 0x000f2e0000000200 */
[C---:B---3--:R-:W-:Y:S08]  /*27c0*/  HMMA.16816.F32.BF16 R16, R204.reuse, R40, R12 ;  /* 0x00000028cc10723c */ /* 0x048ff0000004180c */
[C---:B------:R-:W-:Y:S01]  /*27d0*/  HMMA.16816.F32.BF16 R12, R204.reuse, R42, R8 ;  /* 0x0000002acc0c723c */ /* 0x040fe20000041808 */
[----:B------:R-:W-:Y:S07]  /*27e0*/  LDSM.16.M88.4 R40, [R238+0x3000] ;  /* 0x00300000ee28783b */ /* 0x000fee0000000200 */
[C---:B------:R-:W-:Y:S08]  /*27f0*/  HMMA.16816.F32.BF16 R8, R204.reuse, R52, R24 ;  /* 0x00000034cc08723c */ /* 0x040ff00000041818 */
[C---:B------:R-:W-:Y:S01]  /*2800*/  HMMA.16816.F32.BF16 R28, R204.reuse, R54, R28 ;  /* 0x00000036cc1c723c */ /* 0x040fe2000004181c */
[----:B------:R-:W-:Y:S07]  /*2810*/  LDSM.16.M88.4 R52, [R238+0x3800] ;  /* 0x00380000ee34783b */ /* 0x000fee0000000200 */
[C---:B------:R-:W-:Y:S08]  /*2820*/  HMMA.16816.F32.BF16 R32, R204.reuse, R64, R32 ;  /* 0x00000040cc20723c */ /* 0x040ff00000041820 */
[----:B------:R-:W-:Y:S01]  /*2830*/  HMMA.16816.F32.BF16 R24, R204, R66, R20 ;  /* 0x00000042cc18723c */ /* 0x000fe20000041814 */
[----:B------:R-:W-:Y:S07]  /*2840*/  LDSM.16.M88.4 R64, [R135+0x18880] ;  /* 0x018880008740783b */ /* 0x000fee0000000200 */
[C---:B--2---:R-:W-:Y:S08]  /*2850*/  HMMA.16816.F32.BF16 R20, R208.reuse, R36, R16 ;  /* 0x00000024d014723c */ /* 0x044ff00000041810 */
[C---:B------:R-:W-:Y:S01]  /*2860*/  HMMA.16816.F32.BF16 R16, R208.reuse, R38, R12 ;  /* 0x00000026d010723c */ /* 0x040fe2000004180c */
[----:B------:R-:W2:Y:S07]  /*2870*/  LDSM.16.M88.4 R36, [R241+0x18080] ;  /* 0x01808000f124783b */ /* 0x000eae0000000200 */
[C---:B------:R-:W-:Y:S08]  /*2880*/  HMMA.16816.F32.BF16 R12, R208.reuse, R48, R8 ;  /* 0x00000030d00c723c */ /* 0x040ff00000041808 */
[C---:B------:R-:W-:Y:S01]  /*2890*/  HMMA.16816.F32.BF16 R8, R208.reuse, R50, R28 ;  /* 0x00000032d008723c */ /* 0x040fe2000004181c */
[----:B------:R-:W-:Y:S07]  /*28a0*/  LDSM.16.M88.4 R48, [R242+0x4800] ;  /* 0x00480000f230783b */ /* 0x000fee0000000200 */
[----:B------:R-:W-:Y:S08]  /*28b0*/  HMMA.16816.F32.BF16 R32, R208, R60, R32 ;  /* 0x0000003cd020723c */ /* 0x000ff00000041820 */
[C---:B-1----:R-:W-:Y:S08]  /*28c0*/  HMMA.16816.F32.BF16 R28, R212.reuse, R44, R20 ;  /* 0x0000002cd41c723c */ /* 0x042ff00000041814 */
[----:B------:R-:W-:Y:S01]  /*28d0*/  HMMA.16816.F32.BF16 R20, R212, R46, R16 ;  /* 0x0000002ed414723c */ /* 0x000fe20000041810 */
[----:B------:R-:W-:Y:S07]  /*28e0*/  LDSM.16.M88.4 R44, [R135+0x19080] ;  /* 0x01908000872c783b */ /* 0x000fee0000000200 */
[----:B------:R-:W-:Y:S01]  /*28f0*/  HMMA.16816.F32.BF16 R24, R208, R62, R24 ;  /* 0x0000003ed018723c */ /* 0x000fe20000041818 */
[----:B------:R-:W1:Y:S07]  /*2900*/  LDSM.16.M88.4 R60, [R238+0x4000] ;  /* 0x00400000ee3c783b */ /* 0x000e6e0000000200 */
[C---:B----4-:R-:W-:Y:S08]  /*2910*/  HMMA.16816.F32.BF16 R16, R212.reuse, R56, R12 ;  /* 0x00000038d410723c */ /* 0x050ff0000004180c */
[C---:B------:R-:W-:Y:S01]  /*2920*/  HMMA.16816.F32.BF16 R12, R212.reuse, R58, R8 ;  /* 0x0000003ad40c723c */ /* 0x040fe20000041808 */
[----:B------:R-:W-:Y:S07]  /*2930*/  LDSM.16.M88.4 R56, [R242+0x5000] ;  /* 0x00500000f238783b */ /* 0x000fee0000000200 */
[----:B--2---:R-:W-:Y:S08]  /*2940*/  HMMA.16816.F32.BF16 R8, R212, R36, R32 ;  /* 0x00000024d408723c */ /* 0x004ff00000041820 */
[C---:B------:R-:W-:Y:S08]  /*2950*/  HMMA.16816.F32.BF16 R28, R216.reuse, R40, R28 ;  /* 0x00000028d81c723c */ /* 0x040ff0000004181c */
[----:B------:R-:W-:Y:S01]  /*2960*/  HMMA.16816.F32.BF16 R32, R216, R42, R20 ;  /* 0x0000002ad820723c */ /* 0x000fe20000041814 */
[----:B------:R-:W2:Y:S07]  /*2970*/  LDSM.16.M88.4 R40, [R135+0x19880] ;  /* 0x019880008728783b */ /* 0x000eae0000000200 */
[----:B------:R-:W-:Y:S08]  /*2980*/  HMMA.16816.F32.BF16 R36, R212, R38, R24 ;  /* 0x00000026d424723c */ /* 0x000ff00000041818 */
[C---:B------:R-:W-:Y:S08]  /*2990*/  HMMA.16816.F32.BF16 R24, R216.reuse, R52, R16 ;  /* 0x00000034d818723c */ /* 0x040ff00000041810 */
[----:B-1----:R-:W-:Y:S08]  /*29a0*/  HMMA.16816.F32.BF16 R16, R216, R60, R8 ;  /* 0x0000003cd810723c */ /* 0x002ff00000041808 */
[C---:B------:R-:W-:Y:S08]  /*29b0*/  HMMA.16816.F32.BF16 R8, R220.reuse, R64, R28 ;  /* 0x00000040dc08723c */ /* 0x040ff0000004181c */
[----:B------:R-:W-:Y:S01]  /*29c0*/  HMMA.16816.F32.BF16 R32, R220, R66, R32 ;  /* 0x00000042dc20723c */ /* 0x000fe20000041820 */
[----:B------:R-:W-:Y:S07]  /*29d0*/  LDSM.16.M88.4 R64, [R238+0x4800] ;  /* 0x00480000ee40783b */ /* 0x000fee0000000200 */
[C---:B------:R-:W-:Y:S01]  /*29e0*/  HMMA.16816.F32.BF16 R20, R216.reuse, R54, R12 ;  /* 0x00000036d814723c */ /* 0x040fe2000004180c */
[----:B------:R-:W-:Y:S07]  /*29f0*/  LDSM.16.M88.4 R52, [R241+0x19880] ;  /* 0x01988000f134783b */ /* 0x000fee0000000200 */
[----:B------:R-:W-:Y:S01]  /*2a00*/  HMMA.16816.F32.BF16 R12, R216, R62, R36 ;  /* 0x0000003ed80c723c */ /* 0x000fe20000041824 */
[----:B------:R-:W1:Y:S04]  /*2a10*/  LDSM.16.M88.4 R36, [R242+0x5800] ;  /* 0x00580000f224783b */ /* 0x000e680000000200 */
[----:B------:R-:W3:Y:S03]  /*2a20*/  LDSM.16.M88.4 R60, [R241+0x19080] ;  /* 0x01908000f13c783b */ /* 0x000ee60000000200 */
[----:B------:R-:W-:Y:S08]  /*2a30*/  HMMA.16816.F32.BF16 R8, R224, R48, R8 ;  /* 0x00000030e008723c */ /* 0x000ff00000041808 */
[C---:B------:R-:W-:Y:S08]  /*2a40*/  HMMA.16816.F32.BF16 R28, R220.reuse, R44, R24 ;  /* 0x0000002cdc1c723c */ /* 0x040ff00000041818 */
[----:B--2---:R-:W-:Y:S08]  /*2a50*/  HMMA.16816.F32.BF16 R24, R220, R40, R16 ;  /* 0x00000028dc18723c */ /* 0x004ff00000041810 */
[----:B------:R-:W-:Y:S01]  /*2a60*/  HMMA.16816.F32.BF16 R16, R224, R50, R32 ;  /* 0x00000032e010723c */ /* 0x000fe20000041820 */
[----:B------:R-:W2:Y:S07]  /*2a70*/  LDSM.16.M88.4 R48, [R238+0x5000] ;  /* 0x00500000ee30783b */ /* 0x000eae0000000200 */
[C---:B------:R-:W-:Y:S08]  /*2a80*/  HMMA.16816.F32.BF16 R44, R220.reuse, R46, R20 ;  /* 0x0000002edc2c723c */ /* 0x040ff00000041814 */
[----:B------:R-:W-:Y:S08]  /*2a90*/  HMMA.16816.F32.BF16 R20, R220, R42, R12 ;  /* 0x0000002adc14723c */ /* 0x000ff0000004180c */
[C---:B------:R-:W-:Y:S08]  /*2aa0*/  HMMA.16816.F32.BF16 R8, R228.reuse, R68, R8 ;  /* 0x00000044e408723c */ /* 0x040ff00000041808 */
[----:B------:R-:W-:Y:S08]  /*2ab0*/  HMMA.16816.F32.BF16 R32, R228, R70, R16 ;  /* 0x00000046e420723c */ /* 0x000ff00000041810 */
[----:B------:R-:W-:Y:S01]  /*2ac0*/  HMMA.16816.F32.BF16 R12, R224, R56, R28 ;  /* 0x00000038e00c723c */ /* 0x000fe2000004181c */
[----:B------:R-:W4:Y:S01]  /*2ad0*/  LDSM.16.M88.4 R28, [R238+0x5800] ;  /* 0x00580000ee1c783b */ /* 0x000f220000000200 */
[----:B------:R-:W-:-:S06]  /*2ae0*/  DEPBAR.LE SB0, 0x0 ;  /* 0x000080000000791a */ /* 0x000fcc0000000000 */
[C---:B------:R-:W-:Y:S08]  /*2af0*/  HMMA.16816.F32.BF16 R44, R224.reuse, R58, R44 ;  /* 0x0000003ae02c723c */ /* 0x040ff0000004182c */
[C---:B-1----:R-:W-:Y:S08]  /*2b00*/  HMMA.16816.F32.BF16 R40, R224.reuse, R36, R24 ;  /* 0x00000024e028723c */ /* 0x042ff00000041818 */
[----:B------:R-:W-:Y:S08]  /*2b10*/  HMMA.16816.F32.BF16 R36, R224, R38, R20 ;  /* 0x00000026e024723c */ /* 0x000ff00000041814 */
[C---:B------:R-:W-:Y:S08]  /*2b20*/  HMMA.16816.F32.BF16 R8, R232.reuse, R64, R8 ;  /* 0x00000040e808723c */ /* 0x040ff00000041808 */
[----:B------:R-:W-:Y:S08]  /*2b30*/  HMMA.16816.F32.BF16 R32, R232, R66, R32 ;  /* 0x00000042e820723c */ /* 0x000ff00000041820 */
[C---:B---3--:R-:W-:Y:S08]  /*2b40*/  HMMA.16816.F32.BF16 R24, R228.reuse, R60, R12 ;  /* 0x0000003ce418723c */ /* 0x048ff0000004180c */
[----:B------:R-:W-:Y:S01]  /*2b50*/  HMMA.16816.F32.BF16 R20, R228, R62, R44 ;  /* 0x0000003ee414723c */ /* 0x000fe2000004182c */
[----:B------:R-:W-:-:S02]  /*2b60*/  FMUL.FTZ R2, R10, c[0x0][0x320] ;  /* 0x0000c8000a027a20 */ /* 0x000fc40000410000 */
[----:B------:R-:W-:Y:S02]  /*2b70*/  FMUL.FTZ R8, R8, c[0x0][0x320] ;  /* 0x0000c80008087a20 */ /* 0x000fe40000410000 */
[----:B------:R1:W3:Y:S01]  /*2b80*/  MUFU.TANH R44, R2 ;  /* 0x00000002002c7308 */ /* 0x0002e20000002400 */
[----:B------:R-:W-:Y:S02]  /*2b90*/  FMUL.FTZ R9, R9, c[0x0][0x320] ;  /* 0x0000c80009097a20 */ /* 0x000fe40000410000 */
[----:B------:R-:W-:Y:S01]  /*2ba0*/  HMMA.16816.F32.BF16 R16, R228, R52, R40 ;  /* 0x00000034e410723c */ /* 0x000fe20000041828 */
[----:B------:R-:W-:-:S07]  /*2bb0*/  FMUL.FTZ R11, R11, c[0x0][0x320] ;  /* 0x0000c8000b0b7a20 */ /* 0x000fce0000410000 */
[----:B------:R-:W-:Y:S01]  /*2bc0*/  HMMA.16816.F32.BF16 R12, R228, R54, R36 ;  /* 0x00000036e40c723c */ /* 0x000fe20000041824 */
[----:B------:R-:W3:Y:S01]  /*2bd0*/  MUFU.TANH R38, R8 ;  /* 0x0000000800267308 */ /* 0x000ee20000002400 */
[----:B-1----:R-:W-:-:S06]  /*2be0*/  FMUL.FTZ R2, R32, c[0x0][0x320] ;  /* 0x0000c80020027a20 */ /* 0x002fcc0000410000 */
[C---:B--2---:R-:W-:Y:S01]  /*2bf0*/  HMMA.16816.F32.BF16 R40, R232.reuse, R48, R24 ;  /* 0x00000030e828723c */ /* 0x044fe20000041818 */
[----:B------:R-:W1:Y:S07]  /*2c00*/  MUFU.TANH R39, R11 ;  /* 0x0000000b00277308 */ /* 0x000e6e0000002400 */
[C---:B------:R-:W-:Y:S01]  /*2c10*/  HMMA.16816.F32.BF16 R48, R232.reuse, R50, R20 ;  /* 0x00000032e830723c */ /* 0x040fe20000041814 */
[----:B------:R2:W1:Y:S07]  /*2c20*/  MUFU.TANH R20, R2 ;  /* 0x0000000200147308 */ /* 0x00046e0000002400 */
[C---:B----4-:R-:W-:Y:S01]  /*2c30*/  HMMA.16816.F32.BF16 R16, R232.reuse, R28, R16 ;  /* 0x0000001ce810723c */ /* 0x050fe20000041810 */
[----:B------:R4:W1:Y:S07]  /*2c40*/  MUFU.TANH R23, R9 ;  /* 0x0000000900177308 */ /* 0x00086e0000002400 */
[----:B------:R-:W-:Y:S01]  /*2c50*/  HMMA.16816.F32.BF16 R28, R232, R30, R12 ;  /* 0x0000001ee81c723c */ /* 0x000fe2000004180c */
[----:B--2---:R-:W-:-:S04]  /*2c60*/  FMUL.FTZ R2, R33, c[0x0][0x320] ;  /* 0x0000c80021027a20 */ /* 0x004fc80000410000 */
[----:B------:R4:W2:Y:S01]  /*2c70*/  MUFU.TANH R37, R2 ;  /* 0x0000000200257308 */ /* 0x0008a20000002400 */
[----:B------:R-:W-:Y:S06]  /*2c80*/  BAR.SYNC.DEFER_BLOCKING 0x0 ;  /* 0x0000000000007b1d */ /* 0x000fec0000010000 */
[----:B------:R-:W-:Y:S05]  /*2c90*/  @P0 BRA `(.L_x_164) ;  /* 0x000001f000000947 */ /* 0x000fea0003800000 */
[----:B-1-34-:R-:W-:Y:S01]  /*2ca0*/  IADD3 R2, -R77, 0x30, RZ ;  /* 0x000000304d027810 */ /* 0x01afe20007ffe1ff */
[----:B------:R-:W-:Y:S01]  /*2cb0*/  UIADD3 UR5, UR13, -0x2, URZ ;  /* 0xfffffffe0d057890 */ /* 0x000fe2000fffe03f */
[----:B------:R-:W-:Y:S02]  /*2cc0*/  IMAD.U32 R5, RZ, RZ, UR8 ;  /* 0x00000008ff057e24 */ /* 0x000fe4000f8e00ff */
[----:B------:R-:W-:Y:S01]  /*2cd0*/  ISETP.GE.AND P0, PT, R2, 0x21, PT ;  /* 0x000000210200780c */ /* 0x000fe20003f06270 */
[----:B------:R-:W-:Y:S01]  /*2ce0*/  USHF.R.S32.HI UR4, URZ, 0x1f, UR5 ;  /* 0x0000001f3f047899 */ /* 0x000fe20008011405 */
[----:B------:R-:W-:Y:S01]  /*2cf0*/  IMAD.U32 R7, RZ, RZ, UR6 ;  /* 0x00000006ff077e24 */ /* 0x000fe2000f8e00ff */
[----:B------:R-:W-:-:S02]  /*2d00*/  UIMAD UR14, UR14, UR5, URZ ;  /* 0x000000050e0e72a4 */ /* 0x000fc4000f8e023f */
[----:B------:R-:W-:Y:S02]  /*2d10*/  UIMAD.WIDE.U32 UR20, UR22, UR5, URZ ;  /* 0x00000005161472a5 */ /* 0x000fe4000f8e003f */
[----:B------:R-:W-:-:S04]  /*2d20*/  UIMAD UR4, UR4, UR22, UR14 ;  /* 0x00000016040472a4 */ /* 0x000fc8000f8e020e */
[----:B------:R-:W-:Y:S02]  /*2d30*/  UIADD3 UR4, UR21, UR4, URZ ;  /* 0x0000000415047290 */ /* 0x000fe4000fffe03f */
[----:B------:R-:W-:-:S04]  /*2d40*/  @P0 IADD3 R5, P2, P1, R80, UR20, R5 ;  /* 0x0000001450050c10 */ /* 0x000fc8000f95e005 */
[----:B------:R-:W-:Y:S02]  /*2d50*/  @P0 IADD3.X R7, R79, UR4, R7, P2, P1 ;  /* 0x000000044f070c10 */ /* 0x000fe400097e2407 */
[----:B------:R-:W-:-:S13]  /*2d60*/  ISETP.GE.AND P1, PT, R2, 0x1, PT ;  /* 0x000000010200780c */ /* 0x000fda0003f26270 */
[----:B------:R-:W-:-:S04]  /*2d70*/  @P1 IADD3 R2, P2, R80, UR20, RZ ;  /* 0x0000001450021c10 */ /* 0x000fc8000ff5e0ff */
[----:B------:R-:W-:Y:S02]  /*2d80*/  @P1 IADD3.X R6, R79, UR4, RZ, P2, !PT ;  /* 0x000000044f061c10 */ /* 0x000fe400097fe4ff */
[----:B------:R-:W-:-:S04]  /*2d90*/  @P1 LEA R8, P2, R2, c[0x0][0x1c8], 0x1 ;  /* 0x0000720002081a11 */ /* 0x000fc800078408ff */
[----:B------:R-:W-:Y:S02]  /*2da0*/  @P1 LEA.HI.X R9, R2, c[0x0][0x1cc], R6, 0x1, P2 ;  /* 0x0000730002091a11 */ /* 0x000fe400010f0c06 */
[----:B------:R-:W-:-:S04]  /*2db0*/  @P0 LEA R6, P2, R5, c[0x0][0x1c8], 0x1 ;  /* 0x0000720005060a11 */ /* 0x000fc800078408ff */
[----:B------:R-:W-:Y:S02]  /*2dc0*/  @P0 LEA.HI.X R7, R5, c[0x0][0x1cc], R7, 0x1, P2 ;  /* 0x0000730005070a11 */ /* 0x000fe400010f0c07 */
[----:B------:R-:W-:-:S13]  /*2dd0*/  LOP3.LUT P2, RZ, R89, 0x1, RZ, 0xc0, !PT ;  /* 0x0000000159ff7812 */ /* 0x000fda000784c0ff */
[----:B------:R-:W-:Y:S01]  /*2de0*/  @!PT LDS RZ, [RZ] ;  /* 0x00000000fffff984 */ /* 0x000fe20000000800 */
[----:B------:R-:W-:Y:S01]  /*2df0*/  @!PT LDS RZ, [RZ] ;  /* 0x00000000fffff984 */ /* 0x000fe20000000800 */
[----:B------:R-:W-:Y:S01]  /*2e00*/  @!PT LDS RZ, [RZ] ;  /* 0x00000000fffff984 */ /* 0x000fe20000000800 */
[----:B------:R1:W-:Y:S04]  /*2e10*/  @P1 LDGSTS.E.BYPASS.LTC128B.128 [R76+0x14080], [R8.64], !P2 ;  /* 0x14080000084c1fae */ /* 0x0003e8000d101d58 */
[----:B------:R1:W-:Y:S04]  /*2e20*/  @P1 LDGSTS.E.BYPASS.LTC128B.128 [R76+0x15880], [R8.64+0x80], !P6 ;  /* 0x15880080084c1fae */ /* 0x0003e8000f101d58 */
[----:B------:R1:W-:Y:S04]  /*2e30*/  @P1 LDGSTS.E.BYPASS.LTC128B.128 [R76+0x17080], [R8.64+0x100], !P5 ;  /* 0x17080100084c1fae */ /* 0x0003e8000e901d58 */
[----:B------:R1:W-:Y:S04]  /*2e40*/  @P1 LDGSTS.E.BYPASS.LTC128B.128 [R76+0x18880], [R8.64+0x180], !P4 ;  /* 0x18880180084c1fae */ /* 0x0003e8000e101d58 */
[----:B------:R1:W-:Y:S04]  /*2e50*/  @P0 LDGSTS.E.BYPASS.LTC128B.128 [R76+0x15080], [R6.64], !P2 ;  /* 0x15080000064c0fae */ /* 0x0003e8000d101d58 */
[----:B------:R1:W-:Y:S04]  /*2e60*/  @P0 LDGSTS.E.BYPASS.LTC128B.128 [R76+0x16880], [R6.64+0x80], !P6 ;  /* 0x16880080064c0fae */ /* 0x0003e8000f101d58 */
[----:B------:R1:W-:Y:S04]  /*2e70*/  @P0 LDGSTS.E.BYPASS.LTC128B.128 [R76+0x18080], [R6.64+0x100], !P5 ;  /* 0x18080100064c0fae */ /* 0x0003e8000e901d58 */
[----:B------:R1:W-:Y:S02]  /*2e80*/  @P0 LDGSTS.E.BYPASS.LTC128B.128 [R76+0x19880], [R6.64+0x180], !P4 ;  /* 0x19880180064c0fae */ /* 0x0003e4000e101d58 */
.L_x_164:
[----:B-1-3--:R-:W-:Y:S01]  /*2e90*/  SHF.R.S32.HI R7, RZ, 0x1f, R73 ;  /* 0x0000001fff077819 */ /* 0x00afe20000011449 */
[----:B------:R-:W-:Y:S01]  /*2ea0*/  FMUL.FTZ R5, R41, c[0x0][0x320] ;  /* 0x0000c80029057a20 */ /* 0x000fe20000410000 */
[----:B----4-:R-:W-:Y:S01]  /*2eb0*/  LOP3.LUT R2, R74, 0xffffffe0, RZ, 0xc0, !PT ;  /* 0xffffffe04a027812 */ /* 0x010fe200078ec0ff */
[----:B------:R-:W-:Y:S01]  /*2ec0*/  UISETP.NE.AND UP1, UPT, UR18, URZ, UPT ;  /* 0x0000003f1200728c */ /* 0x000fe2000bf25270 */
[----:B------:R-:W-:Y:S01]  /*2ed0*/  LEA.HI R6, R75, R85, RZ, 0x2 ;  /* 0x000000554b067211 */ /* 0x000fe200078f10ff */
[----:B------:R1:W3:Y:S01]  /*2ee0*/  MUFU.TANH R36, R5 ;  /* 0x0000000500247308 */ /* 0x0002e20000002400 */
[----:B------:R-:W-:Y:S01]  /*2ef0*/  LEA.HI R7, R7, R73, RZ, 0x3 ;  /* 0x0000004907077211 */ /* 0x000fe200078f18ff */
[----:B------:R-:W-:Y:S01]  /*2f00*/  IMAD.IADD R2, R85, 0x1, -R2 ;  /* 0x0000000155027824 */ /* 0x000fe200078e0a02 */
[----:B------:R-:W-:Y:S01]  /*2f10*/  LOP3.LUT R6, R6, 0xfffffffc, RZ, 0xc0, !PT ;  /* 0xfffffffc06067812 */ /* 0x000fe200078ec0ff */
[----:B------:R-:W-:Y:S01]  /*2f20*/  UISETP.NE.AND UP0, UPT, UR17, URZ, UPT ;  /* 0x0000003f1100728c */ /* 0x000fe2000bf05270 */
[----:B------:R-:W-:Y:S01]  /*2f30*/  LOP3.LUT R8, R7, 0xffffff8, RZ, 0xc0, !PT ;  /* 0x0ffffff807087812 */ /* 0x000fe200078ec0ff */
[----:B------:R-:W-:Y:S01]  /*2f40*/  FMUL.FTZ R7, R48, c[0x0][0x320] ;  /* 0x0000c80030077a20 */ /* 0x000fe20000410000 */
[----:B------:R-:W-:Y:S01]  /*2f50*/  SHF.R.S32.HI R10, RZ, 0x1f, R2 ;  /* 0x0000001fff0a7819 */ /* 0x000fe20000011402 */
[----:B------:R-:W-:Y:S01]  /*2f60*/  ULDC UR7, c[0x0][0x324] ;  /* 0x0000c90000077ab9 */ /* 0x000fe20000000800 */
[----:B------:R-:W-:Y:S01]  /*2f70*/  PLOP3.LUT P1, PT, PT, PT, UP1, 0x80, 0x0 ;  /* 0x000000000000781c */ /* 0x000fe20003f2f018 */
[----:B------:R-:W-:Y:S01]  /*2f80*/  IMAD.IADD R9, R73, 0x1, -R8 ;  /* 0x0000000149097824 */ /* 0x000fe200078e0a08 */
[----:B------:R4:W2:Y:S01]  /*2f90*/  MUFU.TANH R22, R7 ;  /* 0x0000000700167308 */ /* 0x0008a20000002400 */
[----:B------:R-:W-:Y:S01]  /*2fa0*/  PLOP3.LUT P0, PT, PT, PT, UP1, 0x80, 0x0 ;  /* 0x000000000000781c */ /* 0x000fe20003f0f018 */
[----:B------:R-:W-:Y:S01]  /*2fb0*/  ULOP3.LUT UR7, URZ, UR7, URZ, 0x33, !UPT ;  /* 0x000000073f077292 */ /* 0x000fe2000f8e333f */
[----:B------:R-:W0:Y:S01]  /*2fc0*/  LDGDEPBAR ;  /* 0x00000000000079af */ /* 0x000e220000000000 */
[----:B-1----:R-:W-:Y:S01]  /*2fd0*/  IMAD.IADD R5, R85, 0x1, -R6 ;  /* 0x0000000155057824 */ /* 0x002fe200078e0a06 */
[----:B------:R-:W-:Y:S01]  /*2fe0*/  LEA.HI R6, R10, R2, RZ, 0x2 ;  /* 0x000000020a067211 */ /* 0x000fe200078f10ff */
[----:B------:R-:W-:-:S03]  /*2ff0*/  FMUL.FTZ R10, R49, c[0x0][0x320] ;  /* 0x0000c800310a7a20 */ /* 0x000fc60000410000 */
[----:B------:R-:W-:Y:S01]  /*3000*/  LEA.HI R8, R5, R5, RZ, 0x1 ;  /* 0x0000000505087211 */ /* 0x000fe200078f08ff */
[----:B------:R-:W1:Y:S03]  /*3010*/  MUFU.TANH R21, R10 ;  /* 0x0000000a00157308 */ /* 0x000e660000002400 */
[----:B------:R-:W-:Y:S02]  /*3020*/  LOP3.LUT R8, R8, 0x1ffffffe, RZ, 0xc0, !PT ;  /* 0x1ffffffe08087812 */ /* 0x000fe400078ec0ff */
[----:B----4-:R-:W-:-:S03]  /*3030*/  LEA.HI.SX32 R7, R6, UR16, 0x1e ;  /* 0x0000001006077c11 */ /* 0x010fc6000f8ff2ff */
[----:B------:R-:W-:Y:S02]  /*3040*/  IMAD.IADD R5, R5, 0x1, -R8 ;  /* 0x0000000105057824 */ /* 0x000fe400078e0a08 */
[----:B------:R-:W-:-:S04]  /*3050*/  IMAD R7, R9, 0x10, R7 ;  /* 0x0000001009077824 */ /* 0x000fc800078e0207 */
[----:B------:R-:W-:Y:S02]  /*3060*/  IMAD R11, R5, 0x8, R7 ;  /* 0x00000008050b7824 */ /* 0x000fe400078e0207 */
[----:B------:R-:W-:Y:S02]  /*3070*/  FMUL.FTZ R5, R17, c[0x0][0x320] ;  /* 0x0000c80011057a20 */ /* 0x000fe40000410000 */
[----:B------:R-:W-:Y:S01]  /*3080*/  @P1 IMAD.HI.U32 R8, R11, c[0x0][0x2c8], RZ ;  /* 0x0000b2000b081a27 */ /* 0x000fe200078e00ff */
[----:B------:R4:W-:Y:S01]  /*3090*/  STL [R1+0x84], R11 ;  /* 0x0000840b01007387 */ /* 0x0009e20000100800 */
[----:B------:R5:W1:Y:S02]  /*30a0*/  MUFU.TANH R27, R5 ;  /* 0x00000005001b7308 */ /* 0x000a640000002400 */
[----:B------:R-:W-:Y:S01]  /*30b0*/  IMAD.MOV.U32 R7, RZ, RZ, R11 ;  /* 0x000000ffff077224 */ /* 0x000fe200078e000b */
[----:B------:R-:W-:Y:S01]  /*30c0*/  @P0 SHF.R.U32.HI R7, RZ, c[0x0][0x2cc], R8 ;  /* 0x0000b300ff070a19 */ /* 0x000fe20000011608 */
[----:B------:R-:W-:Y:S01]  /*30d0*/  FMUL.FTZ R8, R29, c[0x0][0x320] ;  /* 0x0000c8001d087a20 */ /* 0x000fe20000410000 */
[----:B------:R-:W-:-:S03]  /*30e0*/  PLOP3.LUT P0, PT, PT, PT, UP0, 0x40, 0x0 ;  /* 0x000000000000781c */ /* 0x000fc60003f0e808 */
[----:B------:R-:W1:Y:S01]  /*30f0*/  MUFU.TANH R25, R8 ;  /* 0x0000000800197308 */ /* 0x000e620000002400 */
[----:B-----5:R-:W-:-:S07]  /*3100*/  FMUL.FTZ R5, R28, c[0x0][0x320] ;  /* 0x0000c8001c057a20 */ /* 0x020fce0000410000 */
[----:B------:R5:W1:Y:S02]  /*3110*/  MUFU.TANH R26, R5 ;  /* 0x00000005001a7308 */ /* 0x000a640000002400 */
[----:B-----5:R-:W-:Y:S02]  /*3120*/  LOP3.LUT R5, R6, 0x7ffffffc, RZ, 0xc0, !PT ;  /* 0x7ffffffc06057812 */ /* 0x020fe400078ec0ff */
[----:B------:R-:W5:Y:S03]  /*3130*/  SHFL.IDX PT, R6, R7, RZ, 0x1c1f ;  /* 0x001c1fff07067589 */ /* 0x000f6600000e0000 */
[----:B------:R-:W-:Y:S02]  /*3140*/  IMAD.IADD R8, R2, 0x1, -R5 ;  /* 0x0000000102087824 */ /* 0x000fe400078e0a05 */
[----:B------:R-:W-:Y:S02]  /*3150*/  IMAD.U32 R2, RZ, RZ, UR9 ;  /* 0x00000009ff027e24 */ /* 0x000fe4000f8e00ff */
[----:B----4-:R-:W-:-:S02]  /*3160*/  IMAD.SHL.U32 R11, R8, 0x2, RZ ;  /* 0x00000002080b7824 */ /* 0x010fc400078e00ff */
[----:B------:R-:W-:-:S03]  /*3170*/  FMUL.FTZ R5, R40, c[0x0][0x320] ;  /* 0x0000c80028057a20 */ /* 0x000fc60000410000 */
[C---:B------:R-:W-:Y:S01]  /*3180*/  IADD3 R2, -R11.reuse, 0x1, R2 ;  /* 0x000000010b027810 */ /* 0x040fe20007ffe102 */
[----:B------:R4:W1:Y:S01]  /*3190*/  MUFU.TANH R13, R5 ;  /* 0x00000005000d7308 */ /* 0x0008620000002400 */
[----:B------:R-:W-:Y:S01]  /*31a0*/  IADD3 R9, -R11, c[0x0][0x1d0], R72 ;  /* 0x000074000b097a10 */ /* 0x000fe20007ffe148 */
[----:B------:R1:W-:Y:S01]  /*31b0*/  STL [R1+0x7c], R11 ;  /* 0x00007c0b01007387 */ /* 0x0003e20000100800 */
[----:B------:R-:W-:-:S04]  /*31c0*/  IADD3 R2, R2, -c[0x0][0x168], RZ ;  /* 0x80005a0002027a10 */ /* 0x000fc80007ffe0ff */
[C---:B------:R-:W-:Y:S02]  /*31d0*/  IADD3 R8, R2.reuse, c[0x0][0x328], RZ ;  /* 0x0000ca0002087a10 */ /* 0x040fe40007ffe0ff */
[----:B------:R-:W-:-:S05]  /*31e0*/  IADD3 R10, R2, UR7, RZ ;  /* 0x00000007020a7c10 */ /* 0x000fca000fffe0ff */
[----:B-----5:R-:W-:Y:S02]  /*31f0*/  IMAD.IADD R2, R10, 0x1, R6 ;  /* 0x000000010a027824 */ /* 0x020fe400078e0206 */
[----:B----4-:R-:W-:-:S04]  /*3200*/  FMUL.FTZ R5, R16, c[0x0][0x320] ;  /* 0x0000c80010057a20 */ /* 0x010fc80000410000 */
[----:B------:R4:W2:Y:S01]  /*3210*/  MUFU.TANH R15, R5 ;  /* 0x00000005000f7308 */ /* 0x0008a20000002400 */
[----:B-1----:R-:W-:Y:S01]  /*3220*/  IADD3 R11, -R11, UR10, RZ ;  /* 0x0000000a0b0b7c10 */ /* 0x002fe2000fffe1ff */
[----:B----4-:R-:W-:-:S05]  /*3230*/  IMAD.IADD R5, R8, 0x1, R6 ;  /* 0x0000000108057824 */ /* 0x010fca00078e0206 */
[----:B------:R-:W-:Y:S01]  /*3240*/  IMNMX R5, R5, R9, PT ;  /* 0x0000000905057217 */ /* 0x000fe20003800200 */
[----:B------:R-:W-:Y:S05]  /*3250*/  @P0 BRA `(.L_x_165) ;  /* 0x0000015000000947 */ /* 0x000fea0003800000 */
[----:B--23--:R-:W-:Y:S01]  /*3260*/  IADD3 R6, R6, c[0x0][0x1d0], RZ ;  /* 0x0000740006067a10 */ /* 0x00cfe20007ffe0ff */
[----:B------:R-:W-:Y:S03]  /*3270*/  BSSY B0, `(.L_x_166) ;  /* 0x000000f000007945 */ /* 0x000fe60003800000 */
[----:B------:R-:W-:-:S04]  /*3280*/  IADD3 R6, R6, -c[0x0][0x168], RZ ;  /* 0x80005a0006067a10 */ /* 0x000fc80007ffe0ff */
[----:B------:R-:W-:-:S13]  /*3290*/  ISETP.GT.AND P0, PT, R6, -0x1, PT ;  /* 0xffffffff0600780c */ /* 0x000fda0003f04270 */
[----:B------:R-:W-:Y:S05]  /*32a0*/  @P0 BRA `(.L_x_167) ;  /* 0x0000007000000947 */ /* 0x000fea0003800000 */
[----:B------:R-:W-:Y:S01]  /*32b0*/  IMAD.MOV.U32 R12, RZ, RZ, c[0x0][0x32c] ;  /* 0x0000cb00ff0c7624 */ /* 0x000fe200078e00ff */
[----:B------:R-:W-:-:S04]  /*32c0*/  LOP3.LUT R6, RZ, R6, RZ, 0x33, !PT ;  /* 0x00000006ff067212 */ /* 0x000fc800078e33ff */
[----:B------:R-:W-:-:S13]  /*32d0*/  ISETP.NE.AND P0, PT, R12, 0x1, PT ;  /* 0x000000010c00780c */ /* 0x000fda0003f05270 */
[----:B------:R-:W-:-:S05]  /*32e0*/  @P0 IMAD.HI.U32 R12, R6, c[0x0][0x330], RZ ;  /* 0x0000cc00060c0a27 */ /* 0x000fca00078e00ff */
[----:B------:R-:W-:-:S04]  /*32f0*/  @P0 SHF.R.U32.HI R6, RZ, c[0x0][0x334], R12 ;  /* 0x0000cd00ff060a19 */ /* 0x000fc8000001160c */
[----:B------:R-:W-:Y:S01]  /*3300*/  LOP3.LUT R6, RZ, R6, RZ, 0x33, !PT ;  /* 0x00000006ff067212 */ /* 0x000fe200078e33ff */
[----:B------:R-:W-:Y:S05]  /*3310*/  BRA `(.L_x_168) ;  /* 0x0000004000007947 */ /* 0x000fea0003800000 */
.L_x_167:
[----:B------:R-:W-:-:S04]  /*3320*/  MOV R12, c[0x0][0x32c] ;  /* 0x0000cb00000c7a02 */ /* 0x000fc80000000f00 */
[----:B------:R-:W-:-:S13]  /*3330*/  ISETP.NE.AND P0, PT, R12, 0x1, PT ;  /* 0x000000010c00780c */ /* 0x000fda0003f05270 */
[----:B------:R-:W-:-:S05]  /*3340*/  @P0 IMAD.HI.U32 R12, R6, c[0x0][0x330], RZ ;  /* 0x0000cc00060c0a27 */ /* 0x000fca00078e00ff */
[----:B------:R-:W-:Y:S02]  /*3350*/  @P0 SHF.R.U32.HI R6, RZ, c[0x0][0x334], R12 ;  /* 0x0000cd00ff060a19 */ /* 0x000fe4000001160c */
.L_x_168:
[----:B------:R-:W-:Y:S05]  /*3360*/  BSYNC B0 ;  /* 0x0000000000007941 */ /* 0x000fea0003800000 */
.L_x_166:
[----:B------:R-:W-:-:S05]  /*3370*/  IMAD R6, R6, c[0x0][0x32c], R11 ;  /* 0x0000cb0006067a24 */ /* 0x000fca00078e020b */
[----:B------:R-:W-:Y:S02]  /*3380*/  IADD3 R12, R6, c[0x0][0x32c], RZ ;  /* 0x0000cb00060c7a10 */ /* 0x000fe40007ffe0ff */
[----:B------:R-:W-:Y:S02]  /*3390*/  IMNMX R2, R2, R6, !PT ;  /* 0x0000000602027217 */ /* 0x000fe40007800200 */
[----:B------:R-:W-:Y:S02]  /*33a0*/  IMNMX R5, R5, R12, PT ;  /* 0x0000000c05057217 */ /* 0x000fe40003800200 */
.L_x_165:
[----:B--23--:R-:W-:Y:S01]  /*33b0*/  UISETP.GE.AND UP1, UPT, UR10, 0x1, UPT ;  /* 0x000000010a00788c */ /* 0x00cfe2000bf26270 */
[----:B------:R-:W-:Y:S01]  /*33c0*/  FMUL.FTZ R6, R51, c[0x0][0x320] ;  /* 0x0000c80033067a20 */ /* 0x000fe20000410000 */
[----:B------:R-:W-:Y:S01]  /*33d0*/  UISETP.GE.AND UP0, UPT, UR10, 0x2, UPT ;  /* 0x000000020a00788c */ /* 0x000fe2000bf06270 */
[----:B------:R-:W-:Y:S01]  /*33e0*/  FMUL.FTZ R12, R35, c[0x0][0x320] ;  /* 0x0000c800230c7a20 */ /* 0x000fe20000410000 */
[----:B------:R-:W-:Y:S01]  /*33f0*/  UP2UR UR14, UPR, URZ, 0x2 ;  /* 0x000000023f0e7883 */ /* 0x000fe20008000000 */
[----:B------:R1:W2:Y:S01]  /*3400*/  MUFU.TANH R33, R6 ;  /* 0x0000000600217308 */ /* 0x0002a20000002400 */
[----:B------:R-:W-:Y:S01]  /*3410*/  PLOP3.LUT P1, PT, PT, PT, UP1, 0x40, 0x0 ;  /* 0x000000000000781c */ /* 0x000fe20003f2e818 */
[----:B------:R-:W-:Y:S01]  /*3420*/  UP2UR UR11, UPR, URZ, 0x1 ;  /* 0x000000013f0b7883 */ /* 0x000fe20008000000 */
[----:B------:R-:W-:Y:S01]  /*3430*/  PLOP3.LUT P0, PT, PT, PT, UP0, 0x40, 0x0 ;  /* 0x000000000000781c */ /* 0x000fe20003f0e808 */
[----:B------:R-:W-:Y:S01]  /*3440*/  UISETP.GE.AND UP1, UPT, UR10, 0x9, UPT ;  /* 0x000000090a00788c */ /* 0x000fe2000bf26270 */
[C---:B------:R-:W-:Y:S01]  /*3450*/  ISETP.GT.AND P1, PT, R2.reuse, RZ, P1 ;  /* 0x000000ff0200720c */ /* 0x040fe20000f24270 */
[----:B------:R-:W-:Y:S01]  /*3460*/  UISETP.GE.AND UP0, UPT, UR10, 0xa, UPT ;  /* 0x0000000a0a00788c */ /* 0x000fe2000bf06270 */
[----:B------:R-:W-:Y:S01]  /*3470*/  ISETP.GT.AND P0, PT, R2, 0x1, P0 ;  /* 0x000000010200780c */ /* 0x000fe20000704270 */
[----:B------:R-:W-:Y:S01]  /*3480*/  UISETP.GE.AND UP6, UPT, UR10, 0x12, UPT ;  /* 0x000000120a00788c */ /* 0x000fe2000bfc6270 */
[C---:B------:R-:W-:Y:S01]  /*3490*/  ISETP.LT.OR P1, PT, R5.reuse, 0x1, P1 ;  /* 0x000000010500780c */ /* 0x040fe20000f21670 */
[----:B------:R-:W-:Y:S01]  /*34a0*/  UP2UR UR5, UPR, URZ, 0x1 ;  /* 0x000000013f057883 */ /* 0x000fe20008000000 */
[----:B------:R-:W-:Y:S01]  /*34b0*/  ISETP.LT.OR P0, PT, R5, 0x2, P0 ;  /* 0x000000020500780c */ /* 0x000fe20000701670 */
[----:B------:R-:W-:Y:S01]  /*34c0*/  UISETP.GE.AND UP5, UPT, UR10, 0x19, UPT ;  /* 0x000000190a00788c */ /* 0x000fe2000bfa6270 */
[----:B------:R-:W-:Y:S01]  /*34d0*/  FSEL R14, R38, -INF , !P1 ;  /* 0xff800000260e7808 */ /* 0x000fe20004800000 */
[----:B------:R-:W-:Y:S01]  /*34e0*/  UISETP.GE.AND UP4, UPT, UR10, 0x1a, UPT ;  /* 0x0000001a0a00788c */ /* 0x000fe2000bf86270 */
[----:B------:R-:W-:Y:S01]  /*34f0*/  PLOP3.LUT P1, PT, PT, PT, UP1, 0x40, 0x0 ;  /* 0x000000000000781c */ /* 0x000fe20003f2e818 */
[----:B-1----:R-:W-:Y:S01]  /*3500*/  FMUL.FTZ R6, R34, c[0x0][0x320] ;  /* 0x0000c80022067a20 */ /* 0x002fe20000410000 */
[----:B------:R-:W-:Y:S01]  /*3510*/  FSEL R16, R23, -INF , !P0 ;  /* 0xff80000017107808 */ /* 0x000fe20004000000 */
[----:B------:R-:W-:Y:S01]  /*3520*/  UISETP.GE.AND UP3, UPT, UR10, 0x21, UPT ;  /* 0x000000210a00788c */ /* 0x000fe2000bf66270 */
[----:B------:R-:W-:Y:S01]  /*3530*/  PLOP3.LUT P0, PT, PT, PT, UP0, 0x40, 0x0 ;  /* 0x000000000000781c */ /* 0x000fe20003f0e808 */
[----:B------:R1:W3:Y:S01]  /*3540*/  MUFU.TANH R24, R6 ;  /* 0x0000000600187308 */ /* 0x0002e20000002400 */
[C---:B------:R-:W-:Y:S01]  /*3550*/  ISETP.GT.AND P1, PT, R2.reuse, 0x8, P1 ;  /* 0x000000080200780c */ /* 0x040fe20000f24270 */
[----:B------:R-:W-:Y:S01]  /*3560*/  UISETP.GE.AND UP0, UPT, UR10, 0x11, UPT ;  /* 0x000000110a00788c */ /* 0x000fe2000bf06270 */
[----:B------:R-:W-:Y:S01]  /*3570*/  ISETP.GT.AND P0, PT, R2, 0x9, P0 ;  /* 0x000000090200780c */ /* 0x000fe20000704270 */
[----:B------:R-:W-:Y:S01]  /*3580*/  UISETP.GE.AND UP2, UPT, UR10, 0x22, UPT ;  /* 0x000000220a00788c */ /* 0x000fe2000bf46270 */
[C---:B------:R-:W-:Y:S01]  /*3590*/  ISETP.LT.OR P1, PT, R5.reuse, 0x9, P1 ;  /* 0x000000090500780c */ /* 0x040fe20000f21670 */
[----:B------:R-:W-:Y:S01]  /*35a0*/  UP2UR UR9, UPR, URZ, 0x2 ;  /* 0x000000023f097883 */ /* 0x000fe20008000000 */
[----:B------:R-:W-:Y:S01]  /*35b0*/  ISETP.LT.OR P0, PT, R5, 0xa, P0 ;  /* 0x0000000a0500780c */ /* 0x000fe20000701670 */
[----:B------:R-:W-:Y:S01]  /*35c0*/  UP2UR UR4, UPR, URZ, 0x1 ;  /* 0x000000013f047883 */ /* 0x000fe20008000000 */
[----:B------:R-:W-:Y:S01]  /*35d0*/  FSEL R20, R20, -INF , !P1 ;  /* 0xff80000014147808 */ /* 0x000fe20004800000 */
[----:B------:R-:W-:Y:S01]  /*35e0*/  UISETP.GE.AND UP1, UPT, UR10, 0x29, UPT ;  /* 0x000000290a00788c */ /* 0x000fe2000bf26270 */
[----:B------:R-:W-:Y:S01]  /*35f0*/  PLOP3.LUT P1, PT, PT, PT, UP0, 0x40, 0x0 ;  /* 0x000000000000781c */ /* 0x000fe20003f2e808 */
[----:B------:R-:W-:Y:S01]  /*3600*/  UISETP.GE.AND UP0, UPT, UR10, 0x2a, UPT ;  /* 0x0000002a0a00788c */ /* 0x000fe2000bf06270 */
[----:B------:R-:W4:Y:S01]  /*3610*/  MUFU.TANH R12, R12 ;  /* 0x0000000c000c7308 */ /* 0x000f220000002400 */
[----:B------:R-:W-:Y:S01]  /*3620*/  UP2UR UR19, UPR, URZ, 0x40 ;  /* 0x000000403f137883 */ /* 0x000fe20008000000 */
[----:B------:R-:W-:Y:S01]  /*3630*/  ISETP.GT.AND P1, PT, R2, 0x10, P1 ;  /* 0x000000100200780c */ /* 0x000fe20000f24270 */
[----:B-1----:R-:W-:-:S03]  /*3640*/  FMUL.FTZ R6, R18, c[0x0][0x320] ;  /* 0x0000c80012067a20 */ /* 0x002fc60000410000 */
[----:B------:R-:W-:Y:S02]  /*3650*/  ISETP.LT.OR P1, PT, R5, 0x11, P1 ;  /* 0x000000110500780c */ /* 0x000fe40000f21670 */
[----:B------:R1:W1:Y:S02]  /*3660*/  MUFU.TANH R34, R6 ;  /* 0x0000000600227308 */ /* 0x0002640000002400 */
[----:B------:R-:W-:Y:S01]  /*3670*/  FSEL R18, R13, -INF , !P1 ;  /* 0xff8000000d127808 */ /* 0x000fe20004800000 */
[----:B------:R-:W-:Y:S01]  /*3680*/  FMUL.FTZ R13, R31, c[0x0][0x320] ;  /* 0x0000c8001f0d7a20 */ /* 0x000fe20000410000 */
[----:B------:R-:W-:-:S04]  /*3690*/  PLOP3.LUT P1, PT, PT, PT, UP5, 0x40, 0x0 ;  /* 0x000000000000781c */ /* 0x000fc80003f2e858 */
[----:B------:R-:W-:Y:S01]  /*36a0*/  ISETP.GT.AND P1, PT, R2, 0x18, P1 ;  /* 0x000000180200780c */ /* 0x000fe20000f24270 */
[----:B------:R-:W2:Y:S03]  /*36b0*/  MUFU.TANH R29, R13 ;  /* 0x0000000d001d7308 */ /* 0x000ea60000002400 */
[----:B------:R-:W-:Y:S01]  /*36c0*/  ISETP.LT.OR P1, PT, R5, 0x19, P1 ;  /* 0x000000190500780c */ /* 0x000fe20000f21670 */
[----:B-1----:R-:W-:Y:S01]  /*36d0*/  FMUL.FTZ R6, R19, c[0x0][0x320] ;  /* 0x0000c80013067a20 */ /* 0x002fe20000410000 */
[----:B------:R-:W-:Y:S02]  /*36e0*/  FSEL R19, R37, -INF , !P0 ;  /* 0xff80000025137808 */ /* 0x000fe40004000000 */
[----:B------:R-:W-:Y:S01]  /*36f0*/  PLOP3.LUT P0, PT, PT, PT, UP6, 0x40, 0x0 ;  /* 0x000000000000781c */ /* 0x000fe20003f0e868 */
[----:B------:R1:W1:Y:S01]  /*3700*/  MUFU.TANH R32, R6 ;  /* 0x0000000600207308 */ /* 0x0002620000002400 */
[----:B------:R-:W-:Y:S01]  /*3710*/  FSEL R22, R22, -INF , !P1 ;  /* 0xff80000016167808 */ /* 0x000fe20004800000 */
[----:B------:R-:W-:Y:S01]  /*3720*/  UISETP.NE.AND UP6, UPT, UR17, URZ, UPT ;  /* 0x0000003f1100728c */ /* 0x000fe2000bfc5270 */
[----:B------:R-:W-:-:S02]  /*3730*/  ISETP.GT.AND P0, PT, R2, 0x11, P0 ;  /* 0x000000110200780c */ /* 0x000fc40000704270 */
[----:B------:R-:W-:Y:S02]  /*3740*/  PLOP3.LUT P1, PT, PT, PT, UP3, 0x40, 0x0 ;  /* 0x000000000000781c */ /* 0x000fe40003f2e838 */
[C---:B------:R-:W-:Y:S02]  /*3750*/  ISETP.LT.OR P0, PT, R5.reuse, 0x12, P0 ;  /* 0x000000120500780c */ /* 0x040fe40000701670 */
[----:B------:R-:W-:Y:S02]  /*3760*/  ISETP.GT.AND P1, PT, R2, 0x20, P1 ;  /* 0x000000200200780c */ /* 0x000fe40000f24270 */
[----:B------:R-:W-:Y:S02]  /*3770*/  FSEL R17, R36, -INF , !P0 ;  /* 0xff80000024117808 */ /* 0x000fe40004000000 */
[----:B------:R-:W-:Y:S02]  /*3780*/  PLOP3.LUT P0, PT, PT, PT, UP4, 0x40, 0x0 ;  /* 0x000000000000781c */ /* 0x000fe40003f0e848 */
[----:B------:R-:W-:Y:S01]  /*3790*/  ISETP.LT.OR P1, PT, R5, 0x21, P1 ;  /* 0x000000210500780c */ /* 0x000fe20000f21670 */
[----:B-1----:R-:W-:Y:S01]  /*37a0*/  FMUL.FTZ R6, R42, c[0x0][0x320] ;  /* 0x0000c8002a067a20 */ /* 0x002fe20000410000 */
[----:B------:R-:W-:-:S02]  /*37b0*/  ISETP.GT.AND P0, PT, R2, 0x19, P0 ;  /* 0x000000190200780c */ /* 0x000fc40000704270 */
[----:B------:R-:W-:Y:S01]  /*37c0*/  FSEL R96, R15, -INF , !P1 ;  /* 0xff8000000f607808 */ /* 0x000fe20004800000 */
[----:B------:R1:W1:Y:S01]  /*37d0*/  MUFU.TANH R23, R6 ;  /* 0x0000000600177308 */ /* 0x0002620000002400 */
[----:B------:R-:W-:Y:S02]  /*37e0*/  ISETP.LT.OR P0, PT, R5, 0x1a, P0 ;  /* 0x0000001a0500780c */ /* 0x000fe40000701670 */
[----:B------:R-:W-:Y:S02]  /*37f0*/  PLOP3.LUT P1, PT, PT, PT, UP1, 0x40, 0x0 ;  /* 0x000000000000781c */ /* 0x000fe40003f2e818 */
[----:B------:R-:W-:Y:S02]  /*3800*/  FSEL R21, R21, -INF , !P0 ;  /* 0xff80000015157808 */ /* 0x000fe40004000000 */
[----:B------:R-:W-:Y:S02]  /*3810*/  PLOP3.LUT P0, PT, PT, PT, UP2, 0x40, 0x0 ;  /* 0x000000000000781c */ /* 0x000fe40003f0e828 */
[----:B------:R-:W-:-:S02]  /*3820*/  ISETP.GT.AND P1, PT, R2, 0x28, P1 ;  /* 0x000000280200780c */ /* 0x000fc40000f24270 */
[----:B------:R-:W-:Y:S02]  /*3830*/  ISETP.GT.AND P0, PT, R2, 0x21, P0 ;  /* 0x000000210200780c */ /* 0x000fe40000704270 */
[C---:B------:R-:W-:Y:S02]  /*3840*/  ISETP.LT.OR P2, PT, R5.reuse, 0x29, P1 ;  /* 0x000000290500780c */ /* 0x040fe40000f41670 */
[----:B------:R-:W-:Y:S01]  /*3850*/  ISETP.LT.OR P0, PT, R5, 0x22, P0 ;  /* 0x000000220500780c */ /* 0x000fe20000701670 */
[----:B-1----:R-:W-:Y:S01]  /*3860*/  FMUL.FTZ R6, R43, c[0x0][0x320] ;  /* 0x0000c8002b067a20 */ /* 0x002fe20000410000 */
[----:B------:R-:W-:Y:S02]  /*3870*/  FSEL R94, R26, -INF , !P2 ;  /* 0xff8000001a5e7808 */ /* 0x000fe40005000000 */
[----:B------:R-:W-:Y:S01]  /*3880*/  FSEL R95, R27, -INF , !P0 ;  /* 0xff8000001b5f7808 */ /* 0x000fe20004000000 */
[----:B------:R1:W1:Y:S01]  /*3890*/  MUFU.TANH R28, R6 ;  /* 0x00000006001c7308 */ /* 0x0002620000002400 */
[----:B------:R-:W-:-:S04]  /*38a0*/  PLOP3.LUT P0, PT, PT, PT, UP0, 0x40, 0x0 ;  /* 0x000000000000781c */ /* 0x000fc80003f0e808 */
[----:B------:R-:W-:Y:S01]  /*38b0*/  ISETP.GT.AND P0, PT, R2, 0x29, P0 ;  /* 0x000000290200780c */ /* 0x000fe20000704270 */
[----:B------:R-:W-:-:S03]  /*38c0*/  FMUL.FTZ R2, R50, c[0x0][0x320] ;  /* 0x0000c80032027a20 */ /* 0x000fc60000410000 */
[----:B------:R-:W-:Y:S01]  /*38d0*/  ISETP.LT.OR P1, PT, R5, 0x2a, P0 ;  /* 0x0000002a0500780c */ /* 0x000fe20000721670 */
[----:B------:R-:W2:Y:S01]  /*38e0*/  MUFU.TANH R13, R2 ;  /* 0x00000002000d7308 */ /* 0x000ea20000002400 */
[----:B------:R-:W-:Y:S01]  /*38f0*/  PLOP3.LUT P0, PT, PT, PT, UP6, 0x40, 0x0 ;  /* 0x000000000000781c */ /* 0x000fe20003f0e868 */
[----:B------:R-:W-:Y:S01]  /*3900*/  UISETP.NE.AND UP6, UPT, UR19, URZ, UPT ;  /* 0x0000003f1300728c */ /* 0x000fe2000bfc5270 */
[----:B------:R-:W-:Y:S01]  /*3910*/  FSEL R93, R25, -INF , !P1 ;  /* 0xff800000195d7808 */ /* 0x000fe20004800000 */
[----:B-1----:R-:W-:-:S04]  /*3920*/  FMUL.FTZ R6, R30, c[0x0][0x320] ;  /* 0x0000c8001e067a20 */ /* 0x002fc80000410000 */
[----:B------:R1:W1:Y:S02]  /*3930*/  MUFU.TANH R30, R6 ;  /* 0x00000006001e7308 */ /* 0x0002640000002400 */
[----:B-1----:R-:W1:Y:S02]  /*3940*/  SHFL.IDX PT, R6, R7, 0x1, 0x1c1f ;  /* 0x003c1f0007067f89 */ /* 0x002e6400000e0000 */
[--C-:B-1----:R-:W-:Y:S02]  /*3950*/  IMAD.IADD R5, R8, 0x1, R6.reuse ;  /* 0x0000000108057824 */ /* 0x102fe400078e0206 */
[----:B------:R-:W-:-:S03]  /*3960*/  IMAD.IADD R2, R10, 0x1, R6 ;  /* 0x000000010a027824 */ /* 0x000fc600078e0206 */
[----:B------:R-:W-:Y:S01]  /*3970*/  IMNMX R5, R5, R9, PT ;  /* 0x0000000905057217 */ /* 0x000fe20003800200 */
[----:B------:R-:W-:Y:S05]  /*3980*/  @P0 BRA `(.L_x_169) ;  /* 0x0000015000000947 */ /* 0x000fea0003800000 */
[----:B--234-:R-:W-:Y:S01]  /*3990*/  IADD3 R6, R6, c[0x0][0x1d0], RZ ;  /* 0x0000740006067a10 */ /* 0x01cfe20007ffe0ff */
        /* <DEDUP_REMOVED lines=11> */
.L_x_171:
[----:B------:R-:W-:-:S04]  /*3a50*/  MOV R7, c[0x0][0x32c] ;  /* 0x0000cb0000077a02 */ /* 0x000fc80000000f00 */
[----:B------:R-:W-:-:S13]  /*3a60*/  ISETP.NE.AND P0, PT, R7, 0x1, PT ;  /* 0x000000010700780c */ /* 0x000fda0003f05270 */
[----:B------:R-:W-:-:S05]  /*3a70*/  @P0 IMAD.HI.U32 R7, R6, c[0x0][0x330], RZ ;  /* 0x0000cc0006070a27 */ /* 0x000fca00078e00ff */
[----:B------:R-:W-:Y:S02]  /*3a80*/  @P0 SHF.R.U32.HI R6, RZ, c[0x0][0x334], R7 ;  /* 0x0000cd00ff060a19 */ /* 0x000fe40000011607 */
.L_x_172:
[----:B------:R-:W-:Y:S05]  /*3a90*/  BSYNC B0 ;  /* 0x0000000000007941 */ /* 0x000fea0003800000 */
.L_x_170:
[----:B------:R-:W-:-:S05]  /*3aa0*/  IMAD R6, R6, c[0x0][0x32c], R11 ;  /* 0x0000cb0006067a24 */ /* 0x000fca00078e020b */
[----:B------:R-:W-:Y:S02]  /*3ab0*/  IADD3 R7, R6, c[0x0][0x32c], RZ ;  /* 0x0000cb0006077a10 */ /* 0x000fe40007ffe0ff */
[----:B------:R-:W-:Y:S02]  /*3ac0*/  IMNMX R2, R2, R6, !PT ;  /* 0x0000000602027217 */ /* 0x000fe40007800200 */
[----:B------:R-:W-:Y:S02]  /*3ad0*/  IMNMX R5, R5, R7, PT ;  /* 0x0000000705057217 */ /* 0x000fe40003800200 */
.L_x_169:
[----:B--234-:R-:W-:Y:S01]  /*3ae0*/  UP2UR UR10, UPR, URZ, 0x10 ;  /* 0x000000103f0a7883 */ /* 0x01cfe20008000000 */
[----:B------:R-:W-:Y:S01]  /*3af0*/  FMNMX.FTZ R133, R14, R16, !PT ;  /* 0x000000100e857209 */ /* 0x000fe20007810000 */
[----:B------:R-:W-:Y:S01]  /*3b00*/  UISETP.NE.AND UP4, UPT, UR14, URZ, UPT ;  /* 0x0000003f0e00728c */ /* 0x000fe2000bf85270 */
[----:B------:R-:W-:Y:S01]  /*3b10*/  IMAD.SHL.U32 R236, R3, 0x2, RZ ;  /* 0x0000000203ec7824 */ /* 0x000fe200078e00ff */
[----:B------:R-:W-:Y:S01]  /*3b20*/  UP2UR UR14, UPR, URZ, 0x8 ;  /* 0x000000083f0e7883 */ /* 0x000fe20008000000 */
[----:B------:R-:W-:Y:S01]  /*3b30*/  FMNMX.FTZ R133, R20, R133, !PT ;  /* 0x0000008514857209 */ /* 0x000fe20007810000 */
[----:B------:R-:W-:Y:S01]  /*3b40*/  UISETP.NE.AND UP3, UPT, UR11, URZ, UPT ;  /* 0x0000003f0b00728c */ /* 0x000fe2000bf65270 */
[--C-:B------:R-:W-:Y:S01]  /*3b50*/  IMAD R237, R4, 0x2, R236.reuse ;  /* 0x0000000204ed7824 */ /* 0x100fe200078e02ec */
[----:B------:R-:W-:Y:S01]  /*3b60*/  PLOP3.LUT P0, PT, PT, PT, UP4, 0x40, 0x0 ;  /* 0x000000000000781c */ /* 0x000fe20003f0e848 */
[----:B------:R-:W-:Y:S01]  /*3b70*/  UP2UR UR11, UPR, URZ, 0x4 ;  /* 0x000000043f0b7883 */ /* 0x000fe20008000000 */
[----:B------:R-:W-:Y:S01]  /*3b80*/  FMNMX.FTZ R133, R19, R133, !PT ;  /* 0x0000008513857209 */ /* 0x000fe20007810000 */
[----:B------:R-:W-:Y:S01]  /*3b90*/  UISETP.NE.AND UP2, UPT, UR9, URZ, UPT ;  /* 0x0000003f0900728c */ /* 0x000fe2000bf45270 */
[----:B------:R-:W-:Y:S01]  /*3ba0*/  ISETP.GT.AND P0, PT, R2, RZ, P0 ;  /* 0x000000ff0200720c */ /* 0x000fe20000704270 */
[----:B------:R-:W-:Y:S01]  /*3bb0*/  UP2UR UR9, UPR, URZ, 0x2 ;  /* 0x000000023f097883 */ /* 0x000fe20008000000 */
[----:B------:R-:W-:Y:S01]  /*3bc0*/  PLOP3.LUT P2, PT, PT, PT, UP3, 0x40, 0x0 ;  /* 0x000000000000781c */ /* 0x000fe20003f4e838 */
[----:B------:R-:W-:Y:S01]  /*3bd0*/  UISETP.NE.AND UP1, UPT, UR5, URZ, UPT ;  /* 0x0000003f0500728c */ /* 0x000fe2000bf25270 */
[C---:B------:R-:W-:Y:S01]  /*3be0*/  ISETP.LT.OR P0, PT, R5.reuse, 0x1, P0 ;  /* 0x000000010500780c */ /* 0x040fe20000701670 */
[----:B------:R-:W-:Y:S01]  /*3bf0*/  UP2UR UR5, UPR, URZ, 0x1 ;  /* 0x000000013f057883 */ /* 0x000fe20008000000 */
[----:B------:R-:W-:Y:S01]  /*3c00*/  PLOP3.LUT P1, PT, PT, PT, UP2, 0x40, 0x0 ;  /* 0x000000000000781c */ /* 0x000fe20003f2e828 */
[----:B------:R-:W-:Y:S01]  /*3c10*/  UISETP.NE.AND UP0, UPT, UR4, URZ, UPT ;  /* 0x0000003f0400728c */ /* 0x000fe2000bf05270 */
[----:B------:R-:W-:Y:S01]  /*3c20*/  FSEL R6, R44, -INF , !P0 ;  /* 0xff8000002c067808 */ /* 0x000fe20004000000 */
[----:B------:R-:W-:Y:S01]  /*3c30*/  UISETP.NE.AND UP4, UPT, UR10, URZ, UPT ;  /* 0x0000003f0a00728c */ /* 0x000fe2000bf85270 */
[----:B------:R-:W-:Y:S01]  /*3c40*/  ISETP.GT.AND P0, PT, R2, 0x1, P2 ;  /* 0x000000010200780c */ /* 0x000fe20001704270 */
[----:B------:R-:W-:Y:S01]  /*3c50*/  UISETP.NE.AND UP3, UPT, UR14, URZ, UPT ;  /* 0x0000003f0e00728c */ /* 0x000fe2000bf65270 */
[----:B------:R-:W-:Y:S01]  /*3c60*/  PLOP3.LUT P2, PT, PT, PT, UP1, 0x40, 0x0 ;  /* 0x000000000000781c */ /* 0x000fe20003f4e818 */
[----:B------:R-:W-:Y:S01]  /*3c70*/  UISETP.NE.AND UP2, UPT, UR11, URZ, UPT ;  /* 0x0000003f0b00728c */ /* 0x000fe2000bf45270 */
[----:B------:R-:W-:Y:S01]  /*3c80*/  ISETP.LT.OR P0, PT, R5, 0x2, P0 ;  /* 0x000000020500780c */ /* 0x000fe20000701670 */
[----:B------:R-:W-:Y:S01]  /*3c90*/  UISETP.NE.AND UP1, UPT, UR9, URZ, UPT ;  /* 0x0000003f0900728c */ /* 0x000fe2000bf25270 */
[----:B------:R-:W-:Y:S01]  /*3ca0*/  FMNMX.FTZ R133, R18, R133, !PT ;  /* 0x0000008512857209 */ /* 0x000fe20007810000 */
[----:B------:R-:W-:Y:S01]  /*3cb0*/  IMAD R240, R0, 0x2, R236 ;  /* 0x0000000200f07824 */ /* 0x000fe200078e02ec */
[----:B------:R-:W-:Y:S01]  /*3cc0*/  FSEL R11, R39, -INF , !P0 ;  /* 0xff800000270b7808 */ /* 0x000fe20004000000 */
[----:B------:R-:W-:Y:S01]  /*3cd0*/  LDSM.16.MT88.4 R48, [R237+0x4880] ;  /* 0x00488000ed30783b */ /* 0x000fe20000004200 */
[----:B------:R-:W-:-:S02]  /*3ce0*/  ISETP.GT.AND P0, PT, R2, 0x8, P1 ;  /* 0x000000080200780c */ /* 0x000fc40000f04270 */
[----:B------:R-:W-:Y:S01]  /*3cf0*/  PLOP3.LUT P1, PT, PT, PT, UP0, 0x40, 0x0 ;  /* 0x000000000000781c */ /* 0x000fe20003f2e808 */
[----:B------:R-:W-:Y:S01]  /*3d00*/  UISETP.NE.AND UP0, UPT, UR5, URZ, UPT ;  /* 0x0000003f0500728c */ /* 0x000fe2000bf05270 */
[C---:B------:R-:W-:Y:S01]  /*3d10*/  ISETP.LT.OR P0, PT, R5.reuse, 0x9, P0 ;  /* 0x000000090500780c */ /* 0x040fe20000701670 */
[----:B------:R-:W-:Y:S01]  /*3d20*/  LDSM.16.MT88.4 R44, [R240+0x4080] ;  /* 0x00408000f02c783b */ /* 0x000fe20000004200 */
[----:B------:R-:W-:Y:S01]  /*3d30*/  FMNMX.FTZ R132, R6, R11, !PT ;  /* 0x0000000b06847209 */ /* 0x000fe20007810000 */
[----:B------:R-:W-:Y:S01]  /*3d40*/  ULDC.64 UR4, c[0x0][0x2c8] ;  /* 0x0000b20000047ab9 */ /* 0x000fe20000000a00 */
[----:B------:R-:W-:Y:S01]  /*3d50*/  FSEL R10, R24, -INF , !P0 ;  /* 0xff800000180a7808 */ /* 0x000fe20004000000 */
[----:B------:R-:W-:Y:S01]  /*3d60*/  LDSM.16.MT88.4 R40, [R240+0x4880] ;  /* 0x00488000f028783b */ /* 0x000fe20000004200 */
[----:B------:R-:W-:Y:S02]  /*3d70*/  ISETP.GT.AND P0, PT, R2, 0x9, P2 ;  /* 0x000000090200780c */ /* 0x000fe40001704270 */
[----:B------:R-:W-:Y:S01]  /*3d80*/  PLOP3.LUT P2, PT, PT, PT, UP6, 0x40, 0x0 ;  /* 0x000000000000781c */ /* 0x000fe20003f4e868 */
[----:B------:R-:W-:Y:S01]  /*3d90*/  LDSM.16.MT88.4 R24, [R236+0x4880] ;  /* 0x00488000ec18783b */ /* 0x000fe20000004200 */
[----:B------:R-:W-:Y:S01]  /*3da0*/  ISETP.LT.OR P0, PT, R5, 0xa, P0 ;  /* 0x0000000a0500780c */ /* 0x000fe20000701670 */
[----:B------:R-:W-:Y:S01]  /*3db0*/  UISETP.NE.AND UP6, UPT, UR17, URZ, UPT ;  /* 0x0000003f1100728c */ /* 0x000fe2000bfc5270 */
[----:B------:R-:W-:Y:S01]  /*3dc0*/  FMNMX.FTZ R132, R10, R132, !PT ;  /* 0x000000840a847209 */ /* 0x000fe20007810000 */
[----:B------:R-:W-:Y:S01]  /*3dd0*/  LDSM.16.MT88.4 R68, [R240+0x5880] ;  /* 0x00588000f044783b */ /* 0x000fe20000004200 */
[----:B------:R-:W-:-:S02]  /*3de0*/  FSEL R9, R12, -INF , !P0 ;  /* 0xff8000000c097808 */ /* 0x000fc40004000000 */
[C---:B------:R-:W-:Y:S01]  /*3df0*/  ISETP.GT.AND P0, PT, R2.reuse, 0x10, P1 ;  /* 0x000000100200780c */ /* 0x040fe20000f04270 */
[----:B------:R-:W-:Y:S01]  /*3e00*/  LDSM.16.MT88.4 R60, [R236+0x6080] ;  /* 0x00608000ec3c783b */ /* 0x000fe20000004200 */
[----:B------:R-:W-:Y:S01]  /*3e10*/  PLOP3.LUT P1, PT, PT, PT, UP5, 0x40, 0x0 ;  /* 0x000000000000781c */ /* 0x000fe20003f2e858 */
[----:B------:R-:W-:Y:S01]  /*3e20*/  UISETP.NE.AND UP5, UPT, UR18, URZ, UPT ;  /* 0x0000003f1200728c */ /* 0x000fe2000bfa5270 */
[----:B------:R-:W-:Y:S01]  /*3e30*/  ISETP.LT.OR P0, PT, R5, 0x11, P0 ;  /* 0x000000110500780c */ /* 0x000fe20000701670 */
[----:B------:R-:W-:Y:S01]  /*3e40*/  LDSM.16.MT88.4 R64, [R237+0x5880] ;  /* 0x00588000ed40783b */ /* 0x000fe20000004200 */
[C---:B------:R-:W-:Y:S02]  /*3e50*/  ISETP.GT.AND P1, PT, R2.reuse, 0x18, P1 ;  /* 0x000000180200780c */ /* 0x040fe40000f24270 */
[----:B------:R-:W-:Y:S01]  /*3e60*/  FSEL R8, R23, -INF , !P0 ;  /* 0xff80000017087808 */ /* 0x000fe20004000000 */
[----:B------:R-:W-:Y:S01]  /*3e70*/  LDSM.16.MT88.4 R56, [R237+0x6080] ;  /* 0x00608000ed38783b */ /* 0x000fe20000004200 */
[----:B------:R-:W-:-:S02]  /*3e80*/  ISETP.GT.AND P0, PT, R2, 0x11, P2 ;  /* 0x000000110200780c */ /* 0x000fc40001704270 */
[C---:B------:R-:W-:Y:S01]  /*3e90*/  ISETP.LT.OR P1, PT, R5.reuse, 0x19, P1 ;  /* 0x000000190500780c */ /* 0x040fe20000f21670 */
[----:B------:R-:W-:Y:S01]  /*3ea0*/  STL [R1+0x98], R163 ;  /* 0x000098a301007387 */ /* 0x000fe20000100800 */
[----:B------:R-:W-:Y:S02]  /*3eb0*/  ISETP.LT.OR P0, PT, R5, 0x12, P0 ;  /* 0x000000120500780c */ /* 0x000fe40000701670 */
[----:B------:R-:W-:Y:S01]  /*3ec0*/  FMNMX.FTZ R133, R17, R133, !PT ;  /* 0x0000008511857209 */ /* 0x000fe20007810000 */
[----:B------:R-:W-:Y:S01]  /*3ed0*/  STL [R1+0x94], R162 ;  /* 0x000094a201007387 */ /* 0x000fe20000100800 */
[----:B------:R-:W-:Y:S02]  /*3ee0*/  FSEL R7, R28, -INF , !P0 ;  /* 0xff8000001c077808 */ /* 0x000fe40004000000 */
[----:B------:R-:W-:Y:S01]  /*3ef0*/  PLOP3.LUT P0, PT, PT, PT, UP4, 0x40, 0x0 ;  /* 0x000000000000781c */ /* 0x000fe20003f0e848 */
[----:B------:R-:W-:Y:S01]  /*3f00*/  STL [R1+0x90], R161 ;  /* 0x000090a101007387 */ /* 0x000fe20000100800 */
[----:B------:R-:W-:-:S02]  /*3f10*/  FSEL R13, R13, -INF , !P1 ;  /* 0xff8000000d0d7808 */ /* 0x000fc40004800000 */
[----:B------:R-:W-:Y:S01]  /*3f20*/  ISETP.GT.AND P0, PT, R2, 0x19, P0 ;  /* 0x000000190200780c */ /* 0x000fe20000704270 */
[----:B------:R-:W-:Y:S01]  /*3f30*/  STL [R1+0x8c], R160 ;  /* 0x00008ca001007387 */ /* 0x000fe20000100800 */
[----:B------:R-:W-:Y:S02]  /*3f40*/  PLOP3.LUT P1, PT, PT, PT, UP3, 0x40, 0x0 ;  /* 0x000000000000781c */ /* 0x000fe40003f2e838 */
[----:B------:R-:W-:Y:S01]  /*3f50*/  ISETP.LT.OR P0, PT, R5, 0x1a, P0 ;  /* 0x0000001a0500780c */ /* 0x000fe20000701670 */
[----:B------:R-:W-:Y:S01]  /*3f60*/  STL [R1+0x88], R135 ;  /* 0x0000888701007387 */ /* 0x000fe20000100800 */
[----:B------:R-:W-:Y:S02]  /*3f70*/  FMNMX.FTZ R132, R9, R132, !PT ;  /* 0x0000008409847209 */ /* 0x000fe40007810000 */
[----:B------:R-:W-:Y:S02]  /*3f80*/  FMNMX.FTZ R133, R22, R133, !PT ;  /* 0x0000008516857209 */ /* 0x000fe40007810000 */
[----:B------:R-:W-:-:S02]  /*3f90*/  FSEL R15, R33, -INF , !P0 ;  /* 0xff800000210f7808 */ /* 0x000fc40004000000 */
[----:B------:R-:W-:Y:S02]  /*3fa0*/  PLOP3.LUT P0, PT, PT, PT, UP2, 0x40, 0x0 ;  /* 0x000000000000781c */ /* 0x000fe40003f0e828 */
[----:B------:R-:W-:Y:S02]  /*3fb0*/  ISETP.GT.AND P1, PT, R2, 0x20, P1 ;  /* 0x000000200200780c */ /* 0x000fe40000f24270 */
[----:B------:R-:W-:Y:S02]  /*3fc0*/  FMNMX.FTZ R132, R8, R132, !PT ;  /* 0x0000008408847209 */ /* 0x000fe40007810000 */
[----:B------:R-:W-:Y:S02]  /*3fd0*/  FMNMX.FTZ R133, R21, R133, !PT ;  /* 0x0000008515857209 */ /* 0x000fe40007810000 */
[----:B------:R-:W-:Y:S02]  /*3fe0*/  ISETP.GT.AND P0, PT, R2, 0x21, P0 ;  /* 0x000000210200780c */ /* 0x000fe40000704270 */
[----:B------:R-:W-:-:S02]  /*3ff0*/  ISETP.LT.OR P1, PT, R5, 0x21, P1 ;  /* 0x000000210500780c */ /* 0x000fc40000f21670 */
[----:B------:R-:W-:Y:S02]  /*4000*/  FMNMX.FTZ R132, R7, R132, !PT ;  /* 0x0000008407847209 */ /* 0x000fe40007810000 */
[----:B------:R-:W-:Y:S02]  /*4010*/  FMNMX.FTZ R133, R96, R133, !PT ;  /* 0x0000008560857209 */ /* 0x000fe40007810000 */
[----:B------:R-:W-:Y:S02]  /*4020*/  ISETP.LT.OR P0, PT, R5, 0x22, P0 ;  /* 0x000000220500780c */ /* 0x000fe40000701670 */
[----:B------:R-:W-:Y:S02]  /*4030*/  FSEL R92, R34, -INF , !P1 ;  /* 0xff800000225c7808 */ /* 0x000fe40004800000 */
[----:B------:R-:W-:Y:S02]  /*4040*/  PLOP3.LUT P1, PT, PT, PT, UP1, 0x40, 0x0 ;  /* 0x000000000000781c */ /* 0x000fe40003f2e818 */
[----:B------:R-:W-:-:S02]  /*4050*/  FMNMX.FTZ R132, R13, R132, !PT ;  /* 0x000000840d847209 */ /* 0x000fc40007810000 */
[----:B------:R-:W-:Y:S02]  /*4060*/  FMNMX.FTZ R133, R95, R133, !PT ;  /* 0x000000855f857209 */ /* 0x000fe40007810000 */
[----:B------:R-:W-:Y:S02]  /*4070*/  FSEL R91, R32, -INF , !P0 ;  /* 0xff800000205b7808 */ /* 0x000fe40004000000 */
[----:B------:R-:W-:Y:S02]  /*4080*/  PLOP3.LUT P0, PT, PT, PT, UP0, 0x40, 0x0 ;  /* 0x000000000000781c */ /* 0x000fe40003f0e808 */
[----:B------:R-:W-:Y:S02]  /*4090*/  ISETP.GT.AND P1, PT, R2, 0x28, P1 ;  /* 0x000000280200780c */ /* 0x000fe40000f24270 */
[----:B------:R-:W-:Y:S02]  /*40a0*/  FMNMX.FTZ R132, R15, R132, !PT ;  /* 0x000000840f847209 */ /* 0x000fe40007810000 */
[----:B------:R-:W-:-:S02]  /*40b0*/  FMNMX.FTZ R133, R94, R133, !PT ;  /* 0x000000855e857209 */ /* 0x000fc40007810000 */
[----:B------:R-:W-:Y:S02]  /*40c0*/  ISETP.GT.AND P0, PT, R2, 0x29, P0 ;  /* 0x000000290200780c */ /* 0x000fe40000704270 */
[----:B------:R-:W-:Y:S02]  /*40d0*/  ISETP.LT.OR P1, PT, R5, 0x29, P1 ;  /* 0x000000290500780c */ /* 0x000fe40000f21670 */
[----:B------:R-:W-:Y:S02]  /*40e0*/  FMNMX.FTZ R132, R92, R132, !PT ;  /* 0x000000845c847209 */ /* 0x000fe40007810000 */
[----:B------:R-:W-:Y:S02]  /*40f0*/  FMNMX.FTZ R133, R93, R133, !PT ;  /* 0x000000855d857209 */ /* 0x000fe40007810000 */
[----:B------:R-:W-:Y:S02]  /*4100*/  ISETP.LT.OR P0, PT, R5, 0x2a, P0 ;  /* 0x0000002a0500780c */ /* 0x000fe40000701670 */
[----:B------:R-:W-:Y:S01]  /*4110*/  FSEL R90, R30, -INF , !P1 ;  /* 0xff8000001e5a7808 */ /* 0x000fe20004800000 */
[----:B------:R-:W1:Y:S01]  /*4120*/  SHFL.BFLY PT, R12, R133, 0x2, 0x1f ;  /* 0x0c401f00850c7f89 */ /* 0x000e6200000e0000 */
[----:B------:R-:W-:-:S02]  /*4130*/  FMNMX.FTZ R132, R91, R132, !PT ;  /* 0x000000845b847209 */ /* 0x000fc40007810000 */
[----:B------:R-:W-:Y:S02]  /*4140*/  FSEL R89, R29, -INF , !P0 ;  /* 0xff8000001d597808 */ /* 0x000fe40004000000 */
[----:B------:R-:W-:Y:S01]  /*4150*/  FMNMX.FTZ R132, R90, R132, !PT ;  /* 0x000000845a847209 */ /* 0x000fe20007810000 */
[----:B------:R-:W-:Y:S01]  /*4160*/  LDSM.16.MT88.4 R28, [R237+0x4080] ;  /* 0x00408000ed1c783b */ /* 0x000fe20000004200 */
[----:B------:R-:W-:Y:S02]  /*4170*/  LEA R239, R0, R237, 0x1 ;  /* 0x000000ed00ef7211 */ /* 0x000fe400078e08ff */
[----:B------:R-:W-:-:S03]  /*4180*/  FMNMX.FTZ R132, R89, R132, !PT ;  /* 0x0000008459847209 */ /* 0x000fc60007810000 */
[----:B------:R-:W-:Y:S04]  /*4190*/  LDSM.16.MT88.4 R32, [R239+0x4080] ;  /* 0x00408000ef20783b */ /* 0x000fe80000004200 */
[----:B------:R-:W2:Y:S04]  /*41a0*/  SHFL.BFLY PT, R2, R132, 0x2, 0x1f ;  /* 0x0c401f0084027f89 */ /* 0x000ea800000e0000 */
[----:B------:R-:W-:Y:S01]  /*41b0*/  LDSM.16.MT88.4 R72, [R239+0x4880] ;  /* 0x00488000ef48783b */ /* 0x000fe20000004200 */
[----:B-1----:R-:W-:-:S03]  /*41c0*/  FMNMX.FTZ R133, R133, R12, !PT ;  /* 0x0000000c85857209 */ /* 0x002fc60007810000 */
[----:B------:R-:W-:Y:S04]  /*41d0*/  LDSM.16.MT88.4 R76, [R239+0x5880] ;  /* 0x00588000ef4c783b */ /* 0x000fe80000004200 */
[----:B------:R-:W1:Y:S04]  /*41e0*/  SHFL.BFLY PT, R12, R133, 0x1, 0x1f ;  /* 0x0c201f00850c7f89 */ /* 0x000e6800000e0000 */
[----:B------:R-:W-:Y:S01]  /*41f0*/  LDSM.16.MT88.4 R80, [R239+0x6080] ;  /* 0x00608000ef50783b */ /* 0x000fe20000004200 */
[----:B--2---:R-:W-:-:S05]  /*4200*/  FMNMX.FTZ R132, R132, R2, !PT ;  /* 0x0000000284847209 */ /* 0x004fca0007810000 */
[----:B------:R-:W2:Y:S01]  /*4210*/  SHFL.BFLY PT, R2, R132, 0x1, 0x1f ;  /* 0x0c201f0084027f89 */ /* 0x000ea200000e0000 */
[----:B-1----:R-:W-:-:S04]  /*4220*/  FMNMX.FTZ R133, R133, R12, !PT ;  /* 0x0000000c85857209 */ /* 0x002fc80007810000 */
[C---:B------:R-:W-:Y:S01]  /*4230*/  FSETP.NEU.FTZ.AND P0, PT, R133.reuse, -INF , PT ;  /* 0xff8000008500780b */ /* 0x040fe20003f1d000 */
[----:B------:R-:W-:-:S05]  /*4240*/  FMUL.FTZ R12, R133, c[0x0][0x2d0] ;  /* 0x0000b400850c7a20 */ /* 0x000fca0000410000 */
[----:B------:R-:W-:-:S05]  /*4250*/  FSEL R12, R12, RZ, P0 ;  /* 0x000000ff0c0c7208 */ /* 0x000fca0000000000 */
[--C-:B------:R-:W-:Y:S01]  /*4260*/  FFMA.FTZ R14, R14, c[0x0][0x2d0], -R12.reuse ;  /* 0x0000b4000e0e7a23 */ /* 0x100fe2000001080c */
[----:B--2---:R-:W-:Y:S01]  /*4270*/  FMNMX.FTZ R132, R132, R2, !PT ;  /* 0x0000000284847209 */ /* 0x004fe20007810000 */
[--C-:B------:R-:W-:Y:S02]  /*4280*/  FFMA.FTZ R16, R16, c[0x0][0x2d0], -R12.reuse ;  /* 0x0000b40010107a23 */ /* 0x100fe4000001080c */
[--C-:B------:R-:W-:Y:S01]  /*4290*/  FFMA.FTZ R19, R19, c[0x0][0x2d0], -R12.reuse ;  /* 0x0000b40013137a23 */ /* 0x100fe2000001080c */
[C---:B------:R-:W-:Y:S01]  /*42a0*/  FSETP.NEU.FTZ.AND P0, PT, R132.reuse, -INF , PT ;  /* 0xff8000008400780b */ /* 0x040fe20003f1d000 */
[----:B------:R-:W-:Y:S01]  /*42b0*/  FMUL.FTZ R2, R132, c[0x0][0x2d0] ;  /* 0x0000b40084027a20 */ /* 0x000fe20000410000 */
[----:B------:R-:W-:Y:S01]  /*42c0*/  MUFU.EX2 R97, R14 ;  /* 0x0000000e00617308 */ /* 0x000fe20000000800 */
[--C-:B------:R-:W-:Y:S02]  /*42d0*/  FFMA.FTZ R18, R18, c[0x0][0x2d0], -R12.reuse ;  /* 0x0000b40012127a23 */ /* 0x100fe4000001080c */
[--C-:B------:R-:W-:Y:S01]  /*42e0*/  FFMA.FTZ R17, R17, c[0x0][0x2d0], -R12.reuse ;  /* 0x0000b40011117a23 */ /* 0x100fe2000001080c */
[----:B------:R-:W-:Y:S01]  /*42f0*/  FSEL R2, R2, RZ, P0 ;  /* 0x000000ff02027208 */ /* 0x000fe20000000000 */
[----:B------:R-:W-:-:S02]  /*4300*/  FFMA.FTZ R20, R20, c[0x0][0x2d0], -R12 ;  /* 0x0000b40014147a23 */ /* 0x000fc4000001080c */
[----:B------:R-:W-:Y:S01]  /*4310*/  FFMA.FTZ R22, R22, c[0x0][0x2d0], -R12 ;  /* 0x0000b40016167a23 */ /* 0x000fe2000001080c */
[----:B------:R-:W-:Y:S01]  /*4320*/  MUFU.EX2 R14, R16 ;  /* 0x00000010000e7308 */ /* 0x000fe20000000800 */
[--C-:B------:R-:W-:Y:S02]  /*4330*/  FFMA.FTZ R3, R11, c[0x0][0x2d0], -R2.reuse ;  /* 0x0000b4000b037a23 */ /* 0x100fe40000010802 */
[----:B------:R-:W-:Y:S02]  /*4340*/  FFMA.FTZ R6, R6, c[0x0][0x2d0], -R2 ;  /* 0x0000b40006067a23 */ /* 0x000fe40000010802 */
[----:B------:R-:W-:-:S03]  /*4350*/  FFMA.FTZ R21, R21, c[0x0][0x2d0], -R12 ;  /* 0x0000b40015157a23 */ /* 0x000fc6000001080c */
[----:B------:R-:W-:Y:S08]  /*4360*/  MUFU.EX2 R99, R19 ;  /* 0x0000001300637308 */ /* 0x000ff00000000800 */
[----:B------:R-:W-:Y:S08]  /*4370*/  MUFU.EX2 R128, R18 ;  /* 0x0000001200807308 */ /* 0x000ff00000000800 */
[----:B------:R1:W2:Y:S08]  /*4380*/  MUFU.EX2 R130, R17 ;  /* 0x0000001100827308 */ /* 0x0002b00000000800 */
[----:B------:R3:W-:Y:S01]  /*4390*/  MUFU.EX2 R84, R3 ;  /* 0x0000000300547308 */ /* 0x0007e20000000800 */
[----:B-1----:R-:W1:Y:S07]  /*43a0*/  LDSM.16.MT88.4 R16, [R236+0x4080] ;  /* 0x00408000ec10783b */ /* 0x002e6e0000004200 */
[----:B------:R-:W4:Y:S01]  /*43b0*/  MUFU.EX2 R98, R20 ;  /* 0x0000001400627308 */ /* 0x000f220000000800 */
[----:B--2---:R-:W-:Y:S01]  /*43c0*/  F2FP.BF16.PACK_AB R4, R130, R128 ;  /* 0x000000808204723e */ /* 0x004fe200000010ff */
[----:B---3--:R-:W-:-:S06]  /*43d0*/  FFMA.FTZ R3, R10, c[0x0][0x2d0], -R2 ;  /* 0x0000b4000a037a23 */ /* 0x008fcc0000010802 */
[----:B------:R-:W2:Y:S08]  /*43e0*/  MUFU.EX2 R86, R6 ;  /* 0x0000000600567308 */ /* 0x000eb00000000800 */
[----:B------:R3:W-:Y:S01]  /*43f0*/  MUFU.EX2 R85, R3 ;  /* 0x0000000300557308 */ /* 0x0007e20000000800 */
[----:B----4-:R-:W-:-:S07]  /*4400*/  F2FP.BF16.PACK_AB R10, R99, R98 ;  /* 0x00000062630a723e */ /* 0x010fce00000010ff */
[----:B------:R-:W-:Y:S01]  /*4410*/  MUFU.EX2 R129, R22 ;  /* 0x0000001600817308 */ /* 0x000fe20000000800 */
[----:B---3--:R-:W-:Y:S01]  /*4420*/  FFMA.FTZ R3, R9, c[0x0][0x2d0], -R2 ;  /* 0x0000b40009037a23 */ /* 0x008fe20000010802 */
[----:B--2---:R-:W-:-:S06]  /*4430*/  F2FP.BF16.PACK_AB R9, R84, R86 ;  /* 0x000000565409723e */ /* 0x004fcc00000010ff */
[----:B------:R-:W2:Y:S08]  /*4440*/  MUFU.EX2 R120, R21 ;  /* 0x0000001500787308 */ /* 0x000eb00000000800 */
[----:B------:R3:W4:Y:S01]  /*4450*/  MUFU.EX2 R88, R3 ;  /* 0x0000000300587308 */ /* 0x0007220000000800 */
[----:B--2---:R-:W-:Y:S01]  /*4460*/  F2FP.BF16.PACK_AB R6, R120, R129 ;  /* 0x000000817806723e */ /* 0x004fe200000010ff */
[----:B---3--:R-:W-:Y:S01]  /*4470*/  FFMA.FTZ R3, R8, c[0x0][0x2d0], -R2 ;  /* 0x0000b40008037a23 */ /* 0x008fe20000010802 */
[----:B------:R-:W-:-:S02]  /*4480*/  F2FP.BF16.PACK_AB R8, R14, R97 ;  /* 0x000000610e08723e */ /* 0x000fc400000010ff */
[----:B----4-:R-:W-:-:S03]  /*4490*/  F2FP.BF16.PACK_AB R11, R88, R85 ;  /* 0x00000055580b723e */ /* 0x010fc600000010ff */
[----:B------:R2:W-:Y:S04]  /*44a0*/  MUFU.EX2 R87, R3 ;  /* 0x0000000300577308 */ /* 0x0005e80000000800 */
[C---:B-1----:R-:W-:Y:S08]  /*44b0*/  HMMA.16816.F32.BF16 R20, R8.reuse, R16, RZ ;  /* 0x000000100814723c */ /* 0x042ff000000418ff */
[----:B------:R-:W-:Y:S01]  /*44c0*/  HMMA.16816.F32.BF16 R16, R8, R18, RZ ;  /* 0x000000120810723c */ /* 0x000fe200000418ff */
[----:B--2---:R-:W-:-:S04]  /*44d0*/  FFMA.FTZ R3, R7, c[0x0][0x2d0], -R2 ;  /* 0x0000b40007037a23 */ /* 0x004fc80000010802 */
[----:B------:R1:W2:Y:S03]  /*44e0*/  MUFU.EX2 R103, R3 ;  /* 0x0000000300677308 */ /* 0x0002a60000000800 */
[----:B------:R-:W-:Y:S01]  /*44f0*/  HMMA.16816.F32.BF16 R36, R8, R28, RZ ;  /* 0x0000001c0824723c */ /* 0x000fe200000418ff */
[----:B-1----:R-:W-:Y:S01]  /*4500*/  FFMA.FTZ R3, R13, c[0x0][0x2d0], -R2 ;  /* 0x0000b4000d037a23 */ /* 0x002fe20000010802 */
[----:B--2---:R-:W-:-:S03]  /*4510*/  F2FP.BF16.PACK_AB R5, R103, R87 ;  /* 0x000000576705723e */ /* 0x004fc600000010ff */
[----:B------:R1:W-:Y:S02]  /*4520*/  MUFU.EX2 R105, R3 ;  /* 0x0000000300697308 */ /* 0x0003e40000000800 */
[----:B-1----:R-:W-:-:S06]  /*4530*/  FFMA.FTZ R3, R15, c[0x0][0x2d0], -R2 ;  /* 0x0000b4000f037a23 */ /* 0x002fcc0000010802 */
[----:B------:R-:W1:Y:S02]  /*4540*/  MUFU.EX2 R134, R3 ;  /* 0x0000000300867308 */ /* 0x000e640000000800 */
[----:B-1----:R-:W-:-:S07]  /*4550*/  F2FP.BF16.PACK_AB R7, R134, R105 ;  /* 0x000000698607723e */ /* 0x002fce00000010ff */
[C---:B------:R-:W-:Y:S08]  /*4560*/  HMMA.16816.F32.BF16 R156, R4.reuse, R24, R20 ;  /* 0x00000018049c723c */ /* 0x040ff00000041814 */
[----:B------:R-:W-:Y:S08]  /*4570*/  HMMA.16816.F32.BF16 R52, R4, R26, R16 ;  /* 0x0000001a0434723c */ /* 0x000ff00000041810 */
[C---:B------:R-:W-:Y:S01]  /*4580*/  HMMA.16816.F32.BF16 R24, R8.reuse, R30, RZ ;  /* 0x0000001e0818723c */ /* 0x040fe200000418ff */
[----:B------:R-:W1:Y:S07]  /*4590*/  LDSM.16.MT88.4 R28, [R236+0x5880] ;  /* 0x00588000ec1c783b */ /* 0x000e6e0000004200 */
[C---:B------:R-:W-:Y:S08]  /*45a0*/  HMMA.16816.F32.BF16 R20, R8.reuse, R44, RZ ;  /* 0x0000002c0814723c */ /* 0x040ff000000418ff */
[----:B------:R-:W-:Y:S01]  /*45b0*/  HMMA.16816.F32.BF16 R16, R8, R46, RZ ;  /* 0x0000002e0810723c */ /* 0x000fe200000418ff */
[----:B------:R-:W-:Y:S01]  /*45c0*/  IMAD.MOV.U32 R104, RZ, RZ, R52 ;  /* 0x000000ffff687224 */ /* 0x000fe200078e0034 */
[----:B------:R-:W-:Y:S01]  /*45d0*/  MOV R169, R53 ;  /* 0x0000003500a97202 */ /* 0x000fe20000000f00 */
[----:B------:R-:W-:-:S02]  /*45e0*/  IMAD.MOV.U32 R100, RZ, RZ, R55 ;  /* 0x000000ffff647224 */ /* 0x000fc400078e0037 */
[----:B------:R-:W-:Y:S02]  /*45f0*/  IMAD.MOV.U32 R168, RZ, RZ, R54 ;  /* 0x000000ffffa87224 */ /* 0x000fe400078e0036 */
[----:B------:R-:W2:Y:S01]  /*4600*/  LDSM.16.MT88.4 R52, [R240+0x6080] ;  /* 0x00608000f034783b */ /* 0x000ea20000004200 */
[C---:B------:R-:W-:Y:S08]  /*4610*/  HMMA.16816.F32.BF16 R148, R4.reuse, R48, R36 ;  /* 0x000000300494723c */ /* 0x040ff00000041824 */
[C---:B------:R-:W-:Y:S08]  /*4620*/  HMMA.16816.F32.BF16 R140, R4.reuse, R40, R20 ;  /* 0x00000028048c723c */ /* 0x040ff00000041814 */
[C---:B------:R-:W-:Y:S08]  /*4630*/  HMMA.16816.F32.BF16 R108, R4.reuse, R42, R16 ;  /* 0x0000002a046c723c */ /* 0x040ff00000041810 */
[----:B------:R-:W-:Y:S08]  /*4640*/  HMMA.16816.F32.BF16 R136, R4, R50, R24 ;  /* 0x000000320488723c */ /* 0x000ff00000041818 */
[C---:B-1----:R-:W-:Y:S08]  /*4650*/  HMMA.16816.F32.BF16 R40, R8.reuse, R28, RZ ;  /* 0x0000001c0828723c */ /* 0x042ff000000418ff */
[----:B------:R-:W-:Y:S01]  /*4660*/  HMMA.16816.F32.BF16 R48, R8, R32, RZ ;  /* 0x000000200830723c */ /* 0x000fe200000418ff */
[----:B------:R-:W-:Y:S01]  /*4670*/  IMAD.MOV.U32 R154, RZ, RZ, R108 ;  /* 0x000000ffff9a7224 */ /* 0x000fe200078e006c */
[----:B------:R-:W-:Y:S01]  /*4680*/  MOV R153, R109 ;  /* 0x0000006d00997202 */ /* 0x000fe20000000f00 */
[----:B------:R-:W-:-:S02]  /*4690*/  IMAD.MOV.U32 R152, RZ, RZ, R110 ;  /* 0x000000ffff987224 */ /* 0x000fc400078e006e */
[----:B------:R-:W-:-:S03]  /*46a0*/  IMAD.MOV.U32 R147, RZ, RZ, R111 ;  /* 0x000000ffff937224 */ /* 0x000fc600078e006f */
[C---:B------:R-:W-:Y:S08]  /*46b0*/  HMMA.16816.F32.BF16 R24, R8.reuse, R68, RZ ;  /* 0x000000440818723c */ /* 0x040ff000000418ff */
[----:B------:R-:W-:Y:S08]  /*46c0*/  HMMA.16816.F32.BF16 R44, R8, R34, RZ ;  /* 0x00000022082c723c */ /* 0x000ff000000418ff */
[----:B------:R-:W-:Y:S08]  /*46d0*/  HMMA.16816.F32.BF16 R40, R4, R60, R40 ;  /* 0x0000003c0428723c */ /* 0x000ff00000041828 */
[----:B------:R-:W-:Y:S08]  /*46e0*/  HMMA.16816.F32.BF16 R36, R8, R30, RZ ;  /* 0x0000001e0824723c */ /* 0x000ff000000418ff */
[----:B------:R-:W-:Y:S08]  /*46f0*/  HMMA.16816.F32.BF16 R48, R4, R72, R48 ;  /* 0x000000480430723c */ /* 0x000ff00000041830 */
[----:B------:R-:W-:Y:S01]  /*4700*/  HMMA.16816.F32.BF16 R16, R8, R76, RZ ;  /* 0x0000004c0810723c */ /* 0x000fe200000418ff */
[----:B------:R-:W-:Y:S01]  /*4710*/  IMAD.MOV.U32 R146, RZ, RZ, R40 ;  /* 0x000000ffff927224 */ /* 0x000fe200078e0028 */
[----:B------:R-:W-:Y:S01]  /*4720*/  MOV R145, R41 ;  /* 0x0000002900917202 */ /* 0x000fe20000000f00 */
[----:B------:R-:W-:-:S02]  /*4730*/  IMAD.MOV.U32 R144, RZ, RZ, R42 ;  /* 0x000000ffff907224 */ /* 0x000fc400078e002a */
[----:B------:R-:W-:-:S03]  /*4740*/  IMAD.MOV.U32 R131, RZ, RZ, R43 ;  /* 0x000000ffff837224 */ /* 0x000fc600078e002b */
[C---:B------:R-:W-:Y:S08]  /*4750*/  HMMA.16816.F32.BF16 R32, R8.reuse, R64, RZ ;  /* 0x000000400820723c */ /* 0x040ff000000418ff */
[----:B------:R-:W-:Y:S01]  /*4760*/  HMMA.16816.F32.BF16 R28, R8, R66, RZ ;  /* 0x00000042081c723c */ /* 0x000fe200000418ff */
[----:B------:R-:W1:Y:S01]  /*4770*/  LDSM.16.MT88.4 R64, [R236+0x7080] ;  /* 0x00708000ec40783b */ /* 0x000e620000004200 */
[----:B------:R-:W-:Y:S01]  /*4780*/  MOV R161, R48 ;  /* 0x0000003000a17202 */ /* 0x000fe20000000f00 */
[----:B------:R-:W-:Y:S01]  /*4790*/  IMAD.MOV.U32 R160, RZ, RZ, R49 ;  /* 0x000000ffffa07224 */ /* 0x000fe200078e0031 */
[----:B------:R-:W-:Y:S01]  /*47a0*/  MOV R155, R51 ;  /* 0x00000033009b7202 */ /* 0x000fe20000000f00 */
[----:B------:R-:W-:-:S02]  /*47b0*/  IMAD.MOV.U32 R135, RZ, RZ, R50 ;  /* 0x000000ffff877224 */ /* 0x000fc400078e0032 */
[----:B------:R-:W3:Y:S01]  /*47c0*/  LDSM.16.MT88.4 R48, [R237+0x7080] ;  /* 0x00708000ed30783b */ /* 0x000ee20000004200 */
[C---:B--2---:R-:W-:Y:S08]  /*47d0*/  HMMA.16816.F32.BF16 R24, R4.reuse, R52, R24 ;  /* 0x000000340418723c */ /* 0x044ff00000041818 */
[C---:B------:R-:W-:Y:S08]  /*47e0*/  HMMA.16816.F32.BF16 R44, R4.reuse, R74, R44 ;  /* 0x0000004a042c723c */ /* 0x040ff0000004182c */
[----:B------:R-:W-:Y:S01]  /*47f0*/  HMMA.16816.F32.BF16 R40, R4, R62, R36 ;  /* 0x0000003e0428723c */ /* 0x000fe20000041824 */
[----:B------:R-:W-:Y:S07]  /*4800*/  LDSM.16.MT88.4 R60, [R236+0x8880] ;  /* 0x00888000ec3c783b */ /* 0x000fee0000004200 */
[----:B------:R-:W-:Y:S01]  /*4810*/  HMMA.16816.F32.BF16 R20, R8, R70, RZ ;  /* 0x000000460814723c */ /* 0x000fe200000418ff */
[----:B------:R-:W-:Y:S01]  /*4820*/  IMAD.MOV.U32 R119, RZ, RZ, R25 ;  /* 0x000000ffff777224 */ /* 0x000fe200078e0019 */
[----:B------:R-:W-:Y:S01]  /*4830*/  MOV R118, R26 ;  /* 0x0000001a00767202 */ /* 0x000fe20000000f00 */
[----:B------:R-:W-:-:S02]  /*4840*/  IMAD.MOV.U32 R117, RZ, RZ, R27 ;  /* 0x000000ffff757224 */ /* 0x000fc400078e001b */
[----:B------:R-:W-:Y:S02]  /*4850*/  IMAD.MOV.U32 R116, RZ, RZ, R24 ;  /* 0x000000ffff747224 */ /* 0x000fe400078e0018 */
[----:B------:R-:W2:Y:S01]  /*4860*/  LDSM.16.MT88.4 R24, [R236+0x7880] ;  /* 0x00788000ec18783b */ /* 0x000ea20000004200 */
[C---:B------:R-:W-:Y:S01]  /*4870*/  HMMA.16816.F32.BF16 R16, R4.reuse, R80, R16 ;  /* 0x000000500410723c */ /* 0x040fe20000041810 */
[----:B------:R-:W-:Y:S01]  /*4880*/  IMAD.MOV.U32 R102, RZ, RZ, R45 ;  /* 0x000000ffff667224 */ /* 0x000fe200078e002d */
[----:B------:R-:W-:Y:S01]  /*4890*/  MOV R163, R46 ;  /* 0x0000002e00a37202 */ /* 0x000fe20000000f00 */
[----:B------:R-:W-:Y:S02]  /*48a0*/  IMAD.MOV.U32 R101, RZ, RZ, R44 ;  /* 0x000000ffff657224 */ /* 0x000fe400078e002c */
[----:B------:R-:W-:Y:S02]  /*48b0*/  IMAD.MOV.U32 R162, RZ, RZ, R47 ;  /* 0x000000ffffa27224 */ /* 0x000fe400078e002f */
[----:B------:R-:W4:Y:S01]  /*48c0*/  LDSM.16.MT88.4 R44, [R240+0x7080] ;  /* 0x00708000f02c783b */ /* 0x000f220000004200 */
[----:B------:R-:W-:Y:S01]  /*48d0*/  HMMA.16816.F32.BF16 R32, R4, R56, R32 ;  /* 0x000000380420723c */ /* 0x000fe20000041820 */
[----:B------:R-:W-:Y:S01]  /*48e0*/  MOV R36, R41 ;  /* 0x0000002900247202 */ /* 0x000fe20000000f00 */
[----:B------:R-:W-:Y:S01]  /*48f0*/  IMAD.MOV.U32 R127, RZ, RZ, R42 ;  /* 0x000000ffff7f7224 */ /* 0x000fe200078e002a */
[----:B------:R-:W-:Y:S01]  /*4900*/  MOV R125, R40 ;  /* 0x00000028007d7202 */ /* 0x000fe20000000f00 */
[----:B------:R-:W-:-:S02]  /*4910*/  IMAD.MOV.U32 R126, RZ, RZ, R43 ;  /* 0x000000ffff7e7224 */ /* 0x000fc400078e002b */
[----:B------:R-:W2:Y:S02]  /*4920*/  LDSM.16.MT88.4 R40, [R237+0x7880] ;  /* 0x00788000ed28783b */ /* 0x000ea40000004200 */
[C---:B------:R-:W-:Y:S02]  /*4930*/  HMMA.16816.F32.BF16 R20, R4.reuse, R54, R20 ;  /* 0x000000360414723c */ /* 0x040fe40000041814 */
[----:B------:R-:W2:Y:S06]  /*4940*/  LDSM.16.MT88.4 R52, [R239+0x7080] ;  /* 0x00708000ef34783b */ /* 0x000eac0000004200 */
[----:B------:R-:W-:Y:S01]  /*4950*/  IMAD.MOV.U32 R15, RZ, RZ, R17 ;  /* 0x000000ffff0f7224 */ /* 0x000fe200078e0011 */
[----:B------:R-:W-:Y:S01]  /*4960*/  MOV R3, R19 ;  /* 0x0000001300037202 */ /* 0x000fe20000000f00 */
[----:B------:R-:W-:Y:S01]  /*4970*/  IMAD.MOV.U32 R13, RZ, RZ, R18 ;  /* 0x000000ffff0d7224 */ /* 0x000fe200078e0012 */
[----:B------:R-:W-:Y:S01]  /*4980*/  HMMA.16816.F32.BF16 R72, R4, R58, R28 ;  /* 0x0000003a0448723c */ /* 0x000fe2000004181c */
[----:B------:R-:W-:Y:S01]  /*4990*/  IMAD.MOV.U32 R0, RZ, RZ, R16 ;  /* 0x000000ffff007224 */ /* 0x000fe200078e0010 */
[----:B------:R-:W4:Y:S03]  /*49a0*/  LDSM.16.MT88.4 R56, [R240+0x7880] ;  /* 0x00788000f038783b */ /* 0x000f260000004200 */
[----:B------:R-:W-:Y:S01]  /*49b0*/  IMAD.MOV.U32 R124, RZ, RZ, R33 ;  /* 0x000000ffff7c7224 */ /* 0x000fe200078e0021 */
[----:B------:R-:W-:Y:S01]  /*49c0*/  MOV R122, R35 ;  /* 0x00000023007a7202 */ /* 0x000fe20000000f00 */
[----:B------:R-:W-:Y:S01]  /*49d0*/  IMAD.MOV.U32 R123, RZ, RZ, R34 ;  /* 0x000000ffff7b7224 */ /* 0x000fe200078e0022 */
[----:B-1----:R-:W-:Y:S01]  /*49e0*/  HMMA.16816.F32.BF16 R16, R8, R64, RZ ;  /* 0x000000400810723c */ /* 0x002fe200000418ff */
[----:B------:R-:W-:-:S04]  /*49f0*/  IMAD.MOV.U32 R121, RZ, RZ, R32 ;  /* 0x000000ffff797224 */ /* 0x000fc800078e0020 */
[----:B------:R-:W-:Y:S01]  /*4a00*/  MOV R111, R23 ;  /* 0x00000017006f7202 */ /* 0x000fe20000000f00 */
[----:B------:R-:W-:Y:S01]  /*4a10*/  IMAD.MOV.U32 R110, RZ, RZ, R21 ;  /* 0x000000ffff6e7224 */ /* 0x000fe200078e0015 */
[----:B------:R-:W-:Y:S01]  /*4a20*/  MOV R108, R20 ;  /* 0x00000014006c7202 */ /* 0x000fe20000000f00 */
[----:B---3--:R-:W-:Y:S01]  /*4a30*/  HMMA.16816.F32.BF16 R32, R8, R48, RZ ;  /* 0x000000300820723c */ /* 0x008fe200000418ff */
[----:B------:R-:W-:Y:S02]  /*4a40*/  IMAD.MOV.U32 R65, RZ, RZ, R36 ;  /* 0x000000ffff417224 */ /* 0x000fe400078e0024 */
[----:B------:R-:W-:-:S05]  /*4a50*/  IMAD.MOV.U32 R109, RZ, RZ, R22 ;  /* 0x000000ffff6d7224 */ /* 0x000fca00078e0016 */
[C---:B------:R-:W-:Y:S01]  /*4a60*/  HMMA.16816.F32.BF16 R28, R8.reuse, R50, RZ ;  /* 0x00000032081c723c */ /* 0x040fe200000418ff */
[----:B------:R-:W1:Y:S07]  /*4a70*/  LDSM.16.MT88.4 R48, [R239+0x7880] ;  /* 0x00788000ef30783b */ /* 0x000e6e0000004200 */
[----:B------:R-:W-:Y:S08]  /*4a80*/  HMMA.16816.F32.BF16 R36, R8, R66, RZ ;  /* 0x000000420824723c */ /* 0x000ff000000418ff */
[----:B--2---:R-:W-:Y:S08]  /*4a90*/  HMMA.16816.F32.BF16 R68, R4, R24, R16 ;  /* 0x000000180444723c */ /* 0x004ff00000041810 */
[C---:B----4-:R-:W-:Y:S07]  /*4aa0*/  HMMA.16816.F32.BF16 R16, R8.reuse, R44, RZ ;  /* 0x0000002c0810723c */ /* 0x050fee00000418ff */
[----:B------:R-:W-:Y:S01]  /*4ab0*/  MOV R45, R105 ;  /* 0x00000069002d7202 */ /* 0x000fe20000000f00 */
[----:B------:R-:W-:Y:S08]  /*4ac0*/  HMMA.16816.F32.BF16 R20, R8, R78, RZ ;  /* 0x0000004e0814723c */ /* 0x000ff000000418ff */
[C---:B------:R-:W-:Y:S08]  /*4ad0*/  HMMA.16816.F32.BF16 R76, R4.reuse, R40, R32 ;  /* 0x00000028044c723c */ /* 0x040ff00000041820 */
[----:B------:R-:W-:Y:S01]  /*4ae0*/  HMMA.16816.F32.BF16 R172, R4, R42, R28 ;  /* 0x0000002a04ac723c */ /* 0x000fe2000004181c */
[----:B------:R-:W-:Y:S07]  /*4af0*/  LDSM.16.MT88.4 R40, [R237+0x8880] ;  /* 0x00888000ed28783b */ /* 0x000fee0000004200 */
[C---:B------:R-:W-:Y:S07]  /*4b00*/  HMMA.16816.F32.BF16 R32, R8.reuse, R46, RZ ;  /* 0x0000002e0820723c */ /* 0x040fee00000418ff */
[----:B------:R-:W-:Y:S01]  /*4b10*/  MOV R46, R123 ;  /* 0x0000007b002e7202 */ /* 0x000fe20000000f00 */
[----:B------:R-:W-:Y:S01]  /*4b20*/  HMMA.16816.F32.BF16 R28, R8, R52, RZ ;  /* 0x00000034081c723c */ /* 0x000fe200000418ff */
[----:B------:R-:W-:-:S06]  /*4b30*/  IMAD.MOV.U32 R47, RZ, RZ, R122 ;  /* 0x000000ffff2f7224 */ /* 0x000fcc00078e007a */
[----:B------:R-:W-:Y:S01]  /*4b40*/  IMAD.MOV.U32 R53, RZ, RZ, R119 ;  /* 0x000000ffff357224 */ /* 0x000fe200078e0077 */
[----:B------:R-:W-:Y:S01]  /*4b50*/  HMMA.16816.F32.BF16 R176, R4, R26, R36 ;  /* 0x0000001a04b0723c */ /* 0x000fe20000041824 */
[----:B------:R-:W2:Y:S01]  /*4b60*/  LDSM.16.MT88.4 R36, [R236+0x9080] ;  /* 0x00908000ec24783b */ /* 0x000ea20000004200 */
[----:B------:R-:W-:-:S06]  /*4b70*/  IMAD.MOV.U32 R52, RZ, RZ, R116 ;  /* 0x000000ffff347224 */ /* 0x000fcc00078e0074 */
[----:B------:R-:W-:Y:S07]  /*4b80*/  HMMA.16816.F32.BF16 R24, R8, R54, RZ ;  /* 0x000000360818723c */ /* 0x000fee00000418ff */
[----:B------:R-:W-:Y:S01]  /*4b90*/  IMAD.MOV.U32 R54, RZ, RZ, R118 ;  /* 0x000000ffff367224 */ /* 0x000fe200078e0076 */
[----:B------:R-:W-:Y:S01]  /*4ba0*/  HMMA.16816.F32.BF16 R16, R4, R56, R16 ;  /* 0x000000380410723c */ /* 0x000fe20000041810 */
[----:B------:R-:W-:-:S06]  /*4bb0*/  MOV R55, R117 ;  /* 0x0000007500377202 */ /* 0x000fcc0000000f00 */
[----:B------:R-:W-:Y:S01]  /*4bc0*/  IMAD.MOV.U32 R56, RZ, RZ, R104 ;  /* 0x000000ffff387224 */ /* 0x000fe200078e0068 */
[----:B------:R-:W-:Y:S01]  /*4bd0*/  HMMA.16816.F32.BF16 R80, R4, R82, R20 ;  /* 0x000000520450723c */ /* 0x000fe20000041814 */
[----:B------:R-:W-:-:S07]  /*4be0*/  MOV R57, R103 ;  /* 0x0000006700397202 */ /* 0x000fce0000000f00 */
[----:B------:R-:W-:Y:S07]  /*4bf0*/  HMMA.16816.F32.BF16 R20, R8, R60, RZ ;  /* 0x0000003c0814723c */ /* 0x000fee00000418ff */
[----:B------:R-:W-:Y:S01]  /*4c00*/  MOV R60, R0 ;  /* 0x00000000003c7202 */ /* 0x000fe20000000f00 */
[----:B------:R-:W-:Y:S01]  /*4c10*/  HMMA.16816.F32.BF16 R112, R4, R58, R32 ;  /* 0x0000003a0470723c */ /* 0x000fe20000041820 */
[----:B------:R-:W-:Y:S01]  /*4c20*/  IMAD.MOV.U32 R44, RZ, RZ, R16 ;  /* 0x000000ffff2c7224 */ /* 0x000fe200078e0010 */
[----:B------:R-:W-:Y:S01]  /*4c30*/  MOV R66, R18 ;  /* 0x0000001200427202 */ /* 0x000fe20000000f00 */
[----:B------:R-:W-:Y:S01]  /*4c40*/  IMAD.MOV.U32 R67, RZ, RZ, R17 ;  /* 0x000000ffff437224 */ /* 0x000fe200078e0011 */
[----:B------:R-:W-:Y:S01]  /*4c50*/  MOV R61, R15 ;  /* 0x0000000f003d7202 */ /* 0x000fe20000000f00 */
[----:B------:R-:W-:-:S02]  /*4c60*/  IMAD.MOV.U32 R64, RZ, RZ, R19 ;  /* 0x000000ffff407224 */ /* 0x000fc400078e0013 */
[----:B------:R-:W-:Y:S01]  /*4c70*/  IMAD.MOV.U32 R32, RZ, RZ, R102 ;  /* 0x000000ffff207224 */ /* 0x000fe200078e0066 */
[----:B-1----:R-:W-:Y:S01]  /*4c80*/  HMMA.16816.F32.BF16 R104, R4, R48, R28 ;  /* 0x000000300468723c */ /* 0x002fe2000004181c */
[----:B------:R-:W-:Y:S01]  /*4c90*/  LDSM.16.MT88.4 R28, [R240+0x8880] ;  /* 0x00888000f01c783b */ /* 0x000fe20000004200 */
[----:B------:R-:W-:Y:S01]  /*4ca0*/  IMAD.MOV.U32 R33, RZ, RZ, R57 ;  /* 0x000000ffff217224 */ /* 0x000fe200078e0039 */
[----:B------:R-:W-:Y:S01]  /*4cb0*/  MOV R35, R44 ;  /* 0x0000002c00237202 */ /* 0x000fe20000000f00 */
[----:B------:R-:W-:Y:S01]  /*4cc0*/  IMAD.MOV.U32 R57, RZ, RZ, R65 ;  /* 0x000000ffff397224 */ /* 0x000fe200078e0041 */
[----:B------:R-:W-:Y:S01]  /*4cd0*/  MOV R65, R120 ;  /* 0x0000007800417202 */ /* 0x000fe20000000f00 */
[----:B------:R-:W-:Y:S01]  /*4ce0*/  IMAD.MOV.U32 R44, RZ, RZ, R121 ;  /* 0x000000ffff2c7224 */ /* 0x000fe200078e0079 */
[----:B------:R-:W-:Y:S01]  /*4cf0*/  MOV R48, R100 ;  /* 0x0000006400307202 */ /* 0x000fe20000000f00 */
[----:B------:R-:W-:Y:S01]  /*4d00*/  IMAD.MOV.U32 R49, RZ, RZ, R101 ;  /* 0x000000ffff317224 */ /* 0x000fe200078e0065 */
[----:B------:R-:W-:Y:S01]  /*4d10*/  HMMA.16816.F32.BF16 R16, R8, R62, RZ ;  /* 0x0000003e0810723c */ /* 0x000fe200000418ff */
[----:B------:R-:W-:Y:S01]  /*4d20*/  IMAD.MOV.U32 R34, RZ, RZ, R45 ;  /* 0x000000ffff227224 */ /* 0x000fe200078e002d */
[----:B------:R-:W-:Y:S01]  /*4d30*/  MOV R59, R126 ;  /* 0x0000007e003b7202 */ /* 0x000fe20000000f00 */
[----:B------:R-:W-:-:S02]  /*4d40*/  IMAD.MOV.U32 R58, RZ, RZ, R127 ;  /* 0x000000ffff3a7224 */ /* 0x000fc400078e007f */
[----:B------:R-:W-:Y:S02]  /*4d50*/  IMAD.MOV.U32 R45, RZ, RZ, R124 ;  /* 0x000000ffff2d7224 */ /* 0x000fe400078e007c */
[----:B------:R-:W-:Y:S01]  /*4d60*/  FADD.FTZ R0, R97, R14 ;  /* 0x0000000e61007221 */ /* 0x000fe20000010000 */
[----:B------:R-:W-:Y:S01]  /*4d70*/  HMMA.16816.F32.BF16 R100, R4, R50, R24 ;  /* 0x000000320464723c */ /* 0x000fe20000041818 */
[----:B------:R-:W1:Y:S01]  /*4d80*/  LDSM.16.MT88.4 R24, [R237+0x9080] ;  /* 0x00908000ed18783b */ /* 0x000e620000004200 */
[----:B------:R-:W-:Y:S02]  /*4d90*/  IMAD.MOV.U32 R62, RZ, RZ, R13 ;  /* 0x000000ffff3e7224 */ /* 0x000fe400078e000d */
[----:B------:R-:W-:Y:S02]  /*4da0*/  FADD.FTZ R13, R98, R0 ;  /* 0x00000000620d7221 */ /* 0x000fe40000010000 */
[----:B------:R-:W-:Y:S02]  /*4db0*/  IMAD.MOV.U32 R63, RZ, RZ, R3 ;  /* 0x000000ffff3f7224 */ /* 0x000fe400078e0003 */
[----:B------:R-:W-:-:S02]  /*4dc0*/  IMAD.MOV.U32 R50, RZ, RZ, R169 ;  /* 0x000000ffff327224 */ /* 0x000fc400078e00a9 */
[----:B------:R-:W-:Y:S02]  /*4dd0*/  IMAD.MOV.U32 R51, RZ, RZ, R168 ;  /* 0x000000ffff337224 */ /* 0x000fe400078e00a8 */
[----:B--2---:R-:W-:Y:S01]  /*4de0*/  HMMA.16816.F32.BF16 R168, R4, R36, R20 ;  /* 0x0000002404a8723c */ /* 0x004fe20000041814 */
[--C-:B------:R-:W-:Y:S02]  /*4df0*/  FFMA.FTZ R3, R94, c[0x0][0x2d0], -R12.reuse ;  /* 0x0000b4005e037a23 */ /* 0x100fe4000001080c */
[----:B------:R-:W-:Y:S02]  /*4e00*/  FFMA.FTZ R0, R93, c[0x0][0x2d0], -R12 ;  /* 0x0000b4005d007a23 */ /* 0x000fe4000001080c */
[----:B------:R-:W-:Y:S01]  /*4e10*/  IMAD.MOV.U32 R97, RZ, RZ, R50 ;  /* 0x000000ffff617224 */ /* 0x000fe200078e0032 */
[----:B------:R-:W-:Y:S01]  /*4e20*/  MOV R50, R163 ;  /* 0x000000a300327202 */ /* 0x000fe20000000f00 */
[----:B------:R-:W-:Y:S01]  /*4e30*/  IMAD.MOV.U32 R36, RZ, RZ, R111 ;  /* 0x000000ffff247224 */ /* 0x000fe200078e006f */
[----:B------:R-:W-:Y:S01]  /*4e40*/  HMMA.16816.F32.BF16 R20, R8, R40, RZ ;  /* 0x000000280814723c */ /* 0x000fe200000418ff */
[----:B------:R-:W-:Y:S01]  /*4e50*/  MOV R37, R56 ;  /* 0x0000003800257202 */ /* 0x000fe20000000f00 */
[----:B------:R-:W-:Y:S01]  /*4e60*/  IMAD.MOV.U32 R56, RZ, RZ, R125 ;  /* 0x000000ffff387224 */ /* 0x000fe200078e007d */
[----:B------:R2:W3:Y:S01]  /*4e70*/  MUFU.EX2 R40, R0 ;  /* 0x0000000000287308 */ /* 0x0004e20000000800 */
[----:B------:R-:W-:Y:S01]  /*4e80*/  IMAD.MOV.U32 R98, RZ, RZ, R51 ;  /* 0x000000ffff627224 */ /* 0x000fe200078e0033 */
[----:B------:R4:W5:Y:S02]  /*4e90*/  LDL.LU R163, [R1+0x98] ;  /* 0x0000980001a37983 */ /* 0x0009640000300800 */
[----:B------:R-:W-:Y:S01]  /*4ea0*/  IMAD.MOV.U32 R41, RZ, RZ, R108 ;  /* 0x000000ffff297224 */ /* 0x000fe200078e006c */
[----:B------:R-:W-:Y:S07]  /*4eb0*/  HMMA.16816.F32.BF16 R120, R4, R38, R16 ;  /* 0x000000260478723c */ /* 0x000fee0000041810 */
[----:B------:R-:W-:Y:S01]  /*4ec0*/  MOV R38, R110 ;  /* 0x0000006e00267202 */ /* 0x000fe20000000f00 */
[----:B------:R-:W-:Y:S01]  /*4ed0*/  HMMA.16816.F32.BF16 R16, R8, R42, RZ ;  /* 0x0000002a0810723c */ /* 0x000fe200000418ff */
[----:B------:R-:W-:-:S02]  /*4ee0*/  IMAD.MOV.U32 R39, RZ, RZ, R109 ;  /* 0x000000ffff277224 */ /* 0x000fc400078e006d */
[----:B------:R-:W-:Y:S01]  /*4ef0*/  MOV R93, R38 ;  /* 0x00000026005d7202 */ /* 0x000fe20000000f00 */
[----:B--2---:R-:W-:-:S04]  /*4f00*/  FFMA.FTZ R0, R92, c[0x0][0x2d0], -R2 ;  /* 0x0000b4005c007a23 */ /* 0x004fc80000010802 */
[C---:B-1----:R-:W-:Y:S01]  /*4f10*/  HMMA.16816.F32.BF16 R108, R4.reuse, R24, R20 ;  /* 0x00000018046c723c */ /* 0x042fe20000041814 */
[----:B------:R-:W1:Y:S11]  /*4f20*/  LDSM.16.MT88.4 R20, [R240+0x9080] ;  /* 0x00908000f014783b */ /* 0x000e760000004200 */
[----:B------:R-:W-:Y:S04]  /*4f30*/  @!UPT UIADD3 URZ, URZ, URZ, URZ ;  /* 0x0000003f3f3ff290 */ /* 0x000fe8000fffe03f */
[----:B------:R-:W-:Y:S01]  /*4f40*/  HMMA.16816.F32.BF16 R116, R4, R26, R16 ;  /* 0x0000001a0474723c */ /* 0x000fe20000041810 */
[----:B------:R-:W-:Y:S01]  /*4f50*/  MOV R38, R144 ;  /* 0x0000009000267202 */ /* 0x000fe20000000f00 */
[----:B------:R-:W-:Y:S02]  /*4f60*/  IMAD.MOV.U32 R43, RZ, RZ, R155 ;  /* 0x000000ffff2b7224 */ /* 0x000fe400078e009b */
[----:B------:R-:W-:Y:S02]  /*4f70*/  IMAD.MOV.U32 R94, RZ, RZ, R39 ;  /* 0x000000ffff5e7224 */ /* 0x000fe400078e0027 */
[----:B------:R-:W-:Y:S02]  /*4f80*/  IMAD.MOV.U32 R92, RZ, RZ, R41 ;  /* 0x000000ffff5c7224 */ /* 0x000fe400078e0029 */
[----:B------:R-:W-:Y:S11]  /*4f90*/  HMMA.16816.F32.BF16 R16, R8, R28, RZ ;  /* 0x0000001c0810723c */ /* 0x000ff600000418ff */
[----:B------:R-:W-:Y:S11]  /*4fa0*/  @!UPT UIADD3 URZ, URZ, URZ, URZ ;  /* 0x0000003f3f3ff290 */ /* 0x000ff6000fffe03f */
[----:B------:R-:W-:Y:S02]  /*4fb0*/  @!UPT UIADD3 URZ, URZ, URZ, URZ ;  /* 0x0000003f3f3ff290 */ /* 0x000fe4000fffe03f */
[----:B-1----:R-:W-:Y:S07]  /*4fc0*/  HMMA.16816.F32.BF16 R124, R4, R20, R16 ;  /* 0x00000014047c723c */ /* 0x002fee0000041810 */
[--C-:B------:R-:W-:Y:S01]  /*4fd0*/  FFMA.FTZ R21, R96, c[0x0][0x2d0], -R12.reuse ;  /* 0x0000b40060157a23 */ /* 0x100fe2000001080c */
[----:B------:R-:W-:Y:S01]  /*4fe0*/  HMMA.16816.F32.BF16 R16, R8, R30, RZ ;  /* 0x0000001e0810723c */ /* 0x000fe200000418ff */
[----:B------:R-:W-:Y:S01]  /*4ff0*/  FFMA.FTZ R20, R95, c[0x0][0x2d0], -R12 ;  /* 0x0000b4005f147a23 */ /* 0x000fe2000001080c */
[----:B------:R-:W-:Y:S01]  /*5000*/  MOV R96, R37 ;  /* 0x0000002500607202 */ /* 0x000fe20000000f00 */
[----:B------:R-:W-:Y:S01]  /*5010*/  IMAD.MOV.U32 R95, RZ, RZ, R36 ;  /* 0x000000ffff5f7224 */ /* 0x000fe200078e0024 */
[----:B------:R-:W-:Y:S01]  /*5020*/  MOV R28, R154 ;  /* 0x0000009a001c7202 */ /* 0x000fe20000000f00 */
[----:B------:R-:W-:Y:S01]  /*5030*/  IMAD.MOV.U32 R29, RZ, RZ, R153 ;  /* 0x000000ffff1d7224 */ /* 0x000fe200078e0099 */
[----:B------:R-:W-:Y:S11]  /*5040*/  MUFU.EX2 R21, R21 ;  /* 0x0000001500157308 */ /* 0x000ff60000000800 */
[----:B------:R-:W-:Y:S07]  /*5050*/  @!UPT UIADD3 URZ, URZ, URZ, URZ ;  /* 0x0000003f3f3ff290 */ /* 0x000fee000fffe03f */
[----:B------:R-:W-:Y:S01]  /*5060*/  HMMA.16816.F32.BF16 R24, R4, R22, R16 ;  /* 0x000000160418723c */ /* 0x000fe20000041810 */
[----:B------:R-:W-:Y:S01]  /*5070*/  MOV R31, R147 ;  /* 0x00000093001f7202 */ /* 0x000fe20000000f00 */
[----:B------:R-:W-:Y:S01]  /*5080*/  IMAD.MOV.U32 R36, RZ, RZ, R146 ;  /* 0x000000ffff247224 */ /* 0x000fe200078e0092 */
[----:B------:R1:W-:Y:S04]  /*5090*/  MUFU.EX2 R23, R3 ;  /* 0x0000000300177308 */ /* 0x0003e80000000800 */
[----:B------:R-:W-:Y:S01]  /*50a0*/  FADD.FTZ R22, R99, R13 ;  /* 0x0000000d63167221 */ /* 0x000fe20000010000 */
[----:B------:R-:W-:Y:S01]  /*50b0*/  MOV R99, R48 ;  /* 0x0000003000637202 */ /* 0x000fe20000000f00 */
[----:B------:R-:W2:Y:S01]  /*50c0*/  LDSM.16.MT88.4 R12, [R239+0x8880] ;  /* 0x00888000ef0c783b */ /* 0x000ea20000004200 */
[----:B------:R-:W-:Y:S01]  /*50d0*/  IMAD.MOV.U32 R37, RZ, RZ, R145 ;  /* 0x000000ffff257224 */ /* 0x000fe200078e0091 */
[----:B------:R-:W2:Y:S01]  /*50e0*/  MUFU.EX2 R20, R20 ;  /* 0x0000001400147308 */ /* 0x000ea20000000800 */
[----:B------:R-:W-:Y:S01]  /*50f0*/  IMAD.MOV.U32 R30, RZ, RZ, R152 ;  /* 0x000000ffff1e7224 */ /* 0x000fe200078e0098 */
[----:B------:R-:W-:Y:S01]  /*5100*/  LDSM.16.MT88.4 R144, [R237+0x5080] ;  /* 0x00508000ed90783b */ /* 0x000fe20000004200 */
[----:B------:R-:W-:-:S02]  /*5110*/  IMAD.MOV.U32 R39, RZ, RZ, R131 ;  /* 0x000000ffff277224 */ /* 0x000fc400078e0083 */
[----:B------:R-:W-:Y:S01]  /*5120*/  IMAD.MOV.U32 R48, RZ, RZ, R49 ;  /* 0x000000ffff307224 */ /* 0x000fe200078e0031 */
[----:B------:R-:W-:Y:S01]  /*5130*/  LDSM.16.MT88.4 R152, [R236+0x5080] ;  /* 0x00508000ec98783b */ /* 0x000fe20000004200 */
[----:B------:R-:W-:Y:S02]  /*5140*/  IMAD.MOV.U32 R49, RZ, RZ, R32 ;  /* 0x000000ffff317224 */ /* 0x000fe400078e0020 */
[----:B-1----:R-:W-:Y:S01]  /*5150*/  FFMA.FTZ R3, R90, c[0x0][0x2d0], -R2 ;  /* 0x0000b4005a037a23 */ /* 0x002fe20000010802 */
[C---:B--2---:R-:W-:Y:S08]  /*5160*/  HMMA.16816.F32.BF16 R16, R8.reuse, R12, RZ ;  /* 0x0000000c0810723c */ /* 0x044ff000000418ff */
[----:B------:R-:W-:Y:S01]  /*5170*/  HMMA.16816.F32.BF16 R8, R8, R14, RZ ;  /* 0x0000000e0808723c */ /* 0x000fe200000418ff */
[----:B------:R-:W1:Y:S11]  /*5180*/  LDSM.16.MT88.4 R12, [R239+0x9080] ;  /* 0x00908000ef0c783b */ /* 0x000e760000004200 */
[----:B------:R-:W-:Y:S04]  /*5190*/  @!UPT UIADD3 URZ, URZ, URZ, URZ ;  /* 0x0000003f3f3ff290 */ /* 0x000fe8000fffe03f */
[C---:B-1----:R-:W-:Y:S08]  /*51a0*/  HMMA.16816.F32.BF16 R16, R4.reuse, R12, R16 ;  /* 0x0000000c0410723c */ /* 0x042ff00000041810 */
[----:B------:R-:W-:Y:S01]  /*51b0*/  HMMA.16816.F32.BF16 R12, R4, R14, R8 ;  /* 0x0000000e040c723c */ /* 0x000fe20000041808 */
[----:B------:R1:W-:Y:S06]  /*51c0*/  MUFU.EX2 R7, R0 ;  /* 0x0000000000077308 */ /* 0x0003ec0000000800 */
[----:B------:R-:W-:-:S02]  /*51d0*/  FADD.FTZ R4, R128, R22 ;  /* 0x0000001680047221 */ /* 0x000fc40000010000 */
[----:B------:R-:W-:Y:S01]  /*51e0*/  MUFU.EX2 R5, R3 ;  /* 0x0000000300057308 */ /* 0x000fe20000000800 */
[----:B---3--:R-:W-:Y:S02]  /*51f0*/  IMAD.MOV.U32 R22, RZ, RZ, R40 ;  /* 0x000000ffff167224 */ /* 0x008fe400078e0028 */
[--C-:B-1----:R-:W-:Y:S02]  /*5200*/  FFMA.FTZ R0, R91, c[0x0][0x2d0], -R2.reuse ;  /* 0x0000b4005b007a23 */ /* 0x102fe40000010802 */
[----:B------:R-:W-:-:S03]  /*5210*/  FFMA.FTZ R2, R89, c[0x0][0x2d0], -R2 ;  /* 0x0000b40059027a23 */ /* 0x000fc60000010802 */
[----:B------:R1:W-:Y:S08]  /*5220*/  MUFU.EX2 R6, R0 ;  /* 0x0000000000067308 */ /* 0x0003f00000000800 */
[----:B------:R2:W3:Y:S01]  /*5230*/  MUFU.EX2 R3, R2 ;  /* 0x0000000200037308 */ /* 0x0004e20000000800 */
[----:B------:R-:W-:Y:S01]  /*5240*/  F2FP.BF16.PACK_AB R128, R20, R21 ;  /* 0x000000151480723e */ /* 0x000fe200000010ff */
[----:B------:R-:W-:Y:S01]  /*5250*/  IMAD.MOV.U32 R8, RZ, RZ, R35 ;  /* 0x000000ffff087224 */ /* 0x000fe200078e0023 */
[----:B------:R-:W-:Y:S01]  /*5260*/  MOV R41, R160 ;  /* 0x000000a000297202 */ /* 0x000fe20000000f00 */
[----:B------:R-:W-:-:S02]  /*5270*/  IMAD.MOV.U32 R40, RZ, RZ, R161 ;  /* 0x000000ffff287224 */ /* 0x000fc400078e00a1 */
[----:B------:R-:W-:Y:S02]  /*5280*/  IMAD.MOV.U32 R42, RZ, RZ, R135 ;  /* 0x000000ffff2a7224 */ /* 0x000fe400078e0087 */
[----:B------:R-:W-:Y:S02]  /*5290*/  IMAD.MOV.U32 R51, RZ, RZ, R162 ;  /* 0x000000ffff337224 */ /* 0x000fe400078e00a2 */
[----:B-1----:R-:W-:Y:S01]  /*52a0*/  FADD.FTZ R0, R86, R84 ;  /* 0x0000005456007221 */ /* 0x002fe20000010000 */
[----:B------:R-:W-:Y:S01]  /*52b0*/  MOV R10, R66 ;  /* 0x00000042000a7202 */ /* 0x000fe20000000f00 */
[----:B------:R-:W-:Y:S01]  /*52c0*/  IMAD.MOV.U32 R9, RZ, RZ, R67 ;  /* 0x000000ffff097224 */ /* 0x000fe200078e0043 */
[----:B------:R4:W5:Y:S01]  /*52d0*/  LDL.LU R162, [R1+0x94] ;  /* 0x0000940001a27983 */ /* 0x0009620000300800 */
[----:B--2---:R-:W-:Y:S01]  /*52e0*/  FADD.FTZ R2, R130, R4 ;  /* 0x0000000482027221 */ /* 0x004fe20000010000 */
[----:B------:R-:W-:Y:S02]  /*52f0*/  F2FP.BF16.PACK_AB R130, R22, R23 ;  /* 0x000000171682723e */ /* 0x000fe400000010ff */
[----:B---3--:R-:W-:Y:S01]  /*5300*/  F2FP.BF16.PACK_AB R131, R3, R5 ;  /* 0x000000050383723e */ /* 0x008fe200000010ff */
[----:B------:R-:W-:Y:S01]  /*5310*/  FADD.FTZ R4, R129, R2 ;  /* 0x0000000281047221 */ /* 0x000fe20000010000 */
[----:B------:R-:W-:Y:S01]  /*5320*/  F2FP.BF16.PACK_AB R129, R6, R7 ;  /* 0x000000070681723e */ /* 0x000fe200000010ff */
[----:B------:R-:W-:Y:S01]  /*5330*/  FADD.FTZ R0, R85, R0 ;  /* 0x0000000055007221 */ /* 0x000fe20000010000 */
[----:B------:R4:W5:Y:S05]  /*5340*/  LDL.LU R161, [R1+0x90] ;  /* 0x0000900001a17983 */ /* 0x00096a0000300800 */
[C---:B------:R-:W-:Y:S08]  /*5350*/  HMMA.16816.F32.BF16 R148, R128.reuse, R144, R148 ;  /* 0x000000908094723c */ /* 0x040ff00000041894 */
[C---:B------:R-:W-:Y:S01]  /*5360*/  HMMA.16816.F32.BF16 R156, R128.reuse, R152, R156 ;  /* 0x00000098809c723c */ /* 0x040fe2000004189c */
[----:B------:R-:W-:Y:S01]  /*5370*/  FADD.FTZ R0, R88, R0 ;  /* 0x0000000058007221 */ /* 0x000fe20000010000 */
[----:B------:R4:W5:Y:S06]  /*5380*/  LDL.LU R160, [R1+0x8c] ;  /* 0x00008c0001a07983 */ /* 0x00096c0000300800 */
[C---:B------:R-:W-:Y:S01]  /*5390*/  HMMA.16816.F32.BF16 R144, R128.reuse, R146, R136 ;  /* 0x000000928090723c */ /* 0x040fe20000041888 */
[----:B------:R-:W1:Y:S07]  /*53a0*/  LDSM.16.MT88.4 R136, [R240+0x5080] ;  /* 0x00508000f088783b */ /* 0x000e6e0000004200 */
[----:B------:R-:W-:Y:S01]  /*53b0*/  HMMA.16816.F32.BF16 R152, R128, R154, R96 ;  /* 0x0000009a8098723c */ /* 0x000fe20000041860 */
[----:B------:R-:W-:Y:S01]  /*53c0*/  FADD.FTZ R2, R87, R0 ;  /* 0x0000000057027221 */ /* 0x000fe20000010000 */
[----:B------:R-:W-:Y:S01]  /*53d0*/  LDSM.16.MT88.4 R88, [R240+0x8080] ;  /* 0x00808000f058783b */ /* 0x000fe20000004200 */
[----:B------:R-:W-:Y:S01]  /*53e0*/  IMAD.MOV.U32 R11, RZ, RZ, R64 ;  /* 0x000000ffff0b7224 */ /* 0x000fe200078e0040 */
[----:B------:R-:W-:-:S02]  /*53f0*/  UIMAD.WIDE.U32 UR10, UR16, UR4, URZ ;  /* 0x00000004100a72a5 */ /* 0x000fc4000f8e003f */
[----:B------:R4:W5:Y:S01]  /*5400*/  LDL.LU R135, [R1+0x88] ;  /* 0x0000880001877983 */ /* 0x0009620000300800 */
[----:B------:R-:W-:Y:S01]  /*5410*/  IMAD.MOV.U32 R98, RZ, RZ, R33 ;  /* 0x000000ffff627224 */ /* 0x000fe200078e0021 */
[----:B------:R-:W-:Y:S02]  /*5420*/  MOV R97, R34 ;  /* 0x0000002200617202 */ /* 0x000fe40000000f00 */
[----:B------:R-:W2:Y:S01]  /*5430*/  LDSM.16.MT88.4 R32, [R239+0x5080] ;  /* 0x00508000ef20783b */ /* 0x000ea20000004200 */
[C---:B-1----:R-:W-:Y:S08]  /*5440*/  HMMA.16816.F32.BF16 R140, R128.reuse, R136, R140 ;  /* 0x00000088808c723c */ /* 0x042ff0000004188c */
[C---:B------:R-:W-:Y:S08]  /*5450*/  HMMA.16816.F32.BF16 R136, R128.reuse, R138, R28 ;  /* 0x0000008a8088723c */ /* 0x040ff0000004181c */
[C---:B--2---:R-:W-:Y:S01]  /*5460*/  HMMA.16816.F32.BF16 R28, R128.reuse, R32, R40 ;  /* 0x00000020801c723c */ /* 0x044fe20000041828 */
[----:B------:R-:W-:Y:S07]  /*5470*/  LDSM.16.MT88.4 R40, [R236+0x6880] ;  /* 0x00688000ec28783b */ /* 0x000fee0000004200 */
[C---:B------:R-:W-:Y:S01]  /*5480*/  HMMA.16816.F32.BF16 R32, R128.reuse, R34, R48 ;  /* 0x000000228020723c */ /* 0x040fe20000041830 */
[----:B------:R-:W1:Y:S07]  /*5490*/  LDSM.16.MT88.4 R48, [R237+0x6880] ;  /* 0x00688000ed30783b */ /* 0x000e6e0000004200 */
[C---:B-1----:R-:W-:Y:S08]  /*54a0*/  HMMA.16816.F32.BF16 R44, R128.reuse, R48, R44 ;  /* 0x00000030802c723c */ /* 0x042ff0000004182c */
[C---:B------:R-:W-:Y:S01]  /*54b0*/  HMMA.16816.F32.BF16 R48, R128.reuse, R50, R72 ;  /* 0x000000328030723c */ /* 0x040fe20000041848 */
[----:B------:R-:W1:Y:S07]  /*54c0*/  LDSM.16.MT88.4 R72, [R236+0x8080] ;  /* 0x00808000ec48783b */ /* 0x000e6e0000004200 */
[C---:B------:R-:W-:Y:S08]  /*54d0*/  HMMA.16816.F32.BF16 R36, R128.reuse, R40, R36 ;  /* 0x000000288024723c */ /* 0x040ff00000041824 */
[C---:B------:R-:W-:Y:S01]  /*54e0*/  HMMA.16816.F32.BF16 R40, R128.reuse, R42, R56 ;  /* 0x0000002a8028723c */ /* 0x040fe20000041838 */
[----:B------:R-:W2:Y:S07]  /*54f0*/  LDSM.16.MT88.4 R56, [R240+0x6880] ;  /* 0x00688000f038783b */ /* 0x000eae0000004200 */
[C---:B-1----:R-:W-:Y:S08]  /*5500*/  HMMA.16816.F32.BF16 R68, R128.reuse, R72, R68 ;  /* 0x000000488044723c */ /* 0x042ff00000041844 */
[----:B------:R-:W-:Y:S07]  /*5510*/  HMMA.16816.F32.BF16 R72, R128, R74, R176 ;  /* 0x0000004a8048723c */ /* 0x000fee00000418b0 */
[----:B------:R-:W-:Y:S01]  /*5520*/  MOV R178, R98 ;  /* 0x0000006200b27202 */ /* 0x000fe20000000f00 */
[----:B------:R-:W-:-:S02]  /*5530*/  IMAD.MOV.U32 R179, RZ, RZ, R97 ;  /* 0x000000ffffb37224 */ /* 0x000fc400078e0061 */
[----:B------:R-:W1:Y:S01]  /*5540*/  LDSM.16.MT88.4 R96, [R239+0x8080] ;  /* 0x00808000ef60783b */ /* 0x000e620000004200 */
[C---:B--2---:R-:W-:Y:S01]  /*5550*/  HMMA.16816.F32.BF16 R52, R128.reuse, R56, R52 ;  /* 0x000000388034723c */ /* 0x044fe20000041834 */
[----:B------:R-:W-:Y:S02]  /*5560*/  IMAD.MOV.U32 R0, RZ, RZ, R65 ;  /* 0x000000ffff007224 */ /* 0x000fe400078e0041 */
[----:B------:R-:W2:Y:S05]  /*5570*/  LDSM.16.MT88.4 R64, [R239+0x6880] ;  /* 0x00688000ef40783b */ /* 0x000eaa0000004200 */
[C---:B------:R-:W-:Y:S08]  /*5580*/  HMMA.16816.F32.BF16 R56, R128.reuse, R58, R92 ;  /* 0x0000003a8038723c */ /* 0x040ff0000004185c */
[----:B-1----:R-:W-:Y:S01]  /*5590*/  HMMA.16816.F32.BF16 R92, R128, R96, R104 ;  /* 0x00000060805c723c */ /* 0x002fe20000041868 */
[----:B------:R-:W1:Y:S01]  /*55a0*/  LDSM.16.MT88.4 R104, [R236+0x9880] ;  /* 0x00988000ec68783b */ /* 0x000e620000004200 */
[----:B------:R-:W-:-:S02]  /*55b0*/  FADD.FTZ R0, R0, R4 ;  /* 0x0000000400007221 */ /* 0x000fc40000010000 */
[----:B------:R-:W-:Y:S02]  /*55c0*/  FADD.FTZ R2, R178, R2 ;  /* 0x00000002b2027221 */ /* 0x000fe40000010000 */
[----:B------:R-:W-:Y:S02]  /*55d0*/  FADD.FTZ R4, R21, R0 ;  /* 0x0000000015047221 */ /* 0x000fe40000010000 */
[C---:B------:R-:W-:Y:S01]  /*55e0*/  HMMA.16816.F32.BF16 R84, R128.reuse, R88, R8 ;  /* 0x000000588054723c */ /* 0x040fe20000041808 */
[----:B------:R-:W-:Y:S01]  /*55f0*/  FADD.FTZ R0, R179, R2 ;  /* 0x00000002b3007221 */ /* 0x000fe20000010000 */
[----:B------:R-:W-:Y:S06]  /*5600*/  LDSM.16.MT88.4 R8, [R239+0x9880] ;  /* 0x00988000ef08783b */ /* 0x000fec0000004200 */
[----:B------:R-:W-:Y:S01]  /*5610*/  HMMA.16816.F32.BF16 R88, R128, R90, R112 ;  /* 0x0000005a8058723c */ /* 0x000fe20000041870 */
[----:B------:R-:W3:Y:S01]  /*5620*/  LDSM.16.MT88.4 R112, [R237+0x9880] ;  /* 0x00988000ed70783b */ /* 0x000ee20000004200 */
[----:B------:R-:W-:-:S06]  /*5630*/  FADD.FTZ R0, R134, R0 ;  /* 0x0000000086007221 */ /* 0x000fcc0000010000 */
[C---:B------:R-:W-:Y:S08]  /*5640*/  HMMA.16816.F32.BF16 R96, R128.reuse, R98, R100 ;  /* 0x000000628060723c */ /* 0x040ff00000041864 */
[C---:B--2---:R-:W-:Y:S08]  /*5650*/  HMMA.16816.F32.BF16 R60, R128.reuse, R64, R60 ;  /* 0x00000040803c723c */ /* 0x044ff0000004183c */
[C---:B------:R-:W-:Y:S01]  /*5660*/  HMMA.16816.F32.BF16 R64, R128.reuse, R66, R80 ;  /* 0x000000428040723c */ /* 0x040fe20000041850 */
[----:B------:R-:W2:Y:S07]  /*5670*/  LDSM.16.MT88.4 R80, [R237+0x8080] ;  /* 0x00808000ed50783b */ /* 0x000eae0000004200 */
[C---:B-1----:R-:W-:Y:S08]  /*5680*/  HMMA.16816.F32.BF16 R100, R128.reuse, R104, R168 ;  /* 0x000000688064723c */ /* 0x042ff000000418a8 */
[----:B------:R-:W-:Y:S01]  /*5690*/  HMMA.16816.F32.BF16 R104, R128, R106, R120 ;  /* 0x0000006a8068723c */ /* 0x000fe20000041878 */
[----:B------:R-:W1:Y:S01]  /*56a0*/  LDSM.16.MT88.4 R120, [R240+0x9880] ;  /* 0x00988000f078783b */ /* 0x000e620000004200 */
[----:B------:R-:W-:-:S02]  /*56b0*/  FADD.FTZ R7, R7, R0 ;  /* 0x0000000007077221 */ /* 0x000fc40000010000 */
[----:B------:R-:W-:Y:S02]  /*56c0*/  FADD.FTZ R2, R20, R4 ;  /* 0x0000000414027221 */ /* 0x000fe40000010000 */
[----:B------:R-:W-:Y:S02]  /*56d0*/  FADD.FTZ R6, R6, R7 ;  /* 0x0000000706067221 */ /* 0x000fe40000010000 */
[----:B------:R-:W-:Y:S02]  /*56e0*/  FADD.FTZ R0, R23, R2 ;  /* 0x0000000217007221 */ /* 0x000fe40000010000 */
[----:B------:R-:W-:Y:S02]  /*56f0*/  FADD.FTZ R5, R5, R6 ;  /* 0x0000000605057221 */ /* 0x000fe40000010000 */
[----:B------:R-:W-:Y:S02]  /*5700*/  FADD.FTZ R2, R22, R0 ;  /* 0x0000000016027221 */ /* 0x000fe40000010000 */
[----:B------:R-:W-:-:S05]  /*5710*/  FADD.FTZ R0, R3, R5 ;  /* 0x0000000503007221 */ /* 0x000fca0000010000 */
[----:B------:R4:W-:Y:S04]  /*5720*/  STL [R1+0x24], R0 ;  /* 0x0000240001007387 */ /* 0x0009e80000100800 */
[----:B------:R4:W-:Y:S01]  /*5730*/  STL [R1+0x20], R2 ;  /* 0x0000200201007387 */ /* 0x0009e20000100800 */
[----:B------:R-:W-:Y:S01]  /*5740*/  PLOP3.LUT P0, PT, PT, PT, UP6, 0x40, 0x0 ;  /* 0x000000000000781c */ /* 0x000fe20003f0e868 */
[----:B------:R-:W-:Y:S02]  /*5750*/  @UP5 UMOV UR9, UR11 ;  /* 0x0000000b00095c82 */ /* 0x000fe40008000000 */
[----:B------:R-:W-:Y:S01]  /*5760*/  @UP5 USHF.R.U32.HI UR16, URZ, UR5, UR9 ;  /* 0x000000053f105299 */ /* 0x000fe20008011609 */
[----:B---3--:R-:W-:Y:S01]  /*5770*/  HMMA.16816.F32.BF16 R108, R128, R112, R108 ;  /* 0x00000070806c723c */ /* 0x008fe2000004186c */
[----:B------:R-:W-:-:S02]  /*5780*/  ULDC UR10, c[0x0][0x328] ;  /* 0x0000ca00000a7ab9 */ /* 0x000fc40000000800 */
[----:B------:R-:W-:Y:S02]  /*5790*/  UIADD3 UR15, UR15, UR16, URZ ;  /* 0x000000100f0f7290 */ /* 0x000fe4000fffe03f */
[----:B------:R-:W-:-:S03]  /*57a0*/  UIADD3 UR13, UR13, -0x2, URZ ;  /* 0xfffffffe0d0d7890 */ /* 0x000fc6000fffe03f */
[----:B------:R-:W-:Y:S01]  /*57b0*/  HMMA.16816.F32.BF16 R112, R128, R114, R116 ;  /* 0x000000728070723c */ /* 0x000fe20000041874 */
[----:B------:R-:W-:-:S07]  /*57c0*/  UIADD3 UR10, UR15, UR10, URZ ;  /* 0x0000000a0f0a7290 */ /* 0x000fce000fffe03f */
[C---:B--2---:R-:W-:Y:S08]  /*57d0*/  HMMA.16816.F32.BF16 R76, R128.reuse, R80, R76 ;  /* 0x00000050804c723c */ /* 0x044ff0000004184c */
[C---:B-1----:R-:W-:Y:S08]  /*57e0*/  HMMA.16816.F32.BF16 R116, R128.reuse, R120, R124 ;  /* 0x000000788074723c */ /* 0x042ff0000004187c */
[C---:B------:R-:W-:Y:S08]  /*57f0*/  HMMA.16816.F32.BF16 R80, R128.reuse, R82, R172 ;  /* 0x000000528050723c */ /* 0x040ff000000418ac */
[C---:B------:R-:W-:Y:S08]  /*5800*/  HMMA.16816.F32.BF16 R120, R128.reuse, R122, R24 ;  /* 0x0000007a8078723c */ /* 0x040ff00000041818 */
[C---:B------:R-:W-:Y:S08]  /*5810*/  HMMA.16816.F32.BF16 R124, R128.reuse, R8, R16 ;  /* 0x00000008807c723c */ /* 0x040ff00000041810 */
[----:B------:R-:W-:Y:S01]  /*5820*/  HMMA.16816.F32.BF16 R128, R128, R10, R12 ;  /* 0x0000000a8080723c */ /* 0x000fe2000004180c */
[----:B------:R-:W-:Y:S07]  /*5830*/  @P0 BRA `(.L_x_173) ;  /* 0x0000013000000947 */ /* 0x000fee0003800000 */
[----:B----4-:R-:W-:Y:S01]  /*5840*/  ISETP.LT.AND P0, PT, RZ, UR15, PT ;  /* 0x0000000fff007c0c */ /* 0x010fe2000bf01270 */
[----:B------:R-:W-:-:S02]  /*5850*/  UIADD3 UR11, UR15, -0x1, URZ ;  /* 0xffffffff0f0b7890 */ /* 0x000fc4000fffe03f */
[----:B------:R-:W-:-:S10]  /*5860*/  ULDC UR9, c[0x0][0x32c] ;  /* 0x0000cb0000097ab9 */ /* 0x000fd40000000800 */
[----:B------:R-:W-:Y:S05]  /*5870*/  @P0 BRA `(.L_x_174) ;  /* 0x0000007000000947 */ /* 0x000fea0003800000 */
[----:B------:R-:W-:Y:S02]  /*5880*/  UISETP.NE.AND UP0, UPT, UR9, 0x1, UPT ;  /* 0x000000010900788c */ /* 0x000fe4000bf05270 */
[----:B------:R-:W-:Y:S02]  /*5890*/  UIADD3 UR11, -UR15, URZ, URZ ;  /* 0x0000003f0f0b7290 */ /* 0x000fe4000fffe13f */
[----:B------:R-:W-:Y:S02]  /*58a0*/  ULDC.64 UR4, c[0x0][0x330] ;  /* 0x0000cc0000047ab9 */ /* 0x000fe40000000a00 */
[----:B------:R-:W-:-:S05]  /*58b0*/  UIMAD.WIDE.U32 UR14, UR11, UR4, URZ ;  /* 0x000000040b0e72a5 */ /* 0x000fca000f8e003f */
[----:B------:R-:W-:-:S04]  /*58c0*/  @UP0 USHF.R.U32.HI UR11, URZ, UR5, UR15 ;  /* 0x000000053f0b0299 */ /* 0x000fc8000801160f */
[----:B------:R-:W-:Y:S01]  /*58d0*/  ULOP3.LUT UR11, URZ, UR11, URZ, 0x33, !UPT ;  /* 0x0000000b3f0b7292 */ /* 0x000fe2000f8e333f */
[----:B------:R-:W-:Y:S05]  /*58e0*/  BRA `(.L_x_175) ;  /* 0x0000004000007947 */ /* 0x000fea0003800000 */
.L_x_174:
[----:B------:R-:W-:Y:S02]  /*58f0*/  UISETP.NE.AND UP0, UPT, UR9, 0x1, UPT ;  /* 0x000000010900788c */ /* 0x000fe4000bf05270 */
[----:B------:R-:W-:Y:S02]  /*5900*/  ULDC.64 UR4, c[0x0][0x330] ;  /* 0x0000cc0000047ab9 */ /* 0x000fe40000000a00 */
[----:B------:R-:W-:-:S07]  /*5910*/  UIMAD.WIDE.U32 UR14, UR11, UR4, URZ ;  /* 0x000000040b0e72a5 */ /* 0x000fce000f8e003f */
[----:B------:R-:W-:Y:S02]  /*5920*/  @UP0 USHF.R.U32.HI UR11, URZ, UR5, UR15 ;  /* 0x000000053f0b0299 */ /* 0x000fe4000801160f */
.L_x_175:
[----:B------:R-:W-:Y:S02]  /*5930*/  ULDC UR4, c[0x0][0x32c] ;  /* 0x0000cb0000047ab9 */ /* 0x000fe40000000800 */
[----:B------:R-:W-:-:S04]  /*5940*/  UIMAD UR4, UR11, UR9, UR4 ;  /* 0x000000090b0472a4 */ /* 0x000fc8000f8e0204 */
[----:B------:R-:W-:-:S04]  /*5950*/  UISETP.LT.AND UP0, UPT, UR10, UR4, UPT ;  /* 0x000000040a00728c */ /* 0x000fc8000bf01270 */
[----:B------:R-:W-:-:S04]  /*5960*/  USEL UR10, UR10, UR4, UP0 ;  /* 0x000000040a0a7287 */ /* 0x000fc80008000000 */
.L_x_173:
[----:B----4-:R-:W-:-:S04]  /*5970*/  UIMAD.WIDE UR4, UR10, 0x2aaaaaab, URZ ;  /* 0x2aaaaaab0a0478a5 */ /* 0x010fc8000f8e023f */
[----:B------:R-:W-:-:S04]  /*5980*/  USHF.R.U32.HI UR4, URZ, 0x1f, UR5 ;  /* 0x0000001f3f047899 */ /* 0x000fc80008011605 */
[----:B------:R-:W-:-:S04]  /*5990*/  ULEA.HI.SX32 UR4, UR5, UR4, 0x1d ;  /* 0x0000000405047291 */ /* 0x000fc8000f8fea3f */
[----:B------:R-:W-:-:S04]  /*59a0*/  UISETP.LT.AND UP0, UPT, UR12, UR4, UPT ;  /* 0x000000040c00728c */ /* 0x000fc8000bf01270 */
[----:B------:R-:W-:-:S04]  /*59b0*/  USEL UR9, UR12, UR4, !UP0 ;  /* 0x000000040c097287 */ /* 0x000fc8000c000000 */
[----:B------:R-:W-:-:S06]  /*59c0*/  UISETP.GE.AND UP0, UPT, UR13, UR9, UPT ;  /* 0x000000090d00728c */ /* 0x000fcc000bf06270 */
[----:B------:R-:W-:-:S13]  /*59d0*/  PLOP3.LUT P0, PT, PT, PT, UP0, 0x40, 0x0 ;  /* 0x000000000000781c */ /* 0x000fda0003f0e808 */
[----:B------:R-:W-:Y:S05]  /*59e0*/  @P0 BRA `(.L_x_176) ;  /* 0x00003f9000000947 */ /* 0x000fea0003800000 */
[----:B------:R-:W2:Y:S04]  /*59f0*/  LDL.64 R8, [R1+0x48] ;  /* 0x0000480001087983 */ /* 0x000ea80000100a00 */
[----:B------:R-:W3:Y:S04]  /*5a00*/  LDL.64 R6, [R1+0x40] ;  /* 0x0000400001067983 */ /* 0x000ee80000100a00 */
[----:B------:R-:W4:Y:S04]  /*5a10*/  LDL.64 R2, [R1+0x38] ;  /* 0x0000380001027983 */ /* 0x000f280000100a00 */
[----:B------:R-:W4:Y:S01]  /*5a20*/  LDL.64 R4, [R1+0x30] ;  /* 0x0000300001047983 */ /* 0x000f220000100a00 */
[----:B------:R-:W-:-:S02]  /*5a30*/  MOV R134, R132 ;  /* 0x0000008400867202 */ /* 0x000fc40000000f00 */
[C---:B--2---:R-:W-:Y:S02]  /*5a40*/  IADD3 R0, P0, R8.reuse, 0x40, RZ ;  /* 0x0000004008007810 */ /* 0x044fe40007f1e0ff */
[----:B------:R-:W-:-:S03]  /*5a50*/  IADD3 R11, P1, R8, 0x80, RZ ;  /* 0x00000080080b7810 */ /* 0x000fc60007f3e0ff */
[--C-:B---3--:R-:W-:Y:S01]  /*5a60*/  IMAD.X R10, RZ, RZ, R7.reuse, P0 ;  /* 0x000000ffff0a7224 */ /* 0x108fe200000e0607 */
[----:B------:R1:W-:Y:S01]  /*5a70*/  STL [R1+0x68], R0 ;  /* 0x0000680001007387 */ /* 0x0003e20000100800 */
[----:B------:R-:W-:-:S03]  /*5a80*/  IMAD.X R9, RZ, RZ, R7, P1 ;  /* 0x000000ffff097224 */ /* 0x000fc600008e0607 */
[----:B------:R-:W-:Y:S04]  /*5a90*/  STL [R1+0x60], R11 ;  /* 0x0000600b01007387 */ /* 0x000fe80000100800 */
[----:B------:R-:W-:Y:S01]  /*5aa0*/  STL [R1+0x64], R10 ;  /* 0x0000640a01007387 */ /* 0x000fe20000100800 */
[----:B-1----:R-:W-:Y:S02]  /*5ab0*/  IADD3 R0, P0, R8, 0xc0, RZ ;  /* 0x000000c008007810 */ /* 0x002fe40007f1e0ff */
[----:B----4-:R-:W-:-:S03]  /*5ac0*/  IADD3 R8, P2, R2, 0x40, RZ ;  /* 0x0000004002087810 */ /* 0x010fc60007f5e0ff */
[----:B------:R1:W-:Y:S02]  /*5ad0*/  STL [R1+0x58], R0 ;  /* 0x0000580001007387 */ /* 0x0003e40000100800 */
[----:B------:R-:W-:Y:S02]  /*5ae0*/  IMAD.X R6, RZ, RZ, R5, P2 ;  /* 0x000000ffff067224 */ /* 0x000fe400010e0605 */
[----:B------:R-:W-:Y:S04]  /*5af0*/  STL [R1+0x5c], R9 ;  /* 0x00005c0901007387 */ /* 0x000fe80000100800 */
[----:B------:R-:W-:Y:S01]  /*5b00*/  STL [R1+0x50], R8 ;  /* 0x0000500801007387 */ /* 0x000fe20000100800 */
[----:B-1----:R-:W-:Y:S01]  /*5b10*/  IMAD.X R0, RZ, RZ, R7, P0 ;  /* 0x000000ffff007224 */ /* 0x002fe200000e0607 */
[----:B------:R-:W-:-:S04]  /*5b20*/  IADD3 R7, P1, R2, 0x80, RZ ;  /* 0x0000008002077810 */ /* 0x000fc80007f3e0ff */
[----:B------:R1:W-:Y:S01]  /*5b30*/  STL [R1+0x54], R0 ;  /* 0x0000540001007387 */ /* 0x0003e20000100800 */
[----:B------:R-:W-:-:S03]  /*5b40*/  IMAD.X R3, RZ, RZ, R5, P1 ;  /* 0x000000ffff037224 */ /* 0x000fc600008e0605 */
[----:B------:R-:W-:Y:S04]  /*5b50*/  STL [R1+0x1c], R7 ;  /* 0x00001c0701007387 */ /* 0x000fe80000100800 */
[----:B------:R-:W-:Y:S01]  /*5b60*/  STL [R1+0x2c], R6 ;  /* 0x00002c0601007387 */ /* 0x000fe20000100800 */
[----:B-1----:R-:W-:-:S05]  /*5b70*/  IADD3 R0, P0, R2, 0xc0, RZ ;  /* 0x000000c002007810 */ /* 0x002fca0007f1e0ff */
[----:B------:R1:W-:Y:S04]  /*5b80*/  STL [R1+0x14], R0 ;  /* 0x0000140001007387 */ /* 0x0003e80000100800 */
[----:B------:R2:W-:Y:S01]  /*5b90*/  STL [R1+0x18], R3 ;  /* 0x0000180301007387 */ /* 0x0005e20000100800 */
[----:B-1----:R-:W-:-:S05]  /*5ba0*/  IADD3.X R0, RZ, R5, RZ, P0, !PT ;  /* 0x00000005ff007210 */ /* 0x002fca00007fe4ff */
[----:B------:R2:W-:Y:S01]  /*5bb0*/  STL [R1+0x10], R0 ;  /* 0x0000100001007387 */ /* 0x0005e20000100800 */
[----:B------:R-:W-:-:S03]  /*5bc0*/  IMAD.MOV.U32 R2, RZ, RZ, R133 ;  /* 0x000000ffff027224 */ /* 0x000fc600078e0085 */
.L_x_187:
[----:B-12---:R-:W2:Y:S01]  /*5bd0*/  LDL R0, [R1] ;  /* 0x0000000001007983 */ /* 0x006ea20000100800 */
[----:B------:R-:W-:Y:S04]  /*5be0*/  DEPBAR.LE SB0, 0x0 ;  /* 0x000080000000791a */ /* 0x000fe80000000000 */
[----:B------:R-:W-:Y:S01]  /*5bf0*/  BAR.SYNC.DEFER_BLOCKING 0x0 ;  /* 0x0000000000007b1d */ /* 0x000fe20000010000 */
[----:B------:R-:W-:Y:S06]  /*5c00*/  UISETP.GT.AND UP0, UPT, UR12, UR13, UPT ;  /* 0x0000000d0c00728c */ /* 0x000fec000bf04270 */
[----:B------:R-:W-:Y:S01]  /*5c10*/  PLOP3.LUT P0, PT, PT, PT, UP0, 0x80, 0x0 ;  /* 0x000000000000781c */ /* 0x000fe20003f0f008 */
[----:B-----5:R1:W3:Y:S04]  /*5c20*/  LDSM.16.M88.4 R8, [R135+0x14080] ;  /* 0x014080008708783b */ /* 0x0202e80000000200 */
[----:B------:R1:W4:Y:S04]  /*5c30*/  LDSM.16.M88.4 R16, [R135+0x14880] ;  /* 0x014880008710783b */ /* 0x0003280000000200 */
[----:B------:R1:W1:Y:S04]  /*5c40*/  LDSM.16.M88.4 R24, [R135+0x15080] ;  /* 0x015080008718783b */ /* 0x0002680000000200 */
[----:B------:R1:W1:Y:S04]  /*5c50*/  LDSM.16.M88.4 R168, [R242] ;  /* 0x00000000f2a8783b */ /* 0x0002680000000200 */
[----:B------:R1:W1:Y:S04]  /*5c60*/  LDSM.16.M88.4 R176, [R252] ;  /* 0x00000000fcb0783b */ /* 0x0002680000000200 */
[----:B--2---:R2:W1:Y:S01]  /*5c70*/  LDSM.16.M88.4 R172, [R0] ;  /* 0x0000000000ac783b */ /* 0x0044620000000200 */
[----:B------:R-:W-:-:S05]  /*5c80*/  @P0 BRA `(.L_x_177) ;  /* 0x0000043000000947 */ /* 0x000fca0003800000 */
[----:B--234-:R-:W2:Y:S01]  /*5c90*/  LDL R0, [R1+0x28] ;  /* 0x0000280001007983 */ /* 0x01cea20000100800 */
[----:B------:R-:W-:Y:S02]  /*5ca0*/  ULDC.64 UR4, c[0x0][0x208] ;  /* 0x0000820000047ab9 */ /* 0x000fe40000000a00 */
[----:B------:R-:W-:Y:S01]  /*5cb0*/  UIMAD.WIDE.U32 UR14, UR13, UR4, URZ ;  /* 0x000000040d0e72a5 */ /* 0x000fe2000f8e003f */
[----:B------:R-:W3:Y:S01]  /*5cc0*/  LDL.64 R6, [R1+0x48] ;  /* 0x0000480001067983 */ /* 0x000ee20000100a00 */
[----:B------:R-:W-:Y:S03]  /*5cd0*/  USHF.R.S32.HI UR10, URZ, 0x1f, UR13 ;  /* 0x0000001f3f0a7899 */ /* 0x000fe6000801140d */
[----:B------:R-:W4:Y:S01]  /*5ce0*/  LDL.64 R132, [R1+0x40] ;  /* 0x0000400001847983 */ /* 0x000f220000100a00 */
[----:B------:R-:W-:Y:S03]  /*5cf0*/  UIMAD UR10, UR10, UR4, URZ ;  /* 0x000000040a0a72a4 */ /* 0x000fe6000f8e023f */
[----:B------:R-:W5:Y:S01]  /*5d00*/  LDL R12, [R1+0x4] ;  /* 0x00000400010c7983 */ /* 0x000f620000100800 */
[----:B------:R-:W-:Y:S03]  /*5d10*/  UIMAD UR10, UR13, UR5, UR10 ;  /* 0x000000050d0a72a4 */ /* 0x000fe6000f8e020a */
[----:B------:R-:W5:Y:S01]  /*5d20*/  LDL R22, [R1+0x68] ;  /* 0x0000680001167983 */ /* 0x000f620000100800 */
[----:B------:R-:W-:Y:S02]  /*5d30*/  UIADD3 UR4, UR15, UR10, URZ ;  /* 0x0000000a0f047290 */ /* 0x000fe4000fffe03f */
[----:B------:R-:W-:Y:S01]  /*5d40*/  UIMAD.WIDE.U32 UR10, UR14, 0x30, URZ ;  /* 0x000000300e0a78a5 */ /* 0x000fe2000f8e003f */
[----:B------:R-:W5:Y:S01]  /*5d50*/  LDL R21, [R1+0x64] ;  /* 0x0000640001157983 */ /* 0x000f620000100800 */
[----:B------:R-:W-:Y:S03]  /*5d60*/  UIMAD UR4, UR4, 0x30, URZ ;  /* 0x00000030040478a4 */ /* 0x000fe6000f8e023f */
[----:B------:R-:W5:Y:S01]  /*5d70*/  LDL R20, [R1+0x60] ;  /* 0x0000600001147983 */ /* 0x000f620000100800 */
[----:B------:R-:W-:Y:S03]  /*5d80*/  UIADD3 UR4, UR11, UR4, URZ ;  /* 0x000000040b047290 */ /* 0x000fe6000fffe03f */
[----:B------:R-:W5:Y:S04]  /*5d90*/  LDL R15, [R1+0x5c] ;  /* 0x00005c00010f7983 */ /* 0x000f680000100800 */
[----:B------:R-:W5:Y:S04]  /*5da0*/  LDL R14, [R1+0x58] ;  /* 0x00005800010e7983 */ /* 0x000f680000100800 */
[----:B------:R-:W5:Y:S01]  /*5db0*/  LDL R13, [R1+0x54] ;  /* 0x00005400010d7983 */ /* 0x000f620000100800 */
[----:B--2---:R-:W-:Y:S02]  /*5dc0*/  LOP3.LUT P2, RZ, R0, 0x1, RZ, 0xc0, !PT ;  /* 0x0000000100ff7812 */ /* 0x004fe4000784c0ff */
[----:B---3--:R-:W-:Y:S04]  /*5dd0*/  IADD3 R0, P1, R6, UR10, RZ ;  /* 0x0000000a06007c10 */ /* 0x008fe8000ff3e0ff */
[C---:B------:R-:W-:Y:S02]  /*5de0*/  LEA R4, P0, R0.reuse, c[0x0][0x1f8], 0x1 ;  /* 0x00007e0000047a11 */ /* 0x040fe400078008ff */
[----:B----4-:R-:W-:Y:S04]  /*5df0*/  IADD3.X R3, R133, UR4, RZ, P1, !PT ;  /* 0x0000000485037c10 */ /* 0x010fe80008ffe4ff */
[----:B------:R-:W-:Y:S02]  /*5e00*/  LEA.HI.X R5, R0, c[0x0][0x1fc], R3, 0x1, P0 ;  /* 0x00007f0000057a11 */ /* 0x000fe400000f0c03 */
[----:B-----5:R-:W-:Y:S03]  /*5e10*/  IADD3 R0, P1, R22, UR10, RZ ;  /* 0x0000000a16007c10 */ /* 0x020fe6000ff3e0ff */
[----:B------:R-:W-:Y:S01]  /*5e20*/  @!PT LDS RZ, [RZ] ;  /* 0x00000000fffff984 */ /* 0x000fe20000000800 */
[----:B------:R-:W-:Y:S01]  /*5e30*/  @!PT LDS RZ, [RZ] ;  /* 0x00000000fffff984 */ /* 0x000fe20000000800 */
[----:B------:R-:W-:Y:S01]  /*5e40*/  @!PT LDS RZ, [RZ] ;  /* 0x00000000fffff984 */ /* 0x000fe20000000800 */
[----:B------:R2:W-:Y:S01]  /*5e50*/  LDGSTS.E.BYPASS.LTC128B.128 [R12+0x4080], [R4.64], !P2 ;  /* 0x04080000040c7fae */ /* 0x0005e2000d101d58 */
[----:B------:R-:W-:Y:S02]  /*5e60*/  IADD3.X R3, R21, UR4, RZ, P1, !PT ;  /* 0x0000000415037c10 */ /* 0x000fe40008ffe4ff */
[C---:B--2---:R-:W-:Y:S04]  /*5e70*/  LEA R4, P0, R0.reuse, c[0x0][0x1f8], 0x1 ;  /* 0x00007e0000047a11 */ /* 0x044fe800078008ff */
[----:B------:R-:W-:Y:S02]  /*5e80*/  LEA.HI.X R5, R0, c[0x0][0x1fc], R3, 0x1, P0 ;  /* 0x00007f0000057a11 */ /* 0x000fe400000f0c03 */
[----:B------:R-:W-:Y:S03]  /*5e90*/  IADD3 R0, P1, R20, UR10, RZ ;  /* 0x0000000a14007c10 */ /* 0x000fe6000ff3e0ff */
        /* <DEDUP_REMOVED lines=8> */
[----:B------:R-:W-:Y:S01]  /*5f20*/  LEA.HI.X R5, R0, c[0x0][0x1fc], R3, 0x1, P0 ;  /* 0x00007f0000057a11 */ /* 0x000fe200000f0c03 */
[----:B------:R-:W-:Y:S04]  /*5f30*/  @!P3 IMAD.MOV.U32 R0, RZ, RZ, c[0x0][0x208] ;  /* 0x00008200ff00b624 */ /* 0x000fe800078e00ff */
[----:B------:R2:W-:Y:S01]  /*5f40*/  LDGSTS.E.BYPASS.LTC128B.128 [R12+0x8880], [R4.64], !P4 ;  /* 0x08880000040c7fae */ /* 0x0005e2000e101d58 */
[C---:B------:R-:W-:Y:S01]  /*5f50*/  @!P3 LEA R3, P0, R0.reuse, UR10, 0x5 ;  /* 0x0000000a0003bc11 */ /* 0x040fe2000f8028ff */
[----:B--2---:R-:W-:Y:S05]  /*5f60*/  @!P3 IMAD.MOV.U32 R4, RZ, RZ, c[0x0][0x20c] ;  /* 0x00008300ff04b624 */ /* 0x004fea00078e00ff */
[----:B------:R-:W-:Y:S02]  /*5f70*/  @!P3 LEA.HI.X R0, R0, UR4, R4, 0x5, P0 ;  /* 0x000000040000bc11 */ /* 0x000fe400080f2c04 */
[C---:B------:R-:W-:Y:S04]  /*5f80*/  @!P3 IADD3 R4, P1, R3.reuse, R6, RZ ;  /* 0x000000060304b210 */ /* 0x040fe80007f3e0ff */
[----:B------:R-:W-:Y:S01]  /*5f90*/  @!P3 LEA R6, P0, R4, c[0x0][0x1f8], 0x1 ;  /* 0x00007e000406ba11 */ /* 0x000fe200078008ff */
[----:B------:R-:W-:Y:S05]  /*5fa0*/  @!P3 IMAD.X R5, R0, 0x1, R133, P1 ;  /* 0x000000010005b824 */ /* 0x000fea00008e0685 */
[----:B------:R-:W-:Y:S02]  /*5fb0*/  @!P3 LEA.HI.X R7, R4, c[0x0][0x1fc], R5, 0x1, P0 ;  /* 0x00007f000407ba11 */ /* 0x000fe400000f0c05 */
[----:B------:R-:W-:Y:S03]  /*5fc0*/  @!P3 IADD3 R5, P1, R3, R22, RZ ;  /* 0x000000160305b210 */ /* 0x000fe60007f3e0ff */
[----:B------:R2:W-:Y:S01]  /*5fd0*/  @!P3 LDGSTS.E.BYPASS.LTC128B.128 [R12+0x5080], [R6.64], !P2 ;  /* 0x05080000060cbfae */ /* 0x0005e2000d101d58 */
[C---:B------:R-:W-:Y:S01]  /*5fe0*/  @!P3 LEA R4, P0, R5.reuse, c[0x0][0x1f8], 0x1 ;  /* 0x00007e000504ba11 */ /* 0x040fe200078008ff */
[C---:B--2---:R-:W-:Y:S05]  /*5ff0*/  @!P3 IMAD.X R6, R0.reuse, 0x1, R21, P1 ;  /* 0x000000010006b824 */ /* 0x044fea00008e0615 */
[----:B------:R-:W-:Y:S05]  /*6000*/  @!P3 LEA.HI.X R5, R5, c[0x0][0x1fc], R6, 0x1, P0 ;  /* 0x00007f000505ba11 */ /* 0x000fea00000f0c06 */
[----:B------:R2:W-:Y:S02]  /*6010*/  @!P3 LDGSTS.E.BYPASS.LTC128B.128 [R12+0x6880], [R4.64], !P6 ;  /* 0x06880000040cbfae */ /* 0x0005e4000f101d58 */
[----:B--2---:R-:W-:Y:S04]  /*6020*/  @!P3 IADD3 R5, P1, R3, R20, RZ ;  /* 0x000000140305b210 */ /* 0x004fe80007f3e0ff */
[----:B------:R-:W-:Y:S01]  /*6030*/  @!P3 LEA R4, P0, R5, c[0x0][0x1f8], 0x1 ;  /* 0x00007e000504ba11 */ /* 0x000fe200078008ff */
[C---:B------:R-:W-:Y:S01]  /*6040*/  @!P3 IMAD.X R6, R0.reuse, 0x1, R15, P1 ;  /* 0x000000010006b824 */ /* 0x040fe200008e060f */
[----:B------:R-:W-:Y:S04]  /*6050*/  @!P3 IADD3 R3, P1, R3, R14, RZ ;  /* 0x0000000e0303b210 */ /* 0x000fe80007f3e0ff */
[----:B------:R-:W-:Y:S01]  /*6060*/  @!P3 LEA.HI.X R5, R5, c[0x0][0x1fc], R6, 0x1, P0 ;  /* 0x00007f000505ba11 */ /* 0x000fe200000f0c06 */
[----:B------:R-:W-:Y:S04]  /*6070*/  @!P3 IMAD.X R0, R0, 0x1, R13, P1 ;  /* 0x000000010000b824 */ /* 0x000fe800008e060d */
[----:B------:R2:W-:Y:S02]  /*6080*/  @!P3 LDGSTS.E.BYPASS.LTC128B.128 [R12+0x8080], [R4.64], !P5 ;  /* 0x08080000040cbfae */ /* 0x0005e4000e901d58 */
[C---:B--2---:R-:W-:Y:S04]  /*6090*/  @!P3 LEA R4, P0, R3.reuse, c[0x0][0x1f8], 0x1 ;  /* 0x00007e000304ba11 */ /* 0x044fe800078008ff */
[----:B------:R-:W-:Y:S05]  /*60a0*/  @!P3 LEA.HI.X R5, R3, c[0x0][0x1fc], R0, 0x1, P0 ;  /* 0x00007f000305ba11 */ /* 0x000fea00000f0c00 */
[----:B------:R2:W-:Y:S04]  /*60b0*/  @!P3 LDGSTS.E.BYPASS.LTC128B.128 [R12+0x9880], [R4.64], !P4 ;  /* 0x09880000040cbfae */ /* 0x0005e8000e101d58 */
.L_x_177:
[C---:B--234-:R-:W-:Y:S01]  /*60c0*/  HMMA.16816.F32.BF16 R4, R160.reuse, R8, RZ ;  /* 0x00000008a004723c */ /* 0x05cfe200000418ff */
[----:B------:R-:W0:Y:S01]  /*60d0*/  LDGDEPBAR ;  /* 0x00000000000079af */ /* 0x000e220000000000 */
[----:B------:R-:W-:Y:S06]  /*60e0*/  UISETP.GT.AND UP0, UPT, UR13, UR12, UPT ;  /* 0x0000000c0d00728c */ /* 0x000fec000bf04270 */
[C---:B------:R-:W-:Y:S01]  /*60f0*/  HMMA.16816.F32.BF16 R8, R160.reuse, R10, RZ ;  /* 0x0000000aa008723c */ /* 0x040fe200000418ff */
[----:B------:R-:W-:Y:S07]  /*6100*/  PLOP3.LUT P0, PT, PT, PT, UP0, 0x40, 0x0 ;  /* 0x000000000000781c */ /* 0x000fee0003f0e808 */
[C---:B------:R-:W-:Y:S08]  /*6110*/  HMMA.16816.F32.BF16 R12, R160.reuse, R16, RZ ;  /* 0x00000010a00c723c */ /* 0x040ff000000418ff */
[C---:B------:R-:W-:Y:S08]  /*6120*/  HMMA.16816.F32.BF16 R16, R160.reuse, R18, RZ ;  /* 0x00000012a010723c */ /* 0x040ff000000418ff */
[C---:B-1----:R-:W-:Y:S08]  /*6130*/  HMMA.16816.F32.BF16 R20, R160.reuse, R24, RZ ;  /* 0x00000018a014723c */ /* 0x042ff000000418ff */
[----:B------:R-:W-:Y:S08]  /*6140*/  HMMA.16816.F32.BF16 R24, R160, R26, RZ ;  /* 0x0000001aa018723c */ /* 0x000ff000000418ff */
[C---:B------:R-:W-:Y:S08]  /*6150*/  HMMA.16816.F32.BF16 R4, R164.reuse, R168, R4 ;  /* 0x000000a8a404723c */ /* 0x040ff00000041804 */
[C---:B------:R-:W-:Y:S01]  /*6160*/  HMMA.16816.F32.BF16 R8, R164.reuse, R170, R8 ;  /* 0x000000aaa408723c */ /* 0x040fe20000041808 */
[----:B------:R-:W1:Y:S07]  /*6170*/  LDSM.16.M88.4 R168, [R241+0x14080] ;  /* 0x01408000f1a8783b */ /* 0x000e6e0000000200 */
[C---:B------:R-:W-:Y:S08]  /*6180*/  HMMA.16816.F32.BF16 R12, R164.reuse, R172, R12 ;  /* 0x000000aca40c723c */ /* 0x040ff0000004180c */
[C---:B------:R-:W-:Y:S01]  /*6190*/  HMMA.16816.F32.BF16 R16, R164.reuse, R174, R16 ;  /* 0x000000aea410723c */ /* 0x040fe20000041810 */
[----:B------:R-:W2:Y:S07]  /*61a0*/  LDSM.16.M88.4 R172, [R241+0x14880] ;  /* 0x01488000f1ac783b */ /* 0x000eae0000000200 */
[C---:B------:R-:W-:Y:S08]  /*61b0*/  HMMA.16816.F32.BF16 R20, R164.reuse, R176, R20 ;  /* 0x000000b0a414723c */ /* 0x040ff00000041814 */
[----:B------:R-:W-:Y:S08]  /*61c0*/  HMMA.16816.F32.BF16 R24, R164, R178, R24 ;  /* 0x000000b2a418723c */ /* 0x000ff00000041818 */
[C---:B-1----:R-:W-:Y:S08]  /*61d0*/  HMMA.16816.F32.BF16 R4, R180.reuse, R168, R4 ;  /* 0x000000a8b404723c */ /* 0x042ff00000041804 */
[C---:B------:R-:W-:Y:S01]  /*61e0*/  HMMA.16816.F32.BF16 R8, R180.reuse, R170, R8 ;  /* 0x000000aab408723c */ /* 0x040fe20000041808 */
[----:B------:R-:W1:Y:S07]  /*61f0*/  LDSM.16.M88.4 R168, [R241+0x15080] ;  /* 0x01508000f1a8783b */ /* 0x000e6e0000000200 */
[C---:B--2---:R-:W-:Y:S08]  /*6200*/  HMMA.16816.F32.BF16 R12, R180.reuse, R172, R12 ;  /* 0x000000acb40c723c */ /* 0x044ff0000004180c */
[C---:B------:R-:W-:Y:S01]  /*6210*/  HMMA.16816.F32.BF16 R16, R180.reuse, R174, R16 ;  /* 0x000000aeb410723c */ /* 0x040fe20000041810 */
[----:B------:R-:W2:Y:S07]  /*6220*/  LDSM.16.M88.4 R172, [R238] ;  /* 0x00000000eeac783b */ /* 0x000eae0000000200 */
[C---:B-1----:R-:W-:Y:S08]  /*6230*/  HMMA.16816.F32.BF16 R20, R180.reuse, R168, R20 ;  /* 0x000000a8b414723c */ /* 0x042ff00000041814 */
[----:B------:R-:W-:Y:S01]  /*6240*/  HMMA.16816.F32.BF16 R24, R180, R170, R24 ;  /* 0x000000aab418723c */ /* 0x000fe20000041818 */
[----:B------:R-:W1:Y:S07]  /*6250*/  LDSM.16.M88.4 R168, [R238+0x800] ;  /* 0x00080000eea8783b */ /* 0x000e6e0000000200 */
[C---:B--2---:R-:W-:Y:S08]  /*6260*/  HMMA.16816.F32.BF16 R4, R184.reuse, R172, R4 ;  /* 0x000000acb804723c */ /* 0x044ff00000041804 */
[C---:B------:R-:W-:Y:S01]  /*6270*/  HMMA.16816.F32.BF16 R8, R184.reuse, R174, R8 ;  /* 0x000000aeb808723c */ /* 0x040fe20000041808 */
[----:B------:R-:W2:Y:S07]  /*6280*/  LDSM.16.M88.4 R172, [R238+0x1000] ;  /* 0x00100000eeac783b */ /* 0x000eae0000000200 */
[C---:B-1----:R-:W-:Y:S08]  /*6290*/  HMMA.16816.F32.BF16 R12, R184.reuse, R168, R12 ;  /* 0x000000a8b80c723c */ /* 0x042ff0000004180c */
[C---:B------:R-:W-:Y:S01]  /*62a0*/  HMMA.16816.F32.BF16 R16, R184.reuse, R170, R16 ;  /* 0x000000aab810723c */ /* 0x040fe20000041810 */
[----:B------:R-:W1:Y:S07]  /*62b0*/  LDSM.16.M88.4 R168, [R135+0x15880] ;  /* 0x0158800087a8783b */ /* 0x000e6e0000000200 */
[C---:B--2---:R-:W-:Y:S08]  /*62c0*/  HMMA.16816.F32.BF16 R20, R184.reuse, R172, R20 ;  /* 0x000000acb814723c */ /* 0x044ff00000041814 */
[----:B------:R-:W-:Y:S01]  /*62d0*/  HMMA.16816.F32.BF16 R24, R184, R174, R24 ;  /* 0x000000aeb818723c */ /* 0x000fe20000041818 */
[----:B------:R-:W2:Y:S07]  /*62e0*/  LDSM.16.M88.4 R172, [R135+0x16080] ;  /* 0x0160800087ac783b */ /* 0x000eae0000000200 */
        /* <DEDUP_REMOVED lines=8> */
[----:B------:R-:W1:Y:S07]  /*6370*/  LDSM.16.M88.4 R168, [R250] ;  /* 0x00000000faa8783b */ /* 0x000e6e0000000200 */
[C---:B--2---:R-:W-:Y:S08]  /*6380*/  HMMA.16816.F32.BF16 R4, R192.reuse, R172, R4 ;  /* 0x000000acc004723c */ /* 0x044ff00000041804 */
[C---:B------:R-:W-:Y:S01]  /*6390*/  HMMA.16816.F32.BF16 R8, R192.reuse, R174, R8 ;  /* 0x000000aec008723c */ /* 0x040fe20000041808 */
[----:B------:R-:W2:Y:S07]  /*63a0*/  LDSM.16.M88.4 R172, [R249] ;  /* 0x00000000f9ac783b */ /* 0x000eae0000000200 */
        /* <DEDUP_REMOVED lines=11> */
[----:B------:R-:W2:Y:S07]  /*6460*/  LDSM.16.M88.4 R172, [R238+0x1800] ;  /* 0x00180000eeac783b */ /* 0x000eae0000000200 */
        /* <DEDUP_REMOVED lines=76> */
[C---:B------:R-:W-:Y:S11]  /*6930*/  HMMA.16816.F32.BF16 R8, R232.reuse, R174, R8 ;  /* 0x000000aee808723c */ /* 0x040ff60000041808 */
[----:B------:R-:W-:Y:S05]  /*6940*/  @!UPT UIADD3 URZ, URZ, URZ, URZ ;  /* 0x0000003f3f3ff290 */ /* 0x000fea000fffe03f */
[----:B------:R-:W-:Y:S02]  /*6950*/  FMUL.FTZ R4, R4, c[0x0][0x320] ;  /* 0x0000c80004047a20 */ /* 0x000fe40000410000 */
[----:B------:R-:W-:Y:S02]  /*6960*/  FMUL.FTZ R5, R5, c[0x0][0x320] ;  /* 0x0000c80005057a20 */ /* 0x000fe40000410000 */
[----:B------:R-:W-:Y:S01]  /*6970*/  MUFU.TANH R174, R4 ;  /* 0x0000000400ae7308 */ /* 0x000fe20000002400 */
[----:B------:R-:W-:Y:S02]  /*6980*/  FMUL.FTZ R6, R6, c[0x0][0x320] ;  /* 0x0000c80006067a20 */ /* 0x000fe40000410000 */
[----:B------:R-:W-:Y:S01]  /*6990*/  FMUL.FTZ R7, R7, c[0x0][0x320] ;  /* 0x0000c80007077a20 */ /* 0x000fe20000410000 */
[C---:B-1----:R-:W-:Y:S03]  /*69a0*/  HMMA.16816.F32.BF16 R12, R232.reuse, R168, R12 ;  /* 0x000000a8e80c723c */ /* 0x042fe6000004180c */
[----:B------:R-:W-:Y:S03]  /*69b0*/  FMUL.FTZ R9, R9, c[0x0][0x320] ;  /* 0x0000c80009097a20 */ /* 0x000fe60000410000 */
[----:B------:R-:W-:Y:S01]  /*69c0*/  MUFU.TANH R173, R5 ;  /* 0x0000000500ad7308 */ /* 0x000fe20000002400 */
[----:B------:R-:W-:Y:S01]  /*69d0*/  FMUL.FTZ R10, R10, c[0x0][0x320] ;  /* 0x0000c8000a0a7a20 */ /* 0x000fe20000410000 */
[C---:B------:R-:W-:Y:S04]  /*69e0*/  HMMA.16816.F32.BF16 R16, R232.reuse, R170, R16 ;  /* 0x000000aae810723c */ /* 0x040fe80000041810 */
[----:B------:R-:W-:Y:S02]  /*69f0*/  FMUL.FTZ R11, R11, c[0x0][0x320] ;  /* 0x0000c8000b0b7a20 */ /* 0x000fe40000410000 */
[----:B------:R-:W-:Y:S02]  /*6a00*/  FMUL.FTZ R8, R8, c[0x0][0x320] ;  /* 0x0000c80008087a20 */ /* 0x000fe40000410000 */
[----:B------:R-:W1:Y:S08]  /*6a10*/  MUFU.TANH R0, R6 ;  /* 0x0000000600007308 */ /* 0x000e700000002400 */
[----:B------:R-:W-:Y:S02]  /*6a20*/  FMUL.FTZ R12, R12, c[0x0][0x320] ;  /* 0x0000c8000c0c7a20 */ /* 0x000fe40000410000 */
[----:B------:R2:W3:Y:S01]  /*6a30*/  MUFU.TANH R179, R7 ;  /* 0x0000000700b37308 */ /* 0x0004e20000002400 */
[----:B------:R-:W-:Y:S02]  /*6a40*/  FMUL.FTZ R13, R13, c[0x0][0x320] ;  /* 0x0000c8000d0d7a20 */ /* 0x000fe40000410000 */
[----:B------:R-:W-:Y:S02]  /*6a50*/  FMUL.FTZ R14, R14, c[0x0][0x320] ;  /* 0x0000c8000e0e7a20 */ /* 0x000fe40000410000 */
[----:B------:R-:W-:Y:S02]  /*6a60*/  FMUL.FTZ R15, R15, c[0x0][0x320] ;  /* 0x0000c8000f0f7a20 */ /* 0x000fe40000410000 */
[----:B------:R-:W-:Y:S02]  /*6a70*/  FMUL.FTZ R19, R19, c[0x0][0x320] ;  /* 0x0000c80013137a20 */ /* 0x000fe40000410000 */
[----:B------:R-:W-:Y:S01]  /*6a80*/  FMUL.FTZ R18, R18, c[0x0][0x320] ;  /* 0x0000c80012127a20 */ /* 0x000fe20000410000 */
[----:B------:R-:W4:Y:S01]  /*6a90*/  MUFU.TANH R168, R9 ;  /* 0x0000000900a87308 */ /* 0x000f220000002400 */
[----:B-1----:R-:W-:Y:S09]  /*6aa0*/  STL [R1+0x8], R0 ;  /* 0x0000080001007387 */ /* 0x002ff20000100800 */
[----:B------:R-:W1:Y:S01]  /*6ab0*/  MUFU.TANH R178, R10 ;  /* 0x0000000a00b27308 */ /* 0x000e620000002400 */
[----:B--2---:R-:W2:Y:S01]  /*6ac0*/  LDSM.16.M88.4 R4, [R238+0x5800] ;  /* 0x00580000ee04783b */ /* 0x004ea20000000200 */
[----:B------:R-:W-:Y:S08]  /*6ad0*/  DEPBAR.LE SB0, 0x0 ;  /* 0x000080000000791a */ /* 0x000ff00000000000 */
[----:B------:R-:W1:Y:S01]  /*6ae0*/  MUFU.TANH R177, R11 ;  /* 0x0000000b00b17308 */ /* 0x000e620000002400 */
[----:B------:R-:W-:Y:S09]  /*6af0*/  BAR.SYNC.DEFER_BLOCKING 0x0 ;  /* 0x0000000000007b1d */ /* 0x000ff20000010000 */
[----:B------:R5:W1:Y:S10]  /*6b00*/  MUFU.TANH R133, R12 ;  /* 0x0000000c00857308 */ /* 0x000a740000002400 */
[----:B------:R1:W1:Y:S10]  /*6b10*/  MUFU.TANH R132, R13 ;  /* 0x0000000d00847308 */ /* 0x0002740000002400 */
[----:B------:R3:W3:Y:S01]  /*6b20*/  MUFU.TANH R169, R19 ;  /* 0x0000001300a97308 */ /* 0x0006e20000002400 */
[C---:B--2---:R-:W-:Y:S05]  /*6b30*/  HMMA.16816.F32.BF16 R20, R232.reuse, R4, R20 ;  /* 0x00000004e814723c */ /* 0x044fea0000041814 */
[----:B-----5:R-:W-:Y:S04]  /*6b40*/  FMUL.FTZ R12, R17, c[0x0][0x320] ;  /* 0x0000c800110c7a20 */ /* 0x020fe80000410000 */
[----:B------:R2:W2:Y:S01]  /*6b50*/  MUFU.TANH R172, R8 ;  /* 0x0000000800ac7308 */ /* 0x0004a20000002400 */
[----:B------:R-:W-:Y:S03]  /*6b60*/  HMMA.16816.F32.BF16 R24, R232, R6, R24 ;  /* 0x00000006e818723c */ /* 0x000fe60000041818 */
[----:B-1----:R-:W-:Y:S06]  /*6b70*/  FMUL.FTZ R13, R16, c[0x0][0x320] ;  /* 0x0000c800100d7a20 */ /* 0x002fec0000410000 */
[----:B------:R1:W1:Y:S05]  /*6b80*/  MUFU.TANH R176, R14 ;  /* 0x0000000e00b07308 */ /* 0x00026a0000002400 */
[----:B------:R-:W-:Y:S05]  /*6b90*/  FMUL.FTZ R11, R20, c[0x0][0x320] ;  /* 0x0000c800140b7a20 */ /* 0x000fea0000410000 */
[----:B------:R1:W1:Y:S01]  /*6ba0*/  MUFU.TANH R175, R15 ;  /* 0x0000000f00af7308 */ /* 0x0002620000002400 */
[----:B------:R-:W-:Y:S02]  /*6bb0*/  FMUL.FTZ R10, R21, c[0x0][0x320] ;  /* 0x0000c800150a7a20 */ /* 0x000fe40000410000 */
[----:B------:R-:W-:Y:S02]  /*6bc0*/  FMUL.FTZ R21, R22, c[0x0][0x320] ;  /* 0x0000c80016157a20 */ /* 0x000fe40000410000 */
[----:B------:R-:W-:Y:S02]  /*6bd0*/  FMUL.FTZ R20, R23, c[0x0][0x320] ;  /* 0x0000c80017147a20 */ /* 0x000fe40000410000 */
[----:B------:R-:W-:Y:S02]  /*6be0*/  FMUL.FTZ R9, R24, c[0x0][0x320] ;  /* 0x0000c80018097a20 */ /* 0x000fe40000410000 */
[----:B---3--:R-:W-:Y:S01]  /*6bf0*/  FMUL.FTZ R19, R25, c[0x0][0x320] ;  /* 0x0000c80019137a20 */ /* 0x008fe20000410000 */
[----:B------:R-:W3:Y:S01]  /*6c00*/  MUFU.TANH R13, R13 ;  /* 0x0000000d000d7308 */ /* 0x000ee20000002400 */
[----:B------:R-:W-:Y:S02]  /*6c10*/  FMUL.FTZ R23, R26, c[0x0][0x320] ;  /* 0x0000c8001a177a20 */ /* 0x000fe40000410000 */
[----:B------:R-:W-:Y:S07]  /*6c20*/  FMUL.FTZ R22, R27, c[0x0][0x320] ;  /* 0x0000c8001b167a20 */ /* 0x000fee0000410000 */
[----:B------:R-:W1:Y:S10]  /*6c30*/  MUFU.TANH R12, R12 ;  /* 0x0000000c000c7308 */ /* 0x000e740000002400 */
[----:B------:R1:W1:Y:S10]  /*6c40*/  MUFU.TANH R170, R18 ;  /* 0x0000001200aa7308 */ /* 0x0002740000002400 */
[----:B------:R-:W1:Y:S10]  /*6c50*/  MUFU.TANH R11, R11 ;  /* 0x0000000b000b7308 */ /* 0x000e740000002400 */
[----:B------:R-:W1:Y:S10]  /*6c60*/  MUFU.TANH R10, R10 ;  /* 0x0000000a000a7308 */ /* 0x000e740000002400 */
[----:B------:R-:W1:Y:S10]  /*6c70*/  MUFU.TANH R21, R21 ;  /* 0x0000001500157308 */ /* 0x000e740000002400 */
[----:B------:R-:W1:Y:S10]  /*6c80*/  MUFU.TANH R20, R20 ;  /* 0x0000001400147308 */ /* 0x000e740000002400 */
[----:B------:R-:W1:Y:S10]  /*6c90*/  MUFU.TANH R9, R9 ;  /* 0x0000000900097308 */ /* 0x000e740000002400 */
[----:B------:R-:W1:Y:S10]  /*6ca0*/  MUFU.TANH R19, R19 ;  /* 0x0000001300137308 */ /* 0x000e740000002400 */
[----:B------:R-:W1:Y:S10]  /*6cb0*/  MUFU.TANH R23, R23 ;  /* 0x0000001700177308 */ /* 0x000e740000002400 */
[----:B------:R-:W1:Y:S01]  /*6cc0*/  MUFU.TANH R22, R22 ;  /* 0x0000001600167308 */ /* 0x000e620000002400 */
[----:B------:R-:W-:-:S05]  /*6cd0*/  @P0 BRA `(.L_x_178) ;  /* 0x000004e000000947 */ /* 0x000fca0003800000 */
[----:B--234-:R-:W2:Y:S01]  /*6ce0*/  LDL.64 R24, [R1+0x38] ;  /* 0x0000380001187983 */ /* 0x01cea20000100a00 */
[----:B------:R-:W-:Y:S02]  /*6cf0*/  UIADD3 UR11, UR13, -0x1, URZ ;  /* 0xffffffff0d0b7890 */ /* 0x000fe4000fffe03f */
[----:B------:R-:W-:Y:S01]  /*6d00*/  ULDC.64 UR4, c[0x0][0x1e0] ;  /* 0x0000780000047ab9 */ /* 0x000fe20000000a00 */
[----:B------:R-:W3:Y:S01]  /*6d10*/  LDL.64 R6, [R1+0x30] ;  /* 0x0000300001067983 */ /* 0x000ee20000100a00 */
[----:B------:R-:W-:Y:S02]  /*6d20*/  USHF.R.S32.HI UR10, URZ, 0x1f, UR11 ;  /* 0x0000001f3f0a7899 */ /* 0x000fe4000801140b */
[----:B------:R-:W-:Y:S01]  /*6d30*/  UIMAD.WIDE.U32 UR14, UR11, UR4, URZ ;  /* 0x000000040b0e72a5 */ /* 0x000fe2000f8e003f */
[----:B------:R-:W4:Y:S01]  /*6d40*/  LDL R26, [R1+0x28] ;  /* 0x00002800011a7983 */ /* 0x000f220000100800 */
[----:B------:R-:W-:Y:S03]  /*6d50*/  UIMAD UR10, UR10, UR4, URZ ;  /* 0x000000040a0a72a4 */ /* 0x000fe6000f8e023f */
[----:B------:R-:W5:Y:S01]  /*6d60*/  LDL R8, [R1+0x4] ;  /* 0x0000040001087983 */ /* 0x000f620000100800 */
[----:B------:R-:W-:Y:S03]  /*6d70*/  UIMAD UR10, UR11, UR5, UR10 ;  /* 0x000000050b0a72a4 */ /* 0x000fe6000f8e020a */
[----:B-1----:R-:W5:Y:S01]  /*6d80*/  LDL R18, [R1+0x50] ;  /* 0x0000500001127983 */ /* 0x002f620000100800 */
        /* <DEDUP_REMOVED lines=8> */
[----:B------:R-:W5:Y:S04]  /*6e10*/  LDL R171, [R1+0x10] ;  /* 0x0000100001ab7983 */ /* 0x000f680000100800 */
[----:B------:R-:W1:Y:S04]  /*6e20*/  S2R R0, SR_TID.X ;  /* 0x0000000000007919 */ /* 0x000e680000002100 */
[----:B------:R-:W1:Y:S02]  /*6e30*/  S2R R3, SR_TID.X ;  /* 0x0000000000037919 */ /* 0x000e640000002100 */
[----:B-1----:R-:W-:Y:S04]  /*6e40*/  SHF.R.S32.HI R0, RZ, 0x1f, R0 ;  /* 0x0000001fff007819 */ /* 0x002fe80000011400 */
[----:B------:R-:W-:Y:S04]  /*6e50*/  LEA.HI R0, R0, R3, RZ, 0x3 ;  /* 0x0000000300007211 */ /* 0x000fe800078f18ff */
[----:B------:R-:W-:Y:S04]  /*6e60*/  SHF.R.S32.HI R0, RZ, 0x3, R0 ;  /* 0x00000003ff007819 */ /* 0x000fe80000011400 */
[----:B------:R-:W-:Y:S04]  /*6e70*/  IADD3 R0, -R0, 0x30, RZ ;  /* 0x0000003000007810 */ /* 0x000fe80007ffe1ff */
[C---:B------:R-:W-:Y:S02]  /*6e80*/  ISETP.GE.AND P1, PT, R0.reuse, 0x1, PT ;  /* 0x000000010000780c */ /* 0x040fe40003f26270 */
[----:B------:R-:W-:Y:S11]  /*6e90*/  ISETP.GE.AND P0, PT, R0, 0x21, PT ;  /* 0x000000210000780c */ /* 0x000ff60003f06270 */
[----:B------:R-:W-:Y:S02]  /*6ea0*/  @!UPT UIADD3 URZ, URZ, URZ, URZ ;  /* 0x0000003f3f3ff290 */ /* 0x000fe4000fffe03f */
[----:B------:R-:W-:Y:S01]  /*6eb0*/  VOTEU.ANY UP0, P0 ;  /* 0x00000000003f7886 */ /* 0x000fe20000000100 */
[----:B--2---:R-:W-:Y:S04]  /*6ec0*/  @P1 IADD3 R0, P2, R24, UR14, RZ ;  /* 0x0000000e18001c10 */ /* 0x004fe8000ff5e0ff */
[----:B---3--:R-:W-:Y:S02]  /*6ed0*/  @P1 IADD3.X R3, R7, UR4, RZ, P2, !PT ;  /* 0x0000000407031c10 */ /* 0x008fe400097fe4ff */
[C---:B------:R-:W-:Y:S04]  /*6ee0*/  @P1 LEA R4, P2, R0.reuse, c[0x0][0x1c8], 0x1 ;  /* 0x0000720000041a11 */ /* 0x040fe800078408ff */
[----:B------:R-:W-:Y:S02]  /*6ef0*/  @P1 LEA.HI.X R5, R0, c[0x0][0x1cc], R3, 0x1, P2 ;  /* 0x0000730000051a11 */ /* 0x000fe400010f0c03 */
[----:B----4-:R-:W-:Y:S11]  /*6f00*/  LOP3.LUT P2, RZ, R26, 0x1, RZ, 0xc0, !PT ;  /* 0x000000011aff7812 */ /* 0x010ff6000784c0ff */
[----:B------:R-:W-:Y:S02]  /*6f10*/  @!UPT UIADD3 URZ, URZ, URZ, URZ ;  /* 0x0000003f3f3ff290 */ /* 0x000fe4000fffe03f */
[----:B------:R-:W-:Y:S01]  /*6f20*/  @!PT LDS RZ, [RZ] ;  /* 0x00000000fffff984 */ /* 0x000fe20000000800 */
[----:B------:R-:W-:Y:S01]  /*6f30*/  @!PT LDS RZ, [RZ] ;  /* 0x00000000fffff984 */ /* 0x000fe20000000800 */
[----:B------:R-:W-:Y:S01]  /*6f40*/  @!PT LDS RZ, [RZ] ;  /* 0x00000000fffff984 */ /* 0x000fe20000000800 */
[----:B-----5:R1:W-:Y:S01]  /*6f50*/  @P1 LDGSTS.E.BYPASS.LTC128B.128 [R8+0x14080], [R4.64], !P2 ;  /* 0x1408000004081fae */ /* 0x0203e2000d101d58 */
[----:B------:R-:W-:Y:S04]  /*6f60*/  @P1 IADD3 R0, P2, R18, UR14, RZ ;  /* 0x0000000e12001c10 */ /* 0x000fe8000ff5e0ff */
[----:B------:R-:W-:Y:S02]  /*6f70*/  @P1 IADD3.X R3, R17, UR4, RZ, P2, !PT ;  /* 0x0000000411031c10 */ /* 0x000fe400097fe4ff */
[C---:B-1----:R-:W-:Y:S04]  /*6f80*/  @P1 LEA R4, P2, R0.reuse, c[0x0][0x1c8], 0x1 ;  /* 0x0000720000041a11 */ /* 0x042fe800078408ff */
[----:B------:R-:W-:Y:S02]  /*6f90*/  @P1 LEA.HI.X R5, R0, c[0x0][0x1cc], R3, 0x1, P2 ;  /* 0x0000730000051a11 */ /* 0x000fe400010f0c03 */
[----:B------:R-:W-:Y:S03]  /*6fa0*/  @P1 IADD3 R0, P2, R16, UR14, RZ ;  /* 0x0000000e10001c10 */ /* 0x000fe6000ff5e0ff */
[----:B------:R1:W-:Y:S01]  /*6fb0*/  @P1 LDGSTS.E.BYPASS.LTC128B.128 [R8+0x15880], [R4.64], !P6 ;  /* 0x1588000004081fae */ /* 0x0003e2000f101d58 */
[----:B------:R-:W-:Y:S02]  /*6fc0*/  @P1 IADD3.X R3, R15, UR4, RZ, P2, !PT ;  /* 0x000000040f031c10 */ /* 0x000fe400097fe4ff */
[C---:B-1----:R-:W-:Y:S04]  /*6fd0*/  @P1 LEA R4, P2, R0.reuse, c[0x0][0x1c8], 0x1 ;  /* 0x0000720000041a11 */ /* 0x042fe800078408ff */
[----:B------:R-:W-:Y:S02]  /*6fe0*/  @P1 LEA.HI.X R5, R0, c[0x0][0x1cc], R3, 0x1, P2 ;  /* 0x0000730000051a11 */ /* 0x000fe400010f0c03 */
[----:B------:R-:W-:Y:S01]  /*6ff0*/  @P1 IADD3 R0, P2, R14, UR14, RZ ;  /* 0x0000000e0e001c10 */ /* 0x000fe2000ff5e0ff */
[----:B------:R-:W-:Y:S02]  /*7000*/  @UP0 UIADD3 UR14, UP1, UR8, UR14, URZ ;  /* 0x0000000e080e0290 */ /* 0x000fe4000ff3e03f */
[----:B------:R1:W-:Y:S01]  /*7010*/  @P1 LDGSTS.E.BYPASS.LTC128B.128 [R8+0x17080], [R4.64], !P5 ;  /* 0x1708000004081fae */ /* 0x0003e2000e901d58 */
[----:B------:R-:W-:Y:S01]  /*7020*/  @P1 IADD3.X R3, R171, UR4, RZ, P2, !PT ;  /* 0x00000004ab031c10 */ /* 0x000fe200097fe4ff */
[----:B------:R-:W-:Y:S01]  /*7030*/  @UP0 UIADD3.X UR4, UR6, UR4, URZ, UP1, !UPT ;  /* 0x0000000406040290 */ /* 0x000fe20008ffe43f */
[C---:B-1----:R-:W-:Y:S04]  /*7040*/  @P1 LEA R4, P2, R0.reuse, c[0x0][0x1c8], 0x1 ;  /* 0x0000720000041a11 */ /* 0x042fe800078408ff */
[----:B------:R-:W-:Y:S02]  /*7050*/  @P1 LEA.HI.X R5, R0, c[0x0][0x1cc], R3, 0x1, P2 ;  /* 0x0000730000051a11 */ /* 0x000fe400010f0c03 */
[----:B------:R-:W-:Y:S03]  /*7060*/  LOP3.LUT P2, RZ, R26, 0x1, RZ, 0xc0, !PT ;  /* 0x000000011aff7812 */ /* 0x000fe6000784c0ff */
[----:B------:R1:W-:Y:S01]  /*7070*/  @P1 LDGSTS.E.BYPASS.LTC128B.128 [R8+0x18880], [R4.64], !P4 ;  /* 0x1888000004081fae */ /* 0x0003e2000e101d58 */
        /* <DEDUP_REMOVED lines=18> */
[----:B------:R-:W-:Y:S05]  /*71a0*/  @P0 LEA.HI.X R5, R0, c[0x0][0x1cc], R3, 0x1, P1 ;  /* 0x0000730000050a11 */ /* 0x000fea00008f0c03 */
[----:B------:R1:W-:Y:S04]  /*71b0*/  @P0 LDGSTS.E.BYPASS.LTC128B.128 [R8+0x19880], [R4.64], !P4 ;  /* 0x1988000004080fae */ /* 0x0003e8000e101d58 */
.L_x_178:
[----:B--234-:R-:W2:Y:S01]  /*71c0*/  LDL R3, [R1+0x84] ;  /* 0x0000840001037983 */ /* 0x01cea20000100800 */
[----:B------:R-:W-:Y:S02]  /*71d0*/  UISETP.NE.AND UP1, UPT, UR18, URZ, UPT ;  /* 0x0000003f1200728c */ /* 0x000fe4000bf25270 */
[----:B------:R-:W-:Y:S01]  /*71e0*/  UIMAD UR4, UR13, -0x30, URZ ;  /* 0xffffffd00d0478a4 */ /* 0x000fe2000f8e023f */
[----:B------:R-:W3:Y:S01]  /*71f0*/  LDL R24, [R1+0x7c] ;  /* 0x00007c0001187983 */ /* 0x000ee20000100800 */
[----:B------:R-:W-:Y:S02]  /*7200*/  UISETP.NE.AND UP0, UPT, UR17, URZ, UPT ;  /* 0x0000003f1100728c */ /* 0x000fe4000bf05270 */
[----:B------:R-:W-:Y:S01]  /*7210*/  PLOP3.LUT P1, PT, PT, PT, UP1, 0x80, 0x0 ;  /* 0x000000000000781c */ /* 0x000fe20003f2f018 */
[----:B------:R-:W0:Y:S01]  /*7220*/  LDGDEPBAR ;  /* 0x00000000000079af */ /* 0x000e220000000000 */
[----:B------:R-:W-:Y:S11]  /*7230*/  PLOP3.LUT P0, PT, PT, PT, UP1, 0x80, 0x0 ;  /* 0x000000000000781c */ /* 0x000ff60003f0f018 */
[----:B--2---:R-:W-:Y:S04]  /*7240*/  @P1 IMAD.HI.U32 R0, R3, c[0x0][0x2c8], RZ ;  /* 0x0000b20003001a27 */ /* 0x004fe800078e00ff */
[----:B-1----:R-:W-:Y:S01]  /*7250*/  IMAD.MOV.U32 R5, RZ, RZ, R3 ;  /* 0x000000ffff057224 */ /* 0x002fe200078e0003 */
[----:B------:R-:W-:Y:S01]  /*7260*/  @P0 SHF.R.U32.HI R5, RZ, c[0x0][0x2cc], R0 ;  /* 0x0000b300ff050a19 */ /* 0x000fe20000011600 */
[----:B------:R-:W-:Y:S01]  /*7270*/  IMAD.U32 R0, RZ, RZ, UR4 ;  /* 0x00000004ff007e24 */ /* 0x000fe2000f8e00ff */
[----:B------:R-:W-:Y:S03]  /*7280*/  PLOP3.LUT P0, PT, PT, PT, UP0, 0x40, 0x0 ;  /* 0x000000000000781c */ /* 0x000fe60003f0e808 */
[----:B------:R-:W1:Y:S01]  /*7290*/  SHFL.IDX PT, R4, R5, RZ, 0x1c1f ;  /* 0x001c1fff05047589 */ /* 0x000e6200000e0000 */
[----:B---3--:R-:W-:Y:S04]  /*72a0*/  IADD3 R0, -R24, 0x1, R0 ;  /* 0x0000000118007810 */ /* 0x008fe80007ffe100 */
[----:B------:R-:W-:Y:S04]  /*72b0*/  IADD3 R0, R0, c[0x0][0x1d0], RZ ;  /* 0x0000740000007a10 */ /* 0x000fe80007ffe0ff */
[----:B------:R-:W-:Y:S04]  /*72c0*/  IADD3 R0, R0, -c[0x0][0x168], RZ ;  /* 0x80005a0000007a10 */ /* 0x000fe80007ffe0ff */
[C---:B------:R-:W-:Y:S02]  /*72d0*/  IADD3 R7, R0.reuse, c[0x0][0x328], RZ ;  /* 0x0000ca0000077a10 */ /* 0x040fe40007ffe0ff */
[----:B------:R-:W-:Y:S03]  /*72e0*/  IADD3 R6, R0, UR7, RZ ;  /* 0x0000000700067c10 */ /* 0x000fe6000fffe0ff */
[----:B-1----:R-:W-:Y:S02]  /*72f0*/  IMAD.IADD R3, R7, 0x1, R4 ;  /* 0x0000000107037824 */ /* 0x002fe400078e0204 */
[----:B------:R-:W-:Y:S01]  /*7300*/  IMAD.IADD R0, R4, 0x1, R6 ;  /* 0x0000000104007824 */ /* 0x000fe200078e0206 */
[----:B------:R-:W-:-:S05]  /*7310*/  @P0 BRA `(.L_x_179) ;  /* 0x0000019000000947 */ /* 0x000fca0003800000 */
[----:B------:R-:W-:Y:S01]  /*7320*/  IADD3 R4, R4, c[0x0][0x1d0], RZ ;  /* 0x0000740004047a10 */ /* 0x000fe20007ffe0ff */
[----:B------:R-:W-:Y:S03]  /*7330*/  BSSY B0, `(.L_x_180) ;  /* 0x0000012000007945 */ /* 0x000fe60003800000 */
[----:B------:R-:W-:Y:S04]  /*7340*/  IADD3 R4, R4, -c[0x0][0x168], RZ ;  /* 0x80005a0004047a10 */ /* 0x000fe80007ffe0ff */
[----:B------:R-:W-:Y:S11]  /*7350*/  ISETP.GT.AND P0, PT, R4, -0x1, PT ;  /* 0xffffffff0400780c */ /* 0x000ff60003f04270 */
[----:B------:R-:W-:Y:S02]  /*7360*/  @!UPT UIADD3 URZ, URZ, URZ, URZ ;  /* 0x0000003f3f3ff290 */ /* 0x000fe4000fffe03f */
[----:B------:R-:W-:-:S05]  /*7370*/  @P0 BRA `(.L_x_181) ;  /* 0x0000008000000947 */ /* 0x000fca0003800000 */
[----:B------:R-:W-:Y:S01]  /*7380*/  LOP3.LUT R4, RZ, R4, RZ, 0x33, !PT ;  /* 0x00000004ff047212 */ /* 0x000fe200078e33ff */
[----:B------:R-:W-:Y:S05]  /*7390*/  IMAD.MOV.U32 R8, RZ, RZ, c[0x0][0x32c] ;  /* 0x0000cb00ff087624 */ /* 0x000fea00078e00ff */
[----:B------:R-:W-:Y:S11]  /*73a0*/  ISETP.NE.AND P0, PT, R8, 0x1, PT ;  /* 0x000000010800780c */ /* 0x000ff60003f05270 */
[----:B------:R-:W-:Y:S02]  /*73b0*/  @!UPT UIADD3 URZ, URZ, URZ, URZ ;  /* 0x0000003f3f3ff290 */ /* 0x000fe4000fffe03f */
[----:B------:R-:W-:Y:S05]  /*73c0*/  @P0 IMAD.HI.U32 R8, R4, c[0x0][0x330], RZ ;  /* 0x0000cc0004080a27 */ /* 0x000fea00078e00ff */
[----:B------:R-:W-:Y:S04]  /*73d0*/  @P0 SHF.R.U32.HI R4, RZ, c[0x0][0x334], R8 ;  /* 0x0000cd00ff040a19 */ /* 0x000fe80000011608 */
[----:B------:R-:W-:Y:S01]  /*73e0*/  LOP3.LUT R4, RZ, R4, RZ, 0x33, !PT ;  /* 0x00000004ff047212 */ /* 0x000fe200078e33ff */
[----:B------:R-:W-:-:S05]  /*73f0*/  BRA `(.L_x_182) ;  /* 0x0000005000007947 */ /* 0x000fca0003800000 */
.L_x_181:
[----:B------:R-:W-:Y:S04]  /*7400*/  MOV R8, c[0x0][0x32c] ;  /* 0x0000cb0000087a02 */ /* 0x000fe80000000f00 */
[----:B------:R-:W-:Y:S11]  /*7410*/  ISETP.NE.AND P0, PT, R8, 0x1, PT ;  /* 0x000000010800780c */ /* 0x000ff60003f05270 */
[----:B------:R-:W-:Y:S02]  /*7420*/  @!UPT UIADD3 URZ, URZ, URZ, URZ ;  /* 0x0000003f3f3ff290 */ /* 0x000fe4000fffe03f */
[----:B------:R-:W-:Y:S05]  /*7430*/  @P0 IMAD.HI.U32 R8, R4, c[0x0][0x330], RZ ;  /* 0x0000cc0004080a27 */ /* 0x000fea00078e00ff */
[----:B------:R-:W-:Y:S02]  /*7440*/  @P0 SHF.R.U32.HI R4, RZ, c[0x0][0x334], R8 ;  /* 0x0000cd00ff040a19 */ /* 0x000fe40000011608 */
.L_x_182:
[----:B------:R-:W-:Y:S05]  /*7450*/  BSYNC B0 ;  /* 0x0000000000007941 */ /* 0x000fea0003800000 */
.L_x_180:
[----:B------:R-:W-:Y:S05]  /*7460*/  IADD3 R8, -R24, UR4, RZ ;  /* 0x0000000418087c10 */ /* 0x000fea000fffe1ff */
[----:B------:R-:W-:Y:S05]  /*7470*/  IMAD R4, R4, c[0x0][0x32c], R8 ;  /* 0x0000cb0004047a24 */ /* 0x000fea00078e0208 */
[----:B------:R-:W-:Y:S02]  /*7480*/  IMNMX R0, R0, R4, !PT ;  /* 0x0000000400007217 */ /* 0x000fe40007800200 */
[----:B------:R-:W-:Y:S04]  /*7490*/  IADD3 R4, R4, c[0x0][0x32c], RZ ;  /* 0x0000cb0004047a10 */ /* 0x000fe80007ffe0ff */
[----:B------:R-:W-:Y:S02]  /*74a0*/  IMNMX R3, R3, R4, PT ;  /* 0x0000000403037217 */ /* 0x000fe40003800200 */
.L_x_179:
[----:B------:R-:W-:Y:S01]  /*74b0*/  UISETP.GE.AND UP1, UPT, UR4, 0x1, UPT ;  /* 0x000000010400788c */ /* 0x000fe2000bf26270 */
[----:B------:R-:W1:Y:S01]  /*74c0*/  SHFL.IDX PT, R5, R5, 0x1, 0x1c1f ;  /* 0x003c1f0005057f89 */ /* 0x000e6200000e0000 */
[----:B------:R-:W-:Y:S02]  /*74d0*/  UISETP.GE.AND UP0, UPT, UR4, 0x2, UPT ;  /* 0x000000020400788c */ /* 0x000fe4000bf06270 */
[----:B------:R-:W-:Y:S02]  /*74e0*/  UP2UR UR15, UPR, URZ, 0x2 ;  /* 0x000000023f0f7883 */ /* 0x000fe40008000000 */
        /* <DEDUP_REMOVED lines=15> */
[----:B------:R-:W-:Y:S01]  /*75e0*/  UISETP.GE.AND UP3, UPT, UR4, 0x21, UPT ;  /* 0x000000210400788c */ /* 0x000fe2000bf66270 */
[----:B------:R-:W-:Y:S01]  /*75f0*/  FSEL R18, R173, -INF , !P0 ;  /* 0xff800000ad127808 */ /* 0x000fe20004000000 */
[----:B------:R-:W-:Y:S01]  /*7600*/  UISETP.GE.AND UP2, UPT, UR4, 0x22, UPT ;  /* 0x000000220400788c */ /* 0x000fe2000bf46270 */
[----:B------:R-:W-:Y:S01]  /*7610*/  PLOP3.LUT P0, PT, PT, PT, UP0, 0x40, 0x0 ;  /* 0x000000000000781c */ /* 0x000fe20003f0e808 */
[----:B------:R-:W-:Y:S01]  /*7620*/  UISETP.GE.AND UP0, UPT, UR4, 0x11, UPT ;  /* 0x000000110400788c */ /* 0x000fe2000bf06270 */
[C---:B------:R-:W-:Y:S01]  /*7630*/  ISETP.GT.AND P1, PT, R0.reuse, 0x8, P1 ;  /* 0x000000080000780c */ /* 0x040fe20000f24270 */
[----:B------:R-:W-:Y:S01]  /*7640*/  UP2UR UR11, UPR, URZ, 0x2 ;  /* 0x000000023f0b7883 */ /* 0x000fe20008000000 */
[----:B------:R-:W-:Y:S01]  /*7650*/  ISETP.GT.AND P0, PT, R0, 0x9, P0 ;  /* 0x000000090000780c */ /* 0x000fe20000704270 */
[----:B------:R-:W-:Y:S01]  /*7660*/  UP2UR UR5, UPR, URZ, 0x1 ;  /* 0x000000013f057883 */ /* 0x000fe20008000000 */
[C---:B------:R-:W-:Y:S01]  /*7670*/  ISETP.LT.OR P1, PT, R3.reuse, 0x9, P1 ;  /* 0x000000090300780c */ /* 0x040fe20000f21670 */
[----:B------:R-:W-:Y:S01]  /*7680*/  UISETP.GE.AND UP1, UPT, UR4, 0x29, UPT ;  /* 0x000000290400788c */ /* 0x000fe2000bf26270 */
[----:B------:R-:W-:Y:S01]  /*7690*/  ISETP.LT.OR P0, PT, R3, 0xa, P0 ;  /* 0x0000000a0300780c */ /* 0x000fe20000701670 */
[----:B------:R-:W-:Y:S01]  /*76a0*/  UP2UR UR16, UPR, URZ, 0x40 ;  /* 0x000000403f107883 */ /* 0x000fe20008000000 */
[----:B------:R-:W-:Y:S01]  /*76b0*/  FSEL R17, R172, -INF , !P1 ;  /* 0xff800000ac117808 */ /* 0x000fe20004800000 */
[--C-:B-1----:R-:W-:Y:S01]  /*76c0*/  IMAD.IADD R4, R7, 0x1, R5.reuse ;  /* 0x0000000107047824 */ /* 0x102fe200078e0205 */
[----:B------:R-:W-:Y:S01]  /*76d0*/  PLOP3.LUT P1, PT, PT, PT, UP0, 0x40, 0x0 ;  /* 0x000000000000781c */ /* 0x000fe20003f2e808 */
[----:B------:R-:W-:Y:S01]  /*76e0*/  UISETP.GE.AND UP0, UPT, UR4, 0x2a, UPT ;  /* 0x0000002a0400788c */ /* 0x000fe2000bf06270 */
[----:B------:R-:W-:Y:S02]  /*76f0*/  FSEL R16, R168, -INF , !P0 ;  /* 0xff800000a8107808 */ /* 0x000fe40004000000 */
[----:B------:R-:W-:Y:S01]  /*7700*/  PLOP3.LUT P0, PT, PT, PT, UP6, 0x40, 0x0 ;  /* 0x000000000000781c */ /* 0x000fe20003f0e868 */
[----:B------:R-:W-:Y:S01]  /*7710*/  UISETP.NE.AND UP6, UPT, UR17, URZ, UPT ;  /* 0x0000003f1100728c */ /* 0x000fe2000bfc5270 */
[C---:B------:R-:W-:Y:S02]  /*7720*/  ISETP.GT.AND P1, PT, R0.reuse, 0x10, P1 ;  /* 0x000000100000780c */ /* 0x040fe40000f24270 */
[----:B------:R-:W-:Y:S02]  /*7730*/  ISETP.GT.AND P0, PT, R0, 0x11, P0 ;  /* 0x000000110000780c */ /* 0x000fe40000704270 */
[C---:B------:R-:W-:Y:S02]  /*7740*/  ISETP.LT.OR P1, PT, R3.reuse, 0x11, P1 ;  /* 0x000000110300780c */ /* 0x040fe40000f21670 */
[----:B------:R-:W-:Y:S02]  /*7750*/  ISETP.LT.OR P0, PT, R3, 0x12, P0 ;  /* 0x000000120300780c */ /* 0x000fe40000701670 */
[----:B------:R-:W-:Y:S02]  /*7760*/  FSEL R15, R133, -INF , !P1 ;  /* 0xff800000850f7808 */ /* 0x000fe40004800000 */
[----:B------:R-:W-:Y:S02]  /*7770*/  PLOP3.LUT P1, PT, PT, PT, UP5, 0x40, 0x0 ;  /* 0x000000000000781c */ /* 0x000fe40003f2e858 */
[----:B------:R-:W-:Y:S02]  /*7780*/  FSEL R14, R132, -INF , !P0 ;  /* 0xff800000840e7808 */ /* 0x000fe40004000000 */
[----:B------:R-:W-:Y:S02]  /*7790*/  PLOP3.LUT P0, PT, PT, PT, UP4, 0x40, 0x0 ;  /* 0x000000000000781c */ /* 0x000fe40003f0e848 */
        /* <DEDUP_REMOVED lines=19> */
[----:B------:R-:W-:Y:S01]  /*78d0*/  ISETP.LT.OR P1, PT, R3, 0x2a, P0 ;  /* 0x0000002a0300780c */ /* 0x000fe20000721670 */
[----:B------:R-:W-:Y:S01]  /*78e0*/  IMAD.IADD R3, R6, 0x1, R5 ;  /* 0x0000000106037824 */ /* 0x000fe200078e0205 */
[----:B------:R-:W-:Y:S01]  /*78f0*/  PLOP3.LUT P0, PT, PT, PT, UP6, 0x40, 0x0 ;  /* 0x000000000000781c */ /* 0x000fe20003f0e868 */
[----:B------:R-:W-:Y:S01]  /*7900*/  UISETP.NE.AND UP6, UPT, UR16, URZ, UPT ;  /* 0x0000003f1000728c */ /* 0x000fe2000bfc5270 */
[----:B------:R-:W-:Y:S02]  /*7910*/  FSEL R9, R9, -INF , !P2 ;  /* 0xff80000009097808 */ /* 0x000fe40005000000 */
[----:B------:R-:W-:Y:S09]  /*7920*/  FSEL R6, R19, -INF , !P1 ;  /* 0xff80000013067808 */ /* 0x000ff20004800000 */
        /* <DEDUP_REMOVED lines=15> */
.L_x_185:
[----:B------:R-:W-:Y:S04]  /*7a20*/  MOV R5, c[0x0][0x32c] ;  /* 0x0000cb0000057a02 */ /* 0x000fe80000000f00 */
[----:B------:R-:W-:Y:S11]  /*7a30*/  ISETP.NE.AND P0, PT, R5, 0x1, PT ;  /* 0x000000010500780c */ /* 0x000ff60003f05270 */
[----:B------:R-:W-:Y:S02]  /*7a40*/  @!UPT UIADD3 URZ, URZ, URZ, URZ ;  /* 0x0000003f3f3ff290 */ /* 0x000fe4000fffe03f */
[----:B------:R-:W-:Y:S05]  /*7a50*/  @P0 IMAD.HI.U32 R5, R0, c[0x0][0x330], RZ ;  /* 0x0000cc0000050a27 */ /* 0x000fea00078e00ff */
[----:B------:R-:W-:Y:S02]  /*7a60*/  @P0 SHF.R.U32.HI R0, RZ, c[0x0][0x334], R5 ;  /* 0x0000cd00ff000a19 */ /* 0x000fe40000011605 */
.L_x_186:
[----:B------:R-:W-:Y:S05]  /*7a70*/  BSYNC B0 ;  /* 0x0000000000007941 */ /* 0x000fea0003800000 */
.L_x_184:
[----:B------:R-:W-:Y:S05]  /*7a80*/  IADD3 R5, -R24, UR4, RZ ;  /* 0x0000000418057c10 */ /* 0x000fea000fffe1ff */
[----:B------:R-:W-:Y:S05]  /*7a90*/  IMAD R0, R0, c[0x0][0x32c], R5 ;  /* 0x0000cb0000007a24 */ /* 0x000fea00078e0205 */
[----:B------:R-:W-:Y:S02]  /*7aa0*/  IMNMX R3, R3, R0, !PT ;  /* 0x0000000003037217 */ /* 0x000fe40007800200 */
[----:B------:R-:W-:Y:S04]  /*7ab0*/  IADD3 R0, R0, c[0x0][0x32c], RZ ;  /* 0x0000cb0000007a10 */ /* 0x000fe80007ffe0ff */
[----:B------:R-:W-:Y:S02]  /*7ac0*/  IMNMX R4, R4, R0, PT ;  /* 0x0000000004047217 */ /* 0x000fe40003800200 */
.L_x_183:
[----:B------:R-:W2:Y:S01]  /*7ad0*/  LDL.LU R5, [R1+0x8] ;  /* 0x0000080001057983 */ /* 0x000ea20000300800 */
[----:B------:R-:W-:Y:S01]  /*7ae0*/  FMNMX.FTZ R133, R8, R2, !PT ;  /* 0x0000000208857209 */ /* 0x000fe20007810000 */
[----:B------:R-:W-:Y:S02]  /*7af0*/  UP2UR UR4, UPR, URZ, 0x10 ;  /* 0x000000103f047883 */ /* 0x000fe40008000000 */
[----:B------:R-:W-:Y:S01]  /*7b00*/  UISETP.NE.AND UP4, UPT, UR15, URZ, UPT ;  /* 0x0000003f0f00728c */ /* 0x000fe2000bf85270 */
[----:B------:R-:W-:Y:S01]  /*7b10*/  FMNMX.FTZ R133, R18, R133, !PT ;  /* 0x0000008512857209 */ /* 0x000fe20007810000 */
[----:B------:R-:W-:Y:S02]  /*7b20*/  UP2UR UR15, UPR, URZ, 0x8 ;  /* 0x000000083f0f7883 */ /* 0x000fe40008000000 */
[----:B------:R-:W-:Y:S01]  /*7b30*/  UISETP.NE.AND UP3, UPT, UR14, URZ, UPT ;  /* 0x0000003f0e00728c */ /* 0x000fe2000bf65270 */
[----:B------:R-:W-:Y:S01]  /*7b40*/  FMNMX.FTZ R133, R17, R133, !PT ;  /* 0x0000008511857209 */ /* 0x000fe20007810000 */
[----:B------:R-:W-:Y:S02]  /*7b50*/  UP2UR UR14, UPR, URZ, 0x4 ;  /* 0x000000043f0e7883 */ /* 0x000fe40008000000 */
[----:B------:R-:W-:Y:S01]  /*7b60*/  UISETP.NE.AND UP2, UPT, UR11, URZ, UPT ;  /* 0x0000003f0b00728c */ /* 0x000fe2000bf45270 */
[----:B------:R-:W-:Y:S01]  /*7b70*/  FMNMX.FTZ R133, R16, R133, !PT ;  /* 0x0000008510857209 */ /* 0x000fe20007810000 */
[----:B------:R-:W-:Y:S01]  /*7b80*/  UP2UR UR11, UPR, URZ, 0x2 ;  /* 0x000000023f0b7883 */ /* 0x000fe20008000000 */
[----:B------:R-:W-:Y:S01]  /*7b90*/  PLOP3.LUT P2, PT, PT, PT, UP3, 0x40, 0x0 ;  /* 0x000000000000781c */ /* 0x000fe20003f4e838 */
[----:B------:R-:W-:Y:S01]  /*7ba0*/  UISETP.NE.AND UP1, UPT, UR10, URZ, UPT ;  /* 0x0000003f0a00728c */ /* 0x000fe2000bf25270 */
[----:B------:R-:W-:Y:S01]  /*7bb0*/  FMNMX.FTZ R133, R15, R133, !PT ;  /* 0x000000850f857209 */ /* 0x000fe20007810000 */
[----:B------:R-:W-:Y:S01]  /*7bc0*/  UP2UR UR10, UPR, URZ, 0x1 ;  /* 0x000000013f0a7883 */ /* 0x000fe20008000000 */
[----:B------:R-:W-:Y:S01]  /*7bd0*/  PLOP3.LUT P1, PT, PT, PT, UP2, 0x40, 0x0 ;  /* 0x000000000000781c */ /* 0x000fe20003f2e828 */
[----:B------:R-:W-:Y:S01]  /*7be0*/  UISETP.NE.AND UP0, UPT, UR5, URZ, UPT ;  /* 0x0000003f0500728c */ /* 0x000fe2000bf05270 */
[----:B------:R-:W-:Y:S01]  /*7bf0*/  FMNMX.FTZ R133, R14, R133, !PT ;  /* 0x000000850e857209 */ /* 0x000fe20007810000 */
[----:B------:R-:W-:Y:S02]  /*7c00*/  UISETP.NE.AND UP3, UPT, UR15, URZ, UPT ;  /* 0x0000003f0f00728c */ /* 0x000fe4000bf65270 */
[----:B------:R-:W-:Y:S01]  /*7c10*/  UISETP.NE.AND UP2, UPT, UR14, URZ, UPT ;  /* 0x0000003f0e00728c */ /* 0x000fe2000bf45270 */
[----:B------:R-:W-:Y:S04]  /*7c20*/  FMNMX.FTZ R133, R13, R133, !PT ;  /* 0x000000850d857209 */ /* 0x000fe80007810000 */
[----:B------:R-:W-:Y:S04]  /*7c30*/  FMNMX.FTZ R133, R12, R133, !PT ;  /* 0x000000850c857209 */ /* 0x000fe80007810000 */
[----:B------:R-:W-:Y:S04]  /*7c40*/  FMNMX.FTZ R133, R11, R133, !PT ;  /* 0x000000850b857209 */ /* 0x000fe80007810000 */
[----:B------:R-:W-:Y:S04]  /*7c50*/  FMNMX.FTZ R133, R10, R133, !PT ;  /* 0x000000850a857209 */ /* 0x000fe80007810000 */
[----:B------:R-:W-:Y:S04]  /*7c60*/  FMNMX.FTZ R133, R9, R133, !PT ;  /* 0x0000008509857209 */ /* 0x000fe80007810000 */
[----:B------:R-:W-:Y:S05]  /*7c70*/  FMNMX.FTZ R133, R6, R133, !PT ;  /* 0x0000008506857209 */ /* 0x000fea0007810000 */
[----:B------:R-:W1:Y:S02]  /*7c80*/  SHFL.BFLY PT, R0, R133, 0x2, 0x1f ;  /* 0x0c401f0085007f89 */ /* 0x000e6400000e0000 */
[----:B-1----:R-:W-:Y:S06]  /*7c90*/  FMNMX.FTZ R133, R133, R0, !PT ;  /* 0x0000000085857209 */ /* 0x002fec0007810000 */
[----:B------:R-:W1:Y:S02]  /*7ca0*/  SHFL.BFLY PT, R0, R133, 0x1, 0x1f ;  /* 0x0c201f0085007f89 */ /* 0x000e6400000e0000 */
[----:B-1----:R-:W-:Y:S04]  /*7cb0*/  FMNMX.FTZ R133, R133, R0, !PT ;  /* 0x0000000085857209 */ /* 0x002fe80007810000 */
[C---:B------:R-:W-:Y:S04]  /*7cc0*/  FSETP.NEU.FTZ.AND P0, PT, R133.reuse, -INF , PT ;  /* 0xff8000008500780b */ /* 0x040fe80003f1d000 */
[C---:B------:R-:W-:Y:S05]  /*7cd0*/  FSEL R0, R133.reuse, RZ, P0 ;  /* 0x000000ff85007208 */ /* 0x040fea0000000000 */
[----:B------:R-:W-:Y:S02]  /*7ce0*/  FADD.FTZ R0, -R0, R2 ;  /* 0x0000000200007221 */ /* 0x000fe40000010100 */
[----:B------:R-:W-:Y:S02]  /*7cf0*/  FMUL.FTZ R2, R133, c[0x0][0x2d0] ;  /* 0x0000b40085027a20 */ /* 0x000fe40000410000 */
[----:B------:R-:W-:Y:S03]  /*7d00*/  FMUL.FTZ R0, R0, c[0x0][0x2d0] ;  /* 0x0000b40000007a20 */ /* 0x000fe60000410000 */
[----:B------:R-:W-:Y:S02]  /*7d10*/  FSEL R2, R2, RZ, P0 ;  /* 0x000000ff02027208 */ /* 0x000fe40000000000 */
[----:B------:R-:W-:Y:S01]  /*7d20*/  PLOP3.LUT P0, PT, PT, PT, UP4, 0x40, 0x0 ;  /* 0x000000000000781c */ /* 0x000fe20003f0e848 */
[----:B------:R-:W-:Y:S02]  /*7d30*/  UISETP.NE.AND UP4, UPT, UR4, URZ, UPT ;  /* 0x0000003f0400728c */ /* 0x000fe4000bf85270 */
[--C-:B------:R-:W-:Y:S01]  /*7d40*/  FFMA.FTZ R26, R6, c[0x0][0x2d0], -R2.reuse ;  /* 0x0000b400061a7a23 */ /* 0x100fe20000010802 */
[----:B------:R-:W-:Y:S01]  /*7d50*/  ISETP.GT.AND P0, PT, R3, RZ, P0 ;  /* 0x000000ff0300720c */ /* 0x000fe20000704270 */
[--C-:B------:R-:W-:Y:S02]  /*7d60*/  FFMA.FTZ R24, R10, c[0x0][0x2d0], -R2.reuse ;  /* 0x0000b4000a187a23 */ /* 0x100fe40000010802 */
[--C-:B------:R-:W-:Y:S01]  /*7d70*/  FFMA.FTZ R27, R13, c[0x0][0x2d0], -R2.reuse ;  /* 0x0000b4000d1b7a23 */ /* 0x100fe20000010802 */
[----:B------:R-:W-:Y:S01]  /*7d80*/  ISETP.LT.OR P0, PT, R4, 0x1, P0 ;  /* 0x000000010400780c */ /* 0x000fe20000701670 */
[--C-:B------:R-:W-:Y:S02]  /*7d90*/  FFMA.FTZ R19, R11, c[0x0][0x2d0], -R2.reuse ;  /* 0x0000b4000b137a23 */ /* 0x100fe40000010802 */
[--C-:B------:R-:W-:Y:S02]  /*7da0*/  FFMA.FTZ R25, R9, c[0x0][0x2d0], -R2.reuse ;  /* 0x0000b40009197a23 */ /* 0x100fe40000010802 */
[--C-:B------:R-:W-:Y:S02]  /*7db0*/  FFMA.FTZ R8, R8, c[0x0][0x2d0], -R2.reuse ;  /* 0x0000b40008087a23 */ /* 0x100fe40000010802 */
[--C-:B------:R-:W-:Y:S02]  /*7dc0*/  FFMA.FTZ R18, R18, c[0x0][0x2d0], -R2.reuse ;  /* 0x0000b40012127a23 */ /* 0x100fe40000010802 */
[--C-:B------:R-:W-:Y:S02]  /*7dd0*/  FFMA.FTZ R17, R17, c[0x0][0x2d0], -R2.reuse ;  /* 0x0000b40011117a23 */ /* 0x100fe40000010802 */
[--C-:B------:R-:W-:Y:S01]  /*7de0*/  FFMA.FTZ R16, R16, c[0x0][0x2d0], -R2.reuse ;  /* 0x0000b40010107a23 */ /* 0x100fe20000010802 */
[----:B------:R-:W-:Y:S01]  /*7df0*/  MUFU.EX2 R8, R8 ;  /* 0x0000000800087308 */ /* 0x000fe20000000800 */
[--C-:B------:R-:W-:Y:S02]  /*7e00*/  FFMA.FTZ R15, R15, c[0x0][0x2d0], -R2.reuse ;  /* 0x0000b4000f0f7a23 */ /* 0x100fe40000010802 */
[--C-:B------:R-:W-:Y:S02]  /*7e10*/  FFMA.FTZ R14, R14, c[0x0][0x2d0], -R2.reuse ;  /* 0x0000b4000e0e7a23 */ /* 0x100fe40000010802 */
[----:B------:R-:W-:Y:S05]  /*7e20*/  FFMA.FTZ R174, R12, c[0x0][0x2d0], -R2 ;  /* 0x0000b4000cae7a23 */ /* 0x000fea0000010802 */
[----:B------:R-:W1:Y:S10]  /*7e30*/  MUFU.EX2 R2, R0 ;  /* 0x0000000000027308 */ /* 0x000e740000000800 */
[----:B------:R-:W3:Y:S10]  /*7e40*/  MUFU.EX2 R18, R18 ;  /* 0x0000001200127308 */ /* 0x000ef40000000800 */
[----:B------:R-:W-:Y:S01]  /*7e50*/  MUFU.EX2 R17, R17 ;  /* 0x0000001100117308 */ /* 0x000fe20000000800 */
[C---:B-1----:R-:W-:Y:S01]  /*7e60*/  FMUL.FTZ R9, R2.reuse, R153 ;  /* 0x0000009902097220 */ /* 0x042fe20000410000 */
[----:B------:R-:W-:Y:S01]  /*7e70*/  MOV R153, R25 ;  /* 0x0000001900997202 */ /* 0x000fe20000000f00 */
[C---:B------:R-:W-:Y:S02]  /*7e80*/  FMUL.FTZ R25, R2.reuse, R137 ;  /* 0x0000008902197220 */ /* 0x040fe40000410000 */
[C---:B------:R-:W-:Y:S01]  /*7e90*/  FMUL.FTZ R12, R2.reuse, R148 ;  /* 0x00000094020c7220 */ /* 0x040fe20000410000 */
[----:B------:R-:W-:Y:S04]  /*7ea0*/  MOV R148, R15 ;  /* 0x0000000f00947202 */ /* 0x000fe80000000f00 */
[----:B------:R-:W1:Y:S01]  /*7eb0*/  MUFU.EX2 R16, R16 ;  /* 0x0000001000107308 */ /* 0x000e620000000800 */
[C---:B------:R-:W-:Y:S02]  /*7ec0*/  FMUL.FTZ R13, R2.reuse, R149 ;  /* 0x00000095020d7220 */ /* 0x040fe40000410000 */
[----:B------:R-:W-:Y:S01]  /*7ed0*/  FMUL.FTZ R28, R2, R28 ;  /* 0x0000001c021c7220 */ /* 0x000fe20000410000 */
[----:B---3--:R-:W-:Y:S01]  /*7ee0*/  F2FP.BF16.PACK_AB R168, R18, R8 ;  /* 0x0000000812a8723e */ /* 0x008fe200000010ff */
[C---:B------:R-:W-:Y:S02]  /*7ef0*/  FMUL.FTZ R29, R2.reuse, R29 ;  /* 0x0000001d021d7220 */ /* 0x040fe40000410000 */
[C---:B------:R-:W-:Y:S02]  /*7f00*/  FMUL.FTZ R32, R2.reuse, R32 ;  /* 0x0000002002207220 */ /* 0x040fe40000410000 */
[C---:B------:R-:W-:Y:S01]  /*7f10*/  FMUL.FTZ R33, R2.reuse, R33 ;  /* 0x0000002102217220 */ /* 0x040fe20000410000 */
[----:B------:R-:W-:Y:S01]  /*7f20*/  MUFU.EX2 R153, R153 ;  /* 0x0000009900997308 */ /* 0x000fe20000000800 */
        /* <DEDUP_REMOVED lines=47> */
[----:B------:R-:W-:Y:S01]  /*8220*/  FMUL.FTZ R129, R2, R129 ;  /* 0x0000008102817220 */ /* 0x000fe20000410000 */
[----:B--2---:R-:W-:Y:S02]  /*8230*/  FSEL R6, R5, -INF , !P0 ;  /* 0xff80000005067808 */ /* 0x004fe40004000000 */
[----:B------:R-:W2:Y:S01]  /*8240*/  LDL.LU R5, [R1+0x20] ;  /* 0x0000200001057983 */ /* 0x000ea20000300800 */
[----:B------:R-:W-:Y:S02]  /*8250*/  ISETP.GT.AND P0, PT, R3, 0x1, P2 ;  /* 0x000000010300780c */ /* 0x000fe40001704270 */
[----:B------:R-:W-:Y:S01]  /*8260*/  PLOP3.LUT P2, PT, PT, PT, UP1, 0x40, 0x0 ;  /* 0x000000000000781c */ /* 0x000fe20003f4e818 */
[----:B------:R-:W-:Y:S01]  /*8270*/  UISETP.NE.AND UP1, UPT, UR11, URZ, UPT ;  /* 0x0000003f0b00728c */ /* 0x000fe2000bf25270 */
[C---:B------:R-:W-:Y:S04]  /*8280*/  ISETP.LT.OR P0, PT, R4.reuse, 0x2, P0 ;  /* 0x000000020400780c */ /* 0x040fe80000701670 */
[----:B------:R-:W-:Y:S02]  /*8290*/  FSEL R7, R179, -INF , !P0 ;  /* 0xff800000b3077808 */ /* 0x000fe40004000000 */
[C---:B------:R-:W-:Y:S02]  /*82a0*/  ISETP.GT.AND P0, PT, R3.reuse, 0x8, P1 ;  /* 0x000000080300780c */ /* 0x040fe40000f04270 */
[----:B------:R-:W-:Y:S01]  /*82b0*/  PLOP3.LUT P1, PT, PT, PT, UP0, 0x40, 0x0 ;  /* 0x000000000000781c */ /* 0x000fe20003f2e808 */
[----:B------:R-:W-:Y:S01]  /*82c0*/  UISETP.NE.AND UP0, UPT, UR10, URZ, UPT ;  /* 0x0000003f0a00728c */ /* 0x000fe2000bf05270 */
[----:B------:R-:W-:Y:S04]  /*82d0*/  ISETP.LT.OR P0, PT, R4, 0x9, P0 ;  /* 0x000000090400780c */ /* 0x000fe80000701670 */
[----:B------:R-:W-:Y:S02]  /*82e0*/  FSEL R10, R178, -INF , !P0 ;  /* 0xff800000b20a7808 */ /* 0x000fe40004000000 */
[----:B------:R-:W-:Y:S02]  /*82f0*/  ISETP.GT.AND P0, PT, R3, 0x9, P2 ;  /* 0x000000090300780c */ /* 0x000fe40001704270 */
[----:B------:R-:W-:Y:S02]  /*8300*/  PLOP3.LUT P2, PT, PT, PT, UP6, 0x40, 0x0 ;  /* 0x000000000000781c */ /* 0x000fe40003f4e868 */
[C---:B------:R-:W-:Y:S04]  /*8310*/  ISETP.LT.OR P0, PT, R4.reuse, 0xa, P0 ;  /* 0x0000000a0400780c */ /* 0x040fe80000701670 */
[----:B------:R-:W-:Y:S02]  /*8320*/  FSEL R171, R177, -INF , !P0 ;  /* 0xff800000b1ab7808 */ /* 0x000fe40004000000 */
[C---:B------:R-:W-:Y:S02]  /*8330*/  ISETP.GT.AND P0, PT, R3.reuse, 0x10, P1 ;  /* 0x000000100300780c */ /* 0x040fe40000f04270 */
[----:B------:R-:W-:Y:S02]  /*8340*/  PLOP3.LUT P1, PT, PT, PT, UP5, 0x40, 0x0 ;  /* 0x000000000000781c */ /* 0x000fe40003f2e858 */
[----:B------:R-:W-:Y:S02]  /*8350*/  ISETP.LT.OR P0, PT, R4, 0x11, P0 ;  /* 0x000000110400780c */ /* 0x000fe40000701670 */
[C---:B------:R-:W-:Y:S02]  /*8360*/  ISETP.GT.AND P1, PT, R3.reuse, 0x18, P1 ;  /* 0x000000180300780c */ /* 0x040fe40000f24270 */
[----:B------:R-:W-:Y:S02]  /*8370*/  FSEL R176, R176, -INF , !P0 ;  /* 0xff800000b0b07808 */ /* 0x000fe40004000000 */
[----:B------:R-:W-:Y:S02]  /*8380*/  ISETP.LT.OR P1, PT, R4, 0x19, P1 ;  /* 0x000000190400780c */ /* 0x000fe40000f21670 */
[C---:B------:R-:W-:Y:S02]  /*8390*/  ISETP.GT.AND P0, PT, R3.reuse, 0x11, P2 ;  /* 0x000000110300780c */ /* 0x040fe40001704270 */
[----:B------:R-:W-:Y:S02]  /*83a0*/  FSEL R172, R170, -INF , !P1 ;  /* 0xff800000aaac7808 */ /* 0x000fe40004800000 */
[----:B------:R-:W-:Y:S02]  /*83b0*/  PLOP3.LUT P1, PT, PT, PT, UP3, 0x40, 0x0 ;  /* 0x000000000000781c */ /* 0x000fe40003f2e838 */
[C---:B------:R-:W-:Y:S02]  /*83c0*/  ISETP.LT.OR P0, PT, R4.reuse, 0x12, P0 ;  /* 0x000000120400780c */ /* 0x040fe40000701670 */
[----:B------:R-:W-:Y:S02]  /*83d0*/  ISETP.GT.AND P1, PT, R3, 0x20, P1 ;  /* 0x000000200300780c */ /* 0x000fe40000f24270 */
[----:B------:R-:W-:Y:S02]  /*83e0*/  FSEL R175, R175, -INF , !P0 ;  /* 0xff800000afaf7808 */ /* 0x000fe40004000000 */
[----:B------:R-:W-:Y:S02]  /*83f0*/  ISETP.LT.OR P1, PT, R4, 0x21, P1 ;  /* 0x000000210400780c */ /* 0x000fe40000f21670 */
[----:B------:R-:W-:Y:S02]  /*8400*/  PLOP3.LUT P0, PT, PT, PT, UP4, 0x40, 0x0 ;  /* 0x000000000000781c */ /* 0x000fe40003f0e848 */
[----:B------:R-:W-:Y:S01]  /*8410*/  FSEL R178, R21, -INF , !P1 ;  /* 0xff80000015b27808 */ /* 0x000fe20004800000 */
[----:B------:R-:W-:Y:S01]  /*8420*/  FMUL.FTZ R21, R2, R141 ;  /* 0x0000008d02157220 */ /* 0x000fe20000410000 */
[C---:B------:R-:W-:Y:S01]  /*8430*/  ISETP.GT.AND P0, PT, R3.reuse, 0x19, P0 ;  /* 0x000000190300780c */ /* 0x040fe20000704270 */
[----:B------:R-:W3:Y:S01]  /*8440*/  LDL.LU R141, [R1+0x24] ;  /* 0x00002400018d7983 */ /* 0x000ee20000300800 */
[----:B------:R-:W-:Y:S02]  /*8450*/  PLOP3.LUT P1, PT, PT, PT, UP1, 0x40, 0x0 ;  /* 0x000000000000781c */ /* 0x000fe40003f2e818 */
[C---:B------:R-:W-:Y:S02]  /*8460*/  ISETP.LT.OR P0, PT, R4.reuse, 0x1a, P0 ;  /* 0x0000001a0400780c */ /* 0x040fe40000701670 */
[----:B------:R-:W-:Y:S02]  /*8470*/  ISETP.GT.AND P1, PT, R3, 0x28, P1 ;  /* 0x000000280300780c */ /* 0x000fe40000f24270 */
[----:B------:R-:W-:Y:S02]  /*8480*/  FSEL R173, R169, -INF , !P0 ;  /* 0xff800000a9ad7808 */ /* 0x000fe40004000000 */
[----:B------:R-:W-:Y:S02]  /*8490*/  PLOP3.LUT P0, PT, PT, PT, UP2, 0x40, 0x0 ;  /* 0x000000000000781c */ /* 0x000fe40003f0e828 */
[C---:B------:R-:W-:Y:S02]  /*84a0*/  ISETP.LT.OR P1, PT, R4.reuse, 0x29, P1 ;  /* 0x000000290400780c */ /* 0x040fe40000f21670 */
[----:B------:R-:W-:Y:S02]  /*84b0*/  ISETP.GT.AND P0, PT, R3, 0x21, P0 ;  /* 0x000000210300780c */ /* 0x000fe40000704270 */
[----:B------:R-:W-:Y:S02]  /*84c0*/  FSEL R177, R23, -INF , !P1 ;  /* 0xff80000017b17808 */ /* 0x000fe40004800000 */
[----:B------:R-:W-:Y:S02]  /*84d0*/  ISETP.LT.OR P0, PT, R4, 0x22, P0 ;  /* 0x000000220400780c */ /* 0x000fe40000701670 */
[----:B-1----:R-:W-:Y:S02]  /*84e0*/  F2FP.BF16.PACK_AB R170, R16, R17 ;  /* 0x0000001110aa723e */ /* 0x002fe400000010ff */
[----:B------:R-:W-:Y:S01]  /*84f0*/  FSEL R179, R20, -INF , !P0 ;  /* 0xff80000014b37808 */ /* 0x000fe20004000000 */
[----:B------:R-:W-:Y:S01]  /*8500*/  FMUL.FTZ R20, R2, R140 ;  /* 0x0000008c02147220 */ /* 0x000fe20000410000 */
[----:B------:R-:W-:Y:S01]  /*8510*/  PLOP3.LUT P0, PT, PT, PT, UP0, 0x40, 0x0 ;  /* 0x000000000000781c */ /* 0x000fe20003f0e808 */
[----:B------:R-:W-:Y:S01]  /*8520*/  UISETP.GT.AND UP0, UPT, UR13, UR9, UPT ;  /* 0x000000090d00728c */ /* 0x000fe2000bf04270 */
[----:B------:R-:W-:Y:S01]  /*8530*/  MOV R140, R19 ;  /* 0x00000013008c7202 */ /* 0x000fe20000000f00 */
[----:B------:R-:W-:Y:S01]  /*8540*/  UIADD3 UR13, UR13, -0x1, URZ ;  /* 0xffffffff0d0d7890 */ /* 0x000fe2000fffe03f */
[----:B------:R-:W-:Y:S04]  /*8550*/  ISETP.GT.AND P0, PT, R3, 0x29, P0 ;  /* 0x000000290300780c */ /* 0x000fe80000704270 */
[----:B------:R-:W-:Y:S04]  /*8560*/  ISETP.LT.OR P0, PT, R4, 0x2a, P0 ;  /* 0x0000002a0400780c */ /* 0x000fe80000701670 */
[----:B------:R-:W-:Y:S01]  /*8570*/  FSEL R132, R22, -INF , !P0 ;  /* 0xff80000016847808 */ /* 0x000fe20004000000 */
[C---:B--2---:R-:W-:Y:S02]  /*8580*/  FFMA.FTZ R0, R2.reuse, R5, R8 ;  /* 0x0000000502007223 */ /* 0x044fe40000010008 */
[----:B------:R-:W-:Y:S01]  /*8590*/  FMUL.FTZ R8, R2, R152 ;  /* 0x0000009802087220 */ /* 0x000fe20000410000 */
[----:B------:R-:W-:Y:S01]  /*85a0*/  MOV R152, R24 ;  /* 0x0000001800987202 */ /* 0x000fe20000000f00 */
[----:B------:R-:W-:Y:S01]  /*85b0*/  FADD.FTZ R4, R18, R0 ;  /* 0x0000000012047221 */ /* 0x000fe20000010000 */
[----:B------:R-:W-:Y:S01]  /*85c0*/  FMNMX.FTZ R0, R6, R134, !PT ;  /* 0x0000008606007209 */ /* 0x000fe20007810000 */
[C---:B------:R-:W-:Y:S02]  /*85d0*/  FMUL.FTZ R24, R2.reuse, R136 ;  /* 0x0000008802187220 */ /* 0x040fe40000410000 */
[----:B------:R-:W-:Y:S01]  /*85e0*/  FMUL.FTZ R5, R2, R157 ;  /* 0x0000009d02057220 */ /* 0x000fe20000410000 */
[----:B------:R-:W-:Y:S01]  /*85f0*/  FMNMX.FTZ R0, R7, R0, !PT ;  /* 0x0000000007007209 */ /* 0x000fe20007810000 */
[----:B------:R-:W-:Y:S01]  /*8600*/  MUFU.EX2 R152, R152 ;  /* 0x0000009800987308 */ /* 0x000fe20000000800 */
[----:B------:R-:W-:Y:S02]  /*8610*/  MOV R157, R14 ;  /* 0x0000000e009d7202 */ /* 0x000fe40000000f00 */
[----:B------:R-:W-:Y:S04]  /*8620*/  FMNMX.FTZ R0, R10, R0, !PT ;  /* 0x000000000a007209 */ /* 0x000fe80007810000 */
        /* <DEDUP_REMOVED lines=12> */
[----:B-1----:R-:W-:Y:S01]  /*86f0*/  FMNMX.FTZ R3, R0, R3, !PT ;  /* 0x0000000300037209 */ /* 0x002fe20007810000 */
[----:B------:R-:W-:Y:S02]  /*8700*/  FADD.FTZ R0, R17, R4 ;  /* 0x0000000411007221 */ /* 0x000fe40000010000 */
[----:B------:R-:W-:Y:S01]  /*8710*/  FMUL.FTZ R4, R2, R156 ;  /* 0x0000009c02047220 */ /* 0x000fe20000410000 */
[C---:B------:R-:W-:Y:S01]  /*8720*/  FSETP.NEU.FTZ.AND P0, PT, R3.reuse, -INF , PT ;  /* 0xff8000000300780b */ /* 0x040fe20003f1d000 */
[----:B------:R-:W-:Y:S01]  /*8730*/  FADD.FTZ R11, R16, R0 ;  /* 0x00000000100b7221 */ /* 0x000fe20000010000 */
[----:B------:R-:W-:Y:S01]  /*8740*/  MOV R156, R27 ;  /* 0x0000001b009c7202 */ /* 0x000fe20000000f00 */
[C---:B------:R-:W-:Y:S01]  /*8750*/  FMUL.FTZ R16, R2.reuse, R144 ;  /* 0x0000009002107220 */ /* 0x040fe20000410000 */
[C---:B------:R-:W-:Y:S01]  /*8760*/  FSEL R0, R3.reuse, RZ, P0 ;  /* 0x000000ff03007208 */ /* 0x040fe20000000000 */
[----:B------:R-:W-:Y:S01]  /*8770*/  FMUL.FTZ R17, R2, R145 ;  /* 0x0000009102117220 */ /* 0x000fe20000410000 */
[----:B------:R-:W-:Y:S02]  /*8780*/  MOV R145, R26 ;  /* 0x0000001a00917202 */ /* 0x000fe40000000f00 */
[----:B------:R-:W-:Y:S01]  /*8790*/  MOV R149, R11 ;  /* 0x0000000b00957202 */ /* 0x000fe20000000f00 */
[----:B------:R-:W-:Y:S01]  /*87a0*/  FADD.FTZ R0, -R0, R134 ;  /* 0x0000008600007221 */ /* 0x000fe20000010100 */
[----:B------:R-:W-:Y:S01]  /*87b0*/  MUFU.EX2 R156, R156 ;  /* 0x0000009c009c7308 */ /* 0x000fe20000000800 */
[----:B------:R-:W-:Y:S02]  /*87c0*/  FMUL.FTZ R134, R3, c[0x0][0x2d0] ;  /* 0x0000b40003867a20 */ /* 0x000fe40000410000 */
[----:B------:R-:W-:Y:S03]  /*87d0*/  FMUL.FTZ R0, R0, c[0x0][0x2d0] ;  /* 0x0000b40000007a20 */ /* 0x000fe60000410000 */
[----:B------:R-:W-:Y:S02]  /*87e0*/  FSEL R134, R134, RZ, P0 ;  /* 0x000000ff86867208 */ /* 0x000fe40000000000 */
[----:B------:R-:W-:Y:S02]  /*87f0*/  PLOP3.LUT P0, PT, PT, PT, UP0, 0x80, 0x0 ;  /* 0x000000000000781c */ /* 0x000fe40003f0f008 */
[----:B------:R-:W1:Y:S01]  /*8800*/  MUFU.EX2 R0, R0 ;  /* 0x0000000000007308 */ /* 0x000e620000000800 */
[--C-:B------:R-:W-:Y:S02]  /*8810*/  FFMA.FTZ R169, R6, c[0x0][0x2d0], -R134.reuse ;  /* 0x0000b40006a97a23 */ /* 0x100fe40000010886 */
[--C-:B------:R-:W-:Y:S02]  /*8820*/  FFMA.FTZ R7, R7, c[0x0][0x2d0], -R134.reuse ;  /* 0x0000b40007077a23 */ /* 0x100fe40000010886 */
[--C-:B------:R-:W-:Y:S05]  /*8830*/  FFMA.FTZ R2, R10, c[0x0][0x2d0], -R134.reuse ;  /* 0x0000b4000a027a23 */ /* 0x100fea0000010886 */
[----:B------:R-:W3:Y:S10]  /*8840*/  MUFU.EX2 R169, R169 ;  /* 0x000000a900a97308 */ /* 0x000ef40000000800 */
[----:B------:R-:W2:Y:S01]  /*8850*/  MUFU.EX2 R144, R7 ;  /* 0x0000000700907308 */ /* 0x000ea20000000800 */
[C---:B-1----:R-:W-:Y:S02]  /*8860*/  FMUL.FTZ R26, R0.reuse, R138 ;  /* 0x0000008a001a7220 */ /* 0x042fe40000410000 */
[C---:B------:R-:W-:Y:S02]  /*8870*/  FMUL.FTZ R27, R0.reuse, R139 ;  /* 0x0000008b001b7220 */ /* 0x040fe40000410000 */
[----:B------:R-:W1:Y:S01]  /*8880*/  LDSM.16.MT88.4 R136, [R236+0x4080] ;  /* 0x00408000ec88783b */ /* 0x000e620000004200 */
[C---:B------:R-:W-:Y:S02]  /*8890*/  FMUL.FTZ R11, R0.reuse, R155 ;  /* 0x0000009b000b7220 */ /* 0x040fe40000410000 */
[C---:B------:R-:W-:Y:S02]  /*88a0*/  FMUL.FTZ R22, R0.reuse, R142 ;  /* 0x0000008e00167220 */ /* 0x040fe40000410000 */
[C---:B------:R-:W-:Y:S02]  /*88b0*/  FMUL.FTZ R23, R0.reuse, R143 ;  /* 0x0000008f00177220 */ /* 0x040fe40000410000 */
[C---:B------:R-:W-:Y:S01]  /*88c0*/  FMUL.FTZ R6, R0.reuse, R158 ;  /* 0x0000009e00067220 */ /* 0x040fe20000410000 */
[----:B------:R-:W-:Y:S01]  /*88d0*/  MOV R158, R145 ;  /* 0x00000091009e7202 */ /* 0x000fe20000000f00 */
[C---:B------:R-:W-:Y:S01]  /*88e0*/  FMUL.FTZ R10, R0.reuse, R154 ;  /* 0x0000009a000a7220 */ /* 0x040fe20000410000 */
[----:B------:R-:W-:Y:S01]  /*88f0*/  MOV R154, R149 ;  /* 0x00000095009a7202 */ /* 0x000fe20000000f00 */
[C---:B------:R-:W-:Y:S01]  /*8900*/  FMUL.FTZ R14, R0.reuse, R150 ;  /* 0x00000096000e7220 */ /* 0x040fe20000410000 */
[----:B------:R-:W-:Y:S01]  /*8910*/  MUFU.EX2 R145, R157 ;  /* 0x0000009d00917308 */ /* 0x000fe20000000800 */
[C---:B------:R-:W-:Y:S02]  /*8920*/  FMUL.FTZ R15, R0.reuse, R151 ;  /* 0x00000097000f7220 */ /* 0x040fe40000410000 */
[----:B---3--:R-:W-:Y:S01]  /*8930*/  FFMA.FTZ R151, R0, R141, R169 ;  /* 0x0000008d00977223 */ /* 0x008fe200000100a9 */
[----:B--2---:R-:W-:Y:S01]  /*8940*/  F2FP.BF16.PACK_AB R169, R144, R169 ;  /* 0x000000a990a9723e */ /* 0x004fe200000010ff */
[C---:B------:R-:W-:Y:S01]  /*8950*/  FMUL.FTZ R7, R0.reuse, R159 ;  /* 0x0000009f00077220 */ /* 0x040fe20000410000 */
[----:B------:R-:W-:Y:S01]  /*8960*/  MOV R159, R140 ;  /* 0x0000008c009f7202 */ /* 0x000fe20000000f00 */
[C---:B------:R-:W-:Y:S01]  /*8970*/  FMUL.FTZ R18, R0.reuse, R146 ;  /* 0x0000009200127220 */ /* 0x040fe20000410000 */
[----:B------:R-:W-:Y:S01]  /*8980*/  LDSM.16.MT88.4 R140, [R236+0x4880] ;  /* 0x00488000ec8c783b */ /* 0x000fe20000004200 */
[C---:B------:R-:W-:Y:S01]  /*8990*/  FMUL.FTZ R19, R0.reuse, R147 ;  /* 0x0000009300137220 */ /* 0x040fe20000410000 */
[----:B------:R-:W-:Y:S01]  /*89a0*/  MUFU.EX2 R157, R174 ;  /* 0x000000ae009d7308 */ /* 0x000fe20000000800 */
[C---:B------:R-:W-:Y:S02]  /*89b0*/  FMUL.FTZ R30, R0.reuse, R30 ;  /* 0x0000001e001e7220 */ /* 0x040fe40000410000 */
[C---:B------:R-:W-:Y:S02]  /*89c0*/  FMUL.FTZ R31, R0.reuse, R31 ;  /* 0x0000001f001f7220 */ /* 0x040fe40000410000 */
        /* <DEDUP_REMOVED lines=52> */
[--C-:B------:R-:W-:Y:S02]  /*8d10*/  FFMA.FTZ R0, R171, c[0x0][0x2d0], -R134.reuse ;  /* 0x0000b400ab007a23 */ /* 0x100fe40000010886 */
[----:B------:R-:W-:Y:S02]  /*8d20*/  FADD.FTZ R144, R144, R151 ;  /* 0x0000009790907221 */ /* 0x000fe40000010000 */
[----:B------:R-:W2:Y:S02]  /*8d30*/  MUFU.EX2 R146, R0 ;  /* 0x0000000000927308 */ /* 0x000ea40000000800 */
[----:B--2---:R-:W-:Y:S01]  /*8d40*/  F2FP.BF16.PACK_AB R171, R146, R147 ;  /* 0x0000009392ab723e */ /* 0x004fe200000010ff */
[--C-:B------:R-:W-:Y:S07]  /*8d50*/  FFMA.FTZ R0, R176, c[0x0][0x2d0], -R134.reuse ;  /* 0x0000b400b0007a23 */ /* 0x100fee0000010886 */
[----:B------:R-:W-:Y:S01]  /*8d60*/  MUFU.EX2 R176, R159 ;  /* 0x0000009f00b07308 */ /* 0x000fe20000000800 */
[C---:B-1----:R-:W-:Y:S09]  /*8d70*/  HMMA.16816.F32.BF16 R4, R168.reuse, R136, R4 ;  /* 0x00000088a804723c */ /* 0x042ff20000041804 */
[----:B------:R1:W-:Y:S01]  /*8d80*/  MUFU.EX2 R149, R0 ;  /* 0x0000000000957308 */ /* 0x0003e20000000800 */
[C---:B------:R-:W-:Y:S01]  /*8d90*/  HMMA.16816.F32.BF16 R8, R168.reuse, R138, R8 ;  /* 0x0000008aa808723c */ /* 0x040fe20000041808 */
[----:B------:R-:W2:Y:S02]  /*8da0*/  LDSM.16.MT88.4 R136, [R237+0x4080] ;  /* 0x00408000ed88783b */ /* 0x000ea40000004200 */
[--C-:B-1----:R-:W-:Y:S06]  /*8db0*/  FFMA.FTZ R0, R175, c[0x0][0x2d0], -R134.reuse ;  /* 0x0000b400af007a23 */ /* 0x102fec0000010886 */
[----:B------:R1:W3:Y:S01]  /*8dc0*/  MUFU.EX2 R150, R0 ;  /* 0x0000000000967308 */ /* 0x0002e20000000800 */
[C---:B--2---:R-:W-:Y:S08]  /*8dd0*/  HMMA.16816.F32.BF16 R12, R168.reuse, R136, R12 ;  /* 0x00000088a80c723c */ /* 0x044ff0000004180c */
[C---:B------:R-:W-:Y:S01]  /*8de0*/  HMMA.16816.F32.BF16 R16, R168.reuse, R138, R16 ;  /* 0x0000008aa810723c */ /* 0x040fe20000041810 */
[----:B------:R-:W2:Y:S03]  /*8df0*/  LDSM.16.MT88.4 R136, [R240+0x4080] ;  /* 0x00408000f088783b */ /* 0x000ea60000004200 */
[--C-:B-1----:R-:W-:Y:S04]  /*8e00*/  FFMA.FTZ R0, R172, c[0x0][0x2d0], -R134.reuse ;  /* 0x0000b400ac007a23 */ /* 0x102fe80000010886 */
[----:B------:R1:W-:Y:S04]  /*8e10*/  MUFU.EX2 R148, R0 ;  /* 0x0000000000947308 */ /* 0x0003e80000000800 */
[----:B-1----:R-:W-:Y:S06]  /*8e20*/  FFMA.FTZ R0, R173, c[0x0][0x2d0], -R134 ;  /* 0x0000b400ad007a23 */ /* 0x002fec0000010886 */
[----:B------:R1:W4:Y:S01]  /*8e30*/  MUFU.EX2 R174, R0 ;  /* 0x0000000000ae7308 */ /* 0x0003220000000800 */
[C---:B--2---:R-:W-:Y:S08]  /*8e40*/  HMMA.16816.F32.BF16 R20, R168.reuse, R136, R20 ;  /* 0x00000088a814723c */ /* 0x044ff00000041814 */
[C---:B------:R-:W-:Y:S01]  /*8e50*/  HMMA.16816.F32.BF16 R24, R168.reuse, R138, R24 ;  /* 0x0000008aa818723c */ /* 0x040fe20000041818 */
[----:B------:R-:W2:Y:S03]  /*8e60*/  LDSM.16.MT88.4 R136, [R239+0x4080] ;  /* 0x00408000ef88783b */ /* 0x000ea60000004200 */
[----:B-1----:R-:W-:Y:S02]  /*8e70*/  FADD.FTZ R0, R2, R154 ;  /* 0x0000009a02007221 */ /* 0x002fe40000010000 */
[----:B------:R-:W1:Y:S02]  /*8e80*/  MUFU.EX2 R154, R158 ;  /* 0x0000009e009a7308 */ /* 0x000e640000000800 */
[----:B------:R-:W-:Y:S04]  /*8e90*/  FADD.FTZ R151, R145, R0 ;  /* 0x0000000091977221 */ /* 0x000fe80000010000 */
[----:B------:R-:W-:Y:S01]  /*8ea0*/  FADD.FTZ R0, R147, R144 ;  /* 0x0000009093007221 */ /* 0x000fe20000010000 */
[C---:B--2---:R-:W-:Y:S08]  /*8eb0*/  HMMA.16816.F32.BF16 R28, R168.reuse, R136, R28 ;  /* 0x00000088a81c723c */ /* 0x044ff0000004181c */
[C---:B------:R-:W-:Y:S01]  /*8ec0*/  HMMA.16816.F32.BF16 R32, R168.reuse, R138, R32 ;  /* 0x0000008aa820723c */ /* 0x040fe20000041820 */
[----:B------:R-:W2:Y:S07]  /*8ed0*/  LDSM.16.MT88.4 R136, [R236+0x5880] ;  /* 0x00588000ec88783b */ /* 0x000eae0000004200 */
        /* <DEDUP_REMOVED lines=33> */
[C---:B--2---:R-:W-:Y:S07]  /*90f0*/  HMMA.16816.F32.BF16 R124, R168.reuse, R136, R124 ;  /* 0x00000088a87c723c */ /* 0x044fee000004187c */
[----:B------:R-:W-:Y:S01]  /*9100*/  F2FP.BF16.PACK_AB R136, R145, R2 ;  /* 0x000000029188723e */ /* 0x000fe200000010ff */
[----:B------:R-:W-:Y:S04]  /*9110*/  HMMA.16816.F32.BF16 R128, R168, R138, R128 ;  /* 0x0000008aa880723c */ /* 0x000fe80000041880 */
[----:B---3--:R-:W-:Y:S01]  /*9120*/  F2FP.BF16.PACK_AB R137, R150, R149 ;  /* 0x000000959689723e */ /* 0x008fe200000010ff */
[----:B------:R-:W-:Y:S02]  /*9130*/  FADD.FTZ R2, R146, R0 ;  /* 0x0000000092027221 */ /* 0x000fe40000010000 */
[----:B------:R-:W-:Y:S01]  /*9140*/  F2FP.BF16.PACK_AB R138, R157, R156 ;  /* 0x0000009c9d8a723e */ /* 0x000fe200000010ff */
[----:B------:R-:W-:Y:S01]  /*9150*/  LDSM.16.MT88.4 R144, [R239+0x9080] ;  /* 0x00908000ef90783b */ /* 0x000fe20000004200 */
[----:B----4-:R-:W-:Y:S03]  /*9160*/  F2FP.BF16.PACK_AB R139, R174, R148 ;  /* 0x00000094ae8b723e */ /* 0x010fe600000010ff */
[----:B------:R-:W-:Y:S01]  /*9170*/  FFMA.FTZ R0, R178, c[0x0][0x2d0], -R134 ;  /* 0x0000b400b2007a23 */ /* 0x000fe20000010886 */
[----:B-1----:R-:W-:Y:S01]  /*9180*/  MOV R178, R154 ;  /* 0x0000009a00b27202 */ /* 0x002fe20000000f00 */
[----:B------:R-:W-:Y:S02]  /*9190*/  FADD.FTZ R2, R149, R2 ;  /* 0x0000000295027221 */ /* 0x000fe40000010000 */
[C---:B------:R-:W-:Y:S01]  /*91a0*/  HMMA.16816.F32.BF16 R4, R136.reuse, R140, R4 ;  /* 0x0000008c8804723c */ /* 0x040fe20000041804 */
[----:B------:R1:W-:Y:S04]  /*91b0*/  MUFU.EX2 R172, R0 ;  /* 0x0000000000ac7308 */ /* 0x0003e80000000800 */
[----:B------:R-:W-:Y:S03]  /*91c0*/  FADD.FTZ R2, R150, R2 ;  /* 0x0000000296027221 */ /* 0x000fe60000010000 */
[C---:B------:R-:W-:Y:S01]  /*91d0*/  HMMA.16816.F32.BF16 R8, R136.reuse, R142, R8 ;  /* 0x0000008e8808723c */ /* 0x040fe20000041808 */
[----:B------:R-:W2:Y:S03]  /*91e0*/  LDSM.16.MT88.4 R140, [R237+0x4880] ;  /* 0x00488000ed8c783b */ /* 0x000ea60000004200 */
[--C-:B-1----:R-:W-:Y:S01]  /*91f0*/  FFMA.FTZ R0, R179, c[0x0][0x2d0], -R134.reuse ;  /* 0x0000b400b3007a23 */ /* 0x102fe20000010886 */
[----:B------:R-:W-:Y:S03]  /*9200*/  MOV R179, R153 ;  /* 0x0000009900b37202 */ /* 0x000fe60000000f00 */
[----:B------:R1:W3:Y:S01]  /*9210*/  MUFU.EX2 R173, R0 ;  /* 0x0000000000ad7308 */ /* 0x0002e20000000800 */
[----:B------:R-:W-:Y:S01]  /*9220*/  F2FP.BF16.PACK_AB R170, R178, R179 ;  /* 0x000000b3b2aa723e */ /* 0x000fe200000010ff */
[C---:B--2---:R-:W-:Y:S03]  /*9230*/  HMMA.16816.F32.BF16 R12, R136.reuse, R140, R12 ;  /* 0x0000008c880c723c */ /* 0x044fe6000004180c */
[--C-:B-1----:R-:W-:Y:S01]  /*9240*/  FFMA.FTZ R0, R177, c[0x0][0x2d0], -R134.reuse ;  /* 0x0000b400b1007a23 */ /* 0x102fe20000010886 */
[----:B------:R-:W-:Y:S01]  /*9250*/  MOV R177, R152 ;  /* 0x0000009800b17202 */ /* 0x000fe20000000f00 */
[----:B------:R-:W-:Y:S01]  /*9260*/  FFMA.FTZ R134, R132, c[0x0][0x2d0], -R134 ;  /* 0x0000b40084867a23 */ /* 0x000fe20000010886 */
[----:B------:R-:W-:Y:S02]  /*9270*/  LDSM.16.MT88.4 R152, [R236+0x5080] ;  /* 0x00508000ec98783b */ /* 0x000fe40000004200 */
[C---:B------:R-:W-:Y:S01]  /*9280*/  HMMA.16816.F32.BF16 R16, R136.reuse, R142, R16 ;  /* 0x0000008e8810723c */ /* 0x040fe20000041810 */
[----:B------:R1:W-:Y:S03]  /*9290*/  MUFU.EX2 R132, R0 ;  /* 0x0000000000847308 */ /* 0x0003e60000000800 */
[----:B------:R-:W-:Y:S02]  /*92a0*/  F2FP.BF16.PACK_AB R168, R177, R176 ;  /* 0x000000b0b1a8723e */ /* 0x000fe400000010ff */
[----:B---3--:R-:W-:Y:S01]  /*92b0*/  F2FP.BF16.PACK_AB R169, R173, R172 ;  /* 0x000000acada9723e */ /* 0x008fe200000010ff */
[----:B------:R-:W2:Y:S04]  /*92c0*/  LDSM.16.MT88.4 R140, [R240+0x4880] ;  /* 0x00488000f08c783b */ /* 0x000ea80000004200 */
[----:B------:R-:W3:Y:S01]  /*92d0*/  MUFU.EX2 R134, R134 ;  /* 0x0000008600867308 */ /* 0x000ee20000000800 */
[----:B-1----:R-:W-:Y:S04]  /*92e0*/  FADD.FTZ R0, R156, R151 ;  /* 0x000000979c007221 */ /* 0x002fe80000010000 */
[----:B------:R-:W-:Y:S02]  /*92f0*/  FADD.FTZ R175, R157, R0 ;  /* 0x000000009daf7221 */ /* 0x000fe40000010000 */
[----:B------:R-:W-:Y:S02]  /*9300*/  FADD.FTZ R0, R148, R2 ;  /* 0x0000000294007221 */ /* 0x000fe40000010000 */
[----:B------:R-:W-:Y:S01]  /*9310*/  FADD.FTZ R2, R176, R175 ;  /* 0x000000afb0027221 */ /* 0x000fe20000010000 */
[----:B---3--:R-:W-:Y:S01]  /*9320*/  F2FP.BF16.PACK_AB R171, R134, R132 ;  /* 0x0000008486ab723e */ /* 0x008fe200000010ff */
[----:B------:R-:W-:Y:S02]  /*9330*/  FADD.FTZ R0, R174, R0 ;  /* 0x00000000ae007221 */ /* 0x000fe40000010000 */
[----:B------:R-:W-:Y:S02]  /*9340*/  FADD.FTZ R2, R177, R2 ;  /* 0x00000002b1027221 */ /* 0x000fe40000010000 */
[----:B------:R-:W-:Y:S02]  /*9350*/  FADD.FTZ R0, R172, R0 ;  /* 0x00000000ac007221 */ /* 0x000fe40000010000 */
[----:B------:R-:W-:Y:S02]  /*9360*/  FADD.FTZ R2, R179, R2 ;  /* 0x00000002b3027221 */ /* 0x000fe40000010000 */
[----:B------:R-:W-:Y:S01]  /*9370*/  FADD.FTZ R0, R173, R0 ;  /* 0x00000000ad007221 */ /* 0x000fe20000010000 */
[C---:B--2---:R-:W-:Y:S03]  /*9380*/  HMMA.16816.F32.BF16 R20, R136.reuse, R140, R20 ;  /* 0x0000008c8814723c */ /* 0x044fe60000041814 */
[----:B------:R-:W-:Y:S01]  /*9390*/  FADD.FTZ R0, R132, R0 ;  /* 0x0000000084007221 */ /* 0x000fe20000010000 */
[-C--:B------:R-:W-:Y:S03]  /*93a0*/  MOV R132, R3.reuse ;  /* 0x0000000300847202 */ /* 0x080fe60000000f00 */
[----:B------:R-:W-:Y:S01]  /*93b0*/  FADD.FTZ R0, R134, R0 ;  /* 0x0000000086007221 */ /* 0x000fe20000010000 */
[C---:B------:R-:W-:Y:S01]  /*93c0*/  HMMA.16816.F32.BF16 R24, R136.reuse, R142, R24 ;  /* 0x0000008e8818723c */ /* 0x040fe20000041818 */
[----:B------:R-:W1:Y:S03]  /*93d0*/  LDSM.16.MT88.4 R140, [R239+0x4880] ;  /* 0x00488000ef8c783b */ /* 0x000e660000004200 */
[----:B------:R-:W-:Y:S04]  /*93e0*/  MOV R134, R3 ;  /* 0x0000000300867202 */ /* 0x000fe80000000f00 */
        /* <DEDUP_REMOVED lines=34> */
[C---:B------:R-:W-:Y:S08]  /*9610*/  HMMA.16816.F32.BF16 R120, R136.reuse, R142, R120 ;  /* 0x0000008e8878723c */ /* 0x040ff00000041878 */
[C---:B------:R-:W-:Y:S08]  /*9620*/  HMMA.16816.F32.BF16 R124, R136.reuse, R144, R124 ;  /* 0x00000090887c723c */ /* 0x040ff0000004187c */
[----:B------:R-:W-:Y:S01]  /*9630*/  HMMA.16816.F32.BF16 R128, R136, R146, R128 ;  /* 0x000000928880723c */ /* 0x000fe20000041880 */
[----:B------:R-:W1:Y:S07]  /*9640*/  LDSM.16.MT88.4 R144, [R237+0x5080] ;  /* 0x00508000ed90783b */ /* 0x000e6e0000004200 */
[C---:B------:R-:W-:Y:S01]  /*9650*/  HMMA.16816.F32.BF16 R156, R168.reuse, R152, R4 ;  /* 0x00000098a89c723c */ /* 0x040fe20000041804 */
[----:B------:R-:W2:Y:S07]  /*9660*/  LDSM.16.MT88.4 R136, [R240+0x5080] ;  /* 0x00508000f088783b */ /* 0x000eae0000004200 */
[C---:B------:R-:W-:Y:S01]  /*9670*/  HMMA.16816.F32.BF16 R152, R168.reuse, R154, R8 ;  /* 0x0000009aa898723c */ /* 0x040fe20000041808 */
[----:B------:R-:W3:Y:S08]  /*9680*/  LDSM.16.MT88.4 R4, [R239+0x5080] ;  /* 0x00508000ef04783b */ /* 0x000ef00000004200 */
[----:B------:R-:W4:Y:S01]  /*9690*/  LDSM.16.MT88.4 R8, [R236+0x6880] ;  /* 0x00688000ec08783b */ /* 0x000f220000004200 */
[C---:B-1----:R-:W-:Y:S07]  /*96a0*/  HMMA.16816.F32.BF16 R148, R168.reuse, R144, R12 ;  /* 0x00000090a894723c */ /* 0x042fee000004180c */
[----:B------:R-:W1:Y:S01]  /*96b0*/  LDSM.16.MT88.4 R12, [R237+0x6880] ;  /* 0x00688000ed0c783b */ /* 0x000e620000004200 */
[C---:B------:R-:W-:Y:S08]  /*96c0*/  HMMA.16816.F32.BF16 R144, R168.reuse, R146, R16 ;  /* 0x00000092a890723c */ /* 0x040ff00000041810 */
[C---:B--2---:R-:W-:Y:S08]  /*96d0*/  HMMA.16816.F32.BF16 R140, R168.reuse, R136, R20 ;  /* 0x00000088a88c723c */ /* 0x044ff00000041814 */
[C---:B------:R-:W-:Y:S08]  /*96e0*/  HMMA.16816.F32.BF16 R136, R168.reuse, R138, R24 ;  /* 0x0000008aa888723c */ /* 0x040ff00000041818 */
[C---:B---3--:R-:W-:Y:S08]  /*96f0*/  HMMA.16816.F32.BF16 R28, R168.reuse, R4, R28 ;  /* 0x00000004a81c723c */ /* 0x048ff0000004181c */
[C---:B------:R-:W-:Y:S01]  /*9700*/  HMMA.16816.F32.BF16 R32, R168.reuse, R6, R32 ;  /* 0x00000006a820723c */ /* 0x040fe20000041820 */
[----:B------:R-:W2:Y:S07]  /*9710*/  LDSM.16.MT88.4 R4, [R240+0x6880] ;  /* 0x00688000f004783b */ /* 0x000eae0000004200 */
[C---:B----4-:R-:W-:Y:S08]  /*9720*/  HMMA.16816.F32.BF16 R36, R168.reuse, R8, R36 ;  /* 0x00000008a824723c */ /* 0x050ff00000041824 */
[C---:B------:R-:W-:Y:S01]  /*9730*/  HMMA.16816.F32.BF16 R40, R168.reuse, R10, R40 ;  /* 0x0000000aa828723c */ /* 0x040fe20000041828 */
[----:B------:R-:W3:Y:S07]  /*9740*/  LDSM.16.MT88.4 R8, [R239+0x6880] ;  /* 0x00688000ef08783b */ /* 0x000eee0000004200 */
        /* <DEDUP_REMOVED lines=25> */
[C---:B------:R-:W-:Y:S08]  /*98e0*/  HMMA.16816.F32.BF16 R112, R168.reuse, R10, R112 ;  /* 0x0000000aa870723c */ /* 0x040ff00000041870 */
[C---:B-1----:R-:W-:Y:S08]  /*98f0*/  HMMA.16816.F32.BF16 R116, R168.reuse, R12, R116 ;  /* 0x0000000ca874723c */ /* 0x042ff00000041874 */
[C---:B------:R-:W-:Y:S08]  /*9900*/  HMMA.16816.F32.BF16 R120, R168.reuse, R14, R120 ;  /* 0x0000000ea878723c */ /* 0x040ff00000041878 */
[C---:B--2---:R-:W-:Y:S07]  /*9910*/  HMMA.16816.F32.BF16 R124, R168.reuse, R4, R124 ;  /* 0x00000004a87c723c */ /* 0x044fee000004187c */
[----:B------:R-:W-:Y:S01]  /*9920*/  FADD.FTZ R4, R178, R2 ;  /* 0x00000002b2047221 */ /* 0x000fe20000010000 */
[----:B------:R-:W-:Y:S04]  /*9930*/  HMMA.16816.F32.BF16 R128, R168, R6, R128 ;  /* 0x00000006a880723c */ /* 0x000fe80000041880 */
[----:B------:R1:W-:Y:S01]  /*9940*/  STL [R1+0x20], R4 ;  /* 0x0000200401007387 */ /* 0x0003e20000100800 */
[----:B------:R-:W-:Y:S03]  /*9950*/  MOV R2, R133 ;  /* 0x0000008500027202 */ /* 0x000fe60000000f00 */
[----:B------:R1:W-:Y:S01]  /*9960*/  STL [R1+0x24], R0 ;  /* 0x0000240001007387 */ /* 0x0003e20000100800 */
[----:B------:R-:W-:-:S05]  /*9970*/  @P0 BRA `(.L_x_187) ;  /* 0xffffc25000000947 */ /* 0x000fca000383ffff */
.L_x_176:
[----:B------:R-:W2:Y:S01]  /*9980*/  S2UR UR9, SR_CTAID.X ;  /* 0x00000000000979c3 */ /* 0x000ea20000002500 */
[----:B------:R-:W-:-:S02]  /*9990*/  UISETP.NE.AND UP1, UPT, UR18, URZ, UPT ;  /* 0x0000003f1200728c */ /* 0x000fc4000bf25270 */
[----:B------:R-:W-:Y:S02]  /*99a0*/  UISETP.NE.AND UP0, UPT, UR17, URZ, UPT ;  /* 0x0000003f1100728c */ /* 0x000fe4000bf05270 */
[----:B------:R-:W-:-:S04]  /*99b0*/  ULDC.64 UR4, c[0x0][0x2c8] ;  /* 0x0000b20000047ab9 */ /* 0x000fc80000000a00 */
[----:B------:R-:W-:Y:S01]  /*99c0*/  PLOP3.LUT P0, PT, PT, PT, UP0, 0x40, 0x0 ;  /* 0x000000000000781c */ /* 0x000fe20003f0e808 */
[----:B--2---:R-:W-:-:S04]  /*99d0*/  ULEA UR9, UR9, 0x7f, 0x7 ;  /* 0x0000007f09097891 */ /* 0x004fc8000f8e383f */
[----:B------:R-:W-:-:S03]  /*99e0*/  UIMAD.WIDE.U32 UR10, UR9, UR4, URZ ;  /* 0x00000004090a72a5 */ /* 0x000fc6000f8e003f */
[----:B------:R-:W-:Y:S02]  /*99f0*/  ULDC UR4, c[0x0][0x168] ;  /* 0x00005a0000047ab9 */ /* 0x000fe40000000800 */
[----:B------:R-:W-:Y:S02]  /*9a00*/  @UP1 USHF.R.U32.HI UR9, URZ, UR5, UR11 ;  /* 0x000000053f091299 */ /* 0x000fe4000801160b */
[----:B------:R-:W-:Y:S02]  /*9a10*/  UIADD3 UR4, -UR4, 0x1, URZ ;  /* 0x0000000104047890 */ /* 0x000fe4000fffe13f */
[----:B------:R-:W-:Y:S02]  /*9a20*/  ULDC UR5, c[0x0][0x1d0] ;  /* 0x0000740000057ab9 */ /* 0x000fe40000000800 */
[----:B------:R-:W-:-:S03]  /*9a30*/  UIADD3 UR10, UR9, UR5, UR4 ;  /* 0x00000005090a7290 */ /* 0x000fc6000fffe004 */
[----:B------:R-:W-:Y:S02]  /*9a40*/  ULDC UR9, c[0x0][0x324] ;  /* 0x0000c90000097ab9 */ /* 0x000fe40000000800 */
[----:B------:R-:W-:Y:S01]  /*9a50*/  UIADD3 UR9, UR10, -UR9, URZ ;  /* 0x800000090a097290 */ /* 0x000fe2000fffe03f */
[----:B------:R-:W-:Y:S05]  /*9a60*/  @P0 BRA `(.L_x_188) ;  /* 0x0000016000000947 */ /* 0x000fea0003800000 */
[----:B------:R-:W-:-:S06]  /*9a70*/  UISETP.GT.AND UP0, UPT, UR10, -0x1, UPT ;  /* 0xffffffff0a00788c */ /* 0x000fcc000bf04270 */
[----:B------:R-:W-:-:S13]  /*9a80*/  PLOP3.LUT P0, PT, PT, PT, UP0, 0x80, 0x0 ;  /* 0x000000000000781c */ /* 0x000fda0003f0f008 */
[----:B------:R-:W-:Y:S05]  /*9a90*/  @P0 BRA `(.L_x_189) ;  /* 0x0000009000000947 */ /* 0x000fea0003800000 */
[----:B------:R-:W-:Y:S02]  /*9aa0*/  ULDC UR4, c[0x0][0x32c] ;  /* 0x0000cb0000047ab9 */ /* 0x000fe40000000800 */
[----:B------:R-:W-:Y:S02]  /*9ab0*/  UISETP.NE.AND UP0, UPT, UR4, 0x1, UPT ;  /* 0x000000010400788c */ /* 0x000fe4000bf05270 */
[----:B------:R-:W-:Y:S02]  /*9ac0*/  ULOP3.LUT UR10, URZ, UR10, URZ, 0x33, !UPT ;  /* 0x0000000a3f0a7292 */ /* 0x000fe4000f8e333f */
[----:B------:R-:W-:Y:S02]  /*9ad0*/  ULDC.64 UR4, c[0x0][0x330] ;  /* 0x0000cc0000047ab9 */ /* 0x000fe40000000a00 */
[----:B------:R-:W-:-:S07]  /*9ae0*/  UIMAD.WIDE.U32 UR14, UR10, UR4, URZ ;  /* 0x000000040a0e72a5 */ /* 0x000fce000f8e003f */
[----:B------:R-:W-:Y:S02]  /*9af0*/  @UP0 UMOV UR11, UR15 ;  /* 0x0000000f000b0c82 */ /* 0x000fe40008000000 */
[----:B------:R-:W-:-:S04]  /*9b00*/  @UP0 USHF.R.U32.HI UR10, URZ, UR5, UR11 ;  /* 0x000000053f0a0299 */ /* 0x000fc8000801160b */
[----:B------:R-:W-:Y:S01]  /*9b10*/  ULOP3.LUT UR10, URZ, UR10, URZ, 0x33, !UPT ;  /* 0x0000000a3f0a7292 */ /* 0x000fe2000f8e333f */
[----:B------:R-:W-:Y:S05]  /*9b20*/  BRA `(.L_x_190) ;  /* 0x0000006000007947 */ /* 0x000fea0003800000 */
.L_x_189:
[----:B------:R-:W-:Y:S02]  /*9b30*/  ULDC UR4, c[0x0][0x32c] ;  /* 0x0000cb0000047ab9 */ /* 0x000fe40000000800 */
[----:B------:R-:W-:-:S03]  /*9b40*/  UISETP.NE.AND UP0, UPT, UR4, 0x1, UPT ;  /* 0x000000010400788c */ /* 0x000fc6000bf05270 */
[----:B------:R-:W-:Y:S02]  /*9b50*/  ULDC.64 UR4, c[0x0][0x330] ;  /* 0x0000cc0000047ab9 */ /* 0x000fe40000000a00 */
[----:B------:R-:W-:-:S07]  /*9b60*/  UIMAD.WIDE.U32 UR14, UR10, UR4, URZ ;  /* 0x000000040a0e72a5 */ /* 0x000fce000f8e003f */
[----:B------:R-:W-:Y:S02]  /*9b70*/  @UP0 UMOV UR11, UR15 ;  /* 0x0000000f000b0c82 */ /* 0x000fe40008000000 */
[----:B------:R-:W-:Y:S02]  /*9b80*/  @UP0 USHF.R.U32.HI UR10, URZ, UR5, UR11 ;  /* 0x000000053f0a0299 */ /* 0x000fe4000801160b */
.L_x_190:
[----:B------:R-:W-:Y:S02]  /*9b90*/  ULDC UR4, c[0x0][0x32c] ;  /* 0x0000cb0000047ab9 */ /* 0x000fe40000000800 */
[----:B------:R-:W-:-:S04]  /*9ba0*/  UIMAD UR4, UR10, UR4, URZ ;  /* 0x000000040a0472a4 */ /* 0x000fc8000f8e023f */
[----:B------:R-:W-:-:S04]  /*9bb0*/  UISETP.LT.AND UP0, UPT, UR9, UR4, UPT ;  /* 0x000000040900728c */ /* 0x000fc8000bf01270 */
[----:B------:R-:W-:-:S04]  /*9bc0*/  USEL UR9, UR9, UR4, !UP0 ;  /* 0x0000000409097287 */ /* 0x000fc8000c000000 */
.L_x_188:
[----:B------:R-:W-:-:S04]  /*9bd0*/  UIADD3 UR9, UR9, 0x2f, URZ ;  /* 0x0000002f09097890 */ /* 0x000fc8000fffe03f */
[----:B------:R-:W-:-:S04]  /*9be0*/  UIMAD.WIDE UR4, UR9, 0x2aaaaaab, URZ ;  /* 0x2aaaaaab090478a5 */ /* 0x000fc8000f8e023f */
        /* <DEDUP_REMOVED lines=9> */
[----:B-1----:R-:W4:Y:S04]  /*9c80*/  LDL.64 R4, [R1+0x38] ;  /* 0x0000380001047983 */ /* 0x002f280000100a00 */
[----:B------:R-:W4:Y:S01]  /*9c90*/  LDL.64 R2, [R1+0x30] ;  /* 0x0000300001027983 */ /* 0x000f220000100a00 */
[----:B--2---:R-:W-:-:S02]  /*9ca0*/  IADD3 R11, P0, R8, 0x40, RZ ;  /* 0x00000040080b7810 */ /* 0x004fc40007f1e0ff */
[----:B------:R-:W-:-:S03]  /*9cb0*/  IADD3 R10, P1, R8, 0x80, RZ ;  /* 0x00000080080a7810 */ /* 0x000fc60007f3e0ff */
[--C-:B---3--:R-:W-:Y:S01]  /*9cc0*/  IMAD.X R0, RZ, RZ, R7.reuse, P0 ;  /* 0x000000ffff007224 */ /* 0x108fe200000e0607 */
[----:B------:R-:W-:Y:S01]  /*9cd0*/  STL [R1+0x78], R11 ;  /* 0x0000780b01007387 */ /* 0x000fe20000100800 */
[----:B------:R-:W-:Y:S01]  /*9ce0*/  IADD3 R9, P0, R8, 0xc0, RZ ;  /* 0x000000c008097810 */ /* 0x000fe20007f1e0ff */
[--C-:B------:R-:W-:Y:S01]  /*9cf0*/  IMAD.X R8, RZ, RZ, R7.reuse, P1 ;  /* 0x000000ffff087224 */ /* 0x100fe200008e0607 */
[C---:B----4-:R-:W-:Y:S01]  /*9d00*/  IADD3 R6, P1, R4.reuse, 0x80, RZ ;  /* 0x0000008004067810 */ /* 0x050fe20007f3e0ff */
[----:B------:R-:W-:Y:S02]  /*9d10*/  STL [R1+0x70], R10 ;  /* 0x0000700a01007387 */ /* 0x000fe40000100800 */
[----:B------:R-:W-:Y:S01]  /*9d20*/  IMAD.X R7, RZ, RZ, R7, P0 ;  /* 0x000000ffff077224 */ /* 0x000fe200000e0607 */
[C---:B------:R-:W-:Y:S01]  /*9d30*/  IADD3 R5, P0, R4.reuse, 0xc0, RZ ;  /* 0x000000c004057810 */ /* 0x040fe20007f1e0ff */
[----:B------:R1:W-:Y:S04]  /*9d40*/  STL [R1+0x74], R0 ;  /* 0x0000740001007387 */ /* 0x0003e80000100800 */
[----:B------:R-:W-:Y:S04]  /*9d50*/  STL [R1+0x68], R9 ;  /* 0x0000680901007387 */ /* 0x000fe80000100800 */
[----:B------:R-:W-:Y:S01]  /*9d60*/  STL [R1+0x6c], R8 ;  /* 0x00006c0801007387 */ /* 0x000fe20000100800 */
[----:B-1----:R-:W-:Y:S01]  /*9d70*/  IADD3 R0, P2, R4, 0x40, RZ ;  /* 0x0000004004007810 */ /* 0x002fe20007f5e0ff */
[----:B------:R-:W-:-:S04]  /*9d80*/  IMAD.X R4, RZ, RZ, R3, P1 ;  /* 0x000000ffff047224 */ /* 0x000fc800008e0603 */
[----:B------:R1:W-:Y:S04]  /*9d90*/  STL [R1+0x60], R0 ;  /* 0x0000600001007387 */ /* 0x0003e80000100800 */
[----:B------:R-:W-:Y:S04]  /*9da0*/  STL [R1+0x64], R7 ;  /* 0x0000640701007387 */ /* 0x000fe80000100800 */
[----:B------:R-:W-:Y:S01]  /*9db0*/  STL [R1+0x58], R6 ;  /* 0x0000580601007387 */ /* 0x000fe20000100800 */
[----:B-1----:R-:W-:-:S05]  /*9dc0*/  IMAD.X R0, RZ, RZ, R3, P2 ;  /* 0x000000ffff007224 */ /* 0x002fca00010e0603 */
[----:B------:R1:W-:Y:S04]  /*9dd0*/  STL [R1+0x5c], R0 ;  /* 0x00005c0001007387 */ /* 0x0003e80000100800 */
[----:B------:R2:W-:Y:S01]  /*9de0*/  STL [R1+0x50], R5 ;  /* 0x0000500501007387 */ /* 0x0005e20000100800 */
[----:B-1----:R-:W-:-:S05]  /*9df0*/  IMAD.X R0, RZ, RZ, R3, P0 ;  /* 0x000000ffff007224 */ /* 0x002fca00000e0603 */
[----:B------:R2:W-:Y:S04]  /*9e00*/  STL [R1+0x2c], R0 ;  /* 0x00002c0001007387 */ /* 0x0005e80000100800 */
[----:B------:R2:W-:Y:S02]  /*9e10*/  STL [R1+0x54], R4 ;  /* 0x0000540401007387 */ /* 0x0005e40000100800 */
.L_x_194:
[----:B--2---:R-:W2:Y:S01]  /*9e20*/  LDL R0, [R1] ;  /* 0x0000000001007983 */ /* 0x004ea20000100800 */
[----:B------:R-:W-:Y:S04]  /*9e30*/  DEPBAR.LE SB0, 0x0 ;  /* 0x000080000000791a */ /* 0x000fe80000000000 */
[----:B------:R-:W-:Y:S01]  /*9e40*/  BAR.SYNC.DEFER_BLOCKING 0x0 ;  /* 0x0000000000007b1d */ /* 0x000fe20000010000 */
[----:B------:R-:W-:Y:S01]  /*9e50*/  UISETP.GT.AND UP0, UPT, UR12, UR13, UPT ;  /* 0x0000000d0c00728c */ /* 0x000fe2000bf04270 */
[----:B------:R-:W-:Y:S05]  /*9e60*/  MOV R2, R133 ;  /* 0x0000008500027202 */ /* 0x000fea0000000f00 */
        /* <DEDUP_REMOVED lines=13> */
[----:B------:R4:W-:Y:S01]  /*9f40*/  STL.64 [R1+0x88], R8 ;  /* 0x0000880801007387 */ /* 0x0009e20000100a00 */
[----:B------:R-:W-:Y:S03]  /*9f50*/  UIMAD UR10, UR10, UR4, URZ ;  /* 0x000000040a0a72a4 */ /* 0x000fe6000f8e023f */
[----:B------:R-:W3:Y:S01]  /*9f60*/  LDL R12, [R1+0x4] ;  /* 0x00000400010c7983 */ /* 0x000ee20000100800 */
[----:B------:R-:W-:Y:S03]  /*9f70*/  UIMAD UR10, UR13, UR5, UR10 ;  /* 0x000000050d0a72a4 */ /* 0x000fe6000f8e020a */
[----:B------:R-:W3:Y:S01]  /*9f80*/  LDL R22, [R1+0x78] ;  /* 0x0000780001167983 */ /* 0x000ee20000100800 */
[----:B------:R-:W-:Y:S02]  /*9f90*/  UIADD3 UR4, UR15, UR10, URZ ;  /* 0x0000000a0f047290 */ /* 0x000fe4000fffe03f */
[----:B------:R-:W-:Y:S01]  /*9fa0*/  UIMAD.WIDE.U32 UR10, UR14, 0x30, URZ ;  /* 0x000000300e0a78a5 */ /* 0x000fe2000f8e003f */
[----:B------:R-:W3:Y:S01]  /*9fb0*/  LDL R21, [R1+0x74] ;  /* 0x0000740001157983 */ /* 0x000ee20000100800 */
[----:B------:R-:W-:Y:S03]  /*9fc0*/  UIMAD UR4, UR4, 0x30, URZ ;  /* 0x00000030040478a4 */ /* 0x000fe6000f8e023f */
[----:B------:R-:W3:Y:S01]  /*9fd0*/  LDL R20, [R1+0x70] ;  /* 0x0000700001147983 */ /* 0x000ee20000100800 */
[----:B------:R-:W-:Y:S03]  /*9fe0*/  UIADD3 UR4, UR11, UR4, URZ ;  /* 0x000000040b047290 */ /* 0x000fe6000fffe03f */
[----:B------:R-:W3:Y:S04]  /*9ff0*/  LDL R15, [R1+0x6c] ;  /* 0x00006c00010f7983 */ /* 0x000ee80000100800 */
[----:B------:R-:W3:Y:S04]  /*a000*/  LDL R14, [R1+0x68] ;  /* 0x00006800010e7983 */ /* 0x000ee80000100800 */
[----:B----4-:R-:W4:Y:S04]  /*a010*/  LDL.64 R8, [R1+0x40] ;  /* 0x0000400001087983 */ /* 0x010f280000100a00 */
[----:B------:R-:W4:Y:S01]  /*a020*/  LDL R13, [R1+0x64] ;  /* 0x00006400010d7983 */ /* 0x000f220000100800 */
[----:B--2---:R-:W-:Y:S02]  /*a030*/  LOP3.LUT P2, RZ, R0, 0x1, RZ, 0xc0, !PT ;  /* 0x0000000100ff7812 */ /* 0x004fe4000784c0ff */
[----:B---3--:R-:W-:Y:S04]  /*a040*/  IADD3 R0, P1, R6, UR10, RZ ;  /* 0x0000000a06007c10 */ /* 0x008fe8000ff3e0ff */
[C---:B------:R-:W-:Y:S02]  /*a050*/  LEA R4, P0, R0.reuse, c[0x0][0x1f8], 0x1 ;  /* 0x00007e0000047a11 */ /* 0x040fe400078008ff */
[----:B----4-:R-:W-:Y:S04]  /*a060*/  IADD3.X R3, R9, UR4, RZ, P1, !PT ;  /* 0x0000000409037c10 */ /* 0x010fe80008ffe4ff */
[----:B------:R-:W-:Y:S02]  /*a070*/  LEA.HI.X R5, R0, c[0x0][0x1fc], R3, 0x1, P0 ;  /* 0x00007f0000057a11 */ /* 0x000fe400000f0c03 */
[----:B------:R-:W-:Y:S03]  /*a080*/  IADD3 R0, P1, R22, UR10, RZ ;  /* 0x0000000a16007c10 */ /* 0x000fe6000ff3e0ff */
        /* <DEDUP_REMOVED lines=24> */
[----:B------:R-:W-:Y:S02]  /*a210*/  @!P3 IMAD.X R5, R0, 0x1, R9, P1 ;  /* 0x000000010005b824 */ /* 0x000fe400008e0609 */
[----:B------:R2:W5:Y:S03]  /*a220*/  LDL.LU.64 R8, [R1+0x88] ;  /* 0x0000880001087983 */ /* 0x0005660000300a00 */
[----:B------:R-:W-:Y:S02]  /*a230*/  @!P3 LEA.HI.X R7, R4, c[0x0][0x1fc], R5, 0x1, P0 ;  /* 0x00007f000407ba11 */ /* 0x000fe400000f0c05 */
[----:B------:R-:W-:Y:S03]  /*a240*/  @!P3 IADD3 R5, P1, R3, R22, RZ ;  /* 0x000000160305b210 */ /* 0x000fe60007f3e0ff */
[----:B------:R3:W-:Y:S01]  /*a250*/  @!P3 LDGSTS.E.BYPASS.LTC128B.128 [R12+0x5080], [R6.64], !P2 ;  /* 0x05080000060cbfae */ /* 0x0007e2000d101d58 */
[C---:B------:R-:W-:Y:S01]  /*a260*/  @!P3 LEA R4, P0, R5.reuse, c[0x0][0x1f8], 0x1 ;  /* 0x00007e000504ba11 */ /* 0x040fe200078008ff */
[C---:B---3--:R-:W-:Y:S05]  /*a270*/  @!P3 IMAD.X R6, R0.reuse, 0x1, R21, P1 ;  /* 0x000000010006b824 */ /* 0x048fea00008e0615 */
[----:B------:R-:W-:Y:S05]  /*a280*/  @!P3 LEA.HI.X R5, R5, c[0x0][0x1fc], R6, 0x1, P0 ;  /* 0x00007f000505ba11 */ /* 0x000fea00000f0c06 */
[----:B------:R3:W-:Y:S02]  /*a290*/  @!P3 LDGSTS.E.BYPASS.LTC128B.128 [R12+0x6880], [R4.64], !P6 ;  /* 0x06880000040cbfae */ /* 0x0007e4000f101d58 */
[----:B---3--:R-:W-:Y:S04]  /*a2a0*/  @!P3 IADD3 R5, P1, R3, R20, RZ ;  /* 0x000000140305b210 */ /* 0x008fe80007f3e0ff */
[----:B------:R-:W-:Y:S01]  /*a2b0*/  @!P3 LEA R4, P0, R5, c[0x0][0x1f8], 0x1 ;  /* 0x00007e000504ba11 */ /* 0x000fe200078008ff */
[C---:B------:R-:W-:Y:S01]  /*a2c0*/  @!P3 IMAD.X R6, R0.reuse, 0x1, R15, P1 ;  /* 0x000000010006b824 */ /* 0x040fe200008e060f */
[----:B------:R-:W-:Y:S04]  /*a2d0*/  @!P3 IADD3 R3, P1, R3, R14, RZ ;  /* 0x0000000e0303b210 */ /* 0x000fe80007f3e0ff */
[----:B------:R-:W-:Y:S01]  /*a2e0*/  @!P3 LEA.HI.X R5, R5, c[0x0][0x1fc], R6, 0x1, P0 ;  /* 0x00007f000505ba11 */ /* 0x000fe200000f0c06 */
[----:B------:R-:W-:Y:S04]  /*a2f0*/  @!P3 IMAD.X R0, R0, 0x1, R13, P1 ;  /* 0x000000010000b824 */ /* 0x000fe800008e060d */
[----:B------:R3:W-:Y:S02]  /*a300*/  @!P3 LDGSTS.E.BYPASS.LTC128B.128 [R12+0x8080], [R4.64], !P5 ;  /* 0x08080000040cbfae */ /* 0x0007e4000e901d58 */
[C---:B---3--:R-:W-:Y:S04]  /*a310*/  @!P3 LEA R4, P0, R3.reuse, c[0x0][0x1f8], 0x1 ;  /* 0x00007e000304ba11 */ /* 0x048fe800078008ff */
[----:B------:R-:W-:Y:S05]  /*a320*/  @!P3 LEA.HI.X R5, R3, c[0x0][0x1fc], R0, 0x1, P0 ;  /* 0x00007f000305ba11 */ /* 0x000fea00000f0c00 */
[----:B------:R2:W-:Y:S04]  /*a330*/  @!P3 LDGSTS.E.BYPASS.LTC128B.128 [R12+0x9880], [R4.64], !P4 ;  /* 0x09880000040cbfae */ /* 0x0005e8000e101d58 */
.L_x_192:
[C---:B--2345:R-:W-:Y:S01]  /*a340*/  HMMA.16816.F32.BF16 R4, R160.reuse, R8, RZ ;  /* 0x00000008a004723c */ /* 0x07cfe200000418ff */
        /* <DEDUP_REMOVED lines=138> */
[----:B------:R-:W2:Y:S01]  /*abf0*/  MUFU.TANH R175, R4 ;  /* 0x0000000400af7308 */ /* 0x000ea20000002400 */
[----:B------:R-:W-:Y:S02]  /*ac00*/  FMUL.FTZ R6, R6, c[0x0][0x320] ;  /* 0x0000c80006067a20 */ /* 0x000fe40000410000 */
[----:B------:R-:W-:Y:S01]  /*ac10*/  FMUL.FTZ R7, R7, c[0x0][0x320] ;  /* 0x0000c80007077a20 */ /* 0x000fe20000410000 */
[C---:B-1----:R-:W-:Y:S03]  /*ac20*/  HMMA.16816.F32.BF16 R12, R232.reuse, R168, R12 ;  /* 0x000000a8e80c723c */ /* 0x042fe6000004180c */
[----:B------:R-:W-:Y:S03]  /*ac30*/  FMUL.FTZ R8, R8, c[0x0][0x320] ;  /* 0x0000c80008087a20 */ /* 0x000fe60000410000 */
[----:B------:R-:W1:Y:S01]  /*ac40*/  MUFU.TANH R174, R5 ;  /* 0x0000000500ae7308 */ /* 0x000e620000002400 */
[----:B------:R-:W-:Y:S01]  /*ac50*/  FMUL.FTZ R9, R9, c[0x0][0x320] ;  /* 0x0000c80009097a20 */ /* 0x000fe20000410000 */
[C---:B------:R-:W-:Y:S04]  /*ac60*/  HMMA.16816.F32.BF16 R16, R232.reuse, R170, R16 ;  /* 0x000000aae810723c */ /* 0x040fe80000041810 */
[----:B------:R-:W-:Y:S02]  /*ac70*/  FMUL.FTZ R10, R10, c[0x0][0x320] ;  /* 0x0000c8000a0a7a20 */ /* 0x000fe40000410000 */
[----:B------:R-:W-:Y:S02]  /*ac80*/  FMUL.FTZ R11, R11, c[0x0][0x320] ;  /* 0x0000c8000b0b7a20 */ /* 0x000fe40000410000 */
[----:B------:R-:W3:Y:S08]  /*ac90*/  MUFU.TANH R178, R6 ;  /* 0x0000000600b27308 */ /* 0x000ef00000002400 */
[----:B------:R-:W-:Y:S02]  /*aca0*/  FMUL.FTZ R12, R12, c[0x0][0x320] ;  /* 0x0000c8000c0c7a20 */ /* 0x000fe40000410000 */
[----:B------:R4:W1:Y:S01]  /*acb0*/  MUFU.TANH R179, R7 ;  /* 0x0000000700b37308 */ /* 0x0008620000002400 */
[----:B------:R-:W-:Y:S02]  /*acc0*/  FMUL.FTZ R13, R13, c[0x0][0x320] ;  /* 0x0000c8000d0d7a20 */ /* 0x000fe40000410000 */
[----:B------:R-:W-:Y:S02]  /*acd0*/  FMUL.FTZ R14, R14, c[0x0][0x320] ;  /* 0x0000c8000e0e7a20 */ /* 0x000fe40000410000 */
[----:B------:R-:W-:Y:S05]  /*ace0*/  FMUL.FTZ R15, R15, c[0x0][0x320] ;  /* 0x0000c8000f0f7a20 */ /* 0x000fea0000410000 */
[----:B------:R-:W1:Y:S10]  /*acf0*/  MUFU.TANH R173, R8 ;  /* 0x0000000800ad7308 */ /* 0x000e740000002400 */
[----:B------:R-:W1:Y:S01]  /*ad00*/  MUFU.TANH R169, R9 ;  /* 0x0000000900a97308 */ /* 0x000e620000002400 */
[----:B----4-:R-:W4:Y:S01]  /*ad10*/  LDSM.16.M88.4 R4, [R238+0x5800] ;  /* 0x00580000ee04783b */ /* 0x010f220000000200 */
[----:B------:R-:W-:Y:S08]  /*ad20*/  DEPBAR.LE SB0, 0x0 ;  /* 0x000080000000791a */ /* 0x000ff00000000000 */
[----:B------:R-:W1:Y:S01]  /*ad30*/  MUFU.TANH R177, R10 ;  /* 0x0000000a00b17308 */ /* 0x000e620000002400 */
[----:B------:R-:W-:Y:S09]  /*ad40*/  BAR.SYNC.DEFER_BLOCKING 0x0 ;  /* 0x0000000000007b1d */ /* 0x000ff20000010000 */
[----:B------:R1:W1:Y:S10]  /*ad50*/  MUFU.TANH R176, R11 ;  /* 0x0000000b00b07308 */ /* 0x0002740000002400 */
[----:B------:R-:W2:Y:S10]  /*ad60*/  MUFU.TANH R168, R12 ;  /* 0x0000000c00a87308 */ /* 0x000eb40000002400 */
[----:B------:R2:W2:Y:S01]  /*ad70*/  MUFU.TANH R134, R13 ;  /* 0x0000000d00867308 */ /* 0x0004a20000002400 */
[C---:B----4-:R-:W-:Y:S05]  /*ad80*/  HMMA.16816.F32.BF16 R20, R232.reuse, R4, R20 ;  /* 0x00000004e814723c */ /* 0x050fea0000041814 */
[----:B-1----:R-:W-:Y:S04]  /*ad90*/  FMUL.FTZ R11, R17, c[0x0][0x320] ;  /* 0x0000c800110b7a20 */ /* 0x002fe80000410000 */
[----:B------:R1:W4:Y:S01]  /*ada0*/  MUFU.TANH R172, R14 ;  /* 0x0000000e00ac7308 */ /* 0x0003220000002400 */
[----:B------:R-:W-:Y:S09]  /*adb0*/  HMMA.16816.F32.BF16 R24, R232, R6, R24 ;  /* 0x00000006e818723c */ /* 0x000ff20000041818 */
[----:B------:R3:W3:Y:S03]  /*adc0*/  MUFU.TANH R171, R15 ;  /* 0x0000000f00ab7308 */ /* 0x0006e60000002400 */
[----:B--2---:R-:W-:Y:S02]  /*add0*/  FMUL.FTZ R13, R16, c[0x0][0x320] ;  /* 0x0000c800100d7a20 */ /* 0x004fe40000410000 */
[----:B------:R-:W-:Y:S02]  /*ade0*/  FMUL.FTZ R16, R18, c[0x0][0x320] ;  /* 0x0000c80012107a20 */ /* 0x000fe40000410000 */
[----:B------:R-:W-:Y:S03]  /*adf0*/  FMUL.FTZ R10, R20, c[0x0][0x320] ;  /* 0x0000c800140a7a20 */ /* 0x000fe60000410000 */
[----:B------:R-:W2:Y:S01]  /*ae00*/  MUFU.TANH R13, R13 ;  /* 0x0000000d000d7308 */ /* 0x000ea20000002400 */
[----:B------:R-:W-:Y:S02]  /*ae10*/  FMUL.FTZ R9, R21, c[0x0][0x320] ;  /* 0x0000c80015097a20 */ /* 0x000fe40000410000 */
[----:B------:R-:W-:Y:S02]  /*ae20*/  FMUL.FTZ R12, R23, c[0x0][0x320] ;  /* 0x0000c800170c7a20 */ /* 0x000fe40000410000 */
[----:B-1----:R-:W-:Y:S02]  /*ae30*/  FMUL.FTZ R14, R22, c[0x0][0x320] ;  /* 0x0000c800160e7a20 */ /* 0x002fe40000410000 */
[----:B------:R-:W-:Y:S02]  /*ae40*/  FMUL.FTZ R8, R24, c[0x0][0x320] ;  /* 0x0000c80018087a20 */ /* 0x000fe40000410000 */
[----:B------:R-:W-:Y:S01]  /*ae50*/  FMUL.FTZ R5, R25, c[0x0][0x320] ;  /* 0x0000c80019057a20 */ /* 0x000fe20000410000 */
[----:B------:R-:W1:Y:S01]  /*ae60*/  MUFU.TANH R11, R11 ;  /* 0x0000000b000b7308 */ /* 0x000e620000002400 */
[----:B------:R-:W-:Y:S02]  /*ae70*/  FMUL.FTZ R4, R26, c[0x0][0x320] ;  /* 0x0000c8001a047a20 */ /* 0x000fe40000410000 */
[----:B------:R-:W-:Y:S02]  /*ae80*/  FMUL.FTZ R0, R27, c[0x0][0x320] ;  /* 0x0000c8001b007a20 */ /* 0x000fe40000410000 */
[----:B---3--:R-:W-:Y:S05]  /*ae90*/  FMUL.FTZ R15, R19, c[0x0][0x320] ;  /* 0x0000c800130f7a20 */ /* 0x008fea0000410000 */
[----:B------:R-:W3:Y:S10]  /*aea0*/  MUFU.TANH R16, R16 ;  /* 0x0000001000107308 */ /* 0x000ef40000002400 */
[----:B------:R-:W1:Y:S10]  /*aeb0*/  MUFU.TANH R15, R15 ;  /* 0x0000000f000f7308 */ /* 0x000e740000002400 */
[----:B------:R-:W1:Y:S10]  /*aec0*/  MUFU.TANH R10, R10 ;  /* 0x0000000a000a7308 */ /* 0x000e740000002400 */
[----:B------:R-:W1:Y:S10]  /*aed0*/  MUFU.TANH R9, R9 ;  /* 0x0000000900097308 */ /* 0x000e740000002400 */
[----:B------:R-:W1:Y:S10]  /*aee0*/  MUFU.TANH R14, R14 ;  /* 0x0000000e000e7308 */ /* 0x000e740000002400 */
[----:B------:R-:W1:Y:S10]  /*aef0*/  MUFU.TANH R12, R12 ;  /* 0x0000000c000c7308 */ /* 0x000e740000002400 */
[----:B------:R-:W1:Y:S10]  /*af00*/  MUFU.TANH R8, R8 ;  /* 0x0000000800087308 */ /* 0x000e740000002400 */
[----:B------:R-:W1:Y:S10]  /*af10*/  MUFU.TANH R5, R5 ;  /* 0x0000000500057308 */ /* 0x000e740000002400 */
[----:B------:R-:W1:Y:S10]  /*af20*/  MUFU.TANH R4, R4 ;  /* 0x0000000400047308 */ /* 0x000e740000002400 */
[----:B------:R1:W1:Y:S01]  /*af30*/  MUFU.TANH R3, R0 ;  /* 0x0000000000037308 */ /* 0x0002620000002400 */
[----:B------:R-:W-:-:S05]  /*af40*/  @!P0 BRA `(.L_x_193) ;  /* 0x0000049000008947 */ /* 0x000fca0003800000 */
[----:B--234-:R-:W2:Y:S01]  /*af50*/  LDL R17, [R1+0x80] ;  /* 0x0000800001117983 */ /* 0x01cea20000100800 */
[----:B------:R-:W-:Y:S02]  /*af60*/  ULDC.64 UR4, c[0x0][0x1e0] ;  /* 0x0000780000047ab9 */ /* 0x000fe40000000a00 */
[----:B------:R-:W-:Y:S01]  /*af70*/  UIADD3 UR11, UR13, -0x1, URZ ;  /* 0xffffffff0d0b7890 */ /* 0x000fe2000fffe03f */
[----:B------:R-:W3:Y:S03]  /*af80*/  LDL.64 R26, [R1+0x38] ;  /* 0x00003800011a7983 */ /* 0x000ee60000100a00 */
[----:B------:R-:W-:Y:S01]  /*af90*/  UIMAD.WIDE.U32 UR14, UR11, UR4, URZ ;  /* 0x000000040b0e72a5 */ /* 0x000fe2000f8e003f */
[----:B------:R-:W4:Y:S01]  /*afa0*/  LDL.64 R24, [R1+0x30] ;  /* 0x0000300001187983 */ /* 0x000f220000100a00 */
[----:B------:R-:W-:Y:S03]  /*afb0*/  USHF.R.S32.HI UR10, URZ, 0x1f, UR11 ;  /* 0x0000001f3f0a7899 */ /* 0x000fe6000801140b */
[----:B------:R-:W5:Y:S01]  /*afc0*/  LDL R23, [R1+0x28] ;  /* 0x0000280001177983 */ /* 0x000f620000100800 */
[----:B------:R-:W-:Y:S03]  /*afd0*/  UIMAD UR10, UR10, UR4, URZ ;  /* 0x000000040a0a72a4 */ /* 0x000fe6000f8e023f */
[----:B------:R-:W3:Y:S01]  /*afe0*/  LDL R170, [R1+0x4] ;  /* 0x0000040001aa7983 */ /* 0x000ee20000100800 */
[----:B------:R-:W-:Y:S03]  /*aff0*/  UIMAD UR10, UR11, UR5, UR10 ;  /* 0x000000050b0a72a4 */ /* 0x000fe6000f8e020a */
[----:B------:R-:W4:Y:S01]  /*b000*/  LDL R22, [R1+0x60] ;  /* 0x0000600001167983 */ /* 0x000f220000100800 */
[----:B------:R-:W-:Y:S02]  /*b010*/  UIADD3 UR10, UR15, UR10, URZ ;  /* 0x0000000a0f0a7290 */ /* 0x000fe4000fffe03f */
[----:B------:R-:W-:Y:S01]  /*b020*/  UIMAD.WIDE.U32 UR14, UR14, 0x30, URZ ;  /* 0x000000300e0e78a5 */ /* 0x000fe2000f8e003f */
[----:B------:R-:W5:Y:S01]  /*b030*/  LDL R21, [R1+0x5c] ;  /* 0x00005c0001157983 */ /* 0x000f620000100800 */
[----:B------:R-:W-:Y:S03]  /*b040*/  UIMAD UR4, UR10, 0x30, URZ ;  /* 0x000000300a0478a4 */ /* 0x000fe6000f8e023f */
[----:B------:R-:W5:Y:S01]  /*b050*/  LDL R20, [R1+0x58] ;  /* 0x0000580001147983 */ /* 0x000f620000100800 */
[----:B------:R-:W-:Y:S03]  /*b060*/  UIADD3 UR4, UR15, UR4, URZ ;  /* 0x000000040f047290 */ /* 0x000fe6000fffe03f */
[----:B------:R-:W5:Y:S04]  /*b070*/  LDL R19, [R1+0x54] ;  /* 0x0000540001137983 */ /* 0x000f680000100800 */
[----:B------:R-:W5:Y:S01]  /*b080*/  LDL R18, [R1+0x50] ;  /* 0x0000500001127983 */ /* 0x000f620000100800 */
[----:B-12---:R-:W-:Y:S03]  /*b090*/  IADD3 R0, -R17, 0x30, RZ ;  /* 0x0000003011007810 */ /* 0x006fe60007ffe1ff */
[----:B------:R-:W2:Y:S01]  /*b0a0*/  LDL R17, [R1+0x2c] ;  /* 0x00002c0001117983 */ /* 0x000ea20000100800 */
[C---:B------:R-:W-:Y:S02]  /*b0b0*/  ISETP.GE.AND P1, PT, R0.reuse, 0x1, PT ;  /* 0x000000010000780c */ /* 0x040fe40003f26270 */
[----:B------:R-:W-:Y:S11]  /*b0c0*/  ISETP.GE.AND P0, PT, R0, 0x21, PT ;  /* 0x000000210000780c */ /* 0x000ff60003f06270 */
[----:B---3--:R-:W-:Y:S02]  /*b0d0*/  @P1 IADD3 R0, P2, R26, UR14, RZ ;  /* 0x0000000e1a001c10 */ /* 0x008fe4000ff5e0ff */
[----:B------:R-:W-:Y:S02]  /*b0e0*/  VOTEU.ANY UP0, P0 ;  /* 0x00000000003f7886 */ /* 0x000fe40000000100 */
[----:B----4-:R-:W-:Y:S02]  /*b0f0*/  @P1 IADD3.X R7, R25, UR4, RZ, P2, !PT ;  /* 0x0000000419071c10 */ /* 0x010fe400097fe4ff */
[C---:B------:R-:W-:Y:S04]  /*b100*/  @P1 LEA R6, P2, R0.reuse, c[0x0][0x1c8], 0x1 ;  /* 0x0000720000061a11 */ /* 0x040fe800078408ff */
[----:B------:R-:W-:Y:S02]  /*b110*/  @P1 LEA.HI.X R7, R0, c[0x0][0x1cc], R7, 0x1, P2 ;  /* 0x0000730000071a11 */ /* 0x000fe400010f0c07 */
[----:B-----5:R-:W-:Y:S11]  /*b120*/  LOP3.LUT P2, RZ, R23, 0x1, RZ, 0xc0, !PT ;  /* 0x0000000117ff7812 */ /* 0x020ff6000784c0ff */
[----:B------:R-:W-:Y:S02]  /*b130*/  @!UPT UIADD3 URZ, URZ, URZ, URZ ;  /* 0x0000003f3f3ff290 */ /* 0x000fe4000fffe03f */
[----:B------:R-:W-:Y:S01]  /*b140*/  @!PT LDS RZ, [RZ] ;  /* 0x00000000fffff984 */ /* 0x000fe20000000800 */
[----:B------:R-:W-:Y:S01]  /*b150*/  @!PT LDS RZ, [RZ] ;  /* 0x00000000fffff984 */ /* 0x000fe20000000800 */
[----:B------:R-:W-:Y:S01]  /*b160*/  @!PT LDS RZ, [RZ] ;  /* 0x00000000fffff984 */ /* 0x000fe20000000800 */
[----:B------:R1:W-:Y:S01]  /*b170*/  @P1 LDGSTS.E.BYPASS.LTC128B.128 [R170+0x14080], [R6.64], !P2 ;  /* 0x1408000006aa1fae */ /* 0x0003e2000d101d58 */
[----:B------:R-:W-:Y:S04]  /*b180*/  @P1 IADD3 R0, P2, R22, UR14, RZ ;  /* 0x0000000e16001c10 */ /* 0x000fe8000ff5e0ff */
[----:B-1----:R-:W-:Y:S02]  /*b190*/  @P1 IADD3.X R7, R21, UR4, RZ, P2, !PT ;  /* 0x0000000415071c10 */ /* 0x002fe400097fe4ff */
[C---:B------:R-:W-:Y:S04]  /*b1a0*/  @P1 LEA R6, P2, R0.reuse, c[0x0][0x1c8], 0x1 ;  /* 0x0000720000061a11 */ /* 0x040fe800078408ff */
[----:B------:R-:W-:Y:S02]  /*b1b0*/  @P1 LEA.HI.X R7, R0, c[0x0][0x1cc], R7, 0x1, P2 ;  /* 0x0000730000071a11 */ /* 0x000fe400010f0c07 */
[----:B------:R-:W-:Y:S03]  /*b1c0*/  @P1 IADD3 R0, P2, R20, UR14, RZ ;  /* 0x0000000e14001c10 */ /* 0x000fe6000ff5e0ff */
[----:B------:R1:W-:Y:S02]  /*b1d0*/  @P1 LDGSTS.E.BYPASS.LTC128B.128 [R170+0x15880], [R6.64], !P6 ;  /* 0x1588000006aa1fae */ /* 0x0003e4000f101d58 */
[----:B-1----:R-:W-:Y:S02]  /*b1e0*/  @P1 IADD3.X R7, R19, UR4, RZ, P2, !PT ;  /* 0x0000000413071c10 */ /* 0x002fe400097fe4ff */
[C---:B------:R-:W-:Y:S04]  /*b1f0*/  @P1 LEA R6, P2, R0.reuse, c[0x0][0x1c8], 0x1 ;  /* 0x0000720000061a11 */ /* 0x040fe800078408ff */
[----:B------:R-:W-:Y:S02]  /*b200*/  @P1 LEA.HI.X R7, R0, c[0x0][0x1cc], R7, 0x1, P2 ;  /* 0x0000730000071a11 */ /* 0x000fe400010f0c07 */
[----:B------:R-:W-:Y:S01]  /*b210*/  @P1 IADD3 R0, P2, R18, UR14, RZ ;  /* 0x0000000e12001c10 */ /* 0x000fe2000ff5e0ff */
[----:B------:R-:W-:Y:S02]  /*b220*/  @UP0 UIADD3 UR14, UP1, UR8, UR14, URZ ;  /* 0x0000000e080e0290 */ /* 0x000fe4000ff3e03f */
[----:B------:R2:W-:Y:S02]  /*b230*/  @P1 LDGSTS.E.BYPASS.LTC128B.128 [R170+0x17080], [R6.64], !P5 ;  /* 0x1708000006aa1fae */ /* 0x0005e4000e901d58 */
[----:B--2---:R-:W-:Y:S01]  /*b240*/  @P1 IADD3.X R7, R17, UR4, RZ, P2, !PT ;  /* 0x0000000411071c10 */ /* 0x004fe200097fe4ff */
[----:B------:R-:W-:Y:S01]  /*b250*/  @UP0 UIADD3.X UR4, UR6, UR4, URZ, UP1, !UPT ;  /* 0x0000000406040290 */ /* 0x000fe20008ffe43f */
[C---:B------:R-:W-:Y:S04]  /*b260*/  @P1 LEA R6, P2, R0.reuse, c[0x0][0x1c8], 0x1 ;  /* 0x0000720000061a11 */ /* 0x040fe800078408ff */
[----:B------:R-:W-:Y:S02]  /*b270*/  @P1 LEA.HI.X R7, R0, c[0x0][0x1cc], R7, 0x1, P2 ;  /* 0x0000730000071a11 */ /* 0x000fe400010f0c07 */
[----:B------:R-:W-:Y:S03]  /*b280*/  LOP3.LUT P2, RZ, R23, 0x1, RZ, 0xc0, !PT ;  /* 0x0000000117ff7812 */ /* 0x000fe6000784c0ff */
        /* <DEDUP_REMOVED lines=19> */
[----:B------:R-:W-:Y:S05]  /*b3c0*/  @P0 LEA.HI.X R7, R0, c[0x0][0x1cc], R7, 0x1, P1 ;  /* 0x0000730000070a11 */ /* 0x000fea00008f0c07 */
[----:B------:R1:W-:Y:S04]  /*b3d0*/  @P0 LDGSTS.E.BYPASS.LTC128B.128 [R170+0x19880], [R6.64], !P4 ;  /* 0x1988000006aa0fae */ /* 0x0003e8000e101d58 */
.L_x_193:
[----:B--234-:R-:W2:Y:S01]  /*b3e0*/  LDL.LU R17, [R1+0x20] ;  /* 0x0000200001117983 */ /* 0x01cea20000300800 */
[----:B------:R-:W-:Y:S01]  /*b3f0*/  FMNMX.FTZ R133, R175, R133, !PT ;  /* 0x00000085af857209 */ /* 0x000fe20007810000 */
[----:B------:R-:W-:Y:S02]  /*b400*/  UISETP.GT.AND UP0, UPT, UR13, UR9, UPT ;  /* 0x000000090d00728c */ /* 0x000fe4000bf04270 */
[----:B------:R-:W0:Y:S01]  /*b410*/  LDGDEPBAR ;  /* 0x00000000000079af */ /* 0x000e220000000000 */
[----:B------:R-:W-:Y:S01]  /*b420*/  FMNMX.FTZ R133, R174, R133, !PT ;  /* 0x00000085ae857209 */ /* 0x000fe20007810000 */
[----:B------:R-:W-:Y:S02]  /*b430*/  UIADD3 UR13, UR13, -0x1, URZ ;  /* 0xffffffff0d0d7890 */ /* 0x000fe4000fffe03f */
[----:B------:R-:W-:Y:S02]  /*b440*/  PLOP3.LUT P0, PT, PT, PT, UP0, 0x80, 0x0 ;  /* 0x000000000000781c */ /* 0x000fe40003f0f008 */
[----:B------:R-:W-:Y:S04]  /*b450*/  FMNMX.FTZ R133, R173, R133, !PT ;  /* 0x00000085ad857209 */ /* 0x000fe80007810000 */
[----:B------:R-:W-:Y:S04]  /*b460*/  FMNMX.FTZ R133, R169, R133, !PT ;  /* 0x00000085a9857209 */ /* 0x000fe80007810000 */
[----:B------:R-:W-:Y:S04]  /*b470*/  FMNMX.FTZ R133, R168, R133, !PT ;  /* 0x00000085a8857209 */ /* 0x000fe80007810000 */
[----:B------:R-:W-:Y:S04]  /*b480*/  FMNMX.FTZ R133, R134, R133, !PT ;  /* 0x0000008586857209 */ /* 0x000fe80007810000 */
[----:B------:R-:W-:Y:S04]  /*b490*/  FMNMX.FTZ R133, R13, R133, !PT ;  /* 0x000000850d857209 */ /* 0x000fe80007810000 */
[----:B-1----:R-:W-:Y:S04]  /*b4a0*/  FMNMX.FTZ R133, R11, R133, !PT ;  /* 0x000000850b857209 */ /* 0x002fe80007810000 */
[----:B------:R-:W-:Y:S04]  /*b4b0*/  FMNMX.FTZ R133, R10, R133, !PT ;  /* 0x000000850a857209 */ /* 0x000fe80007810000 */
[----:B------:R-:W-:Y:S04]  /*b4c0*/  FMNMX.FTZ R133, R9, R133, !PT ;  /* 0x0000008509857209 */ /* 0x000fe80007810000 */
[----:B------:R-:W-:Y:S04]  /*b4d0*/  FMNMX.FTZ R133, R8, R133, !PT ;  /* 0x0000008508857209 */ /* 0x000fe80007810000 */
[----:B------:R-:W-:Y:S05]  /*b4e0*/  FMNMX.FTZ R133, R5, R133, !PT ;  /* 0x0000008505857209 */ /* 0x000fea0007810000 */
[----:B------:R-:W1:Y:S02]  /*b4f0*/  SHFL.BFLY PT, R0, R133, 0x2, 0x1f ;  /* 0x0c401f0085007f89 */ /* 0x000e6400000e0000 */
[----:B-1----:R-:W-:Y:S06]  /*b500*/  FMNMX.FTZ R133, R133, R0, !PT ;  /* 0x0000000085857209 */ /* 0x002fec0007810000 */
[----:B------:R-:W1:Y:S02]  /*b510*/  SHFL.BFLY PT, R0, R133, 0x1, 0x1f ;  /* 0x0c201f0085007f89 */ /* 0x000e6400000e0000 */
[----:B-1----:R-:W-:Y:S05]  /*b520*/  FMNMX.FTZ R133, R133, R0, !PT ;  /* 0x0000000085857209 */ /* 0x002fea0007810000 */
[C---:B------:R-:W-:Y:S02]  /*b530*/  FADD.FTZ R0, -R133.reuse, R2 ;  /* 0x0000000285007221 */ /* 0x040fe40000010100 */
[----:B------:R-:W-:Y:S02]  /*b540*/  FMUL.FTZ R2, R133, c[0x0][0x2d0] ;  /* 0x0000b40085027a20 */ /* 0x000fe40000410000 */
[----:B------:R-:W-:Y:S02]  /*b550*/  FMUL.FTZ R0, R0, c[0x0][0x2d0] ;  /* 0x0000b40000007a20 */ /* 0x000fe40000410000 */
[--C-:B------:R-:W-:Y:S02]  /*b560*/  FFMA.FTZ R20, R8, c[0x0][0x2d0], -R2.reuse ;  /* 0x0000b40008147a23 */ /* 0x100fe40000010802 */
[----:B------:R-:W3:Y:S01]  /*b570*/  LDL.LU R8, [R1+0x24] ;  /* 0x0000240001087983 */ /* 0x000ee20000300800 */
[--C-:B------:R-:W-:Y:S01]  /*b580*/  FFMA.FTZ R175, R175, c[0x0][0x2d0], -R2.reuse ;  /* 0x0000b400afaf7a23 */ /* 0x100fe20000010802 */
[----:B------:R-:W1:Y:S01]  /*b590*/  MUFU.EX2 R6, R0 ;  /* 0x0000000000067308 */ /* 0x000e620000000800 */
[--C-:B------:R-:W-:Y:S02]  /*b5a0*/  FFMA.FTZ R174, R174, c[0x0][0x2d0], -R2.reuse ;  /* 0x0000b400aeae7a23 */ /* 0x100fe40000010802 */
[--C-:B------:R-:W-:Y:S02]  /*b5b0*/  FFMA.FTZ R18, R168, c[0x0][0x2d0], -R2.reuse ;  /* 0x0000b400a8127a23 */ /* 0x100fe40000010802 */
[--C-:B------:R-:W-:Y:S02]  /*b5c0*/  FFMA.FTZ R173, R173, c[0x0][0x2d0], -R2.reuse ;  /* 0x0000b400adad7a23 */ /* 0x100fe40000010802 */
[--C-:B------:R-:W-:Y:S02]  /*b5d0*/  FFMA.FTZ R169, R169, c[0x0][0x2d0], -R2.reuse ;  /* 0x0000b400a9a97a23 */ /* 0x100fe40000010802 */
[--C-:B------:R-:W-:Y:S01]  /*b5e0*/  FFMA.FTZ R19, R134, c[0x0][0x2d0], -R2.reuse ;  /* 0x0000b40086137a23 */ /* 0x100fe20000010802 */
[----:B------:R-:W2:Y:S01]  /*b5f0*/  MUFU.EX2 R175, R175 ;  /* 0x000000af00af7308 */ /* 0x000ea20000000800 */
[--C-:B------:R-:W-:Y:S02]  /*b600*/  FFMA.FTZ R134, R11, c[0x0][0x2d0], -R2.reuse ;  /* 0x0000b4000b867a23 */ /* 0x100fe40000010802 */
[--C-:B------:R-:W-:Y:S02]  /*b610*/  FFMA.FTZ R22, R13, c[0x0][0x2d0], -R2.reuse ;  /* 0x0000b4000d167a23 */ /* 0x100fe40000010802 */
[--C-:B------:R-:W-:Y:S02]  /*b620*/  FFMA.FTZ R24, R10, c[0x0][0x2d0], -R2.reuse ;  /* 0x0000b4000a187a23 */ /* 0x100fe40000010802 */
[--C-:B------:R-:W-:Y:S02]  /*b630*/  FFMA.FTZ R21, R5, c[0x0][0x2d0], -R2.reuse ;  /* 0x0000b40005157a23 */ /* 0x100fe40000010802 */
[----:B------:R-:W-:Y:S01]  /*b640*/  FFMA.FTZ R7, R9, c[0x0][0x2d0], -R2 ;  /* 0x0000b40009077a23 */ /* 0x000fe20000010802 */
[----:B------:R-:W4:Y:S01]  /*b650*/  MUFU.EX2 R168, R174 ;  /* 0x000000ae00a87308 */ /* 0x000f220000000800 */
[C---:B-1----:R-:W-:Y:S02]  /*b660*/  FMUL.FTZ R25, R6.reuse, R137 ;  /* 0x0000008906197220 */ /* 0x042fe40000410000 */
[C---:B------:R-:W-:Y:S02]  /*b670*/  FMUL.FTZ R9, R6.reuse, R153 ;  /* 0x0000009906097220 */ /* 0x040fe40000410000 */
[C---:B------:R-:W-:Y:S01]  /*b680*/  FMUL.FTZ R13, R6.reuse, R149 ;  /* 0x00000095060d7220 */ /* 0x040fe20000410000 */
[----:B------:R-:W-:Y:S04]  /*b690*/  MOV R149, R19 ;  /* 0x0000001300957202 */ /* 0x000fe80000000f00 */
[----:B------:R-:W1:Y:S01]  /*b6a0*/  MUFU.EX2 R170, R173 ;  /* 0x000000ad00aa7308 */ /* 0x000e620000000800 */
[C---:B------:R-:W-:Y:S02]  /*b6b0*/  FMUL.FTZ R28, R6.reuse, R28 ;  /* 0x0000001c061c7220 */ /* 0x040fe40000410000 */
[C---:B------:R-:W-:Y:S02]  /*b6c0*/  FMUL.FTZ R29, R6.reuse, R29 ;  /* 0x0000001d061d7220 */ /* 0x040fe40000410000 */
[C---:B------:R-:W-:Y:S02]  /*b6d0*/  FMUL.FTZ R32, R6.reuse, R32 ;  /* 0x0000002006207220 */ /* 0x040fe40000410000 */
[C---:B------:R-:W-:Y:S02]  /*b6e0*/  FMUL.FTZ R33, R6.reuse, R33 ;  /* 0x0000002106217220 */ /* 0x040fe40000410000 */
[C---:B------:R-:W-:Y:S01]  /*b6f0*/  FMUL.FTZ R36, R6.reuse, R36 ;  /* 0x0000002406247220 */ /* 0x040fe20000410000 */
[----:B------:R-:W5:Y:S01]  /*b700*/  MUFU.EX2 R169, R169 ;  /* 0x000000a900a97308 */ /* 0x000f620000000800 */
        /* <DEDUP_REMOVED lines=48> */
[C---:B--2---:R-:W-:Y:S02]  /*ba10*/  FFMA.FTZ R0, R6.reuse, R17, R175 ;  /* 0x0000001106007223 */ /* 0x044fe400000100af */
[----:B------:R-:W-:Y:S01]  /*ba20*/  FMUL.FTZ R17, R6, R145 ;  /* 0x0000009106117220 */ /* 0x000fe20000410000 */
[----:B------:R-:W-:Y:S01]  /*ba30*/  MOV R145, R24 ;  /* 0x0000001800917202 */ /* 0x000fe20000000f00 */
[C---:B----4-:R-:W-:Y:S01]  /*ba40*/  FADD.FTZ R0, R168.reuse, R0 ;  /* 0x00000000a8007221 */ /* 0x050fe20000010000 */
[----:B------:R-:W-:Y:S01]  /*ba50*/  F2FP.BF16.PACK_AB R168, R168, R175 ;  /* 0x000000afa8a8723e */ /* 0x000fe200000010ff */
[----:B------:R-:W-:Y:S02]  /*ba60*/  FMUL.FTZ R24, R6, R136 ;  /* 0x0000008806187220 */ /* 0x000fe40000410000 */
[----:B-1----:R-:W-:Y:S01]  /*ba70*/  FADD.FTZ R0, R170, R0 ;  /* 0x00000000aa007221 */ /* 0x002fe20000010000 */
[C---:B-----5:R-:W-:Y:S03]  /*ba80*/  F2FP.BF16.PACK_AB R170, R169.reuse, R170 ;  /* 0x000000aaa9aa723e */ /* 0x060fe600000010ff */
[----:B------:R-:W-:Y:S01]  /*ba90*/  FADD.FTZ R11, R169, R0 ;  /* 0x00000000a90b7221 */ /* 0x000fe20000010000 */
        /* <DEDUP_REMOVED lines=16> */
[C---:B------:R-:W-:Y:S01]  /*bba0*/  FADD.FTZ R0, -R2.reuse, R132 ;  /* 0x0000008402007221 */ /* 0x040fe20000010100 */
[----:B------:R-:W-:Y:S01]  /*bbb0*/  MOV R132, R21 ;  /* 0x0000001500847202 */ /* 0x000fe20000000f00 */
[----:B------:R-:W-:Y:S02]  /*bbc0*/  FMUL.FTZ R5, R2, c[0x0][0x2d0] ;  /* 0x0000b40002057a20 */ /* 0x000fe40000410000 */
[----:B------:R-:W-:Y:S01]  /*bbd0*/  FMUL.FTZ R0, R0, c[0x0][0x2d0] ;  /* 0x0000b40000007a20 */ /* 0x000fe20000410000 */
[----:B------:R-:W-:Y:S01]  /*bbe0*/  MOV R153, R132 ;  /* 0x0000008400997202 */ /* 0x000fe20000000f00 */
[--C-:B------:R-:W-:Y:S01]  /*bbf0*/  FFMA.FTZ R178, R178, c[0x0][0x2d0], -R5.reuse ;  /* 0x0000b400b2b27a23 */ /* 0x100fe20000010805 */
[----:B------:R-:W-:Y:S01]  /*bc00*/  MOV R132, R18 ;  /* 0x0000001200847202 */ /* 0x000fe20000000f00 */
[--C-:B------:R-:W-:Y:S02]  /*bc10*/  FFMA.FTZ R27, R14, c[0x0][0x2d0], -R5.reuse ;  /* 0x0000b4000e1b7a23 */ /* 0x100fe40000010805 */
[----:B------:R-:W1:Y:S01]  /*bc20*/  MUFU.EX2 R0, R0 ;  /* 0x0000000000007308 */ /* 0x000e620000000800 */
[--C-:B------:R-:W-:Y:S02]  /*bc30*/  FFMA.FTZ R26, R12, c[0x0][0x2d0], -R5.reuse ;  /* 0x0000b4000c1a7a23 */ /* 0x100fe40000010805 */
[--C-:B------:R-:W-:Y:S02]  /*bc40*/  FFMA.FTZ R174, R16, c[0x0][0x2d0], -R5.reuse ;  /* 0x0000b40010ae7a23 */ /* 0x100fe40000010805 */
[--C-:B------:R-:W-:Y:S02]  /*bc50*/  FFMA.FTZ R23, R4, c[0x0][0x2d0], -R5.reuse ;  /* 0x0000b40004177a23 */ /* 0x100fe40000010805 */
[--C-:B------:R-:W-:Y:S02]  /*bc60*/  FFMA.FTZ R179, R179, c[0x0][0x2d0], -R5.reuse ;  /* 0x0000b400b3b37a23 */ /* 0x100fe40000010805 */
[--C-:B------:R-:W-:Y:S01]  /*bc70*/  FFMA.FTZ R177, R177, c[0x0][0x2d0], -R5.reuse ;  /* 0x0000b400b1b17a23 */ /* 0x100fe20000010805 */
[----:B------:R-:W3:Y:S01]  /*bc80*/  MUFU.EX2 R178, R178 ;  /* 0x000000b200b27308 */ /* 0x000ee20000000800 */
[--C-:B------:R-:W-:Y:S02]  /*bc90*/  FFMA.FTZ R176, R176, c[0x0][0x2d0], -R5.reuse ;  /* 0x0000b400b0b07a23 */ /* 0x100fe40000010805 */
[--C-:B------:R-:W-:Y:S02]  /*bca0*/  FFMA.FTZ R173, R172, c[0x0][0x2d0], -R5.reuse ;  /* 0x0000b400acad7a23 */ /* 0x100fe40000010805 */
[--C-:B------:R-:W-:Y:S01]  /*bcb0*/  FFMA.FTZ R172, R171, c[0x0][0x2d0], -R5.reuse ;  /* 0x0000b400abac7a23 */ /* 0x100fe20000010805 */
[----:B------:R-:W-:Y:S01]  /*bcc0*/  MOV R171, R20 ;  /* 0x0000001400ab7202 */ /* 0x000fe20000000f00 */
[--C-:B------:R-:W-:Y:S01]  /*bcd0*/  FFMA.FTZ R175, R15, c[0x0][0x2d0], -R5.reuse ;  /* 0x0000b4000faf7a23 */ /* 0x100fe20000010805 */
[----:B------:R-:W-:Y:S01]  /*bce0*/  MOV R15, R7 ;  /* 0x00000007000f7202 */ /* 0x000fe20000000f00 */
[----:B------:R-:W-:Y:S01]  /*bcf0*/  FFMA.FTZ R10, R3, c[0x0][0x2d0], -R5 ;  /* 0x0000b400030a7a23 */ /* 0x000fe20000010805 */
[----:B------:R-:W2:Y:S01]  /*bd00*/  MUFU.EX2 R169, R179 ;  /* 0x000000b300a97308 */ /* 0x000ea20000000800 */
[C---:B------:R-:W-:Y:S01]  /*bd10*/  FMUL.FTZ R5, R6.reuse, R157 ;  /* 0x0000009d06057220 */ /* 0x040fe20000410000 */
[----:B------:R-:W-:Y:S01]  /*bd20*/  MOV R157, R26 ;  /* 0x0000001a009d7202 */ /* 0x000fe20000000f00 */
[----:B------:R-:W-:Y:S02]  /*bd30*/  FMUL.FTZ R20, R6, R140 ;  /* 0x0000008c06147220 */ /* 0x000fe40000410000 */
[----:B-1----:R-:W-:Y:S02]  /*bd40*/  FMUL.FTZ R26, R0, R138 ;  /* 0x0000008a001a7220 */ /* 0x002fe40000410000 */
[C---:B------:R-:W-:Y:S02]  /*bd50*/  FMUL.FTZ R21, R6.reuse, R141 ;  /* 0x0000008d06157220 */ /* 0x040fe40000410000 */
[C---:B------:R-:W-:Y:S01]  /*bd60*/  FMUL.FTZ R4, R6.reuse, R156 ;  /* 0x0000009c06047220 */ /* 0x040fe20000410000 */
[----:B------:R-:W-:Y:S01]  /*bd70*/  MOV R156, R23 ;  /* 0x00000017009c7202 */ /* 0x000fe20000000f00 */
[C---:B------:R-:W-:Y:S01]  /*bd80*/  FMUL.FTZ R12, R6.reuse, R148 ;  /* 0x00000094060c7220 */ /* 0x040fe20000410000 */
[----:B------:R-:W-:Y:S01]  /*bd90*/  MUFU.EX2 R132, R132 ;  /* 0x0000008400847308 */ /* 0x000fe20000000800 */
[----:B------:R-:W-:Y:S02]  /*bda0*/  FMUL.FTZ R16, R6, R144 ;  /* 0x0000009006107220 */ /* 0x000fe40000410000 */
[----:B---3--:R-:W-:Y:S02]  /*bdb0*/  FFMA.FTZ R3, R0, R8, R178 ;  /* 0x0000000800037223 */ /* 0x008fe400000100b2 */
[----:B------:R-:W-:Y:S01]  /*bdc0*/  FMUL.FTZ R8, R6, R152 ;  /* 0x0000009806087220 */ /* 0x000fe20000410000 */
[----:B------:R-:W-:Y:S01]  /*bdd0*/  MOV R152, R27 ;  /* 0x0000001b00987202 */ /* 0x000fe20000000f00 */
[C---:B------:R-:W-:Y:S02]  /*bde0*/  FMUL.FTZ R27, R0.reuse, R139 ;  /* 0x0000008b001b7220 */ /* 0x040fe40000410000 */
[----:B------:R-:W1:Y:S01]  /*bdf0*/  LDSM.16.MT88.4 R136, [R236+0x4080] ;  /* 0x00408000ec88783b */ /* 0x000e620000004200 */
[C---:B------:R-:W-:Y:S01]  /*be00*/  FMUL.FTZ R6, R0.reuse, R158 ;  /* 0x0000009e00067220 */ /* 0x040fe20000410000 */
[----:B------:R-:W-:Y:S01]  /*be10*/  MOV R158, R171 ;  /* 0x000000ab009e7202 */ /* 0x000fe20000000f00 */
[C---:B------:R-:W-:Y:S01]  /*be20*/  FMUL.FTZ R14, R0.reuse, R150 ;  /* 0x00000096000e7220 */ /* 0x040fe20000410000 */
[----:B------:R-:W3:Y:S01]  /*be30*/  MUFU.EX2 R171, R177 ;  /* 0x000000b100ab7308 */ /* 0x000ee20000000800 */
[C---:B--2---:R-:W-:Y:S01]  /*be40*/  FADD.FTZ R3, R169.reuse, R3 ;  /* 0x00000003a9037221 */ /* 0x044fe20000010000 */
[----:B------:R-:W-:Y:S01]  /*be50*/  F2FP.BF16.PACK_AB R169, R169, R178 ;  /* 0x000000b2a9a9723e */ /* 0x000fe200000010ff */
[C---:B------:R-:W-:Y:S01]  /*be60*/  FMUL.FTZ R7, R0.reuse, R159 ;  /* 0x0000009f00077220 */ /* 0x040fe20000410000 */
[----:B------:R-:W-:Y:S01]  /*be70*/  MOV R179, R10 ;  /* 0x0000000a00b37202 */ /* 0x000fe20000000f00 */
[C---:B------:R-:W-:Y:S01]  /*be80*/  FMUL.FTZ R10, R0.reuse, R154 ;  /* 0x0000009a000a7220 */ /* 0x040fe20000410000 */
[----:B------:R-:W-:Y:S01]  /*be90*/  MOV R154, R11 ;  /* 0x0000000b009a7202 */ /* 0x000fe20000000f00 */
[C---:B------:R-:W-:Y:S01]  /*bea0*/  FMUL.FTZ R11, R0.reuse, R155 ;  /* 0x0000009b000b7220 */ /* 0x040fe20000410000 */
[----:B------:R-:W-:Y:S01]  /*beb0*/  MOV R159, R15 ;  /* 0x0000000f009f7202 */ /* 0x000fe20000000f00 */
[C---:B------:R-:W-:Y:S01]  /*bec0*/  FMUL.FTZ R15, R0.reuse, R151 ;  /* 0x00000097000f7220 */ /* 0x040fe20000410000 */
[----:B------:R-:W2:Y:S01]  /*bed0*/  MUFU.EX2 R150, R176 ;  /* 0x000000b000967308 */ /* 0x000ea20000000800 */
[C---:B------:R-:W-:Y:S01]  /*bee0*/  FMUL.FTZ R18, R0.reuse, R146 ;  /* 0x0000009200127220 */ /* 0x040fe20000410000 */
[----:B------:R-:W-:Y:S01]  /*bef0*/  MOV R178, R22 ;  /* 0x0000001600b27202 */ /* 0x000fe20000000f00 */
[C---:B------:R-:W-:Y:S02]  /*bf00*/  FMUL.FTZ R19, R0.reuse, R147 ;  /* 0x0000009300137220 */ /* 0x040fe40000410000 */
[C---:B------:R-:W-:Y:S02]  /*bf10*/  FMUL.FTZ R22, R0.reuse, R142 ;  /* 0x0000008e00167220 */ /* 0x040fe40000410000 */
[C---:B------:R-:W-:Y:S02]  /*bf20*/  FMUL.FTZ R23, R0.reuse, R143 ;  /* 0x0000008f00177220 */ /* 0x040fe40000410000 */
[C---:B------:R-:W-:Y:S01]  /*bf30*/  FMUL.FTZ R30, R0.reuse, R30 ;  /* 0x0000001e001e7220 */ /* 0x040fe20000410000 */
[----:B------:R-:W-:Y:S01]  /*bf40*/  LDSM.16.MT88.4 R140, [R236+0x4880] ;  /* 0x00488000ec8c783b */ /* 0x000fe20000004200 */
[C---:B------:R-:W-:Y:S01]  /*bf50*/  FMUL.FTZ R31, R0.reuse, R31 ;  /* 0x0000001f001f7220 */ /* 0x040fe20000410000 */
[----:B------:R-:W-:Y:S01]  /*bf60*/  MUFU.EX2 R144, R178 ;  /* 0x000000b200907308 */ /* 0x000fe20000000800 */
[C---:B------:R-:W-:Y:S02]  /*bf70*/  FMUL.FTZ R34, R0.reuse, R34 ;  /* 0x0000002200227220 */ /* 0x040fe40000410000 */
[----:B---3--:R-:W-:Y:S02]  /*bf80*/  FADD.FTZ R148, R171, R3 ;  /* 0x00000003ab947221 */ /* 0x008fe40000010000 */
[C---:B------:R-:W-:Y:S02]  /*bf90*/  FMUL.FTZ R35, R0.reuse, R35 ;  /* 0x0000002300237220 */ /* 0x040fe40000410000 */
[C---:B------:R-:W-:Y:S02]  /*bfa0*/  FMUL.FTZ R38, R0.reuse, R38 ;  /* 0x0000002600267220 */ /* 0x040fe40000410000 */
[C---:B------:R-:W-:Y:S01]  /*bfb0*/  FMUL.FTZ R39, R0.reuse, R39 ;  /* 0x0000002700277220 */ /* 0x040fe20000410000 */
[----:B------:R-:W3:Y:S01]  /*bfc0*/  MUFU.EX2 R3, R149 ;  /* 0x0000009500037308 */ /* 0x000ee20000000800 */
[----:B------:R-:W-:Y:S01]  /*bfd0*/  FMUL.FTZ R42, R0, R42 ;  /* 0x0000002a002a7220 */ /* 0x000fe20000410000 */
[----:B--2---:R-:W-:Y:S01]  /*bfe0*/  F2FP.BF16.PACK_AB R171, R150, R171 ;  /* 0x000000ab96ab723e */ /* 0x004fe200000010ff */
[C---:B------:R-:W-:Y:S02]  /*bff0*/  FMUL.FTZ R43, R0.reuse, R43 ;  /* 0x0000002b002b7220 */ /* 0x040fe40000410000 */
[C---:B------:R-:W-:Y:S02]  /*c000*/  FMUL.FTZ R46, R0.reuse, R46 ;  /* 0x0000002e002e7220 */ /* 0x040fe40000410000 */
[C---:B------:R-:W-:Y:S02]  /*c010*/  FMUL.FTZ R47, R0.reuse, R47 ;  /* 0x0000002f002f7220 */ /* 0x040fe40000410000 */
[C---:B-1----:R-:W-:Y:S01]  /*c020*/  HMMA.16816.F32.BF16 R4, R168.reuse, R136, R4 ;  /* 0x00000088a804723c */ /* 0x042fe20000041804 */
[----:B------:R-:W-:Y:S04]  /*c030*/  MUFU.EX2 R149, R173 ;  /* 0x000000ad00957308 */ /* 0x000fe80000000800 */
[C---:B------:R-:W-:Y:S02]  /*c040*/  FMUL.FTZ R50, R0.reuse, R50 ;  /* 0x0000003200327220 */ /* 0x040fe40000410000 */
[C---:B------:R-:W-:Y:S01]  /*c050*/  FMUL.FTZ R51, R0.reuse, R51 ;  /* 0x0000003300337220 */ /* 0x040fe20000410000 */
[C---:B------:R-:W-:Y:S01]  /*c060*/  HMMA.16816.F32.BF16 R8, R168.reuse, R138, R8 ;  /* 0x0000008aa808723c */ /* 0x040fe20000041808 */
[----:B------:R-:W1:Y:S02]  /*c070*/  LDSM.16.MT88.4 R136, [R237+0x4080] ;  /* 0x00408000ed88783b */ /* 0x000e640000004200 */
[----:B------:R-:W2:Y:S01]  /*c080*/  MUFU.EX2 R178, R172 ;  /* 0x000000ac00b27308 */ /* 0x000ea20000000800 */
[C---:B------:R-:W-:Y:S02]  /*c090*/  FMUL.FTZ R54, R0.reuse, R54 ;  /* 0x0000003600367220 */ /* 0x040fe40000410000 */
[C---:B------:R-:W-:Y:S02]  /*c0a0*/  FMUL.FTZ R55, R0.reuse, R55 ;  /* 0x0000003700377220 */ /* 0x040fe40000410000 */
[C---:B------:R-:W-:Y:S04]  /*c0b0*/  FMUL.FTZ R58, R0.reuse, R58 ;  /* 0x0000003a003a7220 */ /* 0x040fe80000410000 */
        /* <DEDUP_REMOVED lines=13> */
[----:B------:R-:W4:Y:S01]  /*c190*/  MUFU.EX2 R176, R175 ;  /* 0x000000af00b07308 */ /* 0x000f220000000800 */
[C---:B------:R-:W-:Y:S02]  /*c1a0*/  FMUL.FTZ R82, R0.reuse, R82 ;  /* 0x0000005200527220 */ /* 0x040fe40000410000 */
[C---:B------:R-:W-:Y:S02]  /*c1b0*/  FMUL.FTZ R83, R0.reuse, R83 ;  /* 0x0000005300537220 */ /* 0x040fe40000410000 */
[C---:B------:R-:W-:Y:S02]  /*c1c0*/  FMUL.FTZ R86, R0.reuse, R86 ;  /* 0x0000005600567220 */ /* 0x040fe40000410000 */
[C---:B------:R-:W-:Y:S01]  /*c1d0*/  FMUL.FTZ R87, R0.reuse, R87 ;  /* 0x0000005700577220 */ /* 0x040fe20000410000 */
[C---:B-1----:R-:W-:Y:S02]  /*c1e0*/  HMMA.16816.F32.BF16 R12, R168.reuse, R136, R12 ;  /* 0x00000088a80c723c */ /* 0x042fe4000004180c */
[----:B------:R-:W1:Y:S01]  /*c1f0*/  MUFU.EX2 R175, R157 ;  /* 0x0000009d00af7308 */ /* 0x000e620000000800 */
[C---:B------:R-:W-:Y:S02]  /*c200*/  FMUL.FTZ R90, R0.reuse, R90 ;  /* 0x0000005a005a7220 */ /* 0x040fe40000410000 */
[C---:B------:R-:W-:Y:S02]  /*c210*/  FMUL.FTZ R91, R0.reuse, R91 ;  /* 0x0000005b005b7220 */ /* 0x040fe40000410000 */
[C---:B------:R-:W-:Y:S01]  /*c220*/  FMUL.FTZ R94, R0.reuse, R94 ;  /* 0x0000005e005e7220 */ /* 0x040fe20000410000 */
[C---:B------:R-:W-:Y:S01]  /*c230*/  HMMA.16816.F32.BF16 R16, R168.reuse, R138, R16 ;  /* 0x0000008aa810723c */ /* 0x040fe20000041810 */
[----:B------:R-:W5:Y:S03]  /*c240*/  LDSM.16.MT88.4 R136, [R240+0x4080] ;  /* 0x00408000f088783b */ /* 0x000f660000004200 */
[C---:B------:R-:W-:Y:S01]  /*c250*/  FMUL.FTZ R95, R0.reuse, R95 ;  /* 0x0000005f005f7220 */ /* 0x040fe20000410000 */
[----:B------:R-:W-:Y:S01]  /*c260*/  MUFU.EX2 R172, R156 ;  /* 0x0000009c00ac7308 */ /* 0x000fe20000000800 */
[C---:B------:R-:W-:Y:S02]  /*c270*/  FMUL.FTZ R98, R0.reuse, R98 ;  /* 0x0000006200627220 */ /* 0x040fe40000410000 */
[C---:B------:R-:W-:Y:S04]  /*c280*/  FMUL.FTZ R99, R0.reuse, R99 ;  /* 0x0000006300637220 */ /* 0x040fe80000410000 */
[C---:B------:R-:W-:Y:S02]  /*c290*/  FMUL.FTZ R102, R0.reuse, R102 ;  /* 0x0000006600667220 */ /* 0x040fe40000410000 */
[C---:B------:R-:W-:Y:S01]  /*c2a0*/  FMUL.FTZ R103, R0.reuse, R103 ;  /* 0x0000006700677220 */ /* 0x040fe20000410000 */
        /* <DEDUP_REMOVED lines=13> */
[C---:B------:R-:W-:Y:S01]  /*c380*/  FMUL.FTZ R130, R0.reuse, R130 ;  /* 0x0000008200827220 */ /* 0x040fe20000410000 */
[C---:B-----5:R-:W-:Y:S03]  /*c390*/  HMMA.16816.F32.BF16 R20, R168.reuse, R136, R20 ;  /* 0x00000088a814723c */ /* 0x060fe60000041814 */
[----:B------:R-:W-:Y:S02]  /*c3a0*/  FMUL.FTZ R131, R0, R131 ;  /* 0x0000008300837220 */ /* 0x000fe40000410000 */
[----:B------:R-:W-:Y:S01]  /*c3b0*/  FADD.FTZ R0, R132, R154 ;  /* 0x0000009a84007221 */ /* 0x000fe20000010000 */
[----:B------:R-:W-:Y:S02]  /*c3c0*/  MOV R154, R145 ;  /* 0x00000091009a7202 */ /* 0x000fe40000000f00 */
[C---:B------:R-:W-:Y:S01]  /*c3d0*/  HMMA.16816.F32.BF16 R24, R168.reuse, R138, R24 ;  /* 0x0000008aa818723c */ /* 0x040fe20000041818 */
[----:B------:R-:W5:Y:S03]  /*c3e0*/  LDSM.16.MT88.4 R136, [R239+0x4080] ;  /* 0x00408000ef88783b */ /* 0x000f660000004200 */
[C---:B---3--:R-:W-:Y:S04]  /*c3f0*/  FADD.FTZ R0, R3.reuse, R0 ;  /* 0x0000000003007221 */ /* 0x048fe80000010000 */
[----:B------:R-:W-:Y:S04]  /*c400*/  FADD.FTZ R0, R144, R0 ;  /* 0x0000000090007221 */ /* 0x000fe80000010000 */
[----:B------:R-:W-:Y:S01]  /*c410*/  FADD.FTZ R0, R134, R0 ;  /* 0x0000000086007221 */ /* 0x000fe20000010000 */
[C---:B-----5:R-:W-:Y:S08]  /*c420*/  HMMA.16816.F32.BF16 R28, R168.reuse, R136, R28 ;  /* 0x00000088a81c723c */ /* 0x060ff0000004181c */
[C---:B------:R-:W-:Y:S01]  /*c430*/  HMMA.16816.F32.BF16 R32, R168.reuse, R138, R32 ;  /* 0x0000008aa820723c */ /* 0x040fe20000041820 */
[----:B------:R-:W3:Y:S07]  /*c440*/  LDSM.16.MT88.4 R136, [R236+0x5880] ;  /* 0x00588000ec88783b */ /* 0x000eee0000004200 */
[C---:B---3--:R-:W-:Y:S08]  /*c450*/  HMMA.16816.F32.BF16 R36, R168.reuse, R136, R36 ;  /* 0x00000088a824723c */ /* 0x048ff00000041824 */
        /* <DEDUP_REMOVED lines=32> */
[C---:B---3--:R-:W-:Y:S07]  /*c660*/  HMMA.16816.F32.BF16 R124, R168.reuse, R136, R124 ;  /* 0x00000088a87c723c */ /* 0x048fee000004187c */
[----:B------:R-:W-:Y:S01]  /*c670*/  F2FP.BF16.PACK_AB R136, R3, R132 ;  /* 0x000000840388723e */ /* 0x000fe200000010ff */
[----:B------:R-:W-:Y:S01]  /*c680*/  HMMA.16816.F32.BF16 R128, R168, R138, R128 ;  /* 0x0000008aa880723c */ /* 0x000fe20000041880 */
[----:B------:R-:W3:Y:S03]  /*c690*/  MUFU.EX2 R132, R154 ;  /* 0x0000009a00847308 */ /* 0x000ee60000000800 */
[----:B--2---:R-:W-:Y:S01]  /*c6a0*/  F2FP.BF16.PACK_AB R137, R178, R149 ;  /* 0x00000095b289723e */ /* 0x004fe200000010ff */
[----:B------:R-:W-:Y:S02]  /*c6b0*/  FADD.FTZ R3, R150, R148 ;  /* 0x0000009496037221 */ /* 0x000fe40000010000 */
[----:B------:R-:W-:Y:S02]  /*c6c0*/  F2FP.BF16.PACK_AB R138, R134, R144 ;  /* 0x00000090868a723e */ /* 0x000fe400000010ff */
[----:B------:R-:W2:Y:S02]  /*c6d0*/  LDSM.16.MT88.4 R144, [R237+0x4880] ;  /* 0x00488000ed90783b */ /* 0x000ea40000004200 */
[----:B------:R5:W-:Y:S01]  /*c6e0*/  MUFU.EX2 R170, R153 ;  /* 0x0000009900aa7308 */ /* 0x000be20000000800 */
[----:B----4-:R-:W-:Y:S02]  /*c6f0*/  F2FP.BF16.PACK_AB R139, R176, R177 ;  /* 0x000000b1b08b723e */ /* 0x010fe400000010ff */
[----:B-1----:R-:W-:Y:S02]  /*c700*/  F2FP.BF16.PACK_AB R169, R175, R174 ;  /* 0x000000aeafa9723e */ /* 0x002fe400000010ff */
[----:B------:R-:W-:Y:S03]  /*c710*/  F2FP.BF16.PACK_AB R171, R173, R172 ;  /* 0x000000acadab723e */ /* 0x000fe600000010ff */
[C---:B------:R-:W-:Y:S02]  /*c720*/  HMMA.16816.F32.BF16 R4, R136.reuse, R140, R4 ;  /* 0x0000008c8804723c */ /* 0x040fe40000041804 */
[----:B------:R-:W1:Y:S03]  /*c730*/  MUFU.EX2 R168, R159 ;  /* 0x0000009f00a87308 */ /* 0x000e660000000800 */
[----:B---3--:R-:W-:Y:S03]  /*c740*/  FADD.FTZ R0, R132, R0 ;  /* 0x0000000084007221 */ /* 0x008fe60000010000 */
[C---:B------:R-:W-:Y:S01]  /*c750*/  HMMA.16816.F32.BF16 R8, R136.reuse, R142, R8 ;  /* 0x0000008e8808723c */ /* 0x040fe20000041808 */
[----:B------:R-:W3:Y:S03]  /*c760*/  LDSM.16.MT88.4 R140, [R240+0x4880] ;  /* 0x00488000f08c783b */ /* 0x000ee60000004200 */
[----:B------:R-:W4:Y:S05]  /*c770*/  MUFU.EX2 R134, R158 ;  /* 0x0000009e00867308 */ /* 0x000f2a0000000800 */
[----:B-----5:R-:W-:Y:S03]  /*c780*/  LDSM.16.MT88.4 R152, [R236+0x5080] ;  /* 0x00508000ec98783b */ /* 0x020fe60000004200 */
[C---:B-1----:R-:W-:Y:S01]  /*c790*/  FADD.FTZ R0, R168.reuse, R0 ;  /* 0x00000000a8007221 */ /* 0x042fe20000010000 */
[----:B------:R-:W-:Y:S01]  /*c7a0*/  F2FP.BF16.PACK_AB R168, R168, R132 ;  /* 0x00000084a8a8723e */ /* 0x000fe200000010ff */
[C---:B--2---:R-:W-:Y:S03]  /*c7b0*/  HMMA.16816.F32.BF16 R12, R136.reuse, R144, R12 ;  /* 0x00000090880c723c */ /* 0x044fe6000004180c */
[----:B----4-:R-:W-:Y:S05]  /*c7c0*/  FADD.FTZ R0, R134, R0 ;  /* 0x0000000086007221 */ /* 0x010fea0000010000 */
[C---:B------:R-:W-:Y:S01]  /*c7d0*/  HMMA.16816.F32.BF16 R16, R136.reuse, R146, R16 ;  /* 0x000000928810723c */ /* 0x040fe20000041810 */
[----:B------:R-:W1:Y:S03]  /*c7e0*/  LDSM.16.MT88.4 R144, [R239+0x4880] ;  /* 0x00488000ef90783b */ /* 0x000e660000004200 */
[C---:B------:R-:W-:Y:S01]  /*c7f0*/  FADD.FTZ R132, R170.reuse, R0 ;  /* 0x00000000aa847221 */ /* 0x040fe20000010000 */
[----:B------:R-:W-:Y:S01]  /*c800*/  F2FP.BF16.PACK_AB R170, R170, R134 ;  /* 0x00000086aaaa723e */ /* 0x000fe200000010ff */
[----:B------:R-:W-:Y:S03]  /*c810*/  FADD.FTZ R0, R149, R3 ;  /* 0x0000000395007221 */ /* 0x000fe60000010000 */
[----:B------:R2:W-:Y:S01]  /*c820*/  STL [R1+0x20], R132 ;  /* 0x0000208401007387 */ /* 0x0005e20000100800 */
[C---:B---3--:R-:W-:Y:S03]  /*c830*/  HMMA.16816.F32.BF16 R20, R136.reuse, R140, R20 ;  /* 0x0000008c8814723c */ /* 0x048fe60000041814 */
[----:B------:R-:W-:Y:S04]  /*c840*/  FADD.FTZ R0, R178, R0 ;  /* 0x00000000b2007221 */ /* 0x000fe80000010000 */
[----:B------:R-:W-:Y:S01]  /*c850*/  FADD.FTZ R0, R177, R0 ;  /* 0x00000000b1007221 */ /* 0x000fe20000010000 */
[C---:B------:R-:W-:Y:S01]  /*c860*/  HMMA.16816.F32.BF16 R24, R136.reuse, R142, R24 ;  /* 0x0000008e8818723c */ /* 0x040fe20000041818 */
[----:B------:R-:W3:Y:S03]  /*c870*/  LDSM.16.MT88.4 R140, [R236+0x6080] ;  /* 0x00608000ec8c783b */ /* 0x000ee60000004200 */
[----:B------:R-:W-:Y:S04]  /*c880*/  FADD.FTZ R0, R176, R0 ;  /* 0x00000000b0007221 */ /* 0x000fe80000010000 */
[----:B------:R-:W-:Y:S04]  /*c890*/  FADD.FTZ R0, R174, R0 ;  /* 0x00000000ae007221 */ /* 0x000fe80000010000 */
[----:B------:R-:W-:Y:S01]  /*c8a0*/  FADD.FTZ R0, R175, R0 ;  /* 0x00000000af007221 */ /* 0x000fe20000010000 */
[----:B--2---:R-:W-:Y:S03]  /*c8b0*/  MOV R132, R2 ;  /* 0x0000000200847202 */ /* 0x004fe60000000f00 */
[----:B------:R-:W-:Y:S04]  /*c8c0*/  FADD.FTZ R0, R172, R0 ;  /* 0x00000000ac007221 */ /* 0x000fe80000010000 */
[----:B------:R-:W-:Y:S01]  /*c8d0*/  FADD.FTZ R0, R173, R0 ;  /* 0x00000000ad007221 */ /* 0x000fe20000010000 */
[C---:B-1----:R-:W-:Y:S04]  /*c8e0*/  HMMA.16816.F32.BF16 R28, R136.reuse, R144, R28 ;  /* 0x00000090881c723c */ /* 0x042fe8000004181c */
[----:B------:R-:W-:Y:S04]  /*c8f0*/  STL [R1+0x24], R0 ;  /* 0x0000240001007387 */ /* 0x000fe80000100800 */
[C---:B------:R-:W-:Y:S01]  /*c900*/  HMMA.16816.F32.BF16 R32, R136.reuse, R146, R32 ;  /* 0x000000928820723c */ /* 0x040fe20000041820 */
[----:B------:R-:W1:Y:S07]  /*c910*/  LDSM.16.MT88.4 R144, [R237+0x6080] ;  /* 0x00608000ed90783b */ /* 0x000e6e0000004200 */
[C---:B---3--:R-:W-:Y:S08]  /*c920*/  HMMA.16816.F32.BF16 R36, R136.reuse, R140, R36 ;  /* 0x0000008c8824723c */ /* 0x048ff00000041824 */
        /* <DEDUP_REMOVED lines=30> */
[C---:B------:R-:W-:Y:S08]  /*cb10*/  HMMA.16816.F32.BF16 R120, R136.reuse, R142, R120 ;  /* 0x0000008e8878723c */ /* 0x040ff00000041878 */
[C---:B-1----:R-:W-:Y:S08]  /*cb20*/  HMMA.16816.F32.BF16 R124, R136.reuse, R144, R124 ;  /* 0x00000090887c723c */ /* 0x042ff0000004187c */
        /* <DEDUP_REMOVED lines=46> */
[C---:B--2---:R-:W-:Y:S08]  /*ce10*/  HMMA.16816.F32.BF16 R124, R168.reuse, R4, R124 ;  /* 0x00000004a87c723c */ /* 0x044ff0000004187c */
[----:B------:R-:W-:Y:S01]  /*ce20*/  HMMA.16816.F32.BF16 R128, R168, R6, R128 ;  /* 0x00000006a880723c */ /* 0x000fe20000041880 */
[----:B------:R-:W-:-:S07]  /*ce30*/  @P0 BRA `(.L_x_194) ;  /* 0xffffcfe000000947 */ /* 0x000fce000383ffff */
.L_x_191:
[----:B------:R-:W-:-:S06]  /*ce40*/  UISETP.GE.AND UP0, UPT, UR13, UR12, UPT ;  /* 0x0000000c0d00728c */ /* 0x000fcc000bf06270 */
[----:B------:R-:W-:-:S13]  /*ce50*/  PLOP3.LUT P0, PT, PT, PT, UP0, 0x40, 0x0 ;  /* 0x000000000000781c */ /* 0x000fda0003f0e808 */
[----:B------:R-:W-:Y:S05]  /*ce60*/  @P0 BRA `(.L_x_195) ;  /* 0x00003f6000000947 */ /* 0x000fea0003800000 */
[----:B------:R-:W2:Y:S01]  /*ce70*/  LDL.64 R8, [R1+0x48] ;  /* 0x0000480001087983 */ /* 0x000ea20000100a00 */
[----:B------:R-:W-:-:S03]  /*ce80*/  ULDC.64 UR4, c[0x0][0x208] ;  /* 0x0000820000047ab9 */ /* 0x000fc60000000a00 */
[----:B------:R-:W3:Y:S04]  /*ce90*/  LDL.64 R2, [R1+0x40] ;  /* 0x0000400001027983 */ /* 0x000ee80000100a00 */
[----:B------:R-:W4:Y:S04]  /*cea0*/  LDL.64 R6, [R1+0x38] ;  /* 0x0000380001067983 */ /* 0x000f280000100a00 */
[----:B-1----:R-:W4:Y:S01]  /*ceb0*/  LDL.64 R4, [R1+0x30] ;  /* 0x0000300001047983 */ /* 0x002f220000100a00 */
[----:B------:R-:W-:Y:S01]  /*cec0*/  UIMAD.WIDE.U32 UR10, UR4, 0x30, URZ ;  /* 0x00000030040a78a5 */ /* 0x000fe2000f8e003f */
[----:B------:R-:W-:Y:S01]  /*ced0*/  IMAD.MOV.U32 R134, RZ, RZ, R132 ;  /* 0x000000ffff867224 */ /* 0x000fe200078e0084 */
[----:B------:R-:W-:-:S04]  /*cee0*/  UIMAD UR5, UR5, 0x30, URZ ;  /* 0x00000030050578a4 */ /* 0x000fc8000f8e023f */
[----:B------:R-:W-:Y:S01]  /*cef0*/  UIADD3 UR9, UR11, UR5, URZ ;  /* 0x000000050b097290 */ /* 0x000fe2000fffe03f */
[C---:B--2---:R-:W-:Y:S02]  /*cf00*/  IADD3 R10, P0, R8.reuse, 0x40, RZ ;  /* 0x00000040080a7810 */ /* 0x044fe40007f1e0ff */
[C---:B------:R-:W-:Y:S01]  /*cf10*/  IADD3 R0, P1, R8.reuse, 0x80, RZ ;  /* 0x0000008008007810 */ /* 0x040fe20007f3e0ff */
[----:B---3--:R-:W1:Y:S04]  /*cf20*/  S2R R2, SR_TID.X ;  /* 0x0000000000027919 */ /* 0x008e680000002100 */
[--C-:B------:R-:W-:Y:S01]  /*cf30*/  IMAD.X R9, RZ, RZ, R3.reuse, P1 ;  /* 0x000000ffff097224 */ /* 0x100fe200008e0603 */
[----:B------:R2:W-:Y:S04]  /*cf40*/  STL [R1+0x6c], R10 ;  /* 0x00006c0a01007387 */ /* 0x0005e80000100800 */
[----:B------:R3:W-:Y:S01]  /*cf50*/  STL [R1+0x64], R0 ;  /* 0x0000640001007387 */ /* 0x0007e20000100800 */
[----:B--2---:R-:W-:Y:S01]  /*cf60*/  IMAD.X R10, RZ, RZ, R3, P0 ;  /* 0x000000ffff0a7224 */ /* 0x004fe200000e0603 */
[----:B---3--:R-:W-:-:S04]  /*cf70*/  IADD3 R0, P0, R8, 0xc0, RZ ;  /* 0x000000c008007810 */ /* 0x008fc80007f1e0ff */
[----:B------:R-:W-:Y:S01]  /*cf80*/  STL [R1+0x68], R10 ;  /* 0x0000680a01007387 */ /* 0x000fe20000100800 */
[----:B----4-:R-:W-:-:S03]  /*cf90*/  IADD3 R8, P2, R6, 0x40, RZ ;  /* 0x0000004006087810 */ /* 0x010fc60007f5e0ff */
[----:B------:R2:W-:Y:S04]  /*cfa0*/  STL [R1+0x5c], R0 ;  /* 0x00005c0001007387 */ /* 0x0005e80000100800 */
[----:B------:R-:W-:Y:S04]  /*cfb0*/  STL [R1+0x60], R9 ;  /* 0x0000600901007387 */ /* 0x000fe80000100800 */
[----:B------:R-:W-:Y:S01]  /*cfc0*/  STL [R1+0x54], R8 ;  /* 0x0000540801007387 */ /* 0x000fe20000100800 */
[----:B--2---:R-:W-:Y:S01]  /*cfd0*/  IMAD.X R0, RZ, RZ, R3, P0 ;  /* 0x000000ffff007224 */ /* 0x004fe200000e0603 */
[----:B------:R-:W-:-:S04]  /*cfe0*/  IADD3 R3, P1, R6, 0x80, RZ ;  /* 0x0000008006037810 */ /* 0x000fc80007f3e0ff */
[----:B------:R2:W-:Y:S04]  /*cff0*/  STL [R1+0x58], R0 ;  /* 0x0000580001007387 */ /* 0x0005e80000100800 */
[----:B------:R3:W-:Y:S04]  /*d000*/  STL [R1+0x2c], R3 ;  /* 0x00002c0301007387 */ /* 0x0007e80000100800 */
[----:B--2---:R-:W2:Y:S01]  /*d010*/  S2R R0, SR_TID.X ;  /* 0x0000000000007919 */ /* 0x004ea20000002100 */
[----:B---3--:R-:W-:-:S05]  /*d020*/  IMAD.X R3, RZ, RZ, R5, P2 ;  /* 0x000000ffff037224 */ /* 0x008fca00010e0605 */
[----:B------:R3:W-:Y:S01]  /*d030*/  STL [R1+0x50], R3 ;  /* 0x0000500301007387 */ /* 0x0007e20000100800 */
[----:B--2---:R-:W-:-:S04]  /*d040*/  SHF.R.S32.HI R0, RZ, 0x1f, R0 ;  /* 0x0000001fff007819 */ /* 0x004fc80000011400 */
[----:B-1----:R-:W-:Y:S02]  /*d050*/  LEA.HI R0, R0, R2, RZ, 0x3 ;  /* 0x0000000200007211 */ /* 0x002fe400078f18ff */
[----:B------:R-:W-:Y:S02]  /*d060*/  IADD3 R2, P0, R6, 0xc0, RZ ;  /* 0x000000c006027810 */ /* 0x000fe40007f1e0ff */
[----:B------:R-:W-:Y:S01]  /*d070*/  SHF.R.S32.HI R0, RZ, 0x3, R0 ;  /* 0x00000003ff007819 */ /* 0x000fe20000011400 */
[----:B---3--:R-:W-:Y:S02]  /*d080*/  IMAD.X R3, RZ, RZ, R5, P1 ;  /* 0x000000ffff037224 */ /* 0x008fe400008e0605 */
[----:B------:R1:W-:Y:S01]  /*d090*/  STL [R1+0x18], R2 ;  /* 0x0000180201007387 */ /* 0x0003e20000100800 */
[----:B------:R-:W-:-:S05]  /*d0a0*/  IADD3 R0, -R0, 0x30, RZ ;  /* 0x0000003000007810 */ /* 0x000fca0007ffe1ff */
[----:B------:R2:W-:Y:S01]  /*d0b0*/  STL [R1+0xc], R0 ;  /* 0x00000c0001007387 */ /* 0x0005e20000100800 */
[----:B-1----:R-:W-:Y:S02]  /*d0c0*/  IMAD.MOV.U32 R2, RZ, RZ, R133 ;  /* 0x000000ffff027224 */ /* 0x002fe400078e0085 */
[----:B--2---:R-:W-:-:S05]  /*d0d0*/  IMAD.X R0, RZ, RZ, R5, P0 ;  /* 0x000000ffff007224 */ /* 0x004fca00000e0605 */
[----:B------:R1:W-:Y:S04]  /*d0e0*/  STL [R1+0x14], R0 ;  /* 0x0000140001007387 */ /* 0x0003e80000100800 */
[----:B------:R1:W-:Y:S02]  /*d0f0*/  STL [R1+0x1c], R3 ;  /* 0x00001c0301007387 */ /* 0x0003e40000100800 */
.L_x_205:
[----:B------:R-:W2:Y:S01]  /*d100*/  LDL.64 R132, [R1+0x48] ;  /* 0x0000480001847983 */ /* 0x000ea20000100a00 */
[----:B------:R-:W-:Y:S01]  /*d110*/  USHF.R.S32.HI UR5, URZ, 0x1f, UR13 ;  /* 0x0000001f3f057899 */ /* 0x000fe2000801140d */
[----:B------:R-:W-:Y:S01]  /*d120*/  IMAD.MOV.U32 R24, RZ, RZ, c[0x0][0x208] ;  /* 0x00008200ff187624 */ /* 0x000fe200078e00ff */
[----:B------:R-:W-:Y:S01]  /*d130*/  UIMAD UR4, UR9, UR13, URZ ;  /* 0x0000000d090472a4 */ /* 0x000fe2000f8e023f */
[----:B------:R-:W-:Y:S01]  /*d140*/  IMAD.MOV.U32 R27, RZ, RZ, c[0x0][0x20c] ;  /* 0x00008300ff1b7624 */ /* 0x000fe200078e00ff */
[----:B------:R-:W-:Y:S01]  /*d150*/  UIMAD.WIDE.U32 UR14, UR10, UR13, URZ ;  /* 0x0000000d0a0e72a5 */ /* 0x000fe2000f8e003f */
[----:B------:R-:W3:Y:S01]  /*d160*/  LDL.64 R18, [R1+0x40] ;  /* 0x0000400001127983 */ /* 0x000ee20000100a00 */
[----:B------:R-:W-:Y:S01]  /*d170*/  UIMAD UR4, UR5, UR10, UR4 ;  /* 0x0000000a050472a4 */ /* 0x000fe2000f8e0204 */
[----:B------:R-:W-:Y:S04]  /*d180*/  DEPBAR.LE SB0, 0x0 ;  /* 0x000080000000791a */ /* 0x000fe80000000000 */
[----:B------:R-:W4:Y:S01]  /*d190*/  LDL R22, [R1+0x6c] ;  /* 0x00006c0001167983 */ /* 0x000f220000100800 */
[----:B------:R-:W-:Y:S02]  /*d1a0*/  UIADD3 UR4, UR15, UR4, URZ ;  /* 0x000000040f047290 */ /* 0x000fe4000fffe03f */
[----:B------:R-:W-:Y:S03]  /*d1b0*/  UISETP.GT.AND UP0, UPT, UR13, UR12, UPT ;  /* 0x0000000c0d00728c */ /* 0x000fe6000bf04270 */
[----:B------:R-:W4:Y:S06]  /*d1c0*/  LDL R17, [R1+0x68] ;  /* 0x0000680001117983 */ /* 0x000f2c0000100800 */
[----:B------:R-:W4:Y:S06]  /*d1d0*/  LDL R26, [R1+0x64] ;  /* 0x00006400011a7983 */ /* 0x000f2c0000100800 */
[----:B------:R-:W4:Y:S06]  /*d1e0*/  LDL R25, [R1+0x5c] ;  /* 0x00005c0001197983 */ /* 0x000f2c0000100800 */
[----:B------:R-:W4:Y:S06]  /*d1f0*/  LDL R174, [R1+0x60] ;  /* 0x0000600001ae7983 */ /* 0x000f2c0000100800 */
[----:B------:R-:W4:Y:S06]  /*d200*/  LDL R173, [R1+0x58] ;  /* 0x0000580001ad7983 */ /* 0x000f2c0000100800 */
[----:B------:R-:W4:Y:S06]  /*d210*/  LDL R23, [R1+0x28] ;  /* 0x0000280001177983 */ /* 0x000f2c0000100800 */
[----:B-1----:R1:W-:Y:S06]  /*d220*/  STL.64 [R1+0x90], R30 ;  /* 0x0000901e01007387 */ /* 0x0023ec0000100a00 */
[----:B------:R1:W-:Y:S06]  /*d230*/  STL.64 [R1+0x88], R28 ;  /* 0x0000881c01007387 */ /* 0x0003ec0000100a00 */
[----:B------:R-:W4:Y:S06]  /*d240*/  LDL R172, [R1] ;  /* 0x0000000001ac7983 */ /* 0x000f2c0000100800 */
[----:B------:R-:W-:Y:S06]  /*d250*/  BAR.SYNC.DEFER_BLOCKING 0x0 ;  /* 0x0000000000007b1d */ /* 0x000fec0000010000 */
[----:B-----5:R-:W1:Y:S06]  /*d260*/  LDSM.16.M88.4 R8, [R135+0x14080] ;  /* 0x014080008708783b */ /* 0x020e6c0000000200 */
[----:B------:R-:W-:Y:S06]  /*d270*/  LDSM.16.M88.4 R168, [R242] ;  /* 0x00000000f2a8783b */ /* 0x000fec0000000200 */
[----:B------:R-:W-:Y:S01]  /*d280*/  LDSM.16.M88.4 R176, [R252] ;  /* 0x00000000fcb0783b */ /* 0x000fe20000000200 */
[----:B-12---:R-:W-:Y:S04]  /*d290*/  IADD3 R0, P1, R132, UR14, RZ ;  /* 0x0000000e84007c10 */ /* 0x006fe8000ff3e0ff */
[----:B---3--:R-:W-:Y:S02]  /*d2a0*/  IADD3.X R4, R19, UR4, RZ, P1, !PT ;  /* 0x0000000413047c10 */ /* 0x008fe40008ffe4ff */
[----:B------:R-:W-:Y:S02]  /*d2b0*/  LEA R14, P1, R0, c[0x0][0x1f8], 0x1 ;  /* 0x00007e00000e7a11 */ /* 0x000fe400078208ff */
[----:B----4-:R-:W-:Y:S02]  /*d2c0*/  IADD3 R3, P0, R22, UR14, RZ ;  /* 0x0000000e16037c10 */ /* 0x010fe4000ff1e0ff */
[----:B------:R-:W-:Y:S02]  /*d2d0*/  LEA.HI.X R15, R0, c[0x0][0x1fc], R4, 0x1, P1 ;  /* 0x00007f00000f7a11 */ /* 0x000fe400008f0c04 */
[----:B------:R-:W-:Y:S02]  /*d2e0*/  IADD3.X R5, R17, UR4, RZ, P0, !PT ;  /* 0x0000000411057c10 */ /* 0x000fe400087fe4ff */
[C---:B------:R-:W-:Y:S02]  /*d2f0*/  LEA R12, P0, R3.reuse, c[0x0][0x1f8], 0x1 ;  /* 0x00007e00030c7a11 */ /* 0x040fe400078008ff */
[----:B------:R-:W-:Y:S02]  /*d300*/  IADD3 R0, P1, R26, UR14, RZ ;  /* 0x0000000e1a007c10 */ /* 0x000fe4000ff3e0ff */
[----:B------:R-:W-:Y:S02]  /*d310*/  LEA.HI.X R13, R3, c[0x0][0x1fc], R5, 0x1, P0 ;  /* 0x00007f00030d7a11 */ /* 0x000fe400000f0c05 */
[----:B------:R-:W-:Y:S02]  /*d320*/  LEA R6, P0, R0, c[0x0][0x1f8], 0x1 ;  /* 0x00007e0000067a11 */ /* 0x000fe400078008ff */
[----:B------:R-:W-:Y:S02]  /*d330*/  IADD3.X R3, R174, UR4, RZ, P1, !PT ;  /* 0x00000004ae037c10 */ /* 0x000fe40008ffe4ff */
[----:B------:R-:W-:Y:S02]  /*d340*/  IADD3 R4, P1, R25, UR14, RZ ;  /* 0x0000000e19047c10 */ /* 0x000fe4000ff3e0ff */
[----:B------:R-:W-:Y:S02]  /*d350*/  LEA.HI.X R7, R0, c[0x0][0x1fc], R3, 0x1, P0 ;  /* 0x00007f0000077a11 */ /* 0x000fe400000f0c03 */
[----:B------:R-:W-:Y:S02]  /*d360*/  IADD3.X R16, R173, UR4, RZ, P1, !PT ;  /* 0x00000004ad107c10 */ /* 0x000fe40008ffe4ff */
[----:B------:R-:W-:Y:S02]  /*d370*/  LEA R20, P2, R4, c[0x0][0x1f8], 0x1 ;  /* 0x00007e0004147a11 */ /* 0x000fe400078408ff */
[----:B------:R-:W-:Y:S02]  /*d380*/  @!P3 LEA R0, P0, R24, UR14, 0x5 ;  /* 0x0000000e1800bc11 */ /* 0x000fe4000f8028ff */
[----:B------:R-:W-:Y:S02]  /*d390*/  LEA.HI.X R21, R4, c[0x0][0x1fc], R16, 0x1, P2 ;  /* 0x00007f0004157a11 */ /* 0x000fe400010f0c10 */
[----:B------:R-:W-:Y:S02]  /*d3a0*/  @!P3 LEA.HI.X R3, R24, UR4, R27, 0x5, P0 ;  /* 0x000000041803bc11 */ /* 0x000fe400080f2c1b */
[C---:B------:R-:W-:Y:S02]  /*d3b0*/  @!P3 IADD3 R5, P1, R0.reuse, R132, RZ ;  /* 0x000000840005b210 */ /* 0x040fe40007f3e0ff */
[----:B------:R-:W-:Y:S02]  /*d3c0*/  @!P3 IADD3 R4, P0, R0, R22, RZ ;  /* 0x000000160004b210 */ /* 0x000fe40007f1e0ff */
[----:B------:R-:W-:Y:S01]  /*d3d0*/  LOP3.LUT P2, RZ, R23, 0x1, RZ, 0xc0, !PT ;  /* 0x0000000117ff7812 */ /* 0x000fe2000784c0ff */
[----:B------:R-:W-:Y:S01]  /*d3e0*/  @!P3 IMAD.X R23, R3, 0x1, R19, P1 ;  /* 0x000000010317b824 */ /* 0x000fe200008e0613 */
[----:B------:R-:W-:Y:S01]  /*d3f0*/  @!P3 LEA R22, P1, R5, c[0x0][0x1f8], 0x1 ;  /* 0x00007e000516ba11 */ /* 0x000fe200078208ff */
[----:B------:R-:W-:Y:S01]  /*d400*/  @!P3 IMAD.X R24, R3, 0x1, R17, P0 ;  /* 0x000000010318b824 */ /* 0x000fe200000e0611 */
[C---:B------:R-:W-:Y:S01]  /*d410*/  @!P3 LEA R132, P0, R4.reuse, c[0x0][0x1f8], 0x1 ;  /* 0x00007e000484ba11 */ /* 0x040fe200078008ff */
[----:B------:R-:W1:Y:S01]  /*d420*/  LDSM.16.M88.4 R16, [R135+0x14880] ;  /* 0x014880008710783b */ /* 0x000e620000000200 */
[----:B------:R-:W-:Y:S02]  /*d430*/  @!P3 LEA.HI.X R23, R5, c[0x0][0x1fc], R23, 0x1, P1 ;  /* 0x00007f000517ba11 */ /* 0x000fe400008f0c17 */
[----:B------:R-:W-:Y:S02]  /*d440*/  @!P3 LEA.HI.X R133, R4, c[0x0][0x1fc], R24, 0x1, P0 ;  /* 0x00007f000485ba11 */ /* 0x000fe400000f0c18 */
[C---:B------:R-:W-:Y:S02]  /*d450*/  @!P3 IADD3 R4, P1, R0.reuse, R26, RZ ;  /* 0x0000001a0004b210 */ /* 0x040fe40007f3e0ff */
[----:B------:R-:W-:Y:S02]  /*d460*/  @!P3 IADD3 R0, P0, R0, R25, RZ ;  /* 0x000000190000b210 */ /* 0x000fe40007f1e0ff */
[----:B------:R-:W2:Y:S01]  /*d470*/  LDSM.16.M88.4 R24, [R135+0x15080] ;  /* 0x015080008718783b */ /* 0x000ea20000000200 */
[C---:B------:R-:W-:Y:S01]  /*d480*/  @!P3 IMAD.X R5, R3.reuse, 0x1, R174, P1 ;  /* 0x000000010305b824 */ /* 0x040fe200008e06ae */
[----:B------:R-:W-:Y:S01]  /*d490*/  @!P3 LEA R30, P1, R4, c[0x0][0x1f8], 0x1 ;  /* 0x00007e00041eba11 */ /* 0x000fe200078208ff */
[----:B------:R-:W-:Y:S01]  /*d4a0*/  @!P3 IMAD.X R3, R3, 0x1, R173, P0 ;  /* 0x000000010303b824 */ /* 0x000fe200000e06ad */
[----:B------:R-:W-:Y:S02]  /*d4b0*/  @!P3 LEA R28, P0, R0, c[0x0][0x1f8], 0x1 ;  /* 0x00007e00001cba11 */ /* 0x000fe400078008ff */
[----:B------:R-:W3:Y:S01]  /*d4c0*/  LDSM.16.M88.4 R172, [R172] ;  /* 0x00000000acac783b */ /* 0x000ee20000000200 */
[----:B------:R-:W-:Y:S02]  /*d4d0*/  @!P3 LEA.HI.X R31, R4, c[0x0][0x1fc], R5, 0x1, P1 ;  /* 0x00007f00041fba11 */ /* 0x000fe400008f0c05 */
[----:B------:R-:W-:Y:S02]  /*d4e0*/  @!P3 LEA.HI.X R29, R0, c[0x0][0x1fc], R3, 0x1, P0 ;  /* 0x00007f00001dba11 */ /* 0x000fe400000f0c03 */
[----:B------:R-:W-:Y:S01]  /*d4f0*/  PLOP3.LUT P0, PT, PT, PT, UP0, 0x40, 0x0 ;  /* 0x000000000000781c */ /* 0x000fe20003f0e808 */
[----:B------:R-:W4:Y:S06]  /*d500*/  LDL R3, [R1+0x4] ;  /* 0x0000040001037983 */ /* 0x000f2c0000100800 */
[----:B------:R-:W-:Y:S01]  /*d510*/  @!PT LDS RZ, [RZ] ;  /* 0x00000000fffff984 */ /* 0x000fe20000000800 */
[----:B------:R-:W-:Y:S01]  /*d520*/  @!PT LDS RZ, [RZ] ;  /* 0x00000000fffff984 */ /* 0x000fe20000000800 */
[----:B------:R-:W-:Y:S01]  /*d530*/  @!PT LDS RZ, [RZ] ;  /* 0x00000000fffff984 */ /* 0x000fe20000000800 */
[----:B----4-:R1:W-:Y:S06]  /*d540*/  LDGSTS.E.BYPASS.LTC128B.128 [R3+0x4080], [R14.64], !P2 ;  /* 0x040800000e037fae */ /* 0x0103ec000d101d58 */
[----:B------:R1:W-:Y:S06]  /*d550*/  LDGSTS.E.BYPASS.LTC128B.128 [R3+0x5880], [R12.64], !P6 ;  /* 0x058800000c037fae */ /* 0x0003ec000f101d58 */
[----:B------:R4:W-:Y:S06]  /*d560*/  LDGSTS.E.BYPASS.LTC128B.128 [R3+0x7080], [R6.64], !P5 ;  /* 0x0708000006037fae */ /* 0x0009ec000e901d58 */
[----:B------:R2:W-:Y:S06]  /*d570*/  LDGSTS.E.BYPASS.LTC128B.128 [R3+0x8880], [R20.64], !P4 ;  /* 0x0888000014037fae */ /* 0x0005ec000e101d58 */
[----:B------:R2:W-:Y:S06]  /*d580*/  @!P3 LDGSTS.E.BYPASS.LTC128B.128 [R3+0x5080], [R22.64], !P2 ;  /* 0x050800001603bfae */ /* 0x0005ec000d101d58 */
[----:B------:R2:W-:Y:S06]  /*d590*/  @!P3 LDGSTS.E.BYPASS.LTC128B.128 [R3+0x6880], [R132.64], !P6 ;  /* 0x068800008403bfae */ /* 0x0005ec000f101d58 */
[----:B------:R2:W-:Y:S01]  /*d5a0*/  @!P3 LDGSTS.E.BYPASS.LTC128B.128 [R3+0x8080], [R30.64], !P5 ;  /* 0x080800001e03bfae */ /* 0x0005e2000e901d58 */
[C---:B----4-:R-:W-:Y:S05]  /*d5b0*/  HMMA.16816.F32.BF16 R4, R160.reuse, R8, RZ ;  /* 0x00000008a004723c */ /* 0x050fea00000418ff */
[----:B------:R4:W-:Y:S03]  /*d5c0*/  @!P3 LDGSTS.E.BYPASS.LTC128B.128 [R3+0x9880], [R28.64], !P4 ;  /* 0x098800001c03bfae */ /* 0x0009e6000e101d58 */
[C---:B------:R-:W-:Y:S03]  /*d5d0*/  HMMA.16816.F32.BF16 R8, R160.reuse, R10, RZ ;  /* 0x0000000aa008723c */ /* 0x040fe600000418ff */
[----:B------:R-:W0:Y:S05]  /*d5e0*/  LDGDEPBAR ;  /* 0x00000000000079af */ /* 0x000e2a0000000000 */
[C---:B-1----:R-:W-:Y:S08]  /*d5f0*/  HMMA.16816.F32.BF16 R12, R160.reuse, R16, RZ ;  /* 0x00000010a00c723c */ /* 0x042ff000000418ff */
[C---:B------:R-:W-:Y:S01]  /*d600*/  HMMA.16816.F32.BF16 R16, R160.reuse, R18, RZ ;  /* 0x00000012a010723c */ /* 0x040fe200000418ff */
[----:B--2---:R1:W5:Y:S06]  /*d610*/  LDL.LU.64 R30, [R1+0x90] ;  /* 0x00009000011e7983 */ /* 0x00436c0000300a00 */
[----:B----4-:R1:W5:Y:S01]  /*d620*/  LDL.LU.64 R28, [R1+0x88] ;  /* 0x00008800011c7983 */ /* 0x0103620000300a00 */
[C---:B------:R-:W-:Y:S08]  /*d630*/  HMMA.16816.F32.BF16 R20, R160.reuse, R24, RZ ;  /* 0x00000018a014723c */ /* 0x040ff000000418ff */
[----:B------:R-:W-:Y:S08]  /*d640*/  HMMA.16816.F32.BF16 R24, R160, R26, RZ ;  /* 0x0000001aa018723c */ /* 0x000ff000000418ff */
[C---:B------:R-:W-:Y:S08]  /*d650*/  HMMA.16816.F32.BF16 R4, R164.reuse, R168, R4 ;  /* 0x000000a8a404723c */ /* 0x040ff00000041804 */
[C---:B------:R-:W-:Y:S01]  /*d660*/  HMMA.16816.F32.BF16 R8, R164.reuse, R170, R8 ;  /* 0x000000aaa408723c */ /* 0x040fe20000041808 */
[----:B------:R-:W2:Y:S07]  /*d670*/  LDSM.16.M88.4 R168, [R241+0x14080] ;  /* 0x01408000f1a8783b */ /* 0x000eae0000000200 */
[C---:B---3--:R-:W-:Y:S08]  /*d680*/  HMMA.16816.F32.BF16 R12, R164.reuse, R172, R12 ;  /* 0x000000aca40c723c */ /* 0x048ff0000004180c */
[C---:B------:R-:W-:Y:S01]  /*d690*/  HMMA.16816.F32.BF16 R16, R164.reuse, R174, R16 ;  /* 0x000000aea410723c */ /* 0x040fe20000041810 */
[----:B------:R-:W3:Y:S07]  /*d6a0*/  LDSM.16.M88.4 R172, [R241+0x14880] ;  /* 0x01488000f1ac783b */ /* 0x000eee0000000200 */
[C---:B------:R-:W-:Y:S08]  /*d6b0*/  HMMA.16816.F32.BF16 R20, R164.reuse, R176, R20 ;  /* 0x000000b0a414723c */ /* 0x040ff00000041814 */
[----:B------:R-:W-:Y:S01]  /*d6c0*/  HMMA.16816.F32.BF16 R24, R164, R178, R24 ;  /* 0x000000b2a418723c */ /* 0x000fe20000041818 */
[----:B------:R-:W4:Y:S07]  /*d6d0*/  LDSM.16.M88.4 R176, [R241+0x15080] ;  /* 0x01508000f1b0783b */ /* 0x000f2e0000000200 */
[C---:B--2---:R-:W-:Y:S08]  /*d6e0*/  HMMA.16816.F32.BF16 R4, R180.reuse, R168, R4 ;  /* 0x000000a8b404723c */ /* 0x044ff00000041804 */
[C---:B------:R-:W-:Y:S01]  /*d6f0*/  HMMA.16816.F32.BF16 R8, R180.reuse, R170, R8 ;  /* 0x000000aab408723c */ /* 0x040fe20000041808 */
[----:B------:R-:W2:Y:S07]  /*d700*/  LDSM.16.M88.4 R168, [R238] ;  /* 0x00000000eea8783b */ /* 0x000eae0000000200 */
[C---:B---3--:R-:W-:Y:S08]  /*d710*/  HMMA.16816.F32.BF16 R12, R180.reuse, R172, R12 ;  /* 0x000000acb40c723c */ /* 0x048ff0000004180c */
[C---:B------:R-:W-:Y:S01]  /*d720*/  HMMA.16816.F32.BF16 R16, R180.reuse, R174, R16 ;  /* 0x000000aeb410723c */ /* 0x040fe20000041810 */
[----:B------:R-:W3:Y:S07]  /*d730*/  LDSM.16.M88.4 R172, [R238+0x800] ;  /* 0x00080000eeac783b */ /* 0x000eee0000000200 */
[C---:B----4-:R-:W-:Y:S08]  /*d740*/  HMMA.16816.F32.BF16 R20, R180.reuse, R176, R20 ;  /* 0x000000b0b414723c */ /* 0x050ff00000041814 */
[----:B------:R-:W-:Y:S01]  /*d750*/  HMMA.16816.F32.BF16 R24, R180, R178, R24 ;  /* 0x000000b2b418723c */ /* 0x000fe20000041818 */
[----:B------:R-:W4:Y:S07]  /*d760*/  LDSM.16.M88.4 R176, [R238+0x1000] ;  /* 0x00100000eeb0783b */ /* 0x000f2e0000000200 */
[C---:B--2---:R-:W-:Y:S08]  /*d770*/  HMMA.16816.F32.BF16 R4, R184.reuse, R168, R4 ;  /* 0x000000a8b804723c */ /* 0x044ff00000041804 */
[C---:B------:R-:W-:Y:S01]  /*d780*/  HMMA.16816.F32.BF16 R8, R184.reuse, R170, R8 ;  /* 0x000000aab808723c */ /* 0x040fe20000041808 */
[----:B------:R-:W2:Y:S07]  /*d790*/  LDSM.16.M88.4 R168, [R135+0x15880] ;  /* 0x0158800087a8783b */ /* 0x000eae0000000200 */
        /* <DEDUP_REMOVED lines=8> */
[----:B------:R-:W2:Y:S07]  /*d820*/  LDSM.16.M88.4 R168, [R251] ;  /* 0x00000000fba8783b */ /* 0x000eae0000000200 */
[C---:B---3--:R-:W-:Y:S08]  /*d830*/  HMMA.16816.F32.BF16 R12, R188.reuse, R172, R12 ;  /* 0x000000acbc0c723c */ /* 0x048ff0000004180c */
[C---:B------:R-:W-:Y:S01]  /*d840*/  HMMA.16816.F32.BF16 R16, R188.reuse, R174, R16 ;  /* 0x000000aebc10723c */ /* 0x040fe20000041810 */
[----:B------:R-:W3:Y:S07]  /*d850*/  LDSM.16.M88.4 R172, [R250] ;  /* 0x00000000faac783b */ /* 0x000eee0000000200 */
[C---:B----4-:R-:W-:Y:S08]  /*d860*/  HMMA.16816.F32.BF16 R20, R188.reuse, R176, R20 ;  /* 0x000000b0bc14723c */ /* 0x050ff00000041814 */
[----:B------:R-:W-:Y:S01]  /*d870*/  HMMA.16816.F32.BF16 R24, R188, R178, R24 ;  /* 0x000000b2bc18723c */ /* 0x000fe20000041818 */
[----:B------:R-:W4:Y:S07]  /*d880*/  LDSM.16.M88.4 R176, [R249] ;  /* 0x00000000f9b0783b */ /* 0x000f2e0000000200 */
        /* <DEDUP_REMOVED lines=88> */
[----:B------:R-:W-:Y:S08]  /*de10*/  HMMA.16816.F32.BF16 R24, R228, R178, R24 ;  /* 0x000000b2e418723c */ /* 0x000ff00000041818 */
[C---:B--2---:R-:W-:Y:S08]  /*de20*/  HMMA.16816.F32.BF16 R4, R232.reuse, R168, R4 ;  /* 0x000000a8e804723c */ /* 0x044ff00000041804 */
[C---:B------:R-:W-:Y:S08]  /*de30*/  HMMA.16816.F32.BF16 R8, R232.reuse, R170, R8 ;  /* 0x000000aae808723c */ /* 0x040ff00000041808 */
[C---:B---3--:R-:W-:Y:S08]  /*de40*/  HMMA.16816.F32.BF16 R12, R232.reuse, R172, R12 ;  /* 0x000000ace80c723c */ /* 0x048ff0000004180c */
[----:B------:R-:W-:Y:S01]  /*de50*/  FMUL.FTZ R4, R4, c[0x0][0x320] ;  /* 0x0000c80004047a20 */ /* 0x000fe20000410000 */
[C---:B------:R-:W-:Y:S03]  /*de60*/  HMMA.16816.F32.BF16 R16, R232.reuse, R174, R16 ;  /* 0x000000aee810723c */ /* 0x040fe60000041810 */
[----:B------:R-:W2:Y:S01]  /*de70*/  MUFU.TANH R171, R4 ;  /* 0x0000000400ab7308 */ /* 0x000ea20000002400 */
[----:B------:R-:W-:Y:S02]  /*de80*/  FMUL.FTZ R5, R5, c[0x0][0x320] ;  /* 0x0000c80005057a20 */ /* 0x000fe40000410000 */
[----:B------:R-:W-:Y:S02]  /*de90*/  FMUL.FTZ R6, R6, c[0x0][0x320] ;  /* 0x0000c80006067a20 */ /* 0x000fe40000410000 */
[----:B------:R-:W-:Y:S04]  /*dea0*/  FMUL.FTZ R7, R7, c[0x0][0x320] ;  /* 0x0000c80007077a20 */ /* 0x000fe80000410000 */
[----:B------:R-:W-:Y:S01]  /*deb0*/  FMUL.FTZ R9, R9, c[0x0][0x320] ;  /* 0x0000c80009097a20 */ /* 0x000fe20000410000 */
[----:B------:R-:W3:Y:S01]  /*dec0*/  MUFU.TANH R170, R5 ;  /* 0x0000000500aa7308 */ /* 0x000ee20000002400 */
[----:B------:R-:W-:Y:S02]  /*ded0*/  FMUL.FTZ R11, R11, c[0x0][0x320] ;  /* 0x0000c8000b0b7a20 */ /* 0x000fe40000410000 */
[----:B------:R-:W-:Y:S02]  /*dee0*/  FMUL.FTZ R12, R12, c[0x0][0x320] ;  /* 0x0000c8000c0c7a20 */ /* 0x000fe40000410000 */
[----:B------:R-:W-:Y:S02]  /*def0*/  FMUL.FTZ R13, R13, c[0x0][0x320] ;  /* 0x0000c8000d0d7a20 */ /* 0x000fe40000410000 */
[----:B------:R-:W-:Y:S02]  /*df00*/  FMUL.FTZ R14, R14, c[0x0][0x320] ;  /* 0x0000c8000e0e7a20 */ /* 0x000fe40000410000 */
[----:B------:R-:W-:Y:S01]  /*df10*/  FMUL.FTZ R8, R8, c[0x0][0x320] ;  /* 0x0000c80008087a20 */ /* 0x000fe20000410000 */
[----:B------:R-:W4:Y:S01]  /*df20*/  MUFU.TANH R179, R6 ;  /* 0x0000000600b37308 */ /* 0x000f220000002400 */
[----:B------:R-:W-:Y:S02]  /*df30*/  FMUL.FTZ R10, R10, c[0x0][0x320] ;  /* 0x0000c8000a0a7a20 */ /* 0x000fe40000410000 */
[----:B------:R-:W-:Y:S02]  /*df40*/  FMUL.FTZ R15, R15, c[0x0][0x320] ;  /* 0x0000c8000f0f7a20 */ /* 0x000fe40000410000 */
[----:B------:R-:W-:Y:S02]  /*df50*/  FMUL.FTZ R18, R18, c[0x0][0x320] ;  /* 0x0000c80012127a20 */ /* 0x000fe40000410000 */
[----:B------:R-:W-:Y:S03]  /*df60*/  FMUL.FTZ R19, R19, c[0x0][0x320] ;  /* 0x0000c80013137a20 */ /* 0x000fe60000410000 */
[----:B------:R1:W1:Y:S10]  /*df70*/  MUFU.TANH R178, R7 ;  /* 0x0000000700b27308 */ /* 0x0002740000002400 */
[----:B------:R-:W2:Y:S10]  /*df80*/  MUFU.TANH R168, R9 ;  /* 0x0000000900a87308 */ /* 0x000eb40000002400 */
[----:B------:R-:W2:Y:S01]  /*df90*/  MUFU.TANH R176, R11 ;  /* 0x0000000b00b07308 */ /* 0x000ea20000002400 */
[----:B-1----:R-:W1:Y:S01]  /*dfa0*/  LDSM.16.M88.4 R4, [R238+0x5800] ;  /* 0x00580000ee04783b */ /* 0x002e620000000200 */
[----:B------:R-:W-:Y:S08]  /*dfb0*/  DEPBAR.LE SB0, 0x0 ;  /* 0x000080000000791a */ /* 0x000ff00000000000 */
[----:B------:R-:W1:Y:S01]  /*dfc0*/  MUFU.TANH R133, R12 ;  /* 0x0000000c00857308 */ /* 0x000e620000002400 */
[----:B------:R-:W-:Y:S09]  /*dfd0*/  BAR.SYNC.DEFER_BLOCKING 0x0 ;  /* 0x0000000000007b1d */ /* 0x000ff20000010000 */
[----:B------:R1:W1:Y:S10]  /*dfe0*/  MUFU.TANH R132, R13 ;  /* 0x0000000d00847308 */ /* 0x0002740000002400 */
[----:B------:R2:W2:Y:S10]  /*dff0*/  MUFU.TANH R175, R14 ;  /* 0x0000000e00af7308 */ /* 0x0004b40000002400 */
[----:B------:R3:W3:Y:S01]  /*e000*/  MUFU.TANH R169, R8 ;  /* 0x0000000800a97308 */ /* 0x0006e20000002400 */
[C---:B-1----:R-:W-:Y:S05]  /*e010*/  HMMA.16816.F32.BF16 R20, R232.reuse, R4, R20 ;  /* 0x00000004e814723c */ /* 0x042fea0000041814 */
[----:B------:R-:W-:Y:S04]  /*e020*/  FMUL.FTZ R13, R17, c[0x0][0x320] ;  /* 0x0000c800110d7a20 */ /* 0x000fe80000410000 */
[----:B------:R1:W1:Y:S01]  /*e030*/  MUFU.TANH R177, R10 ;  /* 0x0000000a00b17308 */ /* 0x0002620000002400 */
[----:B------:R-:W-:Y:S03]  /*e040*/  HMMA.16816.F32.BF16 R24, R232, R6, R24 ;  /* 0x00000006e818723c */ /* 0x000fe60000041818 */
[----:B--2---:R-:W-:Y:S06]  /*e050*/  FMUL.FTZ R14, R16, c[0x0][0x320] ;  /* 0x0000c800100e7a20 */ /* 0x004fec0000410000 */
[----:B------:R2:W1:Y:S05]  /*e060*/  MUFU.TANH R174, R15 ;  /* 0x0000000f00ae7308 */ /* 0x00046a0000002400 */
[----:B------:R-:W-:Y:S05]  /*e070*/  FMUL.FTZ R12, R20, c[0x0][0x320] ;  /* 0x0000c800140c7a20 */ /* 0x000fea0000410000 */
[----:B------:R-:W1:Y:S01]  /*e080*/  MUFU.TANH R14, R14 ;  /* 0x0000000e000e7308 */ /* 0x000e620000002400 */
[----:B------:R-:W-:Y:S02]  /*e090*/  FMUL.FTZ R11, R21, c[0x0][0x320] ;  /* 0x0000c800150b7a20 */ /* 0x000fe40000410000 */
[----:B------:R-:W-:Y:S02]  /*e0a0*/  FMUL.FTZ R22, R22, c[0x0][0x320] ;  /* 0x0000c80016167a20 */ /* 0x000fe40000410000 */
[----:B------:R-:W-:Y:S02]  /*e0b0*/  FMUL.FTZ R21, R23, c[0x0][0x320] ;  /* 0x0000c80017157a20 */ /* 0x000fe40000410000 */
[----:B------:R-:W-:Y:S02]  /*e0c0*/  FMUL.FTZ R9, R24, c[0x0][0x320] ;  /* 0x0000c80018097a20 */ /* 0x000fe40000410000 */
[----:B------:R-:W-:Y:S01]  /*e0d0*/  FMUL.FTZ R20, R25, c[0x0][0x320] ;  /* 0x0000c80019147a20 */ /* 0x000fe20000410000 */
[----:B------:R-:W1:Y:S01]  /*e0e0*/  MUFU.TANH R13, R13 ;  /* 0x0000000d000d7308 */ /* 0x000e620000002400 */
[----:B------:R-:W-:Y:S02]  /*e0f0*/  FMUL.FTZ R24, R26, c[0x0][0x320] ;  /* 0x0000c8001a187a20 */ /* 0x000fe40000410000 */
[----:B------:R-:W-:Y:S07]  /*e100*/  FMUL.FTZ R23, R27, c[0x0][0x320] ;  /* 0x0000c8001b177a20 */ /* 0x000fee0000410000 */
[----:B------:R2:W1:Y:S10]  /*e110*/  MUFU.TANH R173, R18 ;  /* 0x0000001200ad7308 */ /* 0x0004740000002400 */
        /* <DEDUP_REMOVED lines=10> */
[----:B--234-:R-:W2:Y:S01]  /*e1c0*/  LDL R25, [R1+0xc] ;  /* 0x00000c0001197983 */ /* 0x01cea20000100800 */
[----:B------:R-:W-:Y:S02]  /*e1d0*/  ULDC.64 UR4, c[0x0][0x1e0] ;  /* 0x0000780000047ab9 */ /* 0x000fe40000000a00 */
[----:B------:R-:W-:Y:S01]  /*e1e0*/  UIADD3 UR15, UR13, -0x1, URZ ;  /* 0xffffffff0d0f7890 */ /* 0x000fe2000fffe03f */
[----:B------:R-:W3:Y:S03]  /*e1f0*/  LDL.64 R26, [R1+0x38] ;  /* 0x00003800011a7983 */ /* 0x000ee60000100a00 */
[----:B------:R-:W-:Y:S01]  /*e200*/  USHF.R.S32.HI UR14, URZ, 0x1f, UR15 ;  /* 0x0000001f3f0e7899 */ /* 0x000fe2000801140f */
[----:B------:R-:W4:Y:S01]  /*e210*/  LDL.64 R6, [R1+0x30] ;  /* 0x0000300001067983 */ /* 0x000f220000100a00 */
[----:B------:R-:W-:Y:S02]  /*e220*/  UIMAD.WIDE.U32 UR20, UR15, UR4, URZ ;  /* 0x000000040f1472a5 */ /* 0x000fe4000f8e003f */
[----:B------:R-:W-:Y:S01]  /*e230*/  UIMAD UR14, UR14, UR4, URZ ;  /* 0x000000040e0e72a4 */ /* 0x000fe2000f8e023f */
[----:B------:R-:W3:Y:S03]  /*e240*/  LDL R8, [R1+0x4] ;  /* 0x0000040001087983 */ /* 0x000ee60000100800 */
[----:B------:R-:W-:Y:S01]  /*e250*/  UIMAD UR14, UR15, UR5, UR14 ;  /* 0x000000050f0e72a4 */ /* 0x000fe2000f8e020e */
[----:B------:R-:W4:Y:S03]  /*e260*/  LDL R19, [R1+0x54] ;  /* 0x0000540001137983 */ /* 0x000f260000100800 */
[----:B------:R-:W-:Y:S01]  /*e270*/  UIADD3 UR14, UR21, UR14, URZ ;  /* 0x0000000e150e7290 */ /* 0x000fe2000fffe03f */
[----:B------:R-:W4:Y:S01]  /*e280*/  LDL R18, [R1+0x50] ;  /* 0x0000500001127983 */ /* 0x000f220000100800 */
[----:B------:R-:W-:Y:S02]  /*e290*/  UIMAD.WIDE.U32 UR20, UR20, 0x30, URZ ;  /* 0x00000030141478a5 */ /* 0x000fe4000f8e003f */
[----:B------:R-:W-:Y:S01]  /*e2a0*/  UIMAD UR4, UR14, 0x30, URZ ;  /* 0x000000300e0478a4 */ /* 0x000fe2000f8e023f */
[----:B------:R-:W4:Y:S03]  /*e2b0*/  LDL R17, [R1+0x2c] ;  /* 0x00002c0001117983 */ /* 0x000f260000100800 */
[----:B------:R-:W-:Y:S01]  /*e2c0*/  UIADD3 UR4, UR21, UR4, URZ ;  /* 0x0000000415047290 */ /* 0x000fe2000fffe03f */
[----:B------:R-:W4:Y:S04]  /*e2d0*/  LDL R16, [R1+0x1c] ;  /* 0x00001c0001107983 */ /* 0x000f280000100800 */
[----:B------:R-:W4:Y:S04]  /*e2e0*/  LDL R15, [R1+0x18] ;  /* 0x00001800010f7983 */ /* 0x000f280000100800 */
[----:B-1----:R-:W4:Y:S01]  /*e2f0*/  LDL R10, [R1+0x14] ;  /* 0x00001400010a7983 */ /* 0x002f220000100800 */
[----:B--2---:R-:W-:Y:S11]  /*e300*/  ISETP.GE.AND P0, PT, R25, 0x1, PT ;  /* 0x000000011900780c */ /* 0x004ff60003f06270 */
[----:B------:R-:W-:Y:S02]  /*e310*/  @!UPT UIADD3 URZ, URZ, URZ, URZ ;  /* 0x0000003f3f3ff290 */ /* 0x000fe4000fffe03f */
[----:B---3--:R-:W-:Y:S04]  /*e320*/  @P0 IADD3 R0, P1, R26, UR20, RZ ;  /* 0x000000141a000c10 */ /* 0x008fe8000ff3e0ff */
[----:B----4-:R-:W-:Y:S02]  /*e330*/  @P0 IADD3.X R3, R7, UR4, RZ, P1, !PT ;  /* 0x0000000407030c10 */ /* 0x010fe40008ffe4ff */
[C---:B------:R-:W-:Y:S04]  /*e340*/  @P0 LEA R4, P1, R0.reuse, c[0x0][0x1c8], 0x1 ;  /* 0x0000720000040a11 */ /* 0x040fe800078208ff */
[----:B------:R-:W-:Y:S02]  /*e350*/  @P0 LEA.HI.X R5, R0, c[0x0][0x1cc], R3, 0x1, P1 ;  /* 0x0000730000050a11 */ /* 0x000fe400008f0c03 */
[----:B------:R-:W-:Y:S03]  /*e360*/  @P0 IADD3 R0, P1, R19, UR20, RZ ;  /* 0x0000001413000c10 */ /* 0x000fe6000ff3e0ff */
[----:B------:R-:W-:Y:S01]  /*e370*/  @!PT LDS RZ, [RZ] ;  /* 0x00000000fffff984 */ /* 0x000fe20000000800 */
[----:B------:R-:W-:Y:S01]  /*e380*/  @!PT LDS RZ, [RZ] ;  /* 0x00000000fffff984 */ /* 0x000fe20000000800 */
[----:B------:R-:W-:Y:S01]  /*e390*/  @!PT LDS RZ, [RZ] ;  /* 0x00000000fffff984 */ /* 0x000fe20000000800 */
        /* <DEDUP_REMOVED lines=14> */
[----:B------:R1:W-:Y:S01]  /*e480*/  @P0 LDGSTS.E.BYPASS.LTC128B.128 [R8+0x18880], [R4.64], !P4 ;  /* 0x1888000004080fae */ /* 0x0003e2000e101d58 */
[----:B------:R-:W-:Y:S11]  /*e490*/  ISETP.GE.AND P0, PT, R25, 0x21, PT ;  /* 0x000000211900780c */ /* 0x000ff60003f06270 */
[----:B------:R-:W-:Y:S02]  /*e4a0*/  @!UPT UIADD3 URZ, URZ, URZ, URZ ;  /* 0x0000003f3f3ff290 */ /* 0x000fe4000fffe03f */
[----:B------:R-:W-:Y:S05]  /*e4b0*/  VOTEU.ANY UP0, P0 ;  /* 0x00000000003f7886 */ /* 0x000fea0000000100 */
[----:B------:R-:W-:Y:S04]  /*e4c0*/  @UP0 UIADD3 UR20, UP1, UR8, UR20, URZ ;  /* 0x0000001408140290 */ /* 0x000fe8000ff3e03f */
[----:B------:R-:W-:Y:S02]  /*e4d0*/  @UP0 UIADD3.X UR4, UR6, UR4, URZ, UP1, !UPT ;  /* 0x0000000406040290 */ /* 0x000fe40008ffe43f */
        /* <DEDUP_REMOVED lines=20> */
.L_x_196:
[----:B-1234-:R-:W2:Y:S01]  /*e620*/  LDL R4, [R1+0x84] ;  /* 0x0000840001047983 */ /* 0x01eea20000100800 */
[----:B------:R-:W-:Y:S02]  /*e630*/  UISETP.NE.AND UP1, UPT, UR18, URZ, UPT ;  /* 0x0000003f1200728c */ /* 0x000fe4000bf25270 */
[----:B------:R-:W-:Y:S01]  /*e640*/  UIMAD UR4, UR13, -0x30, URZ ;  /* 0xffffffd00d0478a4 */ /* 0x000fe2000f8e023f */
[----:B------:R-:W3:Y:S01]  /*e650*/  LDL R3, [R1+0x7c] ;  /* 0x00007c0001037983 */ /* 0x000ee20000100800 */
[----:B------:R-:W-:Y:S02]  /*e660*/  UISETP.NE.AND UP0, UPT, UR17, URZ, UPT ;  /* 0x0000003f1100728c */ /* 0x000fe4000bf05270 */
[----:B------:R-:W-:Y:S01]  /*e670*/  PLOP3.LUT P1, PT, PT, PT, UP1, 0x80, 0x0 ;  /* 0x000000000000781c */ /* 0x000fe20003f2f018 */
[----:B------:R-:W0:Y:S01]  /*e680*/  LDGDEPBAR ;  /* 0x00000000000079af */ /* 0x000e220000000000 */
[----:B------:R-:W-:Y:S02]  /*e690*/  PLOP3.LUT P0, PT, PT, PT, UP1, 0x80, 0x0 ;  /* 0x000000000000781c */ /* 0x000fe40003f0f018 */
[C---:B---3--:R-:W-:Y:S09]  /*e6a0*/  IADD3 R10, -R3.reuse, UR4, RZ ;  /* 0x00000004030a7c10 */ /* 0x048ff2000fffe1ff */
[----:B--2---:R-:W-:Y:S04]  /*e6b0*/  @P1 IMAD.HI.U32 R0, R4, c[0x0][0x2c8], RZ ;  /* 0x0000b20004001a27 */ /* 0x004fe800078e00ff */
[----:B------:R-:W-:Y:S01]  /*e6c0*/  IMAD.MOV.U32 R5, RZ, RZ, R4 ;  /* 0x000000ffff057224 */ /* 0x000fe200078e0004 */
[----:B------:R-:W-:Y:S01]  /*e6d0*/  @P0 SHF.R.U32.HI R5, RZ, c[0x0][0x2cc], R0 ;  /* 0x0000b300ff050a19 */ /* 0x000fe20000011600 */
[----:B------:R-:W-:Y:S01]  /*e6e0*/  IMAD.U32 R0, RZ, RZ, UR4 ;  /* 0x00000004ff007e24 */ /* 0x000fe2000f8e00ff */
[----:B------:R-:W-:Y:S03]  /*e6f0*/  PLOP3.LUT P0, PT, PT, PT, UP0, 0x40, 0x0 ;  /* 0x000000000000781c */ /* 0x000fe60003f0e808 */
[----:B------:R-:W1:Y:S01]  /*e700*/  SHFL.IDX PT, R4, R5, RZ, 0x1c1f ;  /* 0x001c1fff05047589 */ /* 0x000e6200000e0000 */
[----:B------:R-:W-:Y:S04]  /*e710*/  IADD3 R0, -R3, 0x1, R0 ;  /* 0x0000000103007810 */ /* 0x000fe80007ffe100 */
[----:B------:R-:W-:Y:S04]  /*e720*/  IADD3 R0, R0, c[0x0][0x1d0], RZ ;  /* 0x0000740000007a10 */ /* 0x000fe80007ffe0ff */
[----:B------:R-:W-:Y:S04]  /*e730*/  IADD3 R0, R0, -c[0x0][0x168], RZ ;  /* 0x80005a0000007a10 */ /* 0x000fe80007ffe0ff */
[C---:B------:R-:W-:Y:S02]  /*e740*/  IADD3 R7, R0.reuse, c[0x0][0x328], RZ ;  /* 0x0000ca0000077a10 */ /* 0x040fe40007ffe0ff */
[----:B------:R-:W-:Y:S03]  /*e750*/  IADD3 R6, R0, UR7, RZ ;  /* 0x0000000700067c10 */ /* 0x000fe6000fffe0ff */
[--C-:B-1----:R-:W-:Y:S02]  /*e760*/  IMAD.IADD R3, R7, 0x1, R4.reuse ;  /* 0x0000000107037824 */ /* 0x102fe400078e0204 */
        /* <DEDUP_REMOVED lines=16> */
.L_x_199:
[----:B------:R-:W-:Y:S04]  /*e870*/  MOV R8, c[0x0][0x32c] ;  /* 0x0000cb0000087a02 */ /* 0x000fe80000000f00 */
[----:B------:R-:W-:Y:S11]  /*e880*/  ISETP.NE.AND P0, PT, R8, 0x1, PT ;  /* 0x000000010800780c */ /* 0x000ff60003f05270 */
[----:B------:R-:W-:Y:S02]  /*e890*/  @!UPT UIADD3 URZ, URZ, URZ, URZ ;  /* 0x0000003f3f3ff290 */ /* 0x000fe4000fffe03f */
[----:B------:R-:W-:Y:S05]  /*e8a0*/  @P0 IMAD.HI.U32 R8, R4, c[0x0][0x330], RZ ;  /* 0x0000cc0004080a27 */ /* 0x000fea00078e00ff */
[----:B------:R-:W-:Y:S02]  /*e8b0*/  @P0 SHF.R.U32.HI R4, RZ, c[0x0][0x334], R8 ;  /* 0x0000cd00ff040a19 */ /* 0x000fe40000011608 */
.L_x_200:
[----:B------:R-:W-:Y:S05]  /*e8c0*/  BSYNC B0 ;  /* 0x0000000000007941 */ /* 0x000fea0003800000 */
.L_x_198:
[----:B------:R-:W-:Y:S05]  /*e8d0*/  IMAD R4, R4, c[0x0][0x32c], R10 ;  /* 0x0000cb0004047a24 */ /* 0x000fea00078e020a */
[----:B------:R-:W-:Y:S02]  /*e8e0*/  IMNMX R0, R0, R4, !PT ;  /* 0x0000000400007217 */ /* 0x000fe40007800200 */
[----:B------:R-:W-:Y:S04]  /*e8f0*/  IADD3 R4, R4, c[0x0][0x32c], RZ ;  /* 0x0000cb0004047a10 */ /* 0x000fe80007ffe0ff */
[----:B------:R-:W-:Y:S02]  /*e900*/  IMNMX R3, R3, R4, PT ;  /* 0x0000000403037217 */ /* 0x000fe40003800200 */
.L_x_197:
        /* <DEDUP_REMOVED lines=87> */
.L_x_203:
[----:B------:R-:W-:Y:S04]  /*ee80*/  MOV R5, c[0x0][0x32c] ;  /* 0x0000cb0000057a02 */ /* 0x000fe80000000f00 */
[----:B------:R-:W-:Y:S11]  /*ee90*/  ISETP.NE.AND P0, PT, R5, 0x1, PT ;  /* 0x000000010500780c */ /* 0x000ff60003f05270 */
[----:B------:R-:W-:Y:S02]  /*eea0*/  @!UPT UIADD3 URZ, URZ, URZ, URZ ;  /* 0x0000003f3f3ff290 */ /* 0x000fe4000fffe03f */
[----:B------:R-:W-:Y:S05]  /*eeb0*/  @P0 IMAD.HI.U32 R5, R0, c[0x0][0x330], RZ ;  /* 0x0000cc0000050a27 */ /* 0x000fea00078e00ff */
[----:B------:R-:W-:Y:S02]  /*eec0*/  @P0 SHF.R.U32.HI R0, RZ, c[0x0][0x334], R5 ;  /* 0x0000cd00ff000a19 */ /* 0x000fe40000011605 */
.L_x_204:
[----:B------:R-:W-:Y:S05]  /*eed0*/  BSYNC B0 ;  /* 0x0000000000007941 */ /* 0x000fea0003800000 */
.L_x_202:
[----:B------:R-:W-:Y:S05]  /*eee0*/  IMAD R0, R0, c[0x0][0x32c], R10 ;  /* 0x0000cb0000007a24 */ /* 0x000fea00078e020a */
[----:B------:R-:W-:Y:S02]  /*eef0*/  IMNMX R3, R3, R0, !PT ;  /* 0x0000000003037217 */ /* 0x000fe40007800200 */
[----:B------:R-:W-:Y:S04]  /*ef00*/  IADD3 R0, R0, c[0x0][0x32c], RZ ;  /* 0x0000cb0000007a10 */ /* 0x000fe80007ffe0ff */
[----:B------:R-:W-:Y:S02]  /*ef10*/  IMNMX R4, R4, R0, PT ;  /* 0x0000000004047217 */ /* 0x000fe40003800200 */
.L_x_201:
[----:B------:R-:W-:Y:S01]  /*ef20*/  FMNMX.FTZ R133, R8, R2, !PT ;  /* 0x0000000208857209 */ /* 0x000fe20007810000 */
[----:B------:R-:W2:Y:S01]  /*ef30*/  LDL.LU R132, [R1+0x20] ;  /* 0x0000200001847983 */ /* 0x000ea20000300800 */
[----:B------:R-:W-:Y:S02]  /*ef40*/  UP2UR UR4, UPR, URZ, 0x10 ;  /* 0x000000103f047883 */ /* 0x000fe40008000000 */
[----:B------:R-:W-:Y:S01]  /*ef50*/  FMNMX.FTZ R133, R19, R133, !PT ;  /* 0x0000008513857209 */ /* 0x000fe20007810000 */
[----:B------:R-:W-:Y:S02]  /*ef60*/  UISETP.NE.AND UP4, UPT, UR19, URZ, UPT ;  /* 0x0000003f1300728c */ /* 0x000fe4000bf85270 */
[----:B------:R-:W-:Y:S01]  /*ef70*/  UP2UR UR19, UPR, URZ, 0x8 ;  /* 0x000000083f137883 */ /* 0x000fe20008000000 */
[----:B------:R-:W-:Y:S01]  /*ef80*/  FMNMX.FTZ R133, R18, R133, !PT ;  /* 0x0000008512857209 */ /* 0x000fe20007810000 */
[----:B------:R-:W-:Y:S02]  /*ef90*/  UISETP.NE.AND UP3, UPT, UR16, URZ, UPT ;  /* 0x0000003f1000728c */ /* 0x000fe4000bf65270 */
[----:B------:R-:W-:Y:S01]  /*efa0*/  UP2UR UR16, UPR, URZ, 0x4 ;  /* 0x000000043f107883 */ /* 0x000fe20008000000 */
[----:B------:R-:W-:Y:S01]  /*efb0*/  FMNMX.FTZ R133, R17, R133, !PT ;  /* 0x0000008511857209 */ /* 0x000fe20007810000 */
[----:B------:R-:W-:Y:S02]  /*efc0*/  UISETP.NE.AND UP2, UPT, UR15, URZ, UPT ;  /* 0x0000003f0f00728c */ /* 0x000fe4000bf45270 */
[----:B------:R-:W-:Y:S01]  /*efd0*/  PLOP3.LUT P2, PT, PT, PT, UP3, 0x40, 0x0 ;  /* 0x000000000000781c */ /* 0x000fe20003f4e838 */
[----:B------:R-:W-:Y:S01]  /*efe0*/  UP2UR UR15, UPR, URZ, 0x2 ;  /* 0x000000023f0f7883 */ /* 0x000fe20008000000 */
[----:B------:R-:W-:Y:S01]  /*eff0*/  FMNMX.FTZ R133, R16, R133, !PT ;  /* 0x0000008510857209 */ /* 0x000fe20007810000 */
[----:B------:R-:W-:Y:S01]  /*f000*/  UISETP.NE.AND UP1, UPT, UR14, URZ, UPT ;  /* 0x0000003f0e00728c */ /* 0x000fe2000bf25270 */
[----:B------:R-:W-:Y:S01]  /*f010*/  PLOP3.LUT P1, PT, PT, PT, UP2, 0x40, 0x0 ;  /* 0x000000000000781c */ /* 0x000fe20003f2e828 */
[----:B------:R-:W-:Y:S01]  /*f020*/  UP2UR UR14, UPR, URZ, 0x1 ;  /* 0x000000013f0e7883 */ /* 0x000fe20008000000 */
[----:B------:R-:W-:Y:S01]  /*f030*/  FMNMX.FTZ R133, R15, R133, !PT ;  /* 0x000000850f857209 */ /* 0x000fe20007810000 */
[----:B------:R-:W-:Y:S02]  /*f040*/  UISETP.NE.AND UP0, UPT, UR5, URZ, UPT ;  /* 0x0000003f0500728c */ /* 0x000fe4000bf05270 */
[----:B------:R-:W-:Y:S01]  /*f050*/  UISETP.NE.AND UP2, UPT, UR16, URZ, UPT ;  /* 0x0000003f1000728c */ /* 0x000fe2000bf45270 */
[----:B------:R-:W-:Y:S01]  /*f060*/  FMNMX.FTZ R133, R14, R133, !PT ;  /* 0x000000850e857209 */ /* 0x000fe20007810000 */
[----:B------:R-:W-:Y:S03]  /*f070*/  UISETP.NE.AND UP3, UPT, UR19, URZ, UPT ;  /* 0x0000003f1300728c */ /* 0x000fe6000bf65270 */
        /* <DEDUP_REMOVED lines=23> */
[--C-:B------:R-:W-:Y:S01]  /*f1f0*/  FFMA.FTZ R8, R8, c[0x0][0x2d0], -R2.reuse ;  /* 0x0000b40008087a23 */ /* 0x100fe20000010802 */
[----:B------:R-:W-:Y:S01]  /*f200*/  FSEL R6, R179, -INF , !P0 ;  /* 0xff800000b3067808 */ /* 0x000fe20004000000 */
[--C-:B------:R-:W-:Y:S01]  /*f210*/  FFMA.FTZ R19, R19, c[0x0][0x2d0], -R2.reuse ;  /* 0x0000b40013137a23 */ /* 0x100fe20000010802 */
[----:B------:R-:W-:Y:S01]  /*f220*/  ISETP.GT.AND P0, PT, R3, 0x1, P2 ;  /* 0x000000010300780c */ /* 0x000fe20001704270 */
[--C-:B------:R-:W-:Y:S01]  /*f230*/  FFMA.FTZ R18, R18, c[0x0][0x2d0], -R2.reuse ;  /* 0x0000b40012127a23 */ /* 0x100fe20000010802 */
[----:B------:R-:W-:Y:S01]  /*f240*/  PLOP3.LUT P2, PT, PT, PT, UP1, 0x40, 0x0 ;  /* 0x000000000000781c */ /* 0x000fe20003f4e818 */
[--C-:B------:R-:W-:Y:S01]  /*f250*/  FFMA.FTZ R17, R17, c[0x0][0x2d0], -R2.reuse ;  /* 0x0000b40011117a23 */ /* 0x100fe20000010802 */
[----:B------:R-:W-:Y:S01]  /*f260*/  ISETP.LT.OR P0, PT, R4, 0x2, P0 ;  /* 0x000000020400780c */ /* 0x000fe20000701670 */
[--C-:B------:R-:W-:Y:S01]  /*f270*/  FFMA.FTZ R5, R16, c[0x0][0x2d0], -R2.reuse ;  /* 0x0000b40010057a23 */ /* 0x100fe20000010802 */
[----:B------:R-:W-:Y:S01]  /*f280*/  MUFU.EX2 R8, R8 ;  /* 0x0000000800087308 */ /* 0x000fe20000000800 */
[--C-:B------:R-:W-:Y:S01]  /*f290*/  FFMA.FTZ R20, R15, c[0x0][0x2d0], -R2.reuse ;  /* 0x0000b4000f147a23 */ /* 0x100fe20000010802 */
[----:B------:R-:W-:Y:S01]  /*f2a0*/  FSEL R7, R178, -INF , !P0 ;  /* 0xff800000b2077808 */ /* 0x000fe20004000000 */
[--C-:B------:R-:W-:Y:S01]  /*f2b0*/  FFMA.FTZ R14, R14, c[0x0][0x2d0], -R2.reuse ;  /* 0x0000b4000e0e7a23 */ /* 0x100fe20000010802 */
[----:B------:R-:W-:Y:S01]  /*f2c0*/  ISETP.GT.AND P0, PT, R3, 0x8, P1 ;  /* 0x000000080300780c */ /* 0x000fe20000f04270 */
[----:B------:R-:W-:Y:S01]  /*f2d0*/  FFMA.FTZ R15, R13, c[0x0][0x2d0], -R2 ;  /* 0x0000b4000d0f7a23 */ /* 0x000fe20000010802 */
[----:B------:R-:W-:Y:S01]  /*f2e0*/  PLOP3.LUT P1, PT, PT, PT, UP0, 0x40, 0x0 ;  /* 0x000000000000781c */ /* 0x000fe20003f2e808 */
[----:B------:R-:W-:Y:S01]  /*f2f0*/  UISETP.NE.AND UP1, UPT, UR15, URZ, UPT ;  /* 0x0000003f0f00728c */ /* 0x000fe2000bf25270 */
[C---:B------:R-:W-:Y:S01]  /*f300*/  ISETP.LT.OR P0, PT, R4.reuse, 0x9, P0 ;  /* 0x000000090400780c */ /* 0x040fe20000701670 */
[----:B------:R-:W-:Y:S01]  /*f310*/  UISETP.NE.AND UP0, UPT, UR14, URZ, UPT ;  /* 0x0000003f0e00728c */ /* 0x000fe2000bf05270 */
[----:B------:R-:W1:Y:S01]  /*f320*/  MUFU.EX2 R2, R0 ;  /* 0x0000000000027308 */ /* 0x000e620000000800 */
[----:B------:R-:W-:Y:S02]  /*f330*/  MOV R11, R20 ;  /* 0x00000014000b7202 */ /* 0x000fe40000000f00 */
[----:B------:R-:W-:Y:S02]  /*f340*/  FSEL R10, R177, -INF , !P0 ;  /* 0xff800000b10a7808 */ /* 0x000fe40004000000 */
[C---:B------:R-:W-:Y:S02]  /*f350*/  ISETP.GT.AND P0, PT, R3.reuse, 0x9, P2 ;  /* 0x000000090300780c */ /* 0x040fe40001704270 */
[----:B------:R-:W-:Y:S02]  /*f360*/  PLOP3.LUT P2, PT, PT, PT, UP6, 0x40, 0x0 ;  /* 0x000000000000781c */ /* 0x000fe40003f4e868 */
[----:B------:R-:W-:Y:S01]  /*f370*/  ISETP.LT.OR P0, PT, R4, 0xa, P0 ;  /* 0x0000000a0400780c */ /* 0x000fe20000701670 */
[----:B------:R-:W3:Y:S03]  /*f380*/  MUFU.EX2 R19, R19 ;  /* 0x0000001300137308 */ /* 0x000ee60000000800 */
[----:B------:R-:W-:Y:S02]  /*f390*/  FSEL R171, R176, -INF , !P0 ;  /* 0xff800000b0ab7808 */ /* 0x000fe40004000000 */
[C---:B------:R-:W-:Y:S02]  /*f3a0*/  ISETP.GT.AND P0, PT, R3.reuse, 0x10, P1 ;  /* 0x000000100300780c */ /* 0x040fe40000f04270 */
[----:B------:R-:W-:Y:S02]  /*f3b0*/  PLOP3.LUT P1, PT, PT, PT, UP5, 0x40, 0x0 ;  /* 0x000000000000781c */ /* 0x000fe40003f2e858 */
[----:B------:R-:W-:Y:S01]  /*f3c0*/  ISETP.LT.OR P0, PT, R4, 0x11, P0 ;  /* 0x000000110400780c */ /* 0x000fe20000701670 */
[----:B------:R-:W-:Y:S01]  /*f3d0*/  MUFU.EX2 R18, R18 ;  /* 0x0000001200127308 */ /* 0x000fe20000000800 */
[----:B------:R-:W-:Y:S02]  /*f3e0*/  ISETP.GT.AND P1, PT, R3, 0x18, P1 ;  /* 0x000000180300780c */ /* 0x000fe40000f24270 */
[----:B------:R-:W-:Y:S01]  /*f3f0*/  FSEL R175, R175, -INF , !P0 ;  /* 0xff800000afaf7808 */ /* 0x000fe20004000000 */
[C---:B-1----:R-:W-:Y:S01]  /*f400*/  FMUL.FTZ R13, R2.reuse, R149 ;  /* 0x00000095020d7220 */ /* 0x042fe20000410000 */
[----:B------:R-:W-:Y:S01]  /*f410*/  ISETP.GT.AND P0, PT, R3, 0x11, P2 ;  /* 0x000000110300780c */ /* 0x000fe20001704270 */
[----:B------:R-:W-:Y:S01]  /*f420*/  FMUL.FTZ R16, R2, R144 ;  /* 0x0000009002107220 */ /* 0x000fe20000410000 */
[----:B------:R-:W-:Y:S01]  /*f430*/  ISETP.LT.OR P1, PT, R4, 0x19, P1 ;  /* 0x000000190400780c */ /* 0x000fe20000f21670 */
[----:B------:R-:W-:Y:S01]  /*f440*/  FMUL.FTZ R9, R2, R153 ;  /* 0x0000009902097220 */ /* 0x000fe20000410000 */
[----:B------:R-:W-:Y:S01]  /*f450*/  ISETP.LT.OR P0, PT, R4, 0x12, P0 ;  /* 0x000000120400780c */ /* 0x000fe20000701670 */
[----:B------:R-:W1:Y:S01]  /*f460*/  MUFU.EX2 R17, R17 ;  /* 0x0000001100117308 */ /* 0x000e620000000800 */
[----:B------:R-:W-:Y:S01]  /*f470*/  FSEL R173, R173, -INF , !P1 ;  /* 0xff800000adad7808 */ /* 0x000fe20004800000 */
[----:B------:R-:W-:Y:S01]  /*f480*/  FMUL.FTZ R12, R2, R148 ;  /* 0x00000094020c7220 */ /* 0x000fe20000410000 */
[----:B------:R-:W-:Y:S01]  /*f490*/  FSEL R174, R174, -INF , !P0 ;  /* 0xff800000aeae7808 */ /* 0x000fe20004000000 */
[C---:B------:R-:W-:Y:S01]  /*f4a0*/  FMUL.FTZ R20, R2.reuse, R140 ;  /* 0x0000008c02147220 */ /* 0x040fe20000410000 */
[----:B------:R-:W-:Y:S01]  /*f4b0*/  PLOP3.LUT P0, PT, PT, PT, UP4, 0x40, 0x0 ;  /* 0x000000000000781c */ /* 0x000fe20003f0e848 */
[C---:B-----5:R-:W-:Y:S01]  /*f4c0*/  FMUL.FTZ R28, R2.reuse, R28 ;  /* 0x0000001c021c7220 */ /* 0x060fe20000410000 */
[----:B------:R-:W-:Y:S01]  /*f4d0*/  PLOP3.LUT P1, PT, PT, PT, UP3, 0x40, 0x0 ;  /* 0x000000000000781c */ /* 0x000fe20003f2e838 */
[C---:B------:R-:W-:Y:S01]  /*f4e0*/  FMUL.FTZ R29, R2.reuse, R29 ;  /* 0x0000001d021d7220 */ /* 0x040fe20000410000 */
[C---:B------:R-:W-:Y:S01]  /*f4f0*/  ISETP.GT.AND P0, PT, R3.reuse, 0x19, P0 ;  /* 0x000000190300780c */ /* 0x040fe20000704270 */
[C---:B------:R-:W-:Y:S01]  /*f500*/  FMUL.FTZ R32, R2.reuse, R32 ;  /* 0x0000002002207220 */ /* 0x040fe20000410000 */
[C---:B------:R-:W-:Y:S01]  /*f510*/  ISETP.GT.AND P1, PT, R3.reuse, 0x20, P1 ;  /* 0x000000200300780c */ /* 0x040fe20000f24270 */
[----:B------:R-:W-:Y:S01]  /*f520*/  FMUL.FTZ R33, R2, R33 ;  /* 0x0000002102217220 */ /* 0x000fe20000410000 */
[----:B------:R-:W-:Y:S01]  /*f530*/  ISETP.LT.OR P0, PT, R4, 0x1a, P0 ;  /* 0x0000001a0400780c */ /* 0x000fe20000701670 */
[----:B------:R-:W-:Y:S01]  /*f540*/  FMUL.FTZ R36, R2, R36 ;  /* 0x0000002402247220 */ /* 0x000fe20000410000 */
[----:B------:R-:W-:Y:S01]  /*f550*/  ISETP.LT.OR P1, PT, R4, 0x21, P1 ;  /* 0x000000210400780c */ /* 0x000fe20000f21670 */
[----:B------:R-:W-:Y:S01]  /*f560*/  FMUL.FTZ R37, R2, R37 ;  /* 0x0000002502257220 */ /* 0x000fe20000410000 */
[----:B------:R-:W-:Y:S01]  /*f570*/  FSEL R172, R172, -INF , !P0 ;  /* 0xff800000acac7808 */ /* 0x000fe20004000000 */
[C---:B------:R-:W-:Y:S01]  /*f580*/  FMUL.FTZ R40, R2.reuse, R40 ;  /* 0x0000002802287220 */ /* 0x040fe20000410000 */
[----:B------:R-:W-:Y:S01]  /*f590*/  PLOP3.LUT P0, PT, PT, PT, UP2, 0x40, 0x0 ;  /* 0x000000000000781c */ /* 0x000fe20003f0e828 */
[----:B------:R-:W-:Y:S01]  /*f5a0*/  FMUL.FTZ R41, R2, R41 ;  /* 0x0000002902297220 */ /* 0x000fe20000410000 */
[----:B------:R-:W-:Y:S01]  /*f5b0*/  FSEL R177, R22, -INF , !P1 ;  /* 0xff80000016b17808 */ /* 0x000fe20004800000 */
[C---:B------:R-:W-:Y:S01]  /*f5c0*/  FMUL.FTZ R44, R2.reuse, R44 ;  /* 0x0000002c022c7220 */ /* 0x040fe20000410000 */
[C---:B------:R-:W-:Y:S01]  /*f5d0*/  ISETP.GT.AND P0, PT, R3.reuse, 0x21, P0 ;  /* 0x000000210300780c */ /* 0x040fe20000704270 */
[C---:B------:R-:W-:Y:S01]  /*f5e0*/  FMUL.FTZ R45, R2.reuse, R45 ;  /* 0x0000002d022d7220 */ /* 0x040fe20000410000 */
[----:B------:R-:W-:Y:S01]  /*f5f0*/  PLOP3.LUT P1, PT, PT, PT, UP1, 0x40, 0x0 ;  /* 0x000000000000781c */ /* 0x000fe20003f2e818 */
[----:B------:R-:W-:Y:S01]  /*f600*/  FMUL.FTZ R48, R2, R48 ;  /* 0x0000003002307220 */ /* 0x000fe20000410000 */
[----:B------:R-:W-:Y:S01]  /*f610*/  ISETP.LT.OR P0, PT, R4, 0x22, P0 ;  /* 0x000000220400780c */ /* 0x000fe20000701670 */
[C---:B------:R-:W-:Y:S01]  /*f620*/  FMUL.FTZ R49, R2.reuse, R49 ;  /* 0x0000003102317220 */ /* 0x040fe20000410000 */
[----:B------:R-:W-:Y:S01]  /*f630*/  ISETP.GT.AND P1, PT, R3, 0x28, P1 ;  /* 0x000000280300780c */ /* 0x000fe20000f24270 */
[C---:B------:R-:W-:Y:S01]  /*f640*/  FMUL.FTZ R52, R2.reuse, R52 ;  /* 0x0000003402347220 */ /* 0x040fe20000410000 */
[----:B------:R-:W-:Y:S01]  /*f650*/  FSEL R178, R21, -INF , !P0 ;  /* 0xff80000015b27808 */ /* 0x000fe20004000000 */
[----:B------:R-:W-:Y:S01]  /*f660*/  FMUL.FTZ R21, R2, R141 ;  /* 0x0000008d02157220 */ /* 0x000fe20000410000 */
[----:B------:R-:W-:Y:S01]  /*f670*/  PLOP3.LUT P0, PT, PT, PT, UP0, 0x40, 0x0 ;  /* 0x000000000000781c */ /* 0x000fe20003f0e808 */
[----:B------:R-:W4:Y:S01]  /*f680*/  LDL.LU R141, [R1+0x24] ;  /* 0x00002400018d7983 */ /* 0x000f220000300800 */
[----:B------:R-:W-:Y:S01]  /*f690*/  ISETP.LT.OR P1, PT, R4, 0x29, P1 ;  /* 0x000000290400780c */ /* 0x000fe20000f21670 */
[C---:B------:R-:W-:Y:S01]  /*f6a0*/  FMUL.FTZ R53, R2.reuse, R53 ;  /* 0x0000003502357220 */ /* 0x040fe20000410000 */
[----:B------:R-:W-:Y:S01]  /*f6b0*/  ISETP.GT.AND P0, PT, R3, 0x29, P0 ;  /* 0x000000290300780c */ /* 0x000fe20000704270 */
[----:B------:R-:W-:Y:S01]  /*f6c0*/  FMUL.FTZ R56, R2, R56 ;  /* 0x0000003802387220 */ /* 0x000fe20000410000 */
[----:B------:R-:W-:Y:S01]  /*f6d0*/  FSEL R176, R24, -INF , !P1 ;  /* 0xff80000018b07808 */ /* 0x000fe20004800000 */
[----:B------:R-:W-:Y:S01]  /*f6e0*/  FMUL.FTZ R24, R2, R136 ;  /* 0x0000008802187220 */ /* 0x000fe20000410000 */
[----:B------:R-:W-:Y:S01]  /*f6f0*/  ISETP.LT.OR P0, PT, R4, 0x2a, P0 ;  /* 0x0000002a0400780c */ /* 0x000fe20000701670 */
[C---:B------:R-:W-:Y:S01]  /*f700*/  FMUL.FTZ R57, R2.reuse, R57 ;  /* 0x0000003902397220 */ /* 0x040fe20000410000 */
[----:B------:R-:W-:Y:S01]  /*f710*/  MOV R149, R169 ;  /* 0x000000a900957202 */ /* 0x000fe20000000f00 */
[C---:B------:R-:W-:Y:S01]  /*f720*/  FMUL.FTZ R60, R2.reuse, R60 ;  /* 0x0000003c023c7220 */ /* 0x040fe20000410000 */
[----:B---3--:R-:W-:Y:S01]  /*f730*/  F2FP.BF16.PACK_AB R168, R19, R8 ;  /* 0x0000000813a8723e */ /* 0x008fe200000010ff */
[C---:B------:R-:W-:Y:S01]  /*f740*/  FMUL.FTZ R61, R2.reuse, R61 ;  /* 0x0000003d023d7220 */ /* 0x040fe20000410000 */
[----:B------:R-:W-:Y:S01]  /*f750*/  MOV R153, R27 ;  /* 0x0000001b00997202 */ /* 0x000fe20000000f00 */
[C---:B------:R-:W-:Y:S01]  /*f760*/  FMUL.FTZ R64, R2.reuse, R64 ;  /* 0x0000004002407220 */ /* 0x040fe20000410000 */
[----:B------:R-:W-:Y:S01]  /*f770*/  MOV R148, R25 ;  /* 0x0000001900947202 */ /* 0x000fe20000000f00 */
[C---:B------:R-:W-:Y:S01]  /*f780*/  FMUL.FTZ R25, R2.reuse, R137 ;  /* 0x0000008902197220 */ /* 0x040fe20000410000 */
[----:B------:R-:W-:Y:S01]  /*f790*/  MOV R22, R5 ;  /* 0x0000000500167202 */ /* 0x000fe20000000f00 */
[C---:B------:R-:W-:Y:S01]  /*f7a0*/  FMUL.FTZ R5, R2.reuse, R157 ;  /* 0x0000009d02057220 */ /* 0x040fe20000410000 */
[----:B-1----:R-:W-:Y:S01]  /*f7b0*/  F2FP.BF16.PACK_AB R170, R17, R18 ;  /* 0x0000001211aa723e */ /* 0x002fe200000010ff */
[C---:B------:R-:W-:Y:S01]  /*f7c0*/  FMUL.FTZ R65, R2.reuse, R65 ;  /* 0x0000004102417220 */ /* 0x040fe20000410000 */
[----:B------:R-:W-:Y:S01]  /*f7d0*/  MOV R140, R22 ;  /* 0x00000016008c7202 */ /* 0x000fe20000000f00 */
[C---:B------:R-:W-:Y:S01]  /*f7e0*/  FMUL.FTZ R68, R2.reuse, R68 ;  /* 0x0000004402447220 */ /* 0x040fe20000410000 */
[----:B------:R-:W-:Y:S01]  /*f7f0*/  MOV R157, R15 ;  /* 0x0000000f009d7202 */ /* 0x000fe20000000f00 */
[C---:B------:R-:W-:Y:S01]  /*f800*/  FMUL.FTZ R69, R2.reuse, R69 ;  /* 0x0000004502457220 */ /* 0x040fe20000410000 */
[----:B------:R-:W-:Y:S01]  /*f810*/  MUFU.EX2 R153, R153 ;  /* 0x0000009900997308 */ /* 0x000fe20000000800 */
[C---:B------:R-:W-:Y:S01]  /*f820*/  FMUL.FTZ R72, R2.reuse, R72 ;  /* 0x0000004802487220 */ /* 0x040fe20000410000 */
[----:B------:R-:W-:Y:S01]  /*f830*/  UISETP.GT.AND UP0, UPT, UR13, UR12, UPT ;  /* 0x0000000c0d00728c */ /* 0x000fe2000bf04270 */
[C---:B------:R-:W-:Y:S01]  /*f840*/  FMUL.FTZ R73, R2.reuse, R73 ;  /* 0x0000004902497220 */ /* 0x040fe20000410000 */
[----:B------:R-:W-:Y:S01]  /*f850*/  UIADD3 UR13, UR13, -0x1, URZ ;  /* 0xffffffff0d0d7890 */ /* 0x000fe2000fffe03f */
        /* <DEDUP_REMOVED lines=27> */
[C---:B--2---:R-:W-:Y:S01]  /*fa10*/  FFMA.FTZ R0, R2.reuse, R132, R8 ;  /* 0x0000008402007223 */ /* 0x044fe20000010008 */
[----:B------:R-:W-:Y:S01]  /*fa20*/  FSEL R132, R23, -INF , !P0 ;  /* 0xff80000017847808 */ /* 0x000fe20004000000 */
[----:B------:R-:W-:Y:S01]  /*fa30*/  FMUL.FTZ R8, R2, R152 ;  /* 0x0000009802087220 */ /* 0x000fe20000410000 */
[----:B------:R-:W-:Y:S01]  /*fa40*/  MOV R152, R26 ;  /* 0x0000001a00987202 */ /* 0x000fe20000000f00 */
[----:B------:R-:W-:Y:S01]  /*fa50*/  FADD.FTZ R4, R19, R0 ;  /* 0x0000000013047221 */ /* 0x000fe20000010000 */
[----:B------:R-:W-:Y:S01]  /*fa60*/  FMNMX.FTZ R0, R6, R134, !PT ;  /* 0x0000008606007209 */ /* 0x000fe20007810000 */
[C---:B------:R-:W-:Y:S02]  /*fa70*/  FMUL.FTZ R128, R2.reuse, R128 ;  /* 0x0000008002807220 */ /* 0x040fe40000410000 */
[----:B------:R-:W-:Y:S01]  /*fa80*/  FMUL.FTZ R129, R2, R129 ;  /* 0x0000008102817220 */ /* 0x000fe20000410000 */
[----:B------:R-:W-:Y:S01]  /*fa90*/  FMNMX.FTZ R0, R7, R0, !PT ;  /* 0x0000000007007209 */ /* 0x000fe20007810000 */
[----:B------:R-:W-:Y:S03]  /*faa0*/  MUFU.EX2 R152, R152 ;  /* 0x0000009800987308 */ /* 0x000fe60000000800 */
        /* <DEDUP_REMOVED lines=15> */
[C---:B------:R-:W-:Y:S01]  /*fba0*/  FMUL.FTZ R4, R2.reuse, R156 ;  /* 0x0000009c02047220 */ /* 0x040fe20000410000 */
[----:B------:R-:W-:Y:S01]  /*fbb0*/  FSETP.NEU.FTZ.AND P0, PT, R3, -INF , PT ;  /* 0xff8000000300780b */ /* 0x000fe20003f1d000 */
[----:B------:R-:W-:Y:S01]  /*fbc0*/  FADD.FTZ R179, R17, R0 ;  /* 0x0000000011b37221 */ /* 0x000fe20000010000 */
[----:B------:R-:W-:Y:S01]  /*fbd0*/  MOV R156, R14 ;  /* 0x0000000e009c7202 */ /* 0x000fe20000000f00 */
[----:B------:R-:W-:Y:S01]  /*fbe0*/  FMUL.FTZ R17, R2, R145 ;  /* 0x0000009102117220 */ /* 0x000fe20000410000 */
[C---:B------:R-:W-:Y:S02]  /*fbf0*/  FSEL R0, R3.reuse, RZ, P0 ;  /* 0x000000ff03007208 */ /* 0x040fe40000000000 */
[----:B------:R-:W-:Y:S02]  /*fc00*/  MOV R145, R11 ;  /* 0x0000000b00917202 */ /* 0x000fe40000000f00 */
[----:B------:R-:W-:Y:S01]  /*fc10*/  MUFU.EX2 R156, R156 ;  /* 0x0000009c009c7308 */ /* 0x000fe20000000800 */
[----:B------:R-:W-:Y:S02]  /*fc20*/  FADD.FTZ R0, -R0, R134 ;  /* 0x0000008600007221 */ /* 0x000fe40000010100 */
[----:B------:R-:W-:Y:S02]  /*fc30*/  FMUL.FTZ R134, R3, c[0x0][0x2d0] ;  /* 0x0000b40003867a20 */ /* 0x000fe40000410000 */
[----:B------:R-:W-:Y:S03]  /*fc40*/  FMUL.FTZ R0, R0, c[0x0][0x2d0] ;  /* 0x0000b40000007a20 */ /* 0x000fe60000410000 */
[----:B------:R-:W-:Y:S02]  /*fc50*/  FSEL R134, R134, RZ, P0 ;  /* 0x000000ff86867208 */ /* 0x000fe40000000000 */
[----:B------:R-:W-:Y:S01]  /*fc60*/  MUFU.EX2 R145, R145 ;  /* 0x0000009100917308 */ /* 0x000fe20000000800 */
[----:B------:R-:W-:Y:S02]  /*fc70*/  PLOP3.LUT P0, PT, PT, PT, UP0, 0x80, 0x0 ;  /* 0x000000000000781c */ /* 0x000fe40003f0f008 */
[--C-:B------:R-:W-:Y:S02]  /*fc80*/  FFMA.FTZ R169, R6, c[0x0][0x2d0], -R134.reuse ;  /* 0x0000b40006a97a23 */ /* 0x100fe40000010886 */
[--C-:B------:R-:W-:Y:S02]  /*fc90*/  FFMA.FTZ R7, R7, c[0x0][0x2d0], -R134.reuse ;  /* 0x0000b40007077a23 */ /* 0x100fe40000010886 */
[--C-:B------:R-:W-:Y:S03]  /*fca0*/  FFMA.FTZ R2, R10, c[0x0][0x2d0], -R134.reuse ;  /* 0x0000b4000a027a23 */ /* 0x100fe60000010886 */
[----:B------:R-:W1:Y:S10]  /*fcb0*/  MUFU.EX2 R0, R0 ;  /* 0x0000000000007308 */ /* 0x000e740000000800 */
[----:B------:R-:W4:Y:S10]  /*fcc0*/  MUFU.EX2 R169, R169 ;  /* 0x000000a900a97308 */ /* 0x000f340000000800 */
[----:B------:R2:W3:Y:S01]  /*fcd0*/  MUFU.EX2 R144, R7 ;  /* 0x0000000700907308 */ /* 0x0004e20000000800 */
        /* <DEDUP_REMOVED lines=8> */
[C---:B------:R-:W-:Y:S02]  /*fd60*/  FMUL.FTZ R10, R0.reuse, R154 ;  /* 0x0000009a000a7220 */ /* 0x040fe40000410000 */
[C---:B------:R-:W-:Y:S01]  /*fd70*/  FMUL.FTZ R14, R0.reuse, R150 ;  /* 0x00000096000e7220 */ /* 0x040fe20000410000 */
[----:B------:R-:W-:Y:S01]  /*fd80*/  MUFU.EX2 R154, R158 ;  /* 0x0000009e009a7308 */ /* 0x000fe20000000800 */
[C---:B------:R-:W-:Y:S02]  /*fd90*/  FMUL.FTZ R15, R0.reuse, R151 ;  /* 0x00000097000f7220 */ /* 0x040fe40000410000 */
[C---:B------:R-:W-:Y:S02]  /*fda0*/  FMUL.FTZ R18, R0.reuse, R146 ;  /* 0x0000009200127220 */ /* 0x040fe40000410000 */
[C---:B--2---:R-:W-:Y:S01]  /*fdb0*/  FMUL.FTZ R7, R0.reuse, R159 ;  /* 0x0000009f00077220 */ /* 0x044fe20000410000 */
[----:B------:R-:W-:Y:S01]  /*fdc0*/  MOV R159, R148 ;  /* 0x00000094009f7202 */ /* 0x000fe20000000f00 */
        /* <DEDUP_REMOVED lines=8> */
[----:B------:R2:W-:Y:S01]  /*fe50*/  MUFU.EX2 R2, R140 ;  /* 0x0000008c00027308 */ /* 0x0005e20000000800 */
        /* <DEDUP_REMOVED lines=9> */
[----:B----4-:R-:W-:Y:S01]  /*fef0*/  FFMA.FTZ R151, R0, R141, R169 ;  /* 0x0000008d00977223 */ /* 0x010fe200000100a9 */
[----:B---3--:R-:W-:Y:S01]  /*ff00*/  F2FP.BF16.PACK_AB R169, R144, R169 ;  /* 0x000000a990a9723e */ /* 0x008fe200000010ff */
[C---:B------:R-:W-:Y:S02]  /*ff10*/  FMUL.FTZ R59, R0.reuse, R59 ;  /* 0x0000003b003b7220 */ /* 0x040fe40000410000 */
[C---:B------:R-:W-:Y:S01]  /*ff20*/  FMUL.FTZ R62, R0.reuse, R62 ;  /* 0x0000003e003e7220 */ /* 0x040fe20000410000 */
[----:B--2---:R-:W-:Y:S01]  /*ff30*/  LDSM.16.MT88.4 R140, [R236+0x4880] ;  /* 0x00488000ec8c783b */ /* 0x004fe20000004200 */
        /* <DEDUP_REMOVED lines=40> */
[----:B------:R2:W-:Y:S01]  /*101c0*/  MUFU.EX2 R149, R0 ;  /* 0x0000000000957308 */ /* 0x0005e20000000800 */
[C---:B-1----:R-:W-:Y:S08]  /*101d0*/  HMMA.16816.F32.BF16 R4, R168.reuse, R136, R4 ;  /* 0x00000088a804723c */ /* 0x042ff00000041804 */
[C---:B------:R-:W-:Y:S01]  /*101e0*/  HMMA.16816.F32.BF16 R8, R168.reuse, R138, R8 ;  /* 0x0000008aa808723c */ /* 0x040fe20000041808 */
[----:B------:R-:W1:Y:S03]  /*101f0*/  LDSM.16.MT88.4 R136, [R237+0x4080] ;  /* 0x00408000ed88783b */ /* 0x000e660000004200 */
[--C-:B--2---:R-:W-:Y:S04]  /*10200*/  FFMA.FTZ R0, R174, c[0x0][0x2d0], -R134.reuse ;  /* 0x0000b400ae007a23 */ /* 0x104fe80000010886 */
[----:B------:R2:W3:Y:S01]  /*10210*/  MUFU.EX2 R150, R0 ;  /* 0x0000000000967308 */ /* 0x0004e20000000800 */
[C---:B-1----:R-:W-:Y:S03]  /*10220*/  HMMA.16816.F32.BF16 R12, R168.reuse, R136, R12 ;  /* 0x00000088a80c723c */ /* 0x042fe6000004180c */
[--C-:B--2---:R-:W-:Y:S06]  /*10230*/  FFMA.FTZ R0, R173, c[0x0][0x2d0], -R134.reuse ;  /* 0x0000b400ad007a23 */ /* 0x104fec0000010886 */
[----:B------:R1:W-:Y:S01]  /*10240*/  MUFU.EX2 R148, R0 ;  /* 0x0000000000947308 */ /* 0x0003e20000000800 */
[C---:B------:R-:W-:Y:S01]  /*10250*/  HMMA.16816.F32.BF16 R16, R168.reuse, R138, R16 ;  /* 0x0000008aa810723c */ /* 0x040fe20000041810 */
[----:B------:R-:W2:Y:S02]  /*10260*/  LDSM.16.MT88.4 R136, [R240+0x4080] ;  /* 0x00408000f088783b */ /* 0x000ea40000004200 */
        /* <DEDUP_REMOVED lines=54> */
[----:B------:R-:W-:Y:S01]  /*105d0*/  MOV R177, R154 ;  /* 0x0000009a00b17202 */ /* 0x000fe20000000f00 */
[----:B------:R-:W-:Y:S02]  /*105e0*/  FADD.FTZ R2, R149, R2 ;  /* 0x0000000295027221 */ /* 0x000fe40000010000 */
[C---:B------:R-:W-:Y:S01]  /*105f0*/  HMMA.16816.F32.BF16 R4, R136.reuse, R140, R4 ;  /* 0x0000008c8804723c */ /* 0x040fe20000041804 */
[----:B------:R2:W-:Y:S04]  /*10600*/  MUFU.EX2 R172, R0 ;  /* 0x0000000000ac7308 */ /* 0x0005e80000000800 */
[----:B------:R-:W-:Y:S03]  /*10610*/  FADD.FTZ R2, R150, R2 ;  /* 0x0000000296027221 */ /* 0x000fe60000010000 */
[C---:B------:R-:W-:Y:S01]  /*10620*/  HMMA.16816.F32.BF16 R8, R136.reuse, R142, R8 ;  /* 0x0000008e8808723c */ /* 0x040fe20000041808 */
[----:B------:R-:W3:Y:S03]  /*10630*/  LDSM.16.MT88.4 R140, [R237+0x4880] ;  /* 0x00488000ed8c783b */ /* 0x000ee60000004200 */
[--C-:B--2---:R-:W-:Y:S01]  /*10640*/  FFMA.FTZ R0, R178, c[0x0][0x2d0], -R134.reuse ;  /* 0x0000b400b2007a23 */ /* 0x104fe20000010886 */
[----:B------:R-:W-:Y:S03]  /*10650*/  MOV R178, R153 ;  /* 0x0000009900b27202 */ /* 0x000fe60000000f00 */
[----:B------:R2:W4:Y:S01]  /*10660*/  MUFU.EX2 R173, R0 ;  /* 0x0000000000ad7308 */ /* 0x0005220000000800 */
[----:B------:R-:W-:Y:S01]  /*10670*/  F2FP.BF16.PACK_AB R170, R177, R178 ;  /* 0x000000b2b1aa723e */ /* 0x000fe200000010ff */
[C---:B---3--:R-:W-:Y:S03]  /*10680*/  HMMA.16816.F32.BF16 R12, R136.reuse, R140, R12 ;  /* 0x0000008c880c723c */ /* 0x048fe6000004180c */
[--C-:B--2---:R-:W-:Y:S01]  /*10690*/  FFMA.FTZ R0, R176, c[0x0][0x2d0], -R134.reuse ;  /* 0x0000b400b0007a23 */ /* 0x104fe20000010886 */
[----:B------:R-:W-:Y:S01]  /*106a0*/  MOV R176, R152 ;  /* 0x0000009800b07202 */ /* 0x000fe20000000f00 */
[----:B------:R-:W-:Y:S01]  /*106b0*/  FFMA.FTZ R134, R132, c[0x0][0x2d0], -R134 ;  /* 0x0000b40084867a23 */ /* 0x000fe20000010886 */
[----:B------:R-:W-:Y:S02]  /*106c0*/  LDSM.16.MT88.4 R152, [R236+0x5080] ;  /* 0x00508000ec98783b */ /* 0x000fe40000004200 */
[C---:B------:R-:W-:Y:S01]  /*106d0*/  HMMA.16816.F32.BF16 R16, R136.reuse, R142, R16 ;  /* 0x0000008e8810723c */ /* 0x040fe20000041810 */
[----:B------:R2:W-:Y:S03]  /*106e0*/  MUFU.EX2 R132, R0 ;  /* 0x0000000000847308 */ /* 0x0005e60000000800 */
[----:B-1----:R-:W-:Y:S02]  /*106f0*/  F2FP.BF16.PACK_AB R168, R176, R179 ;  /* 0x000000b3b0a8723e */ /* 0x002fe400000010ff */
[----:B----4-:R-:W-:Y:S01]  /*10700*/  F2FP.BF16.PACK_AB R169, R173, R172 ;  /* 0x000000acada9723e */ /* 0x010fe200000010ff */
[----:B------:R-:W1:Y:S04]  /*10710*/  LDSM.16.MT88.4 R140, [R240+0x4880] ;  /* 0x00488000f08c783b */ /* 0x000e680000004200 */
[----:B------:R-:W3:Y:S01]  /*10720*/  MUFU.EX2 R134, R134 ;  /* 0x0000008600867308 */ /* 0x000ee20000000800 */
[----:B--2---:R-:W-:Y:S04]  /*10730*/  FADD.FTZ R0, R156, R151 ;  /* 0x000000979c007221 */ /* 0x004fe80000010000 */
        /* <DEDUP_REMOVED lines=9> */
[C---:B-1----:R-:W-:Y:S03]  /*107d0*/  HMMA.16816.F32.BF16 R20, R136.reuse, R140, R20 ;  /* 0x0000008c8814723c */ /* 0x042fe60000041814 */
        /* <DEDUP_REMOVED lines=95> */
.L_x_195:
[----:B-1----:R-:W2:Y:S04]  /*10dd0*/  LDL.LU R0, [R1+0x20] ;  /* 0x0000200001007983 */ /* 0x002ea80000300800 */
[----:B------:R-:W3:Y:S01]  /*10de0*/  LDL.LU R3, [R1+0x24] ;  /* 0x0000240001037983 */ /* 0x000ee20000300800 */
[----:B------:R-:W-:-:S03]  /*10df0*/  PLOP3.LUT P2, PT, PT, PT, PT, 0x8, 0x0 ;  /* 0x000000000000781c */ /* 0x000fc60003f4e170 */
[----:B--2---:R-:W1:Y:S04]  /*10e00*/  SHFL.BFLY PT, R5, R0, 0x2, 0x1f ;  /* 0x0c401f0000057f89 */ /* 0x004e6800000e0000 */
[----:B---3--:R-:W2:Y:S01]  /*10e10*/  SHFL.BFLY PT, R2, R3, 0x2, 0x1f ;  /* 0x0c401f0003027f89 */ /* 0x008ea200000e0000 */
[----:B-1----:R-:W-:Y:S02]  /*10e20*/  FADD.FTZ R5, R5, R0 ;  /* 0x0000000005057221 */ /* 0x002fe40000010000 */
[----:B--2---:R-:W-:-:S03]  /*10e30*/  FADD.FTZ R2, R2, R3 ;  /* 0x0000000302027221 */ /* 0x004fc60000010000 */
[----:B------:R-:W1:Y:S04]  /*10e40*/  SHFL.BFLY PT, R0, R5, 0x1, 0x1f ;  /* 0x0c201f0005007f89 */ /* 0x000e6800000e0000 */
[----:B------:R-:W2:Y:S01]  /*10e50*/  SHFL.BFLY PT, R6, R2, 0x1, 0x1f ;  /* 0x0c201f0002067f89 */ /* 0x000ea200000e0000 */
[----:B-1----:R-:W-:Y:S01]  /*10e60*/  FADD.FTZ R5, R5, R0 ;  /* 0x0000000005057221 */ /* 0x002fe20000010000 */
[----:B------:R-:W-:Y:S01]  /*10e70*/  MOV R0, RZ ;  /* 0x000000ff00007202 */ /* 0x000fe20000000f00 */
[----:B--2---:R-:W-:-:S03]  /*10e80*/  FADD.FTZ R6, R2, R6 ;  /* 0x0000000602067221 */ /* 0x004fc60000010000 */
[----:B------:R-:W-:Y:S02]  /*10e90*/  FSETP.NE.FTZ.AND P1, PT, R5, RZ, PT ;  /* 0x000000ff0500720b */ /* 0x000fe40003f35000 */
[----:B------:R-:W-:Y:S02]  /*10ea0*/  MOV R2, RZ ;  /* 0x000000ff00027202 */ /* 0x000fe40000000f00 */
[----:B------:R-:W-:-:S09]  /*10eb0*/  FSETP.NE.FTZ.AND P0, PT, R6, RZ, PT ;  /* 0x000000ff0600720b */ /* 0x000fd20003f15000 */
[----:B------:R-:W1:Y:S01]  /*10ec0*/  @P1 MUFU.RCP R0, R5 ;  /* 0x0000000500001308 */ /* 0x000e620000001000 */
[----:B------:R-:W-:-:S05]  /*10ed0*/  @P1 MOV R3, 0x3f317218 ;  /* 0x3f31721800031802 */ /* 0x000fca0000000f00 */
[----:B------:R-:W-:Y:S02]  /*10ee0*/  @P1 FMUL.FTZ R4, R3, c[0x0][0x2d0] ;  /* 0x0000b40003041a20 */ /* 0x000fe40000410000 */
[----:B------:R-:W-:Y:S08]  /*10ef0*/  @P0 MUFU.RCP R2, R6 ;  /* 0x0000000600020308 */ /* 0x000ff00000001000 */
[----:B------:R-:W2:Y:S01]  /*10f00*/  @P1 MUFU.LG2 R5, R5 ;  /* 0x0000000500051308 */ /* 0x000ea20000000c00 */
[----:B-1----:R-:W-:-:S02]  /*10f10*/  FMUL.FTZ R14, R0, R28 ;  /* 0x0000001c000e7220 */ /* 0x002fc40000410000 */
[C---:B------:R-:W-:Y:S02]  /*10f20*/  FMUL.FTZ R13, R0.reuse, R29 ;  /* 0x0000001d000d7220 */ /* 0x040fe40000410000 */
[C---:B------:R-:W-:Y:S02]  /*10f30*/  FMUL.FTZ R12, R0.reuse, R32 ;  /* 0x00000020000c7220 */ /* 0x040fe40000410000 */
[C---:B------:R-:W-:Y:S01]  /*10f40*/  FMUL.FTZ R11, R0.reuse, R33 ;  /* 0x00000021000b7220 */ /* 0x040fe20000410000 */
[----:B------:R-:W1:Y:S01]  /*10f50*/  @P0 MUFU.LG2 R6, R6 ;  /* 0x0000000600060308 */ /* 0x000e620000000c00 */
        /* <DEDUP_REMOVED lines=14> */
[----:B------:R-:W-:Y:S01]  /*11040*/  MOV R36, 0xff800000 ;  /* 0xff80000000247802 */ /* 0x000fe20000000f00 */
[C---:B------:R-:W-:Y:S01]  /*11050*/  FMUL.FTZ R9, R0.reuse, R37 ;  /* 0x0000002500097220 */ /* 0x040fe20000410000 */
[----:B------:R-:W-:Y:S01]  /*11060*/  MOV R37, 0xff800000 ;  /* 0xff80000000257802 */ /* 0x000fe20000000f00 */
        /* <DEDUP_REMOVED lines=44> */
[----:B------:R-:W-:Y:S01]  /*11330*/  FMUL.FTZ R22, R0, R129 ;  /* 0x0000008100167220 */ /* 0x000fe20000410000 */
[----:B------:R-:W-:Y:S01]  /*11340*/  @P0 MOV R0, 0x3f317218 ;  /* 0x3f31721800000802 */ /* 0x000fe20000000f00 */
[----:B--2---:R-:W-:Y:S02]  /*11350*/  @P1 FMUL.FTZ R5, R5, 0.69314718246459960938 ;  /* 0x3f31721805051820 */ /* 0x004fe40000410000 */
[----:B-1----:R-:W-:Y:S02]  /*11360*/  @P0 FMUL.FTZ R3, R6, 0.69314718246459960938 ;  /* 0x3f31721806030820 */ /* 0x002fe40000410000 */
[----:B------:R-:W-:Y:S02]  /*11370*/  @P0 FMUL.FTZ R0, R0, c[0x0][0x2d0] ;  /* 0x0000b40000000a20 */ /* 0x000fe40000410000 */
        /* <DEDUP_REMOVED lines=63> */
[----:B------:R-:W-:Y:S02]  /*11770*/  FMUL.FTZ R131, R2, R131 ;  /* 0x0000008302837220 */ /* 0x000fe40000410000 */
[----:B------:R-:W-:Y:S02]  /*11780*/  @P1 FFMA.FTZ R36, R4, R133, R5 ;  /* 0x0000008504241223 */ /* 0x000fe40000010005 */
[----:B------:R-:W-:Y:S02]  /*11790*/  @P0 FFMA.FTZ R37, R0, R132, R3 ;  /* 0x0000008400250223 */ /* 0x000fe40000010003 */
.L_x_163:
[----:B------:R-:W-:Y:S05]  /*117a0*/  @P2 BRA `(.L_x_206) ;  /* 0x0000194000002947 */ /* 0x000fea0003800000 */
[----:B------:R-:W1:Y:S01]  /*117b0*/  S2R R16, SR_CTAID.Y ;  /* 0x0000000000107919 */ /* 0x000e620000002600 */
[----:B------:R-:W-:Y:S01]  /*117c0*/  F2FP.BF16.PACK_AB R109, R11, R12 ;  /* 0x0000000c0b6d723e */ /* 0x000fe200000010ff */
[----:B------:R-:W-:Y:S01]  /*117d0*/  BSSY B0, `(.L_x_207) ;  /* 0x0000134000007945 */ /* 0x000fe20003800000 */
[----:B------:R-:W-:Y:S01]  /*117e0*/  F2FP.BF16.PACK_AB R117, R13, R14 ;  /* 0x0000000e0d75723e */ /* 0x000fe200000010ff */
[----:B------:R-:W2:Y:S01]  /*117f0*/  S2R R12, SR_TID.X ;  /* 0x00000000000c7919 */ /* 0x000ea20000002100 */
[----:B------:R-:W-:-:S02]  /*11800*/  F2FP.BF16.PACK_AB R65, R7, R8 ;  /* 0x000000080741723e */ /* 0x000fc400000010ff */
[----:B------:R-:W-:Y:S01]  /*11810*/  F2FP.BF16.PACK_AB R101, R9, R10 ;  /* 0x0000000a0965723e */ /* 0x000fe200000010ff */
[----:B------:R-:W3:Y:S01]  /*11820*/  S2R R13, SR_CTAID.Z ;  /* 0x00000000000d7919 */ /* 0x000ee20000002700 */
[----:B------:R-:W-:Y:S02]  /*11830*/  F2FP.BF16.PACK_AB R105, R35, R34 ;  /* 0x000000222369723e */ /* 0x000fe400000010ff */
[----:B------:R-:W-:Y:S01]  /*11840*/  F2FP.BF16.PACK_AB R34, R81, R80 ;  /* 0x000000505122723e */ /* 0x000fe200000010ff */
[----:B------:R-:W-:Y:S01]  /*11850*/  IMAD.MOV.U32 R80, RZ, RZ, c[0x0][0x4e8] ;  /* 0x00013a00ff507624 */ /* 0x000fe200078e00ff */
[----:B------:R-:W4:Y:S01]  /*11860*/  S2R R81, SR_CTAID.X ;  /* 0x0000000000517919 */ /* 0x000f220000002500 */
[----:B------:R-:W-:Y:S02]  /*11870*/  F2FP.BF16.PACK_AB R41, R157, R156 ;  /* 0x0000009c9d29723e */ /* 0x000fe400000010ff */
[----:B------:R-:W-:Y:S01]  /*11880*/  F2FP.BF16.PACK_AB R158, R159, R158 ;  /* 0x0000009e9f9e723e */ /* 0x000fe200000010ff */
[----:B------:R-:W-:Y:S01]  /*11890*/  BAR.SYNC.DEFER_BLOCKING 0x1, 0x100 ;  /* 0x0044000000007b1d */ /* 0x000fe20000010000 */
[C---:B------:R-:W-:Y:S01]  /*118a0*/  ISETP.NE.AND P3, PT, R80.reuse, 0x1, PT ;  /* 0x000000015000780c */ /* 0x040fe20003f65270 */
[----:B------:R-:W-:Y:S01]  /*118b0*/  IMAD R80, R80, c[0x0][0x388], RZ ;  /* 0x0000e20050507a24 */ /* 0x000fe200078e02ff */
[----:B------:R-:W-:-:S02]  /*118c0*/  F2FP.BF16.PACK_AB R85, R153, R152 ;  /* 0x000000989955723e */ /* 0x000fc400000010ff */
[----:B------:R-:W-:Y:S02]  /*118d0*/  F2FP.BF16.PACK_AB R154, R155, R154 ;  /* 0x0000009a9b9a723e */ /* 0x000fe400000010ff */
[----:B-1----:R-:W-:Y:S01]  /*118e0*/  SHF.R.S32.HI R0, RZ, 0x1f, R16 ;  /* 0x0000001fff007819 */ /* 0x002fe20000011410 */
[----:B------:R-:W-:Y:S01]  /*118f0*/  IMAD.WIDE.U32 R14, R16, c[0x0][0x490], RZ ;  /* 0x00012400100e7a25 */ /* 0x000fe200078e00ff */
[----:B------:R-:W-:Y:S02]  /*11900*/  F2FP.BF16.PACK_AB R148, R149, R148 ;  /* 0x000000949594723e */ /* 0x000fe400000010ff */
[----:B--2---:R-:W-:Y:S01]  /*11910*/  SHF.R.S32.HI R20, RZ, 0x1f, R12 ;  /* 0x0000001fff147819 */ /* 0x004fe2000001140c */
[C---:B------:R-:W-:Y:S01]  /*11920*/  IMAD R4, R0.reuse, c[0x0][0x490], RZ ;  /* 0x0001240000047a24 */ /* 0x040fe200078e02ff */
[----:B------:R-:W-:Y:S01]  /*11930*/  F2FP.BF16.PACK_AB R150, R151, R150 ;  /* 0x000000969796723e */ /* 0x000fe200000010ff */
[----:B------:R-:W-:Y:S01]  /*11940*/  IMAD R3, R0, c[0x0][0x3e8], RZ ;  /* 0x0000fa0000037a24 */ /* 0x000fe200078e02ff */
[-C--:B------:R-:W-:Y:S01]  /*11950*/  LEA.HI R0, R20, R12.reuse, RZ, 0x2 ;  /* 0x0000000c14007211 */ /* 0x080fe200078f10ff */
[----:B------:R-:W-:Y:S01]  /*11960*/  IMAD R4, R16, c[0x0][0x494], R4 ;  /* 0x0001250010047a24 */ /* 0x000fe200078e0204 */
[----:B------:R-:W-:Y:S01]  /*11970*/  LEA.HI R6, R20, R12, RZ, 0x5 ;  /* 0x0000000c14067211 */ /* 0x000fe200078f28ff */
[C---:B------:R-:W-:Y:S01]  /*11980*/  IMAD R3, R16.reuse, c[0x0][0x3ec], R3 ;  /* 0x0000fb0010037a24 */ /* 0x040fe200078e0203 */
[----:B------:R-:W-:Y:S01]  /*11990*/  SHF.R.S32.HI R8, RZ, 0x2, R0 ;  /* 0x00000002ff087819 */ /* 0x000fe20000011400 */
[----:B------:R-:W-:Y:S01]  /*119a0*/  IMAD.IADD R5, R15, 0x1, R4 ;  /* 0x000000010f057824 */ /* 0x000fe200078e0204 */
[----:B------:R-:W-:Y:S01]  /*119b0*/  SHF.R.S32.HI R2, RZ, 0x1f, R0 ;  /* 0x0000001fff027819 */ /* 0x000fe20000011400 */
[----:B------:R-:W-:Y:S01]  /*119c0*/  IMAD.WIDE.U32 R16, R16, c[0x0][0x3e8], RZ ;  /* 0x0000fa0010107a25 */ /* 0x000fe200078e00ff */
[----:B------:R-:W-:-:S02]  /*119d0*/  LOP3.LUT R0, R0, 0xfffffffc, RZ, 0xc0, !PT ;  /* 0xfffffffc00007812 */ /* 0x000fc400078ec0ff */
[----:B------:R-:W-:Y:S01]  /*119e0*/  LOP3.LUT R7, R6, 0xffffffe0, RZ, 0xc0, !PT ;  /* 0xffffffe006077812 */ /* 0x000fe200078ec0ff */
[----:B------:R-:W-:Y:S01]  /*119f0*/  IMAD.MOV.U32 R4, RZ, RZ, R14 ;  /* 0x000000ffff047224 */ /* 0x000fe200078e000e */
[----:B------:R-:W-:Y:S01]  /*11a00*/  LEA.HI R2, R2, R8, RZ, 0x3 ;  /* 0x0000000802027211 */ /* 0x000fe200078f18ff */
[----:B------:R-:W-:Y:S01]  /*11a10*/  IMAD.IADD R10, R12, 0x1, -R0 ;  /* 0x000000010c0a7824 */ /* 0x000fe200078e0a00 */
[-C--:B------:R-:W-:Y:S01]  /*11a20*/  LEA.HI R11, R20, R12.reuse, RZ, 0x3 ;  /* 0x0000000c140b7211 */ /* 0x080fe200078f18ff */
[----:B------:R-:W-:Y:S01]  /*11a30*/  IMAD.IADD R0, R12, 0x1, -R7 ;  /* 0x000000010c007824 */ /* 0x000fe200078e0a07 */
[----:B------:R-:W-:Y:S01]  /*11a40*/  LOP3.LUT R7, R2, 0xfffffff8, RZ, 0xc0, !PT ;  /* 0xfffffff802077812 */ /* 0x000fe200078ec0ff */
[----:B------:R-:W-:Y:S01]  /*11a50*/  IMAD.IADD R3, R17, 0x1, R3 ;  /* 0x0000000111037824 */ /* 0x000fe200078e0203 */
[----:B------:R-:W-:Y:S01]  /*11a60*/  LOP3.LUT R9, R11, 0xfffffff8, RZ, 0xc0, !PT ;  /* 0xfffffff80b097812 */ /* 0x000fe200078ec0ff */
[----:B------:R-:W-:Y:S01]  /*11a70*/  IMAD.MOV.U32 R2, RZ, RZ, R16 ;  /* 0x000000ffff027224 */ /* 0x000fe200078e0010 */
[----:B------:R-:W-:Y:S01]  /*11a80*/  LEA.HI R20, R20, R12, RZ, 0x6 ;  /* 0x0000000c14147211 */ /* 0x000fe200078f30ff */
[----:B------:R-:W-:Y:S01]  /*11a90*/  IMAD.IADD R8, R8, 0x1, -R7 ;  /* 0x0000000108087824 */ /* 0x000fe200078e0a07 */
[----:B---3--:R-:W-:Y:S01]  /*11aa0*/  SHF.R.S32.HI R7, RZ, 0x1f, R13 ;  /* 0x0000001fff077819 */ /* 0x008fe2000001140d */
[----:B------:R-:W-:Y:S01]  /*11ab0*/  IMAD.IADD R9, R12, 0x1, -R9 ;  /* 0x000000010c097824 */ /* 0x000fe200078e0a09 */
[----:B------:R-:W-:Y:S01]  /*11ac0*/  SHF.R.S32.HI R12, RZ, 0x1f, R0 ;  /* 0x0000001fff0c7819 */ /* 0x000fe20000011400 */
[----:B------:R-:W-:Y:S01]  /*11ad0*/  IMAD.WIDE.U32 R16, R13, c[0x0][0x498], R4 ;  /* 0x000126000d107a25 */ /* 0x000fe200078e0004 */
[----:B------:R-:W-:-:S02]  /*11ae0*/  LOP3.LUT P0, RZ, R0, 0x3, RZ, 0xc0, !PT ;  /* 0x0000000300ff7812 */ /* 0x000fc4000780c0ff */
[----:B------:R-:W-:Y:S01]  /*11af0*/  LEA.HI R15, R12, R0, RZ, 0x2 ;  /* 0x000000000c0f7211 */ /* 0x000fe200078f10ff */
[C---:B------:R-:W-:Y:S01]  /*11b00*/  IMAD R21, R7.reuse, c[0x0][0x498], RZ ;  /* 0x0001260007157a24 */ /* 0x040fe200078e02ff */
[--C-:B------:R-:W-:Y:S01]  /*11b10*/  SHF.R.S32.HI R0, RZ, 0x1f, R6.reuse ;  /* 0x0000001fff007819 */ /* 0x100fe20000011406 */
[----:B------:R-:W-:Y:S01]  /*11b20*/  IMAD R18, R7, c[0x0][0x3f0], RZ ;  /* 0x0000fc0007127a24 */ /* 0x000fe200078e02ff */
[----:B------:R-:W-:Y:S01]  /*11b30*/  SHF.R.S32.HI R7, RZ, 0x5, R6 ;  /* 0x00000005ff077819 */ /* 0x000fe20000011406 */
[C---:B------:R-:W-:Y:S01]  /*11b40*/  IMAD R21, R13.reuse, c[0x0][0x49c], R21 ;  /* 0x000127000d157a24 */ /* 0x040fe200078e0215 */
[----:B------:R-:W-:Y:S01]  /*11b50*/  SHF.R.S32.HI R19, RZ, 0x3, R11 ;  /* 0x00000003ff137819 */ /* 0x000fe2000001140b */
[C---:B------:R-:W-:Y:S01]  /*11b60*/  IMAD R18, R13.reuse, c[0x0][0x3f4], R18 ;  /* 0x0000fd000d127a24 */ /* 0x040fe200078e0212 */
[----:B------:R-:W-:Y:S01]  /*11b70*/  LEA.HI R0, R0, R7, RZ, 0x3 ;  /* 0x0000000700007211 */ /* 0x000fe200078f18ff */
[----:B------:R-:W-:Y:S01]  /*11b80*/  IMAD.WIDE.U32 R12, R13, c[0x0][0x3f0], R2 ;  /* 0x0000fc000d0c7a25 */ /* 0x000fe200078e0002 */
[----:B------:R-:W-:-:S02]  /*11b90*/  LEA.HI R2, R10, R10, RZ, 0x1 ;  /* 0x0000000a0a027211 */ /* 0x000fc400078f08ff */
[----:B------:R-:W-:Y:S01]  /*11ba0*/  LOP3.LUT R3, R0, 0xffffff8, RZ, 0xc0, !PT ;  /* 0x0ffffff800037812 */ /* 0x000fe200078ec0ff */
[----:B------:R-:W-:Y:S01]  /*11bb0*/  IMAD.SHL.U32 R6, R19, 0x40, RZ ;  /* 0x0000004013067824 */ /* 0x000fe200078e00ff */
[----:B------:R-:W-:Y:S01]  /*11bc0*/  R2P PR, R8, 0x6 ;  /* 0x0000000608007804 */ /* 0x000fe20000000000 */
[----:B------:R-:W-:Y:S01]  /*11bd0*/  IMAD.SHL.U32 R4, R9, 0x8, RZ ;  /* 0x0000000809047824 */ /* 0x000fe200078e00ff */
[----:B------:R-:W-:Y:S01]  /*11be0*/  F2FP.BF16.PACK_AB R144, R145, R144 ;  /* 0x000000909190723e */ /* 0x000fe200000010ff */
[----:B------:R-:W-:Y:S01]  /*11bf0*/  IMAD R5, R9, 0x20, R19 ;  /* 0x0000002009057824 */ /* 0x000fe200078e0213 */
[----:B------:R-:W-:Y:S01]  /*11c00*/  LOP3.LUT R0, R6, 0x1c0, RZ, 0xc0, !PT ;  /* 0x000001c006007812 */ /* 0x000fe200078ec0ff */
[C---:B------:R-:W-:Y:S01]  /*11c10*/  IMAD.IADD R9, R7.reuse, 0x1, -R3 ;  /* 0x0000000107097824 */ /* 0x040fe200078e0a03 */
[----:B------:R-:W-:Y:S01]  /*11c20*/  LOP3.LUT R3, R2, 0x1ffffffe, RZ, 0xc0, !PT ;  /* 0x1ffffffe02037812 */ /* 0x000fe200078ec0ff */
[----:B------:R-:W-:Y:S01]  /*11c30*/  IMAD R14, R7, 0x200, R10 ;  /* 0x00000200070e7824 */ /* 0x000fe200078e020a */
[----:B------:R-:W-:Y:S01]  /*11c40*/  SHF.R.U32.HI R2, RZ, 0x3, R0 ;  /* 0x00000003ff027819 */ /* 0x000fe20000011600 */
[----:B----4-:R-:W-:Y:S01]  /*11c50*/  IMAD R7, R81, 0x80, R5 ;  /* 0x0000008051077824 */ /* 0x010fe200078e0205 */
[----:B------:R-:W-:Y:S01]  /*11c60*/  LOP3.LUT R0, R0, 0x38, R4, 0xf8, !PT ;  /* 0x0000003800007812 */ /* 0x000fe200078ef804 */
[----:B------:R-:W-:Y:S01]  /*11c70*/  IMAD.IADD R11, R10, 0x1, -R3 ;  /* 0x000000010a0b7824 */ /* 0x000fe200078e0a03 */
[----:B------:R-:W-:Y:S01]  /*11c80*/  SHF.R.S32.HI R6, RZ, 0x2, R15 ;  /* 0x00000002ff067819 */ /* 0x000fe2000001140f */
[----:B------:R-:W-:Y:S01]  /*11c90*/  IMAD.SHL.U32 R5, R8, 0x40, RZ ;  /* 0x0000004008057824 */ /* 0x000fe200078e00ff */
[----:B------:R-:W-:Y:S01]  /*11ca0*/  LOP3.LUT R10, R0, R2, RZ, 0x3c, !PT ;  /* 0x00000002000a7212 */ /* 0x000fe200078e3cff */
[----:B------:R-:W-:Y:S01]  /*11cb0*/  @P3 IMAD.HI.U32 R2, R7, c[0x0][0x4ec], RZ ;  /* 0x00013b0007023a27 */ /* 0x000fe200078e00ff */
[----:B------:R-:W-:-:S02]  /*11cc0*/  LOP3.LUT R3, R8, 0x1, RZ, 0xc0, !PT ;  /* 0x0000000108037812 */ /* 0x000fc400078ec0ff */
[----:B------:R-:W-:Y:S01]  /*11cd0*/  F2FP.BF16.PACK_AB R146, R147, R146 ;  /* 0x000000929392723e */ /* 0x000fe200000010ff */
[--C-:B------:R-:W-:Y:S01]  /*11ce0*/  IMAD.MOV.U32 R0, RZ, RZ, R7.reuse ;  /* 0x000000ffff007224 */ /* 0x100fe200078e0007 */
[----:B------:R-:W-:Y:S02]  /*11cf0*/  @P3 SHF.R.U32.HI R0, RZ, c[0x0][0x4f0], R2 ;  /* 0x00013c00ff003a19 */ /* 0x000fe40000011602 */
[----:B------:R-:W-:Y:S01]  /*11d00*/  LOP3.LUT R2, R5, 0x1c0, RZ, 0xc0, !PT ;  /* 0x000001c005027812 */ /* 0x000fe200078ec0ff */
[----:B------:R-:W-:Y:S01]  /*11d10*/  IMAD R5, R9, 0x10, R6 ;  /* 0x0000001009057824 */ /* 0x000fe200078e0206 */
[----:B------:R-:W-:Y:S01]  /*11d20*/  ISETP.NE.U32.AND P4, PT, R3, 0x1, PT ;  /* 0x000000010300780c */ /* 0x000fe20003f85070 */
[----:B------:R-:W-:Y:S01]  /*11d30*/  IMAD.SHL.U32 R6, R20, 0x8, RZ ;  /* 0x0000000814067824 */ /* 0x000fe200078e00ff */
[----:B------:R-:W-:Y:S01]  /*11d40*/  LEA.HI R9, R2, R2, RZ, 0x1d ;  /* 0x0000000202097211 */ /* 0x000fe200078fe8ff */
[----:B------:R-:W-:Y:S01]  /*11d50*/  IMAD.MOV R8, RZ, RZ, -R0 ;  /* 0x000000ffff087224 */ /* 0x000fe200078e0a00 */
[----:B------:R-:W-:Y:S01]  /*11d60*/  F2FP.BF16.PACK_AB R140, R141, R140 ;  /* 0x0000008c8d8c723e */ /* 0x000fe200000010ff */
[----:B------:R-:W-:Y:S01]  /*11d70*/  IMAD.MOV.U32 R2, RZ, RZ, R12 ;  /* 0x000000ffff027224 */ /* 0x000fe200078e000c */
[----:B------:R-:W-:Y:S01]  /*11d80*/  F2FP.BF16.PACK_AB R142, R143, R142 ;  /* 0x0000008e8f8e723e */ /* 0x000fe200000010ff */
[----:B------:R-:W-:Y:S01]  /*11d90*/  IMAD.IADD R3, R13, 0x1, R18 ;  /* 0x000000010d037824 */ /* 0x000fe200078e0212 */
[----:B------:R-:W-:Y:S01]  /*11da0*/  LOP3.LUT R18, R10, 0x7ffffe00, R6, 0xf8, !PT ;  /* 0x7ffffe000a127812 */ /* 0x000fe200078ef806 */
[----:B------:R-:W-:Y:S01]  /*11db0*/  IMAD R12, R8, c[0x0][0x4e8], R7 ;  /* 0x00013a00080c7a24 */ /* 0x000fe200078e0207 */
[----:B------:R-:W-:Y:S01]  /*11dc0*/  SHF.R.S32.HI R6, RZ, 0x1f, R0 ;  /* 0x0000001fff067819 */ /* 0x000fe20000011400 */
[----:B------:R-:W-:Y:S01]  /*11dd0*/  IMAD R8, R11, 0x8, R5 ;  /* 0x000000080b087824 */ /* 0x000fe200078e0205 */
[----:B------:R-:W-:Y:S01]  /*11de0*/  F2FP.BF16.PACK_AB R136, R137, R136 ;  /* 0x000000888988723e */ /* 0x000fe200000010ff */
[----:B------:R-:W-:Y:S01]  /*11df0*/  IMAD.U32 R10, R14, 0x2, R9 ;  /* 0x000000020e0a7824 */ /* 0x000fe200078e0009 */
[----:B------:R-:W-:Y:S01]  /*11e00*/  F2FP.BF16.PACK_AB R138, R139, R138 ;  /* 0x0000008a8b8a723e */ /* 0x000fe200000010ff */
[----:B------:R-:W-:Y:S01]  /*11e10*/  IMAD R8, R81, 0x80, R8 ;  /* 0x0000008051087824 */ /* 0x000fe200078e0208 */
[----:B------:R-:W-:Y:S01]  /*11e20*/  F2FP.BF16.PACK_AB R113, R31, R30 ;  /* 0x0000001e1f71723e */ /* 0x000fe200000010ff */
[----:B------:R-:W-:Y:S01]  /*11e30*/  IMAD R9, R6, c[0x0][0x3e0], RZ ;  /* 0x0000f80006097a24 */ /* 0x000fe200078e02ff */
[----:B------:R-:W-:Y:S01]  /*11e40*/  F2FP.BF16.PACK_AB R89, R39, R38 ;  /* 0x000000262759723e */ /* 0x000fe200000010ff */
[----:B------:R-:W-:Y:S01]  /*11e50*/  IMAD R5, R81, 0x80, R5 ;  /* 0x0000008051057824 */ /* 0x000fe200078e0205 */
[----:B------:R-:W-:Y:S01]  /*11e60*/  F2FP.BF16.PACK_AB R43, R43, R42 ;  /* 0x0000002a2b2b723e */ /* 0x000fe200000010ff */
[----:B------:R-:W-:Y:S01]  /*11e70*/  IMAD.WIDE.U32 R6, R0, c[0x0][0x3e0], R2 ;  /* 0x0000f80000067a25 */ /* 0x000fe200078e0002 */
[----:B------:R-:W-:-:S02]  /*11e80*/  F2FP.BF16.PACK_AB R44, R45, R44 ;  /* 0x0000002c2d2c723e */ /* 0x000fc400000010ff */
[C---:B------:R-:W-:Y:S01]  /*11e90*/  ISETP.GE.OR P6, PT, R5.reuse, R80, P0 ;  /* 0x000000500500720c */ /* 0x040fe200007c6670 */
[----:B------:R-:W-:Y:S01]  /*11ea0*/  @P3 IMAD.HI.U32 R2, R8, c[0x0][0x4ec], RZ ;  /* 0x00013b0008023a27 */ /* 0x000fe200078e00ff */
[----:B------:R-:W-:Y:S02]  /*11eb0*/  IADD3 R5, R5, 0x8, RZ ;  /* 0x0000000805057810 */ /* 0x000fe40007ffe0ff */
[----:B------:R-:W-:Y:S01]  /*11ec0*/  F2FP.BF16.PACK_AB R46, R47, R46 ;  /* 0x0000002e2f2e723e */ /* 0x000fe200000010ff */
[----:B------:R-:W-:Y:S01]  /*11ed0*/  IMAD.MOV.U32 R3, RZ, RZ, R8 ;  /* 0x000000ffff037224 */ /* 0x000fe200078e0008 */
[----:B------:R-:W-:Y:S01]  /*11ee0*/  @P3 SHF.R.U32.HI R3, RZ, c[0x0][0x4f0], R2 ;  /* 0x00013c00ff033a19 */ /* 0x000fe20000011602 */
[----:B------:R-:W-:Y:S01]  /*11ef0*/  IMAD R9, R0, c[0x0][0x3e4], R9 ;  /* 0x0000f90000097a24 */ /* 0x000fe200078e0209 */
[----:B------:R-:W-:Y:S01]  /*11f00*/  ISETP.GE.OR P5, PT, R5, R80, P0 ;  /* 0x000000500500720c */ /* 0x000fe200007a6670 */
[----:B------:R-:W-:Y:S01]  /*11f10*/  IMAD.SHL.U32 R0, R10, 0x2, RZ ;  /* 0x000000020a007824 */ /* 0x000fe200078e00ff */
[----:B------:R-:W-:Y:S01]  /*11f20*/  SHF.R.S32.HI R5, RZ, 0x1f, R3 ;  /* 0x0000001fff057819 */ /* 0x000fe20000011403 */
[----:B------:R-:W-:Y:S01]  /*11f30*/  IMAD.IADD R7, R7, 0x1, R9 ;  /* 0x0000000107077824 */ /* 0x000fe200078e0209 */
[----:B------:R-:W-:-:S02]  /*11f40*/  IADD3 R16, P0, R3, R16, RZ ;  /* 0x0000001003107210 */ /* 0x000fc40007f1e0ff */
[----:B------:R-:W-:Y:S01]  /*11f50*/  SHF.R.S32.HI R10, RZ, 0x1f, R12 ;  /* 0x0000001fff0a7819 */ /* 0x000fe2000001140c */
[----:B------:R-:W-:Y:S01]  /*11f60*/  STS [R0+0x80], R41 ;  /* 0x0000802900007388 */ /* 0x000fe20000000800 */
[----:B------:R-:W-:Y:S01]  /*11f70*/  IADD3.X R17, R5, R17, R21, P0, !PT ;  /* 0x0000001105117210 */ /* 0x000fe200007fe415 */
[----:B------:R-:W-:Y:S01]  /*11f80*/  IMAD.MOV R5, RZ, RZ, -R3 ;  /* 0x000000ffff057224 */ /* 0x000fe200078e0a03 */
[----:B------:R-:W-:Y:S01]  /*11f90*/  IADD3 R9, R0, 0x80, RZ ;  /* 0x0000008000097810 */ /* 0x000fe20007ffe0ff */
[----:B------:R-:W-:Y:S01]  /*11fa0*/  IMAD R10, R10, c[0x0][0x3d8], RZ ;  /* 0x0000f6000a0a7a24 */ /* 0x000fe200078e02ff */
[----:B------:R-:W-:Y:S01]  /*11fb0*/  IADD3 R2, R0, 0x70, RZ ;  /* 0x0000007000027810 */ /* 0x000fe20007ffe0ff */
[----:B------:R-:W-:Y:S01]  /*11fc0*/  IMAD R5, R5, c[0x0][0x4e8], R8 ;  /* 0x00013a0005057a24 */ /* 0x000fe200078e0208 */
[----:B------:R-:W-:Y:S01]  /*11fd0*/  @P4 IADD3 R2, R9, 0x10, RZ ;  /* 0x0000001009024810 */ /* 0x000fe20007ffe0ff */
[----:B------:R-:W-:Y:S01]  /*11fe0*/  IMAD.MOV.U32 R8, RZ, RZ, 0x40 ;  /* 0x00000040ff087424 */ /* 0x000fe200078e00ff */
[----:B------:R-:W-:Y:S01]  /*11ff0*/  STS [R0+0x480], R158 ;  /* 0x0004809e00007388 */ /* 0x000fe20000000800 */
[----:B------:R-:W-:Y:S01]  /*12000*/  IMAD.MOV.U32 R9, RZ, RZ, 0x20 ;  /* 0x00000020ff097424 */ /* 0x000fe200078e00ff */
[----:B------:R-:W-:Y:S01]  /*12010*/  F2FP.BF16.PACK_AB R48, R49, R48 ;  /* 0x000000303130723e */ /* 0x000fe200000010ff */
[C---:B------:R-:W-:Y:S01]  /*12020*/  IMAD R20, R12.reuse, c[0x0][0x3dc], R10 ;  /* 0x0000f7000c147a24 */ /* 0x040fe200078e020a */
[----:B------:R-:W-:Y:S01]  /*12030*/  STS [R2], R85 ;  /* 0x0000005502007388 */ /* 0x000fe20000000800 */
[----:B------:R-:W-:Y:S01]  /*12040*/  IMAD.WIDE.U32 R12, R12, c[0x0][0x3d8], R6 ;  /* 0x0000f6000c0c7a25 */ /* 0x000fe200078e0006 */
[----:B------:R-:W-:-:S02]  /*12050*/  SEL R7, R8, 0xffffffc0, !P2 ;  /* 0xffffffc008077807 */ /* 0x000fc40005000000 */
[----:B------:R-:W-:Y:S01]  /*12060*/  SHF.R.S32.HI R8, RZ, 0x1f, R5 ;  /* 0x0000001fff087819 */ /* 0x000fe20000011405 */
[----:B------:R-:W-:Y:S01]  /*12070*/  STS [R2+0x400], R154 ;  /* 0x0004009a02007388 */ /* 0x000fe20000000800 */
[----:B------:R-:W-:Y:S01]  /*12080*/  SEL R9, R9, 0xffffffe0, !P1 ;  /* 0xffffffe009097807 */ /* 0x000fe20004800000 */
[----:B------:R-:W-:Y:S01]  /*12090*/  IMAD.IADD R6, R0, 0x1, R7 ;  /* 0x0000000100067824 */ /* 0x000fe200078e0207 */
[----:B------:R-:W-:Y:S01]  /*120a0*/  F2FP.BF16.PACK_AB R50, R51, R50 ;  /* 0x000000323332723e */ /* 0x000fe200000010ff */
[----:B------:R-:W-:Y:S01]  /*120b0*/  IMAD R10, R8, c[0x0][0x488], RZ ;  /* 0x00012200080a7a24 */ /* 0x000fe200078e02ff */
[----:B------:R-:W-:Y:S01]  /*120c0*/  F2FP.BF16.PACK_AB R52, R53, R52 ;  /* 0x000000343534723e */ /* 0x000fe200000010ff */
[----:B------:R-:W-:Y:S01]  /*120d0*/  IMAD.IADD R3, R0, 0x1, R9 ;  /* 0x0000000100037824 */ /* 0x000fe200078e0209 */
[----:B------:R-:W-:Y:S01]  /*120e0*/  F2FP.BF16.PACK_AB R54, R55, R54 ;  /* 0x000000363736723e */ /* 0x000fe200000010ff */
[----:B------:R-:W-:Y:S01]  /*120f0*/  IMAD.IADD R15, R9, 0x1, R2 ;  /* 0x00000001090f7824 */ /* 0x000fe200078e0202 */
[----:B------:R-:W-:Y:S01]  /*12100*/  F2FP.BF16.PACK_AB R57, R57, R56 ;  /* 0x000000383939723e */ /* 0x000fe200000010ff */
[----:B------:R-:W-:Y:S01]  /*12110*/  IMAD.WIDE.U32 R8, R5, c[0x0][0x488], R16 ;  /* 0x0001220005087a25 */ /* 0x000fe200078e0010 */
[----:B------:R-:W-:Y:S01]  /*12120*/  STS [R3+0x80], R148 ;  /* 0x0000809403007388 */ /* 0x000fe20000000800 */
[----:B------:R-:W-:-:S02]  /*12130*/  F2FP.BF16.PACK_AB R58, R59, R58 ;  /* 0x0000003a3b3a723e */ /* 0x000fc400000010ff */
[----:B------:R-:W-:Y:S01]  /*12140*/  IMAD R10, R5, c[0x0][0x48c], R10 ;  /* 0x00012300050a7a24 */ /* 0x000fe200078e020a */
[----:B------:R-:W-:Y:S01]  /*12150*/  STS [R3+0x480], R150 ;  /* 0x0004809603007388 */ /* 0x000fe20000000800 */
[----:B------:R-:W-:Y:S01]  /*12160*/  IMAD.IADD R14, R7, 0x1, R2 ;  /* 0x00000001070e7824 */ /* 0x000fe200078e0202 */
[----:B------:R-:W-:Y:S01]  /*12170*/  F2FP.BF16.PACK_AB R42, R61, R60 ;  /* 0x0000003c3d2a723e */ /* 0x000fe200000010ff */
[----:B------:R-:W-:Y:S01]  /*12180*/  IMAD.IADD R5, R7, 0x1, R3 ;  /* 0x0000000107057824 */ /* 0x000fe200078e0203 */
[----:B------:R-:W-:Y:S01]  /*12190*/  STS [R15], R144 ;  /* 0x000000900f007388 */ /* 0x000fe20000000800 */
[----:B------:R-:W-:Y:S01]  /*121a0*/  IMAD.IADD R7, R15, 0x1, R7 ;  /* 0x000000010f077824 */ /* 0x000fe200078e0207 */
[----:B------:R-:W-:Y:S01]  /*121b0*/  F2FP.BF16.PACK_AB R62, R63, R62 ;  /* 0x0000003e3f3e723e */ /* 0x000fe200000010ff */
[----:B------:R-:W-:Y:S01]  /*121c0*/  IMAD.IADD R9, R9, 0x1, R10 ;  /* 0x0000000109097824 */ /* 0x000fe200078e020a */
        /* <DEDUP_REMOVED lines=41> */
[----:B------:R-:W-:Y:S01]  /*12460*/  LEA R16, P0, R8, c[0x0][0x450], 0x2 ;  /* 0x0001140008107a11 */ /* 0x000fe200078010ff */
        /* <DEDUP_REMOVED lines=10> */
[----:B------:R-:W-:-:S03]  /*12510*/  LEA.HI.X R9, R8, c[0x0][0x454], R9, 0x2, P0 ;  /* 0x0001150008097a11 */ /* 0x000fc600000f1409 */
        /* <DEDUP_REMOVED lines=24> */
[----:B------:R2:W-:Y:S04]  /*126a0*/  STS [R0+0xc480], R102 ;  /* 0x00c4806600007388 */ /* 0x0005e80000000800 */
[----:B------:R3:W-:Y:S04]  /*126b0*/  STS [R2+0xc000], R28 ;  /* 0x00c0001c02007388 */ /* 0x0007e80000000800 */
[----:B------:R4:W-:Y:S04]  /*126c0*/  STS [R2+0xc400], R106 ;  /* 0x00c4006a02007388 */ /* 0x0009e80000000800 */
[----:B------:R-:W-:Y:S01]  /*126d0*/  STS [R3+0xc080], R27 ;  /* 0x00c0801b03007388 */ /* 0x000fe20000000800 */
[----:B-1----:R-:W-:-:S03]  /*126e0*/  LEA R30, P0, R12, c[0x0][0x380], 0x1 ;  /* 0x0000e0000c1e7a11 */ /* 0x002fc600078008ff */
[----:B------:R-:W-:Y:S04]  /*126f0*/  STS [R3+0xc480], R110 ;  /* 0x00c4806e03007388 */ /* 0x000fe80000000800 */
[----:B------:R-:W-:Y:S04]  /*12700*/  STS [R15+0xc000], R26 ;  /* 0x00c0001a0f007388 */ /* 0x000fe80000000800 */
[----:B------:R-:W-:Y:S01]  /*12710*/  STS [R15+0xc400], R114 ;  /* 0x00c400720f007388 */ /* 0x000fe20000000800 */
[----:B--2---:R-:W-:-:S03]  /*12720*/  IMAD.SHL.U32 R0, R18, 0x2, RZ ;  /* 0x0000000212007824 */ /* 0x004fc600078e00ff */
[----:B------:R-:W-:Y:S01]  /*12730*/  STS [R6+0xc080], R25 ;  /* 0x00c0801906007388 */ /* 0x000fe20000000800 */
[----:B---3--:R-:W-:-:S03]  /*12740*/  IMAD R28, R81, 0x80, R19 ;  /* 0x00000080511c7824 */ /* 0x008fc600078e0213 */
[----:B------:R-:W-:Y:S01]  /*12750*/  STS [R6+0xc480], R118 ;  /* 0x00c4807606007388 */ /* 0x000fe20000000800 */
[----:B----4-:R-:W-:-:S03]  /*12760*/  IMAD.IADD R2, R13, 0x1, R20 ;  /* 0x000000010d027824 */ /* 0x010fc600078e0214 */
[----:B------:R-:W-:Y:S02]  /*12770*/  STS [R14+0xc000], R24 ;  /* 0x00c000180e007388 */ /* 0x000fe40000000800 */
[----:B------:R-:W-:Y:S02]  /*12780*/  LEA.HI.X R29, R12, c[0x0][0x384], R2, 0x1, P0 ;  /* 0x0000e1000c1d7a11 */ /* 0x000fe400000f0c02 */
[----:B------:R-:W-:Y:S01]  /*12790*/  STS [R14+0xc400], R122 ;  /* 0x00c4007a0e007388 */ /* 0x000fe20000000800 */
[----:B------:R-:W-:-:S03]  /*127a0*/  ISETP.GE.AND P0, PT, R28, R80, PT ;  /* 0x000000501c00720c */ /* 0x000fc60003f06270 */
[----:B------:R-:W-:Y:S04]  /*127b0*/  STS [R5+0xc080], R23 ;  /* 0x00c0801705007388 */ /* 0x000fe80000000800 */
[----:B------:R-:W-:Y:S04]  /*127c0*/  STS [R5+0xc480], R126 ;  /* 0x00c4807e05007388 */ /* 0x000fe80000000800 */
[----:B------:R-:W-:Y:S04]  /*127d0*/  STS [R7+0xc000], R22 ;  /* 0x00c0001607007388 */ /* 0x000fe80000000800 */
[----:B------:R-:W-:Y:S04]  /*127e0*/  STS [R7+0xc400], R130 ;  /* 0x00c4008207007388 */ /* 0x000fe80000000800 */
[----:B------:R-:W-:Y:S04]  /*127f0*/  SHFL.IDX PT, R10, R16, RZ, 0x1c1f ;  /* 0x001c1fff100a7589 */ /* 0x000fe800000e0000 */
[----:B------:R-:W1:Y:S04]  /*12800*/  SHFL.IDX PT, R11, R9, RZ, 0x1c1f ;  /* 0x001c1fff090b7589 */ /* 0x000e6800000e0000 */
[----:B------:R-:W-:Y:S06]  /*12810*/  BAR.SYNC.DEFER_BLOCKING 0x1, 0x100 ;  /* 0x0044000000007b1d */ /* 0x000fec0000010000 */
[----:B------:R-:W-:Y:S04]  /*12820*/  SHFL.IDX PT, R8, R16, 0x1, 0x1c1f ;  /* 0x003c1f0010087f89 */ /* 0x000fe800000e0000 */
[----:B------:R-:W2:Y:S04]  /*12830*/  SHFL.IDX PT, R9, R9, 0x1, 0x1c1f ;  /* 0x003c1f0009097f89 */ /* 0x000ea800000e0000 */
[----:B------:R3:W4:Y:S04]  /*12840*/  SHFL.IDX PT, R2, R30, RZ, 0x181f ;  /* 0x00181fff1e027589 */ /* 0x00072800000e0000 */
[----:B------:R3:W3:Y:S04]  /*12850*/  SHFL.IDX PT, R3, R29, RZ, 0x181f ;  /* 0x00181fff1d037589 */ /* 0x0006e800000e0000 */
[----:B-1----:R1:W-:Y:S04]  /*12860*/  @!P6 ST.E [R10.64], R36 ;  /* 0x000000240a00e985 */ /* 0x0023e8000c101918 */
[----:B--2---:R1:W-:Y:S04]  /*12870*/  @!P5 ST.E [R8.64], R37 ;  /* 0x000000250800d985 */ /* 0x0043e8000c101918 */
[----:B------:R1:W2:Y:S04]  /*12880*/  LDS.128 R44, [R0+0x1080] ;  /* 0x00108000002c7984 */ /* 0x0002a80000000c00 */
        /* <DEDUP_REMOVED lines=10> */
[----:B------:R1:W1:Y:S01]  /*12930*/  LDS.128 R76, [R0+0xf080] ;  /* 0x00f08000004c7984 */ /* 0x0002620000000c00 */
[----:B------:R-:W-:Y:S05]  /*12940*/  @P0 BRA `(.L_x_208) ;  /* 0x000001c000000947 */ /* 0x000fea0003800000 */
[----:B--234-:R-:W2:Y:S01]  /*12950*/  LDS.128 R24, [R0+0x80] ;  /* 0x0000800000187984 */ /* 0x01cea20000000c00 */
[----:B------:R-:W-:-:S02]  /*12960*/  IADD3 R7, R4, 0x40, RZ ;  /* 0x0000004004077810 */ /* 0x000fc40007ffe0ff */
[C---:B-1----:R-:W-:Y:S01]  /*12970*/  IADD3 R8, R4.reuse, 0x80, RZ ;  /* 0x0000008004087810 */ /* 0x042fe20007ffe0ff */
[----:B------:R-:W1:Y:S01]  /*12980*/  LDS.128 R20, [R0+0x4080] ;  /* 0x0040800000147984 */ /* 0x000e620000000c00 */
[----:B------:R-:W-:Y:S02]  /*12990*/  IADD3 R9, R4, 0xc0, RZ ;  /* 0x000000c004097810 */ /* 0x000fe40007ffe0ff */
[----:B------:R-:W-:Y:S01]  /*129a0*/  ISETP.GE.AND P2, PT, R7, c[0x0][0x3c8], PT ;  /* 0x0000f20007007a0c */ /* 0x000fe20003f46270 */
[----:B------:R-:W3:Y:S01]  /*129b0*/  LDS.128 R16, [R0+0x8080] ;  /* 0x0080800000107984 */ /* 0x000ee20000000c00 */
[----:B------:R-:W-:Y:S02]  /*129c0*/  ISETP.GE.AND P1, PT, R8, c[0x0][0x3c8], PT ;  /* 0x0000f20008007a0c */ /* 0x000fe40003f26270 */
[----:B------:R-:W-:Y:S01]  /*129d0*/  ISETP.GE.AND P0, PT, R9, c[0x0][0x3c8], PT ;  /* 0x0000f20009007a0c */ /* 0x000fe20003f06270 */
[----:B------:R4:W1:Y:S01]  /*129e0*/  LDS.128 R12, [R0+0xc080] ;  /* 0x00c08000000c7984 */ /* 0x0008620000000c00 */
[----:B------:R-:W-:-:S07]  /*129f0*/  ISETP.GE.AND P3, PT, R4, c[0x0][0x3c8], PT ;  /* 0x0000f20004007a0c */ /* 0x000fce0003f66270 */
[----:B------:R-:W-:-:S04]  /*12a00*/  @!P2 SHF.R.S32.HI R5, RZ, 0x1f, R7 ;  /* 0x0000001fff05a819 */ /* 0x000fc80000011407 */
[----:B------:R-:W-:Y:S02]  /*12a10*/  @!P0 SHF.R.S32.HI R6, RZ, 0x1f, R9 ;  /* 0x0000001fff068819 */ /* 0x000fe40000011409 */
[----:B------:R-:W-:Y:S01]  /*12a20*/  @!P2 LEA.HI R7, R5, R7, RZ, 0x3 ;  /* 0x000000070507a211 */ /* 0x000fe200078f18ff */
[----:B------:R-:W-:Y:S01]  /*12a30*/  @!P3 IMAD.WIDE R10, R4, 0x2, R2 ;  /* 0x00000002040ab825 */ /* 0x000fe200078e0202 */
[----:B----4-:R-:W-:-:S04]  /*12a40*/  @!P1 SHF.R.S32.HI R0, RZ, 0x1f, R8 ;  /* 0x0000001fff009819 */ /* 0x010fc80000011408 */
        /* <DEDUP_REMOVED lines=8> */
[----:B-1----:R2:W-:Y:S03]  /*12ad0*/  @!P2 ST.E.128 [R8.64], R20 ;  /* 0x000000140800a985 */ /* 0x0025e6000c101d18 */
[----:B------:R-:W-:Y:S01]  /*12ae0*/  @!P0 IMAD.WIDE R2, R0, 0x2, R2 ;  /* 0x0000000200028825 */ /* 0x000fe200078e0202 */
[----:B---3--:R2:W-:Y:S04]  /*12af0*/  @!P1 ST.E.128 [R6.64], R16 ;  /* 0x0000001006009985 */ /* 0x0085e8000c101d18 */
[----:B------:R2:W-:Y:S02]  /*12b00*/  @!P0 ST.E.128 [R2.64], R12 ;  /* 0x0000000c02008985 */ /* 0x0005e4000c101d18 */
.L_x_208:
[----:B--234-:R-:W-:Y:S05]  /*12b10*/  BSYNC B0 ;  /* 0x0000000000007941 */ /* 0x01cfea0003800000 */
.L_x_207:
        /* <DEDUP_REMOVED lines=30> */
.L_x_210:
[----:B------:R-:W-:Y:S05]  /*12d00*/  BSYNC B0 ;  /* 0x0000000000007941 */ /* 0x000fea0003800000 */
.L_x_209:
        /* <DEDUP_REMOVED lines=30> */
.L_x_212:
[----:B------:R-:W-:Y:S05]  /*12ef0*/  BSYNC B0 ;  /* 0x0000000000007941 */ /* 0x000fea0003800000 */
.L_x_211:
        /* <DEDUP_REMOVED lines=31> */
.L_x_206:
[----:B------:R-:W1:Y:S01]  /*130f0*/  S2R R9, SR_TID.X ;  /* 0x0000000000097919 */ /* 0x000e620000002100 */
[----:B------:R-:W-:Y:S03]  /*13100*/  BSSY B0, `(.L_x_213) ;  /* 0x0000027000007945 */ /* 0x000fe60003800000 */
[----:B------:R-:W2:Y:S01]  /*13110*/  S2R R10, SR_CTAID.Z ;  /* 0x00000000000a7919 */ /* 0x000ea20000002700 */
[----:B-1----:R-:W-:Y:S02]  /*13120*/  ISETP.GT.AND P0, PT, R9, 0x7f, PT ;  /* 0x0000007f0900780c */ /* 0x002fe40003f04270 */
[----:B--2---:R-:W-:-:S11]  /*13130*/  SHF.R.S32.HI R11, RZ, 0x1f, R10 ;  /* 0x0000001fff0b7819 */ /* 0x004fd6000001140a */
[----:B------:R-:W-:Y:S05]  /*13140*/  @P0 BRA `(.L_x_214) ;  /* 0x0000022000000947 */ /* 0x000fea0003800000 */
[----:B------:R-:W1:Y:S01]  /*13150*/  S2R R5, SR_CTAID.X ;  /* 0x0000000000057919 */ /* 0x000e620000002500 */
[----:B------:R-:W-:-:S05]  /*13160*/  MOV R2, c[0x0][0x4e8] ;  /* 0x00013a0000027a02 */ /* 0x000fca0000000f00 */
[----:B------:R-:W-:Y:S01]  /*13170*/  IMAD R0, R2, c[0x0][0x388], RZ ;  /* 0x0000e20002007a24 */ /* 0x000fe200078e02ff */
[----:B-1----:R-:W-:-:S04]  /*13180*/  LEA R5, R5, R9, 0x7 ;  /* 0x0000000905057211 */ /* 0x002fc800078e38ff */
[----:B------:R-:W-:-:S13]  /*13190*/  ISETP.GE.AND P0, PT, R5, R0, PT ;  /* 0x000000000500720c */ /* 0x000fda0003f06270 */
[----:B------:R-:W-:Y:S05]  /*131a0*/  @P0 BRA `(.L_x_214) ;  /* 0x000001c000000947 */ /* 0x000fea0003800000 */
[----:B------:R-:W1:Y:S01]  /*131b0*/  S2R R4, SR_CTAID.Y ;  /* 0x0000000000047919 */ /* 0x000e620000002600 */
[----:B------:R-:W-:Y:S02]  /*131c0*/  ISETP.NE.AND P0, PT, R2, 0x1, PT ;  /* 0x000000010200780c */ /* 0x000fe40003f05270 */
[----:B------:R-:W-:-:S11]  /*131d0*/  MOV R0, R5 ;  /* 0x0000000500007202 */ /* 0x000fd60000000f00 */
[----:B------:R-:W-:-:S05]  /*131e0*/  @P0 IMAD.HI.U32 R2, R5, c[0x0][0x4ec], RZ ;  /* 0x00013b0005020a27 */ /* 0x000fca00078e00ff */
[----:B------:R-:W-:Y:S02]  /*131f0*/  @P0 SHF.R.U32.HI R0, RZ, c[0x0][0x4f0], R2 ;  /* 0x00013c00ff000a19 */ /* 0x000fe40000011602 */
[----:B-1----:R-:W-:Y:S01]  /*13200*/  SHF.R.S32.HI R3, RZ, 0x1f, R4 ;  /* 0x0000001fff037819 */ /* 0x002fe20000011404 */
[----:B------:R-:W-:-:S04]  /*13210*/  IMAD.WIDE.U32 R6, R4, c[0x0][0x490], RZ ;  /* 0x0001240004067a25 */ /* 0x000fc800078e00ff */
[----:B------:R-:W-:-:S04]  /*13220*/  IMAD R3, R3, c[0x0][0x490], RZ ;  /* 0x0001240003037a24 */ /* 0x000fc800078e02ff */
[----:B------:R-:W-:Y:S01]  /*13230*/  IMAD R2, R4, c[0x0][0x494], R3 ;  /* 0x0001250004027a24 */ /* 0x000fe200078e0203 */
[----:B------:R-:W-:-:S04]  /*13240*/  IADD3 R4, -R0, RZ, RZ ;  /* 0x000000ff00047210 */ /* 0x000fc80007ffe1ff */
[----:B------:R-:W-:Y:S01]  /*13250*/  IADD3 R3, R7, R2, RZ ;  /* 0x0000000207037210 */ /* 0x000fe20007ffe0ff */
[----:B------:R-:W-:Y:S02]  /*13260*/  IMAD.MOV.U32 R2, RZ, RZ, R6 ;  /* 0x000000ffff027224 */ /* 0x000fe400078e0006 */
[----:B------:R-:W-:Y:S02]  /*13270*/  IMAD R7, R11, c[0x0][0x498], RZ ;  /* 0x000126000b077a24 */ /* 0x000fe400078e02ff */
[----:B------:R-:W-:Y:S02]  /*13280*/  IMAD R4, R4, c[0x0][0x4e8], R5 ;  /* 0x00013a0004047a24 */ /* 0x000fe400078e0205 */
[----:B------:R-:W-:-:S03]  /*13290*/  IMAD.WIDE.U32 R2, R10, c[0x0][0x498], R2 ;  /* 0x000126000a027a25 */ /* 0x000fc600078e0002 */
[----:B------:R-:W-:Y:S01]  /*132a0*/  SHF.R.S32.HI R5, RZ, 0x1f, R4 ;  /* 0x0000001fff057819 */ /* 0x000fe20000011404 */
[----:B------:R-:W-:Y:S01]  /*132b0*/  IMAD R6, R10, c[0x0][0x49c], R7 ;  /* 0x000127000a067a24 */ /* 0x000fe200078e0207 */
[----:B------:R-:W-:Y:S02]  /*132c0*/  SHF.R.S32.HI R7, RZ, 0x1f, R0 ;  /* 0x0000001fff077819 */ /* 0x000fe40000011400 */
[----:B------:R-:W-:Y:S01]  /*132d0*/  IADD3 R2, P0, R0, R2, RZ ;  /* 0x0000000200027210 */ /* 0x000fe20007f1e0ff */
[----:B------:R-:W-:-:S03]  /*132e0*/  IMAD R0, R5, c[0x0][0x488], RZ ;  /* 0x0001220005007a24 */ /* 0x000fc600078e02ff */
[----:B------:R-:W-:Y:S01]  /*132f0*/  IADD3.X R3, R7, R3, R6, P0, !PT ;  /* 0x0000000307037210 */ /* 0x000fe200007fe406 */
[----:B------:R-:W-:-:S04]  /*13300*/  IMAD R0, R4, c[0x0][0x48c], R0 ;  /* 0x0001230004007a24 */ /* 0x000fc800078e0200 */
[----:B------:R-:W-:-:S05]  /*13310*/  IMAD.WIDE.U32 R2, R4, c[0x0][0x488], R2 ;  /* 0x0001220004027a25 */ /* 0x000fca00078e0002 */
[----:B------:R-:W-:Y:S02]  /*13320*/  IADD3 R0, R3, R0, RZ ;  /* 0x0000000003007210 */ /* 0x000fe40007ffe0ff */
[----:B------:R-:W-:-:S04]  /*13330*/  LEA R4, P0, R2, c[0x0][0x450], 0x2 ;  /* 0x0001140002047a11 */ /* 0x000fc800078010ff */
[----:B------:R-:W-:Y:S01]  /*13340*/  LEA.HI.X R5, R2, c[0x0][0x454], R0, 0x2, P0 ;  /* 0x0001150002057a11 */ /* 0x000fe200000f1400 */
[----:B------:R-:W-:-:S05]  /*13350*/  IMAD.MOV.U32 R0, RZ, RZ, -0x800000 ;  /* 0xff800000ff007424 */ /* 0x000fca00078e00ff */
[----:B------:R1:W-:Y:S03]  /*13360*/  STG.E [R4.64], R0 ;  /* 0x0000000004007986 */ /* 0x0003e6000c101918 */
.L_x_214:
[----:B------:R-:W-:Y:S05]  /*13370*/  BSYNC B0 ;  /* 0x0000000000007941 */ /* 0x000fea0003800000 */
.L_x_213:
[----:B------:R-:W2:Y:S01]  /*13380*/  S2R R6, SR_CTAID.Y ;  /* 0x0000000000067919 */ /* 0x000ea20000002600 */
[----:B-1----:R-:W-:Y:S01]  /*13390*/  SHF.R.S32.HI R0, RZ, 0x1f, R9 ;  /* 0x0000001fff007819 */ /* 0x002fe20000011409 */
[----:B------:R-:W-:Y:S01]  /*133a0*/  BSSY B0, `(.L_x_215) ;  /* 0x0000044000007945 */ /* 0x000fe20003800000 */
[----:B------:R-:W-:Y:S01]  /*133b0*/  MOV R17, c[0x0][0x4e8] ;  /* 0x00013a0000117a02 */ /* 0x000fe20000000f00 */
[----:B------:R-:W1:Y:S01]  /*133c0*/  S2R R14, SR_CTAID.X ;  /* 0x00000000000e7919 */ /* 0x000e620000002500 */
[----:B------:R-:W-:Y:S02]  /*133d0*/  LEA.HI R0, R0, R9, RZ, 0x3 ;  /* 0x0000000900007211 */ /* 0x000fe400078f18ff */
[C---:B------:R-:W-:Y:S01]  /*133e0*/  ISETP.NE.AND P0, PT, R17.reuse, 0x1, PT ;  /* 0x000000011100780c */ /* 0x040fe20003f05270 */
[----:B------:R-:W-:Y:S01]  /*133f0*/  IMAD R17, R17, c[0x0][0x388], RZ ;  /* 0x0000e20011117a24 */ /* 0x000fe200078e02ff */
[----:B------:R-:W-:Y:S02]  /*13400*/  LOP3.LUT R2, R0, 0xfffffff8, RZ, 0xc0, !PT ;  /* 0xfffffff800027812 */ /* 0x000fe400078ec0ff */
[----:B------:R-:W-:-:S02]  /*13410*/  SHF.R.S32.HI R8, RZ, 0x3, R0 ;  /* 0x00000003ff087819 */ /* 0x000fc40000011400 */
[----:B------:R-:W-:-:S05]  /*13420*/  IADD3 R9, -R2, R9, RZ ;  /* 0x0000000902097210 */ /* 0x000fca0007ffe1ff */
[----:B------:R-:W-:Y:S01]  /*13430*/  IMAD R0, R9, 0x20, R8 ;  /* 0x0000002009007824 */ /* 0x000fe200078e0208 */
[----:B--2---:R-:W-:-:S04]  /*13440*/  SHF.R.S32.HI R3, RZ, 0x1f, R6 ;  /* 0x0000001fff037819 */ /* 0x004fc80000011406 */
[C---:B-1----:R-:W-:Y:S01]  /*13450*/  LEA R5, R14.reuse, R0, 0x7 ;  /* 0x000000000e057211 */ /* 0x042fe200078e38ff */
[----:B------:R-:W-:Y:S01]  /*13460*/  IMAD R2, R3, c[0x0][0x3e8], RZ ;  /* 0x0000fa0003027a24 */ /* 0x000fe200078e02ff */
[----:B------:R-:W-:Y:S02]  /*13470*/  LEA R14, R14, R8, 0x7 ;  /* 0x000000080e0e7211 */ /* 0x000fe400078e38ff */
[----:B------:R-:W-:Y:S01]  /*13480*/  MOV R0, R5 ;  /* 0x0000000500007202 */ /* 0x000fe20000000f00 */
[C---:B------:R-:W-:Y:S02]  /*13490*/  IMAD R2, R6.reuse, c[0x0][0x3ec], R2 ;  /* 0x0000fb0006027a24 */ /* 0x040fe400078e0202 */
[----:B------:R-:W-:-:S04]  /*134a0*/  IMAD.WIDE.U32 R6, R6, c[0x0][0x3e8], RZ ;  /* 0x0000fa0006067a25 */ /* 0x000fc800078e00ff */
[----:B------:R-:W-:-:S04]  /*134b0*/  @P0 IMAD.HI.U32 R4, R5, c[0x0][0x4ec], RZ ;  /* 0x00013b0005040a27 */ /* 0x000fc800078e00ff */
[----:B------:R-:W-:Y:S01]  /*134c0*/  IMAD.IADD R3, R7, 0x1, R2 ;  /* 0x0000000107037824 */ /* 0x000fe200078e0202 */
[----:B------:R-:W-:Y:S01]  /*134d0*/  @P0 SHF.R.U32.HI R0, RZ, c[0x0][0x4f0], R4 ;  /* 0x00013c00ff000a19 */ /* 0x000fe20000011604 */
[----:B------:R-:W-:Y:S02]  /*134e0*/  IMAD R7, R11, c[0x0][0x3f0], RZ ;  /* 0x0000fc000b077a24 */ /* 0x000fe400078e02ff */
[----:B------:R-:W-:Y:S01]  /*134f0*/  IMAD.MOV.U32 R2, RZ, RZ, R6 ;  /* 0x000000ffff027224 */ /* 0x000fe200078e0006 */
[----:B------:R-:W-:Y:S01]  /*13500*/  SHF.R.S32.HI R6, RZ, 0x1f, R0 ;  /* 0x0000001fff067819 */ /* 0x000fe20000011400 */
[----:B------:R-:W-:Y:S01]  /*13510*/  IMAD R7, R10, c[0x0][0x3f4], R7 ;  /* 0x0000fd000a077a24 */ /* 0x000fe200078e0207 */
[----:B------:R-:W-:Y:S01]  /*13520*/  IADD3 R4, -R0, RZ, RZ ;  /* 0x000000ff00047210 */ /* 0x000fe20007ffe1ff */
[----:B------:R-:W-:-:S04]  /*13530*/  IMAD.WIDE.U32 R2, R10, c[0x0][0x3f0], R2 ;  /* 0x0000fc000a027a25 */ /* 0x000fc800078e0002 */
[----:B------:R-:W-:Y:S02]  /*13540*/  IMAD.IADD R3, R3, 0x1, R7 ;  /* 0x0000000103037824 */ /* 0x000fe400078e0207 */
        /* <DEDUP_REMOVED lines=11> */
[----:B------:R-:W-:Y:S01]  /*13600*/  LEA.HI.X R15, R2, c[0x0][0x384], R0, 0x1, P0 ;  /* 0x0000e100020f7a11 */ /* 0x000fe200000f0c00 */
[----:B------:R-:W-:Y:S01]  /*13610*/  IMAD.SHL.U32 R0, R9, 0x8, RZ ;  /* 0x0000000809007824 */ /* 0x000fe200078e00ff */
[----:B------:R-:W-:Y:S01]  /*13620*/  ISETP.GE.AND P0, PT, R14, R17, PT ;  /* 0x000000110e00720c */ /* 0x000fe20003f06270 */
[----:B------:R1:W2:Y:S03]  /*13630*/  SHFL.IDX PT, R2, R16, RZ, 0x181f ;  /* 0x00181fff10027589 */ /* 0x0002a600000e0000 */
[C---:B------:R-:W-:Y:S01]  /*13640*/  IADD3 R11, R0.reuse, 0x40, RZ ;  /* 0x00000040000b7810 */ /* 0x040fe20007ffe0ff */
[----:B------:R1:W3:Y:S01]  /*13650*/  SHFL.IDX PT, R3, R15, RZ, 0x181f ;  /* 0x00181fff0f037589 */ /* 0x0002e200000e0000 */
[C---:B------:R-:W-:Y:S02]  /*13660*/  IADD3 R12, R0.reuse, 0x80, RZ ;  /* 0x00000080000c7810 */ /* 0x040fe40007ffe0ff */
[----:B------:R-:W-:-:S05]  /*13670*/  IADD3 R13, R0, 0xc0, RZ ;  /* 0x000000c0000d7810 */ /* 0x000fca0007ffe0ff */
        /* <DEDUP_REMOVED lines=22> */
.L_x_216:
[----:B------:R-:W-:Y:S05]  /*137e0*/  BSYNC B0 ;  /* 0x0000000000007941 */ /* 0x000fea0003800000 */
.L_x_215:
        /* <DEDUP_REMOVED lines=27> */
.L_x_218:
[----:B------:R-:W-:Y:S05]  /*139a0*/  BSYNC B0 ;  /* 0x0000000000007941 */ /* 0x000fea0003800000 */
.L_x_217:
        /* <DEDUP_REMOVED lines=27> */
.L_x_220:
[----:B------:R-:W-:Y:S05]  /*13b60*/  BSYNC B0 ;  /* 0x0000000000007941 */ /* 0x000fea0003800000 */
.L_x_219:
        /* <DEDUP_REMOVED lines=28> */
.L_x_221:
        /* <DEDUP_REMOVED lines=13> */
.L_x_1531:


//--------------------- .text._ZN7cutlass13device_kernelIN5flash19enable_sm80_to_sm89INS1_16FlashAttnFwdSm80INS1_25CollectiveMainloopFwdSm80ILi8ELi1ELb1EN4cute5tupleIJNS5_1CILi128EEENS7_ILi48EEENS7_ILi256EEEEEELi256ENS_10bfloat16_tEfNS_4arch4Sm80ELb0ELb1ELb1ELb1ELb0ELb0ELb1ELb0EEENS1_21CollectiveEpilogueFwdINS6_IJS8_SA_S9_EEENS6_IJNS7_ILi1EEESI_SI_EEESC_SE_Li256ELb1ELb1ELb0ELb0EEENS1_19SingleTileSchedulerILb1ELb0ELb1ELi128EEEEEEEEEvNT_6ParamsE --------------------------
	.section	.text._ZN7cutlass13device_kernelIN5flash19enable_sm80_to_sm89INS1_16FlashAttnFwdSm80INS1_25CollectiveMainloopFwdSm80ILi8ELi1ELb1EN4cute5tupleIJNS5_1CILi128EEENS7_ILi48EEENS7_ILi256EEEEEELi256ENS_10bfloat16_tEfNS_4arch4Sm80ELb0ELb1ELb1ELb1ELb0ELb0ELb1ELb0EEENS1_21CollectiveEpilogueFwdINS6_IJS8_SA_S9_EEENS6_IJNS7_ILi1EEESI_SI_EEESC_SE_Li256ELb1ELb1ELb0ELb0EEENS1_19SingleTileSchedulerILb1ELb0ELb1ELi128EEEEEEEEEvNT_6ParamsE,"ax",@progbits
	.sectioninfo	@"SHI_REGISTERS=255"
	.align	128
.text._ZN7cutlass13device_kernelIN5flash19enable_sm80_to_sm89INS1_16FlashAttnFwdSm80INS1_25CollectiveMainloopFwdSm80ILi8ELi1ELb1EN4cute5tupleIJNS5_1CILi128EEENS7_ILi48EEENS7_ILi256EEEEEELi256ENS_10bfloat16_tEfNS_4arch4Sm80ELb0ELb1ELb1ELb1ELb0ELb0ELb1ELb0EEENS1_21CollectiveEpilogueFwdINS6_IJS8_SA_S9_EEENS6_IJNS7_ILi1EEESI_SI_EEESC_SE_Li256ELb1ELb1ELb0ELb0EEENS1_19SingleTileSchedulerILb1ELb0ELb1ELi128EEEEEEEEEvNT_6ParamsE:
        .type           _ZN7cutlass13device_kernelIN5flash19enable_sm80_to_sm89INS1_16FlashAttnFwdSm80INS1_25CollectiveMainloopFwdSm80ILi8ELi1ELb1EN4cute5tupleIJNS5_1CILi128EEENS7_ILi48EEENS7_ILi256EEEEEELi256ENS_10bfloat16_tEfNS_4arch4Sm80ELb0ELb1ELb1ELb1ELb0ELb0ELb1ELb0EEENS1_21CollectiveEpilogueFwdINS6_IJS8_SA_S9_EEENS6_IJNS7_ILi1EEESI_SI_EEESC_SE_Li256ELb1ELb1ELb0ELb0EEENS1_19SingleTileSchedulerILb1ELb0ELb1ELi128EEEEEEEEEvNT_6ParamsE,@function
        .size           _ZN7cutlass13device_kernelIN5flash19enable_sm80_to_sm89INS1_16FlashAttnFwdSm80INS1_25CollectiveMainloopFwdSm80ILi8ELi1ELb1EN4cute5tupleIJNS5_1CILi128EEENS7_ILi48EEENS7_ILi256EEEEEELi256ENS_10bfloat16_tEfNS_4arch4Sm80ELb0ELb1ELb1ELb1ELb0ELb0ELb1ELb0EEENS1_21CollectiveEpilogueFwdINS6_IJS8_SA_S9_EEENS6_IJNS7_ILi1EEESI_SI_EEESC_SE_Li256ELb1ELb1ELb0ELb0EEENS1_19SingleTileSchedulerILb1ELb0ELb1ELi128EEEEEEEEEvNT_6ParamsE,(.L_x_1532 - _ZN7cutlass13device_kernelIN5flash19enable_sm80_to_sm89INS1_16FlashAttnFwdSm80INS1_25CollectiveMainloopFwdSm80ILi8ELi1ELb1EN4cute5tupleIJNS5_1CILi128EEENS7_ILi48EEENS7_ILi256EEEEEELi256ENS_10bfloat16_tEfNS_4arch4Sm80ELb0ELb1ELb1ELb1ELb0ELb0ELb1ELb0EEENS1_21CollectiveEpilogueFwdINS6_IJS8_SA_S9_EEENS6_IJNS7_ILi1EEESI_SI_EEESC_SE_Li256ELb1ELb1ELb0ELb0EEENS1_19SingleTileSchedulerILb1ELb0ELb1ELi128EEEEEEEEEvNT_6ParamsE)
        .other          _ZN7cutlass13device_kernelIN5flash19enable_sm80_to_sm89INS1_16FlashAttnFwdSm80INS1_25CollectiveMainloopFwdSm80ILi8ELi1ELb1EN4cute5tupleIJNS5_1CILi128EEENS7_ILi48EEENS7_ILi256EEEEEELi256ENS_10bfloat16_tEfNS_4arch4Sm80ELb0ELb1ELb1ELb1ELb0ELb0ELb1ELb0EEENS1_21CollectiveEpilogueFwdINS6_IJS8_SA_S9_EEENS6_IJNS7_ILi1EEESI_SI_EEESC_SE_Li256ELb1ELb1ELb0ELb0EEENS1_19SingleTileSchedulerILb1ELb0ELb1ELi128EEEEEEEEEvNT_6ParamsE,@"STO_CUDA_ENTRY STV_DEFAULT"
_ZN7cutlass13device_kernelIN5flash19enable_sm80_to_sm89INS1_16FlashAttnFwdSm80INS1_25CollectiveMainloopFwdSm80ILi8ELi1ELb1EN4cute5tupleIJNS5_1CILi128EEENS7_ILi48EEENS7_ILi256EEEEEELi256ENS_10bfloat16_tEfNS_4arch4Sm80ELb0ELb1ELb1ELb1ELb0ELb0ELb1ELb0EEENS1_21CollectiveEpilogueFwdINS6_IJS8_SA_S9_EEENS6_IJNS7_ILi1EEESI_SI_EEESC_SE_Li256ELb1ELb1ELb0ELb0EEENS1_19SingleTileSchedulerILb1ELb0ELb1ELi128EEEEEEEEEvNT_6ParamsE:
[----:B------:R-:W-:Y:S02]  /*0000*/  MOV R1, c[0x0][0x28] ;  /* 0x00000a0000017a02 */ /* 0x000fe40000000f00 */
[----:B------:R-:W1:Y:S01]  /*0010*/  S2R R81, SR_TID.X ;  /* 0x0000000000517919 */ /* 0x000e620000002100 */
[----:B------:R-:W2:Y:S01]  /*0020*/  S2UR UR13, SR_CTAID.Z ;  /* 0x00000000000d79c3 */ /* 0x000ea20000002700 */
[----:B------:R-:W-:Y:S01]  /*0030*/  UMOV UR7, 0x4 ;  /* 0x0000000400077882 */ /* 0x000fe20000000000 */
[----:B------:R-:W-:Y:S01]  /*0040*/  IADD3 R1, R1, -0xa0, RZ ;  /* 0xffffff6001017810 */ /* 0x000fe20007ffe0ff */
[----:B------:R-:W-:Y:S02]  /*0050*/  ULDC.64 UR4, c[0x0][0x568] ;  /* 0x00015a0000047ab9 */ /* 0x000fe40000000a00 */
[----:B------:R-:W-:-:S03]  /*0060*/  ULDC.64 UR18, c[0x0][0x118] ;  /* 0x0000460000127ab9 */ /* 0x000fc60000000a00 */
[----:B------:R-:W3:Y:S01]  /*0070*/  S2UR UR11, SR_CTAID.X ;  /* 0x00000000000b79c3 */ /* 0x000ee20000002500 */
[----:B-1----:R-:W-:Y:S01]  /*0080*/  SHF.R.U32.HI R0, RZ, 0x5, R81 ;  /* 0x00000005ff007819 */ /* 0x002fe20000011651 */
[----:B--2---:R-:W-:-:S05]  /*0090*/  UIMAD.WIDE UR4, UR13, UR7, UR4 ;  /* 0x000000070d0472a5 */ /* 0x004fca000f8e0204 */
[----:B------:R-:W1:Y:S02]  /*00a0*/  SHFL.IDX PT, R0, R0, RZ, 0x1f ;  /* 0x00001fff00007589 */ /* 0x000e6400000e0000 */
[----:B-1----:R-:W-:-:S13]  /*00b0*/  ISETP.NE.AND P0, PT, R0, RZ, PT ;  /* 0x000000ff0000720c */ /* 0x002fda0003f05270 */
[----:B---3--:R-:W-:Y:S05]  /*00c0*/  @!P0 BRA `(.L_x_222) ;  /* 0x000001c000008947 */ /* 0x008fea0003800000 */
[----:B------:R-:W-:-:S04]  /*00d0*/  ISETP.NE.U32.AND P0, PT, RZ, c[0x0][0x568], PT ;  /* 0x00015a00ff007a0c */ /* 0x000fc80003f05070 */
[----:B------:R-:W-:-:S13]  /*00e0*/  ISETP.NE.AND.EX P0, PT, RZ, c[0x0][0x56c], PT, P0 ;  /* 0x00015b00ff007a0c */ /* 0x000fda0003f05300 */
[----:B------:R-:W-:Y:S05]  /*00f0*/  @!P0 BRA `(.L_x_223) ;  /* 0x0000005000008947 */ /* 0x000fea0003800000 */
[----:B------:R-:W-:Y:S02]  /*0100*/  MOV R2, UR4 ;  /* 0x0000000400027c02 */ /* 0x000fe40008000f00 */
[----:B------:R-:W-:-:S05]  /*0110*/  MOV R3, UR5 ;  /* 0x0000000500037c02 */ /* 0x000fca0008000f00 */
[----:B------:R-:W2:Y:S02]  /*0120*/  LDG.E R0, [R2.64] ;  /* 0x0000001202007981 */ /* 0x000ea4000c1e1900 */
[----:B--2---:R1:W2:Y:S02]  /*0130*/  R2UR UR5, R0 ;  /* 0x00000000000573c2 */ /* 0x0042a400000e0000 */
[----:B-12---:R-:W-:Y:S05]  /*0140*/  BRA `(.L_x_224) ;  /* 0x000000e000007947 */ /* 0x006fea0003800000 */
.L_x_223:
[----:B------:R-:W-:-:S04]  /*0150*/  ISETP.NE.U32.AND P0, PT, RZ, c[0x0][0x560], PT ;  /* 0x00015800ff007a0c */ /* 0x000fc80003f05070 */
[----:B------:R-:W-:-:S13]  /*0160*/  ISETP.NE.AND.EX P0, PT, RZ, c[0x0][0x564], PT, P0 ;  /* 0x00015900ff007a0c */ /* 0x000fda0003f05300 */
[----:B------:R-:W-:Y:S05]  /*0170*/  @!P0 BRA `(.L_x_225) ;  /* 0x000000a000008947 */ /* 0x000fea0003800000 */
[----:B------:R-:W-:Y:S02]  /*0180*/  ULDC.64 UR4, c[0x0][0x560] ;  /* 0x0001580000047ab9 */ /* 0x000fe40000000a00 */
[----:B------:R-:W-:-:S06]  /*0190*/  UIMAD.WIDE UR4, UR13, UR7, UR4 ;  /* 0x000000070d0472a5 */ /* 0x000fcc000f8e0204 */
[----:B------:R-:W-:Y:S02]  /*01a0*/  MOV R2, UR4 ;  /* 0x0000000400027c02 */ /* 0x000fe40008000f00 */
[----:B------:R-:W-:-:S05]  /*01b0*/  MOV R3, UR5 ;  /* 0x0000000500037c02 */ /* 0x000fca0008000f00 */
[----:B------:R1:W2:Y:S04]  /*01c0*/  LDG.E R0, [R2.64] ;  /* 0x0000001202007981 */ /* 0x0002a8000c1e1900 */
[----:B-1----:R-:W3:Y:S01]  /*01d0*/  LDG.E R2, [R2.64+0x4] ;  /* 0x0000041202027981 */ /* 0x002ee2000c1e1900 */
[----:B--2---:R-:W1:Y:S08]  /*01e0*/  R2UR UR4, R0 ;  /* 0x00000000000473c2 */ /* 0x004e7000000e0000 */
[----:B---3--:R-:W1:Y:S02]  /*01f0*/  R2UR UR5, R2 ;  /* 0x00000000020573c2 */ /* 0x008e6400000e0000 */
[----:B-1----:R-:W-:Y:S01]  /*0200*/  UIADD3 UR5, -UR4, UR5, URZ ;  /* 0x0000000504057290 */ /* 0x002fe2000fffe13f */
[----:B------:R-:W-:Y:S05]  /*0210*/  BRA `(.L_x_224) ;  /* 0x0000001000007947 */ /* 0x000fea0003800000 */
.L_x_225:
[----:B------:R-:W-:Y:S02]  /*0220*/  ULDC UR5, c[0x0][0x54c] ;  /* 0x0001530000057ab9 */ /* 0x000fe40000000800 */
.L_x_224:
[----:B------:R-:W-:Y:S02]  /*0230*/  ULDC UR4, c[0x0][0x548] ;  /* 0x0001520000047ab9 */ /* 0x000fe40000000800 */
[----:B------:R-:W-:-:S02]  /*0240*/  USHF.L.U32 UR11, UR11, 0x7, URZ ;  /* 0x000000070b0b7899 */ /* 0x000fc4000800063f */
[----:B------:R-:W-:-:S04]  /*0250*/  UIMAD UR4, UR5, UR4, URZ ;  /* 0x00000004050472a4 */ /* 0x000fc8000f8e023f */
[----:B------:R-:W-:-:S04]  /*0260*/  UISETP.GE.AND UP0, UPT, UR11, UR4, UPT ;  /* 0x000000040b00728c */ /* 0x000fc8000bf06270 */
[----:B------:R-:W-:Y:S01]  /*0270*/  USEL UR13, UR13, 0xffffffff, !UP0 ;  /* 0xffffffff0d0d7887 */ /* 0x000fe2000c000000 */
[----:B------:R-:W-:Y:S05]  /*0280*/  BRA `(.L_x_226) ;  /* 0x000001b000007947 */ /* 0x000fea0003800000 */
.L_x_222:
        /* <DEDUP_REMOVED lines=8> */
.L_x_227:
        /* <DEDUP_REMOVED lines=13> */
.L_x_229:
[----:B------:R-:W-:Y:S02]  /*03e0*/  ULDC UR5, c[0x0][0x54c] ;  /* 0x0001530000057ab9 */ /* 0x000fe40000000800 */
.L_x_228:
[----:B------:R-:W-:Y:S02]  /*03f0*/  ULDC UR4, c[0x0][0x548] ;  /* 0x0001520000047ab9 */ /* 0x000fe40000000800 */
[----:B------:R-:W-:-:S02]  /*0400*/  USHF.L.U32 UR11, UR11, 0x7, URZ ;  /* 0x000000070b0b7899 */ /* 0x000fc4000800063f */
[----:B------:R-:W-:-:S04]  /*0410*/  UIMAD UR4, UR5, UR4, URZ ;  /* 0x00000004050472a4 */ /* 0x000fc8000f8e023f */
[----:B------:R-:W-:-:S04]  /*0420*/  UISETP.GE.AND UP0, UPT, UR11, UR4, UPT ;  /* 0x000000040b00728c */ /* 0x000fc8000bf06270 */
[----:B------:R-:W-:-:S06]  /*0430*/  USEL UR13, UR13, 0xffffffff, !UP0 ;  /* 0xffffffff0d0d7887 */ /* 0x000fcc000c000000 */
.L_x_226:
[----:B------:R-:W-:-:S13]  /*0440*/  ISETP.LE.AND P0, PT, RZ, UR13, PT ;  /* 0x0000000dff007c0c */ /* 0x000fda000bf03270 */
[----:B------:R-:W-:Y:S05]  /*0450*/  @!P0 EXIT ;  /* 0x000000000000894d */ /* 0x000fea0003800000 */
[----:B------:R-:W-:Y:S02]  /*0460*/  ULDC.64 UR14, c[0x0][0x370] ;  /* 0x0000dc00000e7ab9 */ /* 0x000fe40000000a00 */
[----:B------:R-:W-:Y:S02]  /*0470*/  ULDC.64 UR4, c[0x0][0x360] ;  /* 0x0000d80000047ab9 */ /* 0x000fe40000000a00 */
[----:B------:R-:W-:Y:S02]  /*0480*/  UISETP.NE.U32.AND UP0, UPT, URZ, UR14, UPT ;  /* 0x0000000e3f00728c */ /* 0x000fe4000bf05070 */
[----:B------:R-:W-:Y:S02]  /*0490*/  UISETP.NE.U32.AND UP2, UPT, URZ, UR4, UPT ;  /* 0x000000043f00728c */ /* 0x000fe4000bf45070 */
[----:B------:R-:W-:Y:S02]  /*04a0*/  UISETP.NE.AND.EX UP1, UPT, URZ, UR15, UPT, UP0 ;  /* 0x0000000f3f00728c */ /* 0x000fe4000bf25300 */
[----:B------:R-:W-:-:S02]  /*04b0*/  UISETP.NE.AND.EX UP0, UPT, URZ, UR5, UPT, UP2 ;  /* 0x000000053f00728c */ /* 0x000fc4000bf05320 */
[----:B------:R-:W-:Y:S02]  /*04c0*/  ULDC.64 UR8, c[0x0][0x348] ;  /* 0x0000d20000087ab9 */ /* 0x000fe40000000a00 */
[----:B------:R-:W-:Y:S01]  /*04d0*/  ULDC.64 UR4, c[0x0][0x360] ;  /* 0x0000d80000047ab9 */ /* 0x000fe20000000a00 */
[----:B------:R-:W-:Y:S01]  /*04e0*/  PLOP3.LUT P2, PT, PT, PT, UP1, 0x80, 0x0 ;  /* 0x000000000000781c */ /* 0x000fe20003f4f018 */
[----:B------:R-:W-:Y:S01]  /*04f0*/  UISETP.NE.U32.AND UP3, UPT, URZ, UR8, UPT ;  /* 0x000000083f00728c */ /* 0x000fe2000bf65070 */
[----:B------:R-:W-:Y:S01]  /*0500*/  PLOP3.LUT P1, PT, PT, PT, UP0, 0x80, 0x0 ;  /* 0x000000000000781c */ /* 0x000fe20003f2f008 */
[----:B------:R-:W-:Y:S02]  /*0510*/  ULDC.64 UR14, c[0x0][0x370] ;  /* 0x0000dc00000e7ab9 */ /* 0x000fe40000000a00 */
[----:B------:R-:W-:Y:S02]  /*0520*/  UISETP.NE.AND.EX UP3, UPT, URZ, UR9, UPT, UP3 ;  /* 0x000000093f00728c */ /* 0x000fe4000bf65330 */
[----:B------:R-:W-:-:S02]  /*0530*/  @UP0 UIMAD.WIDE UR4, UR13, UR7, UR4 ;  /* 0x000000070d0402a5 */ /* 0x000fc4000f8e0204 */
[----:B------:R-:W-:Y:S02]  /*0540*/  ULDC.64 UR8, c[0x0][0x348] ;  /* 0x0000d20000087ab9 */ /* 0x000fe40000000a00 */
[----:B------:R-:W-:Y:S01]  /*0550*/  @UP1 UIMAD.WIDE UR14, UR13, UR7, UR14 ;  /* 0x000000070d0e12a5 */ /* 0x000fe2000f8e020e */
[----:B------:R-:W-:Y:S01]  /*0560*/  PLOP3.LUT P0, PT, PT, PT, UP3, 0x80, 0x0 ;  /* 0x000000000000781c */ /* 0x000fe20003f0f038 */
[----:B------:R-:W-:Y:S01]  /*0570*/  IMAD.U32 R2, RZ, RZ, UR4 ;  /* 0x00000004ff027e24 */ /* 0x000fe2000f8e00ff */
[----:B------:R-:W-:Y:S01]  /*0580*/  MOV R3, UR5 ;  /* 0x0000000500037c02 */ /* 0x000fe20008000f00 */
[----:B------:R-:W-:Y:S02]  /*0590*/  ULDC.64 UR4, c[0x0][0x350] ;  /* 0x0000d40000047ab9 */ /* 0x000fe40000000a00 */
[----:B------:R-:W-:Y:S01]  /*05a0*/  UISETP.NE.U32.AND UP0, UPT, URZ, UR4, UPT ;  /* 0x000000043f00728c */ /* 0x000fe2000bf05070 */
[----:B------:R-:W-:Y:S01]  /*05b0*/  IMAD.U32 R5, RZ, RZ, UR15 ;  /* 0x0000000fff057e24 */ /* 0x000fe2000f8e00ff */
[----:B------:R-:W-:Y:S01]  /*05c0*/  UIMAD.WIDE UR8, UR13, UR7, UR8 ;  /* 0x000000070d0872a5 */ /* 0x000fe2000f8e0208 */
[----:B------:R-:W-:Y:S01]  /*05d0*/  IMAD.U32 R4, RZ, RZ, UR14 ;  /* 0x0000000eff047e24 */ /* 0x000fe2000f8e00ff */
[----:B------:R-:W-:Y:S01]  /*05e0*/  UISETP.NE.AND.EX UP2, UPT, URZ, UR5, UPT, UP0 ;  /* 0x000000053f00728c */ /* 0x000fe2000bf45300 */
[----:B------:R1:W2:Y:S02]  /*05f0*/  @P1 LDG.E R0, [R2.64] ;  /* 0x0000001202001981 */ /* 0x0002a4000c1e1900 */
[----:B------:R-:W-:Y:S01]  /*0600*/  ULDC.64 UR4, c[0x0][0x350] ;  /* 0x0000d40000047ab9 */ /* 0x000fe20000000a00 */
[----:B------:R-:W-:Y:S01]  /*0610*/  IMAD.U32 R8, RZ, RZ, UR8 ;  /* 0x00000008ff087e24 */ /* 0x000fe2000f8e00ff */
[----:B------:R3:W4:Y:S01]  /*0620*/  @P2 LDG.E R5, [R4.64] ;  /* 0x0000001204052981 */ /* 0x000722000c1e1900 */
[----:B------:R-:W-:Y:S01]  /*0630*/  PLOP3.LUT P3, PT, PT, PT, UP2, 0x80, 0x0 ;  /* 0x000000000000781c */ /* 0x000fe20003f6f028 */
[----:B------:R-:W-:Y:S01]  /*0640*/  IMAD.U32 R9, RZ, RZ, UR9 ;  /* 0x00000009ff097e24 */ /* 0x000fe2000f8e00ff */
[----:B------:R-:W-:Y:S01]  /*0650*/  UIMAD.WIDE UR4, UR13, UR7, UR4 ;  /* 0x000000070d0472a5 */ /* 0x000fe2000f8e0204 */
[----:B------:R-:W-:-:S05]  /*0660*/  MOV R6, RZ ;  /* 0x000000ff00067202 */ /* 0x000fca0000000f00 */
[----:B-1----:R-:W-:Y:S01]  /*0670*/  IMAD.U32 R2, RZ, RZ, UR4 ;  /* 0x00000004ff027e24 */ /* 0x002fe2000f8e00ff */
[----:B------:R-:W-:Y:S01]  /*0680*/  MOV R3, UR5 ;  /* 0x0000000500037c02 */ /* 0x000fe20008000f00 */
[----:B---3--:R-:W3:Y:S04]  /*0690*/  @P0 LDG.E R4, [R8.64] ;  /* 0x0000001208040981 */ /* 0x008ee8000c1e1900 */
[----:B------:R1:W5:Y:S01]  /*06a0*/  @P3 LDG.E R6, [R2.64] ;  /* 0x0000001202063981 */ /* 0x000362000c1e1900 */
[----:B------:R-:W-:Y:S01]  /*06b0*/  PLOP3.LUT P0, PT, PT, PT, UP3, 0x80, 0x0 ;  /* 0x000000000000781c */ /* 0x000fe20003f0f038 */
[----:B------:R-:W-:Y:S02]  /*06c0*/  UMOV UR16, URZ ;  /* 0x0000003f00107c82 */ /* 0x000fe40008000000 */
[----:B------:R-:W-:-:S02]  /*06d0*/  ULDC UR12, c[0x0][0x168] ;  /* 0x00005a00000c7ab9 */ /* 0x000fc40000000800 */
[----:B------:R-:W-:Y:S02]  /*06e0*/  UMOV UR6, URZ ;  /* 0x0000003f00067c82 */ /* 0x000fe40008000000 */
[----:B------:R-:W-:Y:S01]  /*06f0*/  ULDC UR10, c[0x0][0x1d0] ;  /* 0x00007400000a7ab9 */ /* 0x000fe20000000800 */
[----:B--2---:R1:W2:Y:S08]  /*0700*/  @P1 R2UR UR12, R0 ;  /* 0x00000000000c13c2 */ /* 0x0042b000000e0000 */
[----:B----4-:R1:W4:Y:S08]  /*0710*/  @P2 R2UR UR16, R5 ;  /* 0x00000000051023c2 */ /* 0x01033000000e0000 */
[----:B---3--:R1:W3:Y:S02]  /*0720*/  @P0 R2UR UR6, R4 ;  /* 0x00000000040603c2 */ /* 0x0082e400000e0000 */
[----:B-1-34-:R-:W-:Y:S05]  /*0730*/  @P1 BRA `(.L_x_230) ;  /* 0x0000007000001947 */ /* 0x01afea0003800000 */
[----:B--2---:R-:W-:-:S13]  /*0740*/  PLOP3.LUT P0, PT, PT, PT, UP3, 0x40, 0x0 ;  /* 0x000000000000781c */ /* 0x004fda0003f0e838 */
[----:B------:R-:W-:Y:S05]  /*0750*/  @P0 BRA `(.L_x_230) ;  /* 0x0000005000000947 */ /* 0x000fea0003800000 */
[----:B------:R-:W2:Y:S04]  /*0760*/  LDG.E R4, [R8.64] ;  /* 0x0000001208047981 */ /* 0x000ea8000c1e1900 */
[----:B------:R-:W3:Y:S01]  /*0770*/  LDG.E R0, [R8.64+0x4] ;  /* 0x0000041208007981 */ /* 0x000ee2000c1e1900 */
[----:B--2---:R-:W1:Y:S08]  /*0780*/  R2UR UR12, R4 ;  /* 0x00000000040c73c2 */ /* 0x004e7000000e0000 */
[----:B---3--:R-:W1:Y:S02]  /*0790*/  R2UR UR4, R0 ;  /* 0x00000000000473c2 */ /* 0x008e6400000e0000 */
[----:B-1----:R-:W-:-:S06]  /*07a0*/  UIADD3 UR12, -UR12, UR4, URZ ;  /* 0x000000040c0c7290 */ /* 0x002fcc000fffe13f */
.L_x_230:
[----:B--2---:R-:W-:-:S04]  /*07b0*/  ISETP.NE.U32.AND P0, PT, RZ, c[0x0][0x368], PT ;  /* 0x0000da00ff007a0c */ /* 0x004fc80003f05070 */
[----:B------:R-:W-:-:S13]  /*07c0*/  ISETP.NE.AND.EX P0, PT, RZ, c[0x0][0x36c], PT, P0 ;  /* 0x0000db00ff007a0c */ /* 0x000fda0003f05300 */
[----:B------:R-:W-:Y:S05]  /*07d0*/  @!P0 BRA `(.L_x_231) ;  /* 0x0000007000008947 */ /* 0x000fea0003800000 */
[----:B------:R-:W-:Y:S02]  /*07e0*/  ULDC.64 UR4, c[0x0][0x368] ;  /* 0x0000da0000047ab9 */ /* 0x000fe40000000a00 */
[----:B------:R-:W-:-:S06]  /*07f0*/  UIMAD.WIDE UR4, UR13, UR7, UR4 ;  /* 0x000000070d0472a5 */ /* 0x000fcc000f8e0204 */
[----:B------:R-:W-:Y:S02]  /*0800*/  MOV R2, UR4 ;  /* 0x0000000400027c02 */ /* 0x000fe40008000f00 */
[----:B------:R-:W-:-:S05]  /*0810*/  MOV R3, UR5 ;  /* 0x0000000500037c02 */ /* 0x000fca0008000f00 */
[----:B------:R-:W2:Y:S02]  /*0820*/  LDG.E R0, [R2.64] ;  /* 0x0000001202007981 */ /* 0x000ea4000c1e1900 */
[----:B--2---:R1:W2:Y:S02]  /*0830*/  R2UR UR10, R0 ;  /* 0x00000000000a73c2 */ /* 0x0042a400000e0000 */
[----:B-12---:R-:W-:Y:S05]  /*0840*/  BRA `(.L_x_232) ;  /* 0x0000006000007947 */ /* 0x006fea0003800000 */
.L_x_231:
[----:B------:R-:W-:Y:S05]  /*0850*/  @!P3 BRA `(.L_x_232) ;  /* 0x000000500000b947 */ /* 0x000fea0003800000 */
[----:B------:R1:W2:Y:S04]  /*0860*/  LDG.E R0, [R2.64] ;  /* 0x0000001202007981 */ /* 0x0002a8000c1e1900 */
[----:B-1----:R-:W3:Y:S01]  /*0870*/  LDG.E R2, [R2.64+0x4] ;  /* 0x0000041202027981 */ /* 0x002ee2000c1e1900 */
[----:B--2---:R-:W1:Y:S08]  /*0880*/  R2UR UR10, R0 ;  /* 0x00000000000a73c2 */ /* 0x004e7000000e0000 */
[----:B---3--:R-:W1:Y:S02]  /*0890*/  R2UR UR4, R2 ;  /* 0x00000000020473c2 */ /* 0x008e6400000e0000 */
[----:B-1----:R-:W-:-:S06]  /*08a0*/  UIADD3 UR10, -UR10, UR4, URZ ;  /* 0x000000040a0a7290 */ /* 0x002fcc000fffe13f */
.L_x_232:
[----:B------:R-:W-:Y:S01]  /*08b0*/  ULDC UR4, c[0x0][0x2c4] ;  /* 0x0000b10000047ab9 */ /* 0x000fe20000000800 */
[----:B-----5:R-:W-:Y:S01]  /*08c0*/  IADD3 R9, R6, UR16, RZ ;  /* 0x0000001006097c10 */ /* 0x020fe2000fffe0ff */
[----:B------:R-:W-:-:S02]  /*08d0*/  UISETP.NE.AND UP0, UPT, UR4, 0x1, UPT ;  /* 0x000000010400788c */ /* 0x000fc4000bf05270 */
[----:B------:R-:W-:Y:S02]  /*08e0*/  UIADD3 UR14, UR11, 0x7f, URZ ;  /* 0x0000007f0b0e7890 */ /* 0x000fe4000fffe03f */
[----:B------:R-:W-:Y:S02]  /*08f0*/  ULDC.64 UR4, c[0x0][0x2c8] ;  /* 0x0000b20000047ab9 */ /* 0x000fe40000000a00 */
[----:B------:R-:W-:Y:S02]  /*0900*/  ULDC.64 UR8, c[0x0][0x328] ;  /* 0x0000ca0000087ab9 */ /* 0x000fe40000000a00 */
[----:B------:R-:W-:Y:S02]  /*0910*/  UP2UR UR15, UPR, URZ, 0x1 ;  /* 0x000000013f0f7883 */ /* 0x000fe40008000000 */
[----:B------:R-:W-:Y:S02]  /*0920*/  UIADD3 UR10, -UR16, UR10, URZ ;  /* 0x0000000a100a7290 */ /* 0x000fe4000fffe13f */
[----:B------:R-:W-:-:S04]  /*0930*/  @UP0 UIADD3 UR20, UR11, 0x7f, URZ ;  /* 0x0000007f0b140890 */ /* 0x000fc8000fffe03f */
[----:B------:R-:W-:Y:S02]  /*0940*/  UIMAD.WIDE.U32 UR20, UR20, UR4, URZ ;  /* 0x00000004141472a5 */ /* 0x000fe4000f8e003f */
[----:B------:R-:W-:-:S05]  /*0950*/  UIADD3 UR4, UR10, 0x1, -UR12 ;  /* 0x000000010a047890 */ /* 0x000fca000fffe80c */
[----:B------:R-:W-:Y:S02]  /*0960*/  @UP0 UMOV UR17, UR21 ;  /* 0x0000001500110c82 */ /* 0x000fe40008000000 */
[----:B------:R-:W-:Y:S02]  /*0970*/  @UP0 USHF.R.U32.HI UR14, URZ, UR5, UR17 ;  /* 0x000000053f0e0299 */ /* 0x000fe40008011611 */
[----:B------:R-:W-:Y:S02]  /*0980*/  UISETP.GE.AND UP0, UPT, UR9, 0x1, UPT ;  /* 0x000000010900788c */ /* 0x000fe4000bf06270 */
[----:B------:R-:W-:Y:S02]  /*0990*/  UIADD3 UR4, UR4, UR14, URZ ;  /* 0x0000000e04047290 */ /* 0x000fe4000fffe03f */
[----:B------:R-:W-:Y:S02]  /*09a0*/  UP2UR UR14, UPR, URZ, 0x1 ;  /* 0x000000013f0e7883 */ /* 0x000fe40008000000 */
[----:B------:R-:W-:Y:S01]  /*09b0*/  PLOP3.LUT P0, PT, PT, PT, UP0, 0x40, 0x0 ;  /* 0x000000000000781c */ /* 0x000fe20003f0e808 */
[----:B------:R-:W-:-:S12]  /*09c0*/  UIADD3 UR8, UR4, UR8, URZ ;  /* 0x0000000804087290 */ /* 0x000fd8000fffe03f */
[----:B------:R-:W-:Y:S05]  /*09d0*/  @P0 BRA `(.L_x_233) ;  /* 0x0000014000000947 */ /* 0x000fea0003800000 */
[----:B------:R-:W-:Y:S01]  /*09e0*/  ISETP.LT.AND P0, PT, RZ, UR4, PT ;  /* 0x00000004ff007c0c */ /* 0x000fe2000bf01270 */
[----:B------:R-:W-:-:S12]  /*09f0*/  UIADD3 UR16, UR4, -0x1, URZ ;  /* 0xffffffff04107890 */ /* 0x000fd8000fffe03f */
[----:B------:R-:W-:Y:S05]  /*0a00*/  @P0 BRA `(.L_x_234) ;  /* 0x0000008000000947 */ /* 0x000fea0003800000 */
[----:B------:R-:W-:Y:S02]  /*0a10*/  UISETP.NE.AND UP0, UPT, UR9, 0x1, UPT ;  /* 0x000000010900788c */ /* 0x000fe4000bf05270 */
[----:B------:R-:W-:-:S03]  /*0a20*/  UIADD3 UR16, -UR4, URZ, URZ ;  /* 0x0000003f04107290 */ /* 0x000fc6000fffe13f */
[----:B------:R-:W-:Y:S02]  /*0a30*/  ULDC.64 UR4, c[0x0][0x330] ;  /* 0x0000cc0000047ab9 */ /* 0x000fe40000000a00 */
[----:B------:R-:W-:-:S07]  /*0a40*/  UIMAD.WIDE.U32 UR20, UR16, UR4, URZ ;  /* 0x00000004101472a5 */ /* 0x000fce000f8e003f */
[----:B------:R-:W-:Y:S02]  /*0a50*/  @UP0 UMOV UR17, UR21 ;  /* 0x0000001500110c82 */ /* 0x000fe40008000000 */
[----:B------:R-:W-:-:S04]  /*0a60*/  @UP0 USHF.R.U32.HI UR16, URZ, UR5, UR17 ;  /* 0x000000053f100299 */ /* 0x000fc80008011611 */
[----:B------:R-:W-:Y:S01]  /*0a70*/  ULOP3.LUT UR16, URZ, UR16, URZ, 0x33, !UPT ;  /* 0x000000103f107292 */ /* 0x000fe2000f8e333f */
[----:B------:R-:W-:Y:S05]  /*0a80*/  BRA `(.L_x_235) ;  /* 0x0000005000007947 */ /* 0x000fea0003800000 */
.L_x_234:
[----:B------:R-:W-:Y:S02]  /*0a90*/  UISETP.NE.AND UP0, UPT, UR9, 0x1, UPT ;  /* 0x000000010900788c */ /* 0x000fe4000bf05270 */
[----:B------:R-:W-:Y:S02]  /*0aa0*/  ULDC.64 UR4, c[0x0][0x330] ;  /* 0x0000cc0000047ab9 */ /* 0x000fe40000000a00 */
[----:B------:R-:W-:-:S07]  /*0ab0*/  UIMAD.WIDE.U32 UR20, UR16, UR4, URZ ;  /* 0x00000004101472a5 */ /* 0x000fce000f8e003f */
[----:B------:R-:W-:Y:S02]  /*0ac0*/  @UP0 UMOV UR17, UR21 ;  /* 0x0000001500110c82 */ /* 0x000fe40008000000 */
[----:B------:R-:W-:Y:S02]  /*0ad0*/  @UP0 USHF.R.U32.HI UR16, URZ, UR5, UR17 ;  /* 0x000000053f100299 */ /* 0x000fe40008011611 */
.L_x_235:
[----:B------:R-:W-:Y:S02]  /*0ae0*/  ULDC UR4, c[0x0][0x32c] ;  /* 0x0000cb0000047ab9 */ /* 0x000fe40000000800 */
[----:B------:R-:W-:-:S04]  /*0af0*/  UIMAD UR4, UR16, UR9, UR4 ;  /* 0x00000009100472a4 */ /* 0x000fc8000f8e0204 */
[----:B------:R-:W-:-:S04]  /*0b00*/  UISETP.LT.AND UP0, UPT, UR8, UR4, UPT ;  /* 0x000000040800728c */ /* 0x000fc8000bf01270 */
[----:B------:R-:W-:Y:S02]  /*0b10*/  USEL UR8, UR8, UR4, UP0 ;  /* 0x0000000408087287 */ /* 0x000fe40008000000 */
.L_x_233:
[----:B------:R-:W-:Y:S02]  /*0b20*/  UISETP.NE.AND UP0, UPT, UR15, URZ, UPT ;  /* 0x0000003f0f00728c */ /* 0x000fe4000bf05270 */
[----:B------:R-:W-:Y:S02]  /*0b30*/  UIADD3 UR22, UR10, 0x2f, URZ ;  /* 0x0000002f0a167890 */ /* 0x000fe4000fffe03f */
[----:B------:R-:W-:Y:S02]  /*0b40*/  UIADD3 UR20, UR8, 0x2f, URZ ;  /* 0x0000002f08147890 */ /* 0x000fe4000fffe03f */
[----:B------:R-:W-:Y:S02]  /*0b50*/  ULDC.64 UR4, c[0x0][0x2c8] ;  /* 0x0000b20000047ab9 */ /* 0x000fe40000000a00 */
[----:B------:R-:W-:Y:S02]  /*0b60*/  UISETP.GE.AND UP1, UPT, UR9, 0x1, UPT ;  /* 0x000000010900788c */ /* 0x000fe4000bf26270 */
[----:B------:R-:W-:-:S02]  /*0b70*/  UIMAD.WIDE.U32 UR16, UR11, UR4, URZ ;  /* 0x000000040b1072a5 */ /* 0x000fc4000f8e003f */
[----:B------:R-:W-:Y:S02]  /*0b80*/  UIMAD.WIDE UR22, UR22, 0x2aaaaaab, URZ ;  /* 0x2aaaaaab161678a5 */ /* 0x000fe4000f8e023f */
[----:B------:R-:W-:Y:S01]  /*0b90*/  UIMAD.WIDE UR20, UR20, 0x2aaaaaab, URZ ;  /* 0x2aaaaaab141478a5 */ /* 0x000fe2000f8e023f */
[----:B------:R-:W-:Y:S01]  /*0ba0*/  PLOP3.LUT P0, PT, PT, PT, UP1, 0x40, 0x0 ;  /* 0x000000000000781c */ /* 0x000fe20003f0e818 */
[----:B------:R-:W-:Y:S02]  /*0bb0*/  UMOV UR4, UR11 ;  /* 0x0000000b00047c82 */ /* 0x000fe40008000000 */
[----:B------:R-:W-:Y:S02]  /*0bc0*/  @UP0 USHF.R.U32.HI UR4, URZ, UR5, UR17 ;  /* 0x000000053f040299 */ /* 0x000fe40008011611 */
[----:B------:R-:W-:Y:S02]  /*0bd0*/  USHF.R.U32.HI UR5, URZ, 0x1f, UR23 ;  /* 0x0000001f3f057899 */ /* 0x000fe40008011617 */
[----:B------:R-:W-:-:S02]  /*0be0*/  USHF.R.U32.HI UR17, URZ, 0x1f, UR21 ;  /* 0x0000001f3f117899 */ /* 0x000fc40008011615 */
[----:B------:R-:W-:Y:S02]  /*0bf0*/  UIADD3 UR16, UR10, -UR12, URZ ;  /* 0x8000000c0a107290 */ /* 0x000fe4000fffe03f */
[----:B------:R-:W-:Y:S02]  /*0c00*/  ULEA.HI.SX32 UR5, UR23, UR5, 0x1d ;  /* 0x0000000517057291 */ /* 0x000fe4000f8fea3f */
[----:B------:R-:W-:Y:S02]  /*0c10*/  ULEA.HI.SX32 UR17, UR21, UR17, 0x1d ;  /* 0x0000001115117291 */ /* 0x000fe4000f8fea3f */
[----:B------:R-:W-:Y:S02]  /*0c20*/  UIADD3 UR4, UR16, UR4, URZ ;  /* 0x0000000410047290 */ /* 0x000fe4000fffe03f */
[----:B------:R-:W-:Y:S02]  /*0c30*/  UISETP.LT.AND UP0, UPT, UR5, UR17, UPT ;  /* 0x000000110500728c */ /* 0x000fe4000bf01270 */
[----:B------:R-:W-:-:S02]  /*0c40*/  ULDC UR8, c[0x0][0x324] ;  /* 0x0000c90000087ab9 */ /* 0x000fc40000000800 */
[----:B------:R-:W-:Y:S02]  /*0c50*/  UIADD3 UR8, UR4, -UR8, URZ ;  /* 0x8000000804087290 */ /* 0x000fe4000fffe03f */
[----:B------:R-:W-:Y:S01]  /*0c60*/  USEL UR17, UR5, UR17, UP0 ;  /* 0x0000001105117287 */ /* 0x000fe20008000000 */
[----:B------:R-:W-:Y:S05]  /*0c70*/  @P0 BRA `(.L_x_236) ;  /* 0x0000015000000947 */ /* 0x000fea0003800000 */
[----:B------:R-:W-:Y:S02]  /*0c80*/  UMOV UR20, UR4 ;  /* 0x0000000400147c82 */ /* 0x000fe40008000000 */
[----:B------:R-:W-:-:S06]  /*0c90*/  UISETP.GT.AND UP0, UPT, UR20, -0x1, UPT ;  /* 0xffffffff1400788c */ /* 0x000fcc000bf04270 */
[----:B------:R-:W-:-:S13]  /*0ca0*/  PLOP3.LUT P0, PT, PT, PT, UP0, 0x80, 0x0 ;  /* 0x000000000000781c */ /* 0x000fda0003f0f008 */
[----:B------:R-:W-:Y:S05]  /*0cb0*/  @P0 BRA `(.L_x_237) ;  /* 0x0000008000000947 */ /* 0x000fea0003800000 */
        /* <DEDUP_REMOVED lines=8> */
.L_x_237:
[----:B------:R-:W-:Y:S02]  /*0d40*/  UISETP.NE.AND UP0, UPT, UR9, 0x1, UPT ;  /* 0x000000010900788c */ /* 0x000fe4000bf05270 */
[----:B------:R-:W-:Y:S02]  /*0d50*/  ULDC.64 UR4, c[0x0][0x330] ;  /* 0x0000cc0000047ab9 */ /* 0x000fe40000000a00 */
[----:B------:R-:W-:-:S07]  /*0d60*/  UIMAD.WIDE.U32 UR22, UR20, UR4, URZ ;  /* 0x00000004141672a5 */ /* 0x000fce000f8e003f */
[----:B------:R-:W-:Y:S02]  /*0d70*/  @UP0 UMOV UR21, UR23 ;  /* 0x0000001700150c82 */ /* 0x000fe40008000000 */
[----:B------:R-:W-:Y:S02]  /*0d80*/  @UP0 USHF.R.U32.HI UR20, URZ, UR5, UR21 ;  /* 0x000000053f140299 */ /* 0x000fe40008011615 */
.L_x_238:
[----:B------:R-:W-:Y:S02]  /*0d90*/  ULDC UR4, c[0x0][0x32c] ;  /* 0x0000cb0000047ab9 */ /* 0x000fe40000000800 */
[----:B------:R-:W-:-:S04]  /*0da0*/  UIMAD UR4, UR20, UR4, URZ ;  /* 0x00000004140472a4 */ /* 0x000fc8000f8e023f */
[----:B------:R-:W-:-:S04]  /*0db0*/  UISETP.LT.AND UP0, UPT, UR8, UR4, UPT ;  /* 0x000000040800728c */ /* 0x000fc8000bf01270 */
[----:B------:R-:W-:-:S04]  /*0dc0*/  USEL UR8, UR8, UR4, !UP0 ;  /* 0x0000000408087287 */ /* 0x000fc8000c000000 */
.L_x_236:
[----:B------:R-:W-:Y:S01]  /*0dd0*/  UIMAD.WIDE UR4, UR8, 0x2aaaaaab, URZ ;  /* 0x2aaaaaab080478a5 */ /* 0x000fe2000f8e023f */
[----:B------:R-:W-:Y:S01]  /*0de0*/  PLOP3.LUT P2, PT, PT, PT, PT, 0x80, 0x0 ;  /* 0x000000000000781c */ /* 0x000fe20003f4f070 */
[----:B------:R-:W-:Y:S01]  /*0df0*/  CS2R R10, SRZ ;  /* 0x00000000000a7805 */ /* 0x000fe2000001ff00 */
[----:B------:R-:W-:Y:S01]  /*0e00*/  IMAD.MOV.U32 R130, RZ, RZ, RZ ;  /* 0x000000ffff827224 */ /* 0x000fe200078e00ff */
[----:B------:R-:W-:Y:S01]  /*0e10*/  USHF.R.U32.HI UR4, URZ, 0x1f, UR5 ;  /* 0x0000001f3f047899 */ /* 0x000fe20008011605 */
[----:B------:R-:W-:Y:S01]  /*0e20*/  CS2R R128, SRZ ;  /* 0x0000000000807805 */ /* 0x000fe2000001ff00 */
[----:B------:R-:W-:Y:S01]  /*0e30*/  CS2R R14, SRZ ;  /* 0x00000000000e7805 */ /* 0x000fe2000001ff00 */
[----:B------:R-:W-:Y:S01]  /*0e40*/  IMAD.MOV.U32 R126, RZ, RZ, RZ ;  /* 0x000000ffff7e7224 */ /* 0x000fe200078e00ff */
[----:B------:R-:W-:Y:S01]  /*0e50*/  ULEA.HI.SX32 UR4, UR5, UR4, 0x1d ;  /* 0x0000000405047291 */ /* 0x000fe2000f8fea3f */
[----:B------:R-:W-:Y:S01]  /*0e60*/  CS2R R124, SRZ ;  /* 0x00000000007c7805 */ /* 0x000fe2000001ff00 */
[----:B------:R-:W-:Y:S01]  /*0e70*/  MOV R122, RZ ;  /* 0x000000ff007a7202 */ /* 0x000fe20000000f00 */
[----:B------:R-:W-:Y:S01]  /*0e80*/  CS2R R120, SRZ ;  /* 0x0000000000787805 */ /* 0x000fe2000001ff00 */
[----:B------:R-:W-:Y:S01]  /*0e90*/  UISETP.LT.AND UP0, UPT, URZ, UR4, UPT ;  /* 0x000000043f00728c */ /* 0x000fe2000bf01270 */
[----:B------:R-:W-:Y:S01]  /*0ea0*/  CS2R R12, SRZ ;  /* 0x00000000000c7805 */ /* 0x000fe2000001ff00 */
[----:B------:R-:W-:Y:S01]  /*0eb0*/  IMAD.MOV.U32 R118, RZ, RZ, RZ ;  /* 0x000000ffff767224 */ /* 0x000fe200078e00ff */
[----:B------:R-:W-:Y:S01]  /*0ec0*/  CS2R R116, SRZ ;  /* 0x0000000000747805 */ /* 0x000fe2000001ff00 */
[----:B------:R-:W-:Y:S01]  /*0ed0*/  USEL UR8, URZ, UR4, !UP0 ;  /* 0x000000043f087287 */ /* 0x000fe2000c000000 */
[----:B------:R-:W-:Y:S01]  /*0ee0*/  CS2R R16, SRZ ;  /* 0x0000000000107805 */ /* 0x000fe2000001ff00 */
[----:B------:R-:W-:Y:S01]  /*0ef0*/  MOV R114, RZ ;  /* 0x000000ff00727202 */ /* 0x000fe20000000f00 */
[----:B------:R-:W-:Y:S01]  /*0f00*/  CS2R R112, SRZ ;  /* 0x0000000000707805 */ /* 0x000fe2000001ff00 */
[----:B------:R-:W-:Y:S01]  /*0f10*/  UISETP.GT.AND UP0, UPT, UR17, UR8, UPT ;  /* 0x000000081100728c */ /* 0x000fe2000bf04270 */
[----:B------:R-:W-:Y:S01]  /*0f20*/  CS2R R18, SRZ ;  /* 0x0000000000127805 */ /* 0x000fe2000001ff00 */
[----:B------:R-:W-:Y:S01]  /*0f30*/  IMAD.MOV.U32 R110, RZ, RZ, RZ ;  /* 0x000000ffff6e7224 */ /* 0x000fe200078e00ff */
[----:B------:R-:W-:Y:S01]  /*0f40*/  CS2R R108, SRZ ;  /* 0x00000000006c7805 */ /* 0x000fe2000001ff00 */
[----:B------:R-:W-:Y:S01]  /*0f50*/  CS2R R106, SRZ ;  /* 0x00000000006a7805 */ /* 0x000fe2000001ff00 */
[----:B------:R-:W-:Y:S01]  /*0f60*/  CS2R R104, SRZ ;  /* 0x0000000000687805 */ /* 0x000fe2000001ff00 */
[----:B------:R-:W-:Y:S01]  /*0f70*/  PLOP3.LUT P0, PT, PT, PT, UP0, 0x80, 0x0 ;  /* 0x000000000000781c */ /* 0x000fe20003f0f008 */
        /* <DEDUP_REMOVED lines=49> */
[----:B------:R-:W-:Y:S01]  /*1290*/  CS2R R158, SRZ ;  /* 0x00000000009e7805 */ /* 0x000fe2000001ff00 */
[----:B------:R-:W-:Y:S01]  /*12a0*/  IMAD.MOV.U32 R8, RZ, RZ, RZ ;  /* 0x000000ffff087224 */ /* 0x000fe200078e00ff */
[----:B------:R-:W-:Y:S01]  /*12b0*/  MOV R156, RZ ;  /* 0x000000ff009c7202 */ /* 0x000fe20000000f00 */
[----:B------:R-:W-:Y:S01]  /*12c0*/  IMAD.MOV.U32 R53, RZ, RZ, RZ ;  /* 0x000000ffff357224 */ /* 0x000fe200078e00ff */
[----:B------:R-:W-:Y:S05]  /*12d0*/  @!P0 BRA `(.L_x_239) ;  /* 0x00010ee000008947 */ /* 0x000fea0003800000 */
[----:B------:R-:W-:Y:S01]  /*12e0*/  ULDC.64 UR4, c[0x0][0x340] ;  /* 0x0000d00000047ab9 */ /* 0x000fe20000000a00 */
[----:B------:R-:W2:Y:S01]  /*12f0*/  LDL.LU R85, [R1+0x28] ;  /* 0x0000280001557983 */ /* 0x000ea20000300800 */
[----:B------:R-:W-:-:S02]  /*1300*/  UISETP.NE.U32.AND UP0, UPT, URZ, UR4, UPT ;  /* 0x000000043f00728c */ /* 0x000fc4000bf05070 */
[----:B------:R-:W-:Y:S02]  /*1310*/  UISETP.NE.AND UP1, UPT, UR15, URZ, UPT ;  /* 0x0000003f0f00728c */ /* 0x000fe4000bf25270 */
[----:B------:R-:W-:-:S03]  /*1320*/  UISETP.NE.AND.EX UP0, UPT, URZ, UR5, UPT, UP0 ;  /* 0x000000053f00728c */ /* 0x000fc6000bf05300 */
[----:B------:R-:W-:-:S03]  /*1330*/  ULDC.64 UR4, c[0x0][0x340] ;  /* 0x0000d00000047ab9 */ /* 0x000fc60000000a00 */
[----:B------:R-:W-:-:S05]  /*1340*/  PLOP3.LUT P4, PT, PT, PT, UP0, 0x80, 0x0 ;  /* 0x000000000000781c */ /* 0x000fca0003f8f008 */
[----:B------:R-:W-:-:S06]  /*1350*/  @UP0 UIMAD.WIDE UR4, UR13, UR7, UR4 ;  /* 0x000000070d0402a5 */ /* 0x000fcc000f8e0204 */
[----:B------:R-:W-:Y:S02]  /*1360*/  IMAD.U32 R2, RZ, RZ, UR4 ;  /* 0x00000004ff027e24 */ /* 0x000fe4000f8e00ff */
[----:B------:R-:W-:Y:S01]  /*1370*/  IMAD.U32 R3, RZ, RZ, UR5 ;  /* 0x00000005ff037e24 */ /* 0x000fe2000f8e00ff */
[----:B------:R-:W1:Y:S01]  /*1380*/  S2UR UR24, SR_CTAID.Y ;  /* 0x00000000001879c3 */ /* 0x000e620000002600 */
[----:B------:R-:W-:Y:S01]  /*1390*/  SHF.R.S32.HI R75, RZ, 0x1f, R81 ;  /* 0x0000001fff4b7819 */ /* 0x000fe20000011451 */
[----:B------:R-:W-:Y:S02]  /*13a0*/  USHF.R.S32.HI UR7, URZ, 0x1f, UR6 ;  /* 0x0000001f3f077899 */ /* 0x000fe40008011406 */
[----:B------:R3:W4:Y:S01]  /*13b0*/  @P4 LDG.E R8, [R2.64] ;  /* 0x0000001202084981 */ /* 0x000722000c1e1900 */
[----:B------:R-:W-:Y:S01]  /*13c0*/  ULDC.64 UR4, c[0x0][0x178] ;  /* 0x00005e0000047ab9 */ /* 0x000fe20000000a00 */
[----:B------:R-:W-:Y:S01]  /*13d0*/  PLOP3.LUT P1, PT, PT, PT, UP1, 0x80, 0x0 ;  /* 0x000000000000781c */ /* 0x000fe20003f2f018 */
[----:B------:R-:W-:Y:S01]  /*13e0*/  UIMAD UR7, UR7, UR4, URZ ;  /* 0x00000004070772a4 */ /* 0x000fe2000f8e023f */
[----:B------:R-:W-:Y:S01]  /*13f0*/  BAR.SYNC.DEFER_BLOCKING 0x0 ;  /* 0x0000000000007b1d */ /* 0x000fe20000010000 */
[----:B------:R-:W-:Y:S01]  /*1400*/  UIMAD.WIDE.U32 UR22, UR6, UR4, URZ ;  /* 0x00000004061672a5 */ /* 0x000fe2000f8e003f */
[----:B------:R-:W-:Y:S01]  /*1410*/  PLOP3.LUT P0, PT, PT, PT, UP1, 0x80, 0x0 ;  /* 0x000000000000781c */ /* 0x000fe20003f0f018 */
[----:B------:R-:W-:Y:S01]  /*1420*/  UIMAD UR6, UR6, UR5, UR7 ;  /* 0x00000005060672a4 */ /* 0x000fe2000f8e0207 */
[----:B------:R-:W-:Y:S01]  /*1430*/  LEA.HI R74, R75, R81, RZ, 0x5 ;  /* 0x000000514b4a7211 */ /* 0x000fe200078f28ff */
[----:B------:R-:W-:-:S02]  /*1440*/  USHF.R.S32.HI UR20, URZ, 0x1f, UR13 ;  /* 0x0000001f3f147899 */ /* 0x000fc4000801140d */
[----:B------:R-:W-:Y:S01]  /*1450*/  ULDC.64 UR4, c[0x0][0x1b8] ;  /* 0x00006e0000047ab9 */ /* 0x000fe20000000a00 */
[----:B------:R-:W-:Y:S01]  /*1460*/  SHF.R.S32.HI R73, RZ, 0x5, R74 ;  /* 0x00000005ff497819 */ /* 0x000fe2000001144a */
[----:B------:R-:W-:Y:S02]  /*1470*/  UIADD3 UR23, UR23, UR6, URZ ;  /* 0x0000000617177290 */ /* 0x000fe4000fffe03f */
[----:B------:R-:W-:Y:S02]  /*1480*/  USEL UR7, UR20, URZ, !UP3 ;  /* 0x0000003f14077287 */ /* 0x000fe4000d800000 */
[----:B-1----:R-:W-:Y:S02]  /*1490*/  USHF.R.S32.HI UR21, URZ, 0x1f, UR24 ;  /* 0x0000001f3f157899 */ /* 0x002fe40008011418 */
[----:B------:R-:W-:Y:S02]  /*14a0*/  UIMAD.WIDE.U32 UR26, UR24, UR4, UR22 ;  /* 0x00000004181a72a5 */ /* 0x000fe4000f8e0016 */
[----:B------:R-:W-:Y:S01]  /*14b0*/  UIMAD UR6, UR21, UR4, URZ ;  /* 0x00000004150672a4 */ /* 0x000fe2000f8e023f */
[----:B---3--:R-:W-:Y:S01]  /*14c0*/  LEA.HI R2, R75, R81, RZ, 0x3 ;  /* 0x000000514b027211 */ /* 0x008fe200078f18ff */
[----:B------:R-:W-:-:S02]  /*14d0*/  USEL UR22, UR13, URZ, !UP3 ;  /* 0x0000003f0d167287 */ /* 0x000fc4000d800000 */
[----:B------:R-:W-:Y:S01]  /*14e0*/  UIMAD UR6, UR24, UR5, UR6 ;  /* 0x00000005180672a4 */ /* 0x000fe2000f8e0206 */
[----:B------:R-:W-:Y:S02]  /*14f0*/  LOP3.LUT R0, R2, 0xfffffff8, RZ, 0xc0, !PT ;  /* 0xfffffff802007812 */ /* 0x000fe400078ec0ff */
[----:B------:R-:W-:Y:S01]  /*1500*/  SHF.R.S32.HI R77, RZ, 0x3, R2 ;  /* 0x00000003ff4d7819 */ /* 0x000fe20000011402 */
[----:B------:R-:W-:Y:S02]  /*1510*/  ULDC.64 UR4, c[0x0][0x1c0] ;  /* 0x0000700000047ab9 */ /* 0x000fe40000000a00 */
[----:B------:R-:W-:Y:S01]  /*1520*/  IMAD.IADD R26, R81, 0x1, -R0 ;  /* 0x00000001511a7824 */ /* 0x000fe200078e0a00 */
[----:B------:R-:W-:Y:S01]  /*1530*/  UIMAD UR7, UR7, UR4, URZ ;  /* 0x00000004070772a4 */ /* 0x000fe2000f8e023f */
[----:B------:R-:W-:Y:S01]  /*1540*/  IADD3 R17, R77, UR11, RZ ;  /* 0x0000000b4d117c10 */ /* 0x000fe2000fffe0ff */
[----:B------:R-:W-:Y:S01]  /*1550*/  UIADD3 UR27, UR27, UR6, URZ ;  /* 0x000000061b1b7290 */ /* 0x000fe2000fffe03f */
[----:B------:R-:W-:Y:S01]  /*1560*/  IMAD R0, R26, 0x20, R77 ;  /* 0x000000201a007824 */ /* 0x000fe200078e024d */
[----:B------:R-:W-:Y:S01]  /*1570*/  UIMAD UR5, UR22, UR5, UR7 ;  /* 0x00000005160572a4 */ /* 0x000fe2000f8e0207 */
[----:B------:R-:W-:Y:S01]  /*1580*/  STL [R1+0x80], R77 ;  /* 0x0000804d01007387 */ /* 0x000fe20000100800 */
[----:B------:R-:W-:-:S02]  /*1590*/  UIMAD.WIDE.U32 UR22, UR22, UR4, UR26 ;  /* 0x00000004161672a5 */ /* 0x000fc4000f8e001a */
[----:B------:R-:W-:Y:S01]  /*15a0*/  IADD3 R4, R0, UR11, RZ ;  /* 0x0000000b00047c10 */ /* 0x000fe2000fffe0ff */
[----:B------:R-:W-:Y:S02]  /*15b0*/  ULDC UR4, c[0x0][0x2c4] ;  /* 0x0000b10000047ab9 */ /* 0x000fe40000000800 */
[----:B------:R-:W-:Y:S01]  /*15c0*/  UIADD3 UR5, UR23, UR5, URZ ;  /* 0x0000000517057290 */ /* 0x000fe2000fffe03f */
[----:B------:R-:W-:Y:S01]  /*15d0*/  IMAD.U32 R3, RZ, RZ, UR23 ;  /* 0x00000017ff037e24 */ /* 0x000fe2000f8e00ff */
[----:B------:R-:W-:Y:S01]  /*15e0*/  UIMAD UR4, UR12, UR4, URZ ;  /* 0x000000040c0472a4 */ /* 0x000fe2000f8e023f */
[----:B------:R-:W-:Y:S01]  /*15f0*/  @P1 IMAD.HI.U32 R2, R4, c[0x0][0x2c8], RZ ;  /* 0x0000b20004021a27 */ /* 0x000fe200078e00ff */
[----:B------:R-:W-:Y:S02]  /*1600*/  UMOV UR23, 0x30 ;  /* 0x0000003000177882 */ /* 0x000fe40000000000 */
[----:B------:R-:W-:Y:S01]  /*1610*/  ULDC.64 UR6, c[0x0][0x1e8] ;  /* 0x00007a0000067ab9 */ /* 0x000fe20000000a00 */
[----:B------:R-:W-:Y:S01]  /*1620*/  IMAD.MOV.U32 R0, RZ, RZ, R4 ;  /* 0x000000ffff007224 */ /* 0x000fe200078e0004 */
[----:B------:R-:W-:Y:S01]  /*1630*/  @P0 SHF.R.U32.HI R0, RZ, c[0x0][0x2cc], R2 ;  /* 0x0000b300ff000a19 */ /* 0x000fe20000011602 */
[----:B------:R-:W-:Y:S01]  /*1640*/  IMAD.U32 R2, RZ, RZ, UR22 ;  /* 0x00000016ff027e24 */ /* 0x000fe2000f8e00ff */
[----:B------:R-:W-:Y:S01]  /*1650*/  UIMAD UR22, UR17, -0x30, UR23 ;  /* 0xffffffd0111678a4 */ /* 0x000fe2000f8e0217 */
[----:B------:R-:W-:Y:S01]  /*1660*/  IMAD.U32 R3, RZ, RZ, UR5 ;  /* 0x00000005ff037e24 */ /* 0x000fe2000f8e00ff */
[--C-:B------:R-:W-:Y:S01]  /*1670*/  SHF.R.S32.HI R6, RZ, 0x1f, R0.reuse ;  /* 0x0000001fff067819 */ /* 0x100fe20000011400 */
[----:B------:R-:W-:Y:S01]  /*1680*/  IMAD.MOV R5, RZ, RZ, -R0 ;  /* 0x000000ffff057224 */ /* 0x000fe200078e0a00 */
[----:B------:R-:W-:Y:S01]  /*1690*/  UIMAD UR6, UR21, UR6, URZ ;  /* 0x00000006150672a4 */ /* 0x000fe2000f8e023f */
[----:B------:R-:W-:-:S03]  /*16a0*/  IMAD.WIDE.U32 R2, R0, c[0x0][0x1b0], R2 ;  /* 0x00006c0000027a25 */ /* 0x000fc600078e0002 */
[----:B------:R-:W-:Y:S01]  /*16b0*/  UIMAD UR25, UR24, UR7, UR6 ;  /* 0x00000007181972a4 */ /* 0x000fe2000f8e0206 */
[----:B------:R-:W-:Y:S02]  /*16c0*/  IMAD R4, R5, c[0x0][0x2c4], R4 ;  /* 0x0000b10005047a24 */ /* 0x000fe400078e0204 */
[----:B------:R-:W-:Y:S01]  /*16d0*/  IMAD R5, R6, c[0x0][0x1b0], RZ ;  /* 0x00006c0006057a24 */ /* 0x000fe200078e02ff */
[----:B------:R-:W-:Y:S01]  /*16e0*/  ULDC.64 UR6, c[0x0][0x1f0] ;  /* 0x00007c0000067ab9 */ /* 0x000fe20000000a00 */
[----:B------:R-:W-:Y:S02]  /*16f0*/  IMAD.U32 R72, RZ, RZ, UR22 ;  /* 0x00000016ff487e24 */ /* 0x000fe4000f8e00ff */
[----:B------:R-:W-:Y:S01]  /*1700*/  IMAD R6, R0, c[0x0][0x1b4], R5 ;  /* 0x00006d0000067a24 */ /* 0x000fe200078e0205 */
[----:B------:R-:W-:-:S03]  /*1710*/  SHF.R.S32.HI R5, RZ, 0x1f, R4 ;  /* 0x0000001fff057819 */ /* 0x000fc60000011404 */
[----:B------:R-:W-:Y:S01]  /*1720*/  IMAD.IADD R3, R3, 0x1, R6 ;  /* 0x0000000103037824 */ /* 0x000fe200078e0206 */
[----:B------:R-:W-:Y:S01]  /*1730*/  IADD3 R6, R17, 0x20, RZ ;  /* 0x0000002011067810 */ /* 0x000fe20007ffe0ff */
[----:B------:R-:W-:-:S03]  /*1740*/  IMAD R0, R5, c[0x0][0x1a8], RZ ;  /* 0x00006a0005007a24 */ /* 0x000fc600078e02ff */
[----:B------:R-:W-:Y:S01]  /*1750*/  ISETP.GE.AND P2, PT, R6, UR4, PT ;  /* 0x0000000406007c0c */ /* 0x000fe2000bf46270 */
[C---:B------:R-:W-:Y:S01]  /*1760*/  IMAD R7, R4.reuse, c[0x0][0x1ac], R0 ;  /* 0x00006b0004077a24 */ /* 0x040fe200078e0200 */
[----:B------:R-:W-:Y:S01]  /*1770*/  LEA.HI R6, R75, R81, RZ, 0x6 ;  /* 0x000000514b067211 */ /* 0x000fe200078f30ff */
[----:B------:R-:W-:Y:S02]  /*1780*/  IMAD.SHL.U32 R0, R77, 0x40, RZ ;  /* 0x000000404d007824 */ /* 0x000fe400078e00ff */
[----:B------:R-:W-:-:S03]  /*1790*/  IMAD.WIDE.U32 R4, R4, c[0x0][0x1a8], R2 ;  /* 0x00006a0004047a25 */ /* 0x000fc600078e0002 */
[----:B------:R-:W-:Y:S01]  /*17a0*/  LOP3.LUT R0, R0, 0x1c0, RZ, 0xc0, !PT ;  /* 0x000001c000007812 */ /* 0x000fe200078ec0ff */
[----:B------:R-:W-:Y:S01]  /*17b0*/  IMAD.SHL.U32 R2, R26, 0x8, RZ ;  /* 0x000000081a027824 */ /* 0x000fe200078e00ff */
[----:B------:R-:W-:Y:S01]  /*17c0*/  LEA R20, P0, R4, c[0x0][0x160], 0x1 ;  /* 0x0000580004147a11 */ /* 0x000fe200078008ff */
[----:B------:R-:W-:Y:S01]  /*17d0*/  IMAD.IADD R3, R5, 0x1, R7 ;  /* 0x0000000105037824 */ /* 0x000fe200078e0207 */
[----:B------:R-:W-:Y:S01]  /*17e0*/  IADD3 R7, R17, 0x40, RZ ;  /* 0x0000004011077810 */ /* 0x000fe20007ffe0ff */
[----:B------:R-:W-:Y:S01]  /*17f0*/  IMAD.SHL.U32 R6, R6, 0x8, RZ ;  /* 0x0000000806067824 */ /* 0x000fe200078e00ff */
[----:B------:R-:W-:Y:S02]  /*1800*/  LOP3.LUT R5, R0, 0x38, R2, 0xf8, !PT ;  /* 0x0000003800057812 */ /* 0x000fe400078ef802 */
[----:B------:R-:W-:Y:S02]  /*1810*/  SHF.R.U32.HI R0, RZ, 0x3, R0 ;  /* 0x00000003ff007819 */ /* 0x000fe40000011600 */
[----:B------:R-:W-:-:S02]  /*1820*/  LEA.HI.X R19, R4, c[0x0][0x164], R3, 0x1, P0 ;  /* 0x0000590004137a11 */ /* 0x000fc400000f0c03 */
[----:B------:R-:W1:Y:S01]  /*1830*/  SHFL.IDX PT, R4, R20, RZ, 0x181f ;  /* 0x00181fff14047589 */ /* 0x000e6200000e0000 */
[----:B------:R-:W-:Y:S02]  /*1840*/  LOP3.LUT R3, R5, R0, RZ, 0x3c, !PT ;  /* 0x0000000005037212 */ /* 0x000fe400078e3cff */
[----:B------:R-:W-:Y:S01]  /*1850*/  ISETP.GE.AND P0, PT, R17, UR4, PT ;  /* 0x0000000411007c0c */ /* 0x000fe2000bf06270 */
[----:B------:R-:W3:Y:S01]  /*1860*/  SHFL.IDX PT, R5, R19, RZ, 0x181f ;  /* 0x00181fff13057589 */ /* 0x000ee200000e0000 */
[----:B------:R-:W-:Y:S02]  /*1870*/  SHF.R.S32.HI R0, RZ, 0x1f, R9 ;  /* 0x0000001fff007819 */ /* 0x000fe40000011409 */
[----:B------:R-:W-:Y:S02]  /*1880*/  IADD3 R9, P3, R9, R77, RZ ;  /* 0x0000004d09097210 */ /* 0x000fe40007f7e0ff */
[----:B------:R-:W-:Y:S02]  /*1890*/  LOP3.LUT R18, R3, 0xfffffe00, R6, 0xf8, !PT ;  /* 0xfffffe0003127812 */ /* 0x000fe400078ef806 */
[----:B------:R-:W-:Y:S01]  /*18a0*/  LEA.HI.X.SX32 R21, R77, R0, 0x1, P3 ;  /* 0x000000004d157211 */ /* 0x000fe200018f0eff */
[----:B------:R-:W5:Y:S01]  /*18b0*/  SHFL.IDX PT, R6, R20, 0x1, 0x181f ;  /* 0x00381f0014067f89 */ /* 0x000f6200000e0000 */
[----:B------:R-:W-:Y:S01]  /*18c0*/  IADD3 R0, R2, 0x80, RZ ;  /* 0x0000008002007810 */ /* 0x000fe20007ffe0ff */
[----:B------:R-:W-:Y:S01]  /*18d0*/  IMAD.SHL.U32 R76, R18, 0x2, RZ ;  /* 0x00000002124c7824 */ /* 0x000fe200078e00ff */
[----:B------:R-:W-:-:S02]  /*18e0*/  IADD3 R27, R2, 0xc0, RZ ;  /* 0x000000c0021b7810 */ /* 0x000fc40007ffe0ff */
[----:B------:R-:W-:Y:S02]  /*18f0*/  ISETP.GE.AND P1, PT, R7, UR4, PT ;  /* 0x0000000407007c0c */ /* 0x000fe4000bf26270 */
[----:B------:R-:W-:Y:S01]  /*1900*/  @!P0 SHF.R.S32.HI R11, RZ, 0x1f, R0 ;  /* 0x0000001fff0b8819 */ /* 0x000fe20000011400 */
[----:B------:R-:W2:Y:S01]  /*1910*/  SHFL.IDX PT, R7, R19, 0x1, 0x181f ;  /* 0x00381f0013077f89 */ /* 0x000ea200000e0000 */
[--C-:B------:R-:W-:Y:S02]  /*1920*/  SHF.R.S32.HI R3, RZ, 0x1f, R2.reuse ;  /* 0x0000001fff037819 */ /* 0x100fe40000011402 */
[----:B------:R-:W-:Y:S01]  /*1930*/  @!P0 SHF.R.S32.HI R14, RZ, 0x1f, R27 ;  /* 0x0000001fff0e8819 */ /* 0x000fe2000001141b */
[----:B------:R-:W-:Y:S01]  /*1940*/  STL [R1+0x4], R76 ;  /* 0x0000044c01007387 */ /* 0x000fe20000100800 */
[----:B-1----:R-:W-:Y:S01]  /*1950*/  @!P0 LEA R10, P3, R2, R4, 0x1 ;  /* 0x00000004020a8211 */ /* 0x002fe200078608ff */
[----:B------:R-:W-:Y:S01]  /*1960*/  IMAD.WIDE.U32 R22, R9, c[0x0][0x1e0], R2 ;  /* 0x0000780009167a25 */ /* 0x000fe200078e0002 */
[----:B------:R-:W-:-:S02]  /*1970*/  @!P0 LEA.HI R13, R11, R0, RZ, 0x3 ;  /* 0x000000000b0d8211 */ /* 0x000fc400078f18ff */
[----:B------:R-:W-:Y:S01]  /*1980*/  ISETP.GE.AND P6, PT, R0, c[0x0][0x198], PT ;  /* 0x0000660000007a0c */ /* 0x000fe20003fc6270 */
[----:B------:R-:W-:Y:S01]  /*1990*/  IMAD.WIDE.U32 R24, R9, c[0x0][0x208], R2 ;  /* 0x0000820009187a25 */ /* 0x000fe200078e0002 */
[C---:B---3--:R-:W-:Y:S02]  /*19a0*/  @!P0 LEA.HI.X R11, R2.reuse, R5, R3, 0x1, P3 ;  /* 0x00000005020b8211 */ /* 0x048fe400018f0c03 */
[----:B------:R-:W-:Y:S02]  /*19b0*/  ISETP.GE.AND P3, PT, R27, c[0x0][0x198], PT ;  /* 0x000066001b007a0c */ /* 0x000fe40003f66270 */
[----:B------:R-:W-:Y:S02]  /*19c0*/  @!P0 LOP3.LUT R13, R13, 0xfffffff8, RZ, 0xc0, !PT ;  /* 0xfffffff80d0d8812 */ /* 0x000fe400078ec0ff */
[----:B--2---:R-:W-:Y:S01]  /*19d0*/  LOP3.LUT R85, R85, 0xfffffffe, RZ, 0xc0, !PT ;  /* 0xfffffffe55557812 */ /* 0x004fe200078ec0ff */
[----:B----4-:R1:W2:Y:S01]  /*19e0*/  @P4 R2UR UR26, R8 ;  /* 0x00000000081a43c2 */ /* 0x0102a200000e0000 */
[----:B------:R-:W-:-:S13]  /*19f0*/  ISETP.GE.AND P4, PT, R2, c[0x0][0x198], PT ;  /* 0x0000660002007a0c */ /* 0x000fda0003f86270 */
[----:B------:R5:W-:Y:S01]  /*1a00*/  @!P0 LDGSTS.E.BYPASS.LTC128B.128 [R76+0x4080], [R10.64], !P4 ;  /* 0x040800000a4c8fae */ /* 0x000be2000e101d52 */
[----:B-1----:R-:W-:Y:S01]  /*1a10*/  IADD3 R8, R2, 0x40, RZ ;  /* 0x0000004002087810 */ /* 0x002fe20007ffe0ff */
[----:B--2---:R-:W-:Y:S02]  /*1a20*/  @UP0 USHF.R.S32.HI UR29, URZ, 0x1f, UR26 ;  /* 0x0000001f3f1d0899 */ /* 0x004fe4000801141a */
[----:B------:R-:W-:Y:S01]  /*1a30*/  @UP0 UMOV UR28, UR26 ;  /* 0x0000001a001c0c82 */ /* 0x000fe20008000000 */
[----:B------:R-:W-:Y:S01]  /*1a40*/  @!P0 SHF.R.S32.HI R12, RZ, 0x1f, R8 ;  /* 0x0000001fff0c8819 */ /* 0x000fe20000011408 */
[----:B------:R-:W-:Y:S01]  /*1a50*/  @!UP0 UMOV UR28, UR13 ;  /* 0x0000000d001c8c82 */ /* 0x000fe20008000000 */
[----:B------:R-:W-:Y:S02]  /*1a60*/  ISETP.GE.AND P5, PT, R8, c[0x0][0x198], PT ;  /* 0x0000660008007a0c */ /* 0x000fe40003fa6270 */
[----:B------:R-:W-:Y:S01]  /*1a70*/  @!P0 LEA.HI R15, R12, R8, RZ, 0x3 ;  /* 0x000000080c0f8211 */ /* 0x000fe200078f18ff */
[----:B------:R-:W-:Y:S01]  /*1a80*/  @!UP0 UMOV UR29, UR20 ;  /* 0x00000014001d8c82 */ /* 0x000fe20008000000 */
[----:B------:R-:W-:Y:S01]  /*1a90*/  @!P0 LEA.HI R12, R14, R27, RZ, 0x3 ;  /* 0x0000001b0e0c8211 */ /* 0x000fe200078f18ff */
[----:B------:R-:W-:Y:S01]  /*1aa0*/  USEL UR20, UR28, URZ, !UP2 ;  /* 0x0000003f1c147287 */ /* 0x000fe2000d000000 */
[----:B------:R-:W-:Y:S01]  /*1ab0*/  @!P0 LOP3.LUT R14, R15, 0xfffffff8, RZ, 0xc0, !PT ;  /* 0xfffffff80f0e8812 */ /* 0x000fe200078ec0ff */
[----:B------:R-:W-:Y:S01]  /*1ac0*/  USEL UR28, UR29, URZ, !UP2 ;  /* 0x0000003f1d1c7287 */ /* 0x000fe2000d000000 */
[----:B------:R-:W-:Y:S01]  /*1ad0*/  @!P0 LOP3.LUT R16, R12, 0xfffffff8, RZ, 0xc0, !PT ;  /* 0xfffffff80c108812 */ /* 0x000fe200078ec0ff */
[----:B------:R-:W-:-:S02]  /*1ae0*/  @!P0 IMAD.WIDE R12, R13, 0x2, R4 ;  /* 0x000000020d0c8825 */ /* 0x000fc400078e0204 */
[----:B------:R-:W-:Y:S02]  /*1af0*/  UIMAD UR6, UR28, UR6, URZ ;  /* 0x000000061c0672a4 */ /* 0x000fe4000f8e023f */
[--C-:B------:R-:W-:Y:S02]  /*1b00*/  @!P0 IMAD.WIDE R14, R14, 0x2, R4.reuse ;  /* 0x000000020e0e8825 */ /* 0x100fe400078e0204 */
[----:B------:R-:W-:Y:S02]  /*1b10*/  UIMAD UR26, UR20, UR7, UR6 ;  /* 0x00000007141a72a4 */ /* 0x000fe4000f8e0206 */
[----:B------:R-:W-:Y:S01]  /*1b20*/  @!P0 IMAD.WIDE R4, R16, 0x2, R4 ;  /* 0x0000000210048825 */ /* 0x000fe200078e0204 */
[----:B------:R1:W-:Y:S01]  /*1b30*/  @!P0 LDGSTS.E.BYPASS.LTC128B.128 [R76+0x8080], [R14.64], !P5 ;  /* 0x080800000e4c8fae */ /* 0x0003e2000e901d52 */
[----:B------:R-:W-:Y:S02]  /*1b40*/  ULDC.64 UR6, c[0x0][0x1e0] ;  /* 0x0000780000067ab9 */ /* 0x000fe40000000a00 */
[----:B------:R-:W-:Y:S01]  /*1b50*/  UIMAD.WIDE.U32 UR30, UR23, UR6, URZ ;  /* 0x00000006171e72a5 */ /* 0x000fe2000f8e003f */
[----:B------:R2:W-:Y:S01]  /*1b60*/  @!P0 LDGSTS.E.BYPASS.LTC128B.128 [R76+0xc080], [R12.64], !P6 ;  /* 0x0c0800000c4c8fae */ /* 0x0005e2000f101d52 */
[----:B------:R-:W-:-:S03]  /*1b70*/  UIMAD UR23, UR23, UR7, URZ ;  /* 0x00000007171772a4 */ /* 0x000fc6000f8e023f */
[----:B------:R3:W-:Y:S01]  /*1b80*/  @!P0 LDGSTS.E.BYPASS.LTC128B.128 [R76+0x10080], [R4.64], !P3 ;  /* 0x10080000044c8fae */ /* 0x0007e2000d901d52 */
[----:B-----5:R-:W-:-:S04]  /*1b90*/  @!P2 LEA R10, P0, R2, R6, 0x1 ;  /* 0x00000006020aa211 */ /* 0x020fc800078008ff */
[----:B------:R-:W-:-:S05]  /*1ba0*/  @!P2 LEA.HI.X R11, R2, R7, R3, 0x1, P0 ;  /* 0x00000007020ba211 */ /* 0x000fca00000f0c03 */
[----:B------:R4:W-:Y:S01]  /*1bb0*/  @!P2 LDGSTS.E.BYPASS.LTC128B.128 [R76+0x5080], [R10.64], !P4 ;  /* 0x050800000a4cafae */ /* 0x0009e2000e101d52 */
[----:B--2---:R-:W-:Y:S01]  /*1bc0*/  IMAD R12, R21, c[0x0][0x1e0], RZ ;  /* 0x00007800150c7a24 */ /* 0x004fe200078e02ff */
[----:B---3--:R-:W-:Y:S01]  /*1bd0*/  IADD3 R4, R17, 0x60, RZ ;  /* 0x0000006011047810 */ /* 0x008fe20007ffe0ff */
[----:B------:R-:W-:Y:S02]  /*1be0*/  IMAD R5, R21, c[0x0][0x208], RZ ;  /* 0x0000820015057a24 */ /* 0x000fe400078e02ff */
[C---:B------:R-:W-:Y:S01]  /*1bf0*/  IMAD R17, R9.reuse, c[0x0][0x1e4], R12 ;  /* 0x0000790009117a24 */ /* 0x040fe200078e020c */
[----:B------:R-:W-:Y:S01]  /*1c00*/  ISETP.GE.AND P0, PT, R4, UR4, PT ;  /* 0x0000000404007c0c */ /* 0x000fe2000bf06270 */
[----:B------:R-:W-:Y:S01]  /*1c10*/  IMAD R18, R9, c[0x0][0x20c], R5 ;  /* 0x0000830009127a24 */ /* 0x000fe200078e0205 */
[----:B------:R-:W-:Y:S01]  /*1c20*/  @!P2 SHF.R.S32.HI R4, RZ, 0x1f, R0 ;  /* 0x0000001fff04a819 */ /* 0x000fe20000011400 */
[----:B------:R-:W-:Y:S01]  /*1c30*/  ULDC.64 UR4, c[0x0][0x210] ;  /* 0x0000840000047ab9 */ /* 0x000fe20000000a00 */
[----:B------:R-:W-:Y:S01]  /*1c40*/  @!P2 SHF.R.S32.HI R5, RZ, 0x1f, R8 ;  /* 0x0000001fff05a819 */ /* 0x000fe20000011408 */
[----:B------:R-:W-:Y:S01]  /*1c50*/  UIMAD UR4, UR21, UR4, URZ ;  /* 0x00000004150472a4 */ /* 0x000fe2000f8e023f */
[----:B------:R-:W-:Y:S01]  /*1c60*/  @!P2 SHF.R.S32.HI R12, RZ, 0x1f, R27 ;  /* 0x0000001fff0ca819 */ /* 0x000fe2000001141b */
[----:B------:R-:W-:Y:S01]  /*1c70*/  UIADD3 UR21, UR10, UR22, URZ ;  /* 0x000000160a157290 */ /* 0x000fe2000fffe03f */
[----:B------:R-:W-:Y:S01]  /*1c80*/  @!P2 LEA.HI R4, R4, R0, RZ, 0x3 ;  /* 0x000000000404a211 */ /* 0x000fe200078f18ff */
[----:B------:R-:W-:Y:S01]  /*1c90*/  UIMAD UR24, UR24, UR5, UR4 ;  /* 0x00000005181872a4 */ /* 0x000fe2000f8e0204 */
[----:B-1----:R-:W-:Y:S01]  /*1ca0*/  @!P2 LEA.HI R14, R5, R8, RZ, 0x3 ;  /* 0x00000008050ea211 */ /* 0x002fe200078f18ff */
[----:B------:R-:W-:Y:S01]  /*1cb0*/  UISETP.LT.AND UP1, UPT, UR21, 0x30, UPT ;  /* 0x000000301500788c */ /* 0x000fe2000bf21270 */
[----:B------:R-:W-:Y:S01]  /*1cc0*/  @!P2 LEA.HI R5, R12, R27, RZ, 0x3 ;  /* 0x0000001b0c05a211 */ /* 0x000fe200078f18ff */
[----:B------:R-:W-:Y:S01]  /*1cd0*/  ULDC.64 UR4, c[0x0][0x218] ;  /* 0x0000860000047ab9 */ /* 0x000fe20000000a00 */
[----:B------:R-:W-:Y:S01]  /*1ce0*/  @!P2 LOP3.LUT R12, R4, 0xfffffff8, RZ, 0xc0, !PT ;  /* 0xfffffff8040ca812 */ /* 0x000fe200078ec0ff */
[----:B------:R-:W-:Y:S01]  /*1cf0*/  USEL UR27, UR21, 0x30, UP1 ;  /* 0x00000030151b7887 */ /* 0x000fe20008800000 */
[----:B------:R-:W-:Y:S01]  /*1d00*/  SHFL.IDX PT, R4, R20, 0x2, 0x181f ;  /* 0x00581f0014047f89 */ /* 0x000fe200000e0000 */
[----:B------:R-:W-:Y:S01]  /*1d10*/  @!P2 LOP3.LUT R9, R5, 0xfffffff8, RZ, 0xc0, !PT ;  /* 0xfffffff80509a812 */ /* 0x000fe200078ec0ff */
[----:B------:R-:W-:Y:S01]  /*1d20*/  UIMAD UR28, UR28, UR4, URZ ;  /* 0x000000041c1c72a4 */ /* 0x000fe2000f8e023f */
[----:B------:R-:W-:Y:S01]  /*1d30*/  @!P2 LOP3.LUT R14, R14, 0xfffffff8, RZ, 0xc0, !PT ;  /* 0xfffffff80e0ea812 */ /* 0x000fe200078ec0ff */
[----:B------:R-:W1:Y:S01]  /*1d40*/  SHFL.IDX PT, R5, R19, 0x2, 0x181f ;  /* 0x00581f0013057f89 */ /* 0x000e6200000e0000 */
[----:B------:R-:W-:Y:S01]  /*1d50*/  @!P2 IMAD.WIDE R12, R12, 0x2, R6 ;  /* 0x000000020c0ca825 */ /* 0x000fe200078e0206 */
[----:B----4-:R-:W-:Y:S01]  /*1d60*/  @!P1 SHF.R.S32.HI R10, RZ, 0x1f, R0 ;  /* 0x0000001fff0a9819 */ /* 0x010fe20000011400 */
[----:B------:R-:W-:-:S02]  /*1d70*/  UIMAD UR28, UR20, UR5, UR28 ;  /* 0x00000005141c72a4 */ /* 0x000fc4000f8e021c */
[----:B------:R-:W-:Y:S01]  /*1d80*/  @!P2 IMAD.WIDE R14, R14, 0x2, R6 ;  /* 0x000000020e0ea825 */ /* 0x000fe200078e0206 */
[----:B------:R-:W-:-:S03]  /*1d90*/  ULDC.64 UR4, c[0x0][0x208] ;  /* 0x0000820000047ab9 */ /* 0x000fc60000000a00 */
[----:B------:R-:W-:Y:S01]  /*1da0*/  @!P2 IMAD.WIDE R6, R9, 0x2, R6 ;  /* 0x000000020906a825 */ /* 0x000fe200078e0206 */
[----:B------:R1:W-:Y:S01]  /*1db0*/  @!P2 LDGSTS.E.BYPASS.LTC128B.128 [R76+0x9080], [R14.64], !P5 ;  /* 0x090800000e4cafae */ /* 0x0003e2000e901d52 */
[----:B------:R-:W-:-:S03]  /*1dc0*/  @!P1 SHF.R.S32.HI R9, RZ, 0x1f, R8 ;  /* 0x0000001fff099819 */ /* 0x000fc60000011408 */
[----:B------:R2:W-:Y:S01]  /*1dd0*/  @!P2 LDGSTS.E.BYPASS.LTC128B.128 [R76+0xd080], [R12.64], !P6 ;  /* 0x0d0800000c4cafae */ /* 0x0005e2000f101d52 */
[----:B------:R-:W-:Y:S02]  /*1de0*/  @!P1 LEA.HI R9, R9, R8, RZ, 0x3 ;  /* 0x0000000809099211 */ /* 0x000fe400078f18ff */
[----:B------:R-:W-:Y:S01]  /*1df0*/  ISETP.GE.AND P6, PT, R8, c[0x0][0x1d4], PT ;  /* 0x0000750008007a0c */ /* 0x000fe20003fc6270 */
[----:B------:R3:W-:Y:S01]  /*1e00*/  @!P2 LDGSTS.E.BYPASS.LTC128B.128 [R76+0x11080], [R6.64], !P3 ;  /* 0x11080000064cafae */ /* 0x0007e2000d901d52 */
[----:B------:R-:W-:-:S05]  /*1e10*/  @!P1 LOP3.LUT R9, R9, 0xfffffff8, RZ, 0xc0, !PT ;  /* 0xfffffff809099812 */ /* 0x000fca00078ec0ff */
[----:B-1----:R-:W-:Y:S01]  /*1e20*/  @!P1 IMAD.WIDE R14, R9, 0x2, R4 ;  /* 0x00000002090e9825 */ /* 0x002fe200078e0204 */
[----:B------:R-:W-:Y:S02]  /*1e30*/  @!P0 SHF.R.S32.HI R9, RZ, 0x1f, R8 ;  /* 0x0000001fff098819 */ /* 0x000fe40000011408 */
[----:B--2---:R-:W-:Y:S02]  /*1e40*/  @!P1 LEA.HI R12, R10, R0, RZ, 0x3 ;  /* 0x000000000a0c9211 */ /* 0x004fe400078f18ff */
[----:B------:R-:W-:Y:S02]  /*1e50*/  @!P1 LEA R10, P2, R2, R4, 0x1 ;  /* 0x00000004020a9211 */ /* 0x000fe400078408ff */
[----:B---3--:R-:W-:Y:S01]  /*1e60*/  @!P1 SHF.R.S32.HI R7, RZ, 0x1f, R27 ;  /* 0x0000001fff079819 */ /* 0x008fe2000001141b */
[----:B------:R-:W-:Y:S01]  /*1e70*/  SHFL.IDX PT, R6, R20, 0x3, 0x181f ;  /* 0x00781f0014067f89 */ /* 0x000fe200000e0000 */
[----:B------:R-:W-:Y:S02]  /*1e80*/  @!P1 LOP3.LUT R12, R12, 0xfffffff8, RZ, 0xc0, !PT ;  /* 0xfffffff80c0c9812 */ /* 0x000fe400078ec0ff */
[----:B------:R-:W-:-:S02]  /*1e90*/  @!P1 LEA.HI R11, R7, R27, RZ, 0x3 ;  /* 0x0000001b070b9211 */ /* 0x000fc400078f18ff */
[----:B------:R-:W1:Y:S01]  /*1ea0*/  SHFL.IDX PT, R7, R19, 0x3, 0x181f ;  /* 0x00781f0013077f89 */ /* 0x000e6200000e0000 */
[----:B------:R-:W-:Y:S01]  /*1eb0*/  @!P1 IMAD.WIDE R12, R12, 0x2, R4 ;  /* 0x000000020c0c9825 */ /* 0x000fe200078e0204 */
[----:B------:R-:W-:Y:S02]  /*1ec0*/  @!P1 LOP3.LUT R16, R11, 0xfffffff8, RZ, 0xc0, !PT ;  /* 0xfffffff80b109812 */ /* 0x000fe400078ec0ff */
[----:B------:R-:W-:Y:S02]  /*1ed0*/  @!P1 LEA.HI.X R11, R2, R5, R3, 0x1, P2 ;  /* 0x00000005020b9211 */ /* 0x000fe400010f0c03 */
[----:B------:R-:W-:Y:S01]  /*1ee0*/  ISETP.GE.AND P2, PT, R0, c[0x0][0x198], PT ;  /* 0x0000660000007a0c */ /* 0x000fe20003f46270 */
[----:B------:R-:W-:Y:S01]  /*1ef0*/  @!P1 IMAD.WIDE R4, R16, 0x2, R4 ;  /* 0x0000000210049825 */ /* 0x000fe200078e0204 */
[----:B------:R-:W-:Y:S01]  /*1f00*/  @!P0 LEA.HI R9, R9, R8, RZ, 0x3 ;  /* 0x0000000809098211 */ /* 0x000fe200078f18ff */
[----:B------:R2:W-:Y:S04]  /*1f10*/  @!P1 LDGSTS.E.BYPASS.LTC128B.128 [R76+0x6080], [R10.64], !P4 ;  /* 0x060800000a4c9fae */ /* 0x0005e8000e101d52 */
[----:B------:R3:W-:Y:S01]  /*1f20*/  @!P1 LDGSTS.E.BYPASS.LTC128B.128 [R76+0xa080], [R14.64], !P5 ;  /* 0x0a0800000e4c9fae */ /* 0x0007e2000e901d52 */
[----:B------:R-:W-:-:S05]  /*1f30*/  ISETP.GE.AND P5, PT, R2, c[0x0][0x1d4], PT ;  /* 0x0000750002007a0c */ /* 0x000fca0003fa6270 */
[----:B------:R4:W-:Y:S04]  /*1f40*/  @!P1 LDGSTS.E.BYPASS.LTC128B.128 [R76+0xe080], [R12.64], !P2 ;  /* 0x0e0800000c4c9fae */ /* 0x0009e8000d101d52 */
[----:B------:R5:W-:Y:S04]  /*1f50*/  @!P1 LDGSTS.E.BYPASS.LTC128B.128 [R76+0x12080], [R4.64], !P3 ;  /* 0x12080000044c9fae */ /* 0x000be8000d901d52 */
[----:B------:R-:W-:Y:S02]  /*1f60*/  @P5 LOP3.LUT R85, R85, 0x1, RZ, 0xfc, !PT ;  /* 0x0000000155555812 */ /* 0x000fe400078efcff */
[----:B------:R-:W-:-:S03]  /*1f70*/  ISETP.GE.AND P5, PT, R0, c[0x0][0x1d4], PT ;  /* 0x0000750000007a0c */ /* 0x000fc60003fa6270 */
[----:B------:R-:W-:Y:S01]  /*1f80*/  STL [R1+0x28], R85 ;  /* 0x0000285501007387 */ /* 0x000fe20000100800 */
[----:B--2---:R-:W-:-:S05]  /*1f90*/  @!P0 LOP3.LUT R10, R9, 0xfffffff8, RZ, 0xc0, !PT ;  /* 0xfffffff8090a8812 */ /* 0x004fca00078ec0ff */
[----:B-1----:R-:W-:Y:S01]  /*1fa0*/  @!P0 IMAD.WIDE R10, R10, 0x2, R6 ;  /* 0x000000020a0a8825 */ /* 0x002fe200078e0206 */
[----:B----4-:R-:W1:Y:S01]  /*1fb0*/  S2R R12, SR_CTAID.Y ;  /* 0x00000000000c7919 */ /* 0x010e620000002600 */
[----:B-----5:R-:W-:-:S04]  /*1fc0*/  @!P0 LEA R4, P1, R2, R6, 0x1 ;  /* 0x0000000602048211 */ /* 0x020fc800078208ff */
[----:B------:R-:W-:Y:S02]  /*1fd0*/  @!P0 LEA.HI.X R5, R2, R7, R3, 0x1, P1 ;  /* 0x0000000702058211 */ /* 0x000fe400008f0c03 */
[----:B------:R-:W-:Y:S02]  /*1fe0*/  @!P0 SHF.R.S32.HI R2, RZ, 0x1f, R0 ;  /* 0x0000001fff028819 */ /* 0x000fe40000011400 */
[----:B------:R-:W-:Y:S01]  /*1ff0*/  ISETP.GE.AND P1, PT, R8, c[0x0][0x198], PT ;  /* 0x0000660008007a0c */ /* 0x000fe20003f26270 */
[----:B------:R2:W-:Y:S01]  /*2000*/  @!P0 LDGSTS.E.BYPASS.LTC128B.128 [R76+0x7080], [R4.64], !P4 ;  /* 0x07080000044c8fae */ /* 0x0005e2000e101d52 */
[----:B------:R-:W-:Y:S01]  /*2010*/  @!P0 LEA.HI R2, R2, R0, RZ, 0x3 ;  /* 0x0000000002028211 */ /* 0x000fe200078f18ff */
[----:B------:R-:W-:Y:S01]  /*2020*/  IMAD.U32 R8, RZ, RZ, UR20 ;  /* 0x00000014ff087e24 */ /* 0x000fe2000f8e00ff */
[----:B------:R-:W-:Y:S01]  /*2030*/  IADD3 R0, -R77, UR27, RZ ;  /* 0x0000001b4d007c10 */ /* 0x000fe2000fffe1ff */
[----:B------:R-:W-:Y:S01]  /*2040*/  UIADD3 UR27, UR17, -0x1, URZ ;  /* 0xffffffff111b7890 */ /* 0x000fe2000fffe03f */
[----:B------:R-:W-:-:S02]  /*2050*/  @!P0 LOP3.LUT R2, R2, 0xfffffff8, RZ, 0xc0, !PT ;  /* 0xfffffff802028812 */ /* 0x000fc400078ec0ff */
[----:B------:R-:W-:Y:S01]  /*2060*/  ISETP.GE.AND P4, PT, R27, c[0x0][0x1d4], PT ;  /* 0x000075001b007a0c */ /* 0x000fe20003f86270 */
[----:B------:R-:W-:Y:S02]  /*2070*/  USHF.R.S32.HI UR20, URZ, 0x1f, UR27 ;  /* 0x0000001f3f147899 */ /* 0x000fe4000801141b */
[----:B------:R-:W-:Y:S01]  /*2080*/  @!P0 IMAD.WIDE R2, R2, 0x2, R6 ;  /* 0x0000000202028825 */ /* 0x000fe200078e0206 */
[----:B------:R-:W-:Y:S01]  /*2090*/  UIMAD.WIDE.U32 UR32, UR27, UR4, URZ ;  /* 0x000000041b2072a5 */ /* 0x000fe2000f8e003f */
[----:B------:R4:W-:Y:S01]  /*20a0*/  @!P0 LDGSTS.E.BYPASS.LTC128B.128 [R76+0xb080], [R10.64], !P1 ;  /* 0x0b0800000a4c8fae */ /* 0x0009e2000c901d52 */
[C---:B------:R-:W-:Y:S01]  /*20b0*/  ISETP.GE.AND P1, PT, R0.reuse, 0x21, PT ;  /* 0x000000210000780c */ /* 0x040fe20003f26270 */
[----:B------:R-:W-:Y:S02]  /*20c0*/  UIMAD UR4, UR20, UR4, URZ ;  /* 0x00000004140472a4 */ /* 0x000fe4000f8e023f */
[----:B------:R5:W-:Y:S01]  /*20d0*/  @!P0 LDGSTS.E.BYPASS.LTC128B.128 [R76+0xf080], [R2.64], !P2 ;  /* 0x0f080000024c8fae */ /* 0x000be2000d101d52 */
[----:B------:R-:W-:Y:S01]  /*20e0*/  ISETP.GE.AND P2, PT, R0, 0x1, PT ;  /* 0x000000010000780c */ /* 0x000fe20003f46270 */
[----:B------:R-:W-:Y:S01]  /*20f0*/  UIMAD UR4, UR27, UR5, UR4 ;  /* 0x000000051b0472a4 */ /* 0x000fe2000f8e0204 */
[----:B------:R-:W-:Y:S01]  /*2100*/  @!P0 SHF.R.S32.HI R0, RZ, 0x1f, R27 ;  /* 0x0000001fff008819 */ /* 0x000fe2000001141b */
[----:B------:R-:W-:-:S02]  /*2110*/  UISETP.GT.AND UP0, UPT, UR27, UR8, UPT ;  /* 0x000000081b00728c */ /* 0x000fc4000bf04270 */
[----:B------:R-:W-:Y:S01]  /*2120*/  UMOV UR5, 0x5 ;  /* 0x0000000500057882 */ /* 0x000fe20000000000 */
[----:B------:R-:W-:Y:S01]  /*2130*/  @!P0 LEA.HI R0, R0, R27, RZ, 0x3 ;  /* 0x0000001b00008211 */ /* 0x000fe200078f18ff */
[----:B------:R-:W-:Y:S01]  /*2140*/  UIADD3 UR4, UR33, UR4, URZ ;  /* 0x0000000421047290 */ /* 0x000fe2000fffe03f */
[----:B--2---:R-:W-:Y:S02]  /*2150*/  IMAD.IADD R5, R23, 0x1, R17 ;  /* 0x0000000117057824 */ /* 0x004fe400078e0211 */
[----:B------:R-:W-:Y:S01]  /*2160*/  @!P0 LOP3.LUT R0, R0, 0xfffffff8, RZ, 0xc0, !PT ;  /* 0xfffffff800008812 */ /* 0x000fe200078ec0ff */
[----:B------:R-:W-:Y:S01]  /*2170*/  IMAD.MOV.U32 R4, RZ, RZ, R22 ;  /* 0x000000ffff047224 */ /* 0x000fe200078e0016 */
[----:B------:R-:W-:-:S03]  /*2180*/  UIMAD UR4, UR4, 0x30, URZ ;  /* 0x00000030040478a4 */ /* 0x000fc6000f8e023f */
[----:B-1----:R-:W-:-:S04]  /*2190*/  IMAD.WIDE.U32 R4, R12, c[0x0][0x1e8], R4 ;  /* 0x00007a000c047a25 */ /* 0x002fc800078e0004 */
[----:B------:R-:W-:Y:S01]  /*21a0*/  @!P0 IMAD.WIDE R6, R0, 0x2, R6 ;  /* 0x0000000200068825 */ /* 0x000fe200078e0206 */
[----:B------:R-:W-:Y:S02]  /*21b0*/  IADD3 R5, R5, UR25, RZ ;  /* 0x0000001905057c10 */ /* 0x000fe4000fffe0ff */
[----:B----4-:R-:W-:Y:S02]  /*21c0*/  LEA.HI R10, R75, R81, RZ, 0x4 ;  /* 0x000000514b0a7211 */ /* 0x010fe400078f20ff */
[----:B------:R1:W-:Y:S01]  /*21d0*/  @!P0 LDGSTS.E.BYPASS.LTC128B.128 [R76+0x13080], [R6.64], !P3 ;  /* 0x13080000064c8fae */ /* 0x0003e2000d901d52 */
[----:B-----5:R-:W-:Y:S01]  /*21e0*/  IMAD.IADD R3, R25, 0x1, R18 ;  /* 0x0000000119037824 */ /* 0x020fe200078e0212 */
[----:B------:R-:W-:Y:S01]  /*21f0*/  LOP3.LUT P3, RZ, R85, 0x1, RZ, 0xc0, !PT ;  /* 0x0000000155ff7812 */ /* 0x000fe2000786c0ff */
[----:B------:R-:W-:Y:S01]  /*2200*/  IMAD.MOV.U32 R2, RZ, RZ, R24 ;  /* 0x000000ffff027224 */ /* 0x000fe200078e0018 */
[----:B------:R-:W0:Y:S01]  /*2210*/  LDGDEPBAR ;  /* 0x00000000000079af */ /* 0x000e220000000000 */
[----:B------:R-:W-:-:S04]  /*2220*/  IMAD.WIDE.U32 R82, R8, c[0x0][0x1f0], R4 ;  /* 0x00007c0008527a25 */ /* 0x000fc800078e0004 */
[----:B------:R-:W-:Y:S01]  /*2230*/  IMAD.WIDE.U32 R2, R12, c[0x0][0x210], R2 ;  /* 0x000084000c027a25 */ /* 0x000fe200078e0002 */
[----:B------:R-:W-:Y:S01]  /*2240*/  IADD3 R79, R83, UR26, RZ ;  /* 0x0000001a534f7c10 */ /* 0x000fe2000fffe0ff */
[----:B------:R-:W-:Y:S02]  /*2250*/  STL.64 [R1+0x38], R82 ;  /* 0x0000385201007387 */ /* 0x000fe40000100a00 */
[----:B------:R-:W-:Y:S01]  /*2260*/  IMAD.U32 R4, RZ, RZ, UR30 ;  /* 0x0000001eff047e24 */ /* 0x000fe2000f8e00ff */
[----:B------:R-:W-:Y:S01]  /*2270*/  IADD3 R3, R3, UR24, RZ ;  /* 0x0000001803037c10 */ /* 0x000fe2000fffe0ff */
[----:B------:R-:W-:Y:S01]  /*2280*/  UIADD3 UR24, UR31, UR23, URZ ;  /* 0x000000171f187290 */ /* 0x000fe2000fffe03f */
[----:B------:R-:W-:Y:S02]  /*2290*/  IMAD.MOV.U32 R78, RZ, RZ, R82 ;  /* 0x000000ffff4e7224 */ /* 0x000fe400078e0052 */
[----:B------:R-:W-:Y:S01]  /*22a0*/  IMAD.U32 R5, RZ, RZ, UR31 ;  /* 0x0000001fff057e24 */ /* 0x000fe2000f8e00ff */
[----:B------:R-:W-:Y:S01]  /*22b0*/  UIMAD UR23, UR24, UR27, URZ ;  /* 0x0000001b181772a4 */ /* 0x000fe2000f8e023f */
[----:B------:R-:W-:Y:S01]  /*22c0*/  IMAD.WIDE.U32 R4, R4, UR27, R78 ;  /* 0x0000001b04047c25 */ /* 0x000fe2000f8e004e */
[----:B------:R-:W-:Y:S02]  /*22d0*/  STL.64 [R1+0x30], R78 ;  /* 0x0000304e01007387 */ /* 0x000fe40000100a00 */
[----:B------:R-:W-:Y:S01]  /*22e0*/  UIMAD UR23, UR20, UR30, UR23 ;  /* 0x0000001e141772a4 */ /* 0x000fe2000f8e0217 */
[----:B------:R-:W-:Y:S01]  /*22f0*/  IMAD.WIDE.U32 R30, R8, c[0x0][0x218], R2 ;  /* 0x00008600081e7a25 */ /* 0x000fe200078e0002 */
[----:B------:R-:W-:Y:S01]  /*2300*/  USHF.L.U32 UR20, UR6, 0x5, URZ ;  /* 0x0000000506147899 */ /* 0x000fe2000800063f */
[C---:B------:R-:W-:Y:S01]  /*2310*/  @P2 LEA R2, P0, R4.reuse, c[0x0][0x1c8], 0x1 ;  /* 0x0000720004022a11 */ /* 0x040fe200078008ff */
[----:B------:R-:W-:Y:S01]  /*2320*/  USHF.L.U64.HI UR6, UR6, UR5, UR7 ;  /* 0x0000000506067299 */ /* 0x000fe20008010207 */
[----:B-1----:R-:W-:Y:S01]  /*2330*/  IMAD.U32 R6, RZ, RZ, UR32 ;  /* 0x00000020ff067e24 */ /* 0x002fe2000f8e00ff */
[----:B------:R-:W-:Y:S01]  /*2340*/  IADD3 R0, R5, UR23, RZ ;  /* 0x0000001705007c10 */ /* 0x000fe2000fffe0ff */
[----:B------:R-:W-:Y:S01]  /*2350*/  IMAD.MOV.U32 R28, RZ, RZ, R30 ;  /* 0x000000ffff1c7224 */ /* 0x000fe200078e001e */
[----:B------:R-:W-:Y:S01]  /*2360*/  IADD3 R29, R31, UR28, RZ ;  /* 0x0000001c1f1d7c10 */ /* 0x000fe2000fffe0ff */
[----:B------:R-:W-:Y:S01]  /*2370*/  IMAD.U32 R7, RZ, RZ, UR33 ;  /* 0x00000021ff077e24 */ /* 0x000fe2000f8e00ff */
[C---:B------:R-:W-:Y:S01]  /*2380*/  @P2 LEA.HI.X R3, R4.reuse, c[0x0][0x1cc], R0, 0x1, P0 ;  /* 0x0000730004032a11 */ /* 0x040fe200000f0c00 */
[----:B------:R-:W-:Y:S01]  /*2390*/  STL.64 [R1+0x48], R30 ;  /* 0x0000481e01007387 */ /* 0x000fe20000100a00 */
[----:B------:R-:W-:Y:S01]  /*23a0*/  @P1 IADD3 R4, P0, R4, UR20, RZ ;  /* 0x0000001404041c10 */ /* 0x000fe2000ff1e0ff */
[----:B------:R-:W-:-:S02]  /*23b0*/  IMAD.WIDE.U32 R6, R6, 0x30, R28 ;  /* 0x0000003006067825 */ /* 0x000fc400078e001c */
[----:B------:R1:W-:Y:S01]  /*23c0*/  @P2 LDGSTS.E.BYPASS.LTC128B.128 [R76+0x14080], [R2.64], !P3 ;  /* 0x14080000024c2fae */ /* 0x0003e2000d901d52 */
[----:B------:R-:W-:Y:S02]  /*23d0*/  @P1 IADD3.X R0, R0, UR6, RZ, P0, !PT ;  /* 0x0000000600001c10 */ /* 0x000fe400087fe4ff */
[C---:B------:R-:W-:Y:S01]  /*23e0*/  @P1 LEA R8, P0, R4.reuse, c[0x0][0x1c8], 0x1 ;  /* 0x0000720004081a11 */ /* 0x040fe200078008ff */
[----:B------:R1:W-:Y:S01]  /*23f0*/  @P2 LDGSTS.E.BYPASS.LTC128B.128 [R76+0x15880], [R2.64+0x80], !P6 ;  /* 0x15880080024c2fae */ /* 0x0003e2000f101d52 */
[----:B------:R-:W-:Y:S02]  /*2400*/  ISETP.GT.AND P3, PT, R81, 0x7f, PT ;  /* 0x0000007f5100780c */ /* 0x000fe40003f64270 */
[----:B------:R-:W-:Y:S01]  /*2410*/  @P1 LEA.HI.X R9, R4, c[0x0][0x1cc], R0, 0x1, P0 ;  /* 0x0000730004091a11 */ /* 0x000fe200000f0c00 */
[----:B------:R1:W-:Y:S01]  /*2420*/  @P2 LDGSTS.E.BYPASS.LTC128B.128 [R76+0x17080], [R2.64+0x100], !P5 ;  /* 0x17080100024c2fae */ /* 0x0003e2000e901d52 */
[----:B------:R-:W-:Y:S02]  /*2430*/  IADD3 R0, R7, UR4, RZ ;  /* 0x0000000407007c10 */ /* 0x000fe4000fffe0ff */
[----:B------:R-:W-:Y:S01]  /*2440*/  LEA R12, P0, R6, c[0x0][0x1f8], 0x1 ;  /* 0x00007e00060c7a11 */ /* 0x000fe200078008ff */
[----:B------:R1:W-:Y:S01]  /*2450*/  @P2 LDGSTS.E.BYPASS.LTC128B.128 [R76+0x18880], [R2.64+0x180], !P4 ;  /* 0x18880180024c2fae */ /* 0x0003e2000e101d52 */
[----:B------:R-:W-:-:S02]  /*2460*/  LOP3.LUT P2, RZ, R85, 0x1, RZ, 0xc0, !PT ;  /* 0x0000000155ff7812 */ /* 0x000fc4000784c0ff */
[----:B------:R-:W-:Y:S01]  /*2470*/  LEA.HI.X R13, R6, c[0x0][0x1fc], R0, 0x1, P0 ;  /* 0x00007f00060d7a11 */ /* 0x000fe200000f0c00 */
[----:B------:R-:W-:Y:S01]  /*2480*/  IMAD.SHL.U32 R6, R77, 0x8, RZ ;  /* 0x000000084d067824 */ /* 0x000fe200078e00ff */
[----:B------:R-:W-:Y:S01]  /*2490*/  STL.64 [R1+0x40], R28 ;  /* 0x0000401c01007387 */ /* 0x000fe20000100a00 */
[----:B------:R-:W-:Y:S01]  /*24a0*/  @!P3 IMAD.MOV.U32 R7, RZ, RZ, c[0x0][0x208] ;  /* 0x00008200ff07b624 */ /* 0x000fe200078e00ff */
[----:B------:R-:W-:Y:S01]  /*24b0*/  P2R R16, PR, RZ, 0x8 ;  /* 0x00000008ff107803 */ /* 0x000fe20000000000 */
[----:B------:R-:W-:-:S03]  /*24c0*/  @!P3 IMAD.MOV.U32 R11, RZ, RZ, c[0x0][0x20c] ;  /* 0x00008300ff0bb624 */ /* 0x000fc600078e00ff */
[----:B---3--:R-:W-:-:S03]  /*24d0*/  @!P3 LEA R14, P0, R7, R12, 0x6 ;  /* 0x0000000c070eb211 */ /* 0x008fc600078030ff */
[----:B------:R2:W-:Y:S01]  /*24e0*/  @P1 LDGSTS.E.BYPASS.LTC128B.128 [R76+0x15080], [R8.64], !P2 ;  /* 0x15080000084c1fae */ /* 0x0005e2000d101d52 */
[----:B------:R-:W-:Y:S02]  /*24f0*/  @!P3 LEA.HI.X R15, R7, R13, R11, 0x6, P0 ;  /* 0x0000000d070fb211 */ /* 0x000fe400000f340b */
[----:B------:R-:W-:Y:S01]  /*2500*/  LOP3.LUT P0, RZ, R26, 0x2, RZ, 0xc0, !PT ;  /* 0x000000021aff7812 */ /* 0x000fe2000780c0ff */
[----:B------:R2:W-:Y:S01]  /*2510*/  @P1 LDGSTS.E.BYPASS.LTC128B.128 [R76+0x16880], [R8.64+0x80], !P6 ;  /* 0x16880080084c1fae */ /* 0x0005e2000f101d52 */
[----:B------:R-:W-:-:S03]  /*2520*/  SEL R7, RZ, 0x1, P2 ;  /* 0x00000001ff077807 */ /* 0x000fc60001000000 */
[----:B------:R2:W-:Y:S04]  /*2530*/  @P1 LDGSTS.E.BYPASS.LTC128B.128 [R76+0x18080], [R8.64+0x100], !P5 ;  /* 0x18080100084c1fae */ /* 0x0005e8000e901d52 */
[----:B------:R2:W-:Y:S01]  /*2540*/  @P1 LDGSTS.E.BYPASS.LTC128B.128 [R76+0x19880], [R8.64+0x180], !P4 ;  /* 0x19880180084c1fae */ /* 0x0005e2000e101d52 */
[C---:B-1----:R-:W-:Y:S02]  /*2550*/  LOP3.LUT R2, R10.reuse, 0xfffffff0, RZ, 0xc0, !PT ;  /* 0xfffffff00a027812 */ /* 0x042fe400078ec0ff */
        /* <DEDUP_REMOVED lines=46> */
[----:B------:R-:W-:-:S02]  /*2840*/  IADD3 R5, R72, UR10, -R77 ;  /* 0x0000000a48057c10 */ /* 0x000fc4000fffe84d */
        /* <DEDUP_REMOVED lines=36> */
[----:B--2---:R-:W1:Y:S04]  /*2a90*/  LDSM.16.M88.4 R8, [R135+0x14080] ;  /* 0x014080008708783b */ /* 0x004e680000000200 */
[----:B------:R-:W2:Y:S04]  /*2aa0*/  LDSM.16.M88.4 R20, [R135+0x14880] ;  /* 0x014880008714783b */ /* 0x000ea80000000200 */
[----:B------:R-:W3:Y:S04]  /*2ab0*/  LDSM.16.M88.4 R28, [R135+0x15080] ;  /* 0x01508000871c783b */ /* 0x000ee80000000200 */
[----:B------:R-:W4:Y:S04]  /*2ac0*/  LDSM.16.M88.4 R44, [R242] ;  /* 0x00000000f22c783b */ /* 0x000f280000000200 */
[----:B------:R-:W5:Y:S04]  /*2ad0*/  LDSM.16.M88.4 R48, [R242+0x800] ;  /* 0x00080000f230783b */ /* 0x000f680000000200 */
        /* <DEDUP_REMOVED lines=18> */
[----:B---3--:R-:W-:Y:S08]  /*2c00*/  HMMA.16816.F32.BF16 R40, R160, R28, RZ ;  /* 0x0000001ca028723c */ /* 0x008ff000000418ff */
[----:B----4-:R-:W-:Y:S04]  /*2c10*/  HMMA.16816.F32.BF16 R20, R164, R46, R24 ;  /* 0x0000002ea414723c */ /* 0x010fe80000041818 */
[----:B------:R1:W-:Y:S01]  /*2c20*/  LDGSTS.E.BYPASS.LTC128B.128 [R76+0x8880], [R12.64+0x180], !P3 ;  /* 0x088801800c4c7fae */ /* 0x0003e2000d901d52 */
[----:B------:R-:W-:-:S03]  /*2c30*/  ISETP.NE.AND P3, PT, R16, RZ, PT ;  /* 0x000000ff1000720c */ /* 0x000fc60003f65270 */
[C---:B------:R-:W-:Y:S08]  /*2c40*/  HMMA.16816.F32.BF16 R16, R160.reuse, R8, RZ ;  /* 0x00000008a010723c */ /* 0x040ff000000418ff */
[----:B------:R-:W-:Y:S02]  /*2c50*/  HMMA.16816.F32.BF16 R8, R160, R30, RZ ;  /* 0x0000001ea008723c */ /* 0x000fe400000418ff */
[----:B------:R-:W-:-:S02]  /*2c60*/  @!P3 ISETP.LT.OR P6, PT, R5, 0x21, !P6 ;  /* 0x000000210500b80c */ /* 0x000fc400077c1670 */
[C---:B------:R-:W-:Y:S02]  /*2c70*/  @!P3 ISETP.LT.OR P2, PT, R5.reuse, 0x21, !P2 ;  /* 0x000000210500b80c */ /* 0x040fe40005741670 */
[C---:B------:R-:W-:Y:S02]  /*2c80*/  @!P3 ISETP.LT.OR P1, PT, R5.reuse, 0x21, !P1 ;  /* 0x000000210500b80c */ /* 0x040fe40004f21670 */
[----:B------:R-:W-:Y:S01]  /*2c90*/  @!P3 ISETP.LT.OR P0, PT, R5, 0x21, !P0 ;  /* 0x000000210500b80c */ /* 0x000fe20004701670 */
[----:B-----5:R-:W-:Y:S01]  /*2ca0*/  HMMA.16816.F32.BF16 R24, R164, R48, R32 ;  /* 0x00000030a418723c */ /* 0x020fe20000041820 */
        /* <DEDUP_REMOVED lines=185> */
.L_x_240:
        /* <DEDUP_REMOVED lines=9> */
[----:B------:R-:W-:Y:S01]  /*38d0*/  ULDC UR7, c[0x0][0x324] ;  /* 0x0000c90000077ab9 */ /* 0x000fe20000000800 */
[----:B------:R-:W-:Y:S01]  /*38e0*/  LOP3.LUT R8, R7, 0xffffff8, RZ, 0xc0, !PT ;  /* 0x0ffffff807087812 */ /* 0x000fe200078ec0ff */
[----:B------:R-:W-:Y:S01]  /*38f0*/  FMUL.FTZ R7, R48, c[0x0][0x320] ;  /* 0x0000c80030077a20 */ /* 0x000fe20000410000 */
[----:B------:R-:W-:Y:S01]  /*3900*/  SHF.R.S32.HI R10, RZ, 0x1f, R2 ;  /* 0x0000001fff0a7819 */ /* 0x000fe20000011402 */
[----:B------:R-:W-:Y:S01]  /*3910*/  ULOP3.LUT UR7, URZ, UR7, URZ, 0x33, !UPT ;  /* 0x000000073f077292 */ /* 0x000fe2000f8e333f */
[----:B------:R-:W-:Y:S01]  /*3920*/  PLOP3.LUT P1, PT, PT, PT, UP0, 0x80, 0x0 ;  /* 0x000000000000781c */ /* 0x000fe20003f2f008 */
[----:B------:R-:W-:Y:S01]  /*3930*/  IMAD.IADD R9, R73, 0x1, -R8 ;  /* 0x0000000149097824 */ /* 0x000fe200078e0a08 */
[----:B------:R4:W2:Y:S01]  /*3940*/  MUFU.TANH R22, R7 ;  /* 0x0000000700167308 */ /* 0x0008a20000002400 */
[----:B------:R-:W-:Y:S01]  /*3950*/  PLOP3.LUT P0, PT, PT, PT, UP0, 0x80, 0x0 ;  /* 0x000000000000781c */ /* 0x000fe20003f0f008 */
[----:B------:R-:W-:Y:S01]  /*3960*/  UISETP.GE.AND UP0, UPT, UR9, 0x1, UPT ;  /* 0x000000010900788c */ /* 0x000fe2000bf06270 */
        /* <DEDUP_REMOVED lines=30> */
[----:B------:R-:W-:Y:S01]  /*3b50*/  IADD3 R9, -R11, UR10, R72 ;  /* 0x0000000a0b097c10 */ /* 0x000fe2000fffe148 */
[----:B------:R1:W-:Y:S01]  /*3b60*/  STL [R1+0x7c], R11 ;  /* 0x00007c0b01007387 */ /* 0x0003e20000100800 */
[----:B------:R-:W-:-:S04]  /*3b70*/  IADD3 R2, R2, -UR12, RZ ;  /* 0x8000000c02027c10 */ /* 0x000fc8000fffe0ff */
        /* <DEDUP_REMOVED lines=9> */
[----:B--23--:R-:W-:Y:S01]  /*3c10*/  IMAD.U32 R12, RZ, RZ, UR12 ;  /* 0x0000000cff0c7e24 */ /* 0x00cfe2000f8e00ff */
[----:B------:R-:W-:Y:S04]  /*3c20*/  BSSY B0, `(.L_x_242) ;  /* 0x0000011000007945 */ /* 0x000fe80003800000 */
[----:B------:R-:W-:-:S04]  /*3c30*/  IADD3 R6, -R12, UR10, R6 ;  /* 0x0000000a0c067c10 */ /* 0x000fc8000fffe106 */
[----:B------:R-:W-:-:S13]  /*3c40*/  ISETP.GT.AND P0, PT, R6, -0x1, PT ;  /* 0xffffffff0600780c */ /* 0x000fda0003f04270 */
[----:B------:R-:W-:Y:S05]  /*3c50*/  @P0 BRA `(.L_x_243) ;  /* 0x0000008000000947 */ /* 0x000fea0003800000 */
[----:B------:R-:W-:Y:S01]  /*3c60*/  UISETP.NE.AND UP0, UPT, UR9, 0x1, UPT ;  /* 0x000000010900788c */ /* 0x000fe2000bf05270 */
[----:B------:R-:W-:-:S05]  /*3c70*/  LOP3.LUT R6, RZ, R6, RZ, 0x33, !PT ;  /* 0x00000006ff067212 */ /* 0x000fca00078e33ff */
[----:B------:R-:W-:Y:S02]  /*3c80*/  PLOP3.LUT P1, PT, PT, PT, UP0, 0x80, 0x0 ;  /* 0x000000000000781c */ /* 0x000fe40003f2f008 */
[----:B------:R-:W-:-:S11]  /*3c90*/  PLOP3.LUT P0, PT, PT, PT, UP0, 0x80, 0x0 ;  /* 0x000000000000781c */ /* 0x000fd60003f0f008 */
[----:B------:R-:W-:-:S05]  /*3ca0*/  @P1 IMAD.HI.U32 R12, R6, c[0x0][0x330], RZ ;  /* 0x0000cc00060c1a27 */ /* 0x000fca00078e00ff */
[----:B------:R-:W-:-:S04]  /*3cb0*/  @P0 SHF.R.U32.HI R6, RZ, c[0x0][0x334], R12 ;  /* 0x0000cd00ff060a19 */ /* 0x000fc8000001160c */
[----:B------:R-:W-:Y:S01]  /*3cc0*/  LOP3.LUT R6, RZ, R6, RZ, 0x33, !PT ;  /* 0x00000006ff067212 */ /* 0x000fe200078e33ff */
[----:B------:R-:W-:Y:S05]  /*3cd0*/  BRA `(.L_x_244) ;  /* 0x0000005000007947 */ /* 0x000fea0003800000 */
.L_x_243:
[----:B------:R-:W-:-:S06]  /*3ce0*/  UISETP.NE.AND UP0, UPT, UR9, 0x1, UPT ;  /* 0x000000010900788c */ /* 0x000fcc000bf05270 */
[----:B------:R-:W-:Y:S02]  /*3cf0*/  PLOP3.LUT P1, PT, PT, PT, UP0, 0x80, 0x0 ;  /* 0x000000000000781c */ /* 0x000fe40003f2f008 */
[----:B------:R-:W-:-:S11]  /*3d00*/  PLOP3.LUT P0, PT, PT, PT, UP0, 0x80, 0x0 ;  /* 0x000000000000781c */ /* 0x000fd60003f0f008 */
[----:B------:R-:W-:-:S05]  /*3d10*/  @P1 IMAD.HI.U32 R12, R6, c[0x0][0x330], RZ ;  /* 0x0000cc00060c1a27 */ /* 0x000fca00078e00ff */
[----:B------:R-:W-:Y:S02]  /*3d20*/  @P0 SHF.R.U32.HI R6, RZ, c[0x0][0x334], R12 ;  /* 0x0000cd00ff060a19 */ /* 0x000fe4000001160c */
.L_x_244:
[----:B------:R-:W-:Y:S05]  /*3d30*/  BSYNC B0 ;  /* 0x0000000000007941 */ /* 0x000fea0003800000 */
.L_x_242:
[----:B------:R-:W-:-:S05]  /*3d40*/  IMAD R6, R6, c[0x0][0x32c], R11 ;  /* 0x0000cb0006067a24 */ /* 0x000fca00078e020b */
[----:B------:R-:W-:Y:S02]  /*3d50*/  IADD3 R12, R6, c[0x0][0x32c], RZ ;  /* 0x0000cb00060c7a10 */ /* 0x000fe40007ffe0ff */
[----:B------:R-:W-:Y:S02]  /*3d60*/  IMNMX R2, R2, R6, !PT ;  /* 0x0000000602027217 */ /* 0x000fe40007800200 */
[----:B------:R-:W-:Y:S02]  /*3d70*/  IMNMX R5, R5, R12, PT ;  /* 0x0000000c05057217 */ /* 0x000fe40003800200 */
.L_x_241:
        /* <DEDUP_REMOVED lines=55> */
[----:B------:R-:W-:Y:S01]  /*40f0*/  UISETP.GE.AND UP6, UPT, UR9, 0x1, UPT ;  /* 0x000000010900788c */ /* 0x000fe2000bfc6270 */
        /* <DEDUP_REMOVED lines=38> */
[----:B--234-:R-:W-:Y:S01]  /*4360*/  IMAD.U32 R7, RZ, RZ, UR12 ;  /* 0x0000000cff077e24 */ /* 0x01cfe2000f8e00ff */
[----:B------:R-:W-:Y:S04]  /*4370*/  BSSY B0, `(.L_x_246) ;  /* 0x0000015000007945 */ /* 0x000fe80003800000 */
[----:B------:R-:W-:-:S04]  /*4380*/  IADD3 R6, -R7, UR10, R6 ;  /* 0x0000000a07067c10 */ /* 0x000fc8000fffe106 */
[----:B------:R-:W-:-:S13]  /*4390*/  ISETP.GT.AND P0, PT, R6, -0x1, PT ;  /* 0xffffffff0600780c */ /* 0x000fda0003f04270 */
[----:B------:R-:W-:Y:S05]  /*43a0*/  @P0 BRA `(.L_x_247) ;  /* 0x000000a000000947 */ /* 0x000fea0003800000 */
[----:B------:R-:W-:Y:S01]  /*43b0*/  UP2UR UR22, UPR, URZ, 0x1 ;  /* 0x000000013f167883 */ /* 0x000fe20008000000 */
[----:B------:R-:W-:Y:S01]  /*43c0*/  LOP3.LUT R6, RZ, R6, RZ, 0x33, !PT ;  /* 0x00000006ff067212 */ /* 0x000fe200078e33ff */
[----:B------:R-:W-:-:S06]  /*43d0*/  UISETP.NE.AND UP0, UPT, UR9, 0x1, UPT ;  /* 0x000000010900788c */ /* 0x000fcc000bf05270 */
[----:B------:R-:W-:Y:S02]  /*43e0*/  PLOP3.LUT P1, PT, PT, PT, UP0, 0x80, 0x0 ;  /* 0x000000000000781c */ /* 0x000fe40003f2f008 */
[----:B------:R-:W-:Y:S01]  /*43f0*/  PLOP3.LUT P0, PT, PT, PT, UP0, 0x80, 0x0 ;  /* 0x000000000000781c */ /* 0x000fe20003f0f008 */
[----:B------:R-:W-:-:S10]  /*4400*/  UISETP.NE.AND UP0, UPT, UR22, URZ, UPT ;  /* 0x0000003f1600728c */ /* 0x000fd4000bf05270 */
[----:B------:R-:W-:-:S05]  /*4410*/  @P1 IMAD.HI.U32 R7, R6, c[0x0][0x330], RZ ;  /* 0x0000cc0006071a27 */ /* 0x000fca00078e00ff */
[----:B------:R-:W-:-:S04]  /*4420*/  @P0 SHF.R.U32.HI R6, RZ, c[0x0][0x334], R7 ;  /* 0x0000cd00ff060a19 */ /* 0x000fc80000011607 */
[----:B------:R-:W-:Y:S01]  /*4430*/  LOP3.LUT R6, RZ, R6, RZ, 0x33, !PT ;  /* 0x00000006ff067212 */ /* 0x000fe200078e33ff */
[----:B------:R-:W-:Y:S05]  /*4440*/  BRA `(.L_x_248) ;  /* 0x0000007000007947 */ /* 0x000fea0003800000 */
.L_x_247:
[----:B------:R-:W-:Y:S02]  /*4450*/  UP2UR UR22, UPR, URZ, 0x1 ;  /* 0x000000013f167883 */ /* 0x000fe40008000000 */
[----:B------:R-:W-:-:S06]  /*4460*/  UISETP.NE.AND UP0, UPT, UR9, 0x1, UPT ;  /* 0x000000010900788c */ /* 0x000fcc000bf05270 */
[----:B------:R-:W-:Y:S02]  /*4470*/  PLOP3.LUT P1, PT, PT, PT, UP0, 0x80, 0x0 ;  /* 0x000000000000781c */ /* 0x000fe40003f2f008 */
[----:B------:R-:W-:Y:S01]  /*4480*/  PLOP3.LUT P0, PT, PT, PT, UP0, 0x80, 0x0 ;  /* 0x000000000000781c */ /* 0x000fe20003f0f008 */
[----:B------:R-:W-:-:S10]  /*4490*/  UISETP.NE.AND UP0, UPT, UR22, URZ, UPT ;  /* 0x0000003f1600728c */ /* 0x000fd4000bf05270 */
[----:B------:R-:W-:-:S05]  /*44a0*/  @P1 IMAD.HI.U32 R7, R6, c[0x0][0x330], RZ ;  /* 0x0000cc0006071a27 */ /* 0x000fca00078e00ff */
[----:B------:R-:W-:Y:S02]  /*44b0*/  @P0 SHF.R.U32.HI R6, RZ, c[0x0][0x334], R7 ;  /* 0x0000cd00ff060a19 */ /* 0x000fe40000011607 */
.L_x_248:
[----:B------:R-:W-:Y:S05]  /*44c0*/  BSYNC B0 ;  /* 0x0000000000007941 */ /* 0x000fea0003800000 */
.L_x_246:
[----:B------:R-:W-:-:S05]  /*44d0*/  IMAD R6, R6, c[0x0][0x32c], R11 ;  /* 0x0000cb0006067a24 */ /* 0x000fca00078e020b */
[----:B------:R-:W-:Y:S02]  /*44e0*/  IADD3 R7, R6, c[0x0][0x32c], RZ ;  /* 0x0000cb0006077a10 */ /* 0x000fe40007ffe0ff */
[----:B------:R-:W-:Y:S02]  /*44f0*/  IMNMX R2, R2, R6, !PT ;  /* 0x0000000602027217 */ /* 0x000fe40007800200 */
[----:B------:R-:W-:Y:S02]  /*4500*/  IMNMX R5, R5, R7, PT ;  /* 0x0000000705057217 */ /* 0x000fe40003800200 */
.L_x_245:
        /* <DEDUP_REMOVED lines=51> */
[----:B------:R-:W-:Y:S02]  /*4840*/  PLOP3.LUT P1, PT, PT, PT, UP5, 0x40, 0x0 ;  /* 0x000000000000781c */ /* 0x000fe40003f2e858 */
        /* <DEDUP_REMOVED lines=262> */
[----:B------:R-:W-:Y:S01]  /*58b0*/  UIMAD.WIDE.U32 UR22, UR11, UR4, URZ ;  /* 0x000000040b1672a5 */ /* 0x000fe2000f8e003f */
[----:B------:R4:W5:Y:S01]  /*58c0*/  LDL.LU R163, [R1+0x98] ;  /* 0x0000980001a37983 */ /* 0x0009620000300800 */
        /* <DEDUP_REMOVED lines=76> */
[----:B------:R-:W-:Y:S01]  /*5d90*/  HMMA.16816.F32.BF16 R156, R128, R152, R156 ;  /* 0x00000098809c723c */ /* 0x000fe2000004189c */
[----:B------:R-:W-:Y:S01]  /*5da0*/  FADD.FTZ R0, R88, R0 ;  /* 0x0000000058007221 */ /* 0x000fe20000010000 */
[----:B------:R-:W-:Y:S01]  /*5db0*/  @UP6 UMOV UR21, UR23 ;  /* 0x0000001700156c82 */ /* 0x000fe20008000000 */
[----:B------:R-:W-:Y:S01]  /*5dc0*/  LDSM.16.MT88.4 R88, [R240+0x8080] ;  /* 0x00808000f058783b */ /* 0x000fe20000004200 */
[----:B------:R-:W-:-:S03]  /*5dd0*/  IMAD.MOV.U32 R11, RZ, RZ, R64 ;  /* 0x000000ffff0b7224 */ /* 0x000fc600078e0040 */
[----:B------:R4:W5:Y:S01]  /*5de0*/  LDL.LU R160, [R1+0x8c] ;  /* 0x00008c0001a07983 */ /* 0x0009620000300800 */
[C---:B------:R-:W-:Y:S03]  /*5df0*/  HMMA.16816.F32.BF16 R144, R128.reuse, R146, R136 ;  /* 0x000000928090723c */ /* 0x040fe60000041888 */
[----:B------:R-:W1:Y:S05]  /*5e00*/  LDSM.16.MT88.4 R136, [R240+0x5080] ;  /* 0x00508000f088783b */ /* 0x000e6a0000004200 */
[----:B------:R-:W-:Y:S01]  /*5e10*/  HMMA.16816.F32.BF16 R152, R128, R154, R96 ;  /* 0x0000009a8098723c */ /* 0x000fe20000041860 */
[----:B------:R-:W-:Y:S01]  /*5e20*/  FADD.FTZ R2, R87, R0 ;  /* 0x0000000057027221 */ /* 0x000fe20000010000 */
[----:B------:R4:W5:Y:S05]  /*5e30*/  LDL.LU R135, [R1+0x88] ;  /* 0x0000880001877983 */ /* 0x00096a0000300800 */
[----:B------:R-:W-:Y:S01]  /*5e40*/  IMAD.MOV.U32 R98, RZ, RZ, R33 ;  /* 0x000000ffff627224 */ /* 0x000fe200078e0021 */
[----:B------:R-:W-:-:S02]  /*5e50*/  MOV R97, R34 ;  /* 0x0000002200617202 */ /* 0x000fc40000000f00 */
        /* <DEDUP_REMOVED lines=46> */
[----:B------:R-:W-:Y:S01]  /*6140*/  FADD.FTZ R0, R3, R5 ;  /* 0x0000000503007221 */ /* 0x000fe20000010000 */
[----:B------:R-:W-:-:S02]  /*6150*/  @UP6 USHF.R.U32.HI UR11, URZ, UR5, UR21 ;  /* 0x000000053f0b6299 */ /* 0x000fc40008011615 */
[----:B------:R-:W-:Y:S02]  /*6160*/  UISETP.GE.AND UP6, UPT, UR9, 0x1, UPT ;  /* 0x000000010900788c */ /* 0x000fe4000bfc6270 */
[----:B------:R4:W-:Y:S04]  /*6170*/  STL [R1+0x24], R0 ;  /* 0x0000240001007387 */ /* 0x0009e80000100800 */
[----:B------:R4:W-:Y:S01]  /*6180*/  STL [R1+0x20], R2 ;  /* 0x0000200201007387 */ /* 0x0009e20000100800 */
[----:B------:R-:W-:Y:S01]  /*6190*/  PLOP3.LUT P0, PT, PT, PT, UP6, 0x40, 0x0 ;  /* 0x000000000000781c */ /* 0x000fe20003f0e868 */
[----:B---3--:R-:W-:Y:S01]  /*61a0*/  HMMA.16816.F32.BF16 R108, R128, R112, R108 ;  /* 0x00000070806c723c */ /* 0x008fe2000004186c */
[----:B------:R-:W-:-:S03]  /*61b0*/  UIADD3 UR4, UR16, UR11, URZ ;  /* 0x0000000b10047290 */ /* 0x000fc6000fffe03f */
[----:B------:R-:W-:-:S04]  /*61c0*/  ULDC UR11, c[0x0][0x328] ;  /* 0x0000ca00000b7ab9 */ /* 0x000fc80000000800 */
[----:B------:R-:W-:Y:S01]  /*61d0*/  HMMA.16816.F32.BF16 R112, R128, R114, R116 ;  /* 0x000000728070723c */ /* 0x000fe20000041874 */
[----:B------:R-:W-:Y:S02]  /*61e0*/  UIADD3 UR17, UR17, -0x2, URZ ;  /* 0xfffffffe11117890 */ /* 0x000fe4000fffe03f */
[----:B------:R-:W-:-:S05]  /*61f0*/  UIADD3 UR11, UR4, UR11, URZ ;  /* 0x0000000b040b7290 */ /* 0x000fca000fffe03f */
        /* <DEDUP_REMOVED lines=18> */
.L_x_250:
[----:B------:R-:W-:Y:S02]  /*6320*/  UISETP.NE.AND UP0, UPT, UR9, 0x1, UPT ;  /* 0x000000010900788c */ /* 0x000fe4000bf05270 */
[----:B------:R-:W-:Y:S02]  /*6330*/  ULDC.64 UR4, c[0x0][0x330] ;  /* 0x0000cc0000047ab9 */ /* 0x000fe40000000a00 */
[----:B------:R-:W-:-:S07]  /*6340*/  UIMAD.WIDE.U32 UR22, UR16, UR4, URZ ;  /* 0x00000004101672a5 */ /* 0x000fce000f8e003f */
[----:B------:R-:W-:Y:S02]  /*6350*/  @UP0 UMOV UR21, UR23 ;  /* 0x0000001700150c82 */ /* 0x000fe40008000000 */
[----:B------:R-:W-:Y:S02]  /*6360*/  @UP0 USHF.R.U32.HI UR16, URZ, UR5, UR21 ;  /* 0x000000053f100299 */ /* 0x000fe40008011615 */
.L_x_251:
[----:B------:R-:W-:Y:S02]  /*6370*/  ULDC UR4, c[0x0][0x32c] ;  /* 0x0000cb0000047ab9 */ /* 0x000fe40000000800 */
[----:B------:R-:W-:-:S04]  /*6380*/  UIMAD UR4, UR16, UR9, UR4 ;  /* 0x00000009100472a4 */ /* 0x000fc8000f8e0204 */
[----:B------:R-:W-:-:S04]  /*6390*/  UISETP.LT.AND UP0, UPT, UR11, UR4, UPT ;  /* 0x000000040b00728c */ /* 0x000fc8000bf01270 */
[----:B------:R-:W-:-:S04]  /*63a0*/  USEL UR11, UR11, UR4, UP0 ;  /* 0x000000040b0b7287 */ /* 0x000fc80008000000 */
.L_x_249:
        /* <DEDUP_REMOVED lines=38> */
.L_x_263:
        /* <DEDUP_REMOVED lines=79> */
.L_x_253:
        /* <DEDUP_REMOVED lines=272> */
.L_x_254:
        /* <DEDUP_REMOVED lines=12> */
[----:B------:R-:W-:Y:S01]  /*7cc0*/  PLOP3.LUT P0, PT, PT, PT, UP0, 0x40, 0x0 ;  /* 0x000000000000781c */ /* 0x000fe20003f0e808 */
[----:B------:R-:W-:Y:S02]  /*7cd0*/  IMAD.U32 R0, RZ, RZ, UR12 ;  /* 0x0000000cff007e24 */ /* 0x000fe4000f8e00ff */
[----:B------:R-:W1:Y:S01]  /*7ce0*/  SHFL.IDX PT, R4, R5, RZ, 0x1c1f ;  /* 0x001c1fff05047589 */ /* 0x000e6200000e0000 */
[----:B---3--:R-:W-:Y:S04]  /*7cf0*/  IADD3 R3, -R24, 0x1, R3 ;  /* 0x0000000118037810 */ /* 0x008fe80007ffe103 */
[----:B------:R-:W-:Y:S04]  /*7d00*/  IADD3 R0, -R0, UR10, R3 ;  /* 0x0000000a00007c10 */ /* 0x000fe8000fffe103 */
[C---:B------:R-:W-:Y:S02]  /*7d10*/  IADD3 R7, R0.reuse, c[0x0][0x328], RZ ;  /* 0x0000ca0000077a10 */ /* 0x040fe40007ffe0ff */
[----:B------:R-:W-:Y:S03]  /*7d20*/  IADD3 R6, R0, UR7, RZ ;  /* 0x0000000700067c10 */ /* 0x000fe6000fffe0ff */
[----:B-1----:R-:W-:Y:S02]  /*7d30*/  IMAD.IADD R3, R7, 0x1, R4 ;  /* 0x0000000107037824 */ /* 0x002fe400078e0204 */
[----:B------:R-:W-:Y:S01]  /*7d40*/  IMAD.IADD R0, R4, 0x1, R6 ;  /* 0x0000000104007824 */ /* 0x000fe200078e0206 */
[----:B------:R-:W-:-:S05]  /*7d50*/  @P0 BRA `(.L_x_255) ;  /* 0x0000019000000947 */ /* 0x000fca0003800000 */
[----:B------:R-:W-:Y:S01]  /*7d60*/  IMAD.U32 R8, RZ, RZ, UR12 ;  /* 0x0000000cff087e24 */ /* 0x000fe2000f8e00ff */
[----:B------:R-:W-:Y:S04]  /*7d70*/  BSSY B0, `(.L_x_256) ;  /* 0x0000012000007945 */ /* 0x000fe80003800000 */
[----:B------:R-:W-:Y:S04]  /*7d80*/  IADD3 R4, -R8, UR10, R4 ;  /* 0x0000000a08047c10 */ /* 0x000fe8000fffe104 */
        /* <DEDUP_REMOVED lines=11> */
.L_x_257:
[----:B------:R-:W-:Y:S04]  /*7e40*/  MOV R8, c[0x0][0x32c] ;  /* 0x0000cb0000087a02 */ /* 0x000fe80000000f00 */
[----:B------:R-:W-:Y:S11]  /*7e50*/  ISETP.NE.AND P0, PT, R8, 0x1, PT ;  /* 0x000000010800780c */ /* 0x000ff60003f05270 */
[----:B------:R-:W-:Y:S02]  /*7e60*/  @!UPT UIADD3 URZ, URZ, URZ, URZ ;  /* 0x0000003f3f3ff290 */ /* 0x000fe4000fffe03f */
[----:B------:R-:W-:Y:S05]  /*7e70*/  @P0 IMAD.HI.U32 R8, R4, c[0x0][0x330], RZ ;  /* 0x0000cc0004080a27 */ /* 0x000fea00078e00ff */
[----:B------:R-:W-:Y:S02]  /*7e80*/  @P0 SHF.R.U32.HI R4, RZ, c[0x0][0x334], R8 ;  /* 0x0000cd00ff040a19 */ /* 0x000fe40000011608 */
.L_x_258:
[----:B------:R-:W-:Y:S05]  /*7e90*/  BSYNC B0 ;  /* 0x0000000000007941 */ /* 0x000fea0003800000 */
.L_x_256:
[----:B------:R-:W-:Y:S05]  /*7ea0*/  IADD3 R8, -R24, UR4, RZ ;  /* 0x0000000418087c10 */ /* 0x000fea000fffe1ff */
[----:B------:R-:W-:Y:S05]  /*7eb0*/  IMAD R4, R4, c[0x0][0x32c], R8 ;  /* 0x0000cb0004047a24 */ /* 0x000fea00078e0208 */
[----:B------:R-:W-:Y:S02]  /*7ec0*/  IMNMX R0, R0, R4, !PT ;  /* 0x0000000400007217 */ /* 0x000fe40007800200 */
[----:B------:R-:W-:Y:S04]  /*7ed0*/  IADD3 R4, R4, c[0x0][0x32c], RZ ;  /* 0x0000cb0004047a10 */ /* 0x000fe80007ffe0ff */
[----:B------:R-:W-:Y:S02]  /*7ee0*/  IMNMX R3, R3, R4, PT ;  /* 0x0000000403037217 */ /* 0x000fe40003800200 */
.L_x_255:
        /* <DEDUP_REMOVED lines=87> */
.L_x_261:
[----:B------:R-:W-:Y:S04]  /*8460*/  MOV R5, c[0x0][0x32c] ;  /* 0x0000cb0000057a02 */ /* 0x000fe80000000f00 */
[----:B------:R-:W-:Y:S11]  /*8470*/  ISETP.NE.AND P0, PT, R5, 0x1, PT ;  /* 0x000000010500780c */ /* 0x000ff60003f05270 */
[----:B------:R-:W-:Y:S02]  /*8480*/  @!UPT UIADD3 URZ, URZ, URZ, URZ ;  /* 0x0000003f3f3ff290 */ /* 0x000fe4000fffe03f */
[----:B------:R-:W-:Y:S05]  /*8490*/  @P0 IMAD.HI.U32 R5, R0, c[0x0][0x330], RZ ;  /* 0x0000cc0000050a27 */ /* 0x000fea00078e00ff */
[----:B------:R-:W-:Y:S02]  /*84a0*/  @P0 SHF.R.U32.HI R0, RZ, c[0x0][0x334], R5 ;  /* 0x0000cd00ff000a19 */ /* 0x000fe40000011605 */
.L_x_262:
[----:B------:R-:W-:Y:S05]  /*84b0*/  BSYNC B0 ;  /* 0x0000000000007941 */ /* 0x000fea0003800000 */
.L_x_260:
[----:B------:R-:W-:Y:S05]  /*84c0*/  IADD3 R5, -R24, UR4, RZ ;  /* 0x0000000418057c10 */ /* 0x000fea000fffe1ff */
[----:B------:R-:W-:Y:S05]  /*84d0*/  IMAD R0, R0, c[0x0][0x32c], R5 ;  /* 0x0000cb0000007a24 */ /* 0x000fea00078e0205 */
[----:B------:R-:W-:Y:S02]  /*84e0*/  IMNMX R3, R3, R0, !PT ;  /* 0x0000000003037217 */ /* 0x000fe40007800200 */
[----:B------:R-:W-:Y:S04]  /*84f0*/  IADD3 R0, R0, c[0x0][0x32c], RZ ;  /* 0x0000cb0000007a10 */ /* 0x000fe80007ffe0ff */
[----:B------:R-:W-:Y:S02]  /*8500*/  IMNMX R4, R4, R0, PT ;  /* 0x0000000004047217 */ /* 0x000fe40003800200 */
.L_x_259:
        /* <DEDUP_REMOVED lines=491> */
.L_x_252:
[----:B------:R-:W2:Y:S01]  /*a3c0*/  S2UR UR9, SR_CTAID.X ;  /* 0x00000000000979c3 */ /* 0x000ea20000002500 */
[----:B------:R-:W-:-:S02]  /*a3d0*/  UISETP.NE.AND UP1, UPT, UR15, URZ, UPT ;  /* 0x0000003f0f00728c */ /* 0x000fc4000bf25270 */
[----:B------:R-:W-:Y:S02]  /*a3e0*/  UISETP.NE.AND UP0, UPT, UR14, URZ, UPT ;  /* 0x0000003f0e00728c */ /* 0x000fe4000bf05270 */
[----:B------:R-:W-:-:S04]  /*a3f0*/  ULDC.64 UR4, c[0x0][0x2c8] ;  /* 0x0000b20000047ab9 */ /* 0x000fc80000000a00 */
[----:B------:R-:W-:Y:S01]  /*a400*/  PLOP3.LUT P0, PT, PT, PT, UP0, 0x40, 0x0 ;  /* 0x000000000000781c */ /* 0x000fe20003f0e808 */
[----:B--2---:R-:W-:-:S04]  /*a410*/  ULEA UR9, UR9, 0x7f, 0x7 ;  /* 0x0000007f09097891 */ /* 0x004fc8000f8e383f */
[----:B------:R-:W-:Y:S02]  /*a420*/  UIMAD.WIDE.U32 UR22, UR9, UR4, URZ ;  /* 0x00000004091672a5 */ /* 0x000fe4000f8e003f */
[----:B------:R-:W-:Y:S02]  /*a430*/  UIADD3 UR4, UR10, 0x1, -UR12 ;  /* 0x000000010a047890 */ /* 0x000fe4000fffe80c */
[----:B------:R-:W-:-:S04]  /*a440*/  @UP1 USHF.R.U32.HI UR9, URZ, UR5, UR23 ;  /* 0x000000053f091299 */ /* 0x000fc80008011617 */
[----:B------:R-:W-:-:S03]  /*a450*/  UIADD3 UR11, UR4, UR9, URZ ;  /* 0x00000009040b7290 */ /* 0x000fc6000fffe03f */
        /* <DEDUP_REMOVED lines=15> */
.L_x_265:
[----:B------:R-:W-:Y:S02]  /*a550*/  ULDC UR4, c[0x0][0x32c] ;  /* 0x0000cb0000047ab9 */ /* 0x000fe40000000800 */
[----:B------:R-:W-:-:S03]  /*a560*/  UISETP.NE.AND UP0, UPT, UR4, 0x1, UPT ;  /* 0x000000010400788c */ /* 0x000fc6000bf05270 */
[----:B------:R-:W-:Y:S02]  /*a570*/  ULDC.64 UR4, c[0x0][0x330] ;  /* 0x0000cc0000047ab9 */ /* 0x000fe40000000a00 */
[----:B------:R-:W-:-:S07]  /*a580*/  UIMAD.WIDE.U32 UR22, UR11, UR4, URZ ;  /* 0x000000040b1672a5 */ /* 0x000fce000f8e003f */
[----:B------:R-:W-:Y:S02]  /*a590*/  @UP0 UMOV UR21, UR23 ;  /* 0x0000001700150c82 */ /* 0x000fe40008000000 */
[----:B------:R-:W-:Y:S02]  /*a5a0*/  @UP0 USHF.R.U32.HI UR11, URZ, UR5, UR21 ;  /* 0x000000053f0b0299 */ /* 0x000fe40008011615 */
.L_x_266:
[----:B------:R-:W-:Y:S02]  /*a5b0*/  ULDC UR4, c[0x0][0x32c] ;  /* 0x0000cb0000047ab9 */ /* 0x000fe40000000800 */
[----:B------:R-:W-:-:S04]  /*a5c0*/  UIMAD UR4, UR11, UR4, URZ ;  /* 0x000000040b0472a4 */ /* 0x000fc8000f8e023f */
[----:B------:R-:W-:-:S04]  /*a5d0*/  UISETP.LT.AND UP0, UPT, UR9, UR4, UPT ;  /* 0x000000040900728c */ /* 0x000fc8000bf01270 */
[----:B------:R-:W-:-:S04]  /*a5e0*/  USEL UR9, UR9, UR4, !UP0 ;  /* 0x0000000409097287 */ /* 0x000fc8000c000000 */
.L_x_264:
        /* <DEDUP_REMOVED lines=37> */
.L_x_270:
        /* <DEDUP_REMOVED lines=82> */
.L_x_268:
        /* <DEDUP_REMOVED lines=266> */
.L_x_269:
        /* <DEDUP_REMOVED lines=422> */
.L_x_267:
        /* <DEDUP_REMOVED lines=44> */
.L_x_281:
        /* <DEDUP_REMOVED lines=338> */
.L_x_272:
[----:B--234-:R-:W2:Y:S01]  /*f040*/  LDL R3, [R1+0x84] ;  /* 0x0000840001037983 */ /* 0x01cea20000100800 */
[----:B------:R-:W-:Y:S02]  /*f050*/  UISETP.NE.AND UP1, UPT, UR15, URZ, UPT ;  /* 0x0000003f0f00728c */ /* 0x000fe4000bf25270 */
[----:B------:R-:W-:Y:S01]  /*f060*/  UIMAD UR4, UR17, -0x30, URZ ;  /* 0xffffffd0110478a4 */ /* 0x000fe2000f8e023f */
[----:B-1----:R-:W3:Y:S01]  /*f070*/  LDL R8, [R1+0x7c] ;  /* 0x00007c0001087983 */ /* 0x002ee20000100800 */
        /* <DEDUP_REMOVED lines=9> */
[----:B------:R-:W-:Y:S01]  /*f110*/  PLOP3.LUT P0, PT, PT, PT, UP0, 0x40, 0x0 ;  /* 0x000000000000781c */ /* 0x000fe20003f0e808 */
[----:B------:R-:W-:Y:S02]  /*f120*/  IMAD.U32 R3, RZ, RZ, UR12 ;  /* 0x0000000cff037e24 */ /* 0x000fe4000f8e00ff */
[----:B------:R-:W1:Y:S01]  /*f130*/  SHFL.IDX PT, R4, R5, RZ, 0x1c1f ;  /* 0x001c1fff05047589 */ /* 0x000e6200000e0000 */
[----:B------:R-:W-:Y:S04]  /*f140*/  IADD3 R0, -R8, 0x1, R0 ;  /* 0x0000000108007810 */ /* 0x000fe80007ffe100 */
[----:B------:R-:W-:Y:S04]  /*f150*/  IADD3 R0, -R3, UR10, R0 ;  /* 0x0000000a03007c10 */ /* 0x000fe8000fffe100 */
[C---:B------:R-:W-:Y:S02]  /*f160*/  IADD3 R7, R0.reuse, c[0x0][0x328], RZ ;  /* 0x0000ca0000077a10 */ /* 0x040fe40007ffe0ff */
[----:B------:R-:W-:Y:S03]  /*f170*/  IADD3 R6, R0, UR7, RZ ;  /* 0x0000000700067c10 */ /* 0x000fe6000fffe0ff */
[--C-:B-1----:R-:W-:Y:S02]  /*f180*/  IMAD.IADD R3, R7, 0x1, R4.reuse ;  /* 0x0000000107037824 */ /* 0x102fe400078e0204 */
        /* <DEDUP_REMOVED lines=16> */
.L_x_275:
[----:B------:R-:W-:Y:S04]  /*f290*/  MOV R8, c[0x0][0x32c] ;  /* 0x0000cb0000087a02 */ /* 0x000fe80000000f00 */
[----:B------:R-:W-:Y:S11]  /*f2a0*/  ISETP.NE.AND P0, PT, R8, 0x1, PT ;  /* 0x000000010800780c */ /* 0x000ff60003f05270 */
[----:B------:R-:W-:Y:S02]  /*f2b0*/  @!UPT UIADD3 URZ, URZ, URZ, URZ ;  /* 0x0000003f3f3ff290 */ /* 0x000fe4000fffe03f */
[----:B------:R-:W-:Y:S05]  /*f2c0*/  @P0 IMAD.HI.U32 R8, R4, c[0x0][0x330], RZ ;  /* 0x0000cc0004080a27 */ /* 0x000fea00078e00ff */
[----:B------:R-:W-:Y:S02]  /*f2d0*/  @P0 SHF.R.U32.HI R4, RZ, c[0x0][0x334], R8 ;  /* 0x0000cd00ff040a19 */ /* 0x000fe40000011608 */
.L_x_276:
[----:B------:R-:W-:Y:S05]  /*f2e0*/  BSYNC B0 ;  /* 0x0000000000007941 */ /* 0x000fea0003800000 */
.L_x_274:
[----:B------:R-:W-:Y:S05]  /*f2f0*/  IMAD R4, R4, c[0x0][0x32c], R10 ;  /* 0x0000cb0004047a24 */ /* 0x000fea00078e020a */
[----:B------:R-:W-:Y:S02]  /*f300*/  IMNMX R0, R0, R4, !PT ;  /* 0x0000000400007217 */ /* 0x000fe40007800200 */
[----:B------:R-:W-:Y:S04]  /*f310*/  IADD3 R4, R4, c[0x0][0x32c], RZ ;  /* 0x0000cb0004047a10 */ /* 0x000fe80007ffe0ff */
[----:B------:R-:W-:Y:S02]  /*f320*/  IMNMX R3, R3, R4, PT ;  /* 0x0000000403037217 */ /* 0x000fe40003800200 */
.L_x_273:
        /* <DEDUP_REMOVED lines=87> */
.L_x_279:
[----:B------:R-:W-:Y:S04]  /*f8a0*/  MOV R5, c[0x0][0x32c] ;  /* 0x0000cb0000057a02 */ /* 0x000fe80000000f00 */
[----:B------:R-:W-:Y:S11]  /*f8b0*/  ISETP.NE.AND P0, PT, R5, 0x1, PT ;  /* 0x000000010500780c */ /* 0x000ff60003f05270 */
[----:B------:R-:W-:Y:S02]  /*f8c0*/  @!UPT UIADD3 URZ, URZ, URZ, URZ ;  /* 0x0000003f3f3ff290 */ /* 0x000fe4000fffe03f */
[----:B------:R-:W-:Y:S05]  /*f8d0*/  @P0 IMAD.HI.U32 R5, R0, c[0x0][0x330], RZ ;  /* 0x0000cc0000050a27 */ /* 0x000fea00078e00ff */
[----:B------:R-:W-:Y:S02]  /*f8e0*/  @P0 SHF.R.U32.HI R0, RZ, c[0x0][0x334], R5 ;  /* 0x0000cd00ff000a19 */ /* 0x000fe40000011605 */
.L_x_280:
[----:B------:R-:W-:Y:S05]  /*f8f0*/  BSYNC B0 ;  /* 0x0000000000007941 */ /* 0x000fea0003800000 */
.L_x_278:
[----:B------:R-:W-:Y:S05]  /*f900*/  IMAD R0, R0, c[0x0][0x32c], R10 ;  /* 0x0000cb0000007a24 */ /* 0x000fea00078e020a */
[----:B------:R-:W-:Y:S02]  /*f910*/  IMNMX R3, R3, R0, !PT ;  /* 0x0000000003037217 */ /* 0x000fe40007800200 */
[----:B------:R-:W-:Y:S04]  /*f920*/  IADD3 R0, R0, c[0x0][0x32c], RZ ;  /* 0x0000cb0000007a10 */ /* 0x000fe80007ffe0ff */
[----:B------:R-:W-:Y:S02]  /*f930*/  IMNMX R4, R4, R0, PT ;  /* 0x0000000004047217 */ /* 0x000fe40003800200 */
.L_x_277:
        /* <DEDUP_REMOVED lines=491> */
.L_x_271:
[----:B------:R-:W2:Y:S04]  /*117f0*/  LDL.LU R5, [R1+0x20] ;  /* 0x0000200001057983 */ /* 0x000ea80000300800 */
[----:B-1----:R-:W3:Y:S01]  /*11800*/  LDL.LU R4, [R1+0x24] ;  /* 0x0000240001047983 */ /* 0x002ee20000300800 */
[----:B------:R-:W-:-:S02]  /*11810*/  MOV R2, RZ ;  /* 0x000000ff00027202 */ /* 0x000fc40000000f00 */
[----:B------:R-:W-:Y:S01]  /*11820*/  PLOP3.LUT P2, PT, PT, PT, PT, 0x8, 0x0 ;  /* 0x000000000000781c */ /* 0x000fe20003f4e170 */
        /* <DEDUP_REMOVED lines=41> */
[C---:B------:R-:W-:Y:S01]  /*11ac0*/  FMUL.FTZ R16, R2.reuse, R53 ;  /* 0x0000003502107220 */ /* 0x040fe20000410000 */
[----:B------:R-:W-:Y:S01]  /*11ad0*/  MOV R53, 0xff800000 ;  /* 0xff80000000357802 */ /* 0x000fe20000000f00 */
[C---:B------:R-:W-:Y:S01]  /*11ae0*/  FMUL.FTZ R26, R2.reuse, R56 ;  /* 0x00000038021a7220 */ /* 0x040fe20000410000 */
[----:B------:R-:W-:Y:S01]  /*11af0*/  MOV R56, 0xff800000 ;  /* 0xff80000000387802 */ /* 0x000fe20000000f00 */
        /* <DEDUP_REMOVED lines=108> */
.L_x_239:
[----:B------:R-:W-:Y:S05]  /*121c0*/  @P2 BRA `(.L_x_282) ;  /* 0x00001c0000002947 */ /* 0x000fea0003800000 */
[----:B------:R-:W1:Y:S01]  /*121d0*/  S2R R65, SR_TID.X ;  /* 0x0000000000417919 */ /* 0x000e620000002100 */
[----:B------:R-:W-:Y:S01]  /*121e0*/  F2FP.BF16.PACK_AB R50, R51, R50 ;  /* 0x000000323332723e */ /* 0x000fe200000010ff */
[----:B------:R-:W-:Y:S01]  /*121f0*/  ULDC.64 UR4, c[0x0][0x500] ;  /* 0x0001400000047ab9 */ /* 0x000fe20000000a00 */
[----:B------:R-:W-:Y:S01]  /*12200*/  F2FP.BF16.PACK_AB R46, R47, R46 ;  /* 0x0000002e2f2e723e */ /* 0x000fe200000010ff */
[----:B------:R-:W-:Y:S01]  /*12210*/  UISETP.NE.U32.AND UP0, UPT, URZ, UR4, UPT ;  /* 0x000000043f00728c */ /* 0x000fe2000bf05070 */
[----:B------:R-:W-:Y:S01]  /*12220*/  F2FP.BF16.PACK_AB R39, R39, R38 ;  /* 0x000000262727723e */ /* 0x000fe200000010ff */
[----:B------:R-:W-:Y:S01]  /*12230*/  UMOV UR6, 0x4 ;  /* 0x0000000400067882 */ /* 0x000fe20000000000 */
[----:B------:R-:W-:Y:S01]  /*12240*/  F2FP.BF16.PACK_AB R38, R12, R22 ;  /* 0x000000160c26723e */ /* 0x000fe200000010ff */
[----:B------:R-:W-:Y:S01]  /*12250*/  UISETP.NE.AND.EX UP0, UPT, URZ, UR5, UPT, UP0 ;  /* 0x000000053f00728c */ /* 0x000fe2000bf05300 */
[----:B------:R-:W-:Y:S02]  /*12260*/  F2FP.BF16.PACK_AB R42, R43, R42 ;  /* 0x0000002a2b2a723e */ /* 0x000fe400000010ff */
[----:B------:R-:W-:Y:S01]  /*12270*/  F2FP.BF16.PACK_AB R8, R8, R156 ;  /* 0x0000009c0808723e */ /* 0x000fe200000010ff */
[----:B------:R-:W-:Y:S01]  /*12280*/  ULDC.64 UR4, c[0x0][0x500] ;  /* 0x0001400000047ab9 */ /* 0x000fe20000000a00 */
[----:B------:R-:W-:Y:S01]  /*12290*/  F2FP.BF16.PACK_AB R159, R159, R158 ;  /* 0x0000009e9f9f723e */ /* 0x000fe200000010ff */
[----:B------:R-:W-:Y:S01]  /*122a0*/  UIMAD.WIDE UR4, UR13, UR6, UR4 ;  /* 0x000000060d0472a5 */ /* 0x000fe2000f8e0204 */
[----:B------:R-:W-:-:S02]  /*122b0*/  F2FP.BF16.PACK_AB R6, R153, R152 ;  /* 0x000000989906723e */ /* 0x000fc400000010ff */
[----:B------:R-:W-:Y:S02]  /*122c0*/  F2FP.BF16.PACK_AB R154, R155, R154 ;  /* 0x0000009a9b9a723e */ /* 0x000fe400000010ff */
[----:B------:R-:W-:Y:S02]  /*122d0*/  F2FP.BF16.PACK_AB R5, R149, R148 ;  /* 0x000000949505723e */ /* 0x000fe400000010ff */
[----:B------:R-:W-:Y:S02]  /*122e0*/  F2FP.BF16.PACK_AB R150, R151, R150 ;  /* 0x000000969796723e */ /* 0x000fe400000010ff */
[----:B------:R-:W-:Y:S02]  /*122f0*/  F2FP.BF16.PACK_AB R7, R7, R144 ;  /* 0x000000900707723e */ /* 0x000fe400000010ff */
[----:B-1----:R-:W-:Y:S02]  /*12300*/  SHF.R.S32.HI R51, RZ, 0x1f, R65 ;  /* 0x0000001fff337819 */ /* 0x002fe40000011441 */
[----:B------:R-:W-:-:S02]  /*12310*/  F2FP.BF16.PACK_AB R146, R147, R146 ;  /* 0x000000929392723e */ /* 0x000fc400000010ff */
[CC--:B------:R-:W-:Y:S02]  /*12320*/  LEA.HI R2, R51.reuse, R65.reuse, RZ, 0x2 ;  /* 0x0000004133027211 */ /* 0x0c0fe400078f10ff */
[----:B------:R-:W-:Y:S02]  /*12330*/  LEA.HI R47, R51, R65, RZ, 0x5 ;  /* 0x00000041332f7211 */ /* 0x000fe400078f28ff */
[--C-:B------:R-:W-:Y:S02]  /*12340*/  SHF.R.S32.HI R4, RZ, 0x2, R2.reuse ;  /* 0x00000002ff047819 */ /* 0x100fe40000011402 */
[----:B------:R-:W-:Y:S02]  /*12350*/  SHF.R.S32.HI R0, RZ, 0x1f, R2 ;  /* 0x0000001fff007819 */ /* 0x000fe40000011402 */
[----:B------:R-:W-:Y:S02]  /*12360*/  SHF.R.S32.HI R43, RZ, 0x5, R47 ;  /* 0x00000005ff2b7819 */ /* 0x000fe4000001142f */
[----:B------:R-:W-:-:S02]  /*12370*/  LEA.HI R0, R0, R4, RZ, 0x3 ;  /* 0x0000000400007211 */ /* 0x000fc400078f18ff */
[----:B------:R-:W-:Y:S02]  /*12380*/  F2FP.BF16.PACK_AB R52, R141, R140 ;  /* 0x0000008c8d34723e */ /* 0x000fe400000010ff */
[----:B------:R-:W-:Y:S02]  /*12390*/  LOP3.LUT R0, R0, 0xfffffff8, RZ, 0xc0, !PT ;  /* 0xfffffff800007812 */ /* 0x000fe400078ec0ff */
        /* <DEDUP_REMOVED lines=46> */
[----:B------:R3:W-:Y:S01]  /*12680*/  STS [R3+0x80], R5 ;  /* 0x0000800503007388 */ /* 0x0007e20000000800 */
        /* <DEDUP_REMOVED lines=10> */
[----:B--2---:R-:W-:Y:S01]  /*12730*/  SEL R6, R8, 0xffffffc0, !P2 ;  /* 0xffffffc008067807 */ /* 0x004fe20005000000 */
[----:B------:R-:W-:Y:S01]  /*12740*/  IMAD.IADD R8, R4, 0x1, R2 ;  /* 0x0000000104087824 */ /* 0x000fe200078e0202 */
[----:B------:R-:W-:Y:S02]  /*12750*/  F2FP.BF16.PACK_AB R94, R95, R94 ;  /* 0x0000005e5f5e723e */ /* 0x000fe400000010ff */
[----:B------:R-:W-:Y:S01]  /*12760*/  F2FP.BF16.PACK_AB R24, R97, R96 ;  /* 0x000000606118723e */ /* 0x000fe200000010ff */
[----:B------:R-:W-:Y:S01]  /*12770*/  IMAD.IADD R4, R6, 0x1, R3 ;  /* 0x0000000106047824 */ /* 0x000fe200078e0203 */
[----:B------:R1:W-:Y:S01]  /*12780*/  STS [R8], R7 ;  /* 0x0000000708007388 */ /* 0x0003e20000000800 */
[----:B---3--:R-:W-:Y:S01]  /*12790*/  IMAD.IADD R5, R0, 0x1, R6 ;  /* 0x0000000100057824 */ /* 0x008fe200078e0206 */
        /* <DEDUP_REMOVED lines=22> */
[----:B------:R-:W-:Y:S02]  /*12900*/  F2FP.BF16.PACK_AB R14, R129, R128 ;  /* 0x00000080810e723e */ /* 0x000fe400000010ff */
[----:B------:R-:W-:Y:S01]  /*12910*/  F2FP.BF16.PACK_AB R10, R10, R130 ;  /* 0x000000820a0a723e */ /* 0x000fe200000010ff */
[----:B------:R-:W-:Y:S01]  /*12920*/  STS [R4+0x80], R48 ;  /* 0x0000803004007388 */ /* 0x000fe20000000800 */
[----:B------:R-:W-:-:S03]  /*12930*/  PLOP3.LUT P0, PT, PT, PT, UP0, 0x80, 0x0 ;  /* 0x000000000000781c */ /* 0x000fc60003f0f008 */
        /* <DEDUP_REMOVED lines=47> */
[----:B------:R2:W-:Y:S04]  /*12c30*/  STS [R4+0xc080], R9 ;  /* 0x00c0800904007388 */ /* 0x0005e80000000800 */
[----:B------:R3:W-:Y:S01]  /*12c40*/  STS [R4+0xc480], R15 ;  /* 0x00c4800f04007388 */ /* 0x0007e20000000800 */
[----:B-1----:R-:W-:-:S03]  /*12c50*/  IMAD.U32 R8, RZ, RZ, UR4 ;  /* 0x00000004ff087e24 */ /* 0x002fc6000f8e00ff */
[----:B------:R3:W-:Y:S04]  /*12c60*/  STS [R6+0xc000], R14 ;  /* 0x00c0000e06007388 */ /* 0x0007e80000000800 */
[----:B------:R3:W-:Y:S01]  /*12c70*/  STS [R6+0xc400], R10 ;  /* 0x00c4000a06007388 */ /* 0x0007e20000000800 */
[----:B--2---:R-:W-:-:S03]  /*12c80*/  IMAD.U32 R9, RZ, RZ, UR5 ;  /* 0x00000005ff097e24 */ /* 0x004fc6000f8e00ff */
[----:B------:R-:W-:Y:S06]  /*12c90*/  BAR.SYNC.DEFER_BLOCKING 0x1, 0x100 ;  /* 0x0044000000007b1d */ /* 0x000fec0000010000 */
[----:B------:R-:W-:Y:S02]  /*12ca0*/  ULDC.64 UR4, c[0x0][0x508] ;  /* 0x0001420000047ab9 */ /* 0x000fe40000000a00 */
[----:B------:R-:W-:Y:S01]  /*12cb0*/  UISETP.NE.U32.AND UP1, UPT, URZ, UR4, UPT ;  /* 0x000000043f00728c */ /* 0x000fe2000bf25070 */
[----:B------:R-:W2:Y:S03]  /*12cc0*/  @P0 LDG.E R0, [R8.64] ;  /* 0x0000001208000981 */ /* 0x000ea6000c1e1900 */
[----:B------:R-:W-:Y:S01]  /*12cd0*/  UISETP.NE.AND.EX UP1, UPT, URZ, UR5, UPT, UP1 ;  /* 0x000000053f00728c */ /* 0x000fe2000bf25310 */
[----:B------:R-:W-:-:S02]  /*12ce0*/  IMAD.MOV.U32 R16, RZ, RZ, c[0x0][0x388] ;  /* 0x0000e200ff107624 */ /* 0x000fc400078e00ff */
[----:B------:R-:W-:-:S03]  /*12cf0*/  ULDC.64 UR4, c[0x0][0x508] ;  /* 0x0001420000047ab9 */ /* 0x000fc60000000a00 */
[----:B------:R-:W-:-:S05]  /*12d00*/  PLOP3.LUT P1, PT, PT, PT, UP1, 0x80, 0x0 ;  /* 0x000000000000781c */ /* 0x000fca0003f2f018 */
[----:B------:R-:W-:-:S06]  /*12d10*/  @UP1 UIMAD.WIDE UR4, UR13, UR6, UR4 ;  /* 0x000000060d0412a5 */ /* 0x000fcc000f8e0204 */
[----:B------:R-:W-:Y:S02]  /*12d20*/  IMAD.U32 R2, RZ, RZ, UR4 ;  /* 0x00000004ff027e24 */ /* 0x000fe4000f8e00ff */
[----:B------:R-:W-:-:S05]  /*12d30*/  IMAD.U32 R3, RZ, RZ, UR5 ;  /* 0x00000005ff037e24 */ /* 0x000fca000f8e00ff */
[----:B------:R3:W5:Y:S01]  /*12d40*/  @P1 LDG.E R16, [R2.64] ;  /* 0x0000001202101981 */ /* 0x000762000c1e1900 */
[----:B------:R-:W-:Y:S02]  /*12d50*/  UMOV UR16, URZ ;  /* 0x0000003f00107c82 */ /* 0x000fe40008000000 */
[----:B------:R-:W-:Y:S01]  /*12d60*/  UMOV UR17, URZ ;  /* 0x0000003f00117c82 */ /* 0x000fe20008000000 */
[----:B--2---:R-:W1:Y:S02]  /*12d70*/  @P0 R2UR UR5, R0 ;  /* 0x00000000000503c2 */ /* 0x004e6400000e0000 */
[----:B-1----:R-:W-:Y:S02]  /*12d80*/  @UP0 USHF.R.S32.HI UR4, URZ, 0x1f, UR5 ;  /* 0x0000001f3f040899 */ /* 0x002fe40008011405 */
[----:B------:R-:W-:-:S05]  /*12d90*/  @UP0 UMOV UR16, UR5 ;  /* 0x0000000500100c82 */ /* 0x000fca0008000000 */
[----:B------:R-:W-:Y:S01]  /*12da0*/  @UP0 UMOV UR17, UR4 ;  /* 0x0000000400110c82 */ /* 0x000fe20008000000 */
[----:B------:R-:W-:Y:S05]  /*12db0*/  @P1 BRA `(.L_x_283) ;  /* 0x0000004000001947 */ /* 0x000fea0003800000 */
[----:B---3--:R-:W-:Y:S05]  /*12dc0*/  @!P0 BRA `(.L_x_283) ;  /* 0x0000003000008947 */ /* 0x008fea0003800000 */
[----:B------:R-:W2:Y:S04]  /*12dd0*/  LDG.E R0, [R8.64] ;  /* 0x0000001208007981 */ /* 0x000ea8000c1e1900 */
[----:B------:R-:W2:Y:S02]  /*12de0*/  LDG.E R2, [R8.64+0x4] ;  /* 0x0000041208027981 */ /* 0x000ea4000c1e1900 */
[----:B--2--5:R-:W-:Y:S02]  /*12df0*/  IADD3 R16, -R0, R2, RZ ;  /* 0x0000000200107210 */ /* 0x024fe40007ffe1ff */
.L_x_283:
[----:B---3--:R-:W-:Y:S01]  /*12e00*/  SHF.R.S32.HI R0, RZ, 0x1f, R43 ;  /* 0x0000001fff007819 */ /* 0x008fe2000001142b */
[----:B------:R-:W-:Y:S01]  /*12e10*/  IMAD.MOV.U32 R2, RZ, RZ, c[0x0][0x4e8] ;  /* 0x00013a00ff027624 */ /* 0x000fe200078e00ff */
[----:B------:R-:W-:Y:S01]  /*12e20*/  LOP3.LUT R3, R47, 0xffffffe0, RZ, 0xc0, !PT ;  /* 0xffffffe02f037812 */ /* 0x000fe200078ec0ff */
[----:B------:R-:W1:Y:S01]  /*12e30*/  S2R R28, SR_CTAID.X ;  /* 0x00000000001c7919 */ /* 0x000e620000002500 */
[----:B------:R-:W-:Y:S01]  /*12e40*/  LEA.HI R0, R0, R43, RZ, 0x3 ;  /* 0x0000002b00007211 */ /* 0x000fe200078f18ff */
[----:B------:R-:W2:Y:S01]  /*12e50*/  S2UR UR9, SR_CTAID.Y ;  /* 0x00000000000979c3 */ /* 0x000ea20000002600 */
[----:B------:R-:W-:Y:S01]  /*12e60*/  ISETP.NE.AND P1, PT, R2, 0x1, PT ;  /* 0x000000010200780c */ /* 0x000fe20003f25270 */
[----:B------:R-:W-:Y:S01]  /*12e70*/  IMAD.IADD R3, R65, 0x1, -R3 ;  /* 0x0000000141037824 */ /* 0x000fe200078e0a03 */
[----:B------:R-:W-:Y:S01]  /*12e80*/  LOP3.LUT R0, R0, 0xffffff8, RZ, 0xc0, !PT ;  /* 0x0ffffff800007812 */ /* 0x000fe200078ec0ff */
[----:B------:R-:W-:Y:S01]  /*12e90*/  ULDC.64 UR4, c[0x0][0x3a0] ;  /* 0x0000e80000047ab9 */ /* 0x000fe20000000a00 */
[----:B------:R-:W-:Y:S01]  /*12ea0*/  LEA.HI R6, R51, R65, RZ, 0x3 ;  /* 0x0000004133067211 */ /* 0x000fe200078f18ff */
[----:B------:R-:W-:Y:S01]  /*12eb0*/  ULDC.64 UR6, c[0x0][0x490] ;  /* 0x0001240000067ab9 */ /* 0x000fe20000000a00 */
[----:B------:R-:W-:Y:S01]  /*12ec0*/  SHF.R.S32.HI R2, RZ, 0x1f, R3 ;  /* 0x0000001fff027819 */ /* 0x000fe20000011403 */
[----:B------:R-:W-:Y:S01]  /*12ed0*/  IMAD.IADD R4, R43, 0x1, -R0 ;  /* 0x000000012b047824 */ /* 0x000fe200078e0a00 */
[----:B------:R-:W-:Y:S01]  /*12ee0*/  LEA.HI R0, R22, R22, RZ, 0x1 ;  /* 0x0000001616007211 */ /* 0x000fe200078f08ff */
[----:B------:R-:W-:Y:S01]  /*12ef0*/  UIMAD.WIDE.U32 UR10, UR16, UR4, URZ ;  /* 0x00000004100a72a5 */ /* 0x000fe2000f8e003f */
[----:B------:R-:W-:Y:S01]  /*12f00*/  LEA.HI R2, R2, R3, RZ, 0x2 ;  /* 0x0000000302027211 */ /* 0x000fe200078f10ff */
[----:B------:R-:W-:Y:S01]  /*12f10*/  UIMAD UR12, UR17, UR4, URZ ;  /* 0x00000004110c72a4 */ /* 0x000fe2000f8e023f */
[----:B------:R-:W-:Y:S01]  /*12f20*/  LOP3.LUT R0, R0, 0x1ffffffe, RZ, 0xc0, !PT ;  /* 0x1ffffffe00007812 */ /* 0x000fe200078ec0ff */
[----:B------:R-:W-:Y:S01]  /*12f30*/  USHF.R.S32.HI UR4, URZ, 0x1f, UR13 ;  /* 0x0000001f3f047899 */ /* 0x000fe2000801140d */
[----:B------:R-:W-:Y:S01]  /*12f40*/  SHF.R.S32.HI R2, RZ, 0x2, R2 ;  /* 0x00000002ff027819 */ /* 0x000fe20000011402 */
[----:B------:R-:W-:Y:S01]  /*12f50*/  UMOV UR20, UR16 ;  /* 0x0000001000147c82 */ /* 0x000fe20008000000 */
[----:B------:R-:W-:Y:S01]  /*12f60*/  LOP3.LUT P2, RZ, R3, 0x3, RZ, 0xc0, !PT ;  /* 0x0000000303ff7812 */ /* 0x000fe2000784c0ff */
[----:B------:R-:W-:Y:S01]  /*12f70*/  IMAD.IADD R0, R22, 0x1, -R0 ;  /* 0x0000000116007824 */ /* 0x000fe200078e0a00 */
[----:B------:R-:W-:Y:S01]  /*12f80*/  UMOV UR21, UR17 ;  /* 0x0000001100157c82 */ /* 0x000fe20008000000 */
[----:B------:R-:W-:Y:S01]  /*12f90*/  IMAD R15, R4, 0x10, R2 ;  /* 0x00000010040f7824 */ /* 0x000fe200078e0202 */
[----:B------:R-:W-:Y:S01]  /*12fa0*/  USEL UR15, UR13, URZ, !UP0 ;  /* 0x0000003f0d0f7287 */ /* 0x000fe2000c000000 */
[----:B------:R-:W-:Y:S01]  /*12fb0*/  LOP3.LUT R4, R6, 0xfffffff8, RZ, 0xc0, !PT ;  /* 0xfffffff806047812 */ /* 0x000fe200078ec0ff */
[----:B------:R-:W-:Y:S01]  /*12fc0*/  USEL UR13, UR4, URZ, !UP0 ;  /* 0x0000003f040d7287 */ /* 0x000fe2000c000000 */
[----:B------:R-:W-:Y:S01]  /*12fd0*/  IMAD R0, R0, 0x8, R15 ;  /* 0x0000000800007824 */ /* 0x000fe200078e020f */
[----:B--2---:R-:W-:Y:S01]  /*12fe0*/  USHF.R.S32.HI UR8, URZ, 0x1f, UR9 ;  /* 0x0000001f3f087899 */ /* 0x004fe20008011409 */
[----:B------:R-:W-:Y:S01]  /*12ff0*/  SHF.R.S32.HI R14, RZ, 0x3, R6 ;  /* 0x00000003ff0e7819 */ /* 0x000fe20000011406 */
[----:B------:R-:W-:Y:S01]  /*13000*/  UIMAD.WIDE.U32 UR20, UR9, UR6, UR20 ;  /* 0x00000006091472a5 */ /* 0x000fe2000f8e0014 */
[----:B------:R-:W-:Y:S01]  /*13010*/  IMAD.IADD R7, R65, 0x1, -R4 ;  /* 0x0000000141077824 */ /* 0x000fe200078e0a04 */
[----:B-1----:R-:W-:Y:S01]  /*13020*/  LEA R0, R28, R0, 0x7 ;  /* 0x000000001c007211 */ /* 0x002fe200078e38ff */
[----:B------:R-:W-:Y:S01]  /*13030*/  UIMAD UR14, UR8, UR6, URZ ;  /* 0x00000006080e72a4 */ /* 0x000fe2000f8e023f */
[----:B-----5:R-:W-:Y:S01]  /*13040*/  IMAD R29, R16, c[0x0][0x4e8], RZ ;  /* 0x00013a00101d7a24 */ /* 0x020fe200078e02ff */
[----:B------:R-:W-:Y:S01]  /*13050*/  UIMAD UR12, UR16, UR5, UR12 ;  /* 0x00000005100c72a4 */ /* 0x000fe2000f8e020c */
[----:B------:R-:W-:Y:S01]  /*13060*/  LEA R6, R7, R14, 0x5 ;  /* 0x0000000e07067211 */ /* 0x000fe200078e28ff */
[----:B------:R-:W-:Y:S01]  /*13070*/  @P1 IMAD.HI.U32 R3, R0, c[0x0][0x4ec], RZ ;  /* 0x00013b0000031a27 */ /* 0x000fe200078e00ff */
[----:B------:R-:W-:Y:S01]  /*13080*/  UIMAD UR14, UR9, UR7, UR14 ;  /* 0x00000007090e72a4 */ /* 0x000fe2000f8e020e */
[----:B------:R-:W-:Y:S01]  /*13090*/  LEA.HI R18, R51, R65, RZ, 0x6 ;  /* 0x0000004133127211 */ /* 0x000fe200078f30ff */
[----:B------:R-:W-:Y:S01]  /*130a0*/  ULDC.64 UR4, c[0x0][0x3e8] ;  /* 0x0000fa0000047ab9 */ /* 0x000fe20000000a00 */
[----:B------:R-:W-:Y:S01]  /*130b0*/  IMAD.MOV.U32 R2, RZ, RZ, R0 ;  /* 0x000000ffff027224 */ /* 0x000fe200078e0000 */
[----:B------:R-:W-:Y:S01]  /*130c0*/  @P1 SHF.R.U32.HI R2, RZ, c[0x0][0x4f0], R3 ;  /* 0x00013c00ff021a19 */ /* 0x000fe20000011603 */
[----:B------:R-:W-:Y:S01]  /*130d0*/  ULDC.64 UR6, c[0x0][0x498] ;  /* 0x0001260000067ab9 */ /* 0x000fe20000000a00 */
[----:B------:R-:W-:Y:S01]  /*130e0*/  IMAD R6, R28, 0x80, R6 ;  /* 0x000000801c067824 */ /* 0x000fe200078e0206 */
[----:B------:R-:W-:Y:S01]  /*130f0*/  UIMAD UR16, UR13, UR6, URZ ;  /* 0x000000060d1072a4 */ /* 0x000fe2000f8e023f */
[--C-:B------:R-:W-:Y:S01]  /*13100*/  SHF.R.S32.HI R5, RZ, 0x1f, R2.reuse ;  /* 0x0000001fff057819 */ /* 0x100fe20000011402 */
[----:B------:R-:W-:Y:S01]  /*13110*/  UIADD3 UR21, UR21, UR14, URZ ;  /* 0x0000000e15157290 */ /* 0x000fe2000fffe03f */
[----:B------:R-:W-:Y:S01]  /*13120*/  IMAD.MOV R3, RZ, RZ, -R2 ;  /* 0x000000ffff037224 */ /* 0x000fe200078e0a02 */
[----:B------:R-:W-:Y:S01]  /*13130*/  UIMAD UR7, UR15, UR7, UR16 ;  /* 0x000000070f0772a4 */ /* 0x000fe2000f8e0210 */
[----:B------:R-:W-:Y:S01]  /*13140*/  @P1 IMAD.HI.U32 R10, R6, c[0x0][0x4ec], RZ ;  /* 0x00013b00060a1a27 */ /* 0x000fe200078e00ff */
[----:B------:R-:W-:Y:S01]  /*13150*/  UIMAD.WIDE.U32 UR20, UR15, UR6, UR20 ;  /* 0x000000060f1472a5 */ /* 0x000fe2000f8e0014 */
[----:B------:R-:W-:Y:S01]  /*13160*/  BSSY B0, `(.L_x_284) ;  /* 0x0000069000007945 */ /* 0x000fe20003800000 */
[----:B------:R-:W-:Y:S01]  /*13170*/  UIMAD UR8, UR8, UR4, URZ ;  /* 0x00000004080872a4 */ /* 0x000fe2000f8e023f */
[----:B------:R-:W-:Y:S01]  /*13180*/  IMAD R0, R3, c[0x0][0x4e8], R0 ;  /* 0x00013a0003007a24 */ /* 0x000fe200078e0200 */
[----:B------:R-:W-:Y:S01]  /*13190*/  UIADD3 UR11, UR11, UR12, URZ ;  /* 0x0000000c0b0b7290 */ /* 0x000fe2000fffe03f */
[----:B------:R-:W-:Y:S01]  /*131a0*/  IMAD.U32 R3, RZ, RZ, UR7 ;  /* 0x00000007ff037e24 */ /* 0x000fe2000f8e00ff */
[----:B------:R-:W-:Y:S01]  /*131b0*/  IADD3 R2, P0, R2, UR20, RZ ;  /* 0x0000001402027c10 */ /* 0x000fe2000ff1e0ff */
[----:B------:R-:W-:Y:S01]  /*131c0*/  UIMAD UR5, UR9, UR5, UR8 ;  /* 0x00000005090572a4 */ /* 0x000fe2000f8e0208 */
[----:B------:R-:W-:Y:S01]  /*131d0*/  SHF.R.S32.HI R4, RZ, 0x1f, R0 ;  /* 0x0000001fff047819 */ /* 0x000fe20000011400 */
[----:B------:R-:W-:Y:S01]  /*131e0*/  UIMAD.WIDE.U32 UR10, UR9, UR4, UR10 ;  /* 0x00000004090a72a5 */ /* 0x000fe2000f8e000a */
[----:B------:R-:W-:Y:S01]  /*131f0*/  IADD3.X R3, R5, UR21, R3, P0, !PT ;  /* 0x0000001505037c10 */ /* 0x000fe200087fe403 */
[----:B------:R-:W-:Y:S01]  /*13200*/  IMAD.SHL.U32 R5, R14, 0x40, RZ ;  /* 0x000000400e057824 */ /* 0x000fe200078e00ff */
[----:B------:R-:W-:Y:S01]  /*13210*/  ULDC.64 UR6, c[0x0][0x3f0] ;  /* 0x0000fc0000067ab9 */ /* 0x000fe20000000a00 */
[----:B------:R-:W-:Y:S01]  /*13220*/  IMAD R4, R4, c[0x0][0x488], RZ ;  /* 0x0001220004047a24 */ /* 0x000fe200078e02ff */
[----:B------:R-:W-:Y:S01]  /*13230*/  UIMAD UR13, UR13, UR6, URZ ;  /* 0x000000060d0d72a4 */ /* 0x000fe2000f8e023f */
[----:B------:R-:W-:Y:S01]  /*13240*/  IMAD.WIDE.U32 R2, R0, c[0x0][0x488], R2 ;  /* 0x0001220000027a25 */ /* 0x000fe200078e0002 */
[----:B------:R-:W-:Y:S01]  /*13250*/  LOP3.LUT R5, R5, 0x1c0, RZ, 0xc0, !PT ;  /* 0x000001c005057812 */ /* 0x000fe200078ec0ff */
[----:B------:R-:W-:-:S02]  /*13260*/  UIADD3 UR11, UR11, UR5, URZ ;  /* 0x000000050b0b7290 */ /* 0x000fc4000fffe03f */
[----:B------:R-:W-:Y:S01]  /*13270*/  IMAD R9, R0, c[0x0][0x48c], R4 ;  /* 0x0001230000097a24 */ /* 0x000fe200078e0204 */
[----:B------:R-:W-:Y:S01]  /*13280*/  SHF.R.U32.HI R8, RZ, 0x3, R5 ;  /* 0x00000003ff087819 */ /* 0x000fe20000011605 */
[----:B------:R-:W-:Y:S01]  /*13290*/  IMAD.SHL.U32 R0, R7, 0x8, RZ ;  /* 0x0000000807007824 */ /* 0x000fe200078e00ff */
[C---:B------:R-:W-:Y:S01]  /*132a0*/  LEA R7, P0, R2.reuse, c[0x0][0x450], 0x2 ;  /* 0x0001140002077a11 */ /* 0x040fe200078010ff */
[----:B------:R-:W-:Y:S01]  /*132b0*/  IMAD.IADD R3, R3, 0x1, R9 ;  /* 0x0000000103037824 */ /* 0x000fe200078e0209 */
[----:B------:R-:W-:Y:S01]  /*132c0*/  UIMAD UR7, UR15, UR7, UR13 ;  /* 0x000000070f0772a4 */ /* 0x000fe2000f8e020d */
[----:B------:R-:W-:Y:S01]  /*132d0*/  IMAD.MOV.U32 R4, RZ, RZ, R6 ;  /* 0x000000ffff047224 */ /* 0x000fe200078e0006 */
[----:B------:R-:W-:Y:S01]  /*132e0*/  LOP3.LUT R5, R5, 0x38, R0, 0xf8, !PT ;  /* 0x0000003805057812 */ /* 0x000fe200078ef800 */
[----:B------:R-:W-:Y:S01]  /*132f0*/  UIMAD.WIDE.U32 UR10, UR15, UR6, UR10 ;  /* 0x000000060f0a72a5 */ /* 0x000fe2000f8e000a */
[----:B------:R-:W-:Y:S01]  /*13300*/  @P1 SHF.R.U32.HI R4, RZ, c[0x0][0x4f0], R10 ;  /* 0x00013c00ff041a19 */ /* 0x000fe2000001160a */
[----:B------:R-:W-:Y:S01]  /*13310*/  SHFL.IDX PT, R12, R7, RZ, 0x1c1f ;  /* 0x001c1fff070c7589 */ /* 0x000fe200000e0000 */
[----:B------:R-:W-:Y:S01]  /*13320*/  LOP3.LUT R17, R5, R8, RZ, 0x3c, !PT ;  /* 0x0000000805117212 */ /* 0x000fe200078e3cff */
[----:B------:R-:W-:Y:S01]  /*13330*/  UIADD3 UR7, UR11, UR7, URZ ;  /* 0x000000070b077290 */ /* 0x000fe2000fffe03f */
[----:B------:R-:W-:Y:S01]  /*13340*/  LEA.HI.X R5, R2, c[0x0][0x454], R3, 0x2, P0 ;  /* 0x0001150002057a11 */ /* 0x000fe200000f1403 */
[--C-:B------:R-:W-:Y:S01]  /*13350*/  IMAD.MOV R8, RZ, RZ, -R4.reuse ;  /* 0x000000ffff087224 */ /* 0x100fe200078e0a04 */
[----:B------:R-:W-:Y:S01]  /*13360*/  SHF.R.S32.HI R9, RZ, 0x1f, R4 ;  /* 0x0000001fff097819 */ /* 0x000fe20000011404 */
[----:B------:R1:W-:Y:S01]  /*13370*/  SHFL.IDX PT, R10, R7, 0x1, 0x1c1f ;  /* 0x003c1f00070a7f89 */ /* 0x0003e200000e0000 */
[----:B------:R-:W-:Y:S01]  /*13380*/  MOV R2, UR10 ;  /* 0x0000000a00027c02 */ /* 0x000fe20008000f00 */
[----:B------:R-:W-:-:S02]  /*13390*/  IMAD.U32 R3, RZ, RZ, UR11 ;  /* 0x0000000bff037e24 */ /* 0x000fc4000f8e00ff */
[----:B------:R-:W2:Y:S01]  /*133a0*/  SHFL.IDX PT, R13, R5, RZ, 0x1c1f ;  /* 0x001c1fff050d7589 */ /* 0x000ea200000e0000 */
[----:B------:R-:W-:Y:S02]  /*133b0*/  IMAD.U32 R3, RZ, RZ, UR7 ;  /* 0x00000007ff037e24 */ /* 0x000fe4000f8e00ff */
[----:B------:R-:W-:Y:S01]  /*133c0*/  IMAD R6, R8, c[0x0][0x4e8], R6 ;  /* 0x00013a0008067a24 */ /* 0x000fe200078e0206 */
[----:B------:R3:W4:Y:S01]  /*133d0*/  SHFL.IDX PT, R11, R5, 0x1, 0x1c1f ;  /* 0x003c1f00050b7f89 */ /* 0x00072200000e0000 */
[----:B------:R-:W-:-:S04]  /*133e0*/  IMAD.WIDE.U32 R2, R4, c[0x0][0x3e0], R2 ;  /* 0x0000f80004027a25 */ /* 0x000fc800078e0002 */
[----:B-1----:R-:W-:-:S04]  /*133f0*/  IMAD R7, R9, c[0x0][0x3e0], RZ ;  /* 0x0000f80009077a24 */ /* 0x002fc800078e02ff */
[----:B------:R-:W-:Y:S01]  /*13400*/  IMAD R7, R4, c[0x0][0x3e4], R7 ;  /* 0x0000f90004077a24 */ /* 0x000fe200078e0207 */
[----:B------:R-:W-:Y:S01]  /*13410*/  SHF.R.S32.HI R4, RZ, 0x1f, R6 ;  /* 0x0000001fff047819 */ /* 0x000fe20000011406 */
[----:B---3--:R-:W-:-:S03]  /*13420*/  IMAD R5, R28, 0x80, R15 ;  /* 0x000000801c057824 */ /* 0x008fc600078e020f */
[----:B------:R-:W-:Y:S01]  /*13430*/  IADD3 R3, R3, R7, RZ ;  /* 0x0000000703037210 */ /* 0x000fe20007ffe0ff */
[----:B------:R-:W-:Y:S02]  /*13440*/  IMAD R4, R4, c[0x0][0x3d8], RZ ;  /* 0x0000f60004047a24 */ /* 0x000fe400078e02ff */
[----:B------:R-:W-:Y:S01]  /*13450*/  IMAD R28, R28, 0x80, R14 ;  /* 0x000000801c1c7824 */ /* 0x000fe200078e020e */
[C---:B------:R-:W-:Y:S01]  /*13460*/  IADD3 R8, R5.reuse, 0x8, RZ ;  /* 0x0000000805087810 */ /* 0x040fe20007ffe0ff */
[----:B------:R-:W-:Y:S01]  /*13470*/  IMAD R7, R6, c[0x0][0x3dc], R4 ;  /* 0x0000f70006077a24 */ /* 0x000fe200078e0204 */
[-C--:B------:R-:W-:Y:S01]  /*13480*/  ISETP.GE.OR P1, PT, R5, R29.reuse, P2 ;  /* 0x0000001d0500720c */ /* 0x080fe20001726670 */
[----:B------:R-:W-:Y:S01]  /*13490*/  IMAD.SHL.U32 R5, R18, 0x8, RZ ;  /* 0x0000000812057824 */ /* 0x000fe200078e00ff */
[----:B------:R-:W-:-:S04]  /*134a0*/  ISETP.GE.OR P0, PT, R8, R29, P2 ;  /* 0x0000001d0800720c */ /* 0x000fc80001706670 */
[----:B------:R-:W-:Y:S01]  /*134b0*/  LOP3.LUT R8, R17, 0x7ffffe00, R5, 0xf8, !PT ;  /* 0x7ffffe0011087812 */ /* 0x000fe200078ef805 */
[----:B------:R-:W-:-:S04]  /*134c0*/  IMAD.WIDE.U32 R4, R6, c[0x0][0x3d8], R2 ;  /* 0x0000f60006047a25 */ /* 0x000fc800078e0002 */
[----:B------:R-:W-:Y:S02]  /*134d0*/  IMAD.SHL.U32 R2, R8, 0x2, RZ ;  /* 0x0000000208027824 */ /* 0x000fe400078e00ff */
[----:B--2---:R1:W-:Y:S01]  /*134e0*/  @!P1 ST.E [R12.64], R53 ;  /* 0x000000350c009985 */ /* 0x0043e2000c101912 */
[----:B------:R-:W-:-:S03]  /*134f0*/  IMAD.IADD R3, R5, 0x1, R7 ;  /* 0x0000000105037824 */ /* 0x000fc600078e0207 */
[----:B----4-:R1:W-:Y:S01]  /*13500*/  @!P0 ST.E [R10.64], R56 ;  /* 0x000000380a008985 */ /* 0x0103e2000c101912 */
[----:B------:R-:W-:-:S03]  /*13510*/  LEA R31, P0, R4, c[0x0][0x380], 0x1 ;  /* 0x0000e000041f7a11 */ /* 0x000fc600078008ff */
[----:B------:R1:W2:Y:S01]  /*13520*/  LDS.128 R44, [R2+0x1080] ;  /* 0x00108000022c7984 */ /* 0x0002a20000000c00 */
[----:B------:R-:W-:Y:S02]  /*13530*/  LEA.HI.X R30, R4, c[0x0][0x384], R3, 0x1, P0 ;  /* 0x0000e100041e7a11 */ /* 0x000fe400000f0c03 */
[----:B------:R-:W-:Y:S01]  /*13540*/  ISETP.GE.AND P0, PT, R28, R29, PT ;  /* 0x0000001d1c00720c */ /* 0x000fe20003f06270 */
[----:B------:R1:W3:Y:S04]  /*13550*/  LDS.128 R60, [R2+0x2080] ;  /* 0x00208000023c7984 */ /* 0x0002e80000000c00 */
        /* <DEDUP_REMOVED lines=41> */
.L_x_285:
[----:B--234-:R-:W-:Y:S05]  /*137f0*/  BSYNC B0 ;  /* 0x0000000000007941 */ /* 0x01cfea0003800000 */
.L_x_284:
        /* <DEDUP_REMOVED lines=16> */
[----:B------:R-:W-:Y:S02]  /*13900*/  @!P2 LEA.HI R7, R5, R7, RZ, 0x3 ;  /* 0x000000070507a211 */ /* 0x000fe400078f18ff */
[----:B------:R-:W-:Y:S02]  /*13910*/  @!P1 LEA.HI R5, R4, R8, RZ, 0x3 ;  /* 0x0000000804059211 */ /* 0x000fe400078f18ff */
[----:B------:R-:W-:Y:S01]  /*13920*/  @!P0 LEA.HI R4, R6, R9, RZ, 0x3 ;  /* 0x0000000906048211 */ /* 0x000fe200078f18ff */
[----:B--23--:R-:W-:Y:S01]  /*13930*/  @!P3 IMAD.WIDE R8, R0, 0x2, R2 ;  /* 0x000000020008b825 */ /* 0x00cfe200078e0202 */
[----:B------:R-:W-:-:S02]  /*13940*/  @!P2 LOP3.LUT R6, R7, 0xfffffff8, RZ, 0xc0, !PT ;  /* 0xfffffff80706a812 */ /* 0x000fc400078ec0ff */
[----:B------:R-:W-:Y:S02]  /*13950*/  @!P1 LOP3.LUT R5, R5, 0xfffffff8, RZ, 0xc0, !PT ;  /* 0xfffffff805059812 */ /* 0x000fe400078ec0ff */
[----:B------:R-:W-:Y:S01]  /*13960*/  @!P0 LOP3.LUT R10, R4, 0xfffffff8, RZ, 0xc0, !PT ;  /* 0xfffffff8040a8812 */ /* 0x000fe200078ec0ff */
[--C-:B------:R-:W-:Y:S01]  /*13970*/  @!P2 IMAD.WIDE R6, R6, 0x2, R2.reuse ;  /* 0x000000020606a825 */ /* 0x100fe200078e0202 */
[----:B------:R2:W-:Y:S03]  /*13980*/  @!P3 ST.E.128 [R8.64], R44 ;  /* 0x0000002c0800b985 */ /* 0x0005e6000c101d12 */
[--C-:B------:R-:W-:Y:S01]  /*13990*/  @!P1 IMAD.WIDE R4, R5, 0x2, R2.reuse ;  /* 0x0000000205049825 */ /* 0x100fe200078e0202 */
[----:B------:R2:W-:Y:S03]  /*139a0*/  @!P2 ST.E.128 [R6.64], R40 ;  /* 0x000000280600a985 */ /* 0x0005e6000c101d12 */
[----:B------:R-:W-:Y:S01]  /*139b0*/  @!P0 IMAD.WIDE R2, R10, 0x2, R2 ;  /* 0x000000020a028825 */ /* 0x000fe200078e0202 */
[----:B------:R2:W-:Y:S04]  /*139c0*/  @!P1 ST.E.128 [R4.64], R36 ;  /* 0x0000002404009985 */ /* 0x0005e8000c101d12 */
[----:B------:R2:W-:Y:S02]  /*139d0*/  @!P0 ST.E.128 [R2.64], R32 ;  /* 0x0000002002008985 */ /* 0x0005e4000c101d12 */
.L_x_287:
[----:B------:R-:W-:Y:S05]  /*139e0*/  BSYNC B0 ;  /* 0x0000000000007941 */ /* 0x000fea0003800000 */
.L_x_286:
[----:B--2---:R-:W-:Y:S01]  /*139f0*/  IADD3 R4, R28, 0x40, RZ ;  /* 0x000000401c047810 */ /* 0x004fe20007ffe0ff */
[----:B------:R2:W4:Y:S01]  /*13a00*/  SHFL.IDX PT, R3, R30, 0x2, 0x181f ;  /* 0x00581f001e037f89 */ /* 0x00052200000e0000 */
        /* <DEDUP_REMOVED lines=17> */
[----:B---34-:R-:W-:Y:S01]  /*13b20*/  @!P3 IMAD.WIDE R8, R0, 0x2, R2 ;  /* 0x000000020008b825 */ /* 0x018fe200078e0202 */
        /* <DEDUP_REMOVED lines=10> */
.L_x_289:
[----:B------:R-:W-:Y:S05]  /*13bd0*/  BSYNC B0 ;  /* 0x0000000000007941 */ /* 0x000fea0003800000 */
.L_x_288:
[----:B---3--:R-:W-:Y:S01]  /*13be0*/  IADD3 R4, R28, 0x60, RZ ;  /* 0x000000601c047810 */ /* 0x008fe20007ffe0ff */
[----:B----4-:R3:W4:Y:S03]  /*13bf0*/  SHFL.IDX PT, R3, R30, 0x3, 0x181f ;  /* 0x00781f001e037f89 */ /* 0x01072600000e0000 */
        /* <DEDUP_REMOVED lines=15> */
[----:B------:R1:W-:Y:S01]  /*13cf0*/  @!P2 ST.E.128 [R8.64], R72 ;  /* 0x000000480800a985 */ /* 0x0003e2000c101d12 */
[----:B------:R-:W-:Y:S01]  /*13d00*/  IADD3 R0, R0, 0xc0, RZ ;  /* 0x000000c000007810 */ /* 0x000fe20007ffe0ff */
[----:B------:R-:W-:-:S04]  /*13d10*/  @!P1 IMAD.WIDE R6, R5, 0x2, R2 ;  /* 0x0000000205069825 */ /* 0x000fc800078e0202 */
[----:B------:R-:W-:Y:S01]  /*13d20*/  @!P0 IMAD.WIDE R4, R4, 0x2, R2 ;  /* 0x0000000204048825 */ /* 0x000fe200078e0202 */
[----:B------:R1:W-:Y:S04]  /*13d30*/  @!P1 ST.E.128 [R6.64], R68 ;  /* 0x0000004406009985 */ /* 0x0003e8000c101d12 */
[----:B------:R1:W-:Y:S01]  /*13d40*/  @!P0 ST.E.128 [R4.64], R64 ;  /* 0x0000004004008985 */ /* 0x0003e2000c101d12 */
[----:B------:R-:W-:-:S13]  /*13d50*/  ISETP.GE.AND P0, PT, R0, c[0x0][0x3c8], PT ;  /* 0x0000f20000007a0c */ /* 0x000fda0003f06270 */
[----:B------:R-:W-:Y:S05]  /*13d60*/  @P0 EXIT ;  /* 0x000000000000094d */ /* 0x000fea0003800000 */
[----:B-1----:R-:W-:-:S04]  /*13d70*/  SHF.R.S32.HI R4, RZ, 0x1f, R0 ;  /* 0x0000001fff047819 */ /* 0x002fc80000011400 */
[----:B------:R-:W-:-:S04]  /*13d80*/  LEA.HI R0, R4, R0, RZ, 0x3 ;  /* 0x0000000004007211 */ /* 0x000fc800078f18ff */
[----:B------:R-:W-:-:S05]  /*13d90*/  LOP3.LUT R0, R0, 0xfffffff8, RZ, 0xc0, !PT ;  /* 0xfffffff800007812 */ /* 0x000fca00078ec0ff */
[----:B------:R-:W-:-:S05]  /*13da0*/  IMAD.WIDE R2, R0, 0x2, R2 ;  /* 0x0000000200027825 */ /* 0x000fca00078e0202 */
[----:B------:R-:W-:Y:S01]  /*13db0*/  ST.E.128 [R2.64], R76 ;  /* 0x0000004c02007985 */ /* 0x000fe2000c101d12 */
[----:B------:R-:W-:Y:S05]  /*13dc0*/  EXIT ;  /* 0x000000000000794d */ /* 0x000fea0003800000 */
.L_x_282:
[----:B------:R-:W-:Y:S02]  /*13dd0*/  ULDC.64 UR4, c[0x0][0x500] ;  /* 0x0001400000047ab9 */ /* 0x000fe40000000a00 */
[----:B------:R-:W-:Y:S02]  /*13de0*/  UISETP.NE.U32.AND UP0, UPT, URZ, UR4, UPT ;  /* 0x000000043f00728c */ /* 0x000fe4000bf05070 */
[----:B------:R-:W-:Y:S02]  /*13df0*/  UMOV UR6, 0x4 ;  /* 0x0000000400067882 */ /* 0x000fe40000000000 */
[----:B------:R-:W-:-:S03]  /*13e00*/  UISETP.NE.AND.EX UP0, UPT, URZ, UR5, UPT, UP0 ;  /* 0x000000053f00728c */ /* 0x000fc6000bf05300 */
[----:B------:R-:W-:Y:S02]  /*13e10*/  ULDC.64 UR4, c[0x0][0x500] ;  /* 0x0001400000047ab9 */ /* 0x000fe40000000a00 */
[----:B------:R-:W-:Y:S01]  /*13e20*/  UIMAD.WIDE UR4, UR13, UR6, UR4 ;  /* 0x000000060d0472a5 */ /* 0x000fe2000f8e0204 */
[----:B------:R-:W-:-:S05]  /*13e30*/  PLOP3.LUT P0, PT, PT, PT, UP0, 0x80, 0x0 ;  /* 0x000000000000781c */ /* 0x000fca0003f0f008 */
[----:B------:R-:W-:Y:S01]  /*13e40*/  IMAD.U32 R4, RZ, RZ, UR4 ;  /* 0x00000004ff047e24 */ /* 0x000fe2000f8e00ff */
[----:B------:R-:W-:Y:S01]  /*13e50*/  MOV R5, UR5 ;  /* 0x0000000500057c02 */ /* 0x000fe20008000f00 */
[----:B------:R-:W-:-:S06]  /*13e60*/  ULDC.64 UR4, c[0x0][0x508] ;  /* 0x0001420000047ab9 */ /* 0x000fcc0000000a00 */
[----:B------:R-:W2:Y:S01]  /*13e70*/  @P0 LDG.E R0, [R4.64] ;  /* 0x0000001204000981 */ /* 0x000ea2000c1e1900 */
[----:B------:R-:W-:Y:S01]  /*13e80*/  UISETP.NE.U32.AND UP1, UPT, URZ, UR4, UPT ;  /* 0x000000043f00728c */ /* 0x000fe2000bf25070 */
[----:B------:R-:W-:-:S03]  /*13e90*/  IMAD.MOV.U32 R9, RZ, RZ, c[0x0][0x388] ;  /* 0x0000e200ff097624 */ /* 0x000fc600078e00ff */
[----:B------:R-:W-:-:S03]  /*13ea0*/  UISETP.NE.AND.EX UP1, UPT, URZ, UR5, UPT, UP1 ;  /* 0x000000053f00728c */ /* 0x000fc6000bf25310 */
[----:B------:R-:W-:-:S03]  /*13eb0*/  ULDC.64 UR4, c[0x0][0x508] ;  /* 0x0001420000047ab9 */ /* 0x000fc60000000a00 */
[----:B------:R-:W-:-:S05]  /*13ec0*/  PLOP3.LUT P1, PT, PT, PT, UP1, 0x80, 0x0 ;  /* 0x000000000000781c */ /* 0x000fca0003f2f018 */
[----:B------:R-:W-:-:S06]  /*13ed0*/  @UP1 UIMAD.WIDE UR4, UR13, UR6, UR4 ;  /* 0x000000060d0412a5 */ /* 0x000fcc000f8e0204 */
[----:B------:R-:W-:Y:S01]  /*13ee0*/  MOV R2, UR4 ;  /* 0x0000000400027c02 */ /* 0x000fe20008000f00 */
[----:B------:R-:W-:-:S05]  /*13ef0*/  IMAD.U32 R3, RZ, RZ, UR5 ;  /* 0x00000005ff037e24 */ /* 0x000fca000f8e00ff */
[----:B------:R1:W5:Y:S01]  /*13f00*/  @P1 LDG.E R9, [R2.64] ;  /* 0x0000001202091981 */ /* 0x000362000c1e1900 */
[----:B------:R-:W-:Y:S02]  /*13f10*/  UMOV UR8, URZ ;  /* 0x0000003f00087c82 */ /* 0x000fe40008000000 */
[----:B------:R-:W-:Y:S01]  /*13f20*/  UMOV UR9, URZ ;  /* 0x0000003f00097c82 */ /* 0x000fe20008000000 */
[----:B--2---:R-:W2:Y:S02]  /*13f30*/  @P0 R2UR UR5, R0 ;  /* 0x00000000000503c2 */ /* 0x004ea400000e0000 */
[----:B--2---:R-:W-:Y:S02]  /*13f40*/  @UP0 USHF.R.S32.HI UR4, URZ, 0x1f, UR5 ;  /* 0x0000001f3f040899 */ /* 0x004fe40008011405 */
[----:B------:R-:W-:-:S05]  /*13f50*/  @UP0 UMOV UR8, UR5 ;  /* 0x0000000500080c82 */ /* 0x000fca0008000000 */
[----:B------:R-:W-:Y:S01]  /*13f60*/  @UP0 UMOV UR9, UR4 ;  /* 0x0000000400090c82 */ /* 0x000fe20008000000 */
[----:B------:R-:W-:Y:S05]  /*13f70*/  @P1 BRA `(.L_x_290) ;  /* 0x0000004000001947 */ /* 0x000fea0003800000 */
[----:B-1----:R-:W-:Y:S05]  /*13f80*/  @!P0 BRA `(.L_x_290) ;  /* 0x0000003000008947 */ /* 0x002fea0003800000 */
[----:B------:R-:W2:Y:S04]  /*13f90*/  LDG.E R0, [R4.64] ;  /* 0x0000001204007981 */ /* 0x000ea8000c1e1900 */
[----:B------:R-:W2:Y:S02]  /*13fa0*/  LDG.E R2, [R4.64+0x4] ;  /* 0x0000041204027981 */ /* 0x000ea4000c1e1900 */
[----:B--2--5:R-:W-:Y:S02]  /*13fb0*/  IADD3 R9, -R0, R2, RZ ;  /* 0x0000000200097210 */ /* 0x024fe40007ffe1ff */
.L_x_290:
[----:B-1----:R-:W1:Y:S01]  /*13fc0*/  S2R R8, SR_TID.X ;  /* 0x0000000000087919 */ /* 0x002e620000002100 */
[----:B------:R-:W-:Y:S01]  /*13fd0*/  USHF.R.S32.HI UR6, URZ, 0x1f, UR13 ;  /* 0x0000001f3f067899 */ /* 0x000fe2000801140d */
[----:B------:R-:W-:Y:S01]  /*13fe0*/  BSSY B0, `(.L_x_291) ;  /* 0x000002b000007945 */ /* 0x000fe20003800000 */
[----:B------:R-:W-:-:S02]  /*13ff0*/  USEL UR13, UR13, URZ, !UP0 ;  /* 0x0000003f0d0d7287 */ /* 0x000fc4000c000000 */
[----:B------:R-:W-:Y:S01]  /*14000*/  USEL UR6, UR6, URZ, !UP0 ;  /* 0x0000003f06067287 */ /* 0x000fe2000c000000 */
[----:B-1----:R-:W-:-:S13]  /*14010*/  ISETP.GT.AND P0, PT, R8, 0x7f, PT ;  /* 0x0000007f0800780c */ /* 0x002fda0003f04270 */
[----:B------:R-:W-:Y:S05]  /*14020*/  @P0 BRA `(.L_x_292) ;  /* 0x0000026000000947 */ /* 0x000fea0003800000 */
[----:B------:R-:W1:Y:S01]  /*14030*/  S2R R3, SR_CTAID.X ;  /* 0x0000000000037919 */ /* 0x000e620000002500 */
[----:B-----5:R-:W-:Y:S01]  /*14040*/  IMAD R0, R9, c[0x0][0x4e8], RZ ;  /* 0x00013a0009007a24 */ /* 0x020fe200078e02ff */
[----:B-1----:R-:W-:-:S04]  /*14050*/  LEA R3, R3, R8, 0x7 ;  /* 0x0000000803037211 */ /* 0x002fc800078e38ff */
[----:B------:R-:W-:-:S13]  /*14060*/  ISETP.GE.AND P0, PT, R3, R0, PT ;  /* 0x000000000300720c */ /* 0x000fda0003f06270 */
[----:B------:R-:W-:Y:S05]  /*14070*/  @P0 BRA `(.L_x_292) ;  /* 0x0000021000000947 */ /* 0x000fea0003800000 */
[----:B------:R-:W1:Y:S01]  /*14080*/  S2UR UR10, SR_CTAID.Y ;  /* 0x00000000000a79c3 */ /* 0x000e620000002600 */
[----:B------:R-:W-:Y:S01]  /*14090*/  IMAD.MOV.U32 R0, RZ, RZ, c[0x0][0x4e8] ;  /* 0x00013a00ff007624 */ /* 0x000fe200078e00ff */
[----:B------:R-:W-:Y:S01]  /*140a0*/  ULDC.64 UR4, c[0x0][0x490] ;  /* 0x0001240000047ab9 */ /* 0x000fe20000000a00 */
[----:B------:R-:W-:Y:S01]  /*140b0*/  IMAD.MOV.U32 R2, RZ, RZ, R3 ;  /* 0x000000ffff027224 */ /* 0x000fe200078e0003 */
[----:B------:R-:W-:Y:S02]  /*140c0*/  UMOV UR14, UR8 ;  /* 0x00000008000e7c82 */ /* 0x000fe40008000000 */
[----:B------:R-:W-:Y:S01]  /*140d0*/  ISETP.NE.AND P0, PT, R0, 0x1, PT ;  /* 0x000000010000780c */ /* 0x000fe20003f05270 */
[----:B------:R-:W-:-:S12]  /*140e0*/  UMOV UR15, UR9 ;  /* 0x00000009000f7c82 */ /* 0x000fd80008000000 */
[----:B------:R-:W-:Y:S01]  /*140f0*/  @P0 IMAD.HI.U32 R0, R3, c[0x0][0x4ec], RZ ;  /* 0x00013b0003000a27 */ /* 0x000fe200078e00ff */
[----:B-1----:R-:W-:-:S04]  /*14100*/  USHF.R.S32.HI UR7, URZ, 0x1f, UR10 ;  /* 0x0000001f3f077899 */ /* 0x002fc8000801140a */
[----:B------:R-:W-:Y:S01]  /*14110*/  @P0 SHF.R.U32.HI R2, RZ, c[0x0][0x4f0], R0 ;  /* 0x00013c00ff020a19 */ /* 0x000fe20000011600 */
[----:B------:R-:W-:Y:S02]  /*14120*/  UIMAD.WIDE.U32 UR14, UR10, UR4, UR14 ;  /* 0x000000040a0e72a5 */ /* 0x000fe4000f8e000e */
[----:B------:R-:W-:Y:S01]  /*14130*/  UIMAD UR7, UR7, UR4, URZ ;  /* 0x00000004070772a4 */ /* 0x000fe2000f8e023f */
[----:B------:R-:W-:-:S03]  /*14140*/  IADD3 R0, -R2, RZ, RZ ;  /* 0x000000ff02007210 */ /* 0x000fc60007ffe1ff */
[----:B------:R-:W-:Y:S02]  /*14150*/  UIMAD UR7, UR10, UR5, UR7 ;  /* 0x000000050a0772a4 */ /* 0x000fe4000f8e0207 */
[----:B------:R-:W-:Y:S01]  /*14160*/  IMAD R0, R0, c[0x0][0x4e8], R3 ;  /* 0x00013a0000007a24 */ /* 0x000fe200078e0203 */
[----:B------:R-:W-:Y:S01]  /*14170*/  ULDC.64 UR4, c[0x0][0x498] ;  /* 0x0001260000047ab9 */ /* 0x000fe20000000a00 */
[----:B------:R-:W-:Y:S01]  /*14180*/  SHF.R.S32.HI R3, RZ, 0x1f, R2 ;  /* 0x0000001fff037819 */ /* 0x000fe20000011402 */
[----:B------:R-:W-:Y:S02]  /*14190*/  UIMAD UR10, UR6, UR4, URZ ;  /* 0x00000004060a72a4 */ /* 0x000fe4000f8e023f */
[----:B------:R-:W-:Y:S01]  /*141a0*/  UIADD3 UR15, UR7, UR15, URZ ;  /* 0x0000000f070f7290 */ /* 0x000fe2000fffe03f */
[----:B------:R-:W-:Y:S01]  /*141b0*/  SHF.R.S32.HI R4, RZ, 0x1f, R0 ;  /* 0x0000001fff047819 */ /* 0x000fe20000011400 */
[----:B------:R-:W-:Y:S02]  /*141c0*/  UIMAD UR5, UR13, UR5, UR10 ;  /* 0x000000050d0572a4 */ /* 0x000fe4000f8e020a */
[----:B------:R-:W-:-:S02]  /*141d0*/  UIMAD.WIDE.U32 UR14, UR13, UR4, UR14 ;  /* 0x000000040d0e72a5 */ /* 0x000fc4000f8e000e */
[----:B------:R-:W-:Y:S02]  /*141e0*/  IMAD R4, R4, c[0x0][0x488], RZ ;  /* 0x0001220004047a24 */ /* 0x000fe400078e02ff */
[----:B------:R-:W-:Y:S02]  /*141f0*/  IMAD.U32 R5, RZ, RZ, UR5 ;  /* 0x00000005ff057e24 */ /* 0x000fe4000f8e00ff */
[----:B------:R-:W-:Y:S01]  /*14200*/  IADD3 R2, P0, R2, UR14, RZ ;  /* 0x0000000e02027c10 */ /* 0x000fe2000ff1e0ff */
[----:B------:R-:W-:-:S03]  /*14210*/  IMAD R4, R0, c[0x0][0x48c], R4 ;  /* 0x0001230000047a24 */ /* 0x000fc600078e0204 */
[----:B------:R-:W-:-:S05]  /*14220*/  IADD3.X R3, R3, UR15, R5, P0, !PT ;  /* 0x0000000f03037c10 */ /* 0x000fca00087fe405 */
[----:B------:R-:W-:-:S05]  /*14230*/  IMAD.WIDE.U32 R2, R0, c[0x0][0x488], R2 ;  /* 0x0001220000027a25 */ /* 0x000fca00078e0002 */
[----:B------:R-:W-:Y:S02]  /*14240*/  IADD3 R0, R3, R4, RZ ;  /* 0x0000000403007210 */ /* 0x000fe40007ffe0ff */
[----:B------:R-:W-:-:S04]  /*14250*/  LEA R4, P0, R2, c[0x0][0x450], 0x2 ;  /* 0x0001140002047a11 */ /* 0x000fc800078010ff */
[----:B------:R-:W-:Y:S01]  /*14260*/  LEA.HI.X R5, R2, c[0x0][0x454], R0, 0x2, P0 ;  /* 0x0001150002057a11 */ /* 0x000fe200000f1400 */
[----:B------:R-:W-:-:S05]  /*14270*/  IMAD.MOV.U32 R0, RZ, RZ, -0x800000 ;  /* 0xff800000ff007424 */ /* 0x000fca00078e00ff */
[----:B------:R1:W-:Y:S03]  /*14280*/  STG.E [R4.64], R0 ;  /* 0x0000000004007986 */ /* 0x0003e6000c101912 */
.L_x_292:
[----:B------:R-:W-:Y:S05]  /*14290*/  BSYNC B0 ;  /* 0x0000000000007941 */ /* 0x000fea0003800000 */
.L_x_291:
[----:B------:R-:W2:Y:S01]  /*142a0*/  S2UR UR7, SR_CTAID.Y ;  /* 0x00000000000779c3 */ /* 0x000ea20000002600 */
[----:B------:R-:W3:Y:S01]  /*142b0*/  S2R R14, SR_CTAID.X ;  /* 0x00000000000e7919 */ /* 0x000ee20000002500 */
[----:B-1----:R-:W-:Y:S01]  /*142c0*/  SHF.R.S32.HI R0, RZ, 0x1f, R8 ;  /* 0x0000001fff007819 */ /* 0x002fe20000011408 */
[----:B------:R-:W-:Y:S01]  /*142d0*/  IMAD.MOV.U32 R3, RZ, RZ, c[0x0][0x4e8] ;  /* 0x00013a00ff037624 */ /* 0x000fe200078e00ff */
[----:B------:R-:W-:Y:S01]  /*142e0*/  ULDC.64 UR4, c[0x0][0x3a0] ;  /* 0x0000e80000047ab9 */ /* 0x000fe20000000a00 */
[----:B-----5:R-:W-:Y:S01]  /*142f0*/  IMAD R16, R9, c[0x0][0x4e8], RZ ;  /* 0x00013a0009107a24 */ /* 0x020fe200078e02ff */
[----:B------:R-:W-:Y:S01]  /*14300*/  LEA.HI R0, R0, R8, RZ, 0x3 ;  /* 0x0000000800007211 */ /* 0x000fe200078f18ff */
[----:B------:R-:W-:Y:S01]  /*14310*/  UIMAD UR9, UR9, UR4, URZ ;  /* 0x00000004090972a4 */ /* 0x000fe2000f8e023f */
[----:B------:R-:W-:Y:S01]  /*14320*/  ISETP.NE.AND P0, PT, R3, 0x1, PT ;  /* 0x000000010300780c */ /* 0x000fe20003f05270 */
[----:B------:R-:W-:Y:S01]  /*14330*/  UIMAD.WIDE.U32 UR10, UR8, UR4, URZ ;  /* 0x00000004080a72a5 */ /* 0x000fe2000f8e003f */
[----:B------:R-:W-:Y:S01]  /*14340*/  LOP3.LUT R2, R0, 0xfffffff8, RZ, 0xc0, !PT ;  /* 0xfffffff800027812 */ /* 0x000fe200078ec0ff */
[----:B------:R-:W-:Y:S01]  /*14350*/  UIMAD UR9, UR8, UR5, UR9 ;  /* 0x00000005080972a4 */ /* 0x000fe2000f8e0209 */
[----:B------:R-:W-:Y:S01]  /*14360*/  SHF.R.S32.HI R7, RZ, 0x3, R0 ;  /* 0x00000003ff077819 */ /* 0x000fe20000011400 */
[----:B------:R-:W-:Y:S01]  /*14370*/  BSSY B0, `(.L_x_293) ;  /* 0x0000043000007945 */ /* 0x000fe20003800000 */
[----:B------:R-:W-:Y:S01]  /*14380*/  ULDC.64 UR4, c[0x0][0x3e8] ;  /* 0x0000fa0000047ab9 */ /* 0x000fe20000000a00 */
[----:B------:R-:W-:Y:S01]  /*14390*/  IMAD.IADD R8, R8, 0x1, -R2 ;  /* 0x0000000108087824 */ /* 0x000fe200078e0a02 */
[----:B------:R-:W-:-:S04]  /*143a0*/  UIADD3 UR11, UR11, UR9, URZ ;  /* 0x000000090b0b7290 */ /* 0x000fc8000fffe03f */
[----:B------:R-:W-:Y:S01]  /*143b0*/  LEA R0, R8, R7, 0x5 ;  /* 0x0000000708007211 */ /* 0x000fe200078e28ff */
[----:B--2---:R-:W-:-:S04]  /*143c0*/  USHF.R.S32.HI UR8, URZ, 0x1f, UR7 ;  /* 0x0000001f3f087899 */ /* 0x004fc80008011407 */
[C---:B---3--:R-:W-:Y:S01]  /*143d0*/  IMAD R0, R14.reuse, 0x80, R0 ;  /* 0x000000800e007824 */ /* 0x048fe200078e0200 */
[----:B------:R-:W-:Y:S01]  /*143e0*/  UIMAD.WIDE.U32 UR10, UR7, UR4, UR10 ;  /* 0x00000004070a72a5 */ /* 0x000fe2000f8e000a */
[----:B------:R-:W-:Y:S01]  /*143f0*/  IMAD R14, R14, 0x80, R7 ;  /* 0x000000800e0e7824 */ /* 0x000fe200078e0207 */
[----:B------:R-:W-:Y:S01]  /*14400*/  UIMAD UR8, UR8, UR4, URZ ;  /* 0x00000004080872a4 */ /* 0x000fe2000f8e023f */
[----:B------:R-:W-:-:S03]  /*14410*/  @P0 IMAD.HI.U32 R2, R0, c[0x0][0x4ec], RZ ;  /* 0x00013b0000020a27 */ /* 0x000fc600078e00ff */
[----:B------:R-:W-:Y:S01]  /*14420*/  UIMAD UR8, UR7, UR5, UR8 ;  /* 0x00000005070872a4 */ /* 0x000fe2000f8e0208 */
[----:B------:R-:W-:Y:S01]  /*14430*/  IMAD.MOV.U32 R4, RZ, RZ, R0 ;  /* 0x000000ffff047224 */ /* 0x000fe200078e0000 */
[----:B------:R-:W-:Y:S01]  /*14440*/  @P0 SHF.R.U32.HI R4, RZ, c[0x0][0x4f0], R2 ;  /* 0x00013c00ff040a19 */ /* 0x000fe20000011602 */
[----:B------:R-:W-:Y:S02]  /*14450*/  ULDC.64 UR4, c[0x0][0x3f0] ;  /* 0x0000fc0000047ab9 */ /* 0x000fe40000000a00 */
[----:B------:R-:W-:Y:S01]  /*14460*/  UIMAD UR6, UR6, UR4, URZ ;  /* 0x00000004060672a4 */ /* 0x000fe2000f8e023f */
[----:B------:R-:W-:Y:S01]  /*14470*/  IADD3 R2, -R4, RZ, RZ ;  /* 0x000000ff04027210 */ /* 0x000fe20007ffe1ff */
[----:B------:R-:W-:Y:S01]  /*14480*/  UIADD3 UR9, UR8, UR11, URZ ;  /* 0x0000000b08097290 */ /* 0x000fe2000fffe03f */
[----:B------:R-:W-:Y:S01]  /*14490*/  SHF.R.S32.HI R3, RZ, 0x1f, R4 ;  /* 0x0000001fff037819 */ /* 0x000fe20000011404 */
[----:B------:R-:W-:Y:S02]  /*144a0*/  UIMAD UR5, UR13, UR5, UR6 ;  /* 0x000000050d0572a4 */ /* 0x000fe4000f8e0206 */
[----:B------:R-:W-:Y:S01]  /*144b0*/  UMOV UR8, UR10 ;  /* 0x0000000a00087c82 */ /* 0x000fe20008000000 */
[----:B------:R-:W-:Y:S01]  /*144c0*/  IMAD R5, R2, c[0x0][0x4e8], R0 ;  /* 0x00013a0002057a24 */ /* 0x000fe200078e0200 */
[----:B------:R-:W-:Y:S01]  /*144d0*/  UIMAD.WIDE.U32 UR8, UR13, UR4, UR8 ;  /* 0x000000040d0872a5 */ /* 0x000fe2000f8e0008 */
[----:B------:R-:W-:-:S03]  /*144e0*/  IMAD R0, R3, c[0x0][0x3e0], RZ ;  /* 0x0000f80003007a24 */ /* 0x000fc600078e02ff */
[----:B------:R-:W-:Y:S01]  /*144f0*/  UIADD3 UR5, UR9, UR5, URZ ;  /* 0x0000000509057290 */ /* 0x000fe2000fffe03f */
[----:B------:R-:W-:Y:S01]  /*14500*/  IMAD R6, R4, c[0x0][0x3e4], R0 ;  /* 0x0000f90004067a24 */ /* 0x000fe200078e0200 */
[----:B------:R-:W-:Y:S01]  /*14510*/  SHF.R.S32.HI R0, RZ, 0x1f, R5 ;  /* 0x0000001fff007819 */ /* 0x000fe20000011405 */
[----:B------:R-:W-:Y:S02]  /*14520*/  IMAD.U32 R3, RZ, RZ, UR9 ;  /* 0x00000009ff037e24 */ /* 0x000fe4000f8e00ff */
[----:B------:R-:W-:Y:S01]  /*14530*/  IMAD.U32 R2, RZ, RZ, UR8 ;  /* 0x00000008ff027e24 */ /* 0x000fe2000f8e00ff */
[----:B------:R-:W-:Y:S01]  /*14540*/  MOV R3, UR5 ;  /* 0x0000000500037c02 */ /* 0x000fe20008000f00 */
[----:B------:R-:W-:-:S04]  /*14550*/  IMAD R0, R0, c[0x0][0x3d8], RZ ;  /* 0x0000f60000007a24 */ /* 0x000fc800078e02ff */
[----:B------:R-:W-:-:S04]  /*14560*/  IMAD.WIDE.U32 R2, R4, c[0x0][0x3e0], R2 ;  /* 0x0000f80004027a25 */ /* 0x000fc800078e0002 */
[----:B------:R-:W-:Y:S02]  /*14570*/  IMAD.IADD R3, R3, 0x1, R6 ;  /* 0x0000000103037824 */ /* 0x000fe400078e0206 */
[C---:B------:R-:W-:Y:S02]  /*14580*/  IMAD R0, R5.reuse, c[0x0][0x3dc], R0 ;  /* 0x0000f70005007a24 */ /* 0x040fe400078e0200 */
[----:B------:R-:W-:-:S05]  /*14590*/  IMAD.WIDE.U32 R2, R5, c[0x0][0x3d8], R2 ;  /* 0x0000f60005027a25 */ /* 0x000fca00078e0002 */
[----:B------:R-:W-:Y:S02]  /*145a0*/  IADD3 R0, R3, R0, RZ ;  /* 0x0000000003007210 */ /* 0x000fe40007ffe0ff */
        /* <DEDUP_REMOVED lines=31> */
.L_x_294:
[----:B------:R-:W-:Y:S05]  /*147a0*/  BSYNC B0 ;  /* 0x0000000000007941 */ /* 0x000fea0003800000 */
.L_x_293:
        /* <DEDUP_REMOVED lines=27> */
.L_x_296:
[----:B------:R-:W-:Y:S05]  /*14960*/  BSYNC B0 ;  /* 0x0000000000007941 */ /* 0x000fea0003800000 */
.L_x_295:
        /* <DEDUP_REMOVED lines=27> */
.L_x_298:
[----:B------:R-:W-:Y:S05]  /*14b20*/  BSYNC B0 ;  /* 0x0000000000007941 */ /* 0x000fea0003800000 */
.L_x_297:
        /* <DEDUP_REMOVED lines=28> */
.L_x_299:
        /* <DEDUP_REMOVED lines=9> */
.L_x_1532:


//--------------------- .text._ZN7cutlass13device_kernelIN5flash19enable_sm80_to_sm89INS1_16FlashAttnFwdSm80INS1_25CollectiveMainloopFwdSm80ILi8ELi1ELb0EN4cute5tupleIJNS5_1CILi128EEENS7_ILi32EEENS7_ILi256EEEEEELi256ENS_10bfloat16_tEfNS_4arch4Sm80ELb0ELb1ELb1ELb1ELb0ELb1ELb1ELb0EEENS1_21CollectiveEpilogueFwdINS6_IJS8_SA_S9_EEENS6_IJNS7_ILi1EEESI_SI_EEESC_SE_Li256ELb1ELb1ELb0ELb0EEENS1_19SingleTileSchedulerILb1ELb0ELb1ELi128EEEEEEEEEvNT_6ParamsE --------------------------
	.section	.text._ZN7cutlass13device_kernelIN5flash19enable_sm80_to_sm89INS1_16FlashAttnFwdSm80INS1_25CollectiveMainloopFwdSm80ILi8ELi1ELb0EN4cute5tupleIJNS5_1CILi128EEENS7_ILi32EEENS7_ILi256EEEEEELi256ENS_10bfloat16_tEfNS_4arch4Sm80ELb0ELb1ELb1ELb1ELb0ELb1ELb1ELb0EEENS1_21CollectiveEpilogueFwdINS6_IJS8_SA_S9_EEENS6_IJNS7_ILi1EEESI_SI_EEESC_SE_Li256ELb1ELb1ELb0ELb0EEENS1_19SingleTileSchedulerILb1ELb0ELb1ELi128EEEEEEEEEvNT_6ParamsE,"ax",@progbits
	.sectioninfo	@"SHI_REGISTERS=245"
	.align	128
.text._ZN7cutlass13device_kernelIN5flash19enable_sm80_to_sm89INS1_16FlashAttnFwdSm80INS1_25CollectiveMainloopFwdSm80ILi8ELi1ELb0EN4cute5tupleIJNS5_1CILi128EEENS7_ILi32EEENS7_ILi256EEEEEELi256ENS_10bfloat16_tEfNS_4arch4Sm80ELb0ELb1ELb1ELb1ELb0ELb1ELb1ELb0EEENS1_21CollectiveEpilogueFwdINS6_IJS8_SA_S9_EEENS6_IJNS7_ILi1EEESI_SI_EEESC_SE_Li256ELb1ELb1ELb0ELb0EEENS1_19SingleTileSchedulerILb1ELb0ELb1ELi128EEEEEEEEEvNT_6ParamsE:
        .type           _ZN7cutlass13device_kernelIN5flash19enable_sm80_to_sm89INS1_16FlashAttnFwdSm80INS1_25CollectiveMainloopFwdSm80ILi8ELi1ELb0EN4cute5tupleIJNS5_1CILi128EEENS7_ILi32EEENS7_ILi256EEEEEELi256ENS_10bfloat16_tEfNS_4arch4Sm80ELb0ELb1ELb1ELb1ELb0ELb1ELb1ELb0EEENS1_21CollectiveEpilogueFwdINS6_IJS8_SA_S9_EEENS6_IJNS7_ILi1EEESI_SI_EEESC_SE_Li256ELb1ELb1ELb0ELb0EEENS1_19SingleTileSchedulerILb1ELb0ELb1ELi128EEEEEEEEEvNT_6ParamsE,@function
        .size           _ZN7cutlass13device_kernelIN5flash19enable_sm80_to_sm89INS1_16FlashAttnFwdSm80INS1_25CollectiveMainloopFwdSm80ILi8ELi1ELb0EN4cute5tupleIJNS5_1CILi128EEENS7_ILi32EEENS7_ILi256EEEEEELi256ENS_10bfloat16_tEfNS_4arch4Sm80ELb0ELb1ELb1ELb1ELb0ELb1ELb1ELb0EEENS1_21CollectiveEpilogueFwdINS6_IJS8_SA_S9_EEENS6_IJNS7_ILi1EEESI_SI_EEESC_SE_Li256ELb1ELb1ELb0ELb0EEENS1_19SingleTileSchedulerILb1ELb0ELb1ELi128EEEEEEEEEvNT_6ParamsE,(.L_x_1533 - _ZN7cutlass13device_kernelIN5flash19enable_sm80_to_sm89INS1_16FlashAttnFwdSm80INS1_25CollectiveMainloopFwdSm80ILi8ELi1ELb0EN4cute5tupleIJNS5_1CILi128EEENS7_ILi32EEENS7_ILi256EEEEEELi256ENS_10bfloat16_tEfNS_4arch4Sm80ELb0ELb1ELb1ELb1ELb0ELb1ELb1ELb0EEENS1_21CollectiveEpilogueFwdINS6_IJS8_SA_S9_EEENS6_IJNS7_ILi1EEESI_SI_EEESC_SE_Li256ELb1ELb1ELb0ELb0EEENS1_19SingleTileSchedulerILb1ELb0ELb1ELi128EEEEEEEEEvNT_6ParamsE)
        .other          _ZN7cutlass13device_kernelIN5flash19enable_sm80_to_sm89INS1_16FlashAttnFwdSm80INS1_25CollectiveMainloopFwdSm80ILi8ELi1ELb0EN4cute5tupleIJNS5_1CILi128EEENS7_ILi32EEENS7_ILi256EEEEEELi256ENS_10bfloat16_tEfNS_4arch4Sm80ELb0ELb1ELb1ELb1ELb0ELb1ELb1ELb0EEENS1_21CollectiveEpilogueFwdINS6_IJS8_SA_S9_EEENS6_IJNS7_ILi1EEESI_SI_EEESC_SE_Li256ELb1ELb1ELb0ELb0EEENS1_19SingleTileSchedulerILb1ELb0ELb1ELi128EEEEEEEEEvNT_6ParamsE,@"STO_CUDA_ENTRY STV_DEFAULT"
_ZN7cutlass13device_kernelIN5flash19enable_sm80_to_sm89INS1_16FlashAttnFwdSm80INS1_25CollectiveMainloopFwdSm80ILi8ELi1ELb0EN4cute5tupleIJNS5_1CILi128EEENS7_ILi32EEENS7_ILi256EEEEEELi256ENS_10bfloat16_tEfNS_4arch4Sm80ELb0ELb1ELb1ELb1ELb0ELb1ELb1ELb0EEENS1_21CollectiveEpilogueFwdINS6_IJS8_SA_S9_EEENS6_IJNS7_ILi1EEESI_SI_EEESC_SE_Li256ELb1ELb1ELb0ELb0EEENS1_19SingleTileSchedulerILb1ELb0ELb1ELi128EEEEEEEEEvNT_6ParamsE:
[----:B------:R-:W-:Y:S02]  /*0000*/  MOV R1, c[0x0][0x28] ;  /* 0x00000a0000017a02 */ /* 0x000fe40000000f00 */
[----:B------:R-:W1:Y:S01]  /*0010*/  S2R R64, SR_TID.X ;  /* 0x0000000000407919 */ /* 0x000e620000002100 */
[----:B------:R-:W2:Y:S01]  /*0020*/  S2UR UR29, SR_CTAID.Z ;  /* 0x00000000001d79c3 */ /* 0x000ea20000002700 */
[----:B------:R-:W-:Y:S02]  /*0030*/  UMOV UR8, 0x4 ;  /* 0x0000000400087882 */ /* 0x000fe40000000000 */
[----:B------:R-:W-:Y:S02]  /*0040*/  ULDC.64 UR4, c[0x0][0x568] ;  /* 0x00015a0000047ab9 */ /* 0x000fe40000000a00 */
[----:B------:R-:W-:-:S03]  /*0050*/  ULDC.64 UR30, c[0x0][0x118] ;  /* 0x00004600001e7ab9 */ /* 0x000fc60000000a00 */
[----:B------:R-:W3:Y:S01]  /*0060*/  S2UR UR21, SR_CTAID.X ;  /* 0x00000000001579c3 */ /* 0x000ee20000002500 */
[----:B-1----:R-:W-:Y:S01]  /*0070*/  SHF.R.U32.HI R0, RZ, 0x5, R64 ;  /* 0x00000005ff007819 */ /* 0x002fe20000011640 */
[----:B--2---:R-:W-:-:S05]  /*0080*/  UIMAD.WIDE UR4, UR29, UR8, UR4 ;  /* 0x000000081d0472a5 */ /* 0x004fca000f8e0204 */
[----:B------:R-:W1:Y:S02]  /*0090*/  SHFL.IDX PT, R0, R0, RZ, 0x1f ;  /* 0x00001fff00007589 */ /* 0x000e6400000e0000 */
[----:B-1----:R-:W-:-:S13]  /*00a0*/  ISETP.NE.AND P0, PT, R0, RZ, PT ;  /* 0x000000ff0000720c */ /* 0x002fda0003f05270 */
[----:B------:R-:W-:Y:S05]  /*00b0*/  @!P0 BRA `(.L_x_300) ;  /* 0x000001c000008947 */ /* 0x000fea0003800000 */
[----:B---3--:R-:W-:-:S04]  /*00c0*/  ISETP.NE.U32.AND P0, PT, RZ, c[0x0][0x568], PT ;  /* 0x00015a00ff007a0c */ /* 0x008fc80003f05070 */
[----:B------:R-:W-:-:S13]  /*00d0*/  ISETP.NE.AND.EX P0, PT, RZ, c[0x0][0x56c], PT, P0 ;  /* 0x00015b00ff007a0c */ /* 0x000fda0003f05300 */
[----:B------:R-:W-:Y:S05]  /*00e0*/  @!P0 BRA `(.L_x_301) ;  /* 0x0000005000008947 */ /* 0x000fea0003800000 */
[----:B------:R-:W-:Y:S02]  /*00f0*/  MOV R2, UR4 ;  /* 0x0000000400027c02 */ /* 0x000fe40008000f00 */
[----:B------:R-:W-:-:S05]  /*0100*/  MOV R3, UR5 ;  /* 0x0000000500037c02 */ /* 0x000fca0008000f00 */
[----:B------:R-:W2:Y:S02]  /*0110*/  LDG.E R2, [R2.64] ;  /* 0x0000001e02027981 */ /* 0x000ea4000c1e1900 */
[----:B--2---:R1:W2:Y:S02]  /*0120*/  R2UR UR5, R2 ;  /* 0x00000000020573c2 */ /* 0x0042a400000e0000 */
[----:B-12---:R-:W-:Y:S05]  /*0130*/  BRA `(.L_x_302) ;  /* 0x000000e000007947 */ /* 0x006fea0003800000 */
.L_x_301:
[----:B------:R-:W-:-:S04]  /*0140*/  ISETP.NE.U32.AND P0, PT, RZ, c[0x0][0x560], PT ;  /* 0x00015800ff007a0c */ /* 0x000fc80003f05070 */
[----:B------:R-:W-:-:S13]  /*0150*/  ISETP.NE.AND.EX P0, PT, RZ, c[0x0][0x564], PT, P0 ;  /* 0x00015900ff007a0c */ /* 0x000fda0003f05300 */
[----:B------:R-:W-:Y:S05]  /*0160*/  @!P0 BRA `(.L_x_303) ;  /* 0x000000a000008947 */ /* 0x000fea0003800000 */
[----:B------:R-:W-:Y:S02]  /*0170*/  ULDC.64 UR4, c[0x0][0x560] ;  /* 0x0001580000047ab9 */ /* 0x000fe40000000a00 */
[----:B------:R-:W-:-:S06]  /*0180*/  UIMAD.WIDE UR4, UR29, UR8, UR4 ;  /* 0x000000081d0472a5 */ /* 0x000fcc000f8e0204 */
[----:B------:R-:W-:Y:S02]  /*0190*/  MOV R4, UR4 ;  /* 0x0000000400047c02 */ /* 0x000fe40008000f00 */
[----:B------:R-:W-:-:S05]  /*01a0*/  MOV R5, UR5 ;  /* 0x0000000500057c02 */ /* 0x000fca0008000f00 */
[----:B------:R-:W2:Y:S04]  /*01b0*/  LDG.E R2, [R4.64] ;  /* 0x0000001e04027981 */ /* 0x000ea8000c1e1900 */
[----:B------:R-:W3:Y:S01]  /*01c0*/  LDG.E R0, [R4.64+0x4] ;  /* 0x0000041e04007981 */ /* 0x000ee2000c1e1900 */
[----:B--2---:R-:W1:Y:S08]  /*01d0*/  R2UR UR4, R2 ;  /* 0x00000000020473c2 */ /* 0x004e7000000e0000 */
[----:B---3--:R-:W1:Y:S02]  /*01e0*/  R2UR UR5, R0 ;  /* 0x00000000000573c2 */ /* 0x008e6400000e0000 */
[----:B-1----:R-:W-:Y:S01]  /*01f0*/  UIADD3 UR5, -UR4, UR5, URZ ;  /* 0x0000000504057290 */ /* 0x002fe2000fffe13f */
[----:B------:R-:W-:Y:S05]  /*0200*/  BRA `(.L_x_302) ;  /* 0x0000001000007947 */ /* 0x000fea0003800000 */
.L_x_303:
[----:B------:R-:W-:Y:S02]  /*0210*/  ULDC UR5, c[0x0][0x54c] ;  /* 0x0001530000057ab9 */ /* 0x000fe40000000800 */
.L_x_302:
[----:B------:R-:W-:Y:S02]  /*0220*/  ULDC UR4, c[0x0][0x548] ;  /* 0x0001520000047ab9 */ /* 0x000fe40000000800 */
[----:B------:R-:W-:-:S02]  /*0230*/  USHF.L.U32 UR23, UR21, 0x7, URZ ;  /* 0x0000000715177899 */ /* 0x000fc4000800063f */
[----:B------:R-:W-:-:S04]  /*0240*/  UIMAD UR4, UR5, UR4, URZ ;  /* 0x00000004050472a4 */ /* 0x000fc8000f8e023f */
[----:B------:R-:W-:-:S04]  /*0250*/  UISETP.GE.AND UP0, UPT, UR23, UR4, UPT ;  /* 0x000000041700728c */ /* 0x000fc8000bf06270 */
[----:B------:R-:W-:Y:S01]  /*0260*/  USEL UR29, UR29, 0xffffffff, !UP0 ;  /* 0xffffffff1d1d7887 */ /* 0x000fe2000c000000 */
[----:B------:R-:W-:Y:S05]  /*0270*/  BRA `(.L_x_304) ;  /* 0x000001b000007947 */ /* 0x000fea0003800000 */
.L_x_300:
        /* <DEDUP_REMOVED lines=8> */
.L_x_305:
        /* <DEDUP_REMOVED lines=13> */
.L_x_307:
[----:B------:R-:W-:Y:S02]  /*03d0*/  ULDC UR5, c[0x0][0x54c] ;  /* 0x0001530000057ab9 */ /* 0x000fe40000000800 */
.L_x_306:
[----:B------:R-:W-:Y:S02]  /*03e0*/  ULDC UR4, c[0x0][0x548] ;  /* 0x0001520000047ab9 */ /* 0x000fe40000000800 */
[----:B------:R-:W-:-:S02]  /*03f0*/  USHF.L.U32 UR23, UR21, 0x7, URZ ;  /* 0x0000000715177899 */ /* 0x000fc4000800063f */
[----:B------:R-:W-:-:S04]  /*0400*/  UIMAD UR4, UR5, UR4, URZ ;  /* 0x00000004050472a4 */ /* 0x000fc8000f8e023f */
[----:B------:R-:W-:-:S04]  /*0410*/  UISETP.GE.AND UP0, UPT, UR23, UR4, UPT ;  /* 0x000000041700728c */ /* 0x000fc8000bf06270 */
[----:B------:R-:W-:-:S06]  /*0420*/  USEL UR29, UR29, 0xffffffff, !UP0 ;  /* 0xffffffff1d1d7887 */ /* 0x000fcc000c000000 */
.L_x_304:
[----:B------:R-:W-:-:S13]  /*0430*/  ISETP.LE.AND P0, PT, RZ, UR29, PT ;  /* 0x0000001dff007c0c */ /* 0x000fda000bf03270 */
[----:B------:R-:W-:Y:S05]  /*0440*/  @!P0 EXIT ;  /* 0x000000000000894d */ /* 0x000fea0003800000 */
[----:B------:R-:W-:Y:S01]  /*0450*/  ULDC.64 UR4, c[0x0][0x360] ;  /* 0x0000d80000047ab9 */ /* 0x000fe20000000a00 */
[----:B------:R-:W-:Y:S01]  /*0460*/  ISETP.NE.U32.AND P4, PT, RZ, c[0x0][0x348], PT ;  /* 0x0000d200ff007a0c */ /* 0x000fe20003f85070 */
[----:B------:R-:W-:Y:S02]  /*0470*/  UISETP.NE.U32.AND UP0, UPT, URZ, UR4, UPT ;  /* 0x000000043f00728c */ /* 0x000fe4000bf05070 */
[----:B------:R-:W-:Y:S01]  /*0480*/  ULDC.64 UR10, c[0x0][0x370] ;  /* 0x0000dc00000a7ab9 */ /* 0x000fe20000000a00 */
[----:B------:R-:W-:Y:S01]  /*0490*/  ISETP.NE.AND.EX P4, PT, RZ, c[0x0][0x34c], PT, P4 ;  /* 0x0000d300ff007a0c */ /* 0x000fe20003f85340 */
[----:B------:R-:W-:Y:S02]  /*04a0*/  UISETP.NE.AND.EX UP0, UPT, URZ, UR5, UPT, UP0 ;  /* 0x000000053f00728c */ /* 0x000fe4000bf05300 */
[----:B------:R-:W-:Y:S02]  /*04b0*/  UISETP.NE.U32.AND UP1, UPT, URZ, UR10, UPT ;  /* 0x0000000a3f00728c */ /* 0x000fe4000bf25070 */
[----:B------:R-:W-:-:S02]  /*04c0*/  ULDC.64 UR4, c[0x0][0x360] ;  /* 0x0000d80000047ab9 */ /* 0x000fc40000000a00 */
[----:B------:R-:W-:Y:S01]  /*04d0*/  ULDC.64 UR6, c[0x0][0x350] ;  /* 0x0000d40000067ab9 */ /* 0x000fe20000000a00 */
[----:B------:R-:W-:Y:S01]  /*04e0*/  PLOP3.LUT P1, PT, PT, PT, UP0, 0x80, 0x0 ;  /* 0x000000000000781c */ /* 0x000fe20003f2f008 */
[----:B------:R-:W-:Y:S02]  /*04f0*/  UISETP.NE.U32.AND UP5, UPT, URZ, UR6, UPT ;  /* 0x000000063f00728c */ /* 0x000fe4000bfa5070 */
[----:B------:R-:W-:Y:S02]  /*0500*/  UISETP.NE.AND.EX UP1, UPT, URZ, UR11, UPT, UP1 ;  /* 0x0000000b3f00728c */ /* 0x000fe4000bf25310 */
[----:B------:R-:W-:Y:S02]  /*0510*/  @UP0 UIMAD.WIDE UR4, UR29, UR8, UR4 ;  /* 0x000000081d0402a5 */ /* 0x000fe4000f8e0204 */
[----:B------:R-:W-:Y:S02]  /*0520*/  UISETP.NE.AND.EX UP5, UPT, URZ, UR7, UPT, UP5 ;  /* 0x000000073f00728c */ /* 0x000fe4000bfa5350 */
[----:B------:R-:W-:Y:S01]  /*0530*/  ULDC.64 UR12, c[0x0][0x370] ;  /* 0x0000dc00000c7ab9 */ /* 0x000fe20000000a00 */
[----:B------:R-:W-:Y:S01]  /*0540*/  PLOP3.LUT P3, PT, PT, PT, UP1, 0x80, 0x0 ;  /* 0x000000000000781c */ /* 0x000fe20003f6f018 */
[----:B------:R-:W-:Y:S01]  /*0550*/  IMAD.U32 R13, RZ, RZ, UR5 ;  /* 0x00000005ff0d7e24 */ /* 0x000fe2000f8e00ff */
[----:B------:R-:W-:Y:S01]  /*0560*/  MOV R12, UR4 ;  /* 0x00000004000c7c02 */ /* 0x000fe20008000f00 */
[----:B------:R-:W-:Y:S01]  /*0570*/  ULDC.64 UR4, c[0x0][0x358] ;  /* 0x0000d60000047ab9 */ /* 0x000fe20000000a00 */
[----:B------:R-:W-:Y:S01]  /*0580*/  PLOP3.LUT P2, PT, PT, PT, UP5, 0x80, 0x0 ;  /* 0x000000000000781c */ /* 0x000fe20003f4f058 */
[----:B------:R-:W-:-:S02]  /*0590*/  UISETP.NE.U32.AND UP4, UPT, URZ, UR4, UPT ;  /* 0x000000043f00728c */ /* 0x000fc4000bf85070 */
[----:B------:R-:W-:Y:S01]  /*05a0*/  ULDC.64 UR10, c[0x0][0x348] ;  /* 0x0000d200000a7ab9 */ /* 0x000fe20000000a00 */
[----:B------:R-:W2:Y:S01]  /*05b0*/  @P1 LDG.E R0, [R12.64] ;  /* 0x0000001e0c001981 */ /* 0x000ea2000c1e1900 */
[----:B------:R-:W-:Y:S02]  /*05c0*/  ULDC.64 UR6, c[0x0][0x350] ;  /* 0x0000d40000067ab9 */ /* 0x000fe40000000a00 */
[----:B------:R-:W-:Y:S02]  /*05d0*/  @UP1 UIMAD.WIDE UR12, UR29, UR8, UR12 ;  /* 0x000000081d0c12a5 */ /* 0x000fe4000f8e020c */
[----:B------:R-:W-:Y:S02]  /*05e0*/  UISETP.NE.AND.EX UP4, UPT, URZ, UR5, UPT, UP4 ;  /* 0x000000053f00728c */ /* 0x000fe4000bf85340 */
[----:B------:R-:W-:Y:S02]  /*05f0*/  UIMAD.WIDE UR10, UR29, UR8, UR10 ;  /* 0x000000081d0a72a5 */ /* 0x000fe4000f8e020a */
[----:B------:R-:W-:Y:S01]  /*0600*/  UIMAD.WIDE UR6, UR29, UR8, UR6 ;  /* 0x000000081d0672a5 */ /* 0x000fe2000f8e0206 */
[----:B------:R-:W-:Y:S01]  /*0610*/  IMAD.U32 R4, RZ, RZ, UR12 ;  /* 0x0000000cff047e24 */ /* 0x000fe2000f8e00ff */
[----:B------:R-:W-:Y:S01]  /*0620*/  ULDC.64 UR4, c[0x0][0x358] ;  /* 0x0000d60000047ab9 */ /* 0x000fe20000000a00 */
[----:B------:R-:W-:Y:S01]  /*0630*/  PLOP3.LUT P0, PT, PT, PT, UP4, 0x80, 0x0 ;  /* 0x000000000000781c */ /* 0x000fe20003f0f048 */
[----:B------:R-:W-:Y:S01]  /*0640*/  IMAD.U32 R5, RZ, RZ, UR13 ;  /* 0x0000000dff057e24 */ /* 0x000fe2000f8e00ff */
[----:B------:R-:W-:Y:S01]  /*0650*/  MOV R11, UR11 ;  /* 0x0000000b000b7c02 */ /* 0x000fe20008000f00 */
[----:B------:R-:W-:Y:S01]  /*0660*/  IMAD.U32 R10, RZ, RZ, UR10 ;  /* 0x0000000aff0a7e24 */ /* 0x000fe2000f8e00ff */
[----:B------:R-:W-:Y:S01]  /*0670*/  UIMAD.WIDE UR4, UR29, UR8, UR4 ;  /* 0x000000081d0472a5 */ /* 0x000fe2000f8e0204 */
[----:B------:R-:W-:Y:S01]  /*0680*/  IMAD.U32 R8, RZ, RZ, UR6 ;  /* 0x00000006ff087e24 */ /* 0x000fe2000f8e00ff */
[----:B------:R-:W3:Y:S01]  /*0690*/  @P3 LDG.E R4, [R4.64] ;  /* 0x0000001e04043981 */ /* 0x000ee2000c1e1900 */
[----:B------:R-:W-:Y:S01]  /*06a0*/  IMAD.U32 R9, RZ, RZ, UR7 ;  /* 0x00000007ff097e24 */ /* 0x000fe2000f8e00ff */
[----:B------:R-:W-:-:S02]  /*06b0*/  MOV R79, RZ ;  /* 0x000000ff004f7202 */ /* 0x000fc40000000f00 */
[----:B------:R-:W4:Y:S01]  /*06c0*/  @P4 LDG.E R3, [R10.64] ;  /* 0x0000001e0a034981 */ /* 0x000f22000c1e1900 */
[----:B------:R-:W-:Y:S01]  /*06d0*/  IMAD.U32 R6, RZ, RZ, UR4 ;  /* 0x00000004ff067e24 */ /* 0x000fe2000f8e00ff */
[----:B------:R-:W-:Y:S02]  /*06e0*/  MOV R7, UR5 ;  /* 0x0000000500077c02 */ /* 0x000fe40008000f00 */
[----:B------:R-:W4:Y:S04]  /*06f0*/  @P2 LDG.E R2, [R8.64] ;  /* 0x0000001e08022981 */ /* 0x000f28000c1e1900 */
[----:B------:R1:W5:Y:S01]  /*0700*/  @P0 LDG.E R79, [R6.64] ;  /* 0x0000001e064f0981 */ /* 0x000362000c1e1900 */
[----:B------:R-:W1:Y:S01]  /*0710*/  S2UR UR20, SR_CTAID.Y ;  /* 0x00000000001479c3 */ /* 0x000e620000002600 */
[----:B------:R-:W-:-:S02]  /*0720*/  UMOV UR25, URZ ;  /* 0x0000003f00197c82 */ /* 0x000fc40008000000 */
[----:B------:R-:W-:Y:S02]  /*0730*/  ULDC UR28, c[0x0][0x168] ;  /* 0x00005a00001c7ab9 */ /* 0x000fe40000000800 */
[----:B------:R-:W-:Y:S02]  /*0740*/  UMOV UR26, URZ ;  /* 0x0000003f001a7c82 */ /* 0x000fe40008000000 */
[----:B------:R-:W-:Y:S02]  /*0750*/  UMOV UR24, URZ ;  /* 0x0000003f00187c82 */ /* 0x000fe40008000000 */
[----:B------:R-:W-:Y:S02]  /*0760*/  ULDC UR9, c[0x0][0x1d0] ;  /* 0x0000740000097ab9 */ /* 0x000fe40000000800 */
[----:B------:R-:W-:Y:S02]  /*0770*/  ULDC UR27, c[0x0][0x228] ;  /* 0x00008a00001b7ab9 */ /* 0x000fe40000000800 */
[----:B-1----:R-:W-:Y:S01]  /*0780*/  USHF.R.S32.HI UR19, URZ, 0x1f, UR20 ;  /* 0x0000001f3f137899 */ /* 0x002fe20008011414 */
[----:B--2---:R1:W2:Y:S08]  /*0790*/  @P1 R2UR UR28, R0 ;  /* 0x00000000001c13c2 */ /* 0x0042b000000e0000 */
[----:B---3--:R1:W3:Y:S08]  /*07a0*/  @P3 R2UR UR25, R4 ;  /* 0x00000000041933c2 */ /* 0x0082f000000e0000 */
[----:B----4-:R1:W4:Y:S08]  /*07b0*/  @P4 R2UR UR26, R3 ;  /* 0x00000000031a43c2 */ /* 0x01033000000e0000 */
[----:B------:R1:W1:Y:S01]  /*07c0*/  @P2 R2UR UR24, R2 ;  /* 0x00000000021823c2 */ /* 0x00026200000e0000 */
[----:B------:R-:W-:Y:S05]  /*07d0*/  @P1 BRA `(.L_x_308) ;  /* 0x0000006000001947 */ /* 0x000fea0003800000 */
[----:B--2---:R-:W-:Y:S05]  /*07e0*/  @!P4 BRA `(.L_x_308) ;  /* 0x000000500000c947 */ /* 0x004fea0003800000 */
[----:B-1----:R-:W2:Y:S04]  /*07f0*/  LDG.E R0, [R10.64] ;  /* 0x0000001e0a007981 */ /* 0x002ea8000c1e1900 */
[----:B----4-:R-:W4:Y:S01]  /*0800*/  LDG.E R2, [R10.64+0x4] ;  /* 0x0000041e0a027981 */ /* 0x010f22000c1e1900 */
[----:B--2---:R-:W1:Y:S08]  /*0810*/  R2UR UR28, R0 ;  /* 0x00000000001c73c2 */ /* 0x004e7000000e0000 */
[----:B----4-:R-:W1:Y:S02]  /*0820*/  R2UR UR4, R2 ;  /* 0x00000000020473c2 */ /* 0x010e6400000e0000 */
[----:B-1----:R-:W-:-:S06]  /*0830*/  UIADD3 UR28, -UR28, UR4, URZ ;  /* 0x000000041c1c7290 */ /* 0x002fcc000fffe13f */
.L_x_308:
[----:B--2---:R-:W-:-:S04]  /*0840*/  ISETP.NE.U32.AND P1, PT, RZ, c[0x0][0x368], PT ;  /* 0x0000da00ff007a0c */ /* 0x004fc80003f25070 */
[----:B------:R-:W-:-:S13]  /*0850*/  ISETP.NE.AND.EX P1, PT, RZ, c[0x0][0x36c], PT, P1 ;  /* 0x0000db00ff007a0c */ /* 0x000fda0003f25310 */
[----:B------:R-:W-:Y:S05]  /*0860*/  @!P1 BRA `(.L_x_309) ;  /* 0x0000007000009947 */ /* 0x000fea0003800000 */
[----:B------:R-:W-:Y:S02]  /*0870*/  ULDC.64 UR4, c[0x0][0x368] ;  /* 0x0000da0000047ab9 */ /* 0x000fe40000000a00 */
[----:B------:R-:W-:-:S06]  /*0880*/  UIMAD.WIDE UR4, UR29, UR8, UR4 ;  /* 0x000000081d0472a5 */ /* 0x000fcc000f8e0204 */
[----:B-1----:R-:W-:Y:S02]  /*0890*/  MOV R2, UR4 ;  /* 0x0000000400027c02 */ /* 0x002fe40008000f00 */
[----:B------:R-:W-:-:S05]  /*08a0*/  MOV R3, UR5 ;  /* 0x0000000500037c02 */ /* 0x000fca0008000f00 */
[----:B------:R-:W2:Y:S02]  /*08b0*/  LDG.E R0, [R2.64] ;  /* 0x0000001e02007981 */ /* 0x000ea4000c1e1900 */
[----:B--2---:R1:W2:Y:S02]  /*08c0*/  R2UR UR9, R0 ;  /* 0x00000000000973c2 */ /* 0x0042a400000e0000 */
[----:B-12---:R-:W-:Y:S05]  /*08d0*/  BRA `(.L_x_310) ;  /* 0x0000006000007947 */ /* 0x006fea0003800000 */
.L_x_309:
[----:B------:R-:W-:Y:S05]  /*08e0*/  @!P2 BRA `(.L_x_310) ;  /* 0x000000500000a947 */ /* 0x000fea0003800000 */
[----:B-1----:R-:W2:Y:S04]  /*08f0*/  LDG.E R0, [R8.64] ;  /* 0x0000001e08007981 */ /* 0x002ea8000c1e1900 */
[----:B----4-:R-:W4:Y:S01]  /*0900*/  LDG.E R2, [R8.64+0x4] ;  /* 0x0000041e08027981 */ /* 0x010f22000c1e1900 */
[----:B--2---:R-:W1:Y:S08]  /*0910*/  R2UR UR9, R0 ;  /* 0x00000000000973c2 */ /* 0x004e7000000e0000 */
[----:B----4-:R-:W1:Y:S02]  /*0920*/  R2UR UR4, R2 ;  /* 0x00000000020473c2 */ /* 0x010e6400000e0000 */
[----:B-1----:R-:W-:-:S06]  /*0930*/  UIADD3 UR9, -UR9, UR4, URZ ;  /* 0x0000000409097290 */ /* 0x002fcc000fffe13f */
.L_x_310:
[----:B-1----:R-:W2:Y:S01]  /*0940*/  @P0 LDG.E R0, [R6.64] ;  /* 0x0000001e06000981 */ /* 0x002ea2000c1e1900 */
[----:B------:R-:W-:-:S03]  /*0950*/  ULDC.64 UR4, c[0x0][0x378] ;  /* 0x0000de0000047ab9 */ /* 0x000fc60000000a00 */
[----:B----4-:R-:W4:Y:S01]  /*0960*/  @P0 LDG.E R2, [R6.64+0x4] ;  /* 0x0000041e06020981 */ /* 0x010f22000c1e1900 */
[----:B------:R-:W-:Y:S01]  /*0970*/  UISETP.NE.U32.AND UP0, UPT, URZ, UR4, UPT ;  /* 0x000000043f00728c */ /* 0x000fe2000bf05070 */
[----:B------:R-:W-:-:S03]  /*0980*/  IMAD.U32 R65, RZ, RZ, UR9 ;  /* 0x00000009ff417e24 */ /* 0x000fc6000f8e00ff */
[----:B------:R-:W-:-:S03]  /*0990*/  UISETP.NE.AND.EX UP0, UPT, URZ, UR5, UPT, UP0 ;  /* 0x000000053f00728c */ /* 0x000fc6000bf05300 */
[----:B------:R-:W-:-:S03]  /*09a0*/  ULDC.64 UR4, c[0x0][0x378] ;  /* 0x0000de0000047ab9 */ /* 0x000fc60000000a00 */
[----:B------:R-:W-:-:S05]  /*09b0*/  PLOP3.LUT P1, PT, PT, PT, UP0, 0x80, 0x0 ;  /* 0x000000000000781c */ /* 0x000fca0003f2f008 */
[----:B------:R-:W-:-:S06]  /*09c0*/  @UP0 UIMAD.WIDE UR4, UR29, UR8, UR4 ;  /* 0x000000081d0402a5 */ /* 0x000fcc000f8e0204 */
[----:B------:R-:W-:Y:S01]  /*09d0*/  MOV R4, UR4 ;  /* 0x0000000400047c02 */ /* 0x000fe20008000f00 */
[----:B------:R-:W-:-:S05]  /*09e0*/  IMAD.U32 R5, RZ, RZ, UR5 ;  /* 0x00000005ff057e24 */ /* 0x000fca000f8e00ff */
[----:B------:R1:W5:Y:S01]  /*09f0*/  @P1 LDG.E R65, [R4.64] ;  /* 0x0000001e04411981 */ /* 0x000362000c1e1900 */
[----:B------:R-:W-:Y:S02]  /*0a00*/  ULDC UR4, c[0x0][0x2c4] ;  /* 0x0000b10000047ab9 */ /* 0x000fe40000000800 */
[----:B------:R-:W-:Y:S02]  /*0a10*/  UISETP.NE.AND UP3, UPT, UR4, 0x1, UPT ;  /* 0x000000010400788c */ /* 0x000fe4000bf65270 */
[----:B---3--:R-:W-:Y:S02]  /*0a20*/  UIADD3 UR10, -UR25, UR9, URZ ;  /* 0x00000009190a7290 */ /* 0x008fe4000fffe13f */
[----:B------:R-:W-:-:S07]  /*0a30*/  ULDC.64 UR4, c[0x0][0x2c8] ;  /* 0x0000b20000047ab9 */ /* 0x000fce0000000a00 */
[----:B------:R-:W-:-:S04]  /*0a40*/  @UP3 UIADD3 UR12, UR23, 0x7f, URZ ;  /* 0x0000007f170c3890 */ /* 0x000fc8000fffe03f */
[----:B------:R-:W-:Y:S01]  /*0a50*/  UIMAD.WIDE.U32 UR12, UR12, UR4, URZ ;  /* 0x000000040c0c72a5 */ /* 0x000fe2000f8e003f */
[----:B--2---:R-:W2:Y:S08]  /*0a60*/  @P0 R2UR UR6, R0 ;  /* 0x00000000000603c2 */ /* 0x004eb000000e0000 */
[----:B----4-:R-:W2:Y:S02]  /*0a70*/  @P0 R2UR UR7, R2 ;  /* 0x00000000020703c2 */ /* 0x010ea400000e0000 */
[----:B--2---:R-:W-:-:S02]  /*0a80*/  @UP4 UIADD3 UR27, -UR6, UR7, URZ ;  /* 0x00000007061b4290 */ /* 0x004fc4000fffe13f */
[----:B------:R-:W-:Y:S02]  /*0a90*/  UIADD3 UR6, UR23, 0x7f, URZ ;  /* 0x0000007f17067890 */ /* 0x000fe4000fffe03f */
[----:B------:R-:W-:Y:S02]  /*0aa0*/  @UP3 USHF.R.U32.HI UR6, URZ, UR5, UR13 ;  /* 0x000000053f063299 */ /* 0x000fe4000801160d */
[----:B------:R-:W-:Y:S02]  /*0ab0*/  UIADD3 UR16, UR10, UR27, URZ ;  /* 0x0000001b0a107290 */ /* 0x000fe4000fffe03f */
[----:B------:R-:W-:Y:S02]  /*0ac0*/  ULDC.64 UR4, c[0x0][0x328] ;  /* 0x0000ca0000047ab9 */ /* 0x000fe40000000a00 */
[----:B------:R-:W-:Y:S02]  /*0ad0*/  UISETP.GE.AND UP2, UPT, UR5, 0x1, UPT ;  /* 0x000000010500788c */ /* 0x000fe4000bf46270 */
[----:B------:R-:W-:-:S04]  /*0ae0*/  UIADD3 UR15, UR16, 0x1, -UR28 ;  /* 0x00000001100f7890 */ /* 0x000fc8000fffe81c */
[----:B------:R-:W-:Y:S01]  /*0af0*/  PLOP3.LUT P0, PT, PT, PT, UP2, 0x40, 0x0 ;  /* 0x000000000000781c */ /* 0x000fe20003f0e828 */
[----:B------:R-:W-:-:S04]  /*0b00*/  UIADD3 UR6, UR15, UR6, URZ ;  /* 0x000000060f067290 */ /* 0x000fc8000fffe03f */
[----:B------:R-:W-:-:S08]  /*0b10*/  UIADD3 UR11, UR6, UR4, URZ ;  /* 0x00000004060b7290 */ /* 0x000fd0000fffe03f */
[----:B------:R-:W-:Y:S05]  /*0b20*/  @P0 BRA `(.L_x_311) ;  /* 0x0000012000000947 */ /* 0x000fea0003800000 */
[----:B-1----:R-:W-:Y:S01]  /*0b30*/  ISETP.LT.AND P0, PT, RZ, UR6, PT ;  /* 0x00000006ff007c0c */ /* 0x002fe2000bf01270 */
[----:B------:R-:W-:-:S12]  /*0b40*/  UIADD3 UR4, UR6, -0x1, URZ ;  /* 0xffffffff06047890 */ /* 0x000fd8000fffe03f */
[----:B------:R-:W-:Y:S05]  /*0b50*/  @P0 BRA `(.L_x_312) ;  /* 0x0000007000000947 */ /* 0x000fea0003800000 */
[----:B------:R-:W-:Y:S02]  /*0b60*/  UISETP.NE.AND UP0, UPT, UR5, 0x1, UPT ;  /* 0x000000010500788c */ /* 0x000fe4000bf05270 */
[----:B------:R-:W-:-:S03]  /*0b70*/  UIADD3 UR4, -UR6, URZ, URZ ;  /* 0x0000003f06047290 */ /* 0x000fc6000fffe13f */
[----:B------:R-:W-:Y:S02]  /*0b80*/  ULDC.64 UR6, c[0x0][0x330] ;  /* 0x0000cc0000067ab9 */ /* 0x000fe40000000a00 */
[----:B------:R-:W-:-:S04]  /*0b90*/  UIMAD.WIDE.U32 UR12, UR4, UR6, URZ ;  /* 0x00000006040c72a5 */ /* 0x000fc8000f8e003f */
[----:B------:R-:W-:-:S04]  /*0ba0*/  @UP0 USHF.R.U32.HI UR4, URZ, UR7, UR13 ;  /* 0x000000073f040299 */ /* 0x000fc8000801160d */
[----:B------:R-:W-:Y:S01]  /*0bb0*/  ULOP3.LUT UR4, URZ, UR4, URZ, 0x33, !UPT ;  /* 0x000000043f047292 */ /* 0x000fe2000f8e333f */
[----:B------:R-:W-:Y:S05]  /*0bc0*/  BRA `(.L_x_313) ;  /* 0x0000004000007947 */ /* 0x000fea0003800000 */
.L_x_312:
[----:B------:R-:W-:Y:S02]  /*0bd0*/  UISETP.NE.AND UP0, UPT, UR5, 0x1, UPT ;  /* 0x000000010500788c */ /* 0x000fe4000bf05270 */
[----:B------:R-:W-:Y:S02]  /*0be0*/  ULDC.64 UR6, c[0x0][0x330] ;  /* 0x0000cc0000067ab9 */ /* 0x000fe40000000a00 */
[----:B------:R-:W-:-:S07]  /*0bf0*/  UIMAD.WIDE.U32 UR12, UR4, UR6, URZ ;  /* 0x00000006040c72a5 */ /* 0x000fce000f8e003f */
[----:B------:R-:W-:Y:S02]  /*0c00*/  @UP0 USHF.R.U32.HI UR4, URZ, UR7, UR13 ;  /* 0x000000073f040299 */ /* 0x000fe4000801160d */
.L_x_313:
[----:B------:R-:W-:Y:S02]  /*0c10*/  ULDC UR6, c[0x0][0x32c] ;  /* 0x0000cb0000067ab9 */ /* 0x000fe40000000800 */
[----:B------:R-:W-:-:S04]  /*0c20*/  UIMAD UR6, UR4, UR5, UR6 ;  /* 0x00000005040672a4 */ /* 0x000fc8000f8e0206 */
[----:B------:R-:W-:-:S04]  /*0c30*/  UISETP.LT.AND UP0, UPT, UR11, UR6, UPT ;  /* 0x000000060b00728c */ /* 0x000fc8000bf01270 */
[----:B------:R-:W-:-:S03]  /*0c40*/  USEL UR11, UR11, UR6, UP0 ;  /* 0x000000060b0b7287 */ /* 0x000fc60008000000 */
.L_x_311:
[----:B-1----:R-:W-:Y:S01]  /*0c50*/  ULDC.64 UR6, c[0x0][0x2c8] ;  /* 0x0000b20000067ab9 */ /* 0x002fe20000000a00 */
[----:B------:R-:W-:Y:S01]  /*0c60*/  PLOP3.LUT P0, PT, PT, PT, UP2, 0x40, 0x0 ;  /* 0x000000000000781c */ /* 0x000fe20003f0e828 */
[----:B------:R-:W-:Y:S02]  /*0c70*/  UIMAD.WIDE.U32 UR32, UR23, UR6, URZ ;  /* 0x00000006172072a5 */ /* 0x000fe4000f8e003f */
[----:B------:R-:W-:Y:S02]  /*0c80*/  UIADD3 UR12, UR16, 0x1f, URZ ;  /* 0x0000001f100c7890 */ /* 0x000fe4000fffe03f */
[----:B------:R-:W-:Y:S02]  /*0c90*/  UMOV UR13, UR23 ;  /* 0x00000017000d7c82 */ /* 0x000fe40008000000 */
[----:B------:R-:W-:Y:S02]  /*0ca0*/  UIADD3 UR14, UR16, -UR28, URZ ;  /* 0x8000001c100e7290 */ /* 0x000fe4000fffe03f */
[----:B------:R-:W-:-:S02]  /*0cb0*/  @UP3 UMOV UR17, UR33 ;  /* 0x0000002100113c82 */ /* 0x000fc40008000000 */
[----:B------:R-:W-:Y:S02]  /*0cc0*/  USHF.R.S32.HI UR4, URZ, 0x1f, UR12 ;  /* 0x0000001f3f047899 */ /* 0x000fe4000801140c */
[----:B------:R-:W-:Y:S02]  /*0cd0*/  @UP3 USHF.R.U32.HI UR13, URZ, UR7, UR17 ;  /* 0x000000073f0d3299 */ /* 0x000fe40008011611 */
[----:B------:R-:W-:Y:S02]  /*0ce0*/  ULEA.HI UR4, UR4, UR12, URZ, 0x5 ;  /* 0x0000000c04047291 */ /* 0x000fe4000f8f283f */
[----:B------:R-:W-:Y:S02]  /*0cf0*/  UIADD3 UR7, UR14, UR13, URZ ;  /* 0x0000000d0e077290 */ /* 0x000fe4000fffe03f */
[----:B------:R-:W-:Y:S02]  /*0d00*/  ULDC UR6, c[0x0][0x324] ;  /* 0x0000c90000067ab9 */ /* 0x000fe40000000800 */
[----:B------:R-:W-:-:S02]  /*0d10*/  USHF.R.S32.HI UR13, URZ, 0x5, UR4 ;  /* 0x000000053f0d7899 */ /* 0x000fc40008011404 */
[----:B------:R-:W-:Y:S01]  /*0d20*/  UIADD3 UR6, UR7, -UR6, URZ ;  /* 0x8000000607067290 */ /* 0x000fe2000fffe03f */
[----:B------:R-:W-:Y:S05]  /*0d30*/  @P0 BRA `(.L_x_314) ;  /* 0x0000014000000947 */ /* 0x000fea0003800000 */
        /* <DEDUP_REMOVED lines=11> */
.L_x_315:
[----:B------:R-:W-:-:S03]  /*0df0*/  UISETP.NE.AND UP0, UPT, UR5, 0x1, UPT ;  /* 0x000000010500788c */ /* 0x000fc6000bf05270 */
[----:B------:R-:W-:Y:S02]  /*0e00*/  ULDC.64 UR4, c[0x0][0x330] ;  /* 0x0000cc0000047ab9 */ /* 0x000fe40000000a00 */
[----:B------:R-:W-:-:S07]  /*0e10*/  UIMAD.WIDE.U32 UR32, UR7, UR4, URZ ;  /* 0x00000004072072a5 */ /* 0x000fce000f8e003f */
[----:B------:R-:W-:Y:S02]  /*0e20*/  @UP0 UMOV UR17, UR33 ;  /* 0x0000002100110c82 */ /* 0x000fe40008000000 */
[----:B------:R-:W-:Y:S02]  /*0e30*/  @UP0 USHF.R.U32.HI UR7, URZ, UR5, UR17 ;  /* 0x000000053f070299 */ /* 0x000fe40008011611 */
.L_x_316:
[----:B------:R-:W-:Y:S02]  /*0e40*/  ULDC UR4, c[0x0][0x32c] ;  /* 0x0000cb0000047ab9 */ /* 0x000fe40000000800 */
[----:B------:R-:W-:-:S04]  /*0e50*/  UIMAD UR4, UR7, UR4, URZ ;  /* 0x00000004070472a4 */ /* 0x000fc8000f8e023f */
[----:B------:R-:W-:-:S04]  /*0e60*/  UISETP.LT.AND UP0, UPT, UR6, UR4, UPT ;  /* 0x000000040600728c */ /* 0x000fc8000bf01270 */
[----:B------:R-:W-:Y:S02]  /*0e70*/  USEL UR6, UR6, UR4, !UP0 ;  /* 0x0000000406067287 */ /* 0x000fe4000c000000 */
.L_x_314:
[----:B------:R-:W-:Y:S02]  /*0e80*/  UIADD3 UR11, UR11, 0x1f, URZ ;  /* 0x0000001f0b0b7890 */ /* 0x000fe4000fffe03f */
[----:B------:R-:W-:Y:S02]  /*0e90*/  USHF.R.S32.HI UR4, URZ, 0x1f, UR6 ;  /* 0x0000001f3f047899 */ /* 0x000fe40008011406 */
[----:B------:R-:W-:Y:S02]  /*0ea0*/  USHF.R.S32.HI UR5, URZ, 0x1f, UR11 ;  /* 0x0000001f3f057899 */ /* 0x000fe4000801140b */
[----:B------:R-:W-:Y:S02]  /*0eb0*/  ULEA.HI UR4, UR4, UR6, URZ, 0x5 ;  /* 0x0000000604047291 */ /* 0x000fe4000f8f283f */
[----:B------:R-:W-:Y:S02]  /*0ec0*/  ULEA.HI UR5, UR5, UR11, URZ, 0x5 ;  /* 0x0000000b05057291 */ /* 0x000fe4000f8f283f */
[----:B------:R-:W-:-:S02]  /*0ed0*/  USHF.R.S32.HI UR4, URZ, 0x5, UR4 ;  /* 0x000000053f047899 */ /* 0x000fc40008011404 */
[----:B------:R-:W-:Y:S02]  /*0ee0*/  USHF.R.S32.HI UR5, URZ, 0x5, UR5 ;  /* 0x000000053f057899 */ /* 0x000fe40008011405 */
[----:B------:R-:W-:Y:S02]  /*0ef0*/  UISETP.LT.AND UP1, UPT, URZ, UR4, UPT ;  /* 0x000000043f00728c */ /* 0x000fe4000bf21270 */
[----:B------:R-:W-:Y:S02]  /*0f00*/  UISETP.LT.AND UP0, UPT, UR5, UR13, UPT ;  /* 0x0000000d0500728c */ /* 0x000fe4000bf01270 */
[----:B------:R-:W-:Y:S02]  /*0f10*/  USEL UR4, URZ, UR4, !UP1 ;  /* 0x000000043f047287 */ /* 0x000fe4000c800000 */
[----:B------:R-:W-:Y:S02]  /*0f20*/  USEL UR5, UR5, UR13, UP0 ;  /* 0x0000000d05057287 */ /* 0x000fe40008000000 */
[----:B------:R-:W-:-:S02]  /*0f30*/  ULEA UR4, UR4, -UR10, 0x5 ;  /* 0x8000000a04047291 */ /* 0x000fc4000f8e283f */
[----:B------:R-:W-:Y:S02]  /*0f40*/  ULEA UR5, UR5, -UR10, 0x5 ;  /* 0x8000000a05057291 */ /* 0x000fe4000f8e283f */
[----:B------:R-:W-:Y:S02]  /*0f50*/  UISETP.LT.AND UP1, UPT, URZ, UR4, UPT ;  /* 0x000000043f00728c */ /* 0x000fe4000bf21270 */
[----:B------:R-:W-:Y:S02]  /*0f60*/  UISETP.LT.AND UP0, UPT, UR5, UR27, UPT ;  /* 0x0000001b0500728c */ /* 0x000fe4000bf01270 */
[----:B------:R-:W-:Y:S02]  /*0f70*/  USEL UR4, URZ, UR4, !UP1 ;  /* 0x000000043f047287 */ /* 0x000fe4000c800000 */
[----:B------:R-:W-:Y:S02]  /*0f80*/  USEL UR5, UR5, UR27, UP0 ;  /* 0x0000001b05057287 */ /* 0x000fe40008000000 */
[----:B------:R-:W-:-:S02]  /*0f90*/  USHF.R.U32.HI UR12, URZ, 0x5, UR4 ;  /* 0x000000053f0c7899 */ /* 0x000fc40008011604 */
[----:B------:R-:W-:-:S05]  /*0fa0*/  UISETP.GT.AND UP0, UPT, UR5, UR4, UPT ;  /* 0x000000040500728c */ /* 0x000fca000bf04270 */
[----:B------:R-:W-:-:S06]  /*0fb0*/  UMOV UR10, UR12 ;  /* 0x0000000c000a7c82 */ /* 0x000fcc0008000000 */
[----:B------:R-:W-:-:S04]  /*0fc0*/  @UP0 UIADD3 UR5, UR5, 0x1f, URZ ;  /* 0x0000001f05050890 */ /* 0x000fc8000fffe03f */
[----:B------:R-:W-:-:S04]  /*0fd0*/  @UP0 USHF.R.S32.HI UR4, URZ, 0x1f, UR5 ;  /* 0x0000001f3f040899 */ /* 0x000fc80008011405 */
[----:B------:R-:W-:-:S04]  /*0fe0*/  @UP0 ULEA.HI UR4, UR4, UR5, URZ, 0x5 ;  /* 0x0000000504040291 */ /* 0x000fc8000f8f283f */
[----:B------:R-:W-:-:S04]  /*0ff0*/  @UP0 USHF.R.S32.HI UR10, URZ, 0x5, UR4 ;  /* 0x000000053f0a0899 */ /* 0x000fc80008011404 */
[----:B------:R-:W-:-:S06]  /*1000*/  UISETP.GT.AND UP0, UPT, UR10, UR12, UPT ;  /* 0x0000000c0a00728c */ /* 0x000fcc000bf04270 */
[----:B------:R-:W-:-:S13]  /*1010*/  PLOP3.LUT P0, PT, PT, PT, UP0, 0x80, 0x0 ;  /* 0x000000000000781c */ /* 0x000fda0003f0f008 */
[----:B------:R-:W-:Y:S05]  /*1020*/  @!P0 BRA `(.L_x_317) ;  /* 0x00003d0000008947 */ /* 0x000fea0003800000 */
[----:B------:R-:W-:Y:S02]  /*1030*/  ULDC.64 UR4, c[0x0][0x340] ;  /* 0x0000d00000047ab9 */ /* 0x000fe40000000a00 */
[----:B------:R-:W-:Y:S02]  /*1040*/  UISETP.NE.U32.AND UP0, UPT, URZ, UR4, UPT ;  /* 0x000000043f00728c */ /* 0x000fe4000bf05070 */
[----:B------:R-:W-:Y:S02]  /*1050*/  UMOV UR32, 0x5 ;  /* 0x0000000500207882 */ /* 0x000fe40000000000 */
[----:B------:R-:W-:Y:S02]  /*1060*/  UISETP.NE.AND.EX UP0, UPT, URZ, UR5, UPT, UP0 ;  /* 0x000000053f00728c */ /* 0x000fe4000bf05300 */
[----:B------:R-:W-:Y:S02]  /*1070*/  ULDC.64 UR6, c[0x0][0x238] ;  /* 0x00008e0000067ab9 */ /* 0x000fe40000000a00 */
[----:B------:R-:W-:-:S02]  /*1080*/  ULDC.64 UR4, c[0x0][0x340] ;  /* 0x0000d00000047ab9 */ /* 0x000fc40000000a00 */
[----:B------:R-:W-:-:S05]  /*1090*/  PLOP3.LUT P0, PT, PT, PT, UP0, 0x80, 0x0 ;  /* 0x000000000000781c */ /* 0x000fca0003f0f008 */
[----:B------:R-:W-:-:S06]  /*10a0*/  @UP0 UIMAD.WIDE UR4, UR29, UR8, UR4 ;  /* 0x000000081d0402a5 */ /* 0x000fcc000f8e0204 */
[----:B------:R-:W-:Y:S02]  /*10b0*/  IMAD.U32 R2, RZ, RZ, UR4 ;  /* 0x00000004ff027e24 */ /* 0x000fe4000f8e00ff */
[----:B------:R-:W-:Y:S01]  /*10c0*/  IMAD.U32 R3, RZ, RZ, UR5 ;  /* 0x00000005ff037e24 */ /* 0x000fe2000f8e00ff */
[----:B------:R-:W-:-:S04]  /*10d0*/  ULDC.64 UR4, c[0x0][0x240] ;  /* 0x0000900000047ab9 */ /* 0x000fc80000000a00 */
[----:B------:R1:W2:Y:S01]  /*10e0*/  @P0 LDG.E R0, [R2.64] ;  /* 0x0000001e02000981 */ /* 0x0002a2000c1e1900 */
[----:B------:R-:W-:Y:S01]  /*10f0*/  UIADD3 UR22, UR10, -0x1, URZ ;  /* 0xffffffff0a167890 */ /* 0x000fe2000fffe03f */
[----:B------:R-:W-:Y:S01]  /*1100*/  IMAD.U32 R114, RZ, RZ, UR20 ;  /* 0x00000014ff727e24 */ /* 0x000fe2000f8e00ff */
[----:B------:R-:W-:Y:S01]  /*1110*/  UIMAD UR4, UR19, UR4, URZ ;  /* 0x00000004130472a4 */ /* 0x000fe2000f8e023f */
[----:B------:R-:W-:Y:S01]  /*1120*/  BSSY B0, `(.L_x_318) ;  /* 0x000006f000007945 */ /* 0x000fe20003800000 */
[----:B------:R-:W-:Y:S02]  /*1130*/  USHF.R.S32.HI UR34, URZ, 0x1f, UR29 ;  /* 0x0000001f3f227899 */ /* 0x000fe4000801141d */
[----:B------:R-:W-:Y:S02]  /*1140*/  UIADD3 UR9, UR24, UR9, URZ ;  /* 0x0000000918097290 */ /* 0x000fe4000fffe03f */
[----:B------:R-:W-:Y:S02]  /*1150*/  USEL UR10, UR34, URZ, !UP4 ;  /* 0x0000003f220a7287 */ /* 0x000fe4000e000000 */
[----:B------:R-:W-:-:S02]  /*1160*/  USHF.L.U64.HI UR17, UR6, UR32, UR7 ;  /* 0x0000002006117299 */ /* 0x000fc40008010207 */
[----:B------:R-:W-:Y:S02]  /*1170*/  USHF.L.U32 UR18, UR6, 0x5, URZ ;  /* 0x0000000506127899 */ /* 0x000fe4000800063f */
[----:B------:R-:W-:Y:S02]  /*1180*/  UIMAD UR33, UR20, UR5, UR4 ;  /* 0x00000005142172a4 */ /* 0x000fe4000f8e0204 */
[----:B------:R-:W-:Y:S02]  /*1190*/  USHF.R.S32.HI UR8, URZ, 0x1f, UR9 ;  /* 0x0000001f3f087899 */ /* 0x000fe40008011409 */
[----:B------:R-:W-:Y:S02]  /*11a0*/  ULDC.64 UR6, c[0x0][0x1e0] ;  /* 0x0000780000067ab9 */ /* 0x000fe40000000a00 */
[----:B------:R-:W-:Y:S02]  /*11b0*/  ULDC.64 UR4, c[0x0][0x248] ;  /* 0x0000920000047ab9 */ /* 0x000fe40000000a00 */
[----:B------:R-:W-:Y:S01]  /*11c0*/  UIMAD.WIDE.U32 UR38, UR9, UR6, URZ ;  /* 0x00000006092672a5 */ /* 0x000fe2000f8e003f */
[----:B-1----:R-:W-:Y:S01]  /*11d0*/  SHF.R.S32.HI R3, RZ, 0x1f, R64 ;  /* 0x0000001fff037819 */ /* 0x002fe20000011440 */
[----:B------:R-:W-:-:S02]  /*11e0*/  UIMAD UR4, UR10, UR4, URZ ;  /* 0x000000040a0472a4 */ /* 0x000fc4000f8e023f */
[----:B------:R-:W-:Y:S01]  /*11f0*/  UIMAD UR6, UR8, UR6, URZ ;  /* 0x00000006080672a4 */ /* 0x000fe2000f8e023f */
[CC--:B------:R-:W-:Y:S01]  /*1200*/  LEA.HI R5, R3.reuse, R64.reuse, RZ, 0x3 ;  /* 0x0000004003057211 */ /* 0x0c0fe200078f18ff */
[----:B------:R-:W-:Y:S01]  /*1210*/  USEL UR11, UR29, URZ, !UP4 ;  /* 0x0000003f1d0b7287 */ /* 0x000fe2000e000000 */
[----:B------:R-:W-:Y:S01]  /*1220*/  LEA.HI R86, R3, R64, RZ, 0x6 ;  /* 0x0000004003567211 */ /* 0x000fe200078f30ff */
[----:B------:R-:W-:Y:S01]  /*1230*/  UIMAD UR7, UR9, UR7, UR6 ;  /* 0x00000007090772a4 */ /* 0x000fe2000f8e0206 */
[----:B------:R-:W-:Y:S01]  /*1240*/  SHF.R.S32.HI R101, RZ, 0x3, R5 ;  /* 0x00000003ff657819 */ /* 0x000fe20000011405 */
[----:B------:R-:W-:Y:S01]  /*1250*/  UIMAD UR6, UR11, UR5, UR4 ;  /* 0x000000050b0672a4 */ /* 0x000fe2000f8e0204 */
[----:B------:R-:W-:Y:S01]  /*1260*/  LOP3.LUT R5, R5, 0xfffffff8, RZ, 0xc0, !PT ;  /* 0xfffffff805057812 */ /* 0x000fe200078ec0ff */
[----:B------:R-:W-:Y:S01]  /*1270*/  UIADD3 UR39, UR39, UR7, URZ ;  /* 0x0000000727277290 */ /* 0x000fe2000fffe03f */
[----:B------:R-:W-:Y:S01]  /*1280*/  SHF.R.S32.HI R74, RZ, 0x1f, R101 ;  /* 0x0000001fff4a7819 */ /* 0x000fe20000011465 */
[----:B------:R-:W-:Y:S01]  /*1290*/  ULDC.64 UR4, c[0x0][0x1e8] ;  /* 0x00007a0000047ab9 */ /* 0x000fe20000000a00 */
[----:B------:R-:W-:Y:S01]  /*12a0*/  IADD3 R78, -R101, UR27, RZ ;  /* 0x0000001b654e7c10 */ /* 0x000fe2000fffe1ff */
[----:B------:R-:W-:Y:S01]  /*12b0*/  IMAD.IADD R14, R64, 0x1, -R5 ;  /* 0x00000001400e7824 */ /* 0x000fe200078e0a05 */
[----:B------:R-:W-:Y:S01]  /*12c0*/  UIMAD UR35, UR19, UR4, URZ ;  /* 0x00000004132372a4 */ /* 0x000fe2000f8e023f */
[----:B------:R-:W-:Y:S01]  /*12d0*/  IMAD.U32 R5, RZ, RZ, UR22 ;  /* 0x00000016ff057e24 */ /* 0x000fe2000f8e00ff */
[----:B------:R-:W-:Y:S01]  /*12e0*/  UIMAD.WIDE.U32 UR38, UR20, UR4, UR38 ;  /* 0x00000004142672a5 */ /* 0x000fe2000f8e0026 */
[C---:B------:R-:W-:Y:S01]  /*12f0*/  IMAD.SHL.U32 R16, R14.reuse, 0x8, RZ ;  /* 0x000000080e107824 */ /* 0x040fe200078e00ff */
[----:B------:R-:W-:Y:S01]  /*1300*/  UIMAD UR7, UR20, UR5, UR35 ;  /* 0x00000005140772a4 */ /* 0x000fe2000f8e0223 */
[----:B------:R-:W-:-:S02]  /*1310*/  IMAD.SHL.U32 R14, R14, 0x4, RZ ;  /* 0x000000040e0e7824 */ /* 0x000fc400078e00ff */
[----:B------:R-:W-:Y:S01]  /*1320*/  IMAD R2, R5, -0x20, R78 ;  /* 0xffffffe005027824 */ /* 0x000fe200078e024e */
[----:B------:R-:W-:Y:S01]  /*1330*/  SHF.R.S32.HI R17, RZ, 0x1f, R16 ;  /* 0x0000001fff117819 */ /* 0x000fe20000011410 */
[----:B------:R-:W-:Y:S01]  /*1340*/  IMAD.SHL.U32 R9, R101, 0x40, RZ ;  /* 0x0000004065097824 */ /* 0x000fe200078e00ff */
[----:B------:R-:W-:Y:S01]  /*1350*/  IADD3 R12, R14, 0x40, RZ ;  /* 0x000000400e0c7810 */ /* 0x000fe20007ffe0ff */
[----:B------:R-:W-:Y:S01]  /*1360*/  IMAD.SHL.U32 R86, R86, 0x8, RZ ;  /* 0x0000000856567824 */ /* 0x000fe200078e00ff */
[----:B------:R-:W-:Y:S01]  /*1370*/  ISETP.GT.AND P2, PT, R2, RZ, PT ;  /* 0x000000ff0200720c */ /* 0x000fe20003f44270 */
[----:B------:R-:W-:Y:S01]  /*1380*/  ULDC.64 UR4, c[0x0][0x1f0] ;  /* 0x00007c0000047ab9 */ /* 0x000fe20000000a00 */
[----:B------:R-:W-:Y:S01]  /*1390*/  ISETP.GE.AND P1, PT, R16, c[0x0][0x1d4], PT ;  /* 0x0000750010007a0c */ /* 0x000fe20003f26270 */
[----:B------:R-:W-:Y:S01]  /*13a0*/  IMAD.IADD R11, R14, 0x1, R12 ;  /* 0x000000010e0b7824 */ /* 0x000fe200078e020c */
[----:B------:R-:W-:Y:S01]  /*13b0*/  LOP3.LUT R9, R9, 0x1c0, RZ, 0xc0, !PT ;  /* 0x000001c009097812 */ /* 0x000fe200078ec0ff */
[----:B------:R-:W-:Y:S01]  /*13c0*/  UIADD3 UR39, UR39, UR7, URZ ;  /* 0x0000000727277290 */ /* 0x000fe2000fffe03f */
[----:B------:R-:W-:Y:S01]  /*13d0*/  IMAD.U32 R112, RZ, RZ, UR11 ;  /* 0x0000000bff707e24 */ /* 0x000fe2000f8e00ff */
[----:B------:R-:W-:Y:S01]  /*13e0*/  IADD3 R100, R16, 0x80, RZ ;  /* 0x0000008010647810 */ /* 0x000fe20007ffe0ff */
[----:B------:R-:W-:Y:S01]  /*13f0*/  IMAD R2, R74, c[0x0][0x1e0], RZ ;  /* 0x000078004a027a24 */ /* 0x000fe200078e02ff */
[----:B------:R-:W-:Y:S01]  /*1400*/  IADD3 R99, R16, 0xc0, RZ ;  /* 0x000000c010637810 */ /* 0x000fe20007ffe0ff */
[----:B------:R-:W-:Y:S01]  /*1410*/  IMAD.WIDE.U32 R118, R101, c[0x0][0x1e0], RZ ;  /* 0x0000780065767a25 */ /* 0x000fe200078e00ff */
[----:B------:R-:W-:-:S02]  /*1420*/  LOP3.LUT R86, R86, 0xfffffe00, RZ, 0xc0, !PT ;  /* 0xfffffe0056567812 */ /* 0x000fc400078ec0ff */
[----:B------:R-:W-:Y:S01]  /*1430*/  LOP3.LUT R98, R9, 0x38, R16, 0xf8, !PT ;  /* 0x0000003809627812 */ /* 0x000fe200078ef810 */
[----:B------:R-:W-:Y:S01]  /*1440*/  IMAD R83, R101, c[0x0][0x1e4], R2 ;  /* 0x0000790065537a24 */ /* 0x000fe200078e0202 */
[----:B------:R-:W-:-:S03]  /*1450*/  SHF.R.U32.HI R7, RZ, 0x3, R9 ;  /* 0x00000003ff077819 */ /* 0x000fc60000011609 */
[----:B------:R-:W-:Y:S01]  /*1460*/  IMAD.IADD R83, R119, 0x1, R83 ;  /* 0x0000000177537824 */ /* 0x000fe200078e0253 */
[----:B------:R-:W-:-:S05]  /*1470*/  LOP3.LUT R98, R86, R98, R7, 0xf6, !PT ;  /* 0x0000006256627212 */ /* 0x000fca00078ef607 */
[----:B------:R-:W-:Y:S01]  /*1480*/  IMAD.SHL.U32 R98, R98, 0x2, RZ ;  /* 0x0000000262627824 */ /* 0x000fe200078e00ff */
[----:B--2---:R1:W2:Y:S01]  /*1490*/  @P0 R2UR UR36, R0 ;  /* 0x00000000002403c2 */ /* 0x0042a200000e0000 */
[----:B-----5:R-:W-:-:S04]  /*14a0*/  IADD3 R81, P0, R101, R79, RZ ;  /* 0x0000004f65517210 */ /* 0x020fc80007f1e0ff */
[----:B------:R-:W-:Y:S01]  /*14b0*/  LEA.HI.X.SX32 R79, R79, R74, 0x1, P0 ;  /* 0x0000004a4f4f7211 */ /* 0x000fe200000f0eff */
[----:B------:R-:W-:Y:S01]  /*14c0*/  IMAD.WIDE.U32 R4, R81, c[0x0][0x238], R16 ;  /* 0x00008e0051047a25 */ /* 0x000fe200078e0010 */
[----:B------:R-:W-:-:S03]  /*14d0*/  ISETP.GE.AND P0, PT, R11, c[0x0][0x1d4], PT ;  /* 0x000075000b007a0c */ /* 0x000fc60003f06270 */
[----:B-1----:R-:W-:Y:S01]  /*14e0*/  IMAD R0, R79, c[0x0][0x238], RZ ;  /* 0x00008e004f007a24 */ /* 0x002fe200078e02ff */
[----:B--2---:R-:W-:-:S03]  /*14f0*/  @UP0 USHF.R.S32.HI UR37, URZ, 0x1f, UR36 ;  /* 0x0000001f3f250899 */ /* 0x004fc60008011424 */
[----:B------:R-:W-:Y:S01]  /*1500*/  IMAD R0, R81, c[0x0][0x23c], R0 ;  /* 0x00008f0051007a24 */ /* 0x000fe200078e0200 */
[----:B------:R-:W-:-:S03]  /*1510*/  @!UP0 UMOV UR36, UR29 ;  /* 0x0000001d00248c82 */ /* 0x000fc60008000000 */
[----:B------:R-:W-:Y:S01]  /*1520*/  IMAD.IADD R5, R5, 0x1, R0 ;  /* 0x0000000105057824 */ /* 0x000fe200078e0200 */
[----:B------:R-:W-:Y:S01]  /*1530*/  @!UP0 UMOV UR37, UR34 ;  /* 0x0000002200258c82 */ /* 0x000fe20008000000 */
[----:B------:R-:W-:Y:S01]  /*1540*/  SEL R0, RZ, 0xffffffff, P0 ;  /* 0xffffffffff007807 */ /* 0x000fe20000000000 */
[----:B------:R-:W-:Y:S01]  /*1550*/  USEL UR34, UR36, URZ, !UP5 ;  /* 0x0000003f24227287 */ /* 0x000fe2000e800000 */
[----:B------:R-:W-:Y:S01]  /*1560*/  IMAD.WIDE.U32 R114, R114, c[0x0][0x240], R4 ;  /* 0x0000900072727a25 */ /* 0x000fe200078e0004 */
[----:B------:R-:W-:Y:S02]  /*1570*/  SEL R5, RZ, 0x1, P1 ;  /* 0x00000001ff057807 */ /* 0x000fe40000800000 */
[----:B------:R-:W-:Y:S01]  /*1580*/  ISETP.GE.AND P1, PT, R100, c[0x0][0x1d4], PT ;  /* 0x0000750064007a0c */ /* 0x000fe20003f26270 */
[----:B------:R-:W-:Y:S01]  /*1590*/  IMAD.SHL.U32 R0, R0, 0x2, RZ ;  /* 0x0000000200007824 */ /* 0x000fe200078e00ff */
[----:B------:R-:W-:Y:S01]  /*15a0*/  IADD3 R115, R115, UR33, RZ ;  /* 0x0000002173737c10 */ /* 0x000fe2000fffe0ff */
[----:B------:R-:W-:Y:S01]  /*15b0*/  USEL UR33, UR37, URZ, !UP5 ;  /* 0x0000003f25217287 */ /* 0x000fe2000e800000 */
[----:B------:R-:W-:Y:S01]  /*15c0*/  ISETP.GE.AND P0, PT, R99, c[0x0][0x1d4], PT ;  /* 0x0000750063007a0c */ /* 0x000fe20003f06270 */
[----:B------:R-:W-:Y:S01]  /*15d0*/  UIMAD.WIDE.U32 UR36, UR34, UR4, UR38 ;  /* 0x00000004222472a5 */ /* 0x000fe2000f8e0026 */
[----:B------:R-:W-:Y:S01]  /*15e0*/  LOP3.LUT R0, R0, 0x2, R5, 0xe2, !PT ;  /* 0x0000000200007812 */ /* 0x000fe200078ee205 */
[----:B------:R-:W-:Y:S01]  /*15f0*/  UIMAD UR7, UR33, UR4, URZ ;  /* 0x00000004210772a4 */ /* 0x000fe2000f8e023f */
[----:B------:R-:W-:Y:S01]  /*1600*/  IMAD.WIDE.U32 R114, R112, c[0x0][0x248], R114 ;  /* 0x0000920070727a25 */ /* 0x000fe200078e0072 */
[----:B------:R-:W-:-:S02]  /*1610*/  SEL R3, RZ, 0x4, P1 ;  /* 0x00000004ff037807 */ /* 0x000fc40000800000 */
[----:B------:R-:W-:Y:S01]  /*1620*/  UIMAD UR5, UR34, UR5, UR7 ;  /* 0x00000005220572a4 */ /* 0x000fe2000f8e0207 */
[----:B------:R-:W-:Y:S02]  /*1630*/  SEL R94, RZ, 0x8, P0 ;  /* 0x00000008ff5e7807 */ /* 0x000fe40000000000 */
[----:B------:R-:W-:Y:S01]  /*1640*/  IADD3 R117, R115, UR6, RZ ;  /* 0x0000000673757c10 */ /* 0x000fe2000fffe0ff */
[----:B------:R-:W-:Y:S01]  /*1650*/  UIADD3 UR35, UR37, UR5, URZ ;  /* 0x0000000525237290 */ /* 0x000fe2000fffe03f */
[----:B------:R-:W-:Y:S01]  /*1660*/  LOP3.LUT R94, R94, R0, R3, 0xfe, !PT ;  /* 0x000000005e5e7212 */ /* 0x000fe200078efe03 */
[----:B------:R-:W-:Y:S05]  /*1670*/  @!P2 BRA `(.L_x_319) ;  /* 0x000001900000a947 */ /* 0x000fea0003800000 */
[----:B------:R-:W-:Y:S01]  /*1680*/  IMAD.U32 R3, RZ, RZ, UR18 ;  /* 0x00000012ff037e24 */ /* 0x000fe2000f8e00ff */
[C---:B------:R-:W-:Y:S01]  /*1690*/  LOP3.LUT R0, R94.reuse, 0xff, RZ, 0xc0, !PT ;  /* 0x000000ff5e007812 */ /* 0x040fe200078ec0ff */
[----:B------:R-:W-:Y:S01]  /*16a0*/  IMAD.MOV.U32 R116, RZ, RZ, R114 ;  /* 0x000000ffff747224 */ /* 0x000fe200078e0072 */
[----:B------:R-:W-:Y:S01]  /*16b0*/  USHF.R.S32.HI UR5, URZ, 0x1f, UR22 ;  /* 0x0000001f3f057899 */ /* 0x000fe20008011416 */
[----:B------:R-:W-:Y:S01]  /*16c0*/  IMAD.SHL.U32 R4, R94, 0x10, RZ ;  /* 0x000000105e047824 */ /* 0x000fe200078e00ff */
[----:B------:R-:W-:Y:S01]  /*16d0*/  UIMAD UR4, UR17, UR22, URZ ;  /* 0x00000016110472a4 */ /* 0x000fe2000f8e023f */
[----:B------:R-:W-:-:S03]  /*16e0*/  IMAD.WIDE.U32 R18, R3, UR22, R116 ;  /* 0x0000001603127c25 */ /* 0x000fc6000f8e0074 */
[----:B------:R-:W-:Y:S01]  /*16f0*/  UIMAD UR4, UR5, UR18, UR4 ;  /* 0x00000012050472a4 */ /* 0x000fe2000f8e0204 */
[----:B------:R-:W-:Y:S01]  /*1700*/  IMAD.SHL.U32 R3, R0, 0x8, RZ ;  /* 0x0000000800037824 */ /* 0x000fe200078e00ff */
[----:B------:R-:W-:Y:S01]  /*1710*/  LOP3.LUT P4, RZ, R4, 0x10, RZ, 0xc0, !PT ;  /* 0x0000001004ff7812 */ /* 0x000fe2000788c0ff */
[C---:B------:R-:W-:Y:S02]  /*1720*/  IMAD.SHL.U32 R2, R0.reuse, 0x4, RZ ;  /* 0x0000000400027824 */ /* 0x040fe400078e00ff */
[----:B------:R-:W-:Y:S01]  /*1730*/  IMAD.SHL.U32 R0, R0, 0x2, RZ ;  /* 0x0000000200007824 */ /* 0x000fe200078e00ff */
[----:B------:R-:W-:Y:S02]  /*1740*/  LOP3.LUT P3, RZ, R3, 0x10, RZ, 0xc0, !PT ;  /* 0x0000001003ff7812 */ /* 0x000fe4000786c0ff */
[----:B------:R-:W-:Y:S02]  /*1750*/  LOP3.LUT P2, RZ, R2, 0x10, RZ, 0xc0, !PT ;  /* 0x0000001002ff7812 */ /* 0x000fe4000784c0ff */
[----:B------:R-:W-:-:S02]  /*1760*/  LOP3.LUT P1, RZ, R0, 0x10, RZ, 0xc0, !PT ;  /* 0x0000001000ff7812 */ /* 0x000fc4000782c0ff */
[----:B------:R-:W-:Y:S02]  /*1770*/  IADD3 R0, R19, UR4, RZ ;  /* 0x0000000413007c10 */ /* 0x000fe4000fffe0ff */
[----:B------:R-:W-:-:S04]  /*1780*/  LEA R2, P0, R18, c[0x0][0x220], 0x1 ;  /* 0x0000880012027a11 */ /* 0x000fc800078008ff */
        /* <DEDUP_REMOVED lines=8> */
.L_x_319:
[----:B------:R-:W-:Y:S05]  /*1810*/  BSYNC B0 ;  /* 0x0000000000007941 */ /* 0x000fea0003800000 */
.L_x_318:
[----:B------:R-:W-:Y:S01]  /*1820*/  IMAD.MOV.U32 R0, RZ, RZ, c[0x0][0x27c] ;  /* 0x00009f00ff007624 */ /* 0x000fe200078e00ff */
[----:B------:R-:W-:Y:S01]  /*1830*/  ISETP.GE.AND P1, PT, R16, c[0x0][0x27c], PT ;  /* 0x00009f0010007a0c */ /* 0x000fe20003f26270 */
[----:B------:R-:W-:Y:S01]  /*1840*/  ULDC.64 UR4, c[0x0][0x260] ;  /* 0x0000980000047ab9 */ /* 0x000fe20000000a00 */
[----:B------:R-:W-:Y:S01]  /*1850*/  ISETP.GE.AND P0, PT, R11, c[0x0][0x27c], PT ;  /* 0x00009f000b007a0c */ /* 0x000fe20003f06270 */
[----:B------:R-:W-:Y:S01]  /*1860*/  UIMAD UR4, UR19, UR4, URZ ;  /* 0x00000004130472a4 */ /* 0x000fe2000f8e023f */
[C---:B------:R-:W-:Y:S01]  /*1870*/  ISETP.GE.AND P6, PT, R0.reuse, 0x1, PT ;  /* 0x000000010000780c */ /* 0x040fe20003fc6270 */
[----:B------:R-:W-:Y:S01]  /*1880*/  IMAD.SHL.U32 R0, R0, 0x2, RZ ;  /* 0x0000000200007824 */ /* 0x000fe200078e00ff */
[----:B-1----:R-:W-:Y:S01]  /*1890*/  SEL R3, RZ, c[0x0][0x27c], !P1 ;  /* 0x00009f00ff037a07 */ /* 0x002fe20004800000 */
[----:B------:R-:W-:Y:S01]  /*18a0*/  UIMAD UR6, UR20, UR5, UR4 ;  /* 0x00000005140672a4 */ /* 0x000fe2000f8e0204 */
[----:B------:R-:W-:Y:S01]  /*18b0*/  IMAD.U32 R19, RZ, RZ, UR20 ;  /* 0x00000014ff137e24 */ /* 0x000fe2000f8e00ff */
[----:B------:R-:W0:Y:S01]  /*18c0*/  LDGDEPBAR ;  /* 0x00000000000079af */ /* 0x000e220000000000 */
[----:B------:R-:W-:Y:S01]  /*18d0*/  IADD3 R5, -R0, c[0x0][0x1d4], RZ ;  /* 0x0000750000057a10 */ /* 0x000fe20007ffe1ff */
[----:B------:R-:W-:Y:S01]  /*18e0*/  IMAD.IADD R3, R16, 0x1, R3 ;  /* 0x0000000110037824 */ /* 0x000fe200078e0203 */
[----:B------:R-:W-:Y:S01]  /*18f0*/  ULDC.64 UR4, c[0x0][0x210] ;  /* 0x0000840000047ab9 */ /* 0x000fe20000000a00 */
[----:B------:R-:W-:Y:S01]  /*1900*/  IMAD.WIDE.U32 R18, R19, c[0x0][0x210], R16 ;  /* 0x0000840013127a25 */ /* 0x000fe200078e0010 */
[CC--:B------:R-:W-:Y:S01]  /*1910*/  SEL R13, R0.reuse, R5.reuse, !P1 ;  /* 0x00000005000d7207 */ /* 0x0c0fe20004800000 */
[----:B------:R-:W-:Y:S01]  /*1920*/  UIMAD UR4, UR19, UR4, URZ ;  /* 0x00000004130472a4 */ /* 0x000fe2000f8e023f */
[----:B------:R-:W-:Y:S01]  /*1930*/  SEL R5, R0, R5, !P0 ;  /* 0x0000000500057207 */ /* 0x000fe20004000000 */
[----:B------:R-:W-:Y:S01]  /*1940*/  IMAD.U32 R21, RZ, RZ, UR20 ;  /* 0x00000014ff157e24 */ /* 0x000fe2000f8e00ff */
[----:B------:R-:W-:Y:S01]  /*1950*/  SEL R0, RZ, c[0x0][0x27c], !P0 ;  /* 0x00009f00ff007a07 */ /* 0x000fe20004000000 */
[----:B------:R-:W-:Y:S01]  /*1960*/  UIMAD UR4, UR20, UR5, UR4 ;  /* 0x00000005140472a4 */ /* 0x000fe2000f8e0204 */
[----:B------:R-:W-:Y:S01]  /*1970*/  SHF.R.S32.HI R4, RZ, 0x1f, R3 ;  /* 0x0000001fff047819 */ /* 0x000fe20000011403 */
[----:B------:R-:W-:Y:S01]  /*1980*/  IMAD.WIDE.U32 R20, R21, c[0x0][0x260], R16 ;  /* 0x0000980015147a25 */ /* 0x000fe200078e0010 */
[----:B------:R-:W-:-:S02]  /*1990*/  SHF.R.S32.HI R2, RZ, 0x1f, R13 ;  /* 0x0000001fff027819 */ /* 0x000fc4000001140d */
[CC--:B------:R-:W-:Y:S01]  /*19a0*/  LEA.HI R93, R4.reuse, R3.reuse, RZ, 0x3 ;  /* 0x00000003045d7211 */ /* 0x0c0fe200078f18ff */
[----:B------:R-:W-:Y:S01]  /*19b0*/  IMAD.IADD R0, R11, 0x1, R0 ;  /* 0x000000010b007824 */ /* 0x000fe200078e0200 */
[----:B------:R-:W-:Y:S01]  /*19c0*/  LEA.HI R4, R4, R3, RZ, 0x6 ;  /* 0x0000000304047211 */ /* 0x000fe200078f30ff */
[----:B------:R-:W-:Y:S01]  /*19d0*/  IMAD R104, R74, c[0x0][0x290], RZ ;  /* 0x0000a4004a687a24 */ /* 0x000fe200078e02ff */
[----:B------:R-:W-:Y:S01]  /*19e0*/  LEA.HI R2, R2, R13, RZ, 0x4 ;  /* 0x0000000d02027211 */ /* 0x000fe200078f20ff */
[----:B------:R-:W-:Y:S01]  /*19f0*/  IMAD R102, R74, c[0x0][0x280], RZ ;  /* 0x0000a0004a667a24 */ /* 0x000fe200078e02ff */
[----:B------:R-:W-:Y:S01]  /*1a00*/  SHF.R.S32.HI R3, RZ, 0x1f, R0 ;  /* 0x0000001fff037819 */ /* 0x000fe20000011400 */
[----:B------:R-:W-:Y:S01]  /*1a10*/  IMAD.SHL.U32 R4, R4, 0x20, RZ ;  /* 0x0000002004047824 */ /* 0x000fe200078e00ff */
[----:B------:R-:W-:Y:S01]  /*1a20*/  LOP3.LUT R8, R9, 0x38, R93, 0xf8, !PT ;  /* 0x0000003809087812 */ /* 0x000fe200078ef85d */
[----:B------:R-:W-:Y:S01]  /*1a30*/  IMAD.WIDE.U32 R108, R101, c[0x0][0x290], R16 ;  /* 0x0000a400656c7a25 */ /* 0x000fe200078e0010 */
[----:B------:R-:W-:-:S02]  /*1a40*/  LEA.HI R92, R3, R0, RZ, 0x3 ;  /* 0x00000000035c7211 */ /* 0x000fc400078f18ff */
[----:B------:R-:W-:Y:S01]  /*1a50*/  LEA.HI R3, R3, R0, RZ, 0x6 ;  /* 0x0000000003037211 */ /* 0x000fe200078f30ff */
[----:B------:R-:W-:Y:S01]  /*1a60*/  IMAD.WIDE.U32 R106, R101, c[0x0][0x280], R16 ;  /* 0x0000a000656a7a25 */ /* 0x000fe200078e0010 */
[----:B------:R-:W-:Y:S02]  /*1a70*/  LOP3.LUT R6, R9, 0x38, R92, 0xf8, !PT ;  /* 0x0000003809067812 */ /* 0x000fe400078ef85c */
[----:B------:R-:W-:Y:S01]  /*1a80*/  SHF.R.S32.HI R0, RZ, 0x1f, R5 ;  /* 0x0000001fff007819 */ /* 0x000fe20000011405 */
[----:B------:R-:W-:Y:S01]  /*1a90*/  IMAD.SHL.U32 R3, R3, 0x20, RZ ;  /* 0x0000002003037824 */ /* 0x000fe200078e00ff */
[----:B------:R-:W-:Y:S01]  /*1aa0*/  LOP3.LUT R87, R6, R7, RZ, 0x3c, !PT ;  /* 0x0000000706577212 */ /* 0x000fe200078e3cff */
[C---:B------:R-:W-:Y:S01]  /*1ab0*/  IMAD R104, R101.reuse, c[0x0][0x294], R104 ;  /* 0x0000a50065687a24 */ /* 0x040fe200078e0268 */
[----:B------:R-:W-:Y:S01]  /*1ac0*/  LEA.HI R0, R0, R5, RZ, 0x4 ;  /* 0x0000000500007211 */ /* 0x000fe200078f20ff */
[----:B------:R-:W-:Y:S01]  /*1ad0*/  IMAD R102, R101, c[0x0][0x284], R102 ;  /* 0x0000a10065667a24 */ /* 0x000fe200078e0266 */
[----:B------:R-:W-:Y:S01]  /*1ae0*/  LOP3.LUT R3, R3, 0x7ffff800, RZ, 0xc0, !PT ;  /* 0x7ffff80003037812 */ /* 0x000fe200078ec0ff */
[----:B------:R-:W-:Y:S01]  /*1af0*/  IMAD.SHL.U32 R97, R94, 0x10, RZ ;  /* 0x000000105e617824 */ /* 0x000fe200078e00ff */
[----:B------:R-:W-:Y:S01]  /*1b00*/  SHF.R.S32.HI R2, RZ, 0x4, R2 ;  /* 0x00000004ff027819 */ /* 0x000fe20000011402 */
[----:B------:R-:W-:Y:S01]  /*1b10*/  IMAD.IADD R109, R109, 0x1, R104 ;  /* 0x000000016d6d7824 */ /* 0x000fe200078e0268 */
[----:B------:R-:W-:Y:S01]  /*1b20*/  IADD3 R87, R87, R3, R86 ;  /* 0x0000000357577210 */ /* 0x000fe20007ffe056 */
[----:B------:R-:W-:Y:S01]  /*1b30*/  IMAD.IADD R107, R107, 0x1, R102 ;  /* 0x000000016b6b7824 */ /* 0x000fe200078e0266 */
[----:B------:R-:W-:Y:S01]  /*1b40*/  SHF.R.S32.HI R3, RZ, 0x4, R0 ;  /* 0x00000004ff037819 */ /* 0x000fe20000011400 */
[----:B------:R-:W-:Y:S01]  /*1b50*/  IMAD.U32 R110, RZ, RZ, UR34 ;  /* 0x00000022ff6e7e24 */ /* 0x000fe2000f8e00ff */
[----:B------:R-:W-:Y:S01]  /*1b60*/  LOP3.LUT R4, R4, 0x7ffff800, RZ, 0xc0, !PT ;  /* 0x7ffff80004047812 */ /* 0x000fe200078ec0ff */
[----:B------:R-:W-:Y:S01]  /*1b70*/  IMAD.WIDE.U32 R108, R65, c[0x0][0x290], R108 ;  /* 0x0000a400416c7a25 */ /* 0x000fe200078e006c */
[----:B------:R-:W-:-:S02]  /*1b80*/  LOP3.LUT R89, R8, R7, RZ, 0x3c, !PT ;  /* 0x0000000708597212 */ /* 0x000fc400078e3cff */
[----:B------:R-:W-:Y:S01]  /*1b90*/  LEA.HI.SX32 R91, R93, R2, 0x1d ;  /* 0x000000025d5b7211 */ /* 0x000fe200078feaff */
[----:B------:R-:W-:Y:S01]  /*1ba0*/  IMAD.WIDE.U32 R106, R65, c[0x0][0x280], R106 ;  /* 0x0000a000416a7a25 */ /* 0x000fe200078e006a */
[----:B------:R-:W-:Y:S02]  /*1bb0*/  LEA.HI.SX32 R3, R92, R3, 0x1d ;  /* 0x000000035c037211 */ /* 0x000fe400078feaff */
[----:B------:R-:W-:Y:S01]  /*1bc0*/  IADD3 R89, R89, R4, R86 ;  /* 0x0000000459597210 */ /* 0x000fe20007ffe056 */
[----:B------:R-:W-:Y:S01]  /*1bd0*/  IMAD.SHL.U32 R87, R87, 0x2, RZ ;  /* 0x0000000257577824 */ /* 0x000fe200078e00ff */
[----:B------:R-:W-:Y:S01]  /*1be0*/  SHF.R.S32.HI R4, RZ, 0x1f, R91 ;  /* 0x0000001fff047819 */ /* 0x000fe2000001145b */
[----:B------:R-:W-:Y:S01]  /*1bf0*/  IMAD.SHL.U32 R90, R3, 0x8, RZ ;  /* 0x00000008035a7824 */ /* 0x000fe200078e00ff */
[----:B------:R-:W-:Y:S01]  /*1c00*/  SHF.R.S32.HI R0, RZ, 0x1f, R3 ;  /* 0x0000001fff007819 */ /* 0x000fe20000011403 */
[----:B------:R-:W-:Y:S01]  /*1c10*/  IMAD.SHL.U32 R89, R89, 0x2, RZ ;  /* 0x0000000259597824 */ /* 0x000fe200078e00ff */
[----:B------:R-:W-:Y:S01]  /*1c20*/  LEA.HI R4, R4, R91, RZ, 0x3 ;  /* 0x0000005b04047211 */ /* 0x000fe200078f18ff */
[----:B------:R-:W-:Y:S01]  /*1c30*/  IMAD.SHL.U32 R91, R91, 0x8, RZ ;  /* 0x000000085b5b7824 */ /* 0x000fe200078e00ff */
[----:B------:R-:W-:-:S02]  /*1c40*/  LEA.HI R0, R0, R3, RZ, 0x3 ;  /* 0x0000000300007211 */ /* 0x000fc400078f18ff */
[C---:B------:R-:W-:Y:S01]  /*1c50*/  LOP3.LUT R2, R9.reuse, 0x38, R90, 0xf8, !PT ;  /* 0x0000003809027812 */ /* 0x040fe200078ef85a */
[----:B------:R-:W-:Y:S01]  /*1c60*/  IMAD.SHL.U32 R4, R4, 0x100, RZ ;  /* 0x0000010004047824 */ /* 0x000fe200078e00ff */
[----:B------:R-:W-:Y:S01]  /*1c70*/  LOP3.LUT R5, R9, 0x38, R91, 0xf8, !PT ;  /* 0x0000003809057812 */ /* 0x000fe200078ef85b */
[----:B------:R-:W-:Y:S01]  /*1c80*/  IMAD.SHL.U32 R0, R0, 0x100, RZ ;  /* 0x0000010000007824 */ /* 0x000fe200078e00ff */
[----:B------:R-:W-:Y:S01]  /*1c90*/  IADD3 R19, R19, UR4, RZ ;  /* 0x0000000413137c10 */ /* 0x000fe2000fffe0ff */
[----:B------:R-:W-:Y:S01]  /*1ca0*/  ULDC.64 UR4, c[0x0][0x290] ;  /* 0x0000a40000047ab9 */ /* 0x000fe20000000a00 */
[-C--:B------:R-:W-:Y:S01]  /*1cb0*/  LOP3.LUT R5, R5, R7.reuse, RZ, 0x3c, !PT ;  /* 0x0000000705057212 */ /* 0x080fe200078e3cff */
[----:B------:R-:W-:Y:S01]  /*1cc0*/  USHF.L.U64.HI UR38, UR4, UR32, UR5 ;  /* 0x0000002004267299 */ /* 0x000fe20008010205 */
[----:B------:R-:W-:Y:S01]  /*1cd0*/  LOP3.LUT R88, R4, 0x7ffff800, RZ, 0xc0, !PT ;  /* 0x7ffff80004587812 */ /* 0x000fe200078ec0ff */
[----:B------:R-:W-:Y:S01]  /*1ce0*/  USHF.L.U32 UR39, UR4, 0x5, URZ ;  /* 0x0000000504277899 */ /* 0x000fe2000800063f */
[----:B------:R-:W-:Y:S01]  /*1cf0*/  LOP3.LUT R7, R2, R7, RZ, 0x3c, !PT ;  /* 0x0000000702077212 */ /* 0x000fe200078e3cff */
[----:B------:R-:W-:Y:S01]  /*1d00*/  IMAD.WIDE.U32 R110, R110, c[0x0][0x218], R18 ;  /* 0x000086006e6e7a25 */ /* 0x000fe200078e0012 */
[----:B------:R-:W-:Y:S01]  /*1d10*/  LOP3.LUT R0, R0, 0x7ffff800, RZ, 0xc0, !PT ;  /* 0x7ffff80000007812 */ /* 0x000fe200078ec0ff */
[----:B------:R-:W-:Y:S01]  /*1d20*/  ULDC.64 UR4, c[0x0][0x280] ;  /* 0x0000a00000047ab9 */ /* 0x000fe20000000a00 */
[----:B------:R-:W-:Y:S01]  /*1d30*/  SHF.R.S32.HI R15, RZ, 0x1f, R14 ;  /* 0x0000001fff0f7819 */ /* 0x000fe2000001140e */
[----:B------:R-:W-:Y:S01]  /*1d40*/  USHF.L.U64.HI UR40, UR4, UR32, UR5 ;  /* 0x0000002004287299 */ /* 0x000fe20008010205 */
[--C-:B------:R-:W-:Y:S01]  /*1d50*/  IADD3 R88, R5, R88, R86.reuse ;  /* 0x0000005805587210 */ /* 0x100fe20007ffe056 */
[----:B------:R-:W-:Y:S01]  /*1d60*/  USHF.L.U32 UR41, UR4, 0x5, URZ ;  /* 0x0000000504297899 */ /* 0x000fe2000800063f */
[----:B------:R-:W-:Y:S01]  /*1d70*/  IADD3 R86, R7, R0, R86 ;  /* 0x0000000007567210 */ /* 0x000fe20007ffe056 */
[----:B------:R-:W-:Y:S01]  /*1d80*/  IMAD.WIDE.U32 R24, R101, c[0x0][0x290], R14 ;  /* 0x0000a40065187a25 */ /* 0x000fe200078e000e */
[----:B------:R-:W-:Y:S01]  /*1d90*/  ULDC.64 UR4, c[0x0][0x1e0] ;  /* 0x0000780000047ab9 */ /* 0x000fe20000000a00 */
[----:B------:R-:W-:Y:S01]  /*1da0*/  SHF.R.S32.HI R0, RZ, 0x1f, R65 ;  /* 0x0000001fff007819 */ /* 0x000fe20000011441 */
[----:B------:R-:W-:Y:S01]  /*1db0*/  USHF.L.U64.HI UR32, UR4, UR32, UR5 ;  /* 0x0000002004207299 */ /* 0x000fe20008010205 */
[----:B------:R-:W-:Y:S01]  /*1dc0*/  IADD3 R21, R21, UR6, RZ ;  /* 0x0000000615157c10 */ /* 0x000fe2000fffe0ff */
[C---:B------:R-:W-:Y:S01]  /*1dd0*/  IMAD.WIDE.U32 R22, R101.reuse, c[0x0][0x280], R14 ;  /* 0x0000a00065167a25 */ /* 0x040fe200078e000e */
[----:B------:R-:W-:Y:S01]  /*1de0*/  USHF.L.U32 UR42, UR4, 0x5, URZ ;  /* 0x00000005042a7899 */ /* 0x000fe2000800063f */
[----:B------:R-:W-:Y:S01]  /*1df0*/  LOP3.LUT R94, R94, 0xff, RZ, 0xc0, !PT ;  /* 0x000000ff5e5e7812 */ /* 0x000fe200078ec0ff */
[----:B------:R-:W-:Y:S01]  /*1e00*/  ULDC.64 UR6, c[0x0][0x268] ;  /* 0x00009a0000067ab9 */ /* 0x000fe20000000a00 */
[----:B------:R-:W-:Y:S01]  /*1e10*/  IMAD.IADD R105, R104, 0x1, R25 ;  /* 0x0000000168697824 */ /* 0x000fe200078e0219 */
[----:B------:R-:W-:Y:S01]  /*1e20*/  ULDC.64 UR4, c[0x0][0x218] ;  /* 0x0000860000047ab9 */ /* 0x000fe20000000a00 */
[----:B------:R-:W-:Y:S01]  /*1e30*/  IMAD.IADD R103, R102, 0x1, R23 ;  /* 0x0000000166677824 */ /* 0x000fe200078e0217 */
[----:B------:R-:W-:Y:S01]  /*1e40*/  UIMAD UR6, UR10, UR6, URZ ;  /* 0x000000060a0672a4 */ /* 0x000fe2000f8e023f */
[C---:B------:R-:W-:Y:S01]  /*1e50*/  IMAD R2, R0.reuse, c[0x0][0x290], RZ ;  /* 0x0000a40000027a24 */ /* 0x040fe200078e02ff */
[----:B------:R-:W-:Y:S01]  /*1e60*/  UIMAD UR4, UR33, UR4, URZ ;  /* 0x00000004210472a4 */ /* 0x000fe2000f8e023f */
[----:B------:R-:W-:Y:S01]  /*1e70*/  IMAD.MOV.U32 R104, RZ, RZ, R24 ;  /* 0x000000ffff687224 */ /* 0x000fe200078e0018 */
[----:B------:R-:W-:Y:S01]  /*1e80*/  UIMAD UR6, UR11, UR7, UR6 ;  /* 0x000000070b0672a4 */ /* 0x000fe2000f8e0206 */
[----:B------:R-:W-:Y:S01]  /*1e90*/  IMAD.MOV.U32 R102, RZ, RZ, R22 ;  /* 0x000000ffff667224 */ /* 0x000fe200078e0016 */
[----:B------:R-:W-:Y:S01]  /*1ea0*/  UIMAD UR5, UR34, UR5, UR4 ;  /* 0x00000005220572a4 */ /* 0x000fe2000f8e0204 */
[----:B------:R-:W-:Y:S01]  /*1eb0*/  IMAD R0, R0, c[0x0][0x280], RZ ;  /* 0x0000a00000007a24 */ /* 0x000fe200078e02ff */
[----:B------:R-:W-:Y:S01]  /*1ec0*/  IADD3 R75, P2, R101, UR9, RZ ;  /* 0x00000009654b7c10 */ /* 0x000fe2000ff5e0ff */
[----:B------:R-:W-:Y:S01]  /*1ed0*/  IMAD.SHL.U32 R96, R94, 0x8, RZ ;  /* 0x000000085e607824 */ /* 0x000fe200078e00ff */
[----:B------:R-:W-:Y:S01]  /*1ee0*/  IADD3 R71, P1, P0, R118, UR36, R16 ;  /* 0x0000002476477c10 */ /* 0x000fe2000f83e010 */
[----:B------:R-:W-:Y:S01]  /*1ef0*/  IMAD.SHL.U32 R95, R94, 0x4, RZ ;  /* 0x000000045e5f7824 */ /* 0x000fe200078e00ff */
[----:B------:R-:W-:Y:S01]  /*1f00*/  LOP3.LUT R93, R93, 0xfffffff8, RZ, 0xc0, !PT ;  /* 0xfffffff85d5d7812 */ /* 0x000fe200078ec0ff */
[----:B------:R-:W-:Y:S01]  /*1f10*/  IMAD.WIDE.U32 R112, R112, c[0x0][0x268], R20 ;  /* 0x00009a0070707a25 */ /* 0x000fe200078e0014 */
[----:B------:R-:W-:Y:S01]  /*1f20*/  LOP3.LUT R92, R92, 0xfffffff8, RZ, 0xc0, !PT ;  /* 0xfffffff85c5c7812 */ /* 0x000fe200078ec0ff */
[----:B------:R-:W-:Y:S01]  /*1f30*/  ULDC.U8 UR4, c[0x0][0x298] ;  /* 0x0000a60000047ab9 */ /* 0x000fe20000000000 */
[----:B------:R-:W-:Y:S01]  /*1f40*/  IADD3 R10, R14, 0x60, RZ ;  /* 0x000000600e0a7810 */ /* 0x000fe20007ffe0ff */
[----:B------:R-:W-:Y:S01]  /*1f50*/  IMAD.SHL.U32 R94, R94, 0x2, RZ ;  /* 0x000000025e5e7824 */ /* 0x000fe200078e00ff */
[----:B------:R-:W-:Y:S01]  /*1f60*/  IADD3 R9, R14, 0x20, RZ ;  /* 0x000000200e097810 */ /* 0x000fe20007ffe0ff */
[C---:B------:R-:W-:Y:S01]  /*1f70*/  IMAD R67, R65.reuse, c[0x0][0x294], R2 ;  /* 0x0000a50041437a24 */ /* 0x040fe200078e0202 */
[----:B------:R-:W-:Y:S01]  /*1f80*/  ISETP.NE.AND P5, PT, RZ, UR4, PT ;  /* 0x00000004ff007c0c */ /* 0x000fe2000bfa5270 */
[----:B------:R-:W-:Y:S01]  /*1f90*/  IMAD R3, R65, c[0x0][0x284], R0 ;  /* 0x0000a10041037a24 */ /* 0x000fe200078e0200 */
[----:B------:R-:W-:Y:S01]  /*1fa0*/  LOP3.LUT R97, R97, 0x10, RZ, 0xc0, !PT ;  /* 0x0000001061617812 */ /* 0x000fe200078ec0ff */
[----:B------:R-:W-:Y:S01]  /*1fb0*/  IMAD.WIDE.U32 R104, R65, c[0x0][0x290], R104 ;  /* 0x0000a40041687a25 */ /* 0x000fe200078e0068 */
[----:B------:R-:W-:-:S02]  /*1fc0*/  IADD3.X R74, R74, UR8, RZ, P2, !PT ;  /* 0x000000084a4a7c10 */ /* 0x000fc400097fe4ff */
[----:B------:R-:W-:Y:S01]  /*1fd0*/  IADD3.X R70, R83, UR35, R17, P1, P0 ;  /* 0x0000002353467c10 */ /* 0x000fe20008fe0411 */
[----:B------:R-:W-:Y:S01]  /*1fe0*/  IMAD.WIDE.U32 R102, R65, c[0x0][0x280], R102 ;  /* 0x0000a00041667a25 */ /* 0x000fe200078e0066 */
[----:B------:R-:W-:Y:S02]  /*1ff0*/  LOP3.LUT R96, R96, 0x10, RZ, 0xc0, !PT ;  /* 0x0000001060607812 */ /* 0x000fe400078ec0ff */
[----:B------:R-:W-:Y:S01]  /*2000*/  LOP3.LUT R95, R95, 0x10, RZ, 0xc0, !PT ;  /* 0x000000105f5f7812 */ /* 0x000fe200078ec0ff */
[----:B------:R-:W-:Y:S01]  /*2010*/  IMAD.IADD R69, R109, 0x1, R67 ;  /* 0x000000016d457824 */ /* 0x000fe200078e0243 */
[----:B------:R-:W-:Y:S01]  /*2020*/  LOP3.LUT R94, R94, 0x10, RZ, 0xc0, !PT ;  /* 0x000000105e5e7812 */ /* 0x000fe200078ec0ff */
[----:B------:R-:W-:Y:S01]  /*2030*/  IMAD.IADD R68, R107, 0x1, R3 ;  /* 0x000000016b447824 */ /* 0x000fe200078e0203 */
[----:B------:R-:W-:Y:S01]  /*2040*/  IADD3 R77, R113, UR6, RZ ;  /* 0x00000006714d7c10 */ /* 0x000fe2000fffe0ff */
[----:B------:R-:W-:Y:S01]  /*2050*/  IMAD.IADD R67, R67, 0x1, R105 ;  /* 0x0000000143437824 */ /* 0x000fe200078e0269 */
[----:B------:R-:W-:Y:S01]  /*2060*/  IADD3 R73, R111, UR5, RZ ;  /* 0x000000056f497c10 */ /* 0x000fe2000fffe0ff */
[----:B------:R-:W-:Y:S01]  /*2070*/  IMAD.IADD R66, R3, 0x1, R103 ;  /* 0x0000000103427824 */ /* 0x000fe200078e0267 */
[----:B------:R-:W-:Y:S01]  /*2080*/  SHF.R.S32.HI R85, RZ, 0x1f, R93 ;  /* 0x0000001fff557819 */ /* 0x000fe2000001145d */
[----:B------:R-:W-:Y:S01]  /*2090*/  IMAD.SHL.U32 R88, R88, 0x2, RZ ;  /* 0x0000000258587824 */ /* 0x000fe200078e00ff */
[----:B------:R-:W-:Y:S01]  /*20a0*/  SHF.R.S32.HI R84, RZ, 0x1f, R92 ;  /* 0x0000001fff547819 */ /* 0x000fe2000001145c */
[----:B------:R-:W-:Y:S01]  /*20b0*/  IMAD.SHL.U32 R86, R86, 0x2, RZ ;  /* 0x0000000256567824 */ /* 0x000fe200078e00ff */
[----:B------:R-:W-:-:S02]  /*20c0*/  SHF.R.S32.HI R82, RZ, 0x1f, R91 ;  /* 0x0000001fff527819 */ /* 0x000fc4000001145b */
[----:B------:R-:W-:Y:S01]  /*20d0*/  SHF.R.S32.HI R80, RZ, 0x1f, R90 ;  /* 0x0000001fff507819 */ /* 0x000fe2000001145a */
[----:B------:R-:W-:Y:S06]  /*20e0*/  BAR.SYNC.DEFER_BLOCKING 0x0 ;  /* 0x0000000000007b1d */ /* 0x000fec0000010000 */
.L_x_338:
[----:B------:R-:W-:Y:S01]  /*20f0*/  USHF.R.S32.HI UR8, URZ, 0x1f, UR22 ;  /* 0x0000001f3f087899 */ /* 0x000fe20008011416 */
[----:B------:R-:W-:Y:S04]  /*2100*/  DEPBAR.LE SB0, 0x0 ;  /* 0x000080000000791a */ /* 0x000fe80000000000 */
[----:B------:R-:W-:Y:S01]  /*2110*/  UIMAD UR7, UR32, UR22, URZ ;  /* 0x00000016200772a4 */ /* 0x000fe2000f8e023f */
[----:B------:R-:W-:Y:S01]  /*2120*/  BAR.SYNC.DEFER_BLOCKING 0x0 ;  /* 0x0000000000007b1d */ /* 0x000fe20000010000 */
[----:B------:R-:W-:Y:S02]  /*2130*/  UIMAD.WIDE.U32 UR46, UR42, UR22, URZ ;  /* 0x000000162a2e72a5 */ /* 0x000fe4000f8e003f */
[----:B------:R-:W-:Y:S04]  /*2140*/  UIMAD UR7, UR8, UR42, UR7 ;  /* 0x0000002a080772a4 */ /* 0x000fe8000f8e0207 */
[----:B------:R-:W-:Y:S01]  /*2150*/  IADD3 R3, P1, R71, UR46, RZ ;  /* 0x0000002e47037c10 */ /* 0x000fe2000ff3e0ff */
[----:B------:R-:W-:Y:S03]  /*2160*/  UIADD3 UR7, UR47, UR7, URZ ;  /* 0x000000072f077290 */ /* 0x000fe6000fffe03f */
[C---:B-----5:R-:W-:Y:S03]  /*2170*/  LEA R54, P0, R3.reuse, c[0x0][0x1c8], 0x1 ;  /* 0x0000720003367a11 */ /* 0x060fe600078008ff */
[----:B------:R-:W-:Y:S04]  /*2180*/  IADD3.X R0, R70, UR7, RZ, P1, !PT ;  /* 0x0000000746007c10 */ /* 0x000fe80008ffe4ff */
[----:B------:R-:W-:Y:S01]  /*2190*/  LEA.HI.X R55, R3, c[0x0][0x1cc], R0, 0x1, P0 ;  /* 0x0000730003377a11 */ /* 0x000fe200000f0c00 */
[----:B------:R-:W-:Y:S01]  /*21a0*/  BSSY B1, `(.L_x_320) ;  /* 0x0000264000017945 */ /* 0x000fe20003800000 */
[----:B-1----:R-:W-:-:S05]  /*21b0*/  @!P6 BRA `(.L_x_321) ;  /* 0x000025000000e947 */ /* 0x002fca0003800000 */
[----:B------:R-:W-:Y:S02]  /*21c0*/  UIMAD UR6, UR40, UR22, URZ ;  /* 0x00000016280672a4 */ /* 0x000fe4000f8e023f */
[----:B------:R-:W-:Y:S02]  /*21d0*/  UIMAD UR5, UR38, UR22, URZ ;  /* 0x00000016260572a4 */ /* 0x000fe4000f8e023f */
[----:B------:R-:W-:Y:S02]  /*21e0*/  UIMAD UR4, UR22, -0x20, UR27 ;  /* 0xffffffe0160478a4 */ /* 0x000fe4000f8e021b */
[----:B------:R-:W-:Y:S02]  /*21f0*/  UIMAD.WIDE.U32 UR44, UR41, UR22, URZ ;  /* 0x00000016292c72a5 */ /* 0x000fe4000f8e003f */
[----:B------:R-:W-:Y:S02]  /*2200*/  UIMAD.WIDE.U32 UR10, UR39, UR22, URZ ;  /* 0x00000016270a72a5 */ /* 0x000fe4000f8e003f */
[----:B------:R-:W-:Y:S02]  /*2210*/  UIMAD UR6, UR8, UR41, UR6 ;  /* 0x00000029080672a4 */ /* 0x000fe4000f8e0206 */
[----:B------:R-:W-:Y:S02]  /*2220*/  UIMAD UR5, UR8, UR39, UR5 ;  /* 0x00000027080572a4 */ /* 0x000fe4000f8e0205 */
[----:B------:R-:W-:Y:S02]  /*2230*/  UISETP.LT.AND UP0, UPT, UR4, 0x20, UPT ;  /* 0x000000200400788c */ /* 0x000fe4000bf01270 */
[----:B------:R-:W-:Y:S02]  /*2240*/  UIADD3 UR6, UR45, UR6, URZ ;  /* 0x000000062d067290 */ /* 0x000fe4000fffe03f */
[----:B------:R-:W-:Y:S02]  /*2250*/  UIADD3 UR5, UR11, UR5, URZ ;  /* 0x000000050b057290 */ /* 0x000fe4000fffe03f */
[----:B------:R-:W-:Y:S01]  /*2260*/  USEL UR4, UR4, 0x20, UP0 ;  /* 0x0000002004047887 */ /* 0x000fe20008000000 */
[----:B------:R-:W-:-:S05]  /*2270*/  @!P5 BRA `(.L_x_322) ;  /* 0x000012600000d947 */ /* 0x000fca0003800000 */
[----:B------:R-:W-:Y:S01]  /*2280*/  ISETP.GE.AND P4, PT, R101, UR4, PT ;  /* 0x0000000465007c0c */ /* 0x000fe2000bf86270 */
        /* <DEDUP_REMOVED lines=10> */
[----:B------:R-:W-:Y:S01]  /*2330*/  IADD3 R3, P1, R102, UR44, RZ ;  /* 0x0000002c66037c10 */ /* 0x000fe2000ff3e0ff */
[----:B------:R-:W-:Y:S01]  /*2340*/  CS2R R30, SRZ ;  /* 0x00000000001e7805 */ /* 0x000fe2000001ff00 */
[----:B------:R-:W-:Y:S01]  /*2350*/  IADD3 R5, P0, R104, UR10, RZ ;  /* 0x0000000a68057c10 */ /* 0x000fe2000ff1e0ff */
[----:B------:R-:W-:Y:S01]  /*2360*/  CS2R R32, SRZ ;  /* 0x0000000000207805 */ /* 0x000fe2000001ff00 */
[----:B------:R-:W-:Y:S01]  /*2370*/  IADD3.X R0, R66, UR6, RZ, P1, !PT ;  /* 0x0000000642007c10 */ /* 0x000fe20008ffe4ff */
[----:B------:R-:W-:Y:S01]  /*2380*/  CS2R R26, SRZ ;  /* 0x00000000001a7805 */ /* 0x000fe2000001ff00 */
[----:B------:R-:W-:Y:S01]  /*2390*/  LEA R6, P1, R3, c[0x0][0x270], 0x1 ;  /* 0x00009c0003067a11 */ /* 0x000fe200078208ff */
[----:B------:R-:W-:Y:S01]  /*23a0*/  CS2R R18, SRZ ;  /* 0x0000000000127805 */ /* 0x000fe2000001ff00 */
[----:B------:R-:W-:Y:S01]  /*23b0*/  IADD3.X R2, R67, UR5, RZ, P0, !PT ;  /* 0x0000000543027c10 */ /* 0x000fe200087fe4ff */
[----:B------:R-:W-:Y:S01]  /*23c0*/  CS2R R52, SRZ ;  /* 0x0000000000347805 */ /* 0x000fe2000001ff00 */
[----:B------:R-:W-:Y:S01]  /*23d0*/  LEA R4, P0, R5, c[0x0][0x288], 0x1 ;  /* 0x0000a20005047a11 */ /* 0x000fe200078008ff */
[----:B------:R-:W-:Y:S01]  /*23e0*/  CS2R R50, SRZ ;  /* 0x0000000000327805 */ /* 0x000fe2000001ff00 */
[----:B------:R-:W-:Y:S01]  /*23f0*/  LEA.HI.X R7, R3, c[0x0][0x274], R0, 0x1, P1 ;  /* 0x00009d0003077a11 */ /* 0x000fe200008f0c00 */
[----:B------:R-:W-:Y:S01]  /*2400*/  CS2R R46, SRZ ;  /* 0x00000000002e7805 */ /* 0x000fe2000001ff00 */
[----:B------:R-:W-:Y:S01]  /*2410*/  ISETP.GE.AND P3, PT, R14, c[0x0][0x27c], PT ;  /* 0x00009f000e007a0c */ /* 0x000fe20003f66270 */
[----:B------:R-:W-:Y:S01]  /*2420*/  CS2R R42, SRZ ;  /* 0x00000000002a7805 */ /* 0x000fe2000001ff00 */
[----:B------:R-:W-:Y:S02]  /*2430*/  LEA.HI.X R5, R5, c[0x0][0x28c], R2, 0x1, P0 ;  /* 0x0000a30005057a11 */ /* 0x000fe400000f0c02 */
[----:B------:R-:W-:Y:S02]  /*2440*/  ISETP.GE.AND P2, PT, R9, c[0x0][0x27c], PT ;  /* 0x00009f0009007a0c */ /* 0x000fe40003f46270 */
[----:B------:R-:W-:Y:S02]  /*2450*/  ISETP.GE.AND P1, PT, R12, c[0x0][0x27c], PT ;  /* 0x00009f000c007a0c */ /* 0x000fe40003f26270 */
[----:B------:R-:W-:Y:S05]  /*2460*/  ISETP.GE.AND P0, PT, R10, c[0x0][0x27c], PT ;  /* 0x00009f000a007a0c */ /* 0x000fea0003f06270 */
[----:B------:R1:W5:Y:S04]  /*2470*/  @!P3 LDG.E.64 R30, [R6.64] ;  /* 0x0000001e061eb981 */ /* 0x000368000c1e1b00 */
[----:B------:R1:W5:Y:S04]  /*2480*/  @!P2 LDG.E.64 R32, [R6.64+0x40] ;  /* 0x0000401e0620a981 */ /* 0x000368000c1e1b00 */
[----:B------:R1:W5:Y:S04]  /*2490*/  @!P1 LDG.E.64 R26, [R6.64+0x80] ;  /* 0x0000801e061a9981 */ /* 0x000368000c1e1b00 */
[----:B------:R1:W5:Y:S04]  /*24a0*/  @!P0 LDG.E.64 R18, [R6.64+0xc0] ;  /* 0x0000c01e06128981 */ /* 0x000368000c1e1b00 */
[----:B------:R1:W5:Y:S04]  /*24b0*/  @!P3 LDG.E.64 R52, [R4.64] ;  /* 0x0000001e0434b981 */ /* 0x000368000c1e1b00 */
[----:B------:R1:W5:Y:S04]  /*24c0*/  @!P2 LDG.E.64 R50, [R4.64+0x40] ;  /* 0x0000401e0432a981 */ /* 0x000368000c1e1b00 */
[----:B------:R1:W5:Y:S04]  /*24d0*/  @!P1 LDG.E.64 R46, [R4.64+0x80] ;  /* 0x0000801e042e9981 */ /* 0x000368000c1e1b00 */
[----:B------:R1:W5:Y:S02]  /*24e0*/  @!P0 LDG.E.64 R42, [R4.64+0xc0] ;  /* 0x0000c01e042a8981 */ /* 0x000364000c1e1b00 */
.L_x_324:
[----:B------:R-:W-:Y:S05]  /*24f0*/  BSYNC B0 ;  /* 0x0000000000007941 */ /* 0x000fea0003800000 */
.L_x_323:
        /* <DEDUP_REMOVED lines=8> */
[----:B-1----:R-:W-:Y:S01]  /*2580*/  PRMT R7, R0, 0x7610, R7 ;  /* 0x0000761000077816 */ /* 0x002fe20000000007 */
        /* <DEDUP_REMOVED lines=74> */
.L_x_327:
[----:B------:R-:W-:Y:S05]  /*2a30*/  BSYNC B0 ;  /* 0x0000000000007941 */ /* 0x000fea0003800000 */
.L_x_326:
        /* <DEDUP_REMOVED lines=56> */
.L_x_329:
[----:B------:R-:W-:Y:S05]  /*2dc0*/  BSYNC B0 ;  /* 0x0000000000007941 */ /* 0x000fea0003800000 */
.L_x_328:
        /* <DEDUP_REMOVED lines=56> */
.L_x_331:
[----:B------:R-:W-:Y:S05]  /*3150*/  BSYNC B0 ;  /* 0x0000000000007941 */ /* 0x000fea0003800000 */
.L_x_330:
        /* <DEDUP_REMOVED lines=56> */
.L_x_322:
        /* <DEDUP_REMOVED lines=13> */
[----:B------:R-:W-:Y:S01]  /*35b0*/  ISETP.GE.AND P2, PT, R16, c[0x0][0x27c], PT ;  /* 0x00009f0010007a0c */ /* 0x000fe20003f46270 */
[----:B------:R-:W-:Y:S01]  /*35c0*/  CS2R R24, SRZ ;  /* 0x0000000000187805 */ /* 0x000fe2000001ff00 */
[----:B------:R-:W-:Y:S01]  /*35d0*/  ISETP.GE.AND P1, PT, R11, c[0x0][0x27c], PT ;  /* 0x00009f000b007a0c */ /* 0x000fe20003f26270 */
[----:B------:R-:W-:Y:S01]  /*35e0*/  CS2R R54, SRZ ;  /* 0x0000000000367805 */ /* 0x000fe2000001ff00 */
[----:B------:R-:W-:Y:S01]  /*35f0*/  IADD3 R5, P0, R108, UR10, RZ ;  /* 0x0000000a6c057c10 */ /* 0x000fe2000ff1e0ff */
[----:B------:R-:W-:Y:S01]  /*3600*/  CS2R R52, SRZ ;  /* 0x0000000000347805 */ /* 0x000fe2000001ff00 */
[----:B------:R-:W-:Y:S02]  /*3610*/  IADD3.X R0, R68, UR6, RZ, P4, !PT ;  /* 0x0000000644007c10 */ /* 0x000fe4000a7fe4ff */
[----:B------:R-:W-:Y:S02]  /*3620*/  LEA R6, P4, R3, c[0x0][0x270], 0x1 ;  /* 0x00009c0003067a11 */ /* 0x000fe400078808ff */
[----:B------:R-:W-:Y:S02]  /*3630*/  IADD3.X R2, R69, UR5, RZ, P0, !PT ;  /* 0x0000000545027c10 */ /* 0x000fe400087fe4ff */
[----:B------:R-:W-:Y:S02]  /*3640*/  LEA R4, P0, R5, c[0x0][0x288], 0x1 ;  /* 0x0000a20005047a11 */ /* 0x000fe400078008ff */
[----:B------:R-:W-:Y:S02]  /*3650*/  LEA.HI.X R7, R3, c[0x0][0x274], R0, 0x1, P4 ;  /* 0x00009d0003077a11 */ /* 0x000fe400020f0c00 */
[----:B------:R-:W-:Y:S03]  /*3660*/  LEA.HI.X R5, R5, c[0x0][0x28c], R2, 0x1, P0 ;  /* 0x0000a30005057a11 */ /* 0x000fe600000f0c02 */
[----:B------:R1:W5:Y:S04]  /*3670*/  @!P2 LDG.E.128 R32, [R6.64] ;  /* 0x0000001e0620a981 */ /* 0x000368000c1e1d00 */
[----:B------:R1:W5:Y:S04]  /*3680*/  @!P1 LDG.E.128 R24, [R6.64+0x80] ;  /* 0x0000801e06189981 */ /* 0x000368000c1e1d00 */
[----:B------:R1:W5:Y:S04]  /*3690*/  @!P2 LDG.E.128 R40, [R4.64] ;  /* 0x0000001e0428a981 */ /* 0x000368000c1e1d00 */
[----:B------:R1:W5:Y:S02]  /*36a0*/  @!P1 LDG.E.128 R52, [R4.64+0x80] ;  /* 0x0000801e04349981 */ /* 0x000364000c1e1d00 */
.L_x_333:
[----:B------:R-:W-:Y:S05]  /*36b0*/  BSYNC B0 ;  /* 0x0000000000007941 */ /* 0x000fea0003800000 */
.L_x_332:
[----:B------:R-:W-:Y:S04]  /*36c0*/  IADD3 R72, P0, R118, UR46, RZ ;  /* 0x0000002e76487c10 */ /* 0x000fe8000ff1e0ff */
[----:B------:R-:W-:Y:S01]  /*36d0*/  IADD3.X R121, R83, UR7, RZ, P0, !PT ;  /* 0x0000000753797c10 */ /* 0x000fe200087fe4ff */
        /* <DEDUP_REMOVED lines=24> */
[----:B------:R-:W-:Y:S01]  /*3860*/  IADD3 R51, P3, P2, R72, UR36, R93 ;  /* 0x0000002448337c10 */ /* 0x000fe2000fa7e05d */
[----:B------:R-:W-:Y:S01]  /*3870*/  IMAD.MOV.U32 R37, RZ, RZ, R41 ;  /* 0x000000ffff257224 */ /* 0x000fe200078e0029 */
[----:B------:R-:W-:Y:S01]  /*3880*/  MOV R45, R42 ;  /* 0x0000002a002d7202 */ /* 0x000fe20000000f00 */
[----:B------:R-:W-:Y:S01]  /*3890*/  IMAD.MOV.U32 R29, RZ, RZ, R33 ;  /* 0x000000ffff1d7224 */ /* 0x000fe200078e0021 */
[----:B------:R-:W-:Y:S01]  /*38a0*/  IADD3.X R76, R121, UR35, R85, P3, P2 ;  /* 0x00000023794c7c10 */ /* 0x000fe20009fe4455 */
[----:B------:R-:W1:Y:S01]  /*38b0*/  LDS.128 R56, [R89+0xc080] ;  /* 0x00c0800059387984 */ /* 0x000e620000000c00 */
[C---:B------:R-:W-:Y:S01]  /*38c0*/  LEA R124, P4, R51.reuse, c[0x0][0x1c8], 0x1 ;  /* 0x00007200337c7a11 */ /* 0x040fe200078808ff */
[----:B------:R-:W-:Y:S02]  /*38d0*/  IMAD.MOV.U32 R30, RZ, RZ, R32 ;  /* 0x000000ffff1e7224 */ /* 0x000fe400078e0020 */
[----:B------:R-:W-:Y:S01]  /*38e0*/  @!P0 SHF.R.U64 R39, R40, 0x10, R41 ;  /* 0x0000001028278819 */ /* 0x000fe20000001229 */
[----:B------:R-:W-:Y:S01]  /*38f0*/  IMAD.MOV.U32 R49, RZ, RZ, R43 ;  /* 0x000000ffff317224 */ /* 0x000fe200078e002b */
[----:B------:R-:W-:Y:S02]  /*3900*/  @!P0 SHF.R.U32.HI R40, RZ, 0x10, R41 ;  /* 0x00000010ff288819 */ /* 0x000fe40000011629 */
[----:B------:R-:W-:Y:S02]  /*3910*/  LEA.HI.X R125, R51, c[0x0][0x1cc], R76, 0x1, P4 ;  /* 0x00007300337d7a11 */ /* 0x000fe400020f0c4c */
[----:B------:R-:W-:Y:S02]  /*3920*/  @!P1 IADD3 R120, P3, P2, R72, UR36, R91 ;  /* 0x0000002448789c10 */ /* 0x000fe4000fa7e05b */
[----:B------:R-:W-:Y:S02]  /*3930*/  @!P0 SHF.R.U64 R42, R42, 0x10, R43 ;  /* 0x000000102a2a8819 */ /* 0x000fe4000000122b */
[----:B------:R-:W-:Y:S02]  /*3940*/  @!P1 IADD3.X R123, R121, UR35, R82, P3, P2 ;  /* 0x00000023797b9c10 */ /* 0x000fe40009fe4452 */
        /* <DEDUP_REMOVED lines=75> */
[-C--:B------:R-:W-:Y:S02]  /*3e00*/  @!P0 FFMA.FTZ R131, R47, R30.reuse, -R131 ;  /* 0x0000001e2f838223 */ /* 0x080fe40000010883 */
[----:B------:R-:W-:Y:S01]  /*3e10*/  @!P0 FFMA.FTZ R128, R50, R29, -R128 ;  /* 0x0000001d32808223 */ /* 0x000fe20000010880 */
[----:B------:R-:W-:Y:S01]  /*3e20*/  @!P0 F2FP.BF16.PACK_AB R51, R120, R51 ;  /* 0x000000337833823e */ /* 0x000fe200000010ff */
[----:B------:R-:W-:Y:S02]  /*3e30*/  @!P0 FMUL.FTZ R7, R31, R30 ;  /* 0x0000001e1f078220 */ /* 0x000fe40000410000 */
[----:B------:R-:W-:Y:S01]  /*3e40*/  @!P0 FFMA.FTZ R5, R44, R43, R5 ;  /* 0x0000002b2c058223 */ /* 0x000fe20000010005 */
[----:B------:R-:W-:Y:S01]  /*3e50*/  @!P0 MOV R56, R51 ;  /* 0x0000003300388202 */ /* 0x000fe20000000f00 */
[----:B------:R-:W-:Y:S01]  /*3e60*/  @!P0 FMUL.FTZ R8, R32, R29 ;  /* 0x0000001d20088220 */ /* 0x000fe20000410000 */
[----:B------:R-:W-:Y:S01]  /*3e70*/  @!P0 F2FP.BF16.PACK_AB R131, R128, R131 ;  /* 0x000000838083823e */ /* 0x000fe200000010ff */
[----:B------:R-:W-:Y:S01]  /*3e80*/  @!P0 FFMA.FTZ R6, R45, R46, R6 ;  /* 0x0000002e2d068223 */ /* 0x000fe20000010006 */
[----:B------:R-:W-:Y:S01]  /*3e90*/  @!P0 F2FP.BF16.PACK_AB R51, R2, R0 ;  /* 0x000000000233823e */ /* 0x000fe200000010ff */
[----:B------:R-:W-:Y:S01]  /*3ea0*/  @!P0 FFMA.FTZ R7, R48, R47, R7 ;  /* 0x0000002f30078223 */ /* 0x000fe20000010007 */
[----:B------:R-:W-:Y:S01]  /*3eb0*/  @!P0 MOV R59, R131 ;  /* 0x00000083003b8202 */ /* 0x000fe20000000f00 */
[----:B------:R-:W-:Y:S01]  /*3ec0*/  @!P0 FFMA.FTZ R8, R49, R50, R8 ;  /* 0x0000003231088223 */ /* 0x000fe20000010008 */
[----:B------:R-:W-:Y:S01]  /*3ed0*/  @!P0 F2FP.BF16.PACK_AB R120, R6, R5 ;  /* 0x000000050678823e */ /* 0x000fe200000010ff */
        /* <DEDUP_REMOVED lines=10> */
.L_x_335:
[----:B------:R-:W-:Y:S05]  /*3f80*/  BSYNC B0 ;  /* 0x0000000000007941 */ /* 0x000fea0003800000 */
.L_x_334:
[----:B------:R-:W-:Y:S11]  /*3f90*/  ISETP.GE.AND P0, PT, R11, c[0x0][0x1d4], PT ;  /* 0x000075000b007a0c */ /* 0x000ff60003f06270 */
[----:B------:R-:W-:Y:S02]  /*3fa0*/  @!UPT UIADD3 URZ, URZ, URZ, URZ ;  /* 0x0000003f3f3ff290 */ /* 0x000fe4000fffe03f */
[----:B------:R-:W-:-:S05]  /*3fb0*/  @P0 BRA `(.L_x_325) ;  /* 0x0000082000000947 */ /* 0x000fca0003800000 */
[----:B------:R-:W-:Y:S01]  /*3fc0*/  ISETP.GE.AND P0, PT, R11, c[0x0][0x27c], PT ;  /* 0x00009f000b007a0c */ /* 0x000fe20003f06270 */
[----:B-1----:R-:W1:Y:S01]  /*3fd0*/  LDS.128 R20, [R86+0xc080] ;  /* 0x00c0800056147984 */ /* 0x002e620000000c00 */
[----:B------:R-:W-:Y:S04]  /*3fe0*/  IADD3 R45, P2, P1, R72, UR36, R92 ;  /* 0x00000024482d7c10 */ /* 0x000fe8000f95e05c */
[----:B------:R-:W-:Y:S02]  /*3ff0*/  IADD3.X R58, R121, UR35, R84, P2, P1 ;  /* 0x00000023793a7c10 */ /* 0x000fe400097e2454 */
[C---:B------:R-:W-:Y:S01]  /*4000*/  LEA R56, P1, R45.reuse, c[0x0][0x1c8], 0x1 ;  /* 0x000072002d387a11 */ /* 0x040fe200078208ff */
[----:B------:R-:W2:Y:S03]  /*4010*/  LDS.128 R48, [R87+0xc080] ;  /* 0x00c0800057307984 */ /* 0x000ea60000000c00 */
[----:B------:R-:W-:Y:S02]  /*4020*/  LEA.HI.X R57, R45, c[0x0][0x1cc], R58, 0x1, P1 ;  /* 0x000073002d397a11 */ /* 0x000fe400008f0c3a */
[----:B------:R-:W-:Y:S02]  /*4030*/  @!P0 SHF.R.U32.HI R32, RZ, 0x10, R53 ;  /* 0x00000010ff208819 */ /* 0x000fe40000011635 */
[--C-:B------:R-:W-:Y:S02]  /*4040*/  @!P0 SHF.R.U32.HI R30, RZ, 0x10, R25.reuse ;  /* 0x00000010ff1e8819 */ /* 0x100fe40000011619 */
[----:B------:R-:W-:Y:S02]  /*4050*/  @!P0 PRMT R63, R63, 0x5410, R32 ;  /* 0x000054103f3f8816 */ /* 0x000fe40000000020 */
[----:B------:R-:W-:Y:S02]  /*4060*/  @!P0 SHF.R.U64 R25, R24, 0x10, R25 ;  /* 0x0000001018198819 */ /* 0x000fe40000001219 */
[----:B------:R-:W-:Y:S01]  /*4070*/  @!P0 SHF.R.U32.HI R24, RZ, 0x10, R27 ;  /* 0x00000010ff188819 */ /* 0x000fe2000001161b */
[C---:B------:R-:W-:Y:S01]  /*4080*/  @!P0 IMAD.U32 R34, R63.reuse, 0x10000, RZ ;  /* 0x000100003f228824 */ /* 0x040fe200078e00ff */
[----:B------:R-:W-:Y:S02]  /*4090*/  @!P0 PRMT R18, R18, 0x5410, R25 ;  /* 0x0000541012128816 */ /* 0x000fe40000000019 */
[----:B------:R-:W-:Y:S02]  /*40a0*/  @!P0 LOP3.LUT R37, R63, 0xffff0000, RZ, 0xc0, !PT ;  /* 0xffff00003f258812 */ /* 0x000fe400078ec0ff */
[----:B------:R-:W-:Y:S02]  /*40b0*/  @!P0 SHF.R.U64 R27, R26, 0x10, R27 ;  /* 0x000000101a1b8819 */ /* 0x000fe4000000121b */
[----:B------:R-:W-:Y:S02]  /*40c0*/  @!P0 PRMT R26, R13, 0x5410, R30 ;  /* 0x000054100d1a8816 */ /* 0x000fe4000000001e */
[----:B------:R-:W-:Y:S02]  /*40d0*/  @!P0 PRMT R25, R28, 0x5410, R27 ;  /* 0x000054101c198816 */ /* 0x000fe4000000001b */
[----:B------:R-:W-:Y:S01]  /*40e0*/  @!P0 PRMT R13, R19, 0x5410, R24 ;  /* 0x00005410130d8816 */ /* 0x000fe20000000018 */
[C---:B------:R-:W-:Y:S01]  /*40f0*/  @!P0 IMAD.U32 R24, R26.reuse, 0x10000, RZ ;  /* 0x000100001a188824 */ /* 0x040fe200078e00ff */
[----:B------:R-:W-:Y:S02]  /*4100*/  @!P0 LOP3.LUT R19, R26, 0xffff0000, RZ, 0xc0, !PT ;  /* 0xffff00001a138812 */ /* 0x000fe400078ec0ff */
[----:B------:R-:W-:Y:S02]  /*4110*/  @!P0 SHF.R.U32.HI R29, RZ, 0x10, R55 ;  /* 0x00000010ff1d8819 */ /* 0x000fe40000011637 */
[----:B------:R-:W-:Y:S01]  /*4120*/  @!P0 SHF.R.U64 R53, R52, 0x10, R53 ;  /* 0x0000001034358819 */ /* 0x000fe20000001235 */
[C---:B-1----:R-:W-:Y:S01]  /*4130*/  @!P0 IMAD.U32 R27, R21.reuse, 0x10000, RZ ;  /* 0x00010000151b8824 */ /* 0x042fe200078e00ff */
[----:B------:R-:W-:Y:S02]  /*4140*/  @!P0 LOP3.LUT R28, R21, 0xffff0000, RZ, 0xc0, !PT ;  /* 0xffff0000151c8812 */ /* 0x000fe400078ec0ff */
[----:B------:R-:W-:Y:S01]  /*4150*/  @!P0 LOP3.LUT R26, R22, 0xffff0000, RZ, 0xc0, !PT ;  /* 0xffff0000161a8812 */ /* 0x000fe200078ec0ff */
[C---:B------:R-:W-:Y:S01]  /*4160*/  @!P0 FMUL.FTZ R45, R27.reuse, R34 ;  /* 0x000000221b2d8220 */ /* 0x040fe20000410000 */
[----:B------:R-:W-:Y:S01]  /*4170*/  @!P0 PRMT R62, R62, 0x5410, R53 ;  /* 0x000054103e3e8816 */ /* 0x000fe20000000035 */
[----:B------:R-:W-:Y:S01]  /*4180*/  @!P0 FMUL.FTZ R58, R28, R37 ;  /* 0x000000251c3a8220 */ /* 0x000fe20000410000 */
[----:B------:R-:W-:Y:S01]  /*4190*/  @!P0 PRMT R60, R60, 0x5410, R29 ;  /* 0x000054103c3c8816 */ /* 0x000fe2000000001d */
[-C--:B------:R-:W-:Y:S01]  /*41a0*/  @!P0 FMUL.FTZ R3, R27, R24.reuse ;  /* 0x000000181b038220 */ /* 0x080fe20000410000 */
[C---:B--2---:R-:W-:Y:S01]  /*41b0*/  @!P0 LOP3.LUT R36, R49.reuse, 0xffff0000, RZ, 0xc0, !PT ;  /* 0xffff000031248812 */ /* 0x044fe200078ec0ff */
[----:B------:R-:W-:Y:S01]  /*41c0*/  @!P0 IMAD.U32 R35, R49, 0x10000, RZ ;  /* 0x0001000031238824 */ /* 0x000fe200078e00ff */
[----:B------:R-:W-:Y:S01]  /*41d0*/  @!P0 LOP3.LUT R33, R48, 0xffff0000, RZ, 0xc0, !PT ;  /* 0xffff000030218812 */ /* 0x000fe200078ec0ff */
[-C--:B------:R-:W-:Y:S01]  /*41e0*/  @!P0 FMUL.FTZ R4, R28, R19.reuse ;  /* 0x000000131c048220 */ /* 0x080fe20000410000 */
[----:B------:R-:W-:Y:S01]  /*41f0*/  @!P0 SHF.L.U32 R32, R48, 0x10, RZ ;  /* 0x0000001030208819 */ /* 0x000fe200000006ff */
[----:B------:R-:W-:Y:S01]  /*4200*/  @!P0 FFMA.FTZ R58, R36, R19, -R58 ;  /* 0x00000013243a8223 */ /* 0x000fe2000001083a */
        /* <DEDUP_REMOVED lines=8> */
[----:B------:R-:W-:Y:S01]  /*4290*/  @!P0 F2FP.BF16.PACK_AB R45, R58, R45 ;  /* 0x0000002d3a2d823e */ /* 0x000fe200000010ff */
[----:B------:R-:W-:Y:S01]  /*42a0*/  @!P0 IMAD.U32 R28, R22, 0x10000, RZ ;  /* 0x00010000161c8824 */ /* 0x000fe200078e00ff */
[----:B------:R-:W-:Y:S01]  /*42b0*/  @!P0 LOP3.LUT R27, R20, 0xffff0000, RZ, 0xc0, !PT ;  /* 0xffff0000141b8812 */ /* 0x000fe200078ec0ff */
[----:B------:R-:W-:Y:S01]  /*42c0*/  @!P0 FMUL.FTZ R47, R24, R29 ;  /* 0x0000001d182f8220 */ /* 0x000fe20000410000 */
[----:B------:R-:W-:Y:S01]  /*42d0*/  @!P0 LOP3.LUT R31, R62, 0xffff0000, RZ, 0xc0, !PT ;  /* 0xffff00003e1f8812 */ /* 0x000fe200078ec0ff */
[----:B------:R-:W-:Y:S01]  /*42e0*/  @!P0 FMUL.FTZ R0, R24, R19 ;  /* 0x0000001318008220 */ /* 0x000fe20000410000 */
[----:B------:R-:W-:Y:S01]  /*42f0*/  @!P0 SHF.R.U64 R54, R54, 0x10, R55 ;  /* 0x0000001036368819 */ /* 0x000fe20000001237 */
[CC--:B------:R-:W-:Y:S01]  /*4300*/  @!P0 FMUL.FTZ R2, R27.reuse, R18.reuse ;  /* 0x000000121b028220 */ /* 0x0c0fe20000410000 */
[C---:B------:R-:W-:Y:S01]  /*4310*/  @!P0 SHF.L.U32 R41, R60.reuse, 0x10, RZ ;  /* 0x000000103c298819 */ /* 0x040fe200000006ff */
[----:B------:R-:W-:Y:S01]  /*4320*/  @!P0 FMUL.FTZ R76, R27, R31 ;  /* 0x0000001f1b4c8220 */ /* 0x000fe20000410000 */
[----:B------:R-:W-:Y:S01]  /*4330*/  @!P0 PRMT R61, R61, 0x5410, R54 ;  /* 0x000054103d3d8816 */ /* 0x000fe20000000036 */
[----:B------:R-:W-:Y:S01]  /*4340*/  @!P0 IMAD.U32 R24, R23, 0x10000, RZ ;  /* 0x0001000017188824 */ /* 0x000fe200078e00ff */
[----:B------:R-:W-:Y:S01]  /*4350*/  @!P0 LOP3.LUT R43, R60, 0xffff0000, RZ, 0xc0, !PT ;  /* 0xffff00003c2b8812 */ /* 0x000fe200078ec0ff */
[----:B------:R-:W-:Y:S01]  /*4360*/  @!P0 FFMA.FTZ R76, R33, R18, -R76 ;  /* 0x00000012214c8223 */ /* 0x000fe2000001084c */
[C---:B------:R-:W-:Y:S01]  /*4370*/  @!P0 LOP3.LUT R39, R61.reuse, 0xffff0000, RZ, 0xc0, !PT ;  /* 0xffff00003d278812 */ /* 0x040fe200078ec0ff */
[----:B------:R-:W-:Y:S01]  /*4380*/  @!P0 IMAD.U32 R38, R61, 0x10000, RZ ;  /* 0x000100003d268824 */ /* 0x000fe200078e00ff */
[----:B------:R-:W-:Y:S01]  /*4390*/  @!P0 LOP3.LUT R18, R23, 0xffff0000, RZ, 0xc0, !PT ;  /* 0xffff000017128812 */ /* 0x000fe200078ec0ff */
[C---:B------:R-:W-:Y:S01]  /*43a0*/  @!P0 IMAD.U32 R27, R25.reuse, 0x10000, RZ ;  /* 0x00010000191b8824 */ /* 0x040fe200078e00ff */
[----:B------:R-:W-:Y:S01]  /*43b0*/  @!P0 LOP3.LUT R25, R25, 0xffff0000, RZ, 0xc0, !PT ;  /* 0xffff000019198812 */ /* 0x000fe200078ec0ff */
[----:B------:R-:W-:Y:S01]  /*43c0*/  @!P0 FFMA.FTZ R47, R32, R19, -R47 ;  /* 0x00000013202f8223 */ /* 0x000fe2000001082f */
[----:B------:R-:W-:Y:S01]  /*43d0*/  ISETP.GE.AND P1, PT, R90, c[0x0][0x1d4], PT ;  /* 0x000075005a007a0c */ /* 0x000fe20003f26270 */
[----:B------:R-:W-:Y:S02]  /*43e0*/  @!P0 IMAD.U32 R40, R50, 0x10000, RZ ;  /* 0x0001000032288824 */ /* 0x000fe400078e00ff */
[C---:B------:R-:W-:Y:S01]  /*43f0*/  @!P0 IMAD.U32 R19, R13.reuse, 0x10000, RZ ;  /* 0x000100000d138824 */ /* 0x040fe200078e00ff */
[----:B------:R-:W-:Y:S01]  /*4400*/  @!P0 F2FP.BF16.PACK_AB R76, R76, R47 ;  /* 0x0000002f4c4c823e */ /* 0x000fe200000010ff */
[----:B------:R-:W-:Y:S01]  /*4410*/  @!P0 FMUL.FTZ R123, R28, R38 ;  /* 0x000000261c7b8220 */ /* 0x000fe20000410000 */
[----:B------:R-:W-:Y:S01]  /*4420*/  @!P0 LOP3.LUT R13, R13, 0xffff0000, RZ, 0xc0, !PT ;  /* 0xffff00000d0d8812 */ /* 0x000fe200078ec0ff */
[----:B------:R-:W-:Y:S01]  /*4430*/  @!P0 FMUL.FTZ R122, R26, R39 ;  /* 0x000000271a7a8220 */ /* 0x000fe20000410000 */
[----:B------:R-:W-:Y:S01]  /*4440*/  @!P0 MOV R48, R76 ;  /* 0x0000004c00308202 */ /* 0x000fe20000000f00 */
[----:B------:R-:W-:Y:S02]  /*4450*/  @!P0 FMUL.FTZ R120, R24, R41 ;  /* 0x0000002918788220 */ /* 0x000fe40000410000 */
[----:B------:R-:W-:Y:S02]  /*4460*/  @!P0 FMUL.FTZ R59, R18, R43 ;  /* 0x0000002b123b8220 */ /* 0x000fe40000410000 */
[----:B------:R-:W-:Y:S02]  /*4470*/  @!P0 FFMA.FTZ R123, R40, R27, -R123 ;  /* 0x0000001b287b8223 */ /* 0x000fe4000001087b */
[----:B------:R-:W-:Y:S02]  /*4480*/  @!P0 FFMA.FTZ R122, R42, R25, -R122 ;  /* 0x000000192a7a8223 */ /* 0x000fe4000001087a */
[----:B------:R-:W-:Y:S02]  /*4490*/  @!P0 FFMA.FTZ R120, R44, R19, -R120 ;  /* 0x000000132c788223 */ /* 0x000fe40000010878 */
[----:B------:R-:W-:Y:S01]  /*44a0*/  @!P0 FFMA.FTZ R59, R46, R13, -R59 ;  /* 0x0000000d2e3b8223 */ /* 0x000fe2000001083b */
[----:B------:R-:W-:Y:S01]  /*44b0*/  @!P0 F2FP.BF16.PACK_AB R122, R122, R123 ;  /* 0x0000007b7a7a823e */ /* 0x000fe200000010ff */
[----:B------:R-:W-:Y:S02]  /*44c0*/  @!P0 IMAD.MOV.U32 R49, RZ, RZ, R45 ;  /* 0x000000ffff318224 */ /* 0x000fe400078e002d */
[----:B------:R-:W-:Y:S01]  /*44d0*/  @!P0 FFMA.FTZ R0, R29, R32, R0 ;  /* 0x000000201d008223 */ /* 0x000fe20000010000 */
[----:B------:R-:W-:Y:S01]  /*44e0*/  @!P0 F2FP.BF16.PACK_AB R59, R59, R120 ;  /* 0x000000783b3b823e */ /* 0x000fe200000010ff */
[----:B------:R-:W-:Y:S02]  /*44f0*/  @!P0 IMAD.MOV.U32 R50, RZ, RZ, R122 ;  /* 0x000000ffff328224 */ /* 0x000fe400078e007a */
[----:B------:R-:W-:Y:S01]  /*4500*/  @!P0 FFMA.FTZ R2, R31, R33, R2 ;  /* 0x000000211f028223 */ /* 0x000fe20000010002 */
[----:B------:R-:W-:Y:S01]  /*4510*/  @!P0 MOV R51, R59 ;  /* 0x0000003b00338202 */ /* 0x000fe20000000f00 */
[----:B------:R-:W-:Y:S02]  /*4520*/  @!P0 FMUL.FTZ R5, R28, R27 ;  /* 0x0000001b1c058220 */ /* 0x000fe40000410000 */
[----:B------:R-:W-:Y:S01]  /*4530*/  @!P0 FFMA.FTZ R3, R34, R35, R3 ;  /* 0x0000002322038223 */ /* 0x000fe20000010003 */
[----:B------:R-:W-:Y:S01]  /*4540*/  @!P0 F2FP.BF16.PACK_AB R45, R2, R0 ;  /* 0x00000000022d823e */ /* 0x000fe200000010ff */
[----:B------:R-:W-:Y:S01]  /*4550*/  @!P0 FMUL.FTZ R6, R26, R25 ;  /* 0x000000191a068220 */ /* 0x000fe20000410000 */
[----:B------:R1:W-:Y:S01]  /*4560*/  STG.E.128 [R56.64], R48 ;  /* 0x0000003038007986 */ /* 0x0003e2000c101d1e */
        /* <DEDUP_REMOVED lines=11> */
[----:B------:R-:W-:Y:S02]  /*4620*/  @!P0 MOV R22, R47 ;  /* 0x0000002f00168202 */ /* 0x000fe40000000f00 */
[----:B-1----:R-:W-:Y:S05]  /*4630*/  @!P0 F2FP.BF16.PACK_AB R56, R8, R7 ;  /* 0x000000070838823e */ /* 0x002fea00000010ff */
[----:B------:R-:W-:Y:S01]  /*4640*/  @!P0 IMAD.MOV.U32 R23, RZ, RZ, R56 ;  /* 0x000000ffff178224 */ /* 0x000fe200078e0038 */
[----:B------:R-:W-:-:S05]  /*4650*/  @P1 BRA `(.L_x_325) ;  /* 0x0000018000001947 */ /* 0x000fca0003800000 */
[----:B------:R-:W-:Y:S04]  /*4660*/  IADD3 R72, P1, P0, R72, UR36, R90 ;  /* 0x0000002448487c10 */ /* 0x000fe8000f83e05a */
[----:B------:R-:W-:Y:S02]  /*4670*/  IADD3.X R121, R121, UR35, R80, P1, P0 ;  /* 0x0000002379797c10 */ /* 0x000fe40008fe0450 */
[C---:B------:R-:W-:Y:S04]  /*4680*/  LEA R2, P0, R72.reuse, c[0x0][0x1c8], 0x1 ;  /* 0x0000720048027a11 */ /* 0x040fe800078008ff */
[----:B------:R-:W-:Y:S05]  /*4690*/  LEA.HI.X R3, R72, c[0x0][0x1cc], R121, 0x1, P0 ;  /* 0x0000730048037a11 */ /* 0x000fea00000f0c79 */
[----:B------:R1:W-:Y:S01]  /*46a0*/  STG.E.128 [R2.64], R20 ;  /* 0x0000001402007986 */ /* 0x0003e2000c101d1e */
[----:B------:R-:W-:-:S05]  /*46b0*/  BRA `(.L_x_325) ;  /* 0x0000012000007947 */ /* 0x000fca0003800000 */
.L_x_321:
[----:B------:R-:W-:Y:S04]  /*46c0*/  UIMAD UR4, UR22, -0x20, UR27 ;  /* 0xffffffe0160478a4 */ /* 0x000fe8000f8e021b */
[----:B------:R-:W-:Y:S04]  /*46d0*/  UISETP.LT.AND UP0, UPT, UR4, 0x20, UPT ;  /* 0x000000200400788c */ /* 0x000fe8000bf01270 */
[----:B------:R-:W-:Y:S06]  /*46e0*/  USEL UR4, UR4, 0x20, UP0 ;  /* 0x0000002004047887 */ /* 0x000fec0008000000 */
[----:B------:R-:W-:Y:S11]  /*46f0*/  ISETP.GE.AND P0, PT, R101, UR4, PT ;  /* 0x0000000465007c0c */ /* 0x000ff6000bf06270 */
        /* <DEDUP_REMOVED lines=14> */
.L_x_325:
[----:B------:R-:W-:Y:S05]  /*47e0*/  BSYNC B1 ;  /* 0x0000000000017941 */ /* 0x000fea0003800000 */
.L_x_320:
[----:B------:R-:W-:Y:S01]  /*47f0*/  USHF.L.U32 UR4, UR22, 0x5, URZ ;  /* 0x0000000516047899 */ /* 0x000fe2000800063f */
[----:B-1----:R-:W-:Y:S01]  /*4800*/  IMAD.U32 R3, RZ, RZ, UR8 ;  /* 0x00000008ff037e24 */ /* 0x002fe2000f8e00ff */
[----:B------:R-:W-:Y:S04]  /*4810*/  BSSY B0, `(.L_x_336) ;  /* 0x0000036000007945 */ /* 0x000fe80003800000 */
[----:B------:R-:W-:Y:S01]  /*4820*/  IADD3 R0, R78, -UR4, RZ ;  /* 0x800000044e007c10 */ /* 0x000fe2000fffe0ff */
[----:B------:R-:W-:Y:S03]  /*4830*/  UIADD3 UR4, -UR4, UR27, URZ ;  /* 0x0000001b04047290 */ /* 0x000fe6000fffe13f */
[----:B------:R-:W-:Y:S01]  /*4840*/  ISETP.GE.AND P0, PT, R0, 0x1, PT ;  /* 0x000000010000780c */ /* 0x000fe20003f06270 */
[----:B------:R-:W-:Y:S01]  /*4850*/  IMAD.U32 R0, RZ, RZ, UR22 ;  /* 0x00000016ff007e24 */ /* 0x000fe2000f8e00ff */
[----:B------:R-:W-:Y:S04]  /*4860*/  UISETP.LT.AND UP0, UPT, UR4, 0x20, UPT ;  /* 0x000000200400788c */ /* 0x000fe8000bf01270 */
[----:B------:R-:W-:Y:S07]  /*4870*/  USEL UR4, UR4, 0x20, UP0 ;  /* 0x0000002004047887 */ /* 0x000fee0008000000 */
[C---:B------:R-:W-:Y:S01]  /*4880*/  @P0 LEA R5, P1, R0.reuse, R81, 0x5 ;  /* 0x0000005100050211 */ /* 0x040fe200078228ff */
[----:B------:R-:W-:Y:S01]  /*4890*/  @P0 IMAD.MOV.U32 R76, RZ, RZ, R112 ;  /* 0x000000ffff4c0224 */ /* 0x000fe200078e0070 */
[----:B------:R-:W-:Y:S02]  /*48a0*/  @P0 ISETP.NE.U32.AND P4, PT, R97, RZ, PT ;  /* 0x000000ff6100020c */ /* 0x000fe40003f85070 */
[----:B------:R-:W-:Y:S01]  /*48b0*/  @P0 LEA.HI.X R0, R0, R79, R3, 0x5, P1 ;  /* 0x0000004f00000211 */ /* 0x000fe200008f2c03 */
[----:B------:R-:W-:Y:S01]  /*48c0*/  @P0 IMAD.WIDE.U32 R6, R5, c[0x0][0x258], R76 ;  /* 0x0000960005060a25 */ /* 0x000fe200078e004c */
[----:B------:R-:W-:Y:S02]  /*48d0*/  @P0 ISETP.NE.U32.AND P3, PT, R96, RZ, PT ;  /* 0x000000ff6000020c */ /* 0x000fe40003f65070 */
[----:B------:R-:W-:Y:S01]  /*48e0*/  @P0 ISETP.NE.U32.AND P2, PT, R95, RZ, PT ;  /* 0x000000ff5f00020c */ /* 0x000fe20003f45070 */
[----:B------:R-:W-:Y:S01]  /*48f0*/  @P0 IMAD R0, R0, c[0x0][0x258], RZ ;  /* 0x0000960000000a24 */ /* 0x000fe200078e02ff */
[C---:B------:R-:W-:Y:S03]  /*4900*/  @P0 LEA R4, P1, R6.reuse, c[0x0][0x250], 0x1 ;  /* 0x0000940006040a11 */ /* 0x040fe600078208ff */
[----:B------:R-:W-:Y:S04]  /*4910*/  @P0 IMAD R0, R5, c[0x0][0x25c], R0 ;  /* 0x0000970005000a24 */ /* 0x000fe800078e0200 */
        /* <DEDUP_REMOVED lines=10> */
[----:B------:R-:W-:Y:S03]  /*49c0*/  ISETP.GE.AND P0, PT, R101, UR4, PT ;  /* 0x0000000465007c0c */ /* 0x000fe6000bf06270 */
[----:B------:R-:W0:Y:S01]  /*49d0*/  LDGDEPBAR ;  /* 0x00000000000079af */ /* 0x000e220000000000 */
[----:B------:R-:W-:Y:S04]  /*49e0*/  DEPBAR.LE SB0, 0x0 ;  /* 0x000080000000791a */ /* 0x000fe80000000000 */
[----:B------:R-:W-:Y:S06]  /*49f0*/  BAR.SYNC.DEFER_BLOCKING 0x0 ;  /* 0x0000000000007b1d */ /* 0x000fec0000010000 */
[----:B------:R-:W-:-:S05]  /*4a00*/  @P0 BRA `(.L_x_337) ;  /* 0x0000016000000947 */ /* 0x000fca0003800000 */
[----:B-1----:R-:W-:Y:S01]  /*4a10*/  ISETP.GE.AND P3, PT, R16, c[0x0][0x1d4], PT ;  /* 0x0000750010007a0c */ /* 0x002fe20003f66270 */
[----:B------:R-:W-:Y:S01]  /*4a20*/  IMAD.U32 R0, RZ, RZ, UR22 ;  /* 0x00000016ff007e24 */ /* 0x000fe2000f8e00ff */
[----:B------:R-:W-:Y:S01]  /*4a30*/  ISETP.GE.AND P2, PT, R11, c[0x0][0x1d4], PT ;  /* 0x000075000b007a0c */ /* 0x000fe20003f46270 */
[----:B------:R-:W-:Y:S01]  /*4a40*/  IMAD.MOV.U32 R72, RZ, RZ, R110 ;  /* 0x000000ffff487224 */ /* 0x000fe200078e006e */
[----:B------:R-:W-:Y:S02]  /*4a50*/  ISETP.GE.AND P1, PT, R100, c[0x0][0x1d4], PT ;  /* 0x0000750064007a0c */ /* 0x000fe40003f26270 */
[----:B------:R-:W-:Y:S02]  /*4a60*/  ISETP.GE.AND P0, PT, R99, c[0x0][0x1d4], PT ;  /* 0x0000750063007a0c */ /* 0x000fe40003f06270 */
[C---:B------:R-:W-:Y:S04]  /*4a70*/  LEA R13, P4, R0.reuse, R75, 0x5 ;  /* 0x0000004b000d7211 */ /* 0x040fe800078828ff */
[----:B------:R-:W-:Y:S01]  /*4a80*/  LEA.HI.X R0, R0, R74, R3, 0x5, P4 ;  /* 0x0000004a00007211 */ /* 0x000fe200020f2c03 */
[----:B-----5:R-:W1:Y:S01]  /*4a90*/  @!P3 LDS.128 R28, [R98+0x8080] ;  /* 0x00808000621cb984 */ /* 0x020e620000000c00 */
[C---:B------:R-:W-:Y:S03]  /*4aa0*/  IMAD.WIDE.U32 R2, R13.reuse, c[0x0][0x208], R72 ;  /* 0x000082000d027a25 */ /* 0x040fe600078e0048 */
[----:B------:R-:W2:Y:S01]  /*4ab0*/  @!P2 LDS.128 R24, [R98+0x9080] ;  /* 0x009080006218a984 */ /* 0x000ea20000000c00 */
[----:B------:R-:W-:Y:S01]  /*4ac0*/  IMAD R0, R0, c[0x0][0x208], RZ ;  /* 0x0000820000007a24 */ /* 0x000fe200078e02ff */
[C---:B------:R-:W-:Y:S02]  /*4ad0*/  LEA R18, P4, R2.reuse, c[0x0][0x1f8], 0x1 ;  /* 0x00007e0002127a11 */ /* 0x040fe400078808ff */
[----:B------:R-:W3:Y:S01]  /*4ae0*/  @!P1 LDS.128 R20, [R98+0xa080] ;  /* 0x00a0800062149984 */ /* 0x000ee20000000c00 */
[----:B------:R-:W-:Y:S03]  /*4af0*/  IMAD R0, R13, c[0x0][0x20c], R0 ;  /* 0x000083000d007a24 */ /* 0x000fe600078e0200 */
[----:B------:R-:W4:Y:S01]  /*4b00*/  @!P0 LDS.128 R4, [R98+0xb080] ;  /* 0x00b0800062048984 */ /* 0x000f220000000c00 */
[----:B------:R-:W-:Y:S05]  /*4b10*/  IMAD.IADD R0, R3, 0x1, R0 ;  /* 0x0000000103007824 */ /* 0x000fea00078e0200 */
[----:B------:R-:W-:Y:S05]  /*4b20*/  LEA.HI.X R19, R2, c[0x0][0x1fc], R0, 0x1, P4 ;  /* 0x00007f0002137a11 */ /* 0x000fea00020f0c00 */
[----:B-1----:R1:W-:Y:S04]  /*4b30*/  @!P3 STG.E.128 [R18.64], R28 ;  /* 0x0000001c1200b986 */ /* 0x0023e8000c101d1e */
[----:B--2---:R1:W-:Y:S04]  /*4b40*/  @!P2 STG.E.128 [R18.64+0x80], R24 ;  /* 0x000080181200a986 */ /* 0x0043e8000c101d1e */
[----:B---3--:R1:W-:Y:S04]  /*4b50*/  @!P1 STG.E.128 [R18.64+0x100], R20 ;  /* 0x0001001412009986 */ /* 0x0083e8000c101d1e */
[----:B----4-:R1:W-:Y:S02]  /*4b60*/  @!P0 STG.E.128 [R18.64+0x180], R4 ;  /* 0x0001800412008986 */ /* 0x0103e4000c101d1e */
.L_x_337:
[----:B-1----:R-:W-:Y:S05]  /*4b70*/  BSYNC B0 ;  /* 0x0000000000007941 */ /* 0x002fea0003800000 */
.L_x_336:
[----:B------:R-:W-:Y:S01]  /*4b80*/  UISETP.GT.AND UP0, UPT, UR22, UR12, UPT ;  /* 0x0000000c1600728c */ /* 0x000fe2000bf04270 */
[----:B------:R-:W-:Y:S01]  /*4b90*/  IMAD.U32 R0, RZ, RZ, UR18 ;  /* 0x00000012ff007e24 */ /* 0x000fe2000f8e00ff */
[----:B------:R-:W-:Y:S04]  /*4ba0*/  UIADD3 UR22, UR22, -0x1, URZ ;  /* 0xffffffff16167890 */ /* 0x000fe8000fffe03f */
[----:B------:R-:W-:Y:S05]  /*4bb0*/  PLOP3.LUT P0, PT, PT, PT, UP0, 0x80, 0x0 ;  /* 0x000000000000781c */ /* 0x000fea0003f0f008 */
[----:B------:R-:W-:Y:S02]  /*4bc0*/  @UP0 USHF.R.S32.HI UR5, URZ, 0x1f, UR22 ;  /* 0x0000001f3f050899 */ /* 0x000fe40008011416 */
[----:B------:R-:W-:Y:S04]  /*4bd0*/  @UP0 UIMAD UR4, UR17, UR22, URZ ;  /* 0x00000016110402a4 */ /* 0x000fe8000f8e023f */
[----:B------:R-:W-:Y:S02]  /*4be0*/  @UP0 UIMAD UR4, UR5, UR18, UR4 ;  /* 0x00000012050402a4 */ /* 0x000fe4000f8e0204 */
[----:B------:R-:W-:Y:S01]  /*4bf0*/  @P0 IMAD.MOV.U32 R2, RZ, RZ, R114 ;  /* 0x000000ffff020224 */ /* 0x000fe200078e0072 */
[----:B------:R-:W-:Y:S01]  /*4c00*/  @P0 ISETP.NE.U32.AND P4, PT, R97, RZ, PT ;  /* 0x000000ff6100020c */ /* 0x000fe20003f85070 */
[----:B------:R-:W-:Y:S01]  /*4c10*/  @P0 IMAD.MOV.U32 R3, RZ, RZ, R117 ;  /* 0x000000ffff030224 */ /* 0x000fe200078e0075 */
[----:B------:R-:W-:Y:S02]  /*4c20*/  @P0 ISETP.NE.U32.AND P3, PT, R96, RZ, PT ;  /* 0x000000ff6000020c */ /* 0x000fe40003f65070 */
[----:B------:R-:W-:Y:S01]  /*4c30*/  @P0 ISETP.NE.U32.AND P2, PT, R95, RZ, PT ;  /* 0x000000ff5f00020c */ /* 0x000fe20003f45070 */
[----:B------:R-:W-:Y:S05]  /*4c40*/  @P0 IMAD.WIDE.U32 R2, R0, UR22, R2 ;  /* 0x0000001600020c25 */ /* 0x000fea000f8e0002 */
[C---:B------:R-:W-:Y:S02]  /*4c50*/  @P0 LEA R4, P1, R2.reuse, c[0x0][0x220], 0x1 ;  /* 0x0000880002040a11 */ /* 0x040fe400078208ff */
[----:B------:R-:W-:Y:S04]  /*4c60*/  @P0 IADD3 R0, R3, UR4, RZ ;  /* 0x0000000403000c10 */ /* 0x000fe8000fffe0ff */
        /* <DEDUP_REMOVED lines=8> */
[----:B------:R1:W-:Y:S04]  /*4cf0*/  @P0 LDGSTS.E.BYPASS.LTC128B.128 [R98+0xf080], [R4.64+0x180], P1 ;  /* 0x0f08018004620fae */ /* 0x0003e80008901d5e */
[----:B------:R-:W0:Y:S01]  /*4d00*/  LDGDEPBAR ;  /* 0x00000000000079af */ /* 0x000e220000000000 */
[----:B------:R-:W-:-:S05]  /*4d10*/  @P0 BRA `(.L_x_338) ;  /* 0xffffd3d000000947 */ /* 0x000fca000383ffff */
[----:B------:R-:W-:Y:S06]  /*4d20*/  BAR.SYNC.DEFER_BLOCKING 0x0 ;  /* 0x0000000000007b1d */ /* 0x000fec0000010000 */
.L_x_317:
[----:B------:R-:W-:Y:S01]  /*4d30*/  UIADD3 UR6, UR23, 0x7f, URZ ;  /* 0x0000007f17067890 */ /* 0x000fe2000fffe03f */
[----:B------:R-:W-:Y:S01]  /*4d40*/  PLOP3.LUT P0, PT, PT, PT, UP2, 0x40, 0x0 ;  /* 0x000000000000781c */ /* 0x000fe20003f0e828 */
[----:B------:R-:W-:-:S02]  /*4d50*/  ULDC.64 UR4, c[0x0][0x2c8] ;  /* 0x0000b20000047ab9 */ /* 0x000fc40000000a00 */
[----:B------:R-:W-:Y:S02]  /*4d60*/  UIMAD.WIDE.U32 UR8, UR6, UR4, URZ ;  /* 0x00000004060872a5 */ /* 0x000fe4000f8e003f */
[----:B------:R-:W-:Y:S02]  /*4d70*/  ULDC UR7, c[0x0][0x328] ;  /* 0x0000ca0000077ab9 */ /* 0x000fe40000000800 */
[----:B------:R-:W-:Y:S02]  /*4d80*/  @UP3 USHF.R.U32.HI UR6, URZ, UR5, UR9 ;  /* 0x000000053f063299 */ /* 0x000fe40008011609 */
[----:B------:R-:W-:Y:S02]  /*4d90*/  UIADD3 UR24, UR24, UR25, URZ ;  /* 0x0000001918187290 */ /* 0x000fe4000fffe03f */
[----:B------:R-:W-:-:S04]  /*4da0*/  UIADD3 UR15, UR15, UR6, URZ ;  /* 0x000000060f0f7290 */ /* 0x000fc8000fffe03f */
[----:B------:R-:W-:Y:S01]  /*4db0*/  UIADD3 UR7, UR15, UR7, URZ ;  /* 0x000000070f077290 */ /* 0x000fe2000fffe03f */
[----:B------:R-:W-:Y:S05]  /*4dc0*/  @P0 BRA `(.L_x_339) ;  /* 0x0000015000000947 */ /* 0x000fea0003800000 */
[----:B------:R-:W-:Y:S01]  /*4dd0*/  ISETP.LT.AND P0, PT, RZ, UR15, PT ;  /* 0x0000000fff007c0c */ /* 0x000fe2000bf01270 */
[----:B------:R-:W-:Y:S02]  /*4de0*/  UIADD3 UR8, UR15, -0x1, URZ ;  /* 0xffffffff0f087890 */ /* 0x000fe4000fffe03f */
[----:B------:R-:W-:-:S10]  /*4df0*/  ULDC UR6, c[0x0][0x32c] ;  /* 0x0000cb0000067ab9 */ /* 0x000fd40000000800 */
[----:B------:R-:W-:Y:S05]  /*4e00*/  @P0 BRA `(.L_x_340) ;  /* 0x0000008000000947 */ /* 0x000fea0003800000 */
[----:B------:R-:W-:Y:S02]  /*4e10*/  UISETP.NE.AND UP0, UPT, UR6, 0x1, UPT ;  /* 0x000000010600788c */ /* 0x000fe4000bf05270 */
[----:B------:R-:W-:Y:S02]  /*4e20*/  UIADD3 UR8, -UR15, URZ, URZ ;  /* 0x0000003f0f087290 */ /* 0x000fe4000fffe13f */
[----:B------:R-:W-:Y:S02]  /*4e30*/  ULDC.64 UR4, c[0x0][0x330] ;  /* 0x0000cc0000047ab9 */ /* 0x000fe40000000a00 */
[----:B------:R-:W-:-:S07]  /*4e40*/  UIMAD.WIDE.U32 UR10, UR8, UR4, URZ ;  /* 0x00000004080a72a5 */ /* 0x000fce000f8e003f */
[----:B------:R-:W-:Y:S02]  /*4e50*/  @UP0 UMOV UR9, UR11 ;  /* 0x0000000b00090c82 */ /* 0x000fe40008000000 */
[----:B------:R-:W-:-:S04]  /*4e60*/  @UP0 USHF.R.U32.HI UR8, URZ, UR5, UR9 ;  /* 0x000000053f080299 */ /* 0x000fc80008011609 */
[----:B------:R-:W-:Y:S01]  /*4e70*/  ULOP3.LUT UR8, URZ, UR8, URZ, 0x33, !UPT ;  /* 0x000000083f087292 */ /* 0x000fe2000f8e333f */
[----:B------:R-:W-:Y:S05]  /*4e80*/  BRA `(.L_x_341) ;  /* 0x0000005000007947 */ /* 0x000fea0003800000 */
.L_x_340:
[----:B------:R-:W-:Y:S02]  /*4e90*/  UISETP.NE.AND UP0, UPT, UR6, 0x1, UPT ;  /* 0x000000010600788c */ /* 0x000fe4000bf05270 */
[----:B------:R-:W-:Y:S02]  /*4ea0*/  ULDC.64 UR4, c[0x0][0x330] ;  /* 0x0000cc0000047ab9 */ /* 0x000fe40000000a00 */
[----:B------:R-:W-:-:S07]  /*4eb0*/  UIMAD.WIDE.U32 UR10, UR8, UR4, URZ ;  /* 0x00000004080a72a5 */ /* 0x000fce000f8e003f */
[----:B------:R-:W-:Y:S02]  /*4ec0*/  @UP0 UMOV UR9, UR11 ;  /* 0x0000000b00090c82 */ /* 0x000fe40008000000 */
[----:B------:R-:W-:Y:S02]  /*4ed0*/  @UP0 USHF.R.U32.HI UR8, URZ, UR5, UR9 ;  /* 0x000000053f080299 */ /* 0x000fe40008011609 */
.L_x_341:
[----:B------:R-:W-:Y:S02]  /*4ee0*/  ULDC UR4, c[0x0][0x32c] ;  /* 0x0000cb0000047ab9 */ /* 0x000fe40000000800 */
[----:B------:R-:W-:-:S04]  /*4ef0*/  UIMAD UR4, UR8, UR6, UR4 ;  /* 0x00000006080472a4 */ /* 0x000fc8000f8e0204 */
[----:B------:R-:W-:-:S04]  /*4f00*/  UISETP.LT.AND UP0, UPT, UR7, UR4, UPT ;  /* 0x000000040700728c */ /* 0x000fc8000bf01270 */
[----:B------:R-:W-:-:S04]  /*4f10*/  USEL UR7, UR7, UR4, UP0 ;  /* 0x0000000407077287 */ /* 0x000fc80008000000 */
.L_x_339:
[----:B------:R-:W-:Y:S01]  /*4f20*/  UIADD3 UR6, UR7, 0x1f, URZ ;  /* 0x0000001f07067890 */ /* 0x000fe2000fffe03f */
[----:B------:R-:W-:Y:S01]  /*4f30*/  PLOP3.LUT P0, PT, PT, PT, UP2, 0x40, 0x0 ;  /* 0x000000000000781c */ /* 0x000fe20003f0e828 */
[----:B------:R-:W-:Y:S02]  /*4f40*/  ULDC.64 UR4, c[0x0][0x2c8] ;  /* 0x0000b20000047ab9 */ /* 0x000fe40000000a00 */
[----:B------:R-:W-:Y:S02]  /*4f50*/  USHF.R.S32.HI UR7, URZ, 0x1f, UR6 ;  /* 0x0000001f3f077899 */ /* 0x000fe40008011406 */
[----:B------:R-:W-:Y:S02]  /*4f60*/  UIMAD.WIDE.U32 UR8, UR23, UR4, URZ ;  /* 0x00000004170872a5 */ /* 0x000fe4000f8e003f */
[----:B------:R-:W-:Y:S02]  /*4f70*/  ULEA.HI UR7, UR7, UR6, URZ, 0x5 ;  /* 0x0000000607077291 */ /* 0x000fe4000f8f283f */
[----:B------:R-:W-:-:S02]  /*4f80*/  ULDC UR4, c[0x0][0x324] ;  /* 0x0000c90000047ab9 */ /* 0x000fc40000000800 */
[----:B------:R-:W-:Y:S02]  /*4f90*/  UMOV UR6, UR23 ;  /* 0x0000001700067c82 */ /* 0x000fe40008000000 */
[----:B------:R-:W-:Y:S02]  /*4fa0*/  USHF.R.S32.HI UR7, URZ, 0x5, UR7 ;  /* 0x000000053f077899 */ /* 0x000fe40008011407 */
[----:B------:R-:W-:Y:S02]  /*4fb0*/  @UP3 USHF.R.U32.HI UR6, URZ, UR5, UR9 ;  /* 0x000000053f063299 */ /* 0x000fe40008011609 */
[----:B------:R-:W-:Y:S02]  /*4fc0*/  UISETP.LT.AND UP0, UPT, UR7, UR13, UPT ;  /* 0x0000000d0700728c */ /* 0x000fe4000bf01270 */
[----:B------:R-:W-:Y:S02]  /*4fd0*/  UIADD3 UR5, UR14, UR6, URZ ;  /* 0x000000060e057290 */ /* 0x000fe4000fffe03f */
[----:B------:R-:W-:-:S02]  /*4fe0*/  USEL UR13, UR7, UR13, UP0 ;  /* 0x0000000d070d7287 */ /* 0x000fc40008000000 */
[----:B------:R-:W-:Y:S01]  /*4ff0*/  UIADD3 UR6, UR5, -UR4, URZ ;  /* 0x8000000405067290 */ /* 0x000fe2000fffe03f */
        /* <DEDUP_REMOVED lines=13> */
.L_x_343:
[----:B------:R-:W-:Y:S02]  /*50d0*/  ULDC UR4, c[0x0][0x32c] ;  /* 0x0000cb0000047ab9 */ /* 0x000fe40000000800 */
[----:B------:R-:W-:-:S03]  /*50e0*/  UISETP.NE.AND UP0, UPT, UR4, 0x1, UPT ;  /* 0x000000010400788c */ /* 0x000fc6000bf05270 */
[----:B------:R-:W-:Y:S02]  /*50f0*/  ULDC.64 UR4, c[0x0][0x330] ;  /* 0x0000cc0000047ab9 */ /* 0x000fe40000000a00 */
[----:B------:R-:W-:-:S06]  /*5100*/  UIMAD.WIDE.U32 UR8, UR7, UR4, URZ ;  /* 0x00000004070872a5 */ /* 0x000fcc000f8e003f */
[----:B------:R-:W-:Y:S02]  /*5110*/  @UP0 USHF.R.U32.HI UR7, URZ, UR5, UR9 ;  /* 0x000000053f070299 */ /* 0x000fe40008011609 */
.L_x_344:
[----:B------:R-:W-:Y:S02]  /*5120*/  ULDC UR4, c[0x0][0x32c] ;  /* 0x0000cb0000047ab9 */ /* 0x000fe40000000800 */
[----:B------:R-:W-:-:S04]  /*5130*/  UIMAD UR4, UR7, UR4, URZ ;  /* 0x00000004070472a4 */ /* 0x000fc8000f8e023f */
[----:B------:R-:W-:-:S04]  /*5140*/  UISETP.LT.AND UP0, UPT, UR6, UR4, UPT ;  /* 0x000000040600728c */ /* 0x000fc8000bf01270 */
[----:B------:R-:W-:-:S04]  /*5150*/  USEL UR6, UR6, UR4, !UP0 ;  /* 0x0000000406067287 */ /* 0x000fc8000c000000 */
.L_x_342:
[----:B------:R-:W-:Y:S01]  /*5160*/  USHF.R.S32.HI UR4, URZ, 0x1f, UR6 ;  /* 0x0000001f3f047899 */ /* 0x000fe20008011406 */
[----:B------:R-:W-:Y:S01]  /*5170*/  PLOP3.LUT P2, PT, PT, PT, PT, 0x80, 0x0 ;  /* 0x000000000000781c */ /* 0x000fe20003f4f070 */
[----:B------:R-:W-:Y:S01]  /*5180*/  IMAD.MOV.U32 R3, RZ, RZ, RZ ;  /* 0x000000ffff037224 */ /* 0x000fe200078e00ff */
[----:B------:R-:W-:Y:S01]  /*5190*/  CS2R R128, SRZ ;  /* 0x0000000000807805 */ /* 0x000fe2000001ff00 */
[----:B------:R-:W-:Y:S01]  /*51a0*/  ULEA.HI UR6, UR4, UR6, URZ, 0x5 ;  /* 0x0000000604067291 */ /* 0x000fe2000f8f283f */
[----:B------:R-:W-:Y:S01]  /*51b0*/  IMAD.MOV.U32 R130, RZ, RZ, RZ ;  /* 0x000000ffff827224 */ /* 0x000fe200078e00ff */
[----:B------:R-:W-:Y:S01]  /*51c0*/  CS2R R126, SRZ ;  /* 0x00000000007e7805 */ /* 0x000fe2000001ff00 */
[----:B------:R-:W-:Y:S01]  /*51d0*/  CS2R R124, SRZ ;  /* 0x00000000007c7805 */ /* 0x000fe2000001ff00 */
[----:B------:R-:W-:Y:S01]  /*51e0*/  USHF.R.S32.HI UR6, URZ, 0x5, UR6 ;  /* 0x000000053f067899 */ /* 0x000fe20008011406 */
[----:B------:R-:W-:Y:S01]  /*51f0*/  CS2R R122, SRZ ;  /* 0x00000000007a7805 */ /* 0x000fe2000001ff00 */
[----:B------:R-:W-:Y:S01]  /*5200*/  CS2R R120, SRZ ;  /* 0x0000000000787805 */ /* 0x000fe2000001ff00 */
[----:B------:R-:W-:Y:S01]  /*5210*/  CS2R R118, SRZ ;  /* 0x0000000000767805 */ /* 0x000fe2000001ff00 */
[----:B------:R-:W-:Y:S01]  /*5220*/  UISETP.LT.AND UP0, UPT, URZ, UR6, UPT ;  /* 0x000000063f00728c */ /* 0x000fe2000bf01270 */
[----:B------:R-:W-:Y:S01]  /*5230*/  CS2R R116, SRZ ;  /* 0x0000000000747805 */ /* 0x000fe2000001ff00 */
[----:B------:R-:W-:Y:S01]  /*5240*/  CS2R R114, SRZ ;  /* 0x0000000000727805 */ /* 0x000fe2000001ff00 */
[----:B------:R-:W-:Y:S01]  /*5250*/  CS2R R112, SRZ ;  /* 0x0000000000707805 */ /* 0x000fe2000001ff00 */
[----:B------:R-:W-:Y:S01]  /*5260*/  USEL UR6, URZ, UR6, !UP0 ;  /* 0x000000063f067287 */ /* 0x000fe2000c000000 */
[----:B------:R-:W-:Y:S01]  /*5270*/  CS2R R110, SRZ ;  /* 0x00000000006e7805 */ /* 0x000fe2000001ff00 */
[----:B------:R-:W-:Y:S01]  /*5280*/  CS2R R108, SRZ ;  /* 0x00000000006c7805 */ /* 0x000fe2000001ff00 */
[----:B------:R-:W-:Y:S01]  /*5290*/  CS2R R106, SRZ ;  /* 0x00000000006a7805 */ /* 0x000fe2000001ff00 */
[----:B------:R-:W-:Y:S01]  /*52a0*/  UISETP.GT.AND UP0, UPT, UR13, UR6, UPT ;  /* 0x000000060d00728c */ /* 0x000fe2000bf04270 */
[----:B------:R-:W-:Y:S01]  /*52b0*/  CS2R R104, SRZ ;  /* 0x0000000000687805 */ /* 0x000fe2000001ff00 */
[----:B------:R-:W-:Y:S01]  /*52c0*/  CS2R R102, SRZ ;  /* 0x0000000000667805 */ /* 0x000fe2000001ff00 */
[----:B------:R-:W-:Y:S01]  /*52d0*/  CS2R R100, SRZ ;  /* 0x0000000000647805 */ /* 0x000fe2000001ff00 */
[----:B-1----:R-:W-:Y:S01]  /*52e0*/  CS2R R98, SRZ ;  /* 0x0000000000627805 */ /* 0x002fe2000001ff00 */
        /* <DEDUP_REMOVED lines=50> */
[----:B------:R-:W-:Y:S05]  /*5610*/  @!P0 BRA `(.L_x_345) ;  /* 0x0001571000008947 */ /* 0x000fea0003800000 */
[----:B------:R-:W-:Y:S02]  /*5620*/  ULDC.64 UR4, c[0x0][0x340] ;  /* 0x0000d00000047ab9 */ /* 0x000fe40000000a00 */
[----:B------:R-:W-:-:S02]  /*5630*/  UISETP.NE.U32.AND UP1, UPT, URZ, UR4, UPT ;  /* 0x000000043f00728c */ /* 0x000fc4000bf25070 */
[----:B------:R-:W-:Y:S02]  /*5640*/  ULDC.64 UR8, c[0x0][0x340] ;  /* 0x0000d00000087ab9 */ /* 0x000fe40000000a00 */
[----:B------:R-:W-:-:S06]  /*5650*/  UISETP.NE.AND.EX UP1, UPT, URZ, UR5, UPT, UP1 ;  /* 0x000000053f00728c */ /* 0x000fcc000bf25310 */
[----:B------:R-:W-:-:S05]  /*5660*/  PLOP3.LUT P3, PT, PT, PT, UP1, 0x80, 0x0 ;  /* 0x000000000000781c */ /* 0x000fca0003f6f018 */
[----:B------:R-:W-:Y:S02]  /*5670*/  @UP1 UMOV UR4, 0x4 ;  /* 0x0000000400041882 */ /* 0x000fe40000000000 */
[----:B------:R-:W-:-:S06]  /*5680*/  @UP1 UIMAD.WIDE UR4, UR29, UR4, UR8 ;  /* 0x000000041d0412a5 */ /* 0x000fcc000f8e0208 */
[----:B------:R-:W-:Y:S02]  /*5690*/  IMAD.U32 R6, RZ, RZ, UR4 ;  /* 0x00000004ff067e24 */ /* 0x000fe4000f8e00ff */
[----:B------:R-:W-:Y:S01]  /*56a0*/  IMAD.U32 R7, RZ, RZ, UR5 ;  /* 0x00000005ff077e24 */ /* 0x000fe2000f8e00ff */
[----:B------:R-:W-:Y:S01]  /*56b0*/  SHF.R.S32.HI R67, RZ, 0x1f, R64 ;  /* 0x0000001fff437819 */ /* 0x000fe20000011440 */
[----:B------:R-:W-:-:S03]  /*56c0*/  ULDC.64 UR4, c[0x0][0x348] ;  /* 0x0000d20000047ab9 */ /* 0x000fc60000000a00 */
[----:B------:R1:W2:Y:S01]  /*56d0*/  @P3 LDG.E R0, [R6.64] ;  /* 0x0000001e06003981 */ /* 0x0002a2000c1e1900 */
[----:B------:R-:W-:Y:S01]  /*56e0*/  UISETP.NE.U32.AND UP0, UPT, URZ, UR4, UPT ;  /* 0x000000043f00728c */ /* 0x000fe2000bf05070 */
[CC--:B------:R-:W-:Y:S01]  /*56f0*/  LEA.HI R5, R67.reuse, R64.reuse, RZ, 0x4 ;  /* 0x0000004043057211 */ /* 0x0c0fe200078f20ff */
[----:B------:R-:W-:Y:S01]  /*5700*/  USHF.R.S32.HI UR7, URZ, 0x1f, UR26 ;  /* 0x0000001f3f077899 */ /* 0x000fe2000801141a */
[----:B------:R-:W-:Y:S01]  /*5710*/  LEA.HI R40, R67, R64, RZ, 0x3 ;  /* 0x0000004043287211 */ /* 0x000fe200078f18ff */
[----:B------:R-:W-:Y:S01]  /*5720*/  UISETP.NE.AND.EX UP0, UPT, URZ, UR5, UPT, UP0 ;  /* 0x000000053f00728c */ /* 0x000fe2000bf05300 */
[----:B------:R-:W-:Y:S01]  /*5730*/  SHF.R.S32.HI R2, RZ, 0x4, R5 ;  /* 0x00000004ff027819 */ /* 0x000fe20000011405 */
[----:B------:R-:W-:Y:S01]  /*5740*/  USHF.R.S32.HI UR12, URZ, 0x1f, UR24 ;  /* 0x0000001f3f0c7899 */ /* 0x000fe20008011418 */
[----:B------:R-:W-:Y:S01]  /*5750*/  LOP3.LUT R43, R40, 0xfffffff8, RZ, 0xc0, !PT ;  /* 0xfffffff8282b7812 */ /* 0x000fe200078ec0ff */
[----:B------:R-:W-:Y:S01]  /*5760*/  ULDC.64 UR4, c[0x0][0x178] ;  /* 0x00005e0000047ab9 */ /* 0x000fe20000000a00 */
[----:B------:R-:W-:Y:S01]  /*5770*/  LEA.HI R60, R5, R2, RZ, 0x1 ;  /* 0x00000002053c7211 */ /* 0x000fe200078f08ff */
[----:B------:R-:W-:Y:S01]  /*5780*/  UIMAD UR7, UR7, UR4, URZ ;  /* 0x00000004070772a4 */ /* 0x000fe2000f8e023f */
[----:B------:R-:W-:Y:S01]  /*5790*/  SHF.R.S32.HI R40, RZ, 0x3, R40 ;  /* 0x00000003ff287819 */ /* 0x000fe20000011428 */
[----:B------:R-:W-:Y:S01]  /*57a0*/  IMAD.IADD R43, R64, 0x1, -R43 ;  /* 0x00000001402b7824 */ /* 0x000fe200078e0a2b */
[----:B------:R-:W-:Y:S01]  /*57b0*/  UIMAD.WIDE.U32 UR8, UR26, UR4, URZ ;  /* 0x000000041a0872a5 */ /* 0x000fe2000f8e003f */
[----:B------:R-:W-:Y:S01]  /*57c0*/  PLOP3.LUT P2, PT, PT, PT, UP3, 0x80, 0x0 ;  /* 0x000000000000781c */ /* 0x000fe20003f4f038 */
[----:B------:R-:W-:Y:S01]  /*57d0*/  UIMAD UR26, UR26, UR5, UR7 ;  /* 0x000000051a1a72a4 */ /* 0x000fe2000f8e0207 */
[----:B------:R-:W-:Y:S01]  /*57e0*/  LOP3.LUT R60, R60, 0xfffffffe, RZ, 0xc0, !PT ;  /* 0xfffffffe3c3c7812 */ /* 0x000fe200078ec0ff */
[----:B------:R-:W-:Y:S01]  /*57f0*/  IMAD R3, R43, 0x20, R40 ;  /* 0x000000202b037824 */ /* 0x000fe200078e0228 */
[----:B------:R-:W-:Y:S01]  /*5800*/  ULDC UR7, c[0x0][0x2c4] ;  /* 0x0000b10000077ab9 */ /* 0x000fe20000000800 */
[----:B------:R-:W-:Y:S01]  /*5810*/  IADD3 R14, R40, UR23, RZ ;  /* 0x00000017280e7c10 */ /* 0x000fe2000fffe0ff */
[----:B------:R-:W-:Y:S01]  /*5820*/  UIMAD UR7, UR28, UR7, URZ ;  /* 0x000000071c0772a4 */ /* 0x000fe2000f8e023f */
[----:B------:R-:W-:Y:S01]  /*5830*/  PLOP3.LUT P0, PT, PT, PT, UP3, 0x80, 0x0 ;  /* 0x000000000000781c */ /* 0x000fe20003f0f038 */
[----:B------:R-:W-:Y:S01]  /*5840*/  IMAD.IADD R60, R2, 0x1, -R60 ;  /* 0x00000001023c7824 */ /* 0x000fe200078e0a3c */
[C---:B------:R-:W-:Y:S01]  /*5850*/  IADD3 R2, R14.reuse, 0x20, RZ ;  /* 0x000000200e027810 */ /* 0x040fe20007ffe0ff */
[----:B------:R-:W-:Y:S01]  /*5860*/  ULDC.64 UR4, c[0x0][0x1b8] ;  /* 0x00006e0000047ab9 */ /* 0x000fe20000000a00 */
[----:B------:R-:W-:Y:S01]  /*5870*/  IADD3 R3, R3, UR23, RZ ;  /* 0x0000001703037c10 */ /* 0x000fe2000fffe0ff */
[----:B------:R-:W-:Y:S01]  /*5880*/  UIADD3 UR27, UR9, UR26, URZ ;  /* 0x0000001a091b7290 */ /* 0x000fe2000fffe03f */
[----:B------:R-:W-:Y:S01]  /*5890*/  ISETP.GE.AND P1, PT, R14, UR7, PT ;  /* 0x000000070e007c0c */ /* 0x000fe2000bf26270 */
[----:B------:R-:W-:Y:S01]  /*58a0*/  IMAD.SHL.U32 R71, R43, 0x8, RZ ;  /* 0x000000082b477824 */ /* 0x000fe200078e00ff */
[----:B------:R-:W-:Y:S01]  /*58b0*/  ISETP.GE.AND P4, PT, R2, UR7, PT ;  /* 0x0000000702007c0c */ /* 0x000fe2000bf86270 */
[----:B------:R-:W-:Y:S01]  /*58c0*/  @P2 IMAD.HI.U32 R2, R3, c[0x0][0x2c8], RZ ;  /* 0x0000b20003022a27 */ /* 0x000fe200078e00ff */
[----:B------:R-:W-:Y:S01]  /*58d0*/  UIMAD UR10, UR19, UR4, URZ ;  /* 0x00000004130a72a4 */ /* 0x000fe2000f8e023f */
[----:B------:R-:W-:Y:S01]  /*58e0*/  LOP3.LUT R5, R5, 0xfffffff0, RZ, 0xc0, !PT ;  /* 0xfffffff005057812 */ /* 0x000fe200078ec0ff */
[----:B------:R-:W-:Y:S01]  /*58f0*/  UMOV UR26, UR8 ;  /* 0x00000008001a7c82 */ /* 0x000fe20008000000 */
[----:B------:R-:W-:Y:S01]  /*5900*/  IMAD.MOV.U32 R9, RZ, RZ, R3 ;  /* 0x000000ffff097224 */ /* 0x000fe200078e0003 */
[----:B------:R-:W-:Y:S01]  /*5910*/  USHF.R.S32.HI UR8, URZ, 0x1f, UR29 ;  /* 0x0000001f3f087899 */ /* 0x000fe2000801141d */
[----:B------:R-:W-:Y:S01]  /*5920*/  @P0 SHF.R.U32.HI R9, RZ, c[0x0][0x2cc], R2 ;  /* 0x0000b300ff090a19 */ /* 0x000fe20000011602 */
[----:B------:R-:W-:Y:S01]  /*5930*/  UIMAD UR9, UR20, UR5, UR10 ;  /* 0x00000005140972a4 */ /* 0x000fe2000f8e020a */
[----:B-1----:R-:W-:Y:S01]  /*5940*/  IADD3 R7, R71, 0xc0, RZ ;  /* 0x000000c047077810 */ /* 0x002fe20007ffe0ff */
[----:B------:R-:W-:Y:S01]  /*5950*/  UIMAD.WIDE.U32 UR26, UR20, UR4, UR26 ;  /* 0x00000004141a72a5 */ /* 0x000fe2000f8e001a */
[C---:B------:R-:W-:Y:S01]  /*5960*/  IADD3 R13, P0, R40.reuse, UR24, RZ ;  /* 0x00000018280d7c10 */ /* 0x040fe2000ff1e0ff */
[----:B------:R-:W-:Y:S01]  /*5970*/  USEL UR10, UR8, URZ, !UP0 ;  /* 0x0000003f080a7287 */ /* 0x000fe2000c000000 */
[----:B------:R-:W-:Y:S01]  /*5980*/  @!P1 SHF.R.S32.HI R2, RZ, 0x1f, R7 ;  /* 0x0000001fff029819 */ /* 0x000fe20000011407 */
[----:B------:R-:W-:Y:S01]  /*5990*/  ULDC.64 UR4, c[0x0][0x1c0] ;  /* 0x0000700000047ab9 */ /* 0x000fe20000000a00 */
[----:B------:R-:W-:Y:S01]  /*59a0*/  LEA.HI.X.SX32 R4, R40, UR12, 0x1, P0 ;  /* 0x0000000c28047c11 */ /* 0x000fe200080f0eff */
[----:B------:R-:W-:Y:S01]  /*59b0*/  USEL UR11, UR29, URZ, !UP0 ;  /* 0x0000003f1d0b7287 */ /* 0x000fe2000c000000 */
[----:B------:R-:W-:Y:S01]  /*59c0*/  P2R R10, PR, RZ, 0x10 ;  /* 0x00000010ff0a7803 */ /* 0x000fe20000000000 */
[----:B------:R-:W-:Y:S01]  /*59d0*/  UIMAD UR10, UR10, UR4, URZ ;  /* 0x000000040a0a72a4 */ /* 0x000fe2000f8e023f */
[----:B------:R-:W-:Y:S01]  /*59e0*/  ISETP.GE.AND P4, PT, R7, c[0x0][0x198], PT ;  /* 0x0000660007007a0c */ /* 0x000fe20003f86270 */
[----:B------:R-:W-:Y:S01]  /*59f0*/  UIADD3 UR27, UR27, UR9, URZ ;  /* 0x000000091b1b7290 */ /* 0x000fe2000fffe03f */
[----:B------:R-:W-:Y:S01]  /*5a00*/  @!P1 LEA.HI R7, R2, R7, RZ, 0x3 ;  /* 0x0000000702079211 */ /* 0x000fe200078f18ff */
[----:B------:R-:W-:Y:S01]  /*5a10*/  UIMAD UR5, UR11, UR5, UR10 ;  /* 0x000000050b0572a4 */ /* 0x000fe2000f8e020a */
[----:B------:R-:W-:Y:S01]  /*5a20*/  IMAD R2, R4, c[0x0][0x1e0], RZ ;  /* 0x0000780004027a24 */ /* 0x000fe200078e02ff */
[----:B------:R-:W-:Y:S01]  /*5a30*/  UIMAD.WIDE.U32 UR26, UR11, UR4, UR26 ;  /* 0x000000040b1a72a5 */ /* 0x000fe2000f8e001a */
[----:B------:R-:W-:Y:S01]  /*5a40*/  IMAD.IADD R6, R64, 0x1, -R5 ;  /* 0x0000000140067824 */ /* 0x000fe200078e0a05 */
[----:B------:R-:W-:Y:S01]  /*5a50*/  IADD3 R8, R71, 0x80, RZ ;  /* 0x0000008047087810 */ /* 0x000fe20007ffe0ff */
[----:B------:R-:W-:Y:S01]  /*5a60*/  IMAD R5, R13, c[0x0][0x1e4], R2 ;  /* 0x000079000d057a24 */ /* 0x000fe200078e0202 */
[----:B------:R-:W-:Y:S01]  /*5a70*/  UIADD3 UR5, UR27, UR5, URZ ;  /* 0x000000051b057290 */ /* 0x000fe2000fffe03f */
[--C-:B------:R-:W-:Y:S01]  /*5a80*/  SHF.R.S32.HI R2, RZ, 0x1f, R9.reuse ;  /* 0x0000001fff027819 */ /* 0x100fe20000011409 */
[----:B------:R-:W-:Y:S01]  /*5a90*/  IMAD.MOV R12, RZ, RZ, -R9 ;  /* 0x000000ffff0c7224 */ /* 0x000fe200078e0a09 */
[----:B------:R-:W-:Y:S01]  /*5aa0*/  @!P1 SHF.R.S32.HI R11, RZ, 0x1f, R8 ;  /* 0x0000001fff0b9819 */ /* 0x000fe20000011408 */
[----:B------:R-:W-:Y:S01]  /*5ab0*/  IMAD.SHL.U32 R146, R43, 0x8, RZ ;  /* 0x000000082b927824 */ /* 0x000fe200078e00ff */
[----:B------:R-:W-:Y:S01]  /*5ac0*/  ISETP.GE.AND P5, PT, R8, c[0x0][0x198], PT ;  /* 0x0000660008007a0c */ /* 0x000fe20003fa6270 */
[----:B------:R-:W-:Y:S01]  /*5ad0*/  IMAD.U32 R17, RZ, RZ, UR27 ;  /* 0x0000001bff117e24 */ /* 0x000fe2000f8e00ff */
[----:B------:R-:W-:Y:S01]  /*5ae0*/  @!P1 LEA.HI R8, R11, R8, RZ, 0x3 ;  /* 0x000000080b089211 */ /* 0x000fe200078f18ff */
[----:B------:R-:W-:Y:S01]  /*5af0*/  IMAD.U32 R16, RZ, RZ, UR26 ;  /* 0x0000001aff107e24 */ /* 0x000fe2000f8e00ff */
[----:B------:R-:W-:Y:S01]  /*5b00*/  SHF.R.S32.HI R147, RZ, 0x1f, R146 ;  /* 0x0000001fff937819 */ /* 0x000fe20000011492 */
[----:B------:R-:W-:Y:S01]  /*5b10*/  IMAD.U32 R17, RZ, RZ, UR5 ;  /* 0x00000005ff117e24 */ /* 0x000fe2000f8e00ff */
[----:B------:R-:W-:Y:S01]  /*5b20*/  ULDC.64 UR4, c[0x0][0x1e8] ;  /* 0x00007a0000047ab9 */ /* 0x000fe20000000a00 */
[----:B------:R-:W-:Y:S01]  /*5b30*/  IMAD R2, R2, c[0x0][0x1b0], RZ ;  /* 0x00006c0002027a24 */ /* 0x000fe200078e02ff */
[----:B------:R-:W-:Y:S01]  /*5b40*/  UIMAD UR4, UR19, UR4, URZ ;  /* 0x00000004130472a4 */ /* 0x000fe2000f8e023f */
[----:B------:R-:W-:Y:S01]  /*5b50*/  IMAD R12, R12, c[0x0][0x2c4], R3 ;  /* 0x0000b1000c0c7a24 */ /* 0x000fe200078e0203 */
[----:B------:R-:W-:Y:S01]  /*5b60*/  SHF.R.S32.HI R11, RZ, 0x1f, R6 ;  /* 0x0000001fff0b7819 */ /* 0x000fe20000011406 */
[C---:B------:R-:W-:Y:S01]  /*5b70*/  IMAD R2, R9.reuse, c[0x0][0x1b4], R2 ;  /* 0x00006d0009027a24 */ /* 0x040fe200078e0202 */
[----:B------:R-:W-:Y:S01]  /*5b80*/  UIMAD UR9, UR20, UR5, UR4 ;  /* 0x00000005140972a4 */ /* 0x000fe2000f8e0204 */
[----:B------:R-:W-:Y:S01]  /*5b90*/  IMAD.WIDE.U32 R16, R9, c[0x0][0x1b0], R16 ;  /* 0x00006c0009107a25 */ /* 0x000fe200078e0010 */
[----:B------:R-:W-:Y:S01]  /*5ba0*/  SHF.R.S32.HI R9, RZ, 0x1f, R12 ;  /* 0x0000001fff097819 */ /* 0x000fe2000001140c */
[----:B------:R-:W-:Y:S01]  /*5bb0*/  ULDC.64 UR4, c[0x0][0x210] ;  /* 0x0000840000047ab9 */ /* 0x000fe20000000a00 */
[----:B------:R-:W-:Y:S01]  /*5bc0*/  LEA.HI R3, R11, R6, RZ, 0x3 ;  /* 0x000000060b037211 */ /* 0x000fe200078f18ff */
[----:B------:R-:W-:Y:S01]  /*5bd0*/  IMAD R4, R4, c[0x0][0x208], RZ ;  /* 0x0000820004047a24 */ /* 0x000fe200078e02ff */
[----:B------:R-:W-:Y:S01]  /*5be0*/  UIMAD UR4, UR19, UR4, URZ ;  /* 0x00000004130472a4 */ /* 0x000fe2000f8e023f */
[----:B------:R-:W-:Y:S01]  /*5bf0*/  IMAD.WIDE.U32 R18, R13, c[0x0][0x1e0], R146 ;  /* 0x000078000d127a25 */ /* 0x000fe200078e0092 */
[----:B------:R-:W-:Y:S01]  /*5c00*/  LOP3.LUT R11, R3, 0xfffffff8, RZ, 0xc0, !PT ;  /* 0xfffffff8030b7812 */ /* 0x000fe200078ec0ff */
[----:B------:R-:W-:Y:S01]  /*5c10*/  BSSY B0, `(.L_x_346) ;  /* 0x0000079000007945 */ /* 0x000fe20003800000 */
[----:B------:R-:W-:Y:S01]  /*5c20*/  UIMAD UR4, UR20, UR5, UR4 ;  /* 0x00000005140472a4 */ /* 0x000fe2000f8e0204 */
[----:B------:R-:W-:Y:S01]  /*5c30*/  IMAD R4, R13, c[0x0][0x20c], R4 ;  /* 0x000083000d047a24 */ /* 0x000fe200078e0204 */
[----:B------:R-:W-:Y:S01]  /*5c40*/  LEA.HI R145, R67, R64, RZ, 0x6 ;  /* 0x0000004043917211 */ /* 0x000fe200078f30ff */
[----:B------:R-:W-:Y:S01]  /*5c50*/  IMAD.WIDE.U32 R20, R13, c[0x0][0x208], R146 ;  /* 0x000082000d147a25 */ /* 0x000fe200078e0092 */
[----:B------:R-:W-:-:S02]  /*5c60*/  IADD3 R42, R146, 0x40, RZ ;  /* 0x00000040922a7810 */ /* 0x000fc40007ffe0ff */
[----:B------:R-:W-:Y:S01]  /*5c70*/  @!P1 LOP3.LUT R7, R7, 0xfffffff8, RZ, 0xc0, !PT ;  /* 0xfffffff807079812 */ /* 0x000fe200078ec0ff */
[----:B------:R-:W-:Y:S01]  /*5c80*/  IMAD.IADD R17, R17, 0x1, R2 ;  /* 0x0000000111117824 */ /* 0x000fe200078e0202 */
[----:B------:R-:W-:Y:S01]  /*5c90*/  @!P1 LOP3.LUT R8, R8, 0xfffffff8, RZ, 0xc0, !PT ;  /* 0xfffffff808089812 */ /* 0x000fe200078ec0ff */
[----:B------:R-:W-:Y:S01]  /*5ca0*/  IMAD R9, R9, c[0x0][0x1a8], RZ ;  /* 0x00006a0009097a24 */ /* 0x000fe200078e02ff */
[----:B------:R-:W-:Y:S01]  /*5cb0*/  LOP3.LUT R215, R215, 0xfffffffd, RZ, 0xc0, !PT ;  /* 0xfffffffdd7d77812 */ /* 0x000fe200078ec0ff */
[----:B------:R-:W-:Y:S02]  /*5cc0*/  IMAD.IADD R19, R19, 0x1, R5 ;  /* 0x0000000113137824 */ /* 0x000fe400078e0205 */
[----:B------:R-:W-:Y:S02]  /*5cd0*/  IMAD.IADD R21, R21, 0x1, R4 ;  /* 0x0000000115157824 */ /* 0x000fe400078e0204 */
[C---:B------:R-:W-:Y:S02]  /*5ce0*/  IMAD R9, R12.reuse, c[0x0][0x1ac], R9 ;  /* 0x00006b000c097a24 */ /* 0x040fe400078e0209 */
[----:B------:R-:W-:-:S04]  /*5cf0*/  IMAD.WIDE.U32 R4, R12, c[0x0][0x1a8], R16 ;  /* 0x00006a000c047a25 */ /* 0x000fc800078e0010 */
[----:B------:R-:W-:Y:S01]  /*5d00*/  IMAD.IADD R12, R5, 0x1, R9 ;  /* 0x00000001050c7824 */ /* 0x000fe200078e0209 */
[C---:B------:R-:W-:Y:S01]  /*5d10*/  LEA R13, P0, R4.reuse, c[0x0][0x160], 0x1 ;  /* 0x00005800040d7a11 */ /* 0x040fe200078008ff */
[----:B------:R-:W-:Y:S01]  /*5d20*/  IMAD.U32 R229, RZ, RZ, UR20 ;  /* 0x00000014ffe57e24 */ /* 0x000fe2000f8e00ff */
[----:B------:R-:W-:Y:S01]  /*5d30*/  @!P1 SHF.R.S32.HI R9, RZ, 0x1f, R42 ;  /* 0x0000001fff099819 */ /* 0x000fe2000001142a */
[----:B------:R-:W-:Y:S01]  /*5d40*/  IMAD.U32 R217, RZ, RZ, UR20 ;  /* 0x00000014ffd97e24 */ /* 0x000fe2000f8e00ff */
[----:B------:R-:W-:Y:S01]  /*5d50*/  LEA.HI.X R12, R4, c[0x0][0x164], R12, 0x1, P0 ;  /* 0x00005900040c7a11 */ /* 0x000fe200000f0c0c */
[----:B------:R-:W1:Y:S01]  /*5d60*/  SHFL.IDX PT, R16, R13, RZ, 0x181f ;  /* 0x00181fff0d107589 */ /* 0x000e6200000e0000 */
[----:B------:R-:W-:Y:S01]  /*5d70*/  IMAD.WIDE.U32 R228, R229, c[0x0][0x210], R20 ;  /* 0x00008400e5e47a25 */ /* 0x000fe200078e0014 */
[----:B------:R-:W-:Y:S02]  /*5d80*/  @!P1 LEA.HI R9, R9, R42, RZ, 0x3 ;  /* 0x0000002a09099211 */ /* 0x000fe400078f18ff */
[----:B------:R-:W3:Y:S01]  /*5d90*/  SHFL.IDX PT, R17, R12, RZ, 0x181f ;  /* 0x00181fff0c117589 */ /* 0x000ee200000e0000 */
[----:B------:R-:W-:Y:S01]  /*5da0*/  IMAD.WIDE.U32 R216, R217, c[0x0][0x1e8], R18 ;  /* 0x00007a00d9d87a25 */ /* 0x000fe200078e0012 */
[----:B------:R-:W-:Y:S01]  /*5db0*/  IADD3 R229, R229, UR4, RZ ;  /* 0x00000004e5e57c10 */ /* 0x000fe2000fffe0ff */
[----:B------:R-:W-:Y:S01]  /*5dc0*/  ULDC.64 UR4, c[0x0][0x350] ;  /* 0x0000d40000047ab9 */ /* 0x000fe20000000a00 */
[----:B------:R-:W-:Y:S01]  /*5dd0*/  @!P1 LOP3.LUT R9, R9, 0xfffffff8, RZ, 0xc0, !PT ;  /* 0xfffffff809099812 */ /* 0x000fe200078ec0ff */
[----:B------:R-:W-:Y:S01]  /*5de0*/  UISETP.NE.U32.AND UP0, UPT, URZ, UR4, UPT ;  /* 0x000000043f00728c */ /* 0x000fe2000bf05070 */
[----:B------:R-:W-:Y:S01]  /*5df0*/  IMAD.IADD R6, R6, 0x1, -R11 ;  /* 0x0000000106067824 */ /* 0x000fe200078e0a0b */
[----:B------:R-:W-:Y:S01]  /*5e00*/  IADD3 R217, R217, UR9, RZ ;  /* 0x00000009d9d97c10 */ /* 0x000fe2000fffe0ff */
[----:B------:R-:W-:Y:S01]  /*5e10*/  IMAD.SHL.U32 R149, R40, 0x40, RZ ;  /* 0x0000004028957824 */ /* 0x000fe200078e00ff */
[----:B------:R-:W-:Y:S01]  /*5e20*/  UISETP.NE.AND.EX UP0, UPT, URZ, UR5, UPT, UP0 ;  /* 0x000000053f00728c */ /* 0x000fe2000bf05300 */
[C---:B------:R-:W-:Y:S01]  /*5e30*/  IMAD.SHL.U32 R4, R6.reuse, 0x40, RZ ;  /* 0x0000004006047824 */ /* 0x040fe200078e00ff */
[----:B------:R-:W-:Y:S01]  /*5e40*/  LOP3.LUT P2, RZ, R6, 0x2, RZ, 0xc0, !PT ;  /* 0x0000000206ff7812 */ /* 0x000fe2000784c0ff */
[----:B------:R-:W-:Y:S01]  /*5e50*/  IMAD.SHL.U32 R145, R145, 0x8, RZ ;  /* 0x0000000891917824 */ /* 0x000fe200078e00ff */
[----:B------:R-:W-:Y:S01]  /*5e60*/  LOP3.LUT R149, R149, 0x1c0, RZ, 0xc0, !PT ;  /* 0x000001c095957812 */ /* 0x000fe200078ec0ff */
[----:B------:R-:W-:Y:S01]  /*5e70*/  IMAD.MOV.U32 R2, RZ, RZ, 0x10 ;  /* 0x00000010ff027424 */ /* 0x000fe200078e00ff */
[----:B------:R-:W-:Y:S01]  /*5e80*/  LOP3.LUT R4, R4, 0x1c0, RZ, 0xc0, !PT ;  /* 0x000001c004047812 */ /* 0x000fe200078ec0ff */
[----:B------:R-:W-:Y:S01]  /*5e90*/  IMAD.SHL.U32 R5, R60, 0x8, RZ ;  /* 0x000000083c057824 */ /* 0x000fe200078e00ff */
[----:B------:R-:W-:Y:S01]  /*5ea0*/  LOP3.LUT R145, R145, 0xfffffe00, RZ, 0xc0, !PT ;  /* 0xfffffe0091917812 */ /* 0x000fe200078ec0ff */
[----:B------:R-:W-:Y:S01]  /*5eb0*/  ULDC.64 UR4, c[0x0][0x1f0] ;  /* 0x00007c0000047ab9 */ /* 0x000fe20000000a00 */
[----:B------:R-:W-:-:S02]  /*5ec0*/  SHF.R.U32.HI R148, RZ, 0x3, R149 ;  /* 0x00000003ff947819 */ /* 0x000fc40000011695 */
[----:B-1----:R-:W-:Y:S02]  /*5ed0*/  @!P1 LEA R18, P0, R71, R16, 0x1 ;  /* 0x0000001047129211 */ /* 0x002fe400078008ff */
[----:B------:R-:W-:Y:S01]  /*5ee0*/  SEL R2, R2, 0xfffffff0, !P2 ;  /* 0xfffffff002027807 */ /* 0x000fe20005000000 */
[----:B---3--:R-:W-:Y:S01]  /*5ef0*/  @!P1 IMAD.WIDE R24, R7, 0x2, R16 ;  /* 0x0000000207189825 */ /* 0x008fe200078e0210 */
[----:B------:R-:W-:Y:S02]  /*5f00*/  @!P1 LEA.HI.X R19, R71, R17, R147, 0x1, P0 ;  /* 0x0000001147139211 */ /* 0x000fe400000f0c93 */
[----:B------:R-:W-:Y:S01]  /*5f10*/  ISETP.GE.AND P2, PT, R42, c[0x0][0x198], PT ;  /* 0x000066002a007a0c */ /* 0x000fe20003f46270 */
[----:B------:R-:W-:Y:S01]  /*5f20*/  @!P1 IMAD.WIDE R20, R9, 0x2, R16 ;  /* 0x0000000209149825 */ /* 0x000fe200078e0210 */
[----:B------:R-:W-:Y:S02]  /*5f30*/  LOP3.LUT R5, R4, 0x8, R5, 0xf8, !PT ;  /* 0x0000000804057812 */ /* 0x000fe400078ef805 */
[----:B------:R-:W-:Y:S01]  /*5f40*/  ISETP.NE.AND P0, PT, R10, RZ, PT ;  /* 0x000000ff0a00720c */ /* 0x000fe20003f05270 */
[----:B------:R-:W-:Y:S01]  /*5f50*/  @!P1 IMAD.WIDE R22, R8, 0x2, R16 ;  /* 0x0000000208169825 */ /* 0x000fe200078e0210 */
[----:B------:R-:W-:Y:S01]  /*5f60*/  SHF.R.U32.HI R4, RZ, 0x3, R4 ;  /* 0x00000003ff047819 */ /* 0x000fe20000011604 */
[----:B------:R1:W3:Y:S01]  /*5f70*/  SHFL.IDX PT, R16, R13, 0x1, 0x181f ;  /* 0x00381f000d107f89 */ /* 0x0002e200000e0000 */
[----:B------:R-:W-:Y:S01]  /*5f80*/  LOP3.LUT P6, RZ, R6, 0x4, RZ, 0xc0, !PT ;  /* 0x0000000406ff7812 */ /* 0x000fe200078cc0ff */
[----:B------:R-:W-:Y:S01]  /*5f90*/  IMAD.MOV.U32 R8, RZ, RZ, 0x20 ;  /* 0x00000020ff087424 */ /* 0x000fe200078e00ff */
[----:B------:R-:W-:Y:S01]  /*5fa0*/  P2R R6, PR, RZ, 0x1 ;  /* 0x00000001ff067803 */ /* 0x000fe20000000000 */
[----:B------:R-:W-:Y:S01]  /*5fb0*/  IMAD.SHL.U32 R9, R3, 0x40, RZ ;  /* 0x0000004003097824 */ /* 0x000fe200078e00ff */
[----:B------:R-:W-:Y:S01]  /*5fc0*/  LOP3.LUT R4, R5, R4, RZ, 0x3c, !PT ;  /* 0x0000000405047212 */ /* 0x000fe200078e3cff */
[----:B------:R1:W4:Y:S01]  /*5fd0*/  SHFL.IDX PT, R17, R12, 0x1, 0x181f ;  /* 0x00381f000c117f89 */ /* 0x00032200000e0000 */
[----:B------:R-:W-:-:S02]  /*5fe0*/  SEL R3, R8, 0xffffffe0, !P6 ;  /* 0xffffffe008037807 */ /* 0x000fc40007000000 */
[----:B------:R-:W-:Y:S02]  /*5ff0*/  LOP3.LUT R4, R4, 0xfffffe00, R9, 0xf8, !PT ;  /* 0xfffffe0004047812 */ /* 0x000fe400078ef809 */
[----:B------:R-:W-:Y:S01]  /*6000*/  ISETP.GE.AND P6, PT, R146, c[0x0][0x1d4], PT ;  /* 0x0000750092007a0c */ /* 0x000fe20003fc6270 */
[----:B--2---:R2:W5:Y:S01]  /*6010*/  @P3 R2UR UR10, R0 ;  /* 0x00000000000a33c2 */ /* 0x00456200000e0000 */
[----:B------:R-:W-:Y:S02]  /*6020*/  ISETP.GE.AND P3, PT, R71, c[0x0][0x198], PT ;  /* 0x0000660047007a0c */ /* 0x000fe40003f66270 */
[----:B--2---:R-:W-:Y:S01]  /*6030*/  LOP3.LUT R0, R149, 0x38, R146, 0xf8, !PT ;  /* 0x0000003895007812 */ /* 0x004fe200078ef892 */
[----:B-----5:R-:W-:-:S03]  /*6040*/  @UP1 USHF.R.S32.HI UR11, URZ, 0x1f, UR10 ;  /* 0x0000001f3f0b1899 */ /* 0x020fc6000801140a */
[----:B------:R-:W-:Y:S01]  /*6050*/  @!UP1 UMOV UR10, UR29 ;  /* 0x0000001d000a9c82 */ /* 0x000fe20008000000 */
[----:B------:R-:W-:Y:S01]  /*6060*/  LOP3.LUT R0, R145, R0, R148, 0xf6, !PT ;  /* 0x0000000091007212 */ /* 0x000fe200078ef694 */
[----:B------:R-:W-:Y:S02]  /*6070*/  USEL UR9, UR10, URZ, !UP0 ;  /* 0x0000003f0a097287 */ /* 0x000fe4000c000000 */
[----:B------:R-:W-:Y:S02]  /*6080*/  @!UP1 UMOV UR11, UR8 ;  /* 0x00000008000b9c82 */ /* 0x000fe40008000000 */
[----:B------:R-:W-:Y:S01]  /*6090*/  @!P1 IMAD.SHL.U32 R5, R0, 0x2, RZ ;  /* 0x0000000200059824 */ /* 0x000fe200078e00ff */
[----:B------:R-:W-:Y:S01]  /*60a0*/  USEL UR8, UR11, URZ, !UP0 ;  /* 0x0000003f0b087287 */ /* 0x000fe2000c000000 */
[----:B------:R-:W-:-:S03]  /*60b0*/  IMAD.U32 R7, RZ, RZ, UR9 ;  /* 0x00000009ff077e24 */ /* 0x000fc6000f8e00ff */
[----:B------:R2:W-:Y:S01]  /*60c0*/  @!P1 LDGSTS.E.BYPASS.LTC128B.128 [R5+0x10080], [R18.64], !P3 ;  /* 0x1008000012059fae */ /* 0x0005e2000d901d5e */
[C---:B------:R-:W-:Y:S01]  /*60d0*/  IMAD.WIDE.U32 R216, R7.reuse, c[0x0][0x1f0], R216 ;  /* 0x00007c0007d87a25 */ /* 0x040fe200078e00d8 */
[----:B------:R-:W-:Y:S02]  /*60e0*/  UIMAD UR4, UR8, UR4, URZ ;  /* 0x00000004080472a4 */ /* 0x000fe4000f8e023f */
[----:B------:R2:W-:Y:S01]  /*60f0*/  @!P1 LDGSTS.E.BYPASS.LTC128B.128 [R5+0x14080], [R20.64], !P2 ;  /* 0x1408000014059fae */ /* 0x0005e2000d101d5e */
[----:B------:R-:W-:Y:S01]  /*6100*/  IMAD.WIDE.U32 R228, R7, c[0x0][0x218], R228 ;  /* 0x0000860007e47a25 */ /* 0x000fe200078e00e4 */
[----:B------:R-:W-:Y:S01]  /*6110*/  IADD3 R7, R146, 0x80, RZ ;  /* 0x0000008092077810 */ /* 0x000fe20007ffe0ff */
[----:B------:R-:W-:Y:S01]  /*6120*/  UIMAD UR10, UR9, UR5, UR4 ;  /* 0x00000005090a72a4 */ /* 0x000fe2000f8e0204 */
[----:B------:R2:W-:Y:S02]  /*6130*/  @!P1 LDGSTS.E.BYPASS.LTC128B.128 [R5+0x18080], [R22.64], !P5 ;  /* 0x1808000016059fae */ /* 0x0005e4000e901d5e */
[----:B------:R-:W-:Y:S01]  /*6140*/  ISETP.GE.AND P0, PT, R7, c[0x0][0x1d4], PT ;  /* 0x0000750007007a0c */ /* 0x000fe20003f06270 */
[----:B------:R-:W-:Y:S01]  /*6150*/  ULDC.64 UR4, c[0x0][0x218] ;  /* 0x0000860000047ab9 */ /* 0x000fe20000000a00 */
[----:B------:R2:W-:Y:S01]  /*6160*/  @!P1 LDGSTS.E.BYPASS.LTC128B.128 [R5+0x1c080], [R24.64], !P4 ;  /* 0x1c08000018059fae */ /* 0x0005e2000e101d5e */
[----:B------:R-:W-:Y:S01]  /*6170*/  UIMAD UR4, UR8, UR4, URZ ;  /* 0x00000004080472a4 */ /* 0x000fe2000f8e023f */
[----:B------:R-:W-:-:S03]  /*6180*/  IADD3 R223, R217, UR10, RZ ;  /* 0x0000000ad9df7c10 */ /* 0x000fc6000fffe0ff */
[----:B------:R-:W-:-:S06]  /*6190*/  UIMAD UR4, UR9, UR5, UR4 ;  /* 0x00000005090472a4 */ /* 0x000fcc000f8e0204 */
[----:B------:R-:W-:Y:S02]  /*61a0*/  @P0 LOP3.LUT R215, R215, 0x2, RZ, 0xfc, !PT ;  /* 0x00000002d7d70812 */ /* 0x000fe400078efcff */
[----:B------:R-:W-:Y:S02]  /*61b0*/  IADD3 R221, R229, UR4, RZ ;  /* 0x00000004e5dd7c10 */ /* 0x000fe4000fffe0ff */
[----:B------:R-:W-:Y:S02]  /*61c0*/  LOP3.LUT R215, R215, 0xfffffffe, RZ, 0xc0, !PT ;  /* 0xfffffffed7d77812 */ /* 0x000fe400078ec0ff */
[----:B--2---:R-:W-:-:S04]  /*61d0*/  IADD3 R5, R146, 0xc0, RZ ;  /* 0x000000c092057810 */ /* 0x004fc80007ffe0ff */
[----:B------:R-:W-:-:S13]  /*61e0*/  ISETP.GE.AND P0, PT, R5, c[0x0][0x1d4], PT ;  /* 0x0000750005007a0c */ /* 0x000fda0003f06270 */
[----:B------:R-:W-:Y:S02]  /*61f0*/  @P0 LOP3.LUT R215, R215, 0x1, RZ, 0xfc, !PT ;  /* 0x00000001d7d70812 */ /* 0x000fe400078efcff */
[----:B------:R-:W-:Y:S02]  /*6200*/  ISETP.GE.AND P0, PT, R42, c[0x0][0x1d4], PT ;  /* 0x000075002a007a0c */ /* 0x000fe40003f06270 */
[----:B------:R-:W-:-:S11]  /*6210*/  LOP3.LUT R215, R215, 0xfffffffb, RZ, 0xc0, !PT ;  /* 0xfffffffbd7d77812 */ /* 0x000fd600078ec0ff */
[----:B------:R-:W-:Y:S02]  /*6220*/  @P0 LOP3.LUT R215, R215, 0x4, RZ, 0xfc, !PT ;  /* 0x00000004d7d70812 */ /* 0x000fe400078efcff */
[----:B------:R-:W-:-:S13]  /*6230*/  ISETP.NE.AND P0, PT, R6, RZ, PT ;  /* 0x000000ff0600720c */ /* 0x000fda0003f05270 */
[----:B------:R-:W-:Y:S05]  /*6240*/  @P0 BRA `(.L_x_347) ;  /* 0x0000015000000947 */ /* 0x000fea0003800000 */
[C---:B-1-34-:R-:W-:Y:S01]  /*6250*/  IADD3 R8, R71.reuse, 0x80, RZ ;  /* 0x0000008047087810 */ /* 0x05afe20007ffe0ff */
[----:B------:R-:W-:Y:S01]  /*6260*/  IMAD.SHL.U32 R11, R0, 0x2, RZ ;  /* 0x00000002000b7824 */ /* 0x000fe200078e00ff */
[----:B------:R-:W-:Y:S02]  /*6270*/  IADD3 R6, R71, 0xc0, RZ ;  /* 0x000000c047067810 */ /* 0x000fe40007ffe0ff */
[----:B------:R-:W-:Y:S02]  /*6280*/  SHF.R.S32.HI R9, RZ, 0x1f, R42 ;  /* 0x0000001fff097819 */ /* 0x000fe4000001142a */
[----:B------:R-:W-:Y:S02]  /*6290*/  SHF.R.S32.HI R7, RZ, 0x1f, R8 ;  /* 0x0000001fff077819 */ /* 0x000fe40000011408 */
[----:B------:R-:W-:Y:S02]  /*62a0*/  SHF.R.S32.HI R5, RZ, 0x1f, R6 ;  /* 0x0000001fff057819 */ /* 0x000fe40000011406 */
[----:B------:R-:W-:-:S02]  /*62b0*/  LEA.HI R9, R9, R42, RZ, 0x3 ;  /* 0x0000002a09097211 */ /* 0x000fc400078f18ff */
[----:B------:R-:W-:Y:S02]  /*62c0*/  LEA.HI R7, R7, R8, RZ, 0x3 ;  /* 0x0000000807077211 */ /* 0x000fe400078f18ff */
[----:B------:R-:W-:Y:S02]  /*62d0*/  LEA.HI R5, R5, R6, RZ, 0x3 ;  /* 0x0000000605057211 */ /* 0x000fe400078f18ff */
[----:B------:R-:W-:Y:S02]  /*62e0*/  LEA R18, P0, R71, R16, 0x1 ;  /* 0x0000001047127211 */ /* 0x000fe400078008ff */
[----:B------:R-:W-:Y:S02]  /*62f0*/  LOP3.LUT R9, R9, 0xfffffff8, RZ, 0xc0, !PT ;  /* 0xfffffff809097812 */ /* 0x000fe400078ec0ff */
[----:B------:R-:W-:Y:S02]  /*6300*/  LOP3.LUT R7, R7, 0xfffffff8, RZ, 0xc0, !PT ;  /* 0xfffffff807077812 */ /* 0x000fe400078ec0ff */
[----:B------:R-:W-:Y:S01]  /*6310*/  LOP3.LUT R5, R5, 0xfffffff8, RZ, 0xc0, !PT ;  /* 0xfffffff805057812 */ /* 0x000fe200078ec0ff */
[----:B------:R-:W-:Y:S01]  /*6320*/  IMAD.WIDE R8, R9, 0x2, R16 ;  /* 0x0000000209087825 */ /* 0x000fe200078e0210 */
[----:B------:R-:W-:-:S03]  /*6330*/  LEA.HI.X R19, R71, R17, R147, 0x1, P0 ;  /* 0x0000001147137211 */ /* 0x000fc600000f0c93 */
[--C-:B------:R-:W-:Y:S02]  /*6340*/  IMAD.WIDE R6, R7, 0x2, R16.reuse ;  /* 0x0000000207067825 */ /* 0x100fe400078e0210 */
[----:B------:R1:W-:Y:S02]  /*6350*/  LDGSTS.E.BYPASS.LTC128B.128 [R11+0x11080], [R18.64], !P3 ;  /* 0x11080000120b7fae */ /* 0x0003e4000d901d5e */
[----:B------:R-:W-:Y:S02]  /*6360*/  IMAD.WIDE R16, R5, 0x2, R16 ;  /* 0x0000000205107825 */ /* 0x000fe400078e0210 */
[----:B------:R1:W-:Y:S04]  /*6370*/  LDGSTS.E.BYPASS.LTC128B.128 [R11+0x15080], [R8.64], !P2 ;  /* 0x15080000080b7fae */ /* 0x0003e8000d101d5e */
[----:B------:R1:W-:Y:S04]  /*6380*/  LDGSTS.E.BYPASS.LTC128B.128 [R11+0x19080], [R6.64], !P5 ;  /* 0x19080000060b7fae */ /* 0x0003e8000e901d5e */
[----:B------:R1:W-:Y:S02]  /*6390*/  LDGSTS.E.BYPASS.LTC128B.128 [R11+0x1d080], [R16.64], !P4 ;  /* 0x1d080000100b7fae */ /* 0x0003e4000e101d5e */
.L_x_347:
[----:B-1-34-:R-:W-:Y:S05]  /*63a0*/  BSYNC B0 ;  /* 0x0000000000007941 */ /* 0x01afea0003800000 */
.L_x_346:
[----:B------:R-:W-:Y:S01]  /*63b0*/  IADD3 R5, R14, 0x40, RZ ;  /* 0x000000400e057810 */ /* 0x000fe20007ffe0ff */
[----:B------:R1:W2:Y:S01]  /*63c0*/  SHFL.IDX PT, R17, R12, 0x2, 0x181f ;  /* 0x00581f000c117f89 */ /* 0x0002a200000e0000 */
[----:B------:R-:W-:Y:S02]  /*63d0*/  BSSY B0, `(.L_x_348) ;  /* 0x000001b000007945 */ /* 0x000fe40003800000 */
[----:B------:R-:W-:Y:S01]  /*63e0*/  ISETP.GE.AND P0, PT, R5, UR7, PT ;  /* 0x0000000705007c0c */ /* 0x000fe2000bf06270 */
[----:B------:R1:W3:Y:S03]  /*63f0*/  SHFL.IDX PT, R16, R13, 0x2, 0x181f ;  /* 0x00581f000d107f89 */ /* 0x0002e600000e0000 */
[----:B------:R-:W-:-:S09]  /*6400*/  P2R R9, PR, RZ, 0x1 ;  /* 0x00000001ff097803 */ /* 0x000fd20000000000 */
[----:B------:R-:W-:Y:S05]  /*6410*/  @P0 BRA `(.L_x_349) ;  /* 0x0000016000000947 */ /* 0x000fea0003800000 */
[C---:B------:R-:W-:Y:S01]  /*6420*/  IADD3 R8, R71.reuse, 0x80, RZ ;  /* 0x0000008047087810 */ /* 0x040fe20007ffe0ff */
        /* <DEDUP_REMOVED lines=8> */
[----:B---3--:R-:W-:Y:S02]  /*64b0*/  LEA R18, P0, R71, R16, 0x1 ;  /* 0x0000001047127211 */ /* 0x008fe400078008ff */
[----:B------:R-:W-:Y:S02]  /*64c0*/  LOP3.LUT R11, R11, 0xfffffff8, RZ, 0xc0, !PT ;  /* 0xfffffff80b0b7812 */ /* 0x000fe400078ec0ff */
[----:B------:R-:W-:Y:S02]  /*64d0*/  LOP3.LUT R7, R7, 0xfffffff8, RZ, 0xc0, !PT ;  /* 0xfffffff807077812 */ /* 0x000fe400078ec0ff */
[----:B------:R-:W-:Y:S01]  /*64e0*/  LOP3.LUT R5, R5, 0xfffffff8, RZ, 0xc0, !PT ;  /* 0xfffffff805057812 */ /* 0x000fe200078ec0ff */
[----:B--2---:R-:W-:Y:S01]  /*64f0*/  IMAD.WIDE R20, R11, 0x2, R16 ;  /* 0x000000020b147825 */ /* 0x004fe200078e0210 */
[----:B------:R-:W-:-:S03]  /*6500*/  LEA.HI.X R19, R71, R17, R147, 0x1, P0 ;  /* 0x0000001147137211 */ /* 0x000fc600000f0c93 */
[--C-:B------:R-:W-:Y:S02]  /*6510*/  IMAD.WIDE R6, R7, 0x2, R16.reuse ;  /* 0x0000000207067825 */ /* 0x100fe400078e0210 */
[----:B------:R-:W-:Y:S01]  /*6520*/  @!PT LDS RZ, [RZ] ;  /* 0x00000000fffff984 */ /* 0x000fe20000000800 */
[----:B------:R2:W-:Y:S02]  /*6530*/  LDGSTS.E.BYPASS.LTC128B.128 [R15+0x12080], [R18.64], !P3 ;  /* 0x12080000120f7fae */ /* 0x0005e4000d901d5e */
[----:B------:R-:W-:Y:S02]  /*6540*/  IMAD.WIDE R16, R5, 0x2, R16 ;  /* 0x0000000205107825 */ /* 0x000fe400078e0210 */
[----:B------:R2:W-:Y:S04]  /*6550*/  LDGSTS.E.BYPASS.LTC128B.128 [R15+0x16080], [R20.64], !P2 ;  /* 0x16080000140f7fae */ /* 0x0005e8000d101d5e */
[----:B------:R2:W-:Y:S04]  /*6560*/  LDGSTS.E.BYPASS.LTC128B.128 [R15+0x1a080], [R6.64], !P5 ;  /* 0x1a080000060f7fae */ /* 0x0005e8000e901d5e */
[----:B------:R2:W-:Y:S02]  /*6570*/  LDGSTS.E.BYPASS.LTC128B.128 [R15+0x1e080], [R16.64], !P4 ;  /* 0x1e080000100f7fae */ /* 0x0005e4000e101d5e */
.L_x_349:
[----:B------:R-:W-:Y:S05]  /*6580*/  BSYNC B0 ;  /* 0x0000000000007941 */ /* 0x000fea0003800000 */
.L_x_348:
[----:B------:R-:W-:Y:S01]  /*6590*/  IADD3 R5, R14, 0x60, RZ ;  /* 0x000000600e057810 */ /* 0x000fe20007ffe0ff */
[----:B--2---:R2:W4:Y:S01]  /*65a0*/  SHFL.IDX PT, R17, R12, 0x3, 0x181f ;  /* 0x00781f000c117f89 */ /* 0x00452200000e0000 */
[----:B------:R-:W-:Y:S01]  /*65b0*/  UIADD3 UR10, UR13, -0x1, URZ ;  /* 0xffffffff0d0a7890 */ /* 0x000fe2000fffe03f */
[----:B------:R-:W-:Y:S01]  /*65c0*/  BSSY B0, `(.L_x_350) ;  /* 0x000001b000007945 */ /* 0x000fe20003800000 */
[----:B------:R-:W-:Y:S01]  /*65d0*/  ISETP.GE.AND P0, PT, R5, UR7, PT ;  /* 0x0000000705007c0c */ /* 0x000fe2000bf06270 */
[----:B---3--:R2:W3:Y:S03]  /*65e0*/  SHFL.IDX PT, R16, R13, 0x3, 0x181f ;  /* 0x00781f000d107f89 */ /* 0x0084e600000e0000 */
[----:B------:R-:W-:-:S09]  /*65f0*/  P2R R8, PR, RZ, 0x1 ;  /* 0x00000001ff087803 */ /* 0x000fd20000000000 */
[----:B------:R-:W-:Y:S05]  /*6600*/  @P0 BRA `(.L_x_351) ;  /* 0x0000016000000947 */ /* 0x000fea0003800000 */
[----:B------:R-:W-:Y:S01]  /*6610*/  SHF.R.S32.HI R5, RZ, 0x1f, R42 ;  /* 0x0000001fff057819 */ /* 0x000fe2000001142a */
[----:B------:R-:W-:Y:S01]  /*6620*/  IMAD.SHL.U32 R7, R0, 0x2, RZ ;  /* 0x0000000200077824 */ /* 0x000fe200078e00ff */
[----:B------:R-:W-:Y:S02]  /*6630*/  IADD3 R6, R71, 0x80, RZ ;  /* 0x0000008047067810 */ /* 0x000fe40007ffe0ff */
[----:B------:R-:W-:Y:S02]  /*6640*/  LEA.HI R5, R5, R42, RZ, 0x3 ;  /* 0x0000002a05057211 */ /* 0x000fe400078f18ff */
[----:B-123--:R-:W-:Y:S02]  /*6650*/  LEA R12, P0, R71, R16, 0x1 ;  /* 0x00000010470c7211 */ /* 0x00efe400078008ff */
[----:B------:R-:W-:Y:S02]  /*6660*/  LOP3.LUT R5, R5, 0xfffffff8, RZ, 0xc0, !PT ;  /* 0xfffffff805057812 */ /* 0x000fe400078ec0ff */
[----:B----4-:R-:W-:-:S03]  /*6670*/  LEA.HI.X R13, R71, R17, R147, 0x1, P0 ;  /* 0x00000011470d7211 */ /* 0x010fc600000f0c93 */
[----:B------:R-:W-:Y:S01]  /*6680*/  IMAD.WIDE R20, R5, 0x2, R16 ;  /* 0x0000000205147825 */ /* 0x000fe200078e0210 */
[----:B------:R-:W-:Y:S01]  /*6690*/  SHF.R.S32.HI R5, RZ, 0x1f, R6 ;  /* 0x0000001fff057819 */ /* 0x000fe20000011406 */
[----:B------:R-:W-:Y:S01]  /*66a0*/  @!PT LDS RZ, [RZ] ;  /* 0x00000000fffff984 */ /* 0x000fe20000000800 */
[----:B------:R1:W-:Y:S03]  /*66b0*/  LDGSTS.E.BYPASS.LTC128B.128 [R7+0x13080], [R12.64], !P3 ;  /* 0x130800000c077fae */ /* 0x0003e6000d901d5e */
[----:B------:R-:W-:Y:S01]  /*66c0*/  LEA.HI R5, R5, R6, RZ, 0x3 ;  /* 0x0000000605057211 */ /* 0x000fe200078f18ff */
[----:B------:R1:W-:Y:S01]  /*66d0*/  LDGSTS.E.BYPASS.LTC128B.128 [R7+0x17080], [R20.64], !P2 ;  /* 0x1708000014077fae */ /* 0x0003e2000d101d5e */
[----:B------:R-:W-:Y:S02]  /*66e0*/  IADD3 R6, R71, 0xc0, RZ ;  /* 0x000000c047067810 */ /* 0x000fe40007ffe0ff */
[----:B------:R-:W-:-:S05]  /*66f0*/  LOP3.LUT R5, R5, 0xfffffff8, RZ, 0xc0, !PT ;  /* 0xfffffff805057812 */ /* 0x000fca00078ec0ff */
[----:B------:R-:W-:Y:S01]  /*6700*/  IMAD.WIDE R18, R5, 0x2, R16 ;  /* 0x0000000205127825 */ /* 0x000fe200078e0210 */
[----:B------:R-:W-:-:S04]  /*6710*/  SHF.R.S32.HI R5, RZ, 0x1f, R6 ;  /* 0x0000001fff057819 */ /* 0x000fc80000011406 */
[----:B------:R-:W-:Y:S01]  /*6720*/  LEA.HI R5, R5, R6, RZ, 0x3 ;  /* 0x0000000605057211 */ /* 0x000fe200078f18ff */
[----:B------:R1:W-:Y:S03]  /*6730*/  LDGSTS.E.BYPASS.LTC128B.128 [R7+0x1b080], [R18.64], !P5 ;  /* 0x1b08000012077fae */ /* 0x0003e6000e901d5e */
[----:B------:R-:W-:-:S05]  /*6740*/  LOP3.LUT R5, R5, 0xfffffff8, RZ, 0xc0, !PT ;  /* 0xfffffff805057812 */ /* 0x000fca00078ec0ff */
[----:B------:R-:W-:-:S05]  /*6750*/  IMAD.WIDE R16, R5, 0x2, R16 ;  /* 0x0000000205107825 */ /* 0x000fca00078e0210 */
[----:B------:R1:W-:Y:S02]  /*6760*/  LDGSTS.E.BYPASS.LTC128B.128 [R7+0x1f080], [R16.64], !P4 ;  /* 0x1f08000010077fae */ /* 0x0003e4000e101d5e */
.L_x_351:
[----:B------:R-:W-:Y:S05]  /*6770*/  BSYNC B0 ;  /* 0x0000000000007941 */ /* 0x000fea0003800000 */
.L_x_350:
[----:B------:R-:W-:Y:S01]  /*6780*/  USHF.L.U32 UR9, UR10, 0x5, URZ ;  /* 0x000000050a097899 */ /* 0x000fe2000800063f */
[----:B------:R-:W0:Y:S01]  /*6790*/  LDGDEPBAR ;  /* 0x00000000000079af */ /* 0x000e220000000000 */
[----:B------:R-:W-:Y:S01]  /*67a0*/  ULDC.64 UR4, c[0x0][0x1e0] ;  /* 0x0000780000047ab9 */ /* 0x000fe20000000a00 */
[C---:B------:R-:W-:Y:S01]  /*67b0*/  LOP3.LUT P5, RZ, R215.reuse, 0x4, RZ, 0xc0, !PT ;  /* 0x00000004d7ff7812 */ /* 0x040fe200078ac0ff */
[----:B------:R-:W-:Y:S01]  /*67c0*/  UMOV UR11, 0x5 ;  /* 0x00000005000b7882 */ /* 0x000fe20000000000 */
[----:B------:R-:W-:Y:S01]  /*67d0*/  BAR.SYNC.DEFER_BLOCKING 0x0 ;  /* 0x0000000000007b1d */ /* 0x000fe20000010000 */
[----:B------:R-:W-:Y:S01]  /*67e0*/  IMAD.U32 R5, RZ, RZ, UR9 ;  /* 0x00000009ff057e24 */ /* 0x000fe2000f8e00ff */
[----:B------:R-:W-:Y:S01]  /*67f0*/  USHF.L.U32 UR8, UR4, 0x5, URZ ;  /* 0x0000000504087899 */ /* 0x000fe2000800063f */
[C---:B------:R-:W-:Y:S01]  /*6800*/  LOP3.LUT P4, RZ, R215.reuse, 0x2, RZ, 0xc0, !PT ;  /* 0x00000002d7ff7812 */ /* 0x040fe2000788c0ff */
[----:B------:R-:W-:Y:S01]  /*6810*/  USHF.L.U64.HI UR11, UR4, UR11, UR5 ;  /* 0x0000000b040b7299 */ /* 0x000fe20008010205 */
[----:B------:R-:W-:Y:S01]  /*6820*/  LOP3.LUT P3, RZ, R215, 0x1, RZ, 0xc0, !PT ;  /* 0x00000001d7ff7812 */ /* 0x000fe2000786c0ff */
[----:B------:R-:W-:Y:S01]  /*6830*/  USHF.R.S32.HI UR12, URZ, 0x1f, UR10 ;  /* 0x0000001f3f0c7899 */ /* 0x000fe2000801140a */
[----:B------:R-:W-:Y:S01]  /*6840*/  IADD3 R6, -R5, UR16, -R40 ;  /* 0x0000001005067c10 */ /* 0x000fe2000fffe928 */
[----:B-1----:R-:W-:Y:S01]  /*6850*/  IMAD.U32 R7, RZ, RZ, UR8 ;  /* 0x00000008ff077e24 */ /* 0x002fe2000f8e00ff */
[----:B------:R-:W-:-:S02]  /*6860*/  SEL R41, RZ, 0x1, P6 ;  /* 0x00000001ff297807 */ /* 0x000fc40003000000 */
[----:B------:R-:W-:-:S13]  /*6870*/  ISETP.GE.AND P0, PT, R6, 0x1, PT ;  /* 0x000000010600780c */ /* 0x000fda0003f06270 */
[----:B------:R-:W-:Y:S01]  /*6880*/  VOTEU.ANY UP0, P0 ;  /* 0x00000000003f7886 */ /* 0x000fe20000000100 */
[----:B------:R-:W-:Y:S02]  /*6890*/  @P0 IMAD.MOV.U32 R222, RZ, RZ, R216 ;  /* 0x000000ffffde0224 */ /* 0x000fe400078e00d8 */
[----:B------:R-:W-:Y:S02]  /*68a0*/  @P0 IMAD.SHL.U32 R11, R0, 0x2, RZ ;  /* 0x00000002000b0824 */ /* 0x000fe400078e00ff */
[----:B------:R-:W-:Y:S01]  /*68b0*/  @UP0 UIMAD UR4, UR11, UR10, URZ ;  /* 0x0000000a0b0402a4 */ /* 0x000fe2000f8e023f */
[----:B---34-:R-:W-:-:S03]  /*68c0*/  @P0 IMAD.WIDE.U32 R16, R7, UR10, R222 ;  /* 0x0000000a07100c25 */ /* 0x018fc6000f8e00de */
[----:B------:R-:W-:Y:S02]  /*68d0*/  @UP0 UIMAD UR4, UR12, UR8, UR4 ;  /* 0x000000080c0402a4 */ /* 0x000fe4000f8e0204 */
[----:B--2---:R-:W-:-:S04]  /*68e0*/  @P0 LEA R12, P2, R16, c[0x0][0x1c8], 0x1 ;  /* 0x00007200100c0a11 */ /* 0x004fc800078408ff */
[----:B------:R-:W-:-:S04]  /*68f0*/  @P0 IADD3 R6, R17, UR4, RZ ;  /* 0x0000000411060c10 */ /* 0x000fc8000fffe0ff */
[----:B------:R-:W-:Y:S02]  /*6900*/  @P0 LEA.HI.X R13, R16, c[0x0][0x1cc], R6, 0x1, P2 ;  /* 0x00007300100d0a11 */ /* 0x000fe400010f0c06 */
[----:B------:R-:W-:-:S03]  /*6910*/  LEA.HI R6, R67, R64, RZ, 0x5 ;  /* 0x0000004043067211 */ /* 0x000fc600078f28ff */
[----:B------:R-:W-:Y:S01]  /*6920*/  @!PT LDS RZ, [RZ] ;  /* 0x00000000fffff984 */ /* 0x000fe20000000800 */
[----:B------:R-:W-:Y:S01]  /*6930*/  @!PT LDS RZ, [RZ] ;  /* 0x00000000fffff984 */ /* 0x000fe20000000800 */
[----:B------:R-:W-:Y:S01]  /*6940*/  @!PT LDS RZ, [RZ] ;  /* 0x00000000fffff984 */ /* 0x000fe20000000800 */
[----:B------:R1:W-:Y:S01]  /*6950*/  @P0 LDGSTS.E.BYPASS.LTC128B.128 [R11+0xc080], [R12.64], !P6 ;  /* 0x0c0800000c0b0fae */ /* 0x0003e2000f101d5e */
[----:B------:R-:W-:-:S03]  /*6960*/  SHF.R.S32.HI R73, RZ, 0x5, R6 ;  /* 0x00000005ff497819 */ /* 0x000fc60000011406 */
[----:B------:R1:W-:Y:S04]  /*6970*/  @P0 LDGSTS.E.BYPASS.LTC128B.128 [R11+0xd080], [R12.64+0x80], !P5 ;  /* 0x0d0800800c0b0fae */ /* 0x0003e8000e901d5e */
[----:B------:R1:W-:Y:S04]  /*6980*/  @P0 LDGSTS.E.BYPASS.LTC128B.128 [R11+0xe080], [R12.64+0x100], !P4 ;  /* 0x0e0801000c0b0fae */ /* 0x0003e8000e101d5e */
[----:B------:R1:W-:Y:S01]  /*6990*/  @P0 LDGSTS.E.BYPASS.LTC128B.128 [R11+0xf080], [R12.64+0x180], !P3 ;  /* 0x0f0801800c0b0fae */ /* 0x0003e2000d901d5e */
[----:B------:R-:W-:-:S03]  /*69a0*/  ISETP.LT.AND P0, PT, RZ, c[0x0][0x27c], PT ;  /* 0x00009f00ff007a0c */ /* 0x000fc60003f01270 */
[----:B------:R-:W0:Y:S10]  /*69b0*/  LDGDEPBAR ;  /* 0x00000000000079af */ /* 0x000e340000000000 */
[----:B------:R-:W-:Y:S05]  /*69c0*/  @P0 BRA `(.L_x_352) ;  /* 0x0000002000000947 */ /* 0x000fea0003800000 */
[----:B------:R-:W-:-:S04]  /*69d0*/  DEPBAR.LE SB0, 0x1 ;  /* 0x000080400000791a */ /* 0x000fc80000000000 */
[----:B------:R-:W-:Y:S05]  /*69e0*/  BRA `(.L_x_353) ;  /* 0x00009b6000007947 */ /* 0x000fea0003800000 */
.L_x_352:
[----:B------:R-:W-:Y:S01]  /*69f0*/  ULDC.U8 UR4, c[0x0][0x298] ;  /* 0x0000a60000047ab9 */ /* 0x000fe20000000000 */
[----:B------:R-:W-:Y:S01]  /*6a00*/  SHF.R.S32.HI R18, RZ, 0x1f, R65 ;  /* 0x0000001fff127819 */ /* 0x000fe20000011441 */
[----:B------:R-:W-:Y:S01]  /*6a10*/  IMAD.WIDE.U32 R16, R65, c[0x0][0x280], RZ ;  /* 0x0000a00041107a25 */ /* 0x000fe200078e00ff */
[----:B------:R-:W-:Y:S01]  /*6a20*/  ISETP.NE.AND P0, PT, RZ, UR4, PT ;  /* 0x00000004ff007c0c */ /* 0x000fe2000bf05270 */
[----:B------:R-:W-:Y:S01]  /*6a30*/  BSSY B2, `(.L_x_353) ;  /* 0x00009b1000027945 */ /* 0x000fe20003800000 */
[----:B-1----:R-:W-:Y:S01]  /*6a40*/  LEA R11, R43, R14, 0x5 ;  /* 0x0000000e2b0b7211 */ /* 0x002fe200078e28ff */
[----:B------:R-:W-:Y:S01]  /*6a50*/  IMAD R12, R18, c[0x0][0x280], RZ ;  /* 0x0000a000120c7a24 */ /* 0x000fe200078e02ff */
[----:B------:R-:W-:Y:S01]  /*6a60*/  SHF.L.U32 R150, R0, 0x1, RZ ;  /* 0x0000000100967819 */ /* 0x000fe200000006ff */
[----:B------:R-:W-:Y:S02]  /*6a70*/  IMAD R18, R18, c[0x0][0x290], RZ ;  /* 0x0000a40012127a24 */ /* 0x000fe400078e02ff */
[----:B------:R-:W-:-:S02]  /*6a80*/  IMAD R12, R65, c[0x0][0x284], R12 ;  /* 0x0000a100410c7a24 */ /* 0x000fc400078e020c */
[C---:B------:R-:W-:Y:S02]  /*6a90*/  IMAD R13, R65.reuse, c[0x0][0x294], R18 ;  /* 0x0000a500410d7a24 */ /* 0x040fe400078e0212 */
[----:B------:R-:W-:Y:S01]  /*6aa0*/  IMAD.WIDE.U32 R20, R65, c[0x0][0x290], RZ ;  /* 0x0000a40041147a25 */ /* 0x000fe200078e00ff */
[----:B------:R-:W-:-:S04]  /*6ab0*/  IADD3 R15, R12, R17, RZ ;  /* 0x000000110c0f7210 */ /* 0x000fc80007ffe0ff */
[----:B------:R-:W-:Y:S01]  /*6ac0*/  IADD3 R13, R13, R21, RZ ;  /* 0x000000150d0d7210 */ /* 0x000fe20007ffe0ff */
[----:B------:R-:W-:Y:S05]  /*6ad0*/  @!P0 BRA `(.L_x_354) ;  /* 0x00004ae000008947 */ /* 0x000fea0003800000 */
[----:B------:R-:W-:Y:S01]  /*6ae0*/  PLOP3.LUT P0, PT, PT, PT, UP3, 0x80, 0x0 ;  /* 0x000000000000781c */ /* 0x000fe20003f0f038 */
[----:B------:R-:W-:Y:S01]  /*6af0*/  IMAD.MOV.U32 R14, RZ, RZ, R16 ;  /* 0x000000ffff0e7224 */ /* 0x000fe200078e0010 */
        /* <DEDUP_REMOVED lines=9> */
[----:B------:R-:W-:-:S02]  /*6b90*/  CS2R R128, SRZ ;  /* 0x0000000000807805 */ /* 0x000fc4000001ff00 */
[----:B------:R-:W-:Y:S01]  /*6ba0*/  @P0 IMAD.HI.U32 R12, R11, c[0x0][0x2c8], RZ ;  /* 0x0000b2000b0c0a27 */ /* 0x000fe200078e00ff */
[----:B------:R-:W-:-:S13]  /*6bb0*/  PLOP3.LUT P0, PT, PT, PT, UP3, 0x80, 0x0 ;  /* 0x000000000000781c */ /* 0x000fda0003f0f038 */
[----:B------:R-:W-:-:S04]  /*6bc0*/  @P0 SHF.R.U32.HI R11, RZ, c[0x0][0x2cc], R12 ;  /* 0x0000b300ff0b0a19 */ /* 0x000fc8000001160c */
[----:B------:R-:W-:Y:S01]  /*6bd0*/  SHF.R.S32.HI R12, RZ, 0x1f, R11 ;  /* 0x0000001fff0c7819 */ /* 0x000fe2000001140b */
[----:B------:R-:W-:-:S04]  /*6be0*/  IMAD.WIDE.U32 R14, R11, c[0x0][0x280], R14 ;  /* 0x0000a0000b0e7a25 */ /* 0x000fc800078e000e */
[----:B------:R-:W-:Y:S01]  /*6bf0*/  IMAD R18, R12, c[0x0][0x280], RZ ;  /* 0x0000a0000c127a24 */ /* 0x000fe200078e02ff */
[----:B------:R-:W-:-:S03]  /*6c00*/  LEA R16, P0, R14, c[0x0][0x270], 0x1 ;  /* 0x00009c000e107a11 */ /* 0x000fc600078008ff */
[----:B------:R-:W-:Y:S02]  /*6c10*/  IMAD R18, R11, c[0x0][0x284], R18 ;  /* 0x0000a1000b127a24 */ /* 0x000fe400078e0212 */
[----:B------:R1:W2:Y:S03]  /*6c20*/  SHFL.IDX PT, R24, R16, RZ, 0x181f ;  /* 0x00181fff10187589 */ /* 0x0002a600000e0000 */
[----:B------:R-:W-:-:S04]  /*6c30*/  IADD3 R18, R15, R18, RZ ;  /* 0x000000120f127210 */ /* 0x000fc80007ffe0ff */
[----:B------:R-:W-:Y:S01]  /*6c40*/  LEA.HI.X R18, R14, c[0x0][0x274], R18, 0x1, P0 ;  /* 0x00009d000e127a11 */ /* 0x000fe200000f0c12 */
[----:B------:R-:W-:Y:S02]  /*6c50*/  IMAD R14, R12, c[0x0][0x290], RZ ;  /* 0x0000a4000c0e7a24 */ /* 0x000fe400078e02ff */
[----:B------:R-:W-:Y:S02]  /*6c60*/  IMAD.MOV.U32 R12, RZ, RZ, R20 ;  /* 0x000000ffff0c7224 */ /* 0x000fe400078e0014 */
[----:B------:R1:W3:Y:S02]  /*6c70*/  SHFL.IDX PT, R25, R18, RZ, 0x181f ;  /* 0x00181fff12197589 */ /* 0x0002e400000e0000 */
[----:B------:R-:W-:-:S04]  /*6c80*/  IMAD.WIDE.U32 R20, R11, c[0x0][0x290], R12 ;  /* 0x0000a4000b147a25 */ /* 0x000fc800078e000c */
[----:B------:R-:W-:Y:S01]  /*6c90*/  IMAD R13, R11, c[0x0][0x294], R14 ;  /* 0x0000a5000b0d7a24 */ /* 0x000fe200078e020e */
[----:B------:R-:W-:-:S04]  /*6ca0*/  LEA R12, P0, R20, c[0x0][0x288], 0x1 ;  /* 0x0000a200140c7a11 */ /* 0x000fc800078008ff */
[----:B------:R-:W-:Y:S01]  /*6cb0*/  IADD3 R13, R21, R13, RZ ;  /* 0x0000000d150d7210 */ /* 0x000fe20007ffe0ff */
[----:B------:R1:W4:Y:S03]  /*6cc0*/  SHFL.IDX PT, R22, R12, RZ, 0x181f ;  /* 0x00181fff0c167589 */ /* 0x00032600000e0000 */
[----:B------:R-:W-:Y:S01]  /*6cd0*/  LEA.HI.X R13, R20, c[0x0][0x28c], R13, 0x1, P0 ;  /* 0x0000a300140d7a11 */ /* 0x000fe200000f0c0d */
[----:B------:R-:W-:-:S04]  /*6ce0*/  IMAD.SHL.U32 R20, R43, 0x4, RZ ;  /* 0x000000042b147824 */ /* 0x000fc800078e00ff */
[----:B------:R1:W1:Y:S01]  /*6cf0*/  SHFL.IDX PT, R23, R13, RZ, 0x181f ;  /* 0x00181fff0d177589 */ /* 0x00026200000e0000 */
[----:B------:R-:W-:Y:S05]  /*6d00*/  @P1 BRA `(.L_x_356) ;  /* 0x0000028000001947 */ /* 0x000fea0003800000 */
[C---:B--2---:R-:W-:Y:S01]  /*6d10*/  ISETP.GE.AND P0, PT, R20.reuse, c[0x0][0x27c], PT ;  /* 0x00009f0014007a0c */ /* 0x044fe20003f06270 */
[----:B------:R-:W-:Y:S01]  /*6d20*/  CS2R R130, SRZ ;  /* 0x0000000000827805 */ /* 0x000fe2000001ff00 */
[----:B------:R-:W-:Y:S01]  /*6d30*/  CS2R R128, SRZ ;  /* 0x0000000000807805 */ /* 0x000fe2000001ff00 */
[----:B------:R-:W-:-:S10]  /*6d40*/  IADD3 R11, R20, 0x20, RZ ;  /* 0x00000020140b7810 */ /* 0x000fd40007ffe0ff */
[----:B---3--:R-:W-:-:S04]  /*6d50*/  @!P0 IMAD.WIDE R28, R20, 0x2, R24 ;  /* 0x00000002141c8825 */ /* 0x008fc800078e0218 */
[----:B-1--4-:R-:W-:Y:S01]  /*6d60*/  @!P0 IMAD.WIDE R26, R20, 0x2, R22 ;  /* 0x00000002141a8825 */ /* 0x012fe200078e0216 */
[----:B------:R1:W5:Y:S04]  /*6d70*/  @!P0 LD.E.64 R130, [R28.64] ;  /* 0x0000001e1c828980 */ /* 0x000368000c101b00 */
[----:B------:R2:W5:Y:S01]  /*6d80*/  @!P0 LD.E.64 R128, [R26.64] ;  /* 0x0000001e1a808980 */ /* 0x000562000c101b00 */
[----:B------:R-:W-:Y:S01]  /*6d90*/  ISETP.GE.AND P0, PT, R11, c[0x0][0x27c], PT ;  /* 0x00009f000b007a0c */ /* 0x000fe20003f06270 */
[----:B------:R-:W-:Y:S01]  /*6da0*/  CS2R R154, SRZ ;  /* 0x00000000009a7805 */ /* 0x000fe2000001ff00 */
[----:B------:R-:W-:-:S11]  /*6db0*/  CS2R R152, SRZ ;  /* 0x0000000000987805 */ /* 0x000fd6000001ff00 */
[----:B------:R-:W-:-:S04]  /*6dc0*/  @!P0 SHF.R.S32.HI R14, RZ, 0x1f, R11 ;  /* 0x0000001fff0e8819 */ /* 0x000fc8000001140b */
[----:B------:R-:W-:-:S04]  /*6dd0*/  @!P0 LEA.HI R11, R14, R11, RZ, 0x2 ;  /* 0x0000000b0e0b8211 */ /* 0x000fc800078f10ff */
[----:B------:R-:W-:-:S05]  /*6de0*/  @!P0 LOP3.LUT R11, R11, 0xfffffffc, RZ, 0xc0, !PT ;  /* 0xfffffffc0b0b8812 */ /* 0x000fca00078ec0ff */
[----:B------:R-:W-:-:S04]  /*6df0*/  @!P0 IMAD.WIDE R30, R11, 0x2, R24 ;  /* 0x000000020b1e8825 */ /* 0x000fc800078e0218 */
[----:B------:R-:W-:Y:S01]  /*6e00*/  @!P0 IMAD.WIDE R32, R11, 0x2, R22 ;  /* 0x000000020b208825 */ /* 0x000fe200078e0216 */
[----:B------:R-:W-:Y:S01]  /*6e10*/  IADD3 R11, R20, 0x40, RZ ;  /* 0x00000040140b7810 */ /* 0x000fe20007ffe0ff */
        /* <DEDUP_REMOVED lines=8> */
[----:B--2---:R-:W-:-:S04]  /*6ea0*/  @!P0 IMAD.WIDE R26, R11, 0x2, R24 ;  /* 0x000000020b1a8825 */ /* 0x004fc800078e0218 */
[----:B-1----:R-:W-:Y:S01]  /*6eb0*/  @!P0 IMAD.WIDE R28, R11, 0x2, R22 ;  /* 0x000000020b1c8825 */ /* 0x002fe200078e0216 */
        /* <DEDUP_REMOVED lines=11> */
[----:B------:R3:W5:Y:S04]  /*6f70*/  @!P0 LD.E.64 R144, [R24.64] ;  /* 0x0000001e18908980 */ /* 0x000768000c101b00 */
[----:B------:R3:W5:Y:S02]  /*6f80*/  @!P0 LD.E.64 R142, [R22.64] ;  /* 0x0000001e168e8980 */ /* 0x000764000c101b00 */
.L_x_356:
[----:B--2---:R-:W-:Y:S05]  /*6f90*/  BSYNC B0 ;  /* 0x0000000000007941 */ /* 0x004fea0003800000 */
.L_x_355:
[----:B------:R-:W-:Y:S01]  /*6fa0*/  ISETP.NE.AND P0, PT, R10, RZ, PT ;  /* 0x000000ff0a00720c */ /* 0x000fe20003f05270 */
[----:B-----5:R-:W-:Y:S01]  /*6fb0*/  IMAD.MOV.U32 R11, RZ, RZ, R148 ;  /* 0x000000ffff0b7224 */ /* 0x020fe200078e0094 */
[----:B-1-3--:R1:W2:Y:S01]  /*6fc0*/  SHFL.IDX PT, R23, R18, 0x1, 0x181f ;  /* 0x00381f0012177f89 */ /* 0x00a2a200000e0000 */
[----:B------:R-:W-:Y:S01]  /*6fd0*/  IMAD.MOV.U32 R10, RZ, RZ, R149 ;  /* 0x000000ffff0a7224 */ /* 0x000fe200078e0095 */
[----:B------:R-:W-:Y:S01]  /*6fe0*/  BSSY B0, `(.L_x_357) ;  /* 0x0000052000007945 */ /* 0x000fe20003800000 */
        /* <DEDUP_REMOVED lines=25> */
[----:B----4-:R1:W3:Y:S01]  /*7180*/  SHFL.IDX PT, R22, R16, 0x1, 0x181f ;  /* 0x00381f0010167f89 */ /* 0x0102e200000e0000 */
[----:B------:R-:W-:Y:S01]  /*7190*/  IMAD.MOV.U32 R10, RZ, RZ, R129 ;  /* 0x000000ffff0a7224 */ /* 0x000fe200078e0081 */
[----:B------:R-:W-:Y:S01]  /*71a0*/  PRMT R117, R19, 0x7610, R117 ;  /* 0x0000761013757816 */ /* 0x000fe20000000075 */
[----:B------:R-:W-:Y:S01]  /*71b0*/  CS2R R114, SRZ ;  /* 0x0000000000727805 */ /* 0x000fe2000001ff00 */
[----:B------:R1:W4:Y:S01]  /*71c0*/  SHFL.IDX PT, R15, R13, 0x1, 0x181f ;  /* 0x00381f000d0f7f89 */ /* 0x00032200000e0000 */
[----:B------:R-:W-:Y:S01]  /*71d0*/  PRMT R116, R17, 0x7610, R116 ;  /* 0x0000761011747816 */ /* 0x000fe20000000074 */
[----:B------:R-:W-:Y:S01]  /*71e0*/  CS2R R122, SRZ ;  /* 0x00000000007a7805 */ /* 0x000fe2000001ff00 */
[----:B------:R-:W-:Y:S01]  /*71f0*/  PRMT R125, R11, 0x7610, R125 ;  /* 0x000076100b7d7816 */ /* 0x000fe2000000007d */
[----:B------:R1:W1:Y:S01]  /*7200*/  SHFL.IDX PT, R14, R12, 0x1, 0x181f ;  /* 0x00381f000c0e7f89 */ /* 0x00026200000e0000 */
[----:B------:R-:W-:Y:S01]  /*7210*/  PRMT R124, R10, 0x7610, R124 ;  /* 0x000076100a7c7816 */ /* 0x000fe2000000007c */
[----:B------:R-:W-:Y:S01]  /*7220*/  CS2R R140, SRZ ;  /* 0x00000000008c7805 */ /* 0x000fe2000001ff00 */
[----:B------:R-:W-:Y:S01]  /*7230*/  CS2R R104, SRZ ;  /* 0x0000000000687805 */ /* 0x000fe2000001ff00 */
[----:B------:R-:W-:Y:S01]  /*7240*/  CS2R R112, SRZ ;  /* 0x0000000000707805 */ /* 0x000fe2000001ff00 */
[----:B------:R-:W-:Y:S01]  /*7250*/  CS2R R120, SRZ ;  /* 0x0000000000787805 */ /* 0x000fe2000001ff00 */
[----:B------:R-:W-:Y:S01]  /*7260*/  CS2R R138, SRZ ;  /* 0x00000000008a7805 */ /* 0x000fe2000001ff00 */
        /* <DEDUP_REMOVED lines=13> */
[----:B------:R-:W-:Y:S02]  /*7340*/  @!P0 LEA.HI R10, R10, R11, RZ, 0x2 ;  /* 0x0000000b0a0a8211 */ /* 0x000fe400078f10ff */
[----:B------:R-:W-:Y:S02]  /*7350*/  IADD3 R11, R20, 0x40, RZ ;  /* 0x00000040140b7810 */ /* 0x000fe40007ffe0ff */
[----:B------:R-:W-:-:S05]  /*7360*/  @!P0 LOP3.LUT R10, R10, 0xfffffffc, RZ, 0xc0, !PT ;  /* 0xfffffffc0a0a8812 */ /* 0x000fca00078ec0ff */
[----:B------:R-:W-:-:S04]  /*7370*/  @!P0 IMAD.WIDE R28, R10, 0x2, R22 ;  /* 0x000000020a1c8825 */ /* 0x000fc800078e0216 */
[----:B------:R-:W-:Y:S01]  /*7380*/  @!P0 IMAD.WIDE R30, R10, 0x2, R14 ;  /* 0x000000020a1e8825 */ /* 0x000fe200078e020e */
        /* <DEDUP_REMOVED lines=9> */
[----:B--2---:R-:W-:-:S04]  /*7420*/  @!P0 IMAD.WIDE R24, R10, 0x2, R22 ;  /* 0x000000020a188825 */ /* 0x004fc800078e0216 */
[----:B-1----:R-:W-:Y:S01]  /*7430*/  @!P0 IMAD.WIDE R26, R10, 0x2, R14 ;  /* 0x000000020a1a8825 */ /* 0x002fe200078e020e */
        /* <DEDUP_REMOVED lines=12> */
.L_x_358:
[----:B--2---:R-:W-:Y:S05]  /*7500*/  BSYNC B0 ;  /* 0x0000000000007941 */ /* 0x004fea0003800000 */
.L_x_357:
[----:B------:R-:W-:Y:S01]  /*7510*/  ISETP.NE.AND P0, PT, R9, RZ, PT ;  /* 0x000000ff0900720c */ /* 0x000fe20003f05270 */
[----:B-1---5:R-:W-:Y:S01]  /*7520*/  IMAD.MOV.U32 R14, RZ, RZ, R110 ;  /* 0x000000ffff0e7224 */ /* 0x022fe200078e006e */
[----:B---3--:R1:W2:Y:S01]  /*7530*/  SHFL.IDX PT, R25, R18, 0x2, 0x181f ;  /* 0x00581f0012197f89 */ /* 0x0082a200000e0000 */
        /* <DEDUP_REMOVED lines=27> */
[----:B------:R1:W3:Y:S01]  /*76f0*/  SHFL.IDX PT, R24, R16, 0x2, 0x181f ;  /* 0x00581f0010187f89 */ /* 0x0002e200000e0000 */
        /* <DEDUP_REMOVED lines=14> */
[----:B------:R-:W-:Y:S01]  /*77e0*/  CS2R R92, SRZ ;  /* 0x00000000005c7805 */ /* 0x000fe2000001ff00 */
[----:B------:R-:W-:Y:S01]  /*77f0*/  CS2R R100, SRZ ;  /* 0x0000000000647805 */ /* 0x000fe2000001ff00 */
[----:B------:R-:W-:Y:S05]  /*7800*/  @P0 BRA `(.L_x_360) ;  /* 0x0000028000000947 */ /* 0x000fea0003800000 */
[C---:B--2---:R-:W-:Y:S01]  /*7810*/  IADD3 R10, R20.reuse, 0x20, RZ ;  /* 0x00000020140a7810 */ /* 0x044fe20007ffe0ff */
[----:B------:R-:W-:Y:S01]  /*7820*/  CS2R R102, SRZ ;  /* 0x0000000000667805 */ /* 0x000fe2000001ff00 */
[----:B------:R-:W-:Y:S01]  /*7830*/  ISETP.GE.AND P1, PT, R20, c[0x0][0x27c], PT ;  /* 0x00009f0014007a0c */ /* 0x000fe20003f26270 */
[----:B------:R-:W-:Y:S01]  /*7840*/  CS2R R100, SRZ ;  /* 0x0000000000647805 */ /* 0x000fe2000001ff00 */
[----:B------:R-:W-:Y:S01]  /*7850*/  ISETP.GE.AND P0, PT, R10, c[0x0][0x27c], PT ;  /* 0x00009f000a007a0c */ /* 0x000fe20003f06270 */
[----:B------:R-:W-:Y:S01]  /*7860*/  CS2R R94, SRZ ;  /* 0x00000000005e7805 */ /* 0x000fe2000001ff00 */
[----:B------:R-:W-:Y:S01]  /*7870*/  CS2R R92, SRZ ;  /* 0x00000000005c7805 */ /* 0x000fe2000001ff00 */
[----:B------:R-:W-:-:S08]  /*7880*/  IADD3 R14, R20, 0x40, RZ ;  /* 0x00000040140e7810 */ /* 0x000fd00007ffe0ff */
[C---:B---3--:R-:W-:Y:S02]  /*7890*/  @!P1 IMAD.WIDE R32, R20.reuse, 0x2, R24 ;  /* 0x0000000214209825 */ /* 0x048fe400078e0218 */
[----:B------:R-:W-:Y:S02]  /*78a0*/  @!P0 SHF.R.S32.HI R9, RZ, 0x1f, R10 ;  /* 0x0000001fff098819 */ /* 0x000fe4000001140a */
[----:B-1--4-:R-:W-:Y:S01]  /*78b0*/  @!P1 IMAD.WIDE R30, R20, 0x2, R22 ;  /* 0x00000002141e9825 */ /* 0x012fe200078e0216 */
[----:B------:R1:W5:Y:S01]  /*78c0*/  @!P1 LD.E.64 R102, [R32.64] ;  /* 0x0000001e20669980 */ /* 0x000362000c101b00 */
[----:B------:R-:W-:-:S03]  /*78d0*/  @!P0 LEA.HI R9, R9, R10, RZ, 0x2 ;  /* 0x0000000a09098211 */ /* 0x000fc600078f10ff */
[----:B------:R1:W5:Y:S01]  /*78e0*/  @!P1 LD.E.64 R100, [R30.64] ;  /* 0x0000001e1e649980 */ /* 0x000362000c101b00 */
[----:B------:R-:W-:Y:S02]  /*78f0*/  @!P0 LOP3.LUT R9, R9, 0xfffffffc, RZ, 0xc0, !PT ;  /* 0xfffffffc09098812 */ /* 0x000fe400078ec0ff */
[----:B------:R-:W-:-:S03]  /*7900*/  IADD3 R10, R20, 0x60, RZ ;  /* 0x00000060140a7810 */ /* 0x000fc60007ffe0ff */
[----:B------:R-:W-:-:S04]  /*7910*/  @!P0 IMAD.WIDE R26, R9, 0x2, R24 ;  /* 0x00000002091a8825 */ /* 0x000fc800078e0218 */
[----:B------:R-:W-:Y:S01]  /*7920*/  @!P0 IMAD.WIDE R28, R9, 0x2, R22 ;  /* 0x00000002091c8825 */ /* 0x000fe200078e0216 */
[----:B------:R-:W-:Y:S01]  /*7930*/  ISETP.GE.AND P1, PT, R14, c[0x0][0x27c], PT ;  /* 0x00009f000e007a0c */ /* 0x000fe20003f26270 */
[----:B------:R1:W5:Y:S04]  /*7940*/  @!P0 LD.E.64 R94, [R26.64] ;  /* 0x0000001e1a5e8980 */ /* 0x000368000c101b00 */
[----:B------:R1:W5:Y:S01]  /*7950*/  @!P0 LD.E.64 R92, [R28.64] ;  /* 0x0000001e1c5c8980 */ /* 0x000362000c101b00 */
[----:B------:R-:W-:-:S07]  /*7960*/  ISETP.GE.AND P0, PT, R10, c[0x0][0x27c], PT ;  /* 0x00009f000a007a0c */ /* 0x000fce0003f06270 */
[----:B------:R-:W-:-:S04]  /*7970*/  @!P1 SHF.R.S32.HI R11, RZ, 0x1f, R14 ;  /* 0x0000001fff0b9819 */ /* 0x000fc8000001140e */
[----:B------:R-:W-:Y:S02]  /*7980*/  @!P1 LEA.HI R11, R11, R14, RZ, 0x2 ;  /* 0x0000000e0b0b9211 */ /* 0x000fe400078f10ff */
[----:B------:R-:W-:Y:S02]  /*7990*/  @!P0 SHF.R.S32.HI R9, RZ, 0x1f, R10 ;  /* 0x0000001fff098819 */ /* 0x000fe4000001140a */
[----:B------:R-:W-:Y:S02]  /*79a0*/  @!P1 LOP3.LUT R11, R11, 0xfffffffc, RZ, 0xc0, !PT ;  /* 0xfffffffc0b0b9812 */ /* 0x000fe400078ec0ff */
[----:B------:R-:W-:-:S04]  /*79b0*/  @!P0 LEA.HI R9, R9, R10, RZ, 0x2 ;  /* 0x0000000a09098211 */ /* 0x000fc800078f10ff */
[----:B------:R-:W-:Y:S01]  /*79c0*/  @!P0 LOP3.LUT R9, R9, 0xfffffffc, RZ, 0xc0, !PT ;  /* 0xfffffffc09098812 */ /* 0x000fe200078ec0ff */
[C---:B------:R-:W-:Y:S01]  /*79d0*/  @!P1 IMAD.WIDE R14, R11.reuse, 0x2, R24 ;  /* 0x000000020b0e9825 */ /* 0x040fe200078e0218 */
[----:B------:R-:W-:Y:S01]  /*79e0*/  CS2R R86, SRZ ;  /* 0x0000000000567805 */ /* 0x000fe2000001ff00 */
[----:B------:R-:W-:Y:S01]  /*79f0*/  CS2R R82, SRZ ;  /* 0x0000000000527805 */ /* 0x000fe2000001ff00 */
[----:B------:R-:W-:Y:S01]  /*7a00*/  CS2R R84, SRZ ;  /* 0x0000000000547805 */ /* 0x000fe2000001ff00 */
[----:B------:R-:W-:Y:S01]  /*7a10*/  @!P1 IMAD.WIDE R10, R11, 0x2, R22 ;  /* 0x000000020b0a9825 */ /* 0x000fe200078e0216 */
[----:B------:R-:W-:Y:S02]  /*7a20*/  CS2R R78, SRZ ;  /* 0x00000000004e7805 */ /* 0x000fe4000001ff00 */
[----:B------:R1:W5:Y:S01]  /*7a30*/  @!P1 LD.E.64 R86, [R14.64] ;  /* 0x0000001e0e569980 */ /* 0x000362000c101b00 */
[----:B------:R-:W-:-:S03]  /*7a40*/  @!P0 IMAD.WIDE R24, R9, 0x2, R24 ;  /* 0x0000000209188825 */ /* 0x000fc600078e0218 */
[----:B------:R1:W5:Y:S01]  /*7a50*/  @!P1 LD.E.64 R84, [R10.64] ;  /* 0x0000001e0a549980 */ /* 0x000362000c101b00 */
[----:B------:R-:W-:-:S03]  /*7a60*/  @!P0 IMAD.WIDE R22, R9, 0x2, R22 ;  /* 0x0000000209168825 */ /* 0x000fc600078e0216 */
[----:B------:R1:W5:Y:S04]  /*7a70*/  @!P0 LD.E.64 R82, [R24.64] ;  /* 0x0000001e18528980 */ /* 0x000368000c101b00 */
[----:B------:R1:W5:Y:S02]  /*7a80*/  @!P0 LD.E.64 R78, [R22.64] ;  /* 0x0000001e164e8980 */ /* 0x000364000c101b00 */
.L_x_360:
[----:B--2---:R-:W-:Y:S05]  /*7a90*/  BSYNC B0 ;  /* 0x0000000000007941 */ /* 0x004fea0003800000 */
.L_x_359:
[----:B------:R-:W-:Y:S01]  /*7aa0*/  ISETP.NE.AND P0, PT, R8, RZ, PT ;  /* 0x000000ff0800720c */ /* 0x000fe20003f05270 */
[----:B-1---5:R-:W-:Y:S01]  /*7ab0*/  IMAD.MOV.U32 R11, RZ, RZ, R82 ;  /* 0x000000ffff0b7224 */ /* 0x022fe200078e0052 */
[----:B------:R1:W2:Y:S01]  /*7ac0*/  SHFL.IDX PT, R17, R18, 0x3, 0x181f ;  /* 0x00781f0012117f89 */ /* 0x0002a200000e0000 */
        /* <DEDUP_REMOVED lines=27> */
[----:B------:R-:W4:Y:S01]  /*7c80*/  SHFL.IDX PT, R16, R16, 0x3, 0x181f ;  /* 0x00781f0010107f89 */ /* 0x000f2200000e0000 */
[----:B------:R-:W-:Y:S01]  /*7c90*/  IMAD.MOV.U32 R8, RZ, RZ, R101 ;  /* 0x000000ffff087224 */ /* 0x000fe200078e0065 */
[----:B------:R-:W-:Y:S01]  /*7ca0*/  PRMT R51, R11, 0x7610, R51 ;  /* 0x000076100b337816 */ /* 0x000fe20000000033 */
[----:B------:R-:W-:Y:S01]  /*7cb0*/  CS2R R30, SRZ ;  /* 0x00000000001e7805 */ /* 0x000fe2000001ff00 */
[----:B----4-:R1:W4:Y:S01]  /*7cc0*/  SHFL.IDX PT, R15, R13, 0x3, 0x181f ;  /* 0x00781f000d0f7f89 */ /* 0x01032200000e0000 */
[----:B------:R-:W-:Y:S01]  /*7cd0*/  PRMT R50, R10, 0x7610, R50 ;  /* 0x000076100a327816 */ /* 0x000fe20000000032 */
[----:B------:R-:W-:Y:S01]  /*7ce0*/  CS2R R68, SRZ ;  /* 0x0000000000447805 */ /* 0x000fe2000001ff00 */
[----:B------:R-:W-:Y:S01]  /*7cf0*/  PRMT R55, R9, 0x7610, R55 ;  /* 0x0000761009377816 */ /* 0x000fe20000000037 */
[----:B------:R1:W3:Y:S01]  /*7d00*/  SHFL.IDX PT, R14, R12, 0x3, 0x181f ;  /* 0x00781f000c0e7f89 */ /* 0x0002e200000e0000 */
        /* <DEDUP_REMOVED lines=10> */
[----:B-1----:R-:W-:-:S02]  /*7db0*/  IADD3 R13, R20, 0x20, RZ ;  /* 0x00000020140d7810 */ /* 0x002fc40007ffe0ff */
[C---:B------:R-:W-:Y:S02]  /*7dc0*/  IADD3 R11, R20.reuse, 0x40, RZ ;  /* 0x00000040140b7810 */ /* 0x040fe40007ffe0ff */
[----:B------:R-:W-:-:S06]  /*7dd0*/  IADD3 R9, R20, 0x60, RZ ;  /* 0x0000006014097810 */ /* 0x000fcc0007ffe0ff */
[----:B------:R-:W-:-:S04]  /*7de0*/  @!P0 IMAD.WIDE R22, R20, 0x2, R16 ;  /* 0x0000000214168825 */ /* 0x000fc800078e0210 */
[----:B---34-:R-:W-:Y:S01]  /*7df0*/  @!P0 IMAD.WIDE R18, R20, 0x2, R14 ;  /* 0x0000000214128825 */ /* 0x018fe200078e020e */
        /* <DEDUP_REMOVED lines=15> */
[--C-:B-1----:R-:W-:Y:S01]  /*7ef0*/  @!P2 IMAD.WIDE R22, R10, 0x2, R16.reuse ;  /* 0x000000020a16a825 */ /* 0x102fe200078e0210 */
[----:B------:R-:W-:Y:S01]  /*7f00*/  CS2R R44, SRZ ;  /* 0x00000000002c7805 */ /* 0x000fe2000001ff00 */
[----:B------:R-:W-:Y:S01]  /*7f10*/  CS2R R30, SRZ ;  /* 0x00000000001e7805 */ /* 0x000fe2000001ff00 */
[----:B------:R-:W-:Y:S01]  /*7f20*/  CS2R R36, SRZ ;  /* 0x0000000000247805 */ /* 0x000fe2000001ff00 */
[--C-:B------:R-:W-:Y:S01]  /*7f30*/  @!P1 IMAD.WIDE R12, R9, 0x2, R16.reuse ;  /* 0x00000002090c9825 */ /* 0x100fe200078e0210 */
[----:B------:R-:W-:Y:S01]  /*7f40*/  CS2R R26, SRZ ;  /* 0x00000000001a7805 */ /* 0x000fe2000001ff00 */
[----:B------:R-:W-:Y:S01]  /*7f50*/  CS2R R28, SRZ ;  /* 0x00000000001c7805 */ /* 0x000fe2000001ff00 */
[----:B------:R1:W5:Y:S01]  /*7f60*/  @!P2 LD.E.64 R68, [R22.64] ;  /* 0x0000001e1644a980 */ /* 0x000362000c101b00 */
[----:B------:R-:W-:-:S03]  /*7f70*/  @!P0 IMAD.WIDE R16, R8, 0x2, R16 ;  /* 0x0000000208108825 */ /* 0x000fc600078e0210 */
[----:B------:R1:W5:Y:S01]  /*7f80*/  @!P1 LD.E.64 R30, [R12.64] ;  /* 0x0000001e0c1e9980 */ /* 0x000362000c101b00 */
[----:B--2---:R-:W-:-:S03]  /*7f90*/  @!P1 IMAD.WIDE R18, R9, 0x2, R14 ;  /* 0x0000000209129825 */ /* 0x004fc600078e020e */
[----:B------:R1:W5:Y:S01]  /*7fa0*/  @!P0 LD.E.64 R36, [R16.64] ;  /* 0x0000001e10248980 */ /* 0x000362000c101b00 */
[----:B------:R-:W-:-:S03]  /*7fb0*/  @!P2 IMAD.WIDE R10, R10, 0x2, R14 ;  /* 0x000000020a0aa825 */ /* 0x000fc600078e020e */
[----:B------:R1:W5:Y:S01]  /*7fc0*/  @!P1 LD.E.64 R26, [R18.64] ;  /* 0x0000001e121a9980 */ /* 0x000362000c101b00 */
[----:B------:R-:W-:-:S03]  /*7fd0*/  @!P0 IMAD.WIDE R8, R8, 0x2, R14 ;  /* 0x0000000208088825 */ /* 0x000fc600078e020e */
[----:B------:R1:W5:Y:S04]  /*7fe0*/  @!P2 LD.E.64 R44, [R10.64] ;  /* 0x0000001e0a2ca980 */ /* 0x000368000c101b00 */
[----:B------:R1:W5:Y:S02]  /*7ff0*/  @!P0 LD.E.64 R28, [R8.64] ;  /* 0x0000001e081c8980 */ /* 0x000364000c101b00 */
.L_x_362:
[----:B--2---:R-:W-:Y:S05]  /*8000*/  BSYNC B0 ;  /* 0x0000000000007941 */ /* 0x004fea0003800000 */
.L_x_361:
[----:B-1---5:R-:W-:Y:S01]  /*8010*/  IMAD.MOV.U32 R8, RZ, RZ, R36 ;  /* 0x000000ffff087224 */ /* 0x022fe200078e0024 */
[----:B------:R-:W-:Y:S01]  /*8020*/  UIADD3 UR4, -UR23, UR7, URZ ;  /* 0x0000000717047290 */ /* 0x000fe2000fffe13f */
[----:B------:R-:W-:Y:S01]  /*8030*/  IMAD.MOV.U32 R10, RZ, RZ, R30 ;  /* 0x000000ffff0a7224 */ /* 0x000fe200078e001e */
[----:B------:R-:W-:-:S04]  /*8040*/  DEPBAR.LE SB0, 0x1 ;  /* 0x000080400000791a */ /* 0x000fc80000000000 */
[----:B------:R-:W-:Y:S01]  /*8050*/  UISETP.LT.AND UP0, UPT, UR4, 0x80, UPT ;  /* 0x000000800400788c */ /* 0x000fe2000bf01270 */
[----:B------:R-:W-:Y:S01]  /*8060*/  PRMT R19, R8, 0x7610, R19 ;  /* 0x0000761008137816 */ /* 0x000fe20000000013 */
[----:B------:R-:W-:Y:S01]  /*8070*/  IMAD.MOV.U32 R9, RZ, RZ, R31 ;  /* 0x000000ffff097224 */ /* 0x000fe200078e001f */
[----:B------:R-:W-:Y:S01]  /*8080*/  PRMT R17, R10, 0x7610, R17 ;  /* 0x000076100a117816 */ /* 0x000fe20000000011 */
[----:B------:R-:W-:Y:S01]  /*8090*/  IMAD.MOV.U32 R8, RZ, RZ, R68 ;  /* 0x000000ffff087224 */ /* 0x000fe200078e0044 */
[----:B------:R-:W-:Y:S01]  /*80a0*/  USEL UR4, UR4, 0x80, UP0 ;  /* 0x0000008004047887 */ /* 0x000fe20008000000 */
[----:B------:R-:W-:Y:S01]  /*80b0*/  IMAD.MOV.U32 R11, RZ, RZ, R37 ;  /* 0x000000ffff0b7224 */ /* 0x000fe200078e0025 */
[----:B------:R-:W-:Y:S01]  /*80c0*/  PRMT R16, R9, 0x7610, R16 ;  /* 0x0000761009107816 */ /* 0x000fe20000000010 */
[----:B------:R-:W-:Y:S01]  /*80d0*/  IMAD.MOV.U32 R10, RZ, RZ, R76 ;  /* 0x000000ffff0a7224 */ /* 0x000fe200078e004c */
[----:B---3--:R-:W-:Y:S01]  /*80e0*/  PRMT R24, R8, 0x7610, R24 ;  /* 0x0000761008187816 */ /* 0x008fe20000000018 */
[----:B------:R-:W-:Y:S01]  /*80f0*/  IMAD.MOV.U32 R9, RZ, RZ, R77 ;  /* 0x000000ffff097224 */ /* 0x000fe200078e004d */
[----:B------:R-:W-:Y:S01]  /*8100*/  BAR.SYNC.DEFER_BLOCKING 0x0 ;  /* 0x0000000000007b1d */ /* 0x000fe20000010000 */
[----:B------:R-:W-:Y:S01]  /*8110*/  IMAD.MOV.U32 R8, RZ, RZ, R28 ;  /* 0x000000ffff087224 */ /* 0x000fe200078e001c */
[----:B------:R-:W-:-:S02]  /*8120*/  ISETP.GE.AND P0, PT, R40, UR4, PT ;  /* 0x0000000428007c0c */ /* 0x000fc4000bf06270 */
[----:B------:R-:W-:Y:S01]  /*8130*/  PRMT R18, R11, 0x7610, R18 ;  /* 0x000076100b127816 */ /* 0x000fe20000000012 */
[----:B------:R-:W-:Y:S01]  /*8140*/  IMAD.MOV.U32 R11, RZ, RZ, R69 ;  /* 0x000000ffff0b7224 */ /* 0x000fe200078e0045 */
[----:B------:R-:W-:Y:S01]  /*8150*/  PRMT R34, R10, 0x7610, R34 ;  /* 0x000076100a227816 */ /* 0x000fe20000000022 */
[----:B------:R-:W-:Y:S01]  /*8160*/  IMAD.MOV.U32 R10, RZ, RZ, R29 ;  /* 0x000000ffff0a7224 */ /* 0x000fe200078e001d */
[----:B------:R-:W-:Y:S01]  /*8170*/  PRMT R33, R9, 0x7610, R33 ;  /* 0x0000761009217816 */ /* 0x000fe20000000021 */
[----:B------:R-:W-:Y:S01]  /*8180*/  IMAD.MOV.U32 R9, RZ, RZ, R26 ;  /* 0x000000ffff097224 */ /* 0x000fe200078e001a */
[----:B----4-:R-:W-:Y:S01]  /*8190*/  PRMT R15, R8, 0x7610, R15 ;  /* 0x00007610080f7816 */ /* 0x010fe2000000000f */
        /* <DEDUP_REMOVED lines=9> */
[----:B------:R-:W-:Y:S01]  /*8230*/  BSSY B1, `(.L_x_363) ;  /* 0x00000cf000017945 */ /* 0x000fe20003800000 */
[----:B------:R-:W-:-:S02]  /*8240*/  PRMT R22, R11, 0x7610, R22 ;  /* 0x000076100b167816 */ /* 0x000fc40000000016 */
[----:B------:R-:W-:Y:S02]  /*8250*/  PRMT R21, R10, 0x7610, R21 ;  /* 0x000076100a157816 */ /* 0x000fe40000000015 */
[----:B------:R-:W-:Y:S02]  /*8260*/  PRMT R32, R9, 0x7610, R32 ;  /* 0x0000761009207816 */ /* 0x000fe40000000020 */
[----:B------:R-:W-:Y:S01]  /*8270*/  PRMT R25, R8, 0x7610, R25 ;  /* 0x0000761008197816 */ /* 0x000fe20000000019 */
[----:B------:R-:W-:Y:S05]  /*8280*/  @P0 BRA `(.L_x_364) ;  /* 0x00000c9000000947 */ /* 0x000fea0003800000 */
[----:B------:R-:W-:Y:S01]  /*8290*/  ISETP.GE.AND P0, PT, R20, c[0x0][0x27c], PT ;  /* 0x00009f0014007a0c */ /* 0x000fe20003f06270 */
[----:B------:R-:W-:-:S12]  /*82a0*/  BSSY B0, `(.L_x_365) ;  /* 0x0000030000007945 */ /* 0x000fd80003800000 */
[----:B------:R-:W-:Y:S05]  /*82b0*/  @P0 BRA `(.L_x_366) ;  /* 0x000002e000000947 */ /* 0x000fea0003800000 */
[----:B------:R-:W1:Y:S01]  /*82c0*/  LDS.128 R8, [R150+0x10080] ;  /* 0x0100800096087984 */ /* 0x000e620000000c00 */
[----:B------:R-:W-:Y:S02]  /*82d0*/  SHF.R.U64 R128, R128, 0x10, R129 ;  /* 0x0000001080807819 */ /* 0x000fe40000001281 */
[----:B------:R-:W-:Y:S02]  /*82e0*/  SHF.R.U64 R130, R130, 0x10, R131 ;  /* 0x0000001082827819 */ /* 0x000fe40000001283 */
[----:B------:R-:W-:Y:S02]  /*82f0*/  SHF.R.U32.HI R129, RZ, 0x10, R129 ;  /* 0x00000010ff817819 */ /* 0x000fe40000011681 */
[----:B------:R-:W-:Y:S02]  /*8300*/  SHF.R.U32.HI R131, RZ, 0x10, R131 ;  /* 0x00000010ff837819 */ /* 0x000fe40000011683 */
[----:B------:R-:W-:Y:S02]  /*8310*/  PRMT R124, R124, 0x5410, R129 ;  /* 0x000054107c7c7816 */ /* 0x000fe40000000081 */
[----:B------:R-:W-:-:S02]  /*8320*/  PRMT R126, R126, 0x5410, R131 ;  /* 0x000054107e7e7816 */ /* 0x000fc40000000083 */
[----:B------:R-:W-:Y:S02]  /*8330*/  PRMT R125, R125, 0x5410, R128 ;  /* 0x000054107d7d7816 */ /* 0x000fe40000000080 */
[----:B------:R-:W-:Y:S02]  /*8340*/  PRMT R127, R127, 0x5410, R130 ;  /* 0x000054107f7f7816 */ /* 0x000fe40000000082 */
[----:B------:R-:W-:Y:S02]  /*8350*/  LOP3.LUT R135, R124, 0xffff0000, RZ, 0xc0, !PT ;  /* 0xffff00007c877812 */ /* 0x000fe400078ec0ff */
[----:B------:R-:W-:Y:S01]  /*8360*/  LOP3.LUT R137, R126, 0xffff0000, RZ, 0xc0, !PT ;  /* 0xffff00007e897812 */ /* 0x000fe200078ec0ff */
[C---:B-1----:R-:W-:Y:S01]  /*8370*/  IMAD.U32 R129, R10.reuse, 0x10000, RZ ;  /* 0x000100000a817824 */ /* 0x042fe200078e00ff */
[----:B------:R-:W-:Y:S01]  /*8380*/  LOP3.LUT R128, R10, 0xffff0000, RZ, 0xc0, !PT ;  /* 0xffff00000a807812 */ /* 0x000fe200078ec0ff */
[----:B------:R-:W-:Y:S01]  /*8390*/  IMAD.U32 R10, R11, 0x10000, RZ ;  /* 0x000100000b0a7824 */ /* 0x000fe200078e00ff */
[----:B------:R-:W-:-:S02]  /*83a0*/  SHF.L.U32 R133, R8, 0x10, RZ ;  /* 0x0000001008857819 */ /* 0x000fc400000006ff */
[----:B------:R-:W-:Y:S01]  /*83b0*/  LOP3.LUT R132, R8, 0xffff0000, RZ, 0xc0, !PT ;  /* 0xffff000008847812 */ /* 0x000fe200078ec0ff */
[----:B------:R-:W-:Y:S01]  /*83c0*/  IMAD.U32 R8, R124, 0x10000, RZ ;  /* 0x000100007c087824 */ /* 0x000fe200078e00ff */
[----:B------:R-:W-:Y:S01]  /*83d0*/  LOP3.LUT R130, R11, 0xffff0000, RZ, 0xc0, !PT ;  /* 0xffff00000b827812 */ /* 0x000fe200078ec0ff */
[----:B------:R-:W-:Y:S01]  /*83e0*/  IMAD.U32 R11, R126, 0x10000, RZ ;  /* 0x000100007e0b7824 */ /* 0x000fe200078e00ff */
[C---:B------:R-:W-:Y:S01]  /*83f0*/  SHF.L.U32 R131, R9.reuse, 0x10, RZ ;  /* 0x0000001009837819 */ /* 0x040fe200000006ff */
[CC--:B------:R-:W-:Y:S01]  /*8400*/  FMUL.FTZ R124, R128.reuse, R8.reuse ;  /* 0x00000008807c7220 */ /* 0x0c0fe20000410000 */
[----:B------:R-:W-:Y:S01]  /*8410*/  LOP3.LUT R126, R9, 0xffff0000, RZ, 0xc0, !PT ;  /* 0xffff0000097e7812 */ /* 0x000fe200078ec0ff */
[-C--:B------:R-:W-:Y:S02]  /*8420*/  FMUL.FTZ R128, R128, R11.reuse ;  /* 0x0000000b80807220 */ /* 0x080fe40000410000 */
[----:B------:R-:W-:Y:S01]  /*8430*/  FFMA.FTZ R124, R129, R11, -R124 ;  /* 0x0000000b817c7223 */ /* 0x000fe2000001087c */
[----:B------:R-:W-:Y:S01]  /*8440*/  SHF.L.U32 R11, R127, 0x10, RZ ;  /* 0x000000107f0b7819 */ /* 0x000fe200000006ff */
[----:B------:R-:W-:Y:S01]  /*8450*/  FFMA.FTZ R129, R129, R8, R128 ;  /* 0x0000000881817223 */ /* 0x000fe20000010080 */
[----:B------:R-:W-:Y:S01]  /*8460*/  LOP3.LUT R127, R127, 0xffff0000, RZ, 0xc0, !PT ;  /* 0xffff00007f7f7812 */ /* 0x000fe200078ec0ff */
[----:B------:R-:W-:-:S02]  /*8470*/  FMUL.FTZ R9, R130, R135 ;  /* 0x0000008782097220 */ /* 0x000fc40000410000 */
[C---:B------:R-:W-:Y:S01]  /*8480*/  IMAD.U32 R8, R125.reuse, 0x10000, RZ ;  /* 0x000100007d087824 */ /* 0x040fe200078e00ff */
[----:B------:R-:W-:Y:S01]  /*8490*/  LOP3.LUT R125, R125, 0xffff0000, RZ, 0xc0, !PT ;  /* 0xffff00007d7d7812 */ /* 0x000fe200078ec0ff */
[-C--:B------:R-:W-:Y:S02]  /*84a0*/  FMUL.FTZ R130, R130, R137.reuse ;  /* 0x0000008982827220 */ /* 0x080fe40000410000 */
[C---:B------:R-:W-:Y:S02]  /*84b0*/  FFMA.FTZ R9, R10.reuse, R137, -R9 ;  /* 0x000000890a097223 */ /* 0x040fe40000010809 */
[----:B------:R-:W-:Y:S02]  /*84c0*/  FFMA.FTZ R130, R10, R135, R130 ;  /* 0x000000870a827223 */ /* 0x000fe40000010082 */
[----:B------:R-:W-:Y:S02]  /*84d0*/  FMUL.FTZ R10, R132, R8 ;  /* 0x00000008840a7220 */ /* 0x000fe40000410000 */
[----:B------:R-:W-:-:S02]  /*84e0*/  FMUL.FTZ R128, R126, R125 ;  /* 0x0000007d7e807220 */ /* 0x000fc40000410000 */
[----:B------:R-:W-:Y:S02]  /*84f0*/  FMUL.FTZ R132, R132, R11 ;  /* 0x0000000b84847220 */ /* 0x000fe40000410000 */
[----:B------:R-:W-:Y:S02]  /*8500*/  FMUL.FTZ R126, R126, R127 ;  /* 0x0000007f7e7e7220 */ /* 0x000fe40000410000 */
[C---:B------:R-:W-:Y:S01]  /*8510*/  FFMA.FTZ R134, R133.reuse, R11, -R10 ;  /* 0x0000000b85867223 */ /* 0x040fe2000001080a */
[----:B------:R-:W-:Y:S01]  /*8520*/  F2FP.BF16.PACK_AB R11, R130, R9 ;  /* 0x00000009820b723e */ /* 0x000fe200000010ff */
[----:B------:R-:W-:Y:S01]  /*8530*/  FFMA.FTZ R133, R133, R8, R132 ;  /* 0x0000000885857223 */ /* 0x000fe20000010084 */
[----:B------:R-:W-:Y:S01]  /*8540*/  F2FP.BF16.PACK_AB R10, R129, R124 ;  /* 0x0000007c810a723e */ /* 0x000fe200000010ff */
[C---:B------:R-:W-:Y:S02]  /*8550*/  FFMA.FTZ R128, R131.reuse, R127, -R128 ;  /* 0x0000007f83807223 */ /* 0x040fe40000010880 */
[----:B------:R-:W-:Y:S01]  /*8560*/  FFMA.FTZ R125, R131, R125, R126 ;  /* 0x0000007d837d7223 */ /* 0x000fe2000001007e */
[----:B------:R-:W-:-:S04]  /*8570*/  F2FP.BF16.PACK_AB R8, R133, R134 ;  /* 0x000000868508723e */ /* 0x000fc800000010ff */
[----:B------:R-:W-:-:S05]  /*8580*/  F2FP.BF16.PACK_AB R9, R125, R128 ;  /* 0x000000807d09723e */ /* 0x000fca00000010ff */
[----:B------:R1:W-:Y:S02]  /*8590*/  STS.128 [R150+0x10080], R8 ;  /* 0x0100800896007388 */ /* 0x0003e40000000c00 */
.L_x_366:
[----:B------:R-:W-:Y:S05]  /*85a0*/  BSYNC B0 ;  /* 0x0000000000007941 */ /* 0x000fea0003800000 */
.L_x_365:
[----:B-1----:R-:W-:Y:S01]  /*85b0*/  IADD3 R8, R20, 0x20, RZ ;  /* 0x0000002014087810 */ /* 0x002fe20007ffe0ff */
[----:B------:R-:W-:Y:S03]  /*85c0*/  BSSY B0, `(.L_x_367) ;  /* 0x0000031000007945 */ /* 0x000fe60003800000 */
[----:B------:R-:W-:-:S13]  /*85d0*/  ISETP.GE.AND P0, PT, R8, c[0x0][0x27c], PT ;  /* 0x00009f0008007a0c */ /* 0x000fda0003f06270 */
        /* <DEDUP_REMOVED lines=47> */
.L_x_368:
[----:B------:R-:W-:Y:S05]  /*88d0*/  BSYNC B0 ;  /* 0x0000000000007941 */ /* 0x000fea0003800000 */
.L_x_367:
        /* <DEDUP_REMOVED lines=50> */
.L_x_370:
[----:B------:R-:W-:Y:S05]  /*8c00*/  BSYNC B0 ;  /* 0x0000000000007941 */ /* 0x000fea0003800000 */
.L_x_369:
[----:B-1----:R-:W-:-:S04]  /*8c10*/  IADD3 R8, R20, 0x60, RZ ;  /* 0x0000006014087810 */ /* 0x002fc80007ffe0ff */
        /* <DEDUP_REMOVED lines=48> */
.L_x_364:
[----:B------:R-:W-:Y:S05]  /*8f20*/  BSYNC B1 ;  /* 0x0000000000017941 */ /* 0x000fea0003800000 */
.L_x_363:
[----:B-1----:R-:W-:Y:S01]  /*8f30*/  IADD3 R8, R40, 0x20, RZ ;  /* 0x0000002028087810 */ /* 0x002fe20007ffe0ff */
[----:B------:R-:W-:Y:S03]  /*8f40*/  BSSY B1, `(.L_x_371) ;  /* 0x00000cc000017945 */ /* 0x000fe60003800000 */
[----:B------:R-:W-:-:S13]  /*8f50*/  ISETP.GE.AND P0, PT, R8, UR4, PT ;  /* 0x0000000408007c0c */ /* 0x000fda000bf06270 */
        /* <DEDUP_REMOVED lines=50> */
.L_x_374:
[----:B------:R-:W-:Y:S05]  /*9280*/  BSYNC B0 ;  /* 0x0000000000007941 */ /* 0x000fea0003800000 */
.L_x_373:
        /* <DEDUP_REMOVED lines=13> */
[----:B------:R-:W-:Y:S01]  /*9360*/  LOP3.LUT R99, R80, 0xffff0000, RZ, 0xc0, !PT ;  /* 0xffff000050637812 */ /* 0x000fe200078ec0ff */
[C---:B-1----:R-:W-:Y:S01]  /*9370*/  IMAD.U32 R89, R10.reuse, 0x10000, RZ ;  /* 0x000100000a597824 */ /* 0x042fe200078e00ff */
[----:B------:R-:W-:Y:S01]  /*9380*/  LOP3.LUT R88, R10, 0xffff0000, RZ, 0xc0, !PT ;  /* 0xffff00000a587812 */ /* 0x000fe200078ec0ff */
[----:B------:R-:W-:Y:S01]  /*9390*/  IMAD.U32 R10, R11, 0x10000, RZ ;  /* 0x000100000b0a7824 */ /* 0x000fe200078e00ff */
[C---:B------:R-:W-:Y:S02]  /*93a0*/  SHF.L.U32 R97, R8.reuse, 0x10, RZ ;  /* 0x0000001008617819 */ /* 0x040fe400000006ff */
[----:B------:R-:W-:Y:S01]  /*93b0*/  LOP3.LUT R96, R8, 0xffff0000, RZ, 0xc0, !PT ;  /* 0xffff000008607812 */ /* 0x000fe200078ec0ff */
[----:B------:R-:W-:Y:S01]  /*93c0*/  IMAD.U32 R8, R71, 0x10000, RZ ;  /* 0x0001000047087824 */ /* 0x000fe200078e00ff */
[----:B------:R-:W-:Y:S01]  /*93d0*/  LOP3.LUT R90, R11, 0xffff0000, RZ, 0xc0, !PT ;  /* 0xffff00000b5a7812 */ /* 0x000fe200078ec0ff */
[----:B------:R-:W-:Y:S01]  /*93e0*/  IMAD.U32 R11, R80, 0x10000, RZ ;  /* 0x00010000500b7824 */ /* 0x000fe200078e00ff */
[----:B------:R-:W-:Y:S01]  /*93f0*/  LOP3.LUT R71, R71, 0xffff0000, RZ, 0xc0, !PT ;  /* 0xffff000047477812 */ /* 0x000fe200078ec0ff */
[CC--:B------:R-:W-:Y:S01]  /*9400*/  FMUL.FTZ R80, R88.reuse, R8.reuse ;  /* 0x0000000858507220 */ /* 0x0c0fe20000410000 */
[C---:B------:R-:W-:Y:S01]  /*9410*/  SHF.L.U32 R91, R9.reuse, 0x10, RZ ;  /* 0x00000010095b7819 */ /* 0x040fe200000006ff */
[-C--:B------:R-:W-:Y:S01]  /*9420*/  FMUL.FTZ R88, R88, R11.reuse ;  /* 0x0000000b58587220 */ /* 0x080fe20000410000 */
[----:B------:R-:W-:Y:S01]  /*9430*/  LOP3.LUT R98, R9, 0xffff0000, RZ, 0xc0, !PT ;  /* 0xffff000009627812 */ /* 0x000fe200078ec0ff */
        /* <DEDUP_REMOVED lines=13> */
[-C--:B------:R-:W-:Y:S02]  /*9510*/  FMUL.FTZ R98, R98, R81.reuse ;  /* 0x0000005162627220 */ /* 0x080fe40000410000 */
[----:B------:R-:W-:Y:S02]  /*9520*/  FFMA.FTZ R88, R91, R81, -R88 ;  /* 0x000000515b587223 */ /* 0x000fe40000010858 */
[C---:B------:R-:W-:Y:S01]  /*9530*/  FFMA.FTZ R71, R97.reuse, R11, -R10 ;  /* 0x0000000b61477223 */ /* 0x040fe2000001080a */
[----:B------:R-:W-:Y:S01]  /*9540*/  F2FP.BF16.PACK_AB R11, R90, R9 ;  /* 0x000000095a0b723e */ /* 0x000fe200000010ff */
[----:B------:R-:W-:Y:S01]  /*9550*/  FFMA.FTZ R8, R97, R8, R96 ;  /* 0x0000000861087223 */ /* 0x000fe20000010060 */
[----:B------:R-:W-:Y:S01]  /*9560*/  F2FP.BF16.PACK_AB R10, R89, R80 ;  /* 0x00000050590a723e */ /* 0x000fe200000010ff */
[----:B------:R-:W-:-:S03]  /*9570*/  FFMA.FTZ R91, R91, R72, R98 ;  /* 0x000000485b5b7223 */ /* 0x000fc60000010062 */
[----:B------:R-:W-:Y:S02]  /*9580*/  F2FP.BF16.PACK_AB R8, R8, R71 ;  /* 0x000000470808723e */ /* 0x000fe400000010ff */
[----:B------:R-:W-:-:S05]  /*9590*/  F2FP.BF16.PACK_AB R9, R91, R88 ;  /* 0x000000585b09723e */ /* 0x000fca00000010ff */
[----:B------:R1:W-:Y:S02]  /*95a0*/  STS.128 [R150+0x15080], R8 ;  /* 0x0150800896007388 */ /* 0x0003e40000000c00 */
.L_x_376:
[----:B------:R-:W-:Y:S05]  /*95b0*/  BSYNC B0 ;  /* 0x0000000000007941 */ /* 0x000fea0003800000 */
.L_x_375:
        /* <DEDUP_REMOVED lines=23> */
[----:B------:R-:W-:Y:S01]  /*9730*/  FMUL.FTZ R66, R71, R8 ;  /* 0x0000000847427220 */ /* 0x000fe20000410000 */
[----:B------:R-:W-:Y:S01]  /*9740*/  SHF.L.U32 R81, R9, 0x10, RZ ;  /* 0x0000001009517819 */ /* 0x000fe200000006ff */
[----:B------:R-:W-:Y:S01]  /*9750*/  FMUL.FTZ R71, R71, R11 ;  /* 0x0000000b47477220 */ /* 0x000fe20000410000 */
[----:B------:R-:W-:Y:S01]  /*9760*/  LOP3.LUT R90, R9, 0xffff0000, RZ, 0xc0, !PT ;  /* 0xffff0000095a7812 */ /* 0x000fe200078ec0ff */
[----:B------:R-:W-:-:S02]  /*9770*/  FMUL.FTZ R9, R80, R63 ;  /* 0x0000003f50097220 */ /* 0x000fc40000410000 */
[C---:B------:R-:W-:Y:S02]  /*9780*/  FFMA.FTZ R71, R72.reuse, R8, R71 ;  /* 0x0000000848477223 */ /* 0x040fe40000010047 */
[----:B------:R-:W-:Y:S01]  /*9790*/  FFMA.FTZ R66, R72, R11, -R66 ;  /* 0x0000000b48427223 */ /* 0x000fe20000010842 */
[----:B------:R-:W-:Y:S01]  /*97a0*/  SHF.L.U32 R11, R70, 0x10, RZ ;  /* 0x00000010460b7819 */ /* 0x000fe200000006ff */
[C---:B------:R-:W-:Y:S01]  /*97b0*/  IMAD.U32 R8, R65.reuse, 0x10000, RZ ;  /* 0x0001000041087824 */ /* 0x040fe200078e00ff */
[----:B------:R-:W-:Y:S01]  /*97c0*/  LOP3.LUT R65, R65, 0xffff0000, RZ, 0xc0, !PT ;  /* 0xffff000041417812 */ /* 0x000fe200078ec0ff */
[-C--:B------:R-:W-:Y:S01]  /*97d0*/  FMUL.FTZ R80, R80, R91.reuse ;  /* 0x0000005b50507220 */ /* 0x080fe20000410000 */
[----:B------:R-:W-:Y:S01]  /*97e0*/  LOP3.LUT R70, R70, 0xffff0000, RZ, 0xc0, !PT ;  /* 0xffff000046467812 */ /* 0x000fe200078ec0ff */
[C---:B------:R-:W-:Y:S02]  /*97f0*/  FFMA.FTZ R9, R10.reuse, R91, -R9 ;  /* 0x0000005b0a097223 */ /* 0x040fe40000010809 */
[----:B------:R-:W-:-:S02]  /*9800*/  FFMA.FTZ R80, R10, R63, R80 ;  /* 0x0000003f0a507223 */ /* 0x000fc40000010050 */
[----:B------:R-:W-:Y:S02]  /*9810*/  FMUL.FTZ R10, R88, R8 ;  /* 0x00000008580a7220 */ /* 0x000fe40000410000 */
[----:B------:R-:W-:Y:S02]  /*9820*/  FMUL.FTZ R63, R90, R65 ;  /* 0x000000415a3f7220 */ /* 0x000fe40000410000 */
[-C--:B------:R-:W-:Y:S02]  /*9830*/  FMUL.FTZ R88, R88, R11.reuse ;  /* 0x0000000b58587220 */ /* 0x080fe40000410000 */
[----:B------:R-:W-:Y:S02]  /*9840*/  FMUL.FTZ R90, R90, R70 ;  /* 0x000000465a5a7220 */ /* 0x000fe40000410000 */
[C---:B------:R-:W-:Y:S01]  /*9850*/  FFMA.FTZ R72, R89.reuse, R11, -R10 ;  /* 0x0000000b59487223 */ /* 0x040fe2000001080a */
[----:B------:R-:W-:Y:S01]  /*9860*/  F2FP.BF16.PACK_AB R11, R80, R9 ;  /* 0x00000009500b723e */ /* 0x000fe200000010ff */
[----:B------:R-:W-:Y:S01]  /*9870*/  FFMA.FTZ R89, R89, R8, R88 ;  /* 0x0000000859597223 */ /* 0x000fe20000010058 */
[----:B------:R-:W-:Y:S01]  /*9880*/  F2FP.BF16.PACK_AB R10, R71, R66 ;  /* 0x00000042470a723e */ /* 0x000fe200000010ff */
[----:B------:R-:W-:-:S02]  /*9890*/  FFMA.FTZ R63, R81, R70, -R63 ;  /* 0x00000046513f7223 */ /* 0x000fc4000001083f */
[----:B------:R-:W-:Y:S01]  /*98a0*/  FFMA.FTZ R90, R81, R65, R90 ;  /* 0x00000041515a7223 */ /* 0x000fe2000001005a */
[----:B------:R-:W-:-:S04]  /*98b0*/  F2FP.BF16.PACK_AB R8, R89, R72 ;  /* 0x000000485908723e */ /* 0x000fc800000010ff */
[----:B------:R-:W-:-:S05]  /*98c0*/  F2FP.BF16.PACK_AB R9, R90, R63 ;  /* 0x0000003f5a09723e */ /* 0x000fca00000010ff */
[----:B------:R1:W-:Y:S02]  /*98d0*/  STS.128 [R150+0x19080], R8 ;  /* 0x0190800896007388 */ /* 0x0003e40000000c00 */
.L_x_378:
[----:B------:R-:W-:Y:S05]  /*98e0*/  BSYNC B0 ;  /* 0x0000000000007941 */ /* 0x000fea0003800000 */
.L_x_377:
        /* <DEDUP_REMOVED lines=11> */
[----:B------:R-:W-:Y:S01]  /*99a0*/  PRMT R59, R59, 0x5410, R66 ;  /* 0x000054103b3b7816 */ /* 0x000fe20000000042 */
[C---:B------:R-:W-:Y:S01]  /*99b0*/  IMAD.U32 R66, R61.reuse, 0x10000, RZ ;  /* 0x000100003d427824 */ /* 0x040fe200078e00ff */
[----:B------:R-:W-:Y:S02]  /*99c0*/  LOP3.LUT R80, R61, 0xffff0000, RZ, 0xc0, !PT ;  /* 0xffff00003d507812 */ /* 0x000fe400078ec0ff */
[C---:B-1----:R-:W-:Y:S01]  /*99d0*/  LOP3.LUT R63, R10.reuse, 0xffff0000, RZ, 0xc0, !PT ;  /* 0xffff00000a3f7812 */ /* 0x042fe200078ec0ff */
[----:B------:R-:W-:Y:S01]  /*99e0*/  IMAD.U32 R65, R10, 0x10000, RZ ;  /* 0x000100000a417824 */ /* 0x000fe200078e00ff */
[C---:B------:R-:W-:Y:S01]  /*99f0*/  SHF.L.U32 R72, R8.reuse, 0x10, RZ ;  /* 0x0000001008487819 */ /* 0x040fe200000006ff */
[C---:B------:R-:W-:Y:S01]  /*9a00*/  IMAD.U32 R10, R11.reuse, 0x10000, RZ ;  /* 0x000100000b0a7824 */ /* 0x040fe200078e00ff */
[----:B------:R-:W-:Y:S01]  /*9a10*/  LOP3.LUT R71, R8, 0xffff0000, RZ, 0xc0, !PT ;  /* 0xffff000008477812 */ /* 0x000fe200078ec0ff */
[----:B------:R-:W-:Y:S01]  /*9a20*/  IMAD.U32 R8, R58, 0x10000, RZ ;  /* 0x000100003a087824 */ /* 0x000fe200078e00ff */
[----:B------:R-:W-:-:S02]  /*9a30*/  LOP3.LUT R11, R11, 0xffff0000, RZ, 0xc0, !PT ;  /* 0xffff00000b0b7812 */ /* 0x000fc400078ec0ff */
[----:B------:R-:W-:Y:S01]  /*9a40*/  LOP3.LUT R58, R58, 0xffff0000, RZ, 0xc0, !PT ;  /* 0xffff00003a3a7812 */ /* 0x000fe200078ec0ff */
[----:B------:R-:W-:Y:S01]  /*9a50*/  FMUL.FTZ R61, R63, R8 ;  /* 0x000000083f3d7220 */ /* 0x000fe20000410000 */
[----:B------:R-:W-:Y:S01]  /*9a60*/  SHF.L.U32 R70, R9, 0x10, RZ ;  /* 0x0000001009467819 */ /* 0x000fe200000006ff */
[----:B------:R-:W-:Y:S01]  /*9a70*/  FMUL.FTZ R63, R63, R66 ;  /* 0x000000423f3f7220 */ /* 0x000fe20000410000 */
[----:B------:R-:W-:Y:S01]  /*9a80*/  LOP3.LUT R81, R9, 0xffff0000, RZ, 0xc0, !PT ;  /* 0xffff000009517812 */ /* 0x000fe200078ec0ff */
[----:B------:R-:W-:Y:S02]  /*9a90*/  FMUL.FTZ R9, R11, R58 ;  /* 0x0000003a0b097220 */ /* 0x000fe40000410000 */
[C---:B------:R-:W-:Y:S02]  /*9aa0*/  FFMA.FTZ R8, R65.reuse, R8, R63 ;  /* 0x0000000841087223 */ /* 0x040fe4000001003f */
[----:B------:R-:W-:Y:S01]  /*9ab0*/  FFMA.FTZ R61, R65, R66, -R61 ;  /* 0x00000042413d7223 */ /* 0x000fe2000001083d */
[C---:B------:R-:W-:Y:S01]  /*9ac0*/  SHF.L.U32 R65, R62.reuse, 0x10, RZ ;  /* 0x000000103e417819 */ /* 0x040fe200000006ff */
[C---:B------:R-:W-:Y:S01]  /*9ad0*/  IMAD.U32 R63, R59.reuse, 0x10000, RZ ;  /* 0x000100003b3f7824 */ /* 0x040fe200078e00ff */
[----:B------:R-:W-:Y:S01]  /*9ae0*/  LOP3.LUT R59, R59, 0xffff0000, RZ, 0xc0, !PT ;  /* 0xffff00003b3b7812 */ /* 0x000fe200078ec0ff */
[-C--:B------:R-:W-:Y:S01]  /*9af0*/  FMUL.FTZ R11, R11, R80.reuse ;  /* 0x000000500b0b7220 */ /* 0x080fe20000410000 */
[----:B------:R-:W-:Y:S01]  /*9b00*/  LOP3.LUT R62, R62, 0xffff0000, RZ, 0xc0, !PT ;  /* 0xffff00003e3e7812 */ /* 0x000fe200078ec0ff */
[----:B------:R-:W-:-:S02]  /*9b10*/  FFMA.FTZ R9, R10, R80, -R9 ;  /* 0x000000500a097223 */ /* 0x000fc40000010809 */
[----:B------:R-:W-:Y:S02]  /*9b20*/  FFMA.FTZ R58, R10, R58, R11 ;  /* 0x0000003a0a3a7223 */ /* 0x000fe4000001000b */
[----:B------:R-:W-:Y:S02]  /*9b30*/  FMUL.FTZ R10, R71, R63 ;  /* 0x0000003f470a7220 */ /* 0x000fe40000410000 */
[----:B------:R-:W-:Y:S02]  /*9b40*/  FMUL.FTZ R11, R81, R59 ;  /* 0x0000003b510b7220 */ /* 0x000fe40000410000 */
[-C--:B------:R-:W-:Y:S02]  /*9b50*/  FMUL.FTZ R71, R71, R65.reuse ;  /* 0x0000004147477220 */ /* 0x080fe40000410000 */
[----:B------:R-:W-:Y:S02]  /*9b60*/  FMUL.FTZ R81, R81, R62 ;  /* 0x0000003e51517220 */ /* 0x000fe40000410000 */
[----:B------:R-:W-:Y:S01]  /*9b70*/  FFMA.FTZ R65, R72, R65, -R10 ;  /* 0x0000004148417223 */ /* 0x000fe2000001080a */
[----:B------:R-:W-:Y:S01]  /*9b80*/  F2FP.BF16.PACK_AB R10, R8, R61 ;  /* 0x0000003d080a723e */ /* 0x000fe200000010ff */
[----:B------:R-:W-:-:S02]  /*9b90*/  FFMA.FTZ R72, R72, R63, R71 ;  /* 0x0000003f48487223 */ /* 0x000fc40000010047 */
[----:B------:R-:W-:Y:S01]  /*9ba0*/  FFMA.FTZ R62, R70, R62, -R11 ;  /* 0x0000003e463e7223 */ /* 0x000fe2000001080b */
[----:B------:R-:W-:Y:S01]  /*9bb0*/  F2FP.BF16.PACK_AB R11, R58, R9 ;  /* 0x000000093a0b723e */ /* 0x000fe200000010ff */
[----:B------:R-:W-:Y:S01]  /*9bc0*/  FFMA.FTZ R81, R70, R59, R81 ;  /* 0x0000003b46517223 */ /* 0x000fe20000010051 */
[----:B------:R-:W-:-:S04]  /*9bd0*/  F2FP.BF16.PACK_AB R8, R72, R65 ;  /* 0x000000414808723e */ /* 0x000fc800000010ff */
[----:B------:R-:W-:-:S05]  /*9be0*/  F2FP.BF16.PACK_AB R9, R81, R62 ;  /* 0x0000003e5109723e */ /* 0x000fca00000010ff */
[----:B------:R1:W-:Y:S02]  /*9bf0*/  STS.128 [R150+0x1d080], R8 ;  /* 0x01d0800896007388 */ /* 0x0003e40000000c00 */
.L_x_372:
[----:B------:R-:W-:Y:S05]  /*9c00*/  BSYNC B1 ;  /* 0x0000000000017941 */ /* 0x000fea0003800000 */
.L_x_371:
        /* <DEDUP_REMOVED lines=15> */
[----:B------:R-:W-:Y:S02]  /*9d00*/  LOP3.LUT R66, R56, 0xffff0000, RZ, 0xc0, !PT ;  /* 0xffff000038427812 */ /* 0x000fe400078ec0ff */
[----:B------:R-:W-:Y:S01]  /*9d10*/  PRMT R55, R55, 0x5410, R62 ;  /* 0x0000541037377816 */ /* 0x000fe2000000003e */
[C---:B-1----:R-:W-:Y:S01]  /*9d20*/  IMAD.U32 R59, R10.reuse, 0x10000, RZ ;  /* 0x000100000a3b7824 */ /* 0x042fe200078e00ff */
[----:B------:R-:W-:Y:S01]  /*9d30*/  LOP3.LUT R58, R10, 0xffff0000, RZ, 0xc0, !PT ;  /* 0xffff00000a3a7812 */ /* 0x000fe200078ec0ff */
[C---:B------:R-:W-:Y:S01]  /*9d40*/  IMAD.U32 R10, R11.reuse, 0x10000, RZ ;  /* 0x000100000b0a7824 */ /* 0x040fe200078e00ff */
[C---:B------:R-:W-:Y:S02]  /*9d50*/  SHF.L.U32 R65, R8.reuse, 0x10, RZ ;  /* 0x0000001008417819 */ /* 0x040fe400000006ff */
[----:B------:R-:W-:Y:S01]  /*9d60*/  LOP3.LUT R63, R8, 0xffff0000, RZ, 0xc0, !PT ;  /* 0xffff0000083f7812 */ /* 0x000fe200078ec0ff */
[----:B------:R-:W-:Y:S01]  /*9d70*/  IMAD.U32 R8, R54, 0x10000, RZ ;  /* 0x0001000036087824 */ /* 0x000fe200078e00ff */
[----:B------:R-:W-:Y:S01]  /*9d80*/  LOP3.LUT R61, R11, 0xffff0000, RZ, 0xc0, !PT ;  /* 0xffff00000b3d7812 */ /* 0x000fe200078ec0ff */
[----:B------:R-:W-:Y:S01]  /*9d90*/  IMAD.U32 R11, R56, 0x10000, RZ ;  /* 0x00010000380b7824 */ /* 0x000fe200078e00ff */
[----:B------:R-:W-:Y:S01]  /*9da0*/  LOP3.LUT R54, R54, 0xffff0000, RZ, 0xc0, !PT ;  /* 0xffff000036367812 */ /* 0x000fe200078ec0ff */
[C---:B------:R-:W-:Y:S01]  /*9db0*/  FMUL.FTZ R56, R58.reuse, R8 ;  /* 0x000000083a387220 */ /* 0x040fe20000410000 */
[C---:B------:R-:W-:Y:S01]  /*9dc0*/  SHF.L.U32 R62, R9.reuse, 0x10, RZ ;  /* 0x00000010093e7819 */ /* 0x040fe200000006ff */
[-C--:B------:R-:W-:Y:S01]  /*9dd0*/  FMUL.FTZ R58, R58, R11.reuse ;  /* 0x0000000b3a3a7220 */ /* 0x080fe20000410000 */
[----:B------:R-:W-:Y:S01]  /*9de0*/  LOP3.LUT R70, R9, 0xffff0000, RZ, 0xc0, !PT ;  /* 0xffff000009467812 */ /* 0x000fe200078ec0ff */
[----:B------:R-:W-:-:S02]  /*9df0*/  FFMA.FTZ R56, R59, R11, -R56 ;  /* 0x0000000b3b387223 */ /* 0x000fc40000010838 */
[----:B------:R-:W-:Y:S01]  /*9e00*/  FFMA.FTZ R59, R59, R8, R58 ;  /* 0x000000083b3b7223 */ /* 0x000fe2000001003a */
[----:B------:R-:W-:Y:S01]  /*9e10*/  SHF.L.U32 R58, R57, 0x10, RZ ;  /* 0x00000010393a7819 */ /* 0x000fe200000006ff */
[----:B------:R-:W-:Y:S01]  /*9e20*/  FMUL.FTZ R9, R61, R54 ;  /* 0x000000363d097220 */ /* 0x000fe20000410000 */
[----:B------:R-:W-:Y:S01]  /*9e30*/  LOP3.LUT R57, R57, 0xffff0000, RZ, 0xc0, !PT ;  /* 0xffff000039397812 */ /* 0x000fe200078ec0ff */
[C---:B------:R-:W-:Y:S01]  /*9e40*/  IMAD.U32 R8, R55.reuse, 0x10000, RZ ;  /* 0x0001000037087824 */ /* 0x040fe200078e00ff */
[----:B------:R-:W-:Y:S01]  /*9e50*/  LOP3.LUT R55, R55, 0xffff0000, RZ, 0xc0, !PT ;  /* 0xffff000037377812 */ /* 0x000fe200078ec0ff */
[-C--:B------:R-:W-:Y:S02]  /*9e60*/  FMUL.FTZ R61, R61, R66.reuse ;  /* 0x000000423d3d7220 */ /* 0x080fe40000410000 */
[C---:B------:R-:W-:Y:S02]  /*9e70*/  FFMA.FTZ R9, R10.reuse, R66, -R9 ;  /* 0x000000420a097223 */ /* 0x040fe40000010809 */
[----:B------:R-:W-:-:S02]  /*9e80*/  FFMA.FTZ R54, R10, R54, R61 ;  /* 0x000000360a367223 */ /* 0x000fc4000001003d */
[C---:B------:R-:W-:Y:S02]  /*9e90*/  FMUL.FTZ R10, R63.reuse, R8 ;  /* 0x000000083f0a7220 */ /* 0x040fe40000410000 */
[C---:B------:R-:W-:Y:S02]  /*9ea0*/  FMUL.FTZ R11, R70.reuse, R55 ;  /* 0x00000037460b7220 */ /* 0x040fe40000410000 */
        /* <DEDUP_REMOVED lines=11> */
.L_x_382:
[----:B------:R-:W-:Y:S05]  /*9f60*/  BSYNC B0 ;  /* 0x0000000000007941 */ /* 0x000fea0003800000 */
.L_x_381:
        /* <DEDUP_REMOVED lines=50> */
.L_x_384:
[----:B------:R-:W-:Y:S05]  /*a290*/  BSYNC B0 ;  /* 0x0000000000007941 */ /* 0x000fea0003800000 */
.L_x_383:
        /* <DEDUP_REMOVED lines=50> */
.L_x_386:
[----:B------:R-:W-:Y:S05]  /*a5c0*/  BSYNC B0 ;  /* 0x0000000000007941 */ /* 0x000fea0003800000 */
.L_x_385:
        /* <DEDUP_REMOVED lines=22> */
[----:B------:R-:W-:Y:S01]  /*a730*/  LOP3.LUT R39, R39, 0xffff0000, RZ, 0xc0, !PT ;  /* 0xffff000027277812 */ /* 0x000fe200078ec0ff */
[-C--:B------:R-:W-:Y:S01]  /*a740*/  FMUL.FTZ R46, R46, R11.reuse ;  /* 0x0000000b2e2e7220 */ /* 0x080fe20000410000 */
[----:B------:R-:W-:Y:S01]  /*a750*/  SHF.L.U32 R49, R9, 0x10, RZ ;  /* 0x0000001009317819 */ /* 0x000fe200000006ff */
[----:B------:R-:W-:Y:S01]  /*a760*/  FFMA.FTZ R52, R47, R11, -R52 ;  /* 0x0000000b2f347223 */ /* 0x000fe20000010834 */
[----:B------:R-:W-:Y:S01]  /*a770*/  LOP3.LUT R53, R9, 0xffff0000, RZ, 0xc0, !PT ;  /* 0xffff000009357812 */ /* 0x000fe200078ec0ff */
[----:B------:R-:W-:Y:S01]  /*a780*/  FFMA.FTZ R47, R47, R8, R46 ;  /* 0x000000082f2f7223 */ /* 0x000fe2000001002e */
[----:B------:R-:W-:Y:S01]  /*a790*/  SHF.L.U32 R11, R42, 0x10, RZ ;  /* 0x000000102a0b7819 */ /* 0x000fe200000006ff */
[----:B------:R-:W-:Y:S01]  /*a7a0*/  FMUL.FTZ R9, R48, R35 ;  /* 0x0000002330097220 */ /* 0x000fe20000410000 */
[----:B------:R-:W-:Y:S01]  /*a7b0*/  LOP3.LUT R42, R42, 0xffff0000, RZ, 0xc0, !PT ;  /* 0xffff00002a2a7812 */ /* 0x000fe200078ec0ff */
[C---:B------:R-:W-:Y:S01]  /*a7c0*/  IMAD.U32 R8, R38.reuse, 0x10000, RZ ;  /* 0x0001000026087824 */ /* 0x040fe200078e00ff */
[----:B------:R-:W-:Y:S01]  /*a7d0*/  LOP3.LUT R38, R38, 0xffff0000, RZ, 0xc0, !PT ;  /* 0xffff000026267812 */ /* 0x000fe200078ec0ff */
[----:B------:R-:W-:-:S02]  /*a7e0*/  FMUL.FTZ R48, R48, R39 ;  /* 0x0000002730307220 */ /* 0x000fc40000410000 */
[C---:B------:R-:W-:Y:S02]  /*a7f0*/  FFMA.FTZ R9, R10.reuse, R39, -R9 ;  /* 0x000000270a097223 */ /* 0x040fe40000010809 */
[----:B------:R-:W-:Y:S02]  /*a800*/  FFMA.FTZ R48, R10, R35, R48 ;  /* 0x000000230a307223 */ /* 0x000fe40000010030 */
[C---:B------:R-:W-:Y:S02]  /*a810*/  FMUL.FTZ R10, R50.reuse, R8 ;  /* 0x00000008320a7220 */ /* 0x040fe40000410000 */
[C---:B------:R-:W-:Y:S02]  /*a820*/  FMUL.FTZ R35, R53.reuse, R38 ;  /* 0x0000002635237220 */ /* 0x040fe40000410000 */
[----:B------:R-:W-:Y:S02]  /*a830*/  FMUL.FTZ R50, R50, R11 ;  /* 0x0000000b32327220 */ /* 0x000fe40000410000 */
[----:B------:R-:W-:-:S02]  /*a840*/  FMUL.FTZ R53, R53, R42 ;  /* 0x0000002a35357220 */ /* 0x000fc40000410000 */
        /* <DEDUP_REMOVED lines=9> */
.L_x_380:
[----:B------:R-:W-:Y:S05]  /*a8e0*/  BSYNC B1 ;  /* 0x0000000000017941 */ /* 0x000fea0003800000 */
.L_x_379:
[----:B-1----:R-:W-:-:S04]  /*a8f0*/  IADD3 R8, R40, 0x60, RZ ;  /* 0x0000006028087810 */ /* 0x002fc80007ffe0ff */
        /* <DEDUP_REMOVED lines=26> */
[-C--:B------:R-:W-:Y:S01]  /*aaa0*/  FMUL.FTZ R35, R35, R11.reuse ;  /* 0x0000000b23237220 */ /* 0x080fe20000410000 */
[----:B------:R-:W-:Y:S01]  /*aab0*/  LOP3.LUT R49, R9, 0xffff0000, RZ, 0xc0, !PT ;  /* 0xffff000009317812 */ /* 0x000fe200078ec0ff */
[----:B------:R-:W-:-:S02]  /*aac0*/  FFMA.FTZ R33, R38, R11, -R33 ;  /* 0x0000000b26217223 */ /* 0x000fc40000010821 */
[CC--:B------:R-:W-:Y:S02]  /*aad0*/  FMUL.FTZ R9, R39.reuse, R25.reuse ;  /* 0x0000001927097220 */ /* 0x0c0fe40000410000 */
[----:B------:R-:W-:Y:S01]  /*aae0*/  FFMA.FTZ R8, R38, R8, R35 ;  /* 0x0000000826087223 */ /* 0x000fe20000010023 */
[----:B------:R-:W-:Y:S01]  /*aaf0*/  SHF.L.U32 R35, R34, 0x10, RZ ;  /* 0x0000001022237819 */ /* 0x000fe200000006ff */
[C---:B------:R-:W-:Y:S01]  /*ab00*/  IMAD.U32 R11, R32.reuse, 0x10000, RZ ;  /* 0x00010000200b7824 */ /* 0x040fe200078e00ff */
[----:B------:R-:W-:Y:S01]  /*ab10*/  LOP3.LUT R32, R32, 0xffff0000, RZ, 0xc0, !PT ;  /* 0xffff000020207812 */ /* 0x000fe200078ec0ff */
[-C--:B------:R-:W-:Y:S01]  /*ab20*/  FMUL.FTZ R39, R39, R48.reuse ;  /* 0x0000003027277220 */ /* 0x080fe20000410000 */
[----:B------:R-:W-:Y:S01]  /*ab30*/  LOP3.LUT R34, R34, 0xffff0000, RZ, 0xc0, !PT ;  /* 0xffff000022227812 */ /* 0x000fe200078ec0ff */
[C---:B------:R-:W-:Y:S02]  /*ab40*/  FFMA.FTZ R9, R10.reuse, R48, -R9 ;  /* 0x000000300a097223 */ /* 0x040fe40000010809 */
[----:B------:R-:W-:-:S02]  /*ab50*/  FFMA.FTZ R38, R10, R25, R39 ;  /* 0x000000190a267223 */ /* 0x000fc40000010027 */
[C---:B------:R-:W-:Y:S02]  /*ab60*/  FMUL.FTZ R10, R46.reuse, R11 ;  /* 0x0000000b2e0a7220 */ /* 0x040fe40000410000 */
[C---:B------:R-:W-:Y:S02]  /*ab70*/  FMUL.FTZ R25, R49.reuse, R32 ;  /* 0x0000002031197220 */ /* 0x040fe40000410000 */
[-C--:B------:R-:W-:Y:S02]  /*ab80*/  FMUL.FTZ R46, R46, R35.reuse ;  /* 0x000000232e2e7220 */ /* 0x080fe40000410000 */
[-C--:B------:R-:W-:Y:S02]  /*ab90*/  FMUL.FTZ R49, R49, R34.reuse ;  /* 0x0000002231317220 */ /* 0x080fe40000410000 */
        /* <DEDUP_REMOVED lines=9> */
.L_x_389:
[----:B------:R-:W-:Y:S05]  /*ac30*/  BSYNC B0 ;  /* 0x0000000000007941 */ /* 0x000fea0003800000 */
.L_x_388:
[----:B-1----:R-:W-:Y:S01]  /*ac40*/  IADD3 R8, R20, 0x20, RZ ;  /* 0x0000002014087810 */ /* 0x002fe20007ffe0ff */
[----:B------:R-:W-:Y:S03]  /*ac50*/  BSSY B0, `(.L_x_390) ;  /* 0x0000031000007945 */ /* 0x000fe60003800000 */
[----:B------:R-:W-:-:S13]  /*ac60*/  ISETP.GE.AND P0, PT, R8, c[0x0][0x27c], PT ;  /* 0x00009f0008007a0c */ /* 0x000fda0003f06270 */
[----:B------:R-:W-:Y:S05]  /*ac70*/  @P0 BRA `(.L_x_391) ;  /* 0x000002e000000947 */ /* 0x000fea0003800000 */
[----:B------:R-:W1:Y:S01]  /*ac80*/  LDS.128 R8, [R150+0x17080] ;  /* 0x0170800096087984 */ /* 0x000e620000000c00 */
[--C-:B------:R-:W-:Y:S02]  /*ac90*/  SHF.R.U64 R33, R44, 0x10, R45.reuse ;  /* 0x000000102c217819 */ /* 0x100fe4000000122d */
[----:B------:R-:W-:Y:S02]  /*aca0*/  SHF.R.U32.HI R44, RZ, 0x10, R45 ;  /* 0x00000010ff2c7819 */ /* 0x000fe4000001162d */
[--C-:B------:R-:W-:Y:S02]  /*acb0*/  SHF.R.U64 R25, R68, 0x10, R69.reuse ;  /* 0x0000001044197819 */ /* 0x100fe40000001245 */
[----:B------:R-:W-:Y:S02]  /*acc0*/  SHF.R.U32.HI R68, RZ, 0x10, R69 ;  /* 0x00000010ff447819 */ /* 0x000fe40000011645 */
[----:B------:R-:W-:Y:S02]  /*acd0*/  PRMT R21, R21, 0x5410, R44 ;  /* 0x0000541015157816 */ /* 0x000fe4000000002c */
[----:B------:R-:W-:-:S02]  /*ace0*/  PRMT R23, R23, 0x5410, R68 ;  /* 0x0000541017177816 */ /* 0x000fc40000000044 */
[----:B------:R-:W-:Y:S02]  /*acf0*/  PRMT R24, R24, 0x5410, R25 ;  /* 0x0000541018187816 */ /* 0x000fe40000000019 */
[----:B------:R-:W-:Y:S02]  /*ad00*/  PRMT R22, R22, 0x5410, R33 ;  /* 0x0000541016167816 */ /* 0x000fe40000000021 */
[----:B------:R-:W-:Y:S02]  /*ad10*/  LOP3.LUT R39, R23, 0xffff0000, RZ, 0xc0, !PT ;  /* 0xffff000017277812 */ /* 0x000fe400078ec0ff */
[----:B------:R-:W-:Y:S02]  /*ad20*/  LOP3.LUT R45, R24, 0xffff0000, RZ, 0xc0, !PT ;  /* 0xffff0000182d7812 */ /* 0x000fe400078ec0ff */
[----:B-1----:R-:W-:Y:S01]  /*ad30*/  SHF.L.U32 R38, R8, 0x10, RZ ;  /* 0x0000001008267819 */ /* 0x002fe200000006ff */
[----:B------:R-:W-:Y:S01]  /*ad40*/  IMAD.U32 R32, R10, 0x10000, RZ ;  /* 0x000100000a207824 */ /* 0x000fe200078e00ff */
[----:B------:R-:W-:Y:S01]  /*ad50*/  LOP3.LUT R35, R8, 0xffff0000, RZ, 0xc0, !PT ;  /* 0xffff000008237812 */ /* 0x000fe200078ec0ff */
[----:B------:R-:W-:Y:S01]  /*ad60*/  IMAD.U32 R8, R21, 0x10000, RZ ;  /* 0x0001000015087824 */ /* 0x000fe200078e00ff */
[----:B------:R-:W-:Y:S01]  /*ad70*/  LOP3.LUT R25, R10, 0xffff0000, RZ, 0xc0, !PT ;  /* 0xffff00000a197812 */ /* 0x000fe200078ec0ff */
[C---:B------:R-:W-:Y:S01]  /*ad80*/  IMAD.U32 R10, R11.reuse, 0x10000, RZ ;  /* 0x000100000b0a7824 */ /* 0x040fe200078e00ff */
        /* <DEDUP_REMOVED lines=8> */
[-C--:B------:R-:W-:Y:S02]  /*ae10*/  FMUL.FTZ R33, R33, R39.reuse ;  /* 0x0000002721217220 */ /* 0x080fe40000410000 */
[----:B------:R-:W-:Y:S01]  /*ae20*/  FFMA.FTZ R9, R10, R39, -R9 ;  /* 0x000000270a097223 */ /* 0x000fe20000010809 */
[----:B------:R-:W-:Y:S01]  /*ae30*/  LOP3.LUT R39, R22, 0xffff0000, RZ, 0xc0, !PT ;  /* 0xffff000016277812 */ /* 0x000fe200078ec0ff */
[C---:B------:R-:W-:Y:S02]  /*ae40*/  FFMA.FTZ R23, R32.reuse, R11, -R23 ;  /* 0x0000000b20177223 */ /* 0x040fe40000010817 */
[----:B------:R-:W-:Y:S01]  /*ae50*/  FFMA.FTZ R8, R32, R8, R25 ;  /* 0x0000000820087223 */ /* 0x000fe20000010019 */
[----:B------:R-:W-:Y:S01]  /*ae60*/  SHF.L.U32 R25, R24, 0x10, RZ ;  /* 0x0000001018197819 */ /* 0x000fe200000006ff */
[----:B------:R-:W-:Y:S02]  /*ae70*/  IMAD.U32 R11, R22, 0x10000, RZ ;  /* 0x00010000160b7824 */ /* 0x000fe400078e00ff */
[----:B------:R-:W-:-:S02]  /*ae80*/  FFMA.FTZ R22, R10, R21, R33 ;  /* 0x000000150a167223 */ /* 0x000fc40000010021 */
[C---:B------:R-:W-:Y:S02]  /*ae90*/  FMUL.FTZ R10, R35.reuse, R11 ;  /* 0x0000000b230a7220 */ /* 0x040fe40000410000 */
[C---:B------:R-:W-:Y:S02]  /*aea0*/  FMUL.FTZ R21, R42.reuse, R39 ;  /* 0x000000272a157220 */ /* 0x040fe40000410000 */
[----:B------:R-:W-:Y:S02]  /*aeb0*/  FMUL.FTZ R35, R35, R25 ;  /* 0x0000001923237220 */ /* 0x000fe40000410000 */
[----:B------:R-:W-:Y:S02]  /*aec0*/  FMUL.FTZ R42, R42, R45 ;  /* 0x0000002d2a2a7220 */ /* 0x000fe40000410000 */
[----:B------:R-:W-:Y:S01]  /*aed0*/  FFMA.FTZ R25, R38, R25, -R10 ;  /* 0x0000001926197223 */ /* 0x000fe2000001080a */
        /* <DEDUP_REMOVED lines=8> */
.L_x_391:
[----:B------:R-:W-:Y:S05]  /*af60*/  BSYNC B0 ;  /* 0x0000000000007941 */ /* 0x000fea0003800000 */
.L_x_390:
        /* <DEDUP_REMOVED lines=37> */
[CC--:B------:R-:W-:Y:S02]  /*b1c0*/  FMUL.FTZ R10, R25.reuse, R8.reuse ;  /* 0x00000008190a7220 */ /* 0x0c0fe40000410000 */
        /* <DEDUP_REMOVED lines=12> */
.L_x_393:
[----:B------:R-:W-:Y:S05]  /*b290*/  BSYNC B0 ;  /* 0x0000000000007941 */ /* 0x000fea0003800000 */
.L_x_392:
[----:B------:R-:W-:-:S04]  /*b2a0*/  IADD3 R20, R20, 0x60, RZ ;  /* 0x0000006014147810 */ /* 0x000fc80007ffe0ff */
[----:B------:R-:W-:-:S13]  /*b2b0*/  ISETP.GE.AND P0, PT, R20, c[0x0][0x27c], PT ;  /* 0x00009f0014007a0c */ /* 0x000fda0003f06270 */
[----:B------:R-:W-:Y:S05]  /*b2c0*/  @P0 BRA `(.L_x_387) ;  /* 0x0000527000000947 */ /* 0x000fea0003800000 */
[----:B-1----:R-:W1:Y:S01]  /*b2d0*/  LDS.128 R8, [R150+0x1f080] ;  /* 0x01f0800096087984 */ /* 0x002e620000000c00 */
        /* <DEDUP_REMOVED lines=44> */
[----:B------:R1:W-:Y:S01]  /*b5a0*/  STS.128 [R150+0x1f080], R8 ;  /* 0x01f0800896007388 */ /* 0x0003e20000000c00 */
[----:B------:R-:W-:Y:S05]  /*b5b0*/  BRA `(.L_x_387) ;  /* 0x00004f8000007947 */ /* 0x000fea0003800000 */
.L_x_354:
        /* <DEDUP_REMOVED lines=18> */
[----:B------:R-:W-:Y:S01]  /*b6e0*/  LEA R15, P0, R16, c[0x0][0x270], 0x1 ;  /* 0x00009c00100f7a11 */ /* 0x000fe200078008ff */
[----:B------:R-:W-:Y:S02]  /*b6f0*/  IMAD R12, R12, c[0x0][0x290], RZ ;  /* 0x0000a4000c0c7a24 */ /* 0x000fe400078e02ff */
[C---:B------:R-:W-:Y:S02]  /*b700*/  IMAD R14, R11.reuse, c[0x0][0x284], R14 ;  /* 0x0000a1000b0e7a24 */ /* 0x040fe400078e020e */
[----:B------:R-:W-:Y:S01]  /*b710*/  IMAD R12, R11, c[0x0][0x294], R12 ;  /* 0x0000a5000b0c7a24 */ /* 0x000fe200078e020c */
[----:B------:R1:W2:Y:S02]  /*b720*/  SHFL.IDX PT, R18, R15, RZ, 0x181f ;  /* 0x00181fff0f127589 */ /* 0x0002a400000e0000 */
[----:B------:R-:W-:Y:S02]  /*b730*/  IADD3 R14, R17, R14, RZ ;  /* 0x0000000e110e7210 */ /* 0x000fe40007ffe0ff */
[----:B------:R-:W-:-:S02]  /*b740*/  MOV R17, R13 ;  /* 0x0000000d00117202 */ /* 0x000fc40000000f00 */
[----:B------:R-:W-:Y:S01]  /*b750*/  LEA.HI.X R14, R16, c[0x0][0x274], R14, 0x1, P0 ;  /* 0x00009d00100e7a11 */ /* 0x000fe200000f0c0e */
[----:B------:R-:W-:-:S04]  /*b760*/  IMAD.MOV.U32 R16, RZ, RZ, R20 ;  /* 0x000000ffff107224 */ /* 0x000fc800078e0014 */
[----:B------:R-:W-:Y:S01]  /*b770*/  IMAD.WIDE.U32 R16, R11, c[0x0][0x290], R16 ;  /* 0x0000a4000b107a25 */ /* 0x000fe200078e0010 */
[----:B------:R1:W3:Y:S03]  /*b780*/  SHFL.IDX PT, R19, R14, RZ, 0x181f ;  /* 0x00181fff0e137589 */ /* 0x0002e600000e0000 */
[----:B------:R-:W-:Y:S01]  /*b790*/  IMAD.IADD R12, R17, 0x1, R12 ;  /* 0x00000001110c7824 */ /* 0x000fe200078e020c */
[----:B------:R-:W-:-:S04]  /*b7a0*/  LEA R13, P0, R16, c[0x0][0x288], 0x1 ;  /* 0x0000a200100d7a11 */ /* 0x000fc800078008ff */
[----:B------:R-:W-:Y:S02]  /*b7b0*/  LEA.HI.X R12, R16, c[0x0][0x28c], R12, 0x1, P0 ;  /* 0x0000a300100c7a11 */ /* 0x000fe400000f0c0c */
[----:B------:R1:W4:Y:S04]  /*b7c0*/  SHFL.IDX PT, R16, R13, RZ, 0x181f ;  /* 0x00181fff0d107589 */ /* 0x00032800000e0000 */
[----:B------:R1:W1:Y:S01]  /*b7d0*/  SHFL.IDX PT, R17, R12, RZ, 0x181f ;  /* 0x00181fff0c117589 */ /* 0x00026200000e0000 */
[----:B------:R-:W-:Y:S05]  /*b7e0*/  @P1 BRA `(.L_x_395) ;  /* 0x0000019000001947 */ /* 0x000fea0003800000 */
[----:B--2---:R-:W-:Y:S01]  /*b7f0*/  ISETP.GE.AND P0, PT, R71, c[0x0][0x27c], PT ;  /* 0x00009f0047007a0c */ /* 0x004fe20003f06270 */
[----:B------:R-:W-:Y:S01]  /*b800*/  CS2R R110, SRZ ;  /* 0x00000000006e7805 */ /* 0x000fe2000001ff00 */
[----:B------:R-:W-:Y:S01]  /*b810*/  CS2R R108, SRZ ;  /* 0x00000000006c7805 */ /* 0x000fe2000001ff00 */
[----:B------:R-:W-:Y:S01]  /*b820*/  CS2R R106, SRZ ;  /* 0x00000000006a7805 */ /* 0x000fe2000001ff00 */
[----:B------:R-:W-:-:S09]  /*b830*/  CS2R R104, SRZ ;  /* 0x0000000000687805 */ /* 0x000fd2000001ff00 */
[C---:B------:R-:W-:Y:S01]  /*b840*/  @!P0 IMAD.SHL.U32 R21, R71.reuse, 0x2, RZ ;  /* 0x0000000247158824 */ /* 0x040fe200078e00ff */
[----:B------:R-:W-:-:S04]  /*b850*/  @!P0 SHF.L.U64.HI R11, R71, 0x1, R147 ;  /* 0x00000001470b8819 */ /* 0x000fc80000010293 */
[----:B------:R-:W-:-:S05]  /*b860*/  @!P0 IADD3 R22, P1, R18, R21, RZ ;  /* 0x0000001512168210 */ /* 0x000fca0007f3e0ff */
[----:B---3--:R-:W-:Y:S01]  /*b870*/  @!P0 IMAD.X R23, R19, 0x1, R11, P1 ;  /* 0x0000000113178824 */ /* 0x008fe200008e060b */
[----:B----4-:R-:W-:-:S04]  /*b880*/  @!P0 IADD3 R20, P1, R16, R21, RZ ;  /* 0x0000001510148210 */ /* 0x010fc80007f3e0ff */
[----:B------:R2:W5:Y:S01]  /*b890*/  @!P0 LD.E.128 R108, [R22.64] ;  /* 0x0000001e166c8980 */ /* 0x000562000c101d00 */
[----:B-1----:R-:W-:-:S05]  /*b8a0*/  @!P0 IMAD.X R21, R17, 0x1, R11, P1 ;  /* 0x0000000111158824 */ /* 0x002fca00008e060b */
[----:B------:R2:W5:Y:S01]  /*b8b0*/  @!P0 LD.E.128 R104, [R20.64] ;  /* 0x0000001e14688980 */ /* 0x000562000c101d00 */
[----:B------:R-:W-:Y:S01]  /*b8c0*/  ISETP.GE.AND P0, PT, R42, c[0x0][0x27c], PT ;  /* 0x00009f002a007a0c */ /* 0x000fe20003f06270 */
[----:B------:R-:W-:-:S12]  /*b8d0*/  CS2R R94, SRZ ;  /* 0x00000000005e7805 */ /* 0x000fd8000001ff00 */
[----:B------:R-:W-:-:S04]  /*b8e0*/  @!P0 SHF.R.S32.HI R11, RZ, 0x1f, R42 ;  /* 0x0000001fff0b8819 */ /* 0x000fc8000001142a */
[----:B------:R-:W-:-:S04]  /*b8f0*/  @!P0 LEA.HI R11, R11, R42, RZ, 0x3 ;  /* 0x0000002a0b0b8211 */ /* 0x000fc800078f18ff */
[----:B------:R-:W-:Y:S01]  /*b900*/  @!P0 LOP3.LUT R11, R11, 0xfffffff8, RZ, 0xc0, !PT ;  /* 0xfffffff80b0b8812 */ /* 0x000fe200078ec0ff */
[----:B------:R-:W-:Y:S01]  /*b910*/  CS2R R92, SRZ ;  /* 0x00000000005c7805 */ /* 0x000fe2000001ff00 */
[----:B------:R-:W-:Y:S01]  /*b920*/  CS2R R90, SRZ ;  /* 0x00000000005a7805 */ /* 0x000fe2000001ff00 */
[----:B------:R-:W-:Y:S02]  /*b930*/  CS2R R88, SRZ ;  /* 0x0000000000587805 */ /* 0x000fe4000001ff00 */
[----:B------:R-:W-:-:S04]  /*b940*/  @!P0 IMAD.WIDE R18, R11, 0x2, R18 ;  /* 0x000000020b128825 */ /* 0x000fc800078e0212 */
[----:B------:R-:W-:Y:S01]  /*b950*/  @!P0 IMAD.WIDE R16, R11, 0x2, R16 ;  /* 0x000000020b108825 */ /* 0x000fe200078e0210 */
[----:B------:R2:W5:Y:S04]  /*b960*/  @!P0 LD.E.128 R92, [R18.64] ;  /* 0x0000001e125c8980 */ /* 0x000568000c101d00 */
[----:B------:R2:W5:Y:S02]  /*b970*/  @!P0 LD.E.128 R88, [R16.64] ;  /* 0x0000001e10588980 */ /* 0x000564000c101d00 */
.L_x_395:
[----:B--2---:R-:W-:Y:S05]  /*b980*/  BSYNC B0 ;  /* 0x0000000000007941 */ /* 0x004fea0003800000 */
.L_x_394:
[----:B------:R-:W-:Y:S01]  /*b990*/  ISETP.NE.AND P0, PT, R10, RZ, PT ;  /* 0x000000ff0a00720c */ /* 0x000fe20003f05270 */
[----:B-----5:R-:W-:Y:S01]  /*b9a0*/  IMAD.MOV.U32 R11, RZ, RZ, R94 ;  /* 0x000000ffff0b7224 */ /* 0x020fe200078e005e */
[----:B------:R2:W4:Y:S01]  /*b9b0*/  SHFL.IDX PT, R21, R14, 0x1, 0x181f ;  /* 0x00381f000e157f89 */ /* 0x00052200000e0000 */
[----:B------:R-:W-:Y:S01]  /*b9c0*/  IMAD.MOV.U32 R10, RZ, RZ, R95 ;  /* 0x000000ffff0a7224 */ /* 0x000fe200078e005f */
[----:B------:R-:W-:Y:S01]  /*b9d0*/  BSSY B0, `(.L_x_396) ;  /* 0x0000043000007945 */ /* 0x000fe20003800000 */
[----:B-1----:R-:W-:Y:S01]  /*b9e0*/  IMAD.MOV.U32 R17, RZ, RZ, R92 ;  /* 0x000000ffff117224 */ /* 0x002fe200078e005c */
[----:B------:R-:W-:Y:S01]  /*b9f0*/  PRMT R144, R11, 0x7610, R144 ;  /* 0x000076100b907816 */ /* 0x000fe20000000090 */
[----:B------:R-:W-:Y:S01]  /*ba00*/  IMAD.MOV.U32 R11, RZ, RZ, R110 ;  /* 0x000000ffff0b7224 */ /* 0x000fe200078e006e */
[----:B------:R-:W-:Y:S01]  /*ba10*/  PRMT R143, R10, 0x7610, R143 ;  /* 0x000076100a8f7816 */ /* 0x000fe2000000008f */
[----:B------:R-:W-:Y:S01]  /*ba20*/  IMAD.MOV.U32 R10, RZ, RZ, R111 ;  /* 0x000000ffff0a7224 */ /* 0x000fe200078e006f */
[----:B------:R-:W-:Y:S01]  /*ba30*/  PRMT R142, R17, 0x7610, R142 ;  /* 0x00007610118e7816 */ /* 0x000fe2000000008e */
[----:B----4-:R-:W-:Y:S01]  /*ba40*/  IMAD.MOV.U32 R16, RZ, RZ, R93 ;  /* 0x000000ffff107224 */ /* 0x010fe200078e005d */
        /* <DEDUP_REMOVED lines=18> */
[----:B------:R2:W1:Y:S01]  /*bb70*/  SHFL.IDX PT, R20, R15, 0x1, 0x181f ;  /* 0x00381f000f147f89 */ /* 0x00046200000e0000 */
[----:B------:R-:W-:Y:S01]  /*bb80*/  IMAD.MOV.U32 R10, RZ, RZ, R105 ;  /* 0x000000ffff0a7224 */ /* 0x000fe200078e0069 */
[----:B------:R-:W-:Y:S01]  /*bb90*/  PRMT R155, R17, 0x7610, R155 ;  /* 0x00007610119b7816 */ /* 0x000fe2000000009b */
[----:B------:R-:W-:Y:S01]  /*bba0*/  CS2R R56, SRZ ;  /* 0x0000000000387805 */ /* 0x000fe2000001ff00 */
[----:B---3--:R2:W3:Y:S01]  /*bbb0*/  SHFL.IDX PT, R19, R12, 0x1, 0x181f ;  /* 0x00381f000c137f89 */ /* 0x0084e200000e0000 */
[----:B------:R-:W-:Y:S01]  /*bbc0*/  PRMT R154, R16, 0x7610, R154 ;  /* 0x00007610109a7816 */ /* 0x000fe2000000009a */
[----:B------:R-:W-:Y:S01]  /*bbd0*/  CS2R R82, SRZ ;  /* 0x0000000000527805 */ /* 0x000fe2000001ff00 */
[----:B------:R-:W-:Y:S01]  /*bbe0*/  PRMT R153, R11, 0x7610, R153 ;  /* 0x000076100b997816 */ /* 0x000fe20000000099 */
[----:B------:R2:W4:Y:S01]  /*bbf0*/  SHFL.IDX PT, R18, R13, 0x1, 0x181f ;  /* 0x00381f000d127f89 */ /* 0x00052200000e0000 */
[----:B------:R-:W-:Y:S01]  /*bc00*/  PRMT R152, R10, 0x7610, R152 ;  /* 0x000076100a987816 */ /* 0x000fe20000000098 */
[----:B------:R-:W-:Y:S01]  /*bc10*/  CS2R R80, SRZ ;  /* 0x0000000000507805 */ /* 0x000fe2000001ff00 */
[----:B------:R-:W-:Y:S01]  /*bc20*/  CS2R R54, SRZ ;  /* 0x0000000000367805 */ /* 0x000fe2000001ff00 */
[----:B------:R-:W-:Y:S01]  /*bc30*/  CS2R R52, SRZ ;  /* 0x0000000000347805 */ /* 0x000fe2000001ff00 */
[----:B------:R-:W-:Y:S01]  /*bc40*/  CS2R R78, SRZ ;  /* 0x00000000004e7805 */ /* 0x000fe2000001ff00 */
[----:B------:R-:W-:Y:S01]  /*bc50*/  CS2R R76, SRZ ;  /* 0x00000000004c7805 */ /* 0x000fe2000001ff00 */
[----:B------:R-:W-:Y:S05]  /*bc60*/  @P0 BRA `(.L_x_397) ;  /* 0x0000019000000947 */ /* 0x000fea0003800000 */
[----:B------:R-:W-:Y:S01]  /*bc70*/  ISETP.GE.AND P0, PT, R71, c[0x0][0x27c], PT ;  /* 0x00009f0047007a0c */ /* 0x000fe20003f06270 */
[----:B------:R-:W-:Y:S01]  /*bc80*/  CS2R R82, SRZ ;  /* 0x0000000000527805 */ /* 0x000fe2000001ff00 */
[----:B------:R-:W-:Y:S01]  /*bc90*/  CS2R R80, SRZ ;  /* 0x0000000000507805 */ /* 0x000fe2000001ff00 */
[----:B------:R-:W-:Y:S01]  /*bca0*/  CS2R R78, SRZ ;  /* 0x00000000004e7805 */ /* 0x000fe2000001ff00 */
[----:B------:R-:W-:-:S09]  /*bcb0*/  CS2R R76, SRZ ;  /* 0x00000000004c7805 */ /* 0x000fd2000001ff00 */
[C---:B------:R-:W-:Y:S01]  /*bcc0*/  @!P0 IMAD.SHL.U32 R11, R71.reuse, 0x2, RZ ;  /* 0x00000002470b8824 */ /* 0x040fe200078e00ff */
[----:B------:R-:W-:-:S04]  /*bcd0*/  @!P0 SHF.L.U64.HI R17, R71, 0x1, R147 ;  /* 0x0000000147118819 */ /* 0x000fc80000010293 */
[----:B-1----:R-:W-:-:S05]  /*bce0*/  @!P0 IADD3 R22, P1, R20, R11, RZ ;  /* 0x0000000b14168210 */ /* 0x002fca0007f3e0ff */
[----:B------:R-:W-:Y:S01]  /*bcf0*/  @!P0 IMAD.X R23, R21, 0x1, R17, P1 ;  /* 0x0000000115178824 */ /* 0x000fe200008e0611 */
[----:B----4-:R-:W-:-:S04]  /*bd00*/  @!P0 IADD3 R16, P1, R18, R11, RZ ;  /* 0x0000000b12108210 */ /* 0x010fc80007f3e0ff */
[----:B------:R1:W5:Y:S01]  /*bd10*/  @!P0 LD.E.128 R80, [R22.64] ;  /* 0x0000001e16508980 */ /* 0x000362000c101d00 */
[----:B---3--:R-:W-:-:S05]  /*bd20*/  @!P0 IMAD.X R17, R19, 0x1, R17, P1 ;  /* 0x0000000113118824 */ /* 0x008fca00008e0611 */
[----:B------:R1:W5:Y:S01]  /*bd30*/  @!P0 LD.E.128 R76, [R16.64] ;  /* 0x0000001e104c8980 */ /* 0x000362000c101d00 */
[----:B------:R-:W-:-:S13]  /*bd40*/  ISETP.GE.AND P0, PT, R42, c[0x0][0x27c], PT ;  /* 0x00009f002a007a0c */ /* 0x000fda0003f06270 */
[----:B------:R-:W-:-:S04]  /*bd50*/  @!P0 SHF.R.S32.HI R11, RZ, 0x1f, R42 ;  /* 0x0000001fff0b8819 */ /* 0x000fc8000001142a */
[----:B------:R-:W-:-:S04]  /*bd60*/  @!P0 LEA.HI R10, R11, R42, RZ, 0x3 ;  /* 0x0000002a0b0a8211 */ /* 0x000fc800078f18ff */
[----:B------:R-:W-:Y:S01]  /*bd70*/  @!P0 LOP3.LUT R10, R10, 0xfffffff8, RZ, 0xc0, !PT ;  /* 0xfffffff80a0a8812 */ /* 0x000fe200078ec0ff */
[----:B------:R-:W-:Y:S01]  /*bd80*/  CS2R R58, SRZ ;  /* 0x00000000003a7805 */ /* 0x000fe2000001ff00 */
[----:B------:R-:W-:Y:S01]  /*bd90*/  CS2R R56, SRZ ;  /* 0x0000000000387805 */ /* 0x000fe2000001ff00 */
[----:B------:R-:W-:Y:S01]  /*bda0*/  CS2R R54, SRZ ;  /* 0x0000000000367805 */ /* 0x000fe2000001ff00 */
[----:B------:R-:W-:Y:S01]  /*bdb0*/  CS2R R52, SRZ ;  /* 0x0000000000347805 */ /* 0x000fe2000001ff00 */
[----:B------:R-:W-:-:S04]  /*bdc0*/  @!P0 IMAD.WIDE R20, R10, 0x2, R20 ;  /* 0x000000020a148825 */ /* 0x000fc800078e0214 */
[----:B------:R-:W-:Y:S01]  /*bdd0*/  @!P0 IMAD.WIDE R10, R10, 0x2, R18 ;  /* 0x000000020a0a8825 */ /* 0x000fe200078e0212 */
[----:B------:R1:W5:Y:S04]  /*bde0*/  @!P0 LD.E.128 R56, [R20.64] ;  /* 0x0000001e14388980 */ /* 0x000368000c101d00 */
[----:B------:R1:W5:Y:S02]  /*bdf0*/  @!P0 LD.E.128 R52, [R10.64] ;  /* 0x0000001e0a348980 */ /* 0x000364000c101d00 */
.L_x_397:
[----:B------:R-:W-:Y:S05]  /*be00*/  BSYNC B0 ;  /* 0x0000000000007941 */ /* 0x000fea0003800000 */
.L_x_396:
        /* <DEDUP_REMOVED lines=30> */
[----:B------:R1:W4:Y:S01]  /*bff0*/  SHFL.IDX PT, R20, R15, 0x2, 0x181f ;  /* 0x00581f000f147f89 */ /* 0x00032200000e0000 */
[----:B------:R-:W-:Y:S01]  /*c000*/  IMAD.MOV.U32 R9, RZ, RZ, R77 ;  /* 0x000000ffff097224 */ /* 0x000fe200078e004d */
[----:B------:R-:W-:Y:S01]  /*c010*/  PRMT R132, R16, 0x7610, R132 ;  /* 0x0000761010847816 */ /* 0x000fe20000000084 */
[----:B------:R-:W-:Y:S01]  /*c020*/  CS2R R30, SRZ ;  /* 0x00000000001e7805 */ /* 0x000fe2000001ff00 */
[----:B---3--:R1:W3:Y:S01]  /*c030*/  SHFL.IDX PT, R19, R12, 0x2, 0x181f ;  /* 0x00581f000c137f89 */ /* 0x0082e200000e0000 */
[----:B------:R-:W-:Y:S01]  /*c040*/  PRMT R131, R11, 0x7610, R131 ;  /* 0x000076100b837816 */ /* 0x000fe20000000083 */
[----:B------:R-:W-:Y:S01]  /*c050*/  CS2R R38, SRZ ;  /* 0x0000000000267805 */ /* 0x000fe2000001ff00 */
[----:B------:R-:W-:Y:S01]  /*c060*/  PRMT R130, R10, 0x7610, R130 ;  /* 0x000076100a827816 */ /* 0x000fe20000000082 */
[----:B----4-:R1:W4:Y:S01]  /*c070*/  SHFL.IDX PT, R18, R13, 0x2, 0x181f ;  /* 0x00581f000d127f89 */ /* 0x01032200000e0000 */
        /* <DEDUP_REMOVED lines=9> */
[----:B--2---:R-:W-:Y:S01]  /*c110*/  ISETP.GE.AND P0, PT, R71, c[0x0][0x27c], PT ;  /* 0x00009f0047007a0c */ /* 0x004fe20003f06270 */
[----:B------:R-:W-:Y:S01]  /*c120*/  CS2R R50, SRZ ;  /* 0x0000000000327805 */ /* 0x000fe2000001ff00 */
[----:B------:R-:W-:Y:S01]  /*c130*/  CS2R R48, SRZ ;  /* 0x0000000000307805 */ /* 0x000fe2000001ff00 */
[----:B------:R-:W-:Y:S01]  /*c140*/  CS2R R46, SRZ ;  /* 0x00000000002e7805 */ /* 0x000fe2000001ff00 */
[----:B------:R-:W-:Y:S01]  /*c150*/  CS2R R44, SRZ ;  /* 0x00000000002c7805 */ /* 0x000fe2000001ff00 */
[----:B------:R-:W-:Y:S01]  /*c160*/  CS2R R38, SRZ ;  /* 0x0000000000267805 */ /* 0x000fe2000001ff00 */
[----:B------:R-:W-:Y:S01]  /*c170*/  CS2R R36, SRZ ;  /* 0x0000000000247805 */ /* 0x000fe2000001ff00 */
[----:B------:R-:W-:Y:S01]  /*c180*/  CS2R R34, SRZ ;  /* 0x0000000000227805 */ /* 0x000fe2000001ff00 */
[----:B------:R-:W-:-:S05]  /*c190*/  CS2R R32, SRZ ;  /* 0x0000000000207805 */ /* 0x000fca000001ff00 */
[C---:B------:R-:W-:Y:S01]  /*c1a0*/  @!P0 IMAD.SHL.U32 R9, R71.reuse, 0x2, RZ ;  /* 0x0000000247098824 */ /* 0x040fe200078e00ff */
[----:B------:R-:W-:-:S04]  /*c1b0*/  @!P0 SHF.L.U64.HI R10, R71, 0x1, R147 ;  /* 0x00000001470a8819 */ /* 0x000fc80000010293 */
[----:B------:R-:W-:-:S05]  /*c1c0*/  @!P0 IADD3 R16, P1, R20, R9, RZ ;  /* 0x0000000914108210 */ /* 0x000fca0007f3e0ff */
[----:B------:R-:W-:Y:S01]  /*c1d0*/  @!P0 IMAD.X R17, R21, 0x1, R10, P1 ;  /* 0x0000000115118824 */ /* 0x000fe200008e060a */
[----:B----4-:R-:W-:-:S04]  /*c1e0*/  @!P0 IADD3 R22, P1, R18, R9, RZ ;  /* 0x0000000912168210 */ /* 0x010fc80007f3e0ff */
[----:B------:R2:W5:Y:S01]  /*c1f0*/  @!P0 LD.E.128 R48, [R16.64] ;  /* 0x0000001e10308980 */ /* 0x000562000c101d00 */
[----:B---3--:R-:W-:Y:S01]  /*c200*/  @!P0 IMAD.X R23, R19, 0x1, R10, P1 ;  /* 0x0000000113178824 */ /* 0x008fe200008e060a */
[----:B------:R-:W-:-:S04]  /*c210*/  ISETP.GE.AND P1, PT, R42, c[0x0][0x27c], PT ;  /* 0x00009f002a007a0c */ /* 0x000fc80003f26270 */
[----:B------:R2:W5:Y:S09]  /*c220*/  @!P0 LD.E.128 R44, [R22.64] ;  /* 0x0000001e162c8980 */ /* 0x000572000c101d00 */
[----:B------:R-:W-:-:S04]  /*c230*/  @!P1 SHF.R.S32.HI R9, RZ, 0x1f, R42 ;  /* 0x0000001fff099819 */ /* 0x000fc8000001142a */
[----:B------:R-:W-:-:S04]  /*c240*/  @!P1 LEA.HI R9, R9, R42, RZ, 0x3 ;  /* 0x0000002a09099211 */ /* 0x000fc800078f18ff */
[----:B------:R-:W-:-:S05]  /*c250*/  @!P1 LOP3.LUT R9, R9, 0xfffffff8, RZ, 0xc0, !PT ;  /* 0xfffffff809099812 */ /* 0x000fca00078ec0ff */
[----:B------:R-:W-:-:S04]  /*c260*/  @!P1 IMAD.WIDE R20, R9, 0x2, R20 ;  /* 0x0000000209149825 */ /* 0x000fc800078e0214 */
[----:B------:R-:W-:Y:S01]  /*c270*/  @!P1 IMAD.WIDE R18, R9, 0x2, R18 ;  /* 0x0000000209129825 */ /* 0x000fe200078e0212 */
[----:B------:R2:W5:Y:S04]  /*c280*/  @!P1 LD.E.128 R36, [R20.64] ;  /* 0x0000001e14249980 */ /* 0x000568000c101d00 */
[----:B------:R2:W5:Y:S02]  /*c290*/  @!P1 LD.E.128 R32, [R18.64] ;  /* 0x0000001e12209980 */ /* 0x000564000c101d00 */
.L_x_399:
[----:B--2---:R-:W-:Y:S05]  /*c2a0*/  BSYNC B0 ;  /* 0x0000000000007941 */ /* 0x004fea0003800000 */
.L_x_398:
[----:B------:R-:W-:Y:S01]  /*c2b0*/  ISETP.NE.AND P0, PT, R8, RZ, PT ;  /* 0x000000ff0800720c */ /* 0x000fe20003f05270 */
[----:B-----5:R-:W-:Y:S01]  /*c2c0*/  IMAD.MOV.U32 R9, RZ, RZ, R38 ;  /* 0x000000ffff097224 */ /* 0x020fe200078e0026 */
[----:B------:R2:W1:Y:S01]  /*c2d0*/  SHFL.IDX PT, R63, R14, 0x3, 0x181f ;  /* 0x00781f000e3f7f89 */ /* 0x00046200000e0000 */
        /* <DEDUP_REMOVED lines=31> */
[----:B------:R2:W3:Y:S01]  /*c4d0*/  SHFL.IDX PT, R69, R12, 0x3, 0x181f ;  /* 0x00781f000c457f89 */ /* 0x0004e200000e0000 */
        /* <DEDUP_REMOVED lines=8> */
[----:B---34-:R-:W-:Y:S01]  /*c560*/  CS2R R18, SRZ ;  /* 0x0000000000127805 */ /* 0x018fe2000001ff00 */
[----:B------:R-:W-:Y:S01]  /*c570*/  CS2R R16, SRZ ;  /* 0x0000000000107805 */ /* 0x000fe2000001ff00 */
[----:B------:R-:W-:Y:S05]  /*c580*/  @P0 BRA `(.L_x_401) ;  /* 0x0000019000000947 */ /* 0x000fea0003800000 */
[----:B------:R-:W-:Y:S01]  /*c590*/  ISETP.GE.AND P0, PT, R71, c[0x0][0x27c], PT ;  /* 0x00009f0047007a0c */ /* 0x000fe20003f06270 */
[----:B------:R-:W-:Y:S01]  /*c5a0*/  CS2R R26, SRZ ;  /* 0x00000000001a7805 */ /* 0x000fe2000001ff00 */
[----:B------:R-:W-:Y:S01]  /*c5b0*/  ISETP.GE.AND P1, PT, R42, c[0x0][0x27c], PT ;  /* 0x00009f002a007a0c */ /* 0x000fe20003f26270 */
[----:B------:R-:W-:Y:S01]  /*c5c0*/  CS2R R24, SRZ ;  /* 0x0000000000187805 */ /* 0x000fe2000001ff00 */
[----:B------:R-:W-:Y:S01]  /*c5d0*/  CS2R R18, SRZ ;  /* 0x0000000000127805 */ /* 0x000fe2000001ff00 */
[----:B------:R-:W-:Y:S01]  /*c5e0*/  CS2R R16, SRZ ;  /* 0x0000000000107805 */ /* 0x000fe2000001ff00 */
[----:B------:R-:W-:Y:S01]  /*c5f0*/  CS2R R30, SRZ ;  /* 0x00000000001e7805 */ /* 0x000fe2000001ff00 */
[----:B------:R-:W-:Y:S01]  /*c600*/  CS2R R28, SRZ ;  /* 0x00000000001c7805 */ /* 0x000fe2000001ff00 */
[----:B------:R-:W-:Y:S01]  /*c610*/  CS2R R22, SRZ ;  /* 0x0000000000167805 */ /* 0x000fe2000001ff00 */
[----:B------:R-:W-:-:S04]  /*c620*/  CS2R R20, SRZ ;  /* 0x0000000000147805 */ /* 0x000fc8000001ff00 */
[C---:B------:R-:W-:Y:S01]  /*c630*/  @!P0 IMAD.SHL.U32 R9, R71.reuse, 0x2, RZ ;  /* 0x0000000247098824 */ /* 0x040fe200078e00ff */
[----:B------:R-:W-:Y:S02]  /*c640*/  @!P0 SHF.L.U64.HI R10, R71, 0x1, R147 ;  /* 0x00000001470a8819 */ /* 0x000fe40000010293 */
[----:B------:R-:W-:Y:S02]  /*c650*/  @!P1 SHF.R.S32.HI R11, RZ, 0x1f, R42 ;  /* 0x0000001fff0b9819 */ /* 0x000fe4000001142a */
[----:B-12---:R-:W-:Y:S02]  /*c660*/  @!P0 IADD3 R12, P2, R62, R9, RZ ;  /* 0x000000093e0c8210 */ /* 0x006fe40007f5e0ff */
[----:B------:R-:W-:-:S03]  /*c670*/  @!P1 LEA.HI R8, R11, R42, RZ, 0x3 ;  /* 0x0000002a0b089211 */ /* 0x000fc600078f18ff */
[----:B------:R-:W-:Y:S01]  /*c680*/  @!P0 IMAD.X R13, R63, 0x1, R10, P2 ;  /* 0x000000013f0d8824 */ /* 0x000fe200010e060a */
[----:B------:R-:W-:Y:S02]  /*c690*/  @!P1 LOP3.LUT R8, R8, 0xfffffff8, RZ, 0xc0, !PT ;  /* 0xfffffff808089812 */ /* 0x000fe400078ec0ff */
[----:B------:R-:W-:Y:S02]  /*c6a0*/  @!P0 IADD3 R14, P2, R68, R9, RZ ;  /* 0x00000009440e8210 */ /* 0x000fe40007f5e0ff */
[----:B------:R1:W5:Y:S01]  /*c6b0*/  @!P0 LD.E.128 R24, [R12.64] ;  /* 0x0000001e0c188980 */ /* 0x000362000c101d00 */
[----:B------:R-:W-:-:S04]  /*c6c0*/  @!P1 IMAD.WIDE R62, R8, 0x2, R62 ;  /* 0x00000002083e9825 */ /* 0x000fc800078e023e */
[----:B------:R-:W-:Y:S01]  /*c6d0*/  @!P0 IMAD.X R15, R69, 0x1, R10, P2 ;  /* 0x00000001450f8824 */ /* 0x000fe200010e060a */
[----:B------:R1:W5:Y:S01]  /*c6e0*/  @!P1 LD.E.128 R28, [R62.64] ;  /* 0x0000001e3e1c9980 */ /* 0x000362000c101d00 */
[----:B------:R-:W-:-:S03]  /*c6f0*/  @!P1 IMAD.WIDE R8, R8, 0x2, R68 ;  /* 0x0000000208089825 */ /* 0x000fc600078e0244 */
[----:B------:R1:W5:Y:S04]  /*c700*/  @!P0 LD.E.128 R16, [R14.64] ;  /* 0x0000001e0e108980 */ /* 0x000368000c101d00 */
[----:B------:R1:W5:Y:S02]  /*c710*/  @!P1 LD.E.128 R20, [R8.64] ;  /* 0x0000001e08149980 */ /* 0x000364000c101d00 */
.L_x_401:
[----:B------:R-:W-:Y:S05]  /*c720*/  BSYNC B0 ;  /* 0x0000000000007941 */ /* 0x000fea0003800000 */
.L_x_400:
        /* <DEDUP_REMOVED lines=13> */
[----:B------:R-:W-:Y:S01]  /*c800*/  PRMT R96, R8, 0x7610, R96 ;  /* 0x0000761008607816 */ /* 0x000fe20000000060 */
        /* <DEDUP_REMOVED lines=29> */
[----:B------:R-:W-:Y:S01]  /*c9e0*/  IMAD.MOV.U32 R8, RZ, RZ, c[0x0][0x27c] ;  /* 0x00009f00ff087624 */ /* 0x000fe200078e00ff */
[----:B--2---:R-:W1:Y:S01]  /*c9f0*/  LDS.128 R12, [R150+0x10080] ;  /* 0x01008000960c7984 */ /* 0x004e620000000c00 */
[----:B------:R-:W-:Y:S02]  /*ca00*/  SHF.R.U64 R104, R104, 0x10, R105 ;  /* 0x0000001068687819 */ /* 0x000fe40000001269 */
[----:B------:R-:W-:Y:S02]  /*ca10*/  SHF.R.U64 R108, R108, 0x10, R109 ;  /* 0x000000106c6c7819 */ /* 0x000fe4000000126d */
[----:B------:R-:W-:Y:S02]  /*ca20*/  LEA.HI R9, R8, R43, RZ, 0x1d ;  /* 0x0000002b08097211 */ /* 0x000fe400078fe8ff */
[----:B------:R-:W-:Y:S02]  /*ca30*/  SHF.R.U64 R106, R106, 0x10, R107 ;  /* 0x000000106a6a7819 */ /* 0x000fe4000000126b */
[----:B------:R-:W-:Y:S01]  /*ca40*/  SHF.R.S32.HI R8, RZ, 0x1f, R9 ;  /* 0x0000001fff087819 */ /* 0x000fe20000011409 */
[----:B------:R-:W-:Y:S01]  /*ca50*/  IMAD.SHL.U32 R10, R9, 0x8, RZ ;  /* 0x00000008090a7824 */ /* 0x000fe200078e00ff */
[----:B------:R-:W-:-:S02]  /*ca60*/  SHF.R.U32.HI R107, RZ, 0x10, R107 ;  /* 0x00000010ff6b7819 */ /* 0x000fc4000001166b */
[----:B------:R-:W-:Y:S02]  /*ca70*/  LEA.HI R8, R8, R9, RZ, 0x3 ;  /* 0x0000000908087211 */ /* 0x000fe400078f18ff */
[----:B------:R-:W-:Y:S02]  /*ca80*/  LOP3.LUT R9, R149, 0x38, R10, 0xf8, !PT ;  /* 0x0000003895097812 */ /* 0x000fe400078ef80a */
[----:B------:R-:W-:Y:S01]  /*ca90*/  PRMT R153, R153, 0x5410, R104 ;  /* 0x0000541099997816 */ /* 0x000fe20000000068 */
[----:B------:R-:W-:Y:S01]  /*caa0*/  IMAD.SHL.U32 R8, R8, 0x400, RZ ;  /* 0x0000040008087824 */ /* 0x000fe200078e00ff */
[----:B------:R-:W-:Y:S02]  /*cab0*/  LOP3.LUT R10, R9, R148, RZ, 0x3c, !PT ;  /* 0x00000094090a7212 */ /* 0x000fe400078e3cff */
[----:B------:R-:W-:Y:S01]  /*cac0*/  PRMT R157, R157, 0x5410, R108 ;  /* 0x000054109d9d7816 */ /* 0x000fe2000000006c */
[----:B------:R-:W-:Y:S01]  /*cad0*/  IMAD.U32 R164, R153, 0x10000, RZ ;  /* 0x0001000099a47824 */ /* 0x000fe200078e00ff */
[----:B------:R-:W-:-:S02]  /*cae0*/  LOP3.LUT R8, R8, 0x7fffe000, RZ, 0xc0, !PT ;  /* 0x7fffe00008087812 */ /* 0x000fc400078ec0ff */
[----:B------:R-:W-:Y:S01]  /*caf0*/  SHF.R.U64 R110, R110, 0x10, R111 ;  /* 0x000000106e6e7819 */ /* 0x000fe2000000126f */
[----:B------:R-:W-:Y:S01]  /*cb00*/  IMAD.U32 R160, R157, 0x10000, RZ ;  /* 0x000100009da07824 */ /* 0x000fe200078e00ff */
[----:B------:R-:W-:Y:S02]  /*cb10*/  IADD3 R151, R10, R8, R145 ;  /* 0x000000080a977210 */ /* 0x000fe40007ffe091 */
[----:B------:R-:W-:Y:S02]  /*cb20*/  SHF.R.U32.HI R109, RZ, 0x10, R109 ;  /* 0x00000010ff6d7819 */ /* 0x000fe4000001166d */
[----:B------:R-:W-:Y:S01]  /*cb30*/  SHF.R.U32.HI R105, RZ, 0x10, R105 ;  /* 0x00000010ff697819 */ /* 0x000fe20000011669 */
[----:B------:R-:W-:Y:S01]  /*cb40*/  IMAD.SHL.U32 R151, R151, 0x2, RZ ;  /* 0x0000000297977824 */ /* 0x000fe200078e00ff */
[----:B------:R-:W-:Y:S02]  /*cb50*/  PRMT R154, R154, 0x5410, R107 ;  /* 0x000054109a9a7816 */ /* 0x000fe4000000006b */
[----:B------:R-:W-:-:S02]  /*cb60*/  PRMT R159, R159, 0x5410, R110 ;  /* 0x000054109f9f7816 */ /* 0x000fc4000000006e */
[----:B------:R-:W2:Y:S01]  /*cb70*/  LDS.128 R8, [R151+0x10080] ;  /* 0x0100800097087984 */ /* 0x000ea20000000c00 */
[----:B------:R-:W-:Y:S02]  /*cb80*/  SHF.R.U32.HI R111, RZ, 0x10, R111 ;  /* 0x00000010ff6f7819 */ /* 0x000fe4000001166f */
[C---:B-1----:R-:W-:Y:S02]  /*cb90*/  SHF.L.U32 R104, R13.reuse, 0x10, RZ ;  /* 0x000000100d687819 */ /* 0x042fe400000006ff */
[----:B------:R-:W-:Y:S01]  /*cba0*/  LOP3.LUT R107, R13, 0xffff0000, RZ, 0xc0, !PT ;  /* 0xffff00000d6b7812 */ /* 0x000fe200078ec0ff */
[C---:B------:R-:W-:Y:S01]  /*cbb0*/  IMAD.U32 R13, R15.reuse, 0x10000, RZ ;  /* 0x000100000f0d7824 */ /* 0x040fe200078e00ff */
[----:B------:R-:W-:Y:S02]  /*cbc0*/  LOP3.LUT R108, R15, 0xffff0000, RZ, 0xc0, !PT ;  /* 0xffff00000f6c7812 */ /* 0x000fe400078ec0ff */
[----:B------:R-:W-:Y:S02]  /*cbd0*/  PRMT R156, R156, 0x5410, R109 ;  /* 0x000054109c9c7816 */ /* 0x000fe4000000006d */
[----:B------:R-:W-:Y:S01]  /*cbe0*/  PRMT R152, R152, 0x5410, R105 ;  /* 0x0000541098987816 */ /* 0x000fe20000000069 */
[----:B------:R-:W-:Y:S01]  /*cbf0*/  IMAD.U32 R105, R12, 0x10000, RZ ;  /* 0x000100000c697824 */ /* 0x000fe200078e00ff */
[----:B------:R-:W-:-:S02]  /*cc00*/  PRMT R158, R158, 0x5410, R111 ;  /* 0x000054109e9e7816 */ /* 0x000fc4000000006f */
[----:B------:R-:W-:Y:S01]  /*cc10*/  LOP3.LUT R153, R153, 0xffff0000, RZ, 0xc0, !PT ;  /* 0xffff000099997812 */ /* 0x000fe200078ec0ff */
[----:B------:R-:W-:Y:S01]  /*cc20*/  IMAD.U32 R162, R152, 0x10000, RZ ;  /* 0x0001000098a27824 */ /* 0x000fe200078e00ff */
[----:B------:R-:W-:Y:S02]  /*cc30*/  LOP3.LUT R12, R12, 0xffff0000, RZ, 0xc0, !PT ;  /* 0xffff00000c0c7812 */ /* 0x000fe400078ec0ff */
[----:B------:R-:W-:Y:S02]  /*cc40*/  LOP3.LUT R157, R157, 0xffff0000, RZ, 0xc0, !PT ;  /* 0xffff00009d9d7812 */ /* 0x000fe400078ec0ff */
[----:B------:R-:W-:Y:S01]  /*cc50*/  PRMT R155, R155, 0x5410, R106 ;  /* 0x000054109b9b7816 */ /* 0x000fe2000000006a */
[----:B------:R-:W-:Y:S01]  /*cc60*/  IMAD.U32 R106, R14, 0x10000, RZ ;  /* 0x000100000e6a7824 */ /* 0x000fe200078e00ff */
[----:B------:R-:W-:Y:S02]  /*cc70*/  LOP3.LUT R152, R152, 0xffff0000, RZ, 0xc0, !PT ;  /* 0xffff000098987812 */ /* 0x000fe400078ec0ff */
[----:B------:R-:W-:Y:S01]  /*cc80*/  LOP3.LUT R14, R14, 0xffff0000, RZ, 0xc0, !PT ;  /* 0xffff00000e0e7812 */ /* 0x000fe200078ec0ff */
[----:B--2---:R-:W-:Y:S01]  /*cc90*/  IMAD.U32 R163, R8, 0x10000, RZ ;  /* 0x0001000008a37824 */ /* 0x004fe200078e00ff */
[----:B------:R-:W-:Y:S01]  /*cca0*/  SHF.L.U32 R15, R9, 0x10, RZ ;  /* 0x00000010090f7819 */ /* 0x000fe200000006ff */
[----:B------:R-:W-:Y:S01]  /*ccb0*/  IMAD.U32 R111, R11, 0x10000, RZ ;  /* 0x000100000b6f7824 */ /* 0x000fe200078e00ff */
[----:B------:R-:W-:-:S02]  /*ccc0*/  LOP3.LUT R110, R9, 0xffff0000, RZ, 0xc0, !PT ;  /* 0xffff0000096e7812 */ /* 0x000fc400078ec0ff */
[C---:B------:R-:W-:Y:S01]  /*ccd0*/  SHF.L.U32 R109, R10.reuse, 0x10, RZ ;  /* 0x000000100a6d7819 */ /* 0x040fe200000006ff */
[----:B------:R-:W-:Y:S01]  /*cce0*/  FMUL.FTZ R165, R15, R162 ;  /* 0x000000a20fa57220 */ /* 0x000fe20000410000 */
[----:B------:R-:W-:Y:S01]  /*ccf0*/  LOP3.LUT R9, R10, 0xffff0000, RZ, 0xc0, !PT ;  /* 0xffff00000a097812 */ /* 0x000fe200078ec0ff */
[----:B------:R-:W-:Y:S01]  /*cd00*/  FMUL.FTZ R10, R163, R164 ;  /* 0x000000a4a30a7220 */ /* 0x000fe20000410000 */
[----:B------:R-:W-:Y:S01]  /*cd10*/  LOP3.LUT R161, R11, 0xffff0000, RZ, 0xc0, !PT ;  /* 0xffff00000ba17812 */ /* 0x000fe200078ec0ff */
[-C--:B------:R-:W-:Y:S01]  /*cd20*/  FMUL.FTZ R163, R163, R160.reuse ;  /* 0x000000a0a3a37220 */ /* 0x080fe20000410000 */
[----:B------:R-:W-:Y:S01]  /*cd30*/  LOP3.LUT R8, R8, 0xffff0000, RZ, 0xc0, !PT ;  /* 0xffff000008087812 */ /* 0x000fe200078ec0ff */
[C---:B------:R-:W-:Y:S02]  /*cd40*/  FFMA.FTZ R11, R105.reuse, R160, -R10 ;  /* 0x000000a0690b7223 */ /* 0x040fe4000001080a */
[C---:B------:R-:W-:Y:S01]  /*cd50*/  IMAD.U32 R10, R156.reuse, 0x10000, RZ ;  /* 0x000100009c0a7824 */ /* 0x040fe200078e00ff */
[----:B------:R-:W-:Y:S01]  /*cd60*/  LOP3.LUT R156, R156, 0xffff0000, RZ, 0xc0, !PT ;  /* 0xffff00009c9c7812 */ /* 0x000fe200078ec0ff */
[----:B------:R-:W-:Y:S01]  /*cd70*/  FFMA.FTZ R105, R105, R164, R163 ;  /* 0x000000a469697223 */ /* 0x000fe200000100a3 */
[----:B------:R-:W-:Y:S01]  /*cd80*/  SHF.L.U32 R164, R158, 0x10, RZ ;  /* 0x000000109ea47819 */ /* 0x000fe200000006ff */
[C---:B------:R-:W-:Y:S01]  /*cd90*/  IMAD.U32 R160, R154.reuse, 0x10000, RZ ;  /* 0x000100009aa07824 */ /* 0x040fe200078e00ff */
[----:B------:R-:W-:Y:S01]  /*cda0*/  LOP3.LUT R154, R154, 0xffff0000, RZ, 0xc0, !PT ;  /* 0xffff00009a9a7812 */ /* 0x000fe200078ec0ff */
[----:B------:R-:W-:Y:S01]  /*cdb0*/  FMUL.FTZ R163, R15, R10 ;  /* 0x0000000a0fa37220 */ /* 0x000fe20000410000 */
[----:B------:R-:W-:Y:S01]  /*cdc0*/  LOP3.LUT R158, R158, 0xffff0000, RZ, 0xc0, !PT ;  /* 0xffff00009e9e7812 */ /* 0x000fe200078ec0ff */
[----:B------:R-:W-:-:S02]  /*cdd0*/  FMUL.FTZ R15, R111, R160 ;  /* 0x000000a06f0f7220 */ /* 0x000fc40000410000 */
[-C--:B------:R-:W-:Y:S02]  /*cde0*/  FMUL.FTZ R111, R111, R164.reuse ;  /* 0x000000a46f6f7220 */ /* 0x080fe40000410000 */
[C---:B------:R-:W-:Y:S02]  /*cdf0*/  FFMA.FTZ R15, R13.reuse, R164, -R15 ;  /* 0x000000a40d0f7223 */ /* 0x040fe4000001080f */
[----:B------:R-:W-:Y:S02]  /*ce00*/  FFMA.FTZ R111, R13, R160, R111 ;  /* 0x000000a00d6f7223 */ /* 0x000fe4000001006f */
[----:B------:R-:W-:Y:S02]  /*ce10*/  FMUL.FTZ R13, R8, R153 ;  /* 0x00000099080d7220 */ /* 0x000fe40000410000 */
[----:B------:R-:W-:Y:S02]  /*ce20*/  FFMA.FTZ R10, R104, R10, -R165 ;  /* 0x0000000a680a7223 */ /* 0x000fe400000108a5 */
[----:B------:R-:W-:-:S02]  /*ce30*/  FMUL.FTZ R8, R8, R157 ;  /* 0x0000009d08087220 */ /* 0x000fc40000410000 */
[----:B------:R-:W-:Y:S02]  /*ce40*/  FFMA.FTZ R160, R12, R157, -R13 ;  /* 0x0000009d0ca07223 */ /* 0x000fe4000001080d */
[----:B------:R-:W-:Y:S02]  /*ce50*/  FFMA.FTZ R104, R104, R162, R163 ;  /* 0x000000a268687223 */ /* 0x000fe400000100a3 */
[C---:B------:R-:W-:Y:S01]  /*ce60*/  IMAD.U32 R157, R155.reuse, 0x10000, RZ ;  /* 0x000100009b9d7824 */ /* 0x040fe200078e00ff */
[----:B------:R-:W-:Y:S01]  /*ce70*/  LOP3.LUT R155, R155, 0xffff0000, RZ, 0xc0, !PT ;  /* 0xffff00009b9b7812 */ /* 0x000fe200078ec0ff */
[C---:B------:R-:W-:Y:S01]  /*ce80*/  IMAD.U32 R162, R159.reuse, 0x10000, RZ ;  /* 0x000100009fa27824 */ /* 0x040fe200078e00ff */
[----:B------:R-:W-:Y:S01]  /*ce90*/  LOP3.LUT R159, R159, 0xffff0000, RZ, 0xc0, !PT ;  /* 0xffff00009f9f7812 */ /* 0x000fe200078ec0ff */
[----:B------:R-:W-:Y:S01]  /*cea0*/  FFMA.FTZ R8, R12, R153, R8 ;  /* 0x000000990c087223 */ /* 0x000fe20000010008 */
[----:B------:R-:W-:Y:S01]  /*ceb0*/  F2FP.BF16.PACK_AB R12, R160, R11 ;  /* 0x0000000ba00c723e */ /* 0x000fe200000010ff */
[----:B------:R-:W-:-:S02]  /*cec0*/  FMUL.FTZ R13, R110, R152 ;  /* 0x000000986e0d7220 */ /* 0x000fc40000410000 */
[C---:B------:R-:W-:Y:S01]  /*ced0*/  FMUL.FTZ R153, R109.reuse, R157 ;  /* 0x0000009d6d997220 */ /* 0x040fe20000410000 */
[----:B------:R-:W-:Y:S01]  /*cee0*/  F2FP.BF16.PACK_AB R8, R8, R105 ;  /* 0x000000690808723e */ /* 0x000fe200000010ff */
[----:B------:R-:W-:Y:S02]  /*cef0*/  FMUL.FTZ R110, R110, R156 ;  /* 0x0000009c6e6e7220 */ /* 0x000fe40000410000 */
[----:B------:R-:W-:Y:S02]  /*cf00*/  FMUL.FTZ R109, R109, R162 ;  /* 0x000000a26d6d7220 */ /* 0x000fe40000410000 */
[C---:B------:R-:W-:Y:S02]  /*cf10*/  FFMA.FTZ R13, R107.reuse, R156, -R13 ;  /* 0x0000009c6b0d7223 */ /* 0x040fe4000001080d */
[----:B------:R-:W-:Y:S02]  /*cf20*/  FFMA.FTZ R107, R107, R152, R110 ;  /* 0x000000986b6b7223 */ /* 0x000fe4000001006e */
[C---:B------:R-:W-:Y:S01]  /*cf30*/  FFMA.FTZ R153, R106.reuse, R162, -R153 ;  /* 0x000000a26a997223 */ /* 0x040fe20000010899 */
[----:B------:R-:W-:Y:S01]  /*cf40*/  F2FP.BF16.PACK_AB R13, R13, R10 ;  /* 0x0000000a0d0d723e */ /* 0x000fe200000010ff */
[----:B------:R-:W-:-:S02]  /*cf50*/  FFMA.FTZ R109, R106, R157, R109 ;  /* 0x0000009d6a6d7223 */ /* 0x000fc4000001006d */
[C---:B------:R-:W-:Y:S02]  /*cf60*/  FMUL.FTZ R106, R9.reuse, R155 ;  /* 0x0000009b096a7220 */ /* 0x040fe40000410000 */
[-C--:B------:R-:W-:Y:S02]  /*cf70*/  FMUL.FTZ R110, R9, R159.reuse ;  /* 0x0000009f096e7220 */ /* 0x080fe40000410000 */
[C---:B------:R-:W-:Y:S02]  /*cf80*/  FMUL.FTZ R9, R161.reuse, R154 ;  /* 0x0000009aa1097220 */ /* 0x040fe40000410000 */
[-C--:B------:R-:W-:Y:S02]  /*cf90*/  FMUL.FTZ R161, R161, R158.reuse ;  /* 0x0000009ea1a17220 */ /* 0x080fe40000410000 */
[----:B------:R-:W-:Y:S02]  /*cfa0*/  FFMA.FTZ R106, R14, R159, -R106 ;  /* 0x0000009f0e6a7223 */ /* 0x000fe4000001086a */
[----:B------:R-:W-:Y:S01]  /*cfb0*/  FFMA.FTZ R158, R108, R158, -R9 ;  /* 0x0000009e6c9e7223 */ /* 0x000fe20000010809 */
[----:B------:R-:W-:Y:S01]  /*cfc0*/  F2FP.BF16.PACK_AB R9, R107, R104 ;  /* 0x000000686b09723e */ /* 0x000fe200000010ff */
[----:B------:R-:W-:Y:S01]  /*cfd0*/  FFMA.FTZ R110, R14, R155, R110 ;  /* 0x0000009b0e6e7223 */ /* 0x000fe2000001006e */
[----:B------:R-:W-:Y:S01]  /*cfe0*/  F2FP.BF16.PACK_AB R14, R106, R153 ;  /* 0x000000996a0e723e */ /* 0x000fe200000010ff */
[----:B------:R-:W-:Y:S01]  /*cff0*/  FFMA.FTZ R108, R108, R154, R161 ;  /* 0x0000009a6c6c7223 */ /* 0x000fe200000100a1 */
[----:B------:R-:W-:-:S02]  /*d000*/  F2FP.BF16.PACK_AB R15, R158, R15 ;  /* 0x0000000f9e0f723e */ /* 0x000fc400000010ff */
[----:B------:R-:W-:Y:S02]  /*d010*/  F2FP.BF16.PACK_AB R10, R110, R109 ;  /* 0x0000006d6e0a723e */ /* 0x000fe400000010ff */
[----:B------:R-:W-:Y:S01]  /*d020*/  F2FP.BF16.PACK_AB R11, R108, R111 ;  /* 0x0000006f6c0b723e */ /* 0x000fe200000010ff */
[----:B------:R1:W-:Y:S04]  /*d030*/  STS.128 [R150+0x10080], R12 ;  /* 0x0100800c96007388 */ /* 0x0003e80000000c00 */
[----:B------:R1:W-:Y:S02]  /*d040*/  STS.128 [R151+0x10080], R8 ;  /* 0x0100800897007388 */ /* 0x0003e40000000c00 */
.L_x_405:
[----:B------:R-:W-:Y:S05]  /*d050*/  BSYNC B0 ;  /* 0x0000000000007941 */ /* 0x000fea0003800000 */
.L_x_404:
[----:B------:R-:W-:-:S13]  /*d060*/  ISETP.GE.AND P0, PT, R42, c[0x0][0x27c], PT ;  /* 0x00009f002a007a0c */ /* 0x000fda0003f06270 */
[----:B------:R-:W-:Y:S05]  /*d070*/  @P0 BRA `(.L_x_403) ;  /* 0x0000071000000947 */ /* 0x000fea0003800000 */
[----:B-1----:R-:W-:Y:S01]  /*d080*/  SHF.R.S32.HI R11, RZ, 0x1f, R42 ;  /* 0x0000001fff0b7819 */ /* 0x002fe2000001142a */
[----:B------:R-:W-:Y:S01]  /*d090*/  IMAD.MOV.U32 R9, RZ, RZ, c[0x0][0x27c] ;  /* 0x00009f00ff097624 */ /* 0x000fe200078e00ff */
[----:B------:R-:W-:Y:S02]  /*d0a0*/  SHF.R.U64 R107, R92, 0x10, R93 ;  /* 0x000000105c6b7819 */ /* 0x000fe4000000125d */
[CC--:B------:R-:W-:Y:S02]  /*d0b0*/  LEA.HI R8, R11.reuse, R42.reuse, RZ, 0x3 ;  /* 0x0000002a0b087211 */ /* 0x0c0fe400078f18ff */
[----:B------:R-:W-:Y:S02]  /*d0c0*/  LEA.HI R11, R11, R42, RZ, 0x6 ;  /* 0x0000002a0b0b7211 */ /* 0x000fe400078f30ff */
[--C-:B------:R-:W-:Y:S02]  /*d0d0*/  SHF.R.S32.HI R10, RZ, 0x3, R8.reuse ;  /* 0x00000003ff0a7819 */ /* 0x100fe40000011408 */
[----:B--2---:R-:W-:Y:S01]  /*d0e0*/  LOP3.LUT R13, R149, 0x38, R8, 0xf8, !PT ;  /* 0x00000038950d7812 */ /* 0x004fe200078ef808 */
[----:B------:R-:W-:Y:S01]  /*d0f0*/  IMAD.SHL.U32 R11, R11, 0x80, RZ ;  /* 0x000000800b0b7824 */ /* 0x000fe200078e00ff */
[----:B------:R-:W-:-:S02]  /*d100*/  LEA.HI R9, R9, R10, RZ, 0x1d ;  /* 0x0000000a09097211 */ /* 0x000fc400078fe8ff */
[-C--:B------:R-:W-:Y:S02]  /*d110*/  LOP3.LUT R12, R13, R148.reuse, RZ, 0x3c, !PT ;  /* 0x000000940d0c7212 */ /* 0x080fe400078e3cff */
[----:B------:R-:W-:Y:S01]  /*d120*/  SHF.R.S32.HI R8, RZ, 0x1f, R9 ;  /* 0x0000001fff087819 */ /* 0x000fe20000011409 */
[----:B------:R-:W-:Y:S01]  /*d130*/  IMAD.SHL.U32 R10, R9, 0x8, RZ ;  /* 0x00000008090a7824 */ /* 0x000fe200078e00ff */
[----:B------:R-:W-:Y:S02]  /*d140*/  LOP3.LUT R11, R11, 0x7fffe000, RZ, 0xc0, !PT ;  /* 0x7fffe0000b0b7812 */ /* 0x000fe400078ec0ff */
[----:B------:R-:W-:Y:S02]  /*d150*/  LEA.HI R8, R8, R9, RZ, 0x3 ;  /* 0x0000000908087211 */ /* 0x000fe400078f18ff */
[----:B------:R-:W-:Y:S02]  /*d160*/  LOP3.LUT R149, R149, 0x38, R10, 0xf8, !PT ;  /* 0x0000003895957812 */ /* 0x000fe400078ef80a */
[----:B------:R-:W-:Y:S01]  /*d170*/  IADD3 R11, R12, R11, R145 ;  /* 0x0000000b0c0b7210 */ /* 0x000fe20007ffe091 */
[----:B------:R-:W-:Y:S01]  /*d180*/  IMAD.SHL.U32 R8, R8, 0x400, RZ ;  /* 0x0000040008087824 */ /* 0x000fe200078e00ff */
[----:B------:R-:W-:-:S02]  /*d190*/  LOP3.LUT R148, R149, R148, RZ, 0x3c, !PT ;  /* 0x0000009495947212 */ /* 0x000fc400078e3cff */
[----:B------:R-:W-:Y:S01]  /*d1a0*/  SHF.R.U32.HI R92, RZ, 0x10, R93 ;  /* 0x00000010ff5c7819 */ /* 0x000fe2000001165d */
[----:B------:R-:W-:Y:S01]  /*d1b0*/  IMAD.SHL.U32 R104, R11, 0x2, RZ ;  /* 0x000000020b687824 */ /* 0x000fe200078e00ff */
[----:B------:R-:W-:Y:S02]  /*d1c0*/  LOP3.LUT R8, R8, 0x7fffe000, RZ, 0xc0, !PT ;  /* 0x7fffe00008087812 */ /* 0x000fe400078ec0ff */
[----:B------:R-:W-:Y:S02]  /*d1d0*/  SHF.R.U64 R93, R94, 0x10, R95 ;  /* 0x000000105e5d7819 */ /* 0x000fe4000000125f */
[----:B------:R-:W-:Y:S01]  /*d1e0*/  IADD3 R105, R148, R8, R145 ;  /* 0x0000000894697210 */ /* 0x000fe20007ffe091 */
[----:B------:R-:W1:Y:S01]  /*d1f0*/  LDS.128 R12, [R104+0x10080] ;  /* 0x01008000680c7984 */ /* 0x000e620000000c00 */
[----:B------:R-:W-:Y:S02]  /*d200*/  SHF.R.U32.HI R94, RZ, 0x10, R95 ;  /* 0x00000010ff5e7819 */ /* 0x000fe4000001165f */
[--C-:B------:R-:W-:Y:S01]  /*d210*/  SHF.R.U64 R95, R88, 0x10, R89.reuse ;  /* 0x00000010585f7819 */ /* 0x100fe20000001259 */
[----:B------:R-:W-:Y:S01]  /*d220*/  IMAD.SHL.U32 R105, R105, 0x2, RZ ;  /* 0x0000000269697824 */ /* 0x000fe200078e00ff */
[----:B------:R-:W-:-:S02]  /*d230*/  SHF.R.U32.HI R88, RZ, 0x10, R89 ;  /* 0x00000010ff587819 */ /* 0x000fc40000011659 */
[----:B------:R-:W-:Y:S02]  /*d240*/  SHF.R.U64 R89, R90, 0x10, R91 ;  /* 0x000000105a597819 */ /* 0x000fe4000000125b */
[----:B------:R-:W2:Y:S01]  /*d250*/  LDS.128 R8, [R105+0x10080] ;  /* 0x0100800069087984 */ /* 0x000ea20000000c00 */
[----:B------:R-:W-:Y:S02]  /*d260*/  PRMT R137, R137, 0x5410, R88 ;  /* 0x0000541089897816 */ /* 0x000fe40000000058 */
[----:B------:R-:W-:Y:S02]  /*d270*/  PRMT R140, R140, 0x5410, R89 ;  /* 0x000054108c8c7816 */ /* 0x000fe40000000059 */
[----:B------:R-:W-:Y:S01]  /*d280*/  SHF.R.U32.HI R90, RZ, 0x10, R91 ;  /* 0x00000010ff5a7819 */ /* 0x000fe2000001165b */
[----:B------:R-:W-:Y:S01]  /*d290*/  IMAD.U32 R109, R137, 0x10000, RZ ;  /* 0x00010000896d7824 */ /* 0x000fe200078e00ff */
[----:B------:R-:W-:Y:S02]  /*d2a0*/  PRMT R138, R138, 0x5410, R95 ;  /* 0x000054108a8a7816 */ /* 0x000fe4000000005f */
[----:B------:R-:W-:-:S02]  /*d2b0*/  PRMT R142, R142, 0x5410, R107 ;  /* 0x000054108e8e7816 */ /* 0x000fc4000000006b */
[----:B------:R-:W-:Y:S02]  /*d2c0*/  PRMT R144, R144, 0x5410, R93 ;  /* 0x0000541090907816 */ /* 0x000fe4000000005d */
[----:B------:R-:W-:Y:S01]  /*d2d0*/  PRMT R141, R141, 0x5410, R92 ;  /* 0x000054108d8d7816 */ /* 0x000fe2000000005c */
[C---:B------:R-:W-:Y:S01]  /*d2e0*/  IMAD.U32 R95, R142.reuse, 0x10000, RZ ;  /* 0x000100008e5f7824 */ /* 0x040fe200078e00ff */
[----:B------:R-:W-:Y:S02]  /*d2f0*/  LOP3.LUT R142, R142, 0xffff0000, RZ, 0xc0, !PT ;  /* 0xffff00008e8e7812 */ /* 0x000fe400078ec0ff */
[----:B------:R-:W-:Y:S02]  /*d300*/  PRMT R139, R139, 0x5410, R90 ;  /* 0x000054108b8b7816 */ /* 0x000fe4000000005a */
[----:B------:R-:W-:Y:S02]  /*d310*/  PRMT R143, R143, 0x5410, R94 ;  /* 0x000054108f8f7816 */ /* 0x000fe4000000005e */
[----:B------:R-:W-:Y:S01]  /*d320*/  LOP3.LUT R137, R137, 0xffff0000, RZ, 0xc0, !PT ;  /* 0xffff000089897812 */ /* 0x000fe200078ec0ff */
[----:B------:R-:W-:-:S02]  /*d330*/  IMAD.U32 R110, R139, 0x10000, RZ ;  /* 0x000100008b6e7824 */ /* 0x000fc400078e00ff */
[C---:B-1----:R-:W-:Y:S01]  /*d340*/  IMAD.U32 R89, R12.reuse, 0x10000, RZ ;  /* 0x000100000c597824 */ /* 0x042fe200078e00ff */
[----:B------:R-:W-:Y:S01]  /*d350*/  LOP3.LUT R88, R12, 0xffff0000, RZ, 0xc0, !PT ;  /* 0xffff00000c587812 */ /* 0x000fe200078ec0ff */
[C---:B------:R-:W-:Y:S01]  /*d360*/  IMAD.U32 R12, R13.reuse, 0x10000, RZ ;  /* 0x000100000d0c7824 */ /* 0x040fe200078e00ff */
[----:B------:R-:W-:Y:S01]  /*d370*/  LOP3.LUT R91, R13, 0xffff0000, RZ, 0xc0, !PT ;  /* 0xffff00000d5b7812 */ /* 0x000fe200078ec0ff */
[C---:B------:R-:W-:Y:S01]  /*d380*/  IMAD.U32 R13, R15.reuse, 0x10000, RZ ;  /* 0x000100000f0d7824 */ /* 0x040fe200078e00ff */
        /* <DEDUP_REMOVED lines=8> */
[C---:B------:R-:W-:Y:S01]  /*d410*/  LOP3.LUT R106, R10.reuse, 0xffff0000, RZ, 0xc0, !PT ;  /* 0xffff00000a6a7812 */ /* 0x040fe200078ec0ff */
[----:B------:R-:W-:Y:S01]  /*d420*/  IMAD.U32 R107, R10, 0x10000, RZ ;  /* 0x000100000a6b7824 */ /* 0x000fe200078e00ff */
[----:B------:R-:W-:Y:S01]  /*d430*/  LOP3.LUT R138, R138, 0xffff0000, RZ, 0xc0, !PT ;  /* 0xffff00008a8a7812 */ /* 0x000fe200078ec0ff */
[----:B------:R-:W-:-:S02]  /*d440*/  FMUL.FTZ R10, R92, R9 ;  /* 0x000000095c0a7220 */ /* 0x000fc40000410000 */
[-C--:B------:R-:W-:Y:S02]  /*d450*/  FMUL.FTZ R92, R92, R95.reuse ;  /* 0x0000005f5c5c7220 */ /* 0x080fe40000410000 */
[C---:B------:R-:W-:Y:S02]  /*d460*/  FFMA.FTZ R10, R89.reuse, R95, -R10 ;  /* 0x0000005f590a7223 */ /* 0x040fe4000001080a */
[----:B------:R-:W-:Y:S02]  /*d470*/  FFMA.FTZ R92, R89, R9, R92 ;  /* 0x00000009595c7223 */ /* 0x000fe4000001005c */
[----:B------:R-:W-:Y:S02]  /*d480*/  FMUL.FTZ R95, R15, R138 ;  /* 0x0000008a0f5f7220 */ /* 0x000fe40000410000 */
[C---:B------:R-:W-:Y:S01]  /*d490*/  IMAD.U32 R9, R141.reuse, 0x10000, RZ ;  /* 0x000100008d097824 */ /* 0x040fe200078e00ff */
[----:B------:R-:W-:Y:S01]  /*d4a0*/  LOP3.LUT R141, R141, 0xffff0000, RZ, 0xc0, !PT ;  /* 0xffff00008d8d7812 */ /* 0x000fe200078ec0ff */
[----:B------:R-:W-:-:S02]  /*d4b0*/  FMUL.FTZ R15, R15, R142 ;  /* 0x0000008e0f0f7220 */ /* 0x000fc40000410000 */
[C---:B------:R-:W-:Y:S02]  /*d4c0*/  FMUL.FTZ R89, R8.reuse, R109 ;  /* 0x0000006d08597220 */ /* 0x040fe40000410000 */
[----:B------:R-:W-:Y:S02]  /*d4d0*/  FMUL.FTZ R8, R8, R9 ;  /* 0x0000000908087220 */ /* 0x000fe40000410000 */
[C---:B------:R-:W-:Y:S01]  /*d4e0*/  IMAD.U32 R94, R11.reuse, 0x10000, RZ ;  /* 0x000100000b5e7824 */ /* 0x040fe200078e00ff */
[----:B------:R-:W-:Y:S01]  /*d4f0*/  LOP3.LUT R11, R11, 0xffff0000, RZ, 0xc0, !PT ;  /* 0xffff00000b0b7812 */ /* 0x000fe200078ec0ff */
[C---:B------:R-:W-:Y:S02]  /*d500*/  FFMA.FTZ R95, R88.reuse, R142, -R95 ;  /* 0x0000008e585f7223 */ /* 0x040fe4000001085f */
[----:B------:R-:W-:Y:S01]  /*d510*/  FFMA.FTZ R15, R88, R138, R15 ;  /* 0x0000008a580f7223 */ /* 0x000fe2000001000f */
[C---:B------:R-:W-:Y:S01]  /*d520*/  LOP3.LUT R138, R143.reuse, 0xffff0000, RZ, 0xc0, !PT ;  /* 0xffff00008f8a7812 */ /* 0x040fe200078ec0ff */
[----:B------:R-:W-:-:S02]  /*d530*/  IMAD.U32 R88, R143, 0x10000, RZ ;  /* 0x000100008f587824 */ /* 0x000fc400078e00ff */
[C---:B------:R-:W-:Y:S02]  /*d540*/  FFMA.FTZ R89, R12.reuse, R9, -R89 ;  /* 0x000000090c597223 */ /* 0x040fe40000010859 */
[----:B------:R-:W-:Y:S02]  /*d550*/  FFMA.FTZ R9, R12, R109, R8 ;  /* 0x0000006d0c097223 */ /* 0x000fe40000010008 */
[C---:B------:R-:W-:Y:S02]  /*d560*/  FMUL.FTZ R8, R94.reuse, R110 ;  /* 0x0000006e5e087220 */ /* 0x040fe40000410000 */
[-C--:B------:R-:W-:Y:S02]  /*d570*/  FMUL.FTZ R94, R94, R88.reuse ;  /* 0x000000585e5e7220 */ /* 0x080fe40000410000 */
[----:B------:R-:W-:Y:S02]  /*d580*/  IMAD.U32 R12, R140, 0x10000, RZ ;  /* 0x000100008c0c7824 */ /* 0x000fe400078e00ff */
[----:B------:R-:W-:-:S02]  /*d590*/  FFMA.FTZ R88, R13, R88, -R8 ;  /* 0x000000580d587223 */ /* 0x000fc40000010808 */
[----:B------:R-:W-:Y:S02]  /*d5a0*/  IMAD.U32 R109, R144, 0x10000, RZ ;  /* 0x00010000906d7824 */ /* 0x000fe400078e00ff */
[----:B------:R-:W-:Y:S02]  /*d5b0*/  FFMA.FTZ R110, R13, R110, R94 ;  /* 0x0000006e0d6e7223 */ /* 0x000fe4000001005e */
[C---:B------:R-:W-:Y:S02]  /*d5c0*/  FMUL.FTZ R8, R108.reuse, R137 ;  /* 0x000000896c087220 */ /* 0x040fe40000410000 */
[C---:B------:R-:W-:Y:S02]  /*d5d0*/  FMUL.FTZ R13, R107.reuse, R12 ;  /* 0x0000000c6b0d7220 */ /* 0x040fe40000410000 */
[----:B------:R-:W-:Y:S02]  /*d5e0*/  FMUL.FTZ R108, R108, R141 ;  /* 0x0000008d6c6c7220 */ /* 0x000fe40000410000 */
[----:B------:R-:W-:-:S02]  /*d5f0*/  FMUL.FTZ R107, R107, R109 ;  /* 0x0000006d6b6b7220 */ /* 0x000fc40000410000 */
[----:B------:R-:W-:Y:S01]  /*d600*/  FFMA.FTZ R94, R91, R141, -R8 ;  /* 0x0000008d5b5e7223 */ /* 0x000fe20000010808 */
[----:B------:R-:W-:Y:S01]  /*d610*/  LOP3.LUT R8, R139, 0xffff0000, RZ, 0xc0, !PT ;  /* 0xffff00008b087812 */ /* 0x000fe200078ec0ff */
[----:B------:R-:W-:Y:S01]  /*d620*/  FFMA.FTZ R109, R90, R109, -R13 ;  /* 0x0000006d5a6d7223 */ /* 0x000fe2000001080d */
[----:B------:R-:W-:Y:S01]  /*d630*/  LOP3.LUT R13, R140, 0xffff0000, RZ, 0xc0, !PT ;  /* 0xffff00008c0d7812 */ /* 0x000fe200078ec0ff */
[----:B------:R-:W-:Y:S01]  /*d640*/  FFMA.FTZ R108, R91, R137, R108 ;  /* 0x000000895b6c7223 */ /* 0x000fe2000001006c */
[----:B------:R-:W-:Y:S01]  /*d650*/  LOP3.LUT R91, R144, 0xffff0000, RZ, 0xc0, !PT ;  /* 0xffff0000905b7812 */ /* 0x000fe200078ec0ff */
[----:B------:R-:W-:Y:S02]  /*d660*/  FFMA.FTZ R107, R90, R12, R107 ;  /* 0x0000000c5a6b7223 */ /* 0x000fe4000001006b */
[----:B------:R-:W-:Y:S01]  /*d670*/  FMUL.FTZ R90, R106, R13 ;  /* 0x0000000d6a5a7220 */ /* 0x000fe20000410000 */
[----:B------:R-:W-:Y:S01]  /*d680*/  F2FP.BF16.PACK_AB R9, R108, R9 ;  /* 0x000000096c09723e */ /* 0x000fe200000010ff */
[----:B------:R-:W-:-:S02]  /*d690*/  FMUL.FTZ R111, R11, R8 ;  /* 0x000000080b6f7220 */ /* 0x000fc40000410000 */
[-C--:B------:R-:W-:Y:S02]  /*d6a0*/  FMUL.FTZ R106, R106, R91.reuse ;  /* 0x0000005b6a6a7220 */ /* 0x080fe40000410000 */
[-C--:B------:R-:W-:Y:S02]  /*d6b0*/  FMUL.FTZ R12, R11, R138.reuse ;  /* 0x0000008a0b0c7220 */ /* 0x080fe40000410000 */
[C---:B------:R-:W-:Y:S02]  /*d6c0*/  FFMA.FTZ R90, R14.reuse, R91, -R90 ;  /* 0x0000005b0e5a7223 */ /* 0x040fe4000001085a */
[C---:B------:R-:W-:Y:S02]  /*d6d0*/  FFMA.FTZ R11, R93.reuse, R138, -R111 ;  /* 0x0000008a5d0b7223 */ /* 0x040fe4000001086f */
[----:B------:R-:W-:Y:S01]  /*d6e0*/  FFMA.FTZ R106, R14, R13, R106 ;  /* 0x0000000d0e6a7223 */ /* 0x000fe2000001006a */
[----:B------:R-:W-:Y:S01]  /*d6f0*/  F2FP.BF16.PACK_AB R13, R94, R89 ;  /* 0x000000595e0d723e */ /* 0x000fe200000010ff */
[----:B------:R-:W-:Y:S01]  /*d700*/  FFMA.FTZ R93, R93, R8, R12 ;  /* 0x000000085d5d7223 */ /* 0x000fe2000001000c */
[----:B------:R-:W-:-:S02]  /*d710*/  F2FP.BF16.PACK_AB R8, R15, R92 ;  /* 0x0000005c0f08723e */ /* 0x000fc400000010ff */
[----:B------:R-:W-:Y:S02]  /*d720*/  F2FP.BF16.PACK_AB R12, R95, R10 ;  /* 0x0000000a5f0c723e */ /* 0x000fe400000010ff */
[----:B------:R-:W-:Y:S02]  /*d730*/  F2FP.BF16.PACK_AB R14, R90, R109 ;  /* 0x0000006d5a0e723e */ /* 0x000fe400000010ff */
[----:B------:R-:W-:Y:S02]  /*d740*/  F2FP.BF16.PACK_AB R15, R11, R88 ;  /* 0x000000580b0f723e */ /* 0x000fe400000010ff */
[----:B------:R-:W-:Y:S02]  /*d750*/  F2FP.BF16.PACK_AB R10, R106, R107 ;  /* 0x0000006b6a0a723e */ /* 0x000fe400000010ff */
[----:B------:R-:W-:Y:S01]  /*d760*/  F2FP.BF16.PACK_AB R11, R93, R110 ;  /* 0x0000006e5d0b723e */ /* 0x000fe200000010ff */
[----:B------:R1:W-:Y:S04]  /*d770*/  STS.128 [R104+0x10080], R12 ;  /* 0x0100800c68007388 */ /* 0x0003e80000000c00 */
[----:B------:R1:W-:Y:S02]  /*d780*/  STS.128 [R105+0x10080], R8 ;  /* 0x0100800869007388 */ /* 0x0003e40000000c00 */
.L_x_403:
[----:B------:R-:W-:Y:S05]  /*d790*/  BSYNC B1 ;  /* 0x0000000000017941 */ /* 0x000fea0003800000 */
.L_x_402:
[----:B------:R-:W-:Y:S01]  /*d7a0*/  IADD3 R88, R40, 0x20, RZ ;  /* 0x0000002028587810 */ /* 0x000fe20007ffe0ff */
[----:B------:R-:W-:Y:S03]  /*d7b0*/  BSSY B1, `(.L_x_406) ;  /* 0x00000f2000017945 */ /* 0x000fe60003800000 */
[----:B------:R-:W-:-:S13]  /*d7c0*/  ISETP.GE.AND P0, PT, R88, UR4, PT ;  /* 0x0000000458007c0c */ /* 0x000fda000bf06270 */
[----:B------:R-:W-:Y:S05]  /*d7d0*/  @P0 BRA `(.L_x_407) ;  /* 0x00000ef000000947 */ /* 0x000fea0003800000 */
[----:B------:R-:W-:Y:S01]  /*d7e0*/  ISETP.GE.AND P0, PT, R71, c[0x0][0x27c], PT ;  /* 0x00009f0047007a0c */ /* 0x000fe20003f06270 */
[----:B------:R-:W-:-:S12]  /*d7f0*/  BSSY B0, `(.L_x_408) ;  /* 0x0000073000007945 */ /* 0x000fd80003800000 */
[----:B------:R-:W-:Y:S05]  /*d800*/  @P0 BRA `(.L_x_409) ;  /* 0x0000071000000947 */ /* 0x000fea0003800000 */
[----:B-12---:R-:W-:Y:S01]  /*d810*/  IMAD.MOV.U32 R12, RZ, RZ, c[0x0][0x27c] ;  /* 0x00009f00ff0c7624 */ /* 0x006fe200078e00ff */
[----:B------:R-:W-:Y:S01]  /*d820*/  SHF.R.S32.HI R9, RZ, 0x1f, R88 ;  /* 0x0000001fff097819 */ /* 0x000fe20000011458 */
[----:B------:R-:W-:Y:S01]  /*d830*/  IMAD.SHL.U32 R15, R88, 0x40, RZ ;  /* 0x00000040580f7824 */ /* 0x000fe200078e00ff */
[----:B------:R-:W-:Y:S02]  /*d840*/  SHF.R.U64 R91, R80, 0x10, R81 ;  /* 0x00000010505b7819 */ /* 0x000fe40000001251 */
[----:B------:R-:W-:Y:S02]  /*d850*/  LEA.HI R12, R12, R43, RZ, 0x1d ;  /* 0x0000002b0c0c7211 */ /* 0x000fe400078fe8ff */
[----:B------:R-:W-:Y:S02]  /*d860*/  LEA.HI R8, R9, R88, RZ, 0x3 ;  /* 0x0000005809087211 */ /* 0x000fe400078f18ff */
[----:B------:R-:W-:Y:S01]  /*d870*/  SHF.R.S32.HI R9, RZ, 0x1f, R12 ;  /* 0x0000001fff097819 */ /* 0x000fe2000001140c */
[----:B------:R-:W-:Y:S01]  /*d880*/  IMAD.SHL.U32 R10, R12, 0x8, RZ ;  /* 0x000000080c0a7824 */ /* 0x000fe200078e00ff */
[----:B------:R-:W-:Y:S01]  /*d890*/  LOP3.LUT R15, R15, 0x1c0, RZ, 0xc0, !PT ;  /* 0x000001c00f0f7812 */ /* 0x000fe200078ec0ff */
[----:B------:R-:W-:Y:S01]  /*d8a0*/  IMAD.SHL.U32 R8, R8, 0x40, RZ ;  /* 0x0000004008087824 */ /* 0x000fe200078e00ff */
[----:B------:R-:W-:-:S02]  /*d8b0*/  LEA.HI R9, R9, R12, RZ, 0x3 ;  /* 0x0000000c09097211 */ /* 0x000fc400078f18ff */
[----:B------:R-:W-:Y:S02]  /*d8c0*/  SHF.R.U32.HI R11, RZ, 0x3, R15 ;  /* 0x00000003ff0b7819 */ /* 0x000fe4000001160f */
[----:B------:R-:W-:Y:S01]  /*d8d0*/  LOP3.LUT R10, R15, 0x38, R10, 0xf8, !PT ;  /* 0x000000380f0a7812 */ /* 0x000fe200078ef80a */
[----:B------:R-:W-:Y:S01]  /*d8e0*/  IMAD.SHL.U32 R9, R9, 0x400, RZ ;  /* 0x0000040009097824 */ /* 0x000fe200078e00ff */
[----:B------:R-:W-:Y:S02]  /*d8f0*/  LOP3.LUT R13, R15, 0x38, R146, 0xf8, !PT ;  /* 0x000000380f0d7812 */ /* 0x000fe400078ef892 */
[----:B------:R-:W-:Y:S02]  /*d900*/  LOP3.LUT R8, R8, 0xfffffe00, RZ, 0xc0, !PT ;  /* 0xfffffe0008087812 */ /* 0x000fe400078ec0ff */
[----:B------:R-:W-:Y:S02]  /*d910*/  LOP3.LUT R89, R10, R11, RZ, 0x3c, !PT ;  /* 0x0000000b0a597212 */ /* 0x000fe400078e3cff */
[----:B------:R-:W-:-:S02]  /*d920*/  LOP3.LUT R9, R9, 0x7fffe000, RZ, 0xc0, !PT ;  /* 0x7fffe00009097812 */ /* 0x000fc400078ec0ff */
[----:B------:R-:W-:Y:S02]  /*d930*/  LOP3.LUT R13, R8, R13, R11, 0xf6, !PT ;  /* 0x0000000d080d7212 */ /* 0x000fe400078ef60b */
[----:B------:R-:W-:Y:S02]  /*d940*/  IADD3 R89, R89, R9, R8 ;  /* 0x0000000959597210 */ /* 0x000fe40007ffe008 */
[----:B------:R-:W-:Y:S01]  /*d950*/  SHF.R.U32.HI R80, RZ, 0x10, R81 ;  /* 0x00000010ff507819 */ /* 0x000fe20000011651 */
[----:B------:R-:W-:Y:S01]  /*d960*/  IMAD.SHL.U32 R90, R13, 0x2, RZ ;  /* 0x000000020d5a7824 */ /* 0x000fe200078e00ff */
[--C-:B------:R-:W-:Y:S01]  /*d970*/  SHF.R.U64 R81, R82, 0x10, R83.reuse ;  /* 0x0000001052517819 */ /* 0x100fe20000001253 */
[----:B------:R-:W-:Y:S01]  /*d980*/  IMAD.SHL.U32 R89, R89, 0x2, RZ ;  /* 0x0000000259597824 */ /* 0x000fe200078e00ff */
[----:B------:R-:W-:Y:S02]  /*d990*/  SHF.R.U32.HI R82, RZ, 0x10, R83 ;  /* 0x00000010ff527819 */ /* 0x000fe40000011653 */
[----:B------:R-:W1:Y:S01]  /*d9a0*/  LDS.128 R12, [R90+0x10080] ;  /* 0x010080005a0c7984 */ /* 0x000e620000000c00 */
[----:B------:R-:W-:-:S02]  /*d9b0*/  SHF.R.U64 R83, R76, 0x10, R77 ;  /* 0x000000104c537819 */ /* 0x000fc4000000124d */
[----:B------:R-:W-:Y:S01]  /*d9c0*/  SHF.R.U32.HI R76, RZ, 0x10, R77 ;  /* 0x00000010ff4c7819 */ /* 0x000fe2000001164d */
[----:B------:R-:W2:Y:S01]  /*d9d0*/  LDS.128 R8, [R89+0x10080] ;  /* 0x0100800059087984 */ /* 0x000ea20000000c00 */
[----:B------:R-:W-:Y:S02]  /*d9e0*/  SHF.R.U64 R77, R78, 0x10, R79 ;  /* 0x000000104e4d7819 */ /* 0x000fe4000000124f */
[----:B------:R-:W-:Y:S02]  /*d9f0*/  PRMT R129, R129, 0x5410, R76 ;  /* 0x0000541081817816 */ /* 0x000fe4000000004c */
[----:B------:R-:W-:Y:S02]  /*da00*/  PRMT R132, R132, 0x5410, R77 ;  /* 0x0000541084847816 */ /* 0x000fe4000000004d */
[----:B------:R-:W-:Y:S01]  /*da10*/  SHF.R.U32.HI R78, RZ, 0x10, R79 ;  /* 0x00000010ff4e7819 */ /* 0x000fe2000001164f */
[----:B------:R-:W-:Y:S01]  /*da20*/  IMAD.U32 R95, R129, 0x10000, RZ ;  /* 0x00010000815f7824 */ /* 0x000fe200078e00ff */
[----:B------:R-:W-:-:S02]  /*da30*/  PRMT R130, R130, 0x5410, R83 ;  /* 0x0000541082827816 */ /* 0x000fc40000000053 */
[----:B------:R-:W-:Y:S02]  /*da40*/  PRMT R134, R134, 0x5410, R91 ;  /* 0x0000541086867816 */ /* 0x000fe4000000005b */
[----:B------:R-:W-:Y:S02]  /*da50*/  PRMT R136, R136, 0x5410, R81 ;  /* 0x0000541088887816 */ /* 0x000fe40000000051 */
[----:B------:R-:W-:Y:S01]  /*da60*/  PRMT R133, R133, 0x5410, R80 ;  /* 0x0000541085857816 */ /* 0x000fe20000000050 */
[C---:B------:R-:W-:Y:S01]  /*da70*/  IMAD.U32 R83, R134.reuse, 0x10000, RZ ;  /* 0x0001000086537824 */ /* 0x040fe200078e00ff */
[----:B------:R-:W-:Y:S01]  /*da80*/  LOP3.LUT R134, R134, 0xffff0000, RZ, 0xc0, !PT ;  /* 0xffff000086867812 */ /* 0x000fe200078ec0ff */
[----:B------:R-:W-:Y:S01]  /*da90*/  IMAD.U32 R105, R136, 0x10000, RZ ;  /* 0x0001000088697824 */ /* 0x000fe200078e00ff */
[----:B------:R-:W-:Y:S02]  /*daa0*/  PRMT R131, R131, 0x5410, R78 ;  /* 0x0000541083837816 */ /* 0x000fe4000000004e */
[----:B------:R-:W-:-:S02]  /*dab0*/  PRMT R135, R135, 0x5410, R82 ;  /* 0x0000541087877816 */ /* 0x000fc40000000052 */
[----:B------:R-:W-:Y:S01]  /*dac0*/  LOP3.LUT R104, R129, 0xffff0000, RZ, 0xc0, !PT ;  /* 0xffff000081687812 */ /* 0x000fe200078ec0ff */
[----:B------:R-:W-:Y:S01]  /*dad0*/  IMAD.U32 R94, R131, 0x10000, RZ ;  /* 0x00010000835e7824 */ /* 0x000fe200078e00ff */
[----:B------:R-:W-:Y:S01]  /*dae0*/  LOP3.LUT R136, R136, 0xffff0000, RZ, 0xc0, !PT ;  /* 0xffff000088887812 */ /* 0x000fe200078ec0ff */
[C---:B-1----:R-:W-:Y:S01]  /*daf0*/  IMAD.U32 R77, R12.reuse, 0x10000, RZ ;  /* 0x000100000c4d7824 */ /* 0x042fe200078e00ff */
[----:B------:R-:W-:Y:S01]  /*db00*/  LOP3.LUT R76, R12, 0xffff0000, RZ, 0xc0, !PT ;  /* 0xffff00000c4c7812 */ /* 0x000fe200078ec0ff */
[C---:B------:R-:W-:Y:S01]  /*db10*/  IMAD.U32 R12, R13.reuse, 0x10000, RZ ;  /* 0x000100000d0c7824 */ /* 0x040fe200078e00ff */
[----:B------:R-:W-:Y:S01]  /*db20*/  LOP3.LUT R79, R13, 0xffff0000, RZ, 0xc0, !PT ;  /* 0xffff00000d4f7812 */ /* 0x000fe200078ec0ff */
[C---:B------:R-:W-:Y:S01]  /*db30*/  IMAD.U32 R13, R15.reuse, 0x10000, RZ ;  /* 0x000100000f0d7824 */ /* 0x040fe200078e00ff */
[----:B------:R-:W-:Y:S01]  /*db40*/  LOP3.LUT R81, R15, 0xffff0000, RZ, 0xc0, !PT ;  /* 0xffff00000f517812 */ /* 0x000fe200078ec0ff */
[----:B--2---:R-:W-:Y:S01]  /*db50*/  IMAD.U32 R92, R10, 0x10000, RZ ;  /* 0x000100000a5c7824 */ /* 0x004fe200078e00ff */
[C---:B------:R-:W-:Y:S01]  /*db60*/  SHF.L.U32 R80, R8.reuse, 0x10, RZ ;  /* 0x0000001008507819 */ /* 0x040fe200000006ff */
[----:B------:R-:W-:Y:S01]  /*db70*/  IMAD.U32 R82, R11, 0x10000, RZ ;  /* 0x000100000b527824 */ /* 0x000fe200078e00ff */
[----:B------:R-:W-:Y:S01]  /*db80*/  LOP3.LUT R15, R8, 0xffff0000, RZ, 0xc0, !PT ;  /* 0xffff0000080f7812 */ /* 0x000fe200078ec0ff */
[C---:B------:R-:W-:Y:S01]  /*db90*/  IMAD.U32 R8, R9.reuse, 0x10000, RZ ;  /* 0x0001000009087824 */ /* 0x040fe200078e00ff */
[----:B------:R-:W-:Y:S01]  /*dba0*/  LOP3.LUT R93, R9, 0xffff0000, RZ, 0xc0, !PT ;  /* 0xffff0000095d7812 */ /* 0x000fe200078ec0ff */
[----:B------:R-:W-:Y:S01]  /*dbb0*/  IMAD.U32 R9, R130, 0x10000, RZ ;  /* 0x0001000082097824 */ /* 0x000fe200078e00ff */
[----:B------:R-:W-:Y:S01]  /*dbc0*/  LOP3.LUT R91, R10, 0xffff0000, RZ, 0xc0, !PT ;  /* 0xffff00000a5b7812 */ /* 0x000fe200078ec0ff */
[----:B------:R-:W-:Y:S01]  /*dbd0*/  IMAD.U32 R78, R14, 0x10000, RZ ;  /* 0x000100000e4e7824 */ /* 0x000fe200078e00ff */
[----:B------:R-:W-:Y:S01]  /*dbe0*/  LOP3.LUT R130, R130, 0xffff0000, RZ, 0xc0, !PT ;  /* 0xffff000082827812 */ /* 0x000fe200078ec0ff */
[C---:B------:R-:W-:Y:S01]  /*dbf0*/  FMUL.FTZ R10, R80.reuse, R9 ;  /* 0x00000009500a7220 */ /* 0x040fe20000410000 */
[----:B------:R-:W-:Y:S01]  /*dc00*/  LOP3.LUT R11, R11, 0xffff0000, RZ, 0xc0, !PT ;  /* 0xffff00000b0b7812 */ /* 0x000fe200078ec0ff */
[-C--:B------:R-:W-:Y:S01]  /*dc10*/  FMUL.FTZ R80, R80, R83.reuse ;  /* 0x0000005350507220 */ /* 0x080fe20000410000 */
[----:B------:R-:W-:Y:S01]  /*dc20*/  LOP3.LUT R14, R14, 0xffff0000, RZ, 0xc0, !PT ;  /* 0xffff00000e0e7812 */ /* 0x000fe200078ec0ff */
[----:B------:R-:W-:-:S02]  /*dc30*/  FFMA.FTZ R10, R77, R83, -R10 ;  /* 0x000000534d0a7223 */ /* 0x000fc4000001080a */
[----:B------:R-:W-:Y:S01]  /*dc40*/  FFMA.FTZ R80, R77, R9, R80 ;  /* 0x000000094d507223 */ /* 0x000fe20000010050 */
[----:B------:R-:W-:Y:S01]  /*dc50*/  SHF.L.U32 R9, R133, 0x10, RZ ;  /* 0x0000001085097819 */ /* 0x000fe200000006ff */
[C---:B------:R-:W-:Y:S02]  /*dc60*/  FMUL.FTZ R83, R15.reuse, R130 ;  /* 0x000000820f537220 */ /* 0x040fe40000410000 */
[-C--:B------:R-:W-:Y:S02]  /*dc70*/  FMUL.FTZ R15, R15, R134.reuse ;  /* 0x000000860f0f7220 */ /* 0x080fe40000410000 */
[C---:B------:R-:W-:Y:S02]  /*dc80*/  FMUL.FTZ R77, R8.reuse, R95 ;  /* 0x0000005f084d7220 */ /* 0x040fe40000410000 */
[----:B------:R-:W-:Y:S02]  /*dc90*/  FMUL.FTZ R8, R8, R9 ;  /* 0x0000000908087220 */ /* 0x000fe40000410000 */
[----:B------:R-:W-:-:S02]  /*dca0*/  FFMA.FTZ R83, R76, R134, -R83 ;  /* 0x000000864c537223 */ /* 0x000fc40000010853 */
[----:B------:R-:W-:Y:S02]  /*dcb0*/  FFMA.FTZ R15, R76, R130, R15 ;  /* 0x000000824c0f7223 */ /* 0x000fe4000001000f */
[C---:B------:R-:W-:Y:S02]  /*dcc0*/  FFMA.FTZ R77, R12.reuse, R9, -R77 ;  /* 0x000000090c4d7223 */ /* 0x040fe4000001084d */
[----:B------:R-:W-:Y:S02]  /*dcd0*/  IMAD.U32 R76, R135, 0x10000, RZ ;  /* 0x00010000874c7824 */ /* 0x000fe400078e00ff */
[----:B------:R-:W-:Y:S01]  /*dce0*/  FFMA.FTZ R9, R12, R95, R8 ;  /* 0x0000005f0c097223 */ /* 0x000fe20000010008 */
[----:B------:R-:W-:Y:S01]  /*dcf0*/  LOP3.LUT R8, R133, 0xffff0000, RZ, 0xc0, !PT ;  /* 0xffff000085087812 */ /* 0x000fe200078ec0ff */
[C---:B------:R-:W-:Y:S02]  /*dd00*/  FMUL.FTZ R12, R82.reuse, R94 ;  /* 0x0000005e520c7220 */ /* 0x040fe40000410000 */
[----:B------:R-:W-:-:S02]  /*dd10*/  FMUL.FTZ R82, R82, R76 ;  /* 0x0000004c52527220 */ /* 0x000fc40000410000 */
[----:B------:R-:W-:Y:S02]  /*dd20*/  FFMA.FTZ R76, R13, R76, -R12 ;  /* 0x0000004c0d4c7223 */ /* 0x000fe4000001080c */
[C---:B------:R-:W-:Y:S01]  /*dd30*/  IMAD.U32 R95, R132.reuse, 0x10000, RZ ;  /* 0x00010000845f7824 */ /* 0x040fe200078e00ff */
[----:B------:R-:W-:Y:S01]  /*dd40*/  LOP3.LUT R132, R132, 0xffff0000, RZ, 0xc0, !PT ;  /* 0xffff000084847812 */ /* 0x000fe200078ec0ff */
[----:B------:R-:W-:Y:S02]  /*dd50*/  FMUL.FTZ R12, R93, R104 ;  /* 0x000000685d0c7220 */ /* 0x000fe40000410000 */
[----:B------:R-:W-:Y:S02]  /*dd60*/  FFMA.FTZ R94, R13, R94, R82 ;  /* 0x0000005e0d5e7223 */ /* 0x000fe40000010052 */
[----:B------:R-:W-:Y:S02]  /*dd70*/  FMUL.FTZ R93, R93, R8 ;  /* 0x000000085d5d7220 */ /* 0x000fe40000410000 */
[----:B------:R-:W-:-:S02]  /*dd80*/  FMUL.FTZ R13, R92, R95 ;  /* 0x0000005f5c0d7220 */ /* 0x000fc40000410000 */
[----:B------:R-:W-:Y:S01]  /*dd90*/  FFMA.FTZ R82, R79, R8, -R12 ;  /* 0x000000084f527223 */ /* 0x000fe2000001080c */
[----:B------:R-:W-:Y:S01]  /*dda0*/  LOP3.LUT R8, R131, 0xffff0000, RZ, 0xc0, !PT ;  /* 0xffff000083087812 */ /* 0x000fe200078ec0ff */
[-C--:B------:R-:W-:Y:S01]  /*ddb0*/  FMUL.FTZ R92, R92, R105.reuse ;  /* 0x000000695c5c7220 */ /* 0x080fe20000410000 */
[----:B------:R-:W-:Y:S01]  /*ddc0*/  LOP3.LUT R12, R135, 0xffff0000, RZ, 0xc0, !PT ;  /* 0xffff0000870c7812 */ /* 0x000fe200078ec0ff */
[----:B------:R-:W-:Y:S02]  /*ddd0*/  FFMA.FTZ R104, R79, R104, R93 ;  /* 0x000000684f687223 */ /* 0x000fe4000001005d */
[C---:B------:R-:W-:Y:S02]  /*dde0*/  FFMA.FTZ R105, R78.reuse, R105, -R13 ;  /* 0x000000694e697223 */ /* 0x040fe4000001080d */
[----:B------:R-:W-:Y:S01]  /*ddf0*/  FFMA.FTZ R92, R78, R95, R92 ;  /* 0x0000005f4e5c7223 */ /* 0x000fe2000001005c */
[----:B------:R-:W-:Y:S01]  /*de00*/  F2FP.BF16.PACK_AB R9, R104, R9 ;  /* 0x000000096809723e */ /* 0x000fe200000010ff */
[----:B------:R-:W-:-:S02]  /*de10*/  FMUL.FTZ R93, R91, R132 ;  /* 0x000000845b5d7220 */ /* 0x000fc40000410000 */
[----:B------:R-:W-:Y:S02]  /*de20*/  FMUL.FTZ R78, R11, R8 ;  /* 0x000000080b4e7220 */ /* 0x000fe40000410000 */
[----:B------:R-:W-:Y:S02]  /*de30*/  FMUL.FTZ R79, R91, R136 ;  /* 0x000000885b4f7220 */ /* 0x000fe40000410000 */
[----:B------:R-:W-:Y:S02]  /*de40*/  FMUL.FTZ R13, R11, R12 ;  /* 0x0000000c0b0d7220 */ /* 0x000fe40000410000 */
[C---:B------:R-:W-:Y:S02]  /*de50*/  FFMA.FTZ R136, R14.reuse, R136, -R93 ;  /* 0x000000880e887223 */ /* 0x040fe4000001085d */
[----:B------:R-:W-:Y:S01]  /*de60*/  FFMA.FTZ R11, R81, R12, -R78 ;  /* 0x0000000c510b7223 */ /* 0x000fe2000001084e */
[----:B------:R-:W-:Y:S01]  /*de70*/  F2FP.BF16.PACK_AB R12, R83, R10 ;  /* 0x0000000a530c723e */ /* 0x000fe200000010ff */
        /* <DEDUP_REMOVED lines=10> */
.L_x_409:
[----:B------:R-:W-:Y:S05]  /*df20*/  BSYNC B0 ;  /* 0x0000000000007941 */ /* 0x000fea0003800000 */
.L_x_408:
[----:B------:R-:W-:-:S13]  /*df30*/  ISETP.GE.AND P0, PT, R42, c[0x0][0x27c], PT ;  /* 0x00009f002a007a0c */ /* 0x000fda0003f06270 */
[----:B------:R-:W-:Y:S05]  /*df40*/  @P0 BRA `(.L_x_407) ;  /* 0x0000078000000947 */ /* 0x000fea0003800000 */
[----:B-1----:R-:W-:Y:S01]  /*df50*/  SHF.R.S32.HI R11, RZ, 0x1f, R42 ;  /* 0x0000001fff0b7819 */ /* 0x002fe2000001142a */
[----:B--2---:R-:W-:Y:S01]  /*df60*/  IMAD.MOV.U32 R13, RZ, RZ, c[0x0][0x27c] ;  /* 0x00009f00ff0d7624 */ /* 0x004fe200078e00ff */
[----:B------:R-:W-:Y:S01]  /*df70*/  SHF.R.S32.HI R9, RZ, 0x1f, R88 ;  /* 0x0000001fff097819 */ /* 0x000fe20000011458 */
[----:B------:R-:W-:Y:S01]  /*df80*/  IMAD.SHL.U32 R14, R88, 0x40, RZ ;  /* 0x00000040580e7824 */ /* 0x000fe200078e00ff */
[----:B------:R-:W-:Y:S02]  /*df90*/  LEA.HI R15, R11, R42, RZ, 0x3 ;  /* 0x0000002a0b0f7211 */ /* 0x000fe400078f18ff */
[----:B------:R-:W-:Y:S02]  /*dfa0*/  LEA.HI R9, R9, R88, RZ, 0x3 ;  /* 0x0000005809097211 */ /* 0x000fe400078f18ff */
[----:B------:R-:W-:Y:S02]  /*dfb0*/  SHF.R.S32.HI R8, RZ, 0x3, R15 ;  /* 0x00000003ff087819 */ /* 0x000fe4000001140f */
[----:B------:R-:W-:Y:S01]  /*dfc0*/  LEA.HI R12, R11, R42, RZ, 0x6 ;  /* 0x0000002a0b0c7211 */ /* 0x000fe200078f30ff */
[----:B------:R-:W-:Y:S01]  /*dfd0*/  IMAD.SHL.U32 R9, R9, 0x40, RZ ;  /* 0x0000004009097824 */ /* 0x000fe200078e00ff */
[----:B------:R-:W-:-:S02]  /*dfe0*/  LEA.HI R13, R13, R8, RZ, 0x1d ;  /* 0x000000080d0d7211 */ /* 0x000fc400078fe8ff */
[----:B------:R-:W-:Y:S01]  /*dff0*/  LOP3.LUT R14, R14, 0x1c0, RZ, 0xc0, !PT ;  /* 0x000001c00e0e7812 */ /* 0x000fe200078ec0ff */
[----:B------:R-:W-:Y:S01]  /*e000*/  IMAD.SHL.U32 R12, R12, 0x80, RZ ;  /* 0x000000800c0c7824 */ /* 0x000fe200078e00ff */
[----:B------:R-:W-:Y:S01]  /*e010*/  SHF.R.S32.HI R10, RZ, 0x1f, R13 ;  /* 0x0000001fff0a7819 */ /* 0x000fe2000001140d */
[----:B------:R-:W-:Y:S01]  /*e020*/  IMAD.SHL.U32 R11, R13, 0x8, RZ ;  /* 0x000000080d0b7824 */ /* 0x000fe200078e00ff */
[----:B------:R-:W-:Y:S02]  /*e030*/  LOP3.LUT R15, R14, 0x38, R15, 0xf8, !PT ;  /* 0x000000380e0f7812 */ /* 0x000fe400078ef80f */
[----:B------:R-:W-:Y:S02]  /*e040*/  LEA.HI R10, R10, R13, RZ, 0x3 ;  /* 0x0000000d0a0a7211 */ /* 0x000fe400078f18ff */
[----:B------:R-:W-:Y:S02]  /*e050*/  SHF.R.U32.HI R8, RZ, 0x3, R14 ;  /* 0x00000003ff087819 */ /* 0x000fe4000001160e */
[----:B------:R-:W-:Y:S01]  /*e060*/  LOP3.LUT R11, R14, 0x38, R11, 0xf8, !PT ;  /* 0x000000380e0b7812 */ /* 0x000fe200078ef80b */
[----:B------:R-:W-:Y:S01]  /*e070*/  IMAD.SHL.U32 R10, R10, 0x400, RZ ;  /* 0x000004000a0a7824 */ /* 0x000fe200078e00ff */
[----:B------:R-:W-:-:S02]  /*e080*/  LOP3.LUT R9, R9, 0xfffffe00, RZ, 0xc0, !PT ;  /* 0xfffffe0009097812 */ /* 0x000fc400078ec0ff */
[----:B------:R-:W-:Y:S02]  /*e090*/  LOP3.LUT R12, R12, 0x7fffe000, RZ, 0xc0, !PT ;  /* 0x7fffe0000c0c7812 */ /* 0x000fe400078ec0ff */
[-C--:B------:R-:W-:Y:S02]  /*e0a0*/  LOP3.LUT R15, R15, R8.reuse, RZ, 0x3c, !PT ;  /* 0x000000080f0f7212 */ /* 0x080fe400078e3cff */
[----:B------:R-:W-:Y:S02]  /*e0b0*/  LOP3.LUT R76, R11, R8, RZ, 0x3c, !PT ;  /* 0x000000080b4c7212 */ /* 0x000fe400078e3cff */
[----:B------:R-:W-:Y:S02]  /*e0c0*/  LOP3.LUT R10, R10, 0x7fffe000, RZ, 0xc0, !PT ;  /* 0x7fffe0000a0a7812 */ /* 0x000fe400078ec0ff */
[--C-:B------:R-:W-:Y:S02]  /*e0d0*/  IADD3 R12, R15, R12, R9.reuse ;  /* 0x0000000c0f0c7210 */ /* 0x100fe40007ffe009 */
[----:B------:R-:W-:-:S02]  /*e0e0*/  IADD3 R76, R76, R10, R9 ;  /* 0x0000000a4c4c7210 */ /* 0x000fc40007ffe009 */
[--C-:B------:R-:W-:Y:S01]  /*e0f0*/  SHF.R.U64 R79, R56, 0x10, R57.reuse ;  /* 0x00000010384f7819 */ /* 0x100fe20000001239 */
[----:B------:R-:W-:Y:S01]  /*e100*/  IMAD.SHL.U32 R77, R12, 0x2, RZ ;  /* 0x000000020c4d7824 */ /* 0x000fe200078e00ff */
[----:B------:R-:W-:Y:S01]  /*e110*/  SHF.R.U32.HI R56, RZ, 0x10, R57 ;  /* 0x00000010ff387819 */ /* 0x000fe20000011639 */
[----:B------:R-:W-:Y:S01]  /*e120*/  IMAD.SHL.U32 R76, R76, 0x2, RZ ;  /* 0x000000024c4c7824 */ /* 0x000fe200078e00ff */
[--C-:B------:R-:W-:Y:S02]  /*e130*/  SHF.R.U64 R57, R58, 0x10, R59.reuse ;  /* 0x000000103a397819 */ /* 0x100fe4000000123b */
[----:B------:R-:W1:Y:S01]  /*e140*/  LDS.128 R12, [R77+0x10080] ;  /* 0x010080004d0c7984 */ /* 0x000e620000000c00 */
[----:B------:R-:W-:Y:S02]  /*e150*/  SHF.R.U32.HI R58, RZ, 0x10, R59 ;  /* 0x00000010ff3a7819 */ /* 0x000fe4000001163b */
[--C-:B------:R-:W-:Y:S01]  /*e160*/  SHF.R.U64 R59, R52, 0x10, R53.reuse ;  /* 0x00000010343b7819 */ /* 0x100fe20000001235 */
[----:B------:R-:W2:Y:S01]  /*e170*/  LDS.128 R8, [R76+0x10080] ;  /* 0x010080004c087984 */ /* 0x000ea20000000c00 */
[----:B------:R-:W-:-:S02]  /*e180*/  SHF.R.U32.HI R52, RZ, 0x10, R53 ;  /* 0x00000010ff347819 */ /* 0x000fc40000011635 */
[----:B------:R-:W-:Y:S02]  /*e190*/  SHF.R.U64 R53, R54, 0x10, R55 ;  /* 0x0000001036357819 */ /* 0x000fe40000001237 */
        /* <DEDUP_REMOVED lines=42> */
[----:B------:R-:W-:Y:S02]  /*e440*/  FFMA.FTZ R15, R52, R122, R15 ;  /* 0x0000007a340f7223 */ /* 0x000fe4000001000f */
        /* <DEDUP_REMOVED lines=9> */
[C---:B------:R-:W-:Y:S01]  /*e4e0*/  IMAD.U32 R54, R14.reuse, 0x10000, RZ ;  /* 0x000100000e367824 */ /* 0x040fe200078e00ff */
[----:B------:R-:W-:Y:S01]  /*e4f0*/  LOP3.LUT R14, R14, 0xffff0000, RZ, 0xc0, !PT ;  /* 0xffff00000e0e7812 */ /* 0x000fe200078ec0ff */
[C---:B------:R-:W-:Y:S02]  /*e500*/  FMUL.FTZ R8, R80.reuse, R121 ;  /* 0x0000007950087220 */ /* 0x040fe40000410000 */
[----:B------:R-:W-:Y:S02]  /*e510*/  FMUL.FTZ R13, R79, R12 ;  /* 0x0000000c4f0d7220 */ /* 0x000fe40000410000 */
[----:B------:R-:W-:-:S02]  /*e520*/  FMUL.FTZ R80, R80, R125 ;  /* 0x0000007d50507220 */ /* 0x000fc40000410000 */
[----:B------:R-:W-:Y:S02]  /*e530*/  FMUL.FTZ R79, R79, R81 ;  /* 0x000000514f4f7220 */ /* 0x000fe40000410000 */
        /* <DEDUP_REMOVED lines=25> */
.L_x_407:
[----:B------:R-:W-:Y:S05]  /*e6d0*/  BSYNC B1 ;  /* 0x0000000000017941 */ /* 0x000fea0003800000 */
.L_x_406:
        /* <DEDUP_REMOVED lines=120> */
.L_x_413:
[----:B------:R-:W-:Y:S05]  /*ee60*/  BSYNC B0 ;  /* 0x0000000000007941 */ /* 0x000fea0003800000 */
.L_x_412:
        /* <DEDUP_REMOVED lines=122> */
.L_x_411:
[----:B------:R-:W-:Y:S05]  /*f610*/  BSYNC B1 ;  /* 0x0000000000017941 */ /* 0x000fea0003800000 */
.L_x_410:
[----:B------:R-:W-:-:S04]  /*f620*/  IADD3 R32, R40, 0x60, RZ ;  /* 0x0000006028207810 */ /* 0x000fc80007ffe0ff */
[----:B------:R-:W-:-:S13]  /*f630*/  ISETP.GE.AND P0, PT, R32, UR4, PT ;  /* 0x0000000420007c0c */ /* 0x000fda000bf06270 */
[----:B------:R-:W-:Y:S05]  /*f640*/  @P0 BRA `(.L_x_387) ;  /* 0x00000ef000000947 */ /* 0x000fea0003800000 */
[----:B------:R-:W-:Y:S01]  /*f650*/  ISETP.GE.AND P0, PT, R71, c[0x0][0x27c], PT ;  /* 0x00009f0047007a0c */ /* 0x000fe20003f06270 */
[----:B------:R-:W-:-:S12]  /*f660*/  BSSY B0, `(.L_x_414) ;  /* 0x0000073000007945 */ /* 0x000fd80003800000 */
[----:B------:R-:W-:Y:S05]  /*f670*/  @P0 BRA `(.L_x_415) ;  /* 0x0000071000000947 */ /* 0x000fea0003800000 */
[----:B-1----:R-:W-:Y:S01]  /*f680*/  IMAD.MOV.U32 R8, RZ, RZ, c[0x0][0x27c] ;  /* 0x00009f00ff087624 */ /* 0x002fe200078e00ff */
[----:B------:R-:W-:Y:S01]  /*f690*/  SHF.R.S32.HI R11, RZ, 0x1f, R32 ;  /* 0x0000001fff0b7819 */ /* 0x000fe20000011420 */
[----:B------:R-:W-:Y:S01]  /*f6a0*/  IMAD.SHL.U32 R9, R32, 0x40, RZ ;  /* 0x0000004020097824 */ /* 0x000fe200078e00ff */
[----:B------:R-:W-:Y:S02]  /*f6b0*/  SHF.R.U64 R35, R24, 0x10, R25 ;  /* 0x0000001018237819 */ /* 0x000fe40000001219 */
[----:B------:R-:W-:Y:S02]  /*f6c0*/  LEA.HI R8, R8, R43, RZ, 0x1d ;  /* 0x0000002b08087211 */ /* 0x000fe400078fe8ff */
[----:B------:R-:W-:Y:S02]  /*f6d0*/  LEA.HI R10, R11, R32, RZ, 0x3 ;  /* 0x000000200b0a7211 */ /* 0x000fe400078f18ff */
[----:B------:R-:W-:Y:S01]  /*f6e0*/  SHF.R.S32.HI R11, RZ, 0x1f, R8 ;  /* 0x0000001fff0b7819 */ /* 0x000fe20000011408 */
[----:B--2---:R-:W-:Y:S01]  /*f6f0*/  IMAD.SHL.U32 R12, R8, 0x8, RZ ;  /* 0x00000008080c7824 */ /* 0x004fe200078e00ff */
        /* <DEDUP_REMOVED lines=23> */
[----:B------:R-:W-:Y:S02]  /*f870*/  SHF.R.U32.HI R18, RZ, 0x10, R19 ;  /* 0x00000010ff127819 */ /* 0x000fe40000011613 */
[----:B------:R-:W-:Y:S01]  /*f880*/  PRMT R74, R74, 0x5410, R27 ;  /* 0x000054104a4a7816 */ /* 0x000fe2000000001b */
[----:B------:R-:W-:Y:S01]  /*f890*/  IMAD.U32 R39, R72, 0x10000, RZ ;  /* 0x0001000048277824 */ /* 0x000fe200078e00ff */
[----:B------:R-:W-:-:S02]  /*f8a0*/  PRMT R86, R86, 0x5410, R35 ;  /* 0x0000541056567816 */ /* 0x000fc40000000023 */
[----:B------:R-:W-:Y:S02]  /*f8b0*/  PRMT R96, R96, 0x5410, R25 ;  /* 0x0000541060607816 */ /* 0x000fe40000000019 */
[----:B------:R-:W-:Y:S01]  /*f8c0*/  PRMT R85, R85, 0x5410, R24 ;  /* 0x0000541055557816 */ /* 0x000fe20000000018 */
[----:B------:R-:W-:Y:S01]  /*f8d0*/  IMAD.U32 R27, R86, 0x10000, RZ ;  /* 0x00010000561b7824 */ /* 0x000fe200078e00ff */
[----:B------:R-:W-:Y:S01]  /*f8e0*/  PRMT R84, R84, 0x5410, R37 ;  /* 0x0000541054547816 */ /* 0x000fe20000000025 */
[----:B------:R-:W-:Y:S01]  /*f8f0*/  IMAD.U32 R45, R96, 0x10000, RZ ;  /* 0x00010000602d7824 */ /* 0x000fe200078e00ff */
[----:B------:R-:W-:Y:S02]  /*f900*/  LOP3.LUT R86, R86, 0xffff0000, RZ, 0xc0, !PT ;  /* 0xffff000056567812 */ /* 0x000fe400078ec0ff */
        /* <DEDUP_REMOVED lines=72> */
.L_x_415:
[----:B------:R-:W-:Y:S05]  /*fd90*/  BSYNC B0 ;  /* 0x0000000000007941 */ /* 0x000fea0003800000 */
.L_x_414:
[----:B------:R-:W-:-:S13]  /*fda0*/  ISETP.GE.AND P0, PT, R42, c[0x0][0x27c], PT ;  /* 0x00009f002a007a0c */ /* 0x000fda0003f06270 */
[----:B------:R-:W-:Y:S05]  /*fdb0*/  @P0 BRA `(.L_x_387) ;  /* 0x0000078000000947 */ /* 0x000fea0003800000 */
[----:B-12---:R-:W-:Y:S01]  /*fdc0*/  SHF.R.S32.HI R15, RZ, 0x1f, R42 ;  /* 0x0000001fff0f7819 */ /* 0x006fe2000001142a */
[----:B------:R-:W-:Y:S01]  /*fdd0*/  IMAD.MOV.U32 R11, RZ, RZ, c[0x0][0x27c] ;  /* 0x00009f00ff0b7624 */ /* 0x000fe200078e00ff */
[----:B------:R-:W-:Y:S01]  /*fde0*/  SHF.R.S32.HI R9, RZ, 0x1f, R32 ;  /* 0x0000001fff097819 */ /* 0x000fe20000011420 */
[----:B------:R-:W-:Y:S01]  /*fdf0*/  IMAD.SHL.U32 R13, R32, 0x40, RZ ;  /* 0x00000040200d7824 */ /* 0x000fe200078e00ff */
[CC--:B------:R-:W-:Y:S02]  /*fe00*/  LEA.HI R8, R15.reuse, R42.reuse, RZ, 0x3 ;  /* 0x0000002a0f087211 */ /* 0x0c0fe400078f18ff */
        /* <DEDUP_REMOVED lines=9> */
[C---:B------:R-:W-:Y:S02]  /*fea0*/  LOP3.LUT R15, R13.reuse, 0x38, R8, 0xf8, !PT ;  /* 0x000000380d0f7812 */ /* 0x040fe400078ef808 */
        /* <DEDUP_REMOVED lines=11> */
[----:B------:R-:W-:Y:S01]  /*ff60*/  SHF.R.U64 R19, R28, 0x10, R29 ;  /* 0x000000101c137819 */ /* 0x000fe2000000121d */
[----:B------:R-:W-:Y:S01]  /*ff70*/  IMAD.SHL.U32 R17, R12, 0x2, RZ ;  /* 0x000000020c117824 */ /* 0x000fe200078e00ff */
[----:B------:R-:W-:Y:S01]  /*ff80*/  SHF.R.U64 R18, R22, 0x10, R23 ;  /* 0x0000001016127819 */ /* 0x000fe20000001217 */
[----:B------:R-:W-:Y:S01]  /*ff90*/  IMAD.SHL.U32 R16, R16, 0x2, RZ ;  /* 0x0000000210107824 */ /* 0x000fe200078e00ff */
[----:B------:R-:W-:Y:S02]  /*ffa0*/  SHF.R.U64 R27, R20, 0x10, R21 ;  /* 0x00000010141b7819 */ /* 0x000fe40000001215 */
[----:B------:R-:W1:Y:S01]  /*ffb0*/  LDS.128 R12, [R17+0x10080] ;  /* 0x01008000110c7984 */ /* 0x000e620000000c00 */
[----:B------:R-:W-:Y:S02]  /*ffc0*/  SHF.R.U32.HI R22, RZ, 0x10, R23 ;  /* 0x00000010ff167819 */ /* 0x000fe40000011617 */
[----:B------:R-:W-:Y:S01]  /*ffd0*/  PRMT R68, R68, 0x5410, R19 ;  /* 0x0000541044447816 */ /* 0x000fe20000000013 */
[----:B------:R-:W2:Y:S01]  /*ffe0*/  LDS.128 R8, [R16+0x10080] ;  /* 0x0100800010087984 */ /* 0x000ea20000000c00 */
[----:B------:R-:W-:-:S02]  /*fff0*/  PRMT R65, R65, 0x5410, R18 ;  /* 0x0000541041417816 */ /* 0x000fc40000000012 */
[----:B------:R-:W-:Y:S02]  /*10000*/  SHF.R.U32.HI R20, RZ, 0x10, R21 ;  /* 0x00000010ff147819 */ /* 0x000fe40000011615 */
[----:B------:R-:W-:Y:S02]  /*10010*/  PRMT R62, R62, 0x5410, R27 ;  /* 0x000054103e3e7816 */ /* 0x000fe4000000001b */
[----:B------:R-:W-:Y:S02]  /*10020*/  SHF.R.U64 R25, R30, 0x10, R31 ;  /* 0x000000101e197819 */ /* 0x000fe4000000121f */
[----:B------:R-:W-:Y:S02]  /*10030*/  PRMT R63, R63, 0x5410, R22 ;  /* 0x000054103f3f7816 */ /* 0x000fe40000000016 */
[----:B------:R-:W-:Y:S01]  /*10040*/  PRMT R70, R70, 0x5410, R25 ;  /* 0x0000541046467816 */ /* 0x000fe20000000019 */
[----:B------:R-:W-:Y:S01]  /*10050*/  IMAD.U32 R25, R68, 0x10000, RZ ;  /* 0x0001000044197824 */ /* 0x000fe200078e00ff */
[----:B------:R-:W-:-:S02]  /*10060*/  SHF.R.U32.HI R29, RZ, 0x10, R29 ;  /* 0x00000010ff1d7819 */ /* 0x000fc4000001161d */
[----:B------:R-:W-:Y:S02]  /*10070*/  PRMT R61, R61, 0x5410, R20 ;  /* 0x000054103d3d7816 */ /* 0x000fe40000000014 */
[----:B------:R-:W-:Y:S02]  /*10080*/  PRMT R66, R66, 0x5410, R29 ;  /* 0x0000541042427816 */ /* 0x000fe4000000001d */
[----:B------:R-:W-:Y:S01]  /*10090*/  LOP3.LUT R68, R68, 0xffff0000, RZ, 0xc0, !PT ;  /* 0xffff000044447812 */ /* 0x000fe200078ec0ff */
[C---:B------:R-:W-:Y:S01]  /*100a0*/  IMAD.U32 R29, R61.reuse, 0x10000, RZ ;  /* 0x000100003d1d7824 */ /* 0x040fe200078e00ff */
[----:B------:R-:W-:Y:S02]  /*100b0*/  SHF.R.U32.HI R30, RZ, 0x10, R31 ;  /* 0x00000010ff1e7819 */ /* 0x000fe4000001161f */
[----:B------:R-:W-:Y:S02]  /*100c0*/  LOP3.LUT R61, R61, 0xffff0000, RZ, 0xc0, !PT ;  /* 0xffff00003d3d7812 */ /* 0x000fe400078ec0ff */
[----:B------:R-:W-:Y:S01]  /*100d0*/  PRMT R69, R69, 0x5410, R30 ;  /* 0x0000541045457816 */ /* 0x000fe2000000001e */
[----:B------:R-:W-:-:S02]  /*100e0*/  IMAD.U32 R30, R63, 0x10000, RZ ;  /* 0x000100003f1e7824 */ /* 0x000fc400078e00ff */
        /* <DEDUP_REMOVED lines=18> */
[C---:B------:R-:W-:Y:S02]  /*10210*/  FMUL.FTZ R25, R15.reuse, R62 ;  /* 0x0000003e0f197220 */ /* 0x040fe40000410000 */
        /* <DEDUP_REMOVED lines=14> */
[C---:B------:R-:W-:Y:S01]  /*10300*/  IMAD.U32 R12, R65.reuse, 0x10000, RZ ;  /* 0x00010000410c7824 */ /* 0x040fe200078e00ff */
[----:B------:R-:W-:Y:S01]  /*10310*/  LOP3.LUT R65, R65, 0xffff0000, RZ, 0xc0, !PT ;  /* 0xffff000041417812 */ /* 0x000fe200078ec0ff */
[----:B------:R-:W-:-:S02]  /*10320*/  FFMA.FTZ R18, R13, R18, -R8 ;  /* 0x000000120d127223 */ /* 0x000fc40000010808 */
[----:B------:R-:W-:Y:S02]  /*10330*/  IMAD.U32 R29, R70, 0x10000, RZ ;  /* 0x00010000461d7824 */ /* 0x000fe400078e00ff */
[----:B------:R-:W-:Y:S02]  /*10340*/  FMUL.FTZ R8, R28, R61 ;  /* 0x0000003d1c087220 */ /* 0x000fe40000410000 */
[----:B------:R-:W-:Y:S01]  /*10350*/  FFMA.FTZ R30, R13, R30, R24 ;  /* 0x0000001e0d1e7223 */ /* 0x000fe20000010018 */
[----:B------:R-:W-:Y:S01]  /*10360*/  LOP3.LUT R24, R69, 0xffff0000, RZ, 0xc0, !PT ;  /* 0xffff000045187812 */ /* 0x000fe200078ec0ff */
[C---:B------:R-:W-:Y:S01]  /*10370*/  IMAD.U32 R20, R14.reuse, 0x10000, RZ ;  /* 0x000100000e147824 */ /* 0x040fe200078e00ff */
[----:B------:R-:W-:Y:S01]  /*10380*/  LOP3.LUT R14, R14, 0xffff0000, RZ, 0xc0, !PT ;  /* 0xffff00000e0e7812 */ /* 0x000fe200078ec0ff */
[----:B------:R-:W-:Y:S02]  /*10390*/  FMUL.FTZ R13, R27, R12 ;  /* 0x0000000c1b0d7220 */ /* 0x000fe40000410000 */
[----:B------:R-:W-:-:S02]  /*103a0*/  FMUL.FTZ R28, R28, R66 ;  /* 0x000000421c1c7220 */ /* 0x000fc40000410000 */
[----:B------:R-:W-:Y:S01]  /*103b0*/  FFMA.FTZ R66, R21, R66, -R8 ;  /* 0x0000004215427223 */ /* 0x000fe20000010808 */
[----:B------:R-:W-:Y:S01]  /*103c0*/  LOP3.LUT R8, R63, 0xffff0000, RZ, 0xc0, !PT ;  /* 0xffff00003f087812 */ /* 0x000fe200078ec0ff */
[-C--:B------:R-:W-:Y:S02]  /*103d0*/  FMUL.FTZ R27, R27, R29.reuse ;  /* 0x0000001d1b1b7220 */ /* 0x080fe40000410000 */
[----:B------:R-:W-:Y:S01]  /*103e0*/  FFMA.FTZ R29, R20, R29, -R13 ;  /* 0x0000001d141d7223 */ /* 0x000fe2000001080d */
[----:B------:R-:W-:Y:S01]  /*103f0*/  LOP3.LUT R13, R70, 0xffff0000, RZ, 0xc0, !PT ;  /* 0xffff0000460d7812 */ /* 0x000fe200078ec0ff */
[----:B------:R-:W-:Y:S02]  /*10400*/  FFMA.FTZ R28, R21, R61, R28 ;  /* 0x0000003d151c7223 */ /* 0x000fe4000001001c */
[----:B------:R-:W-:Y:S02]  /*10410*/  FFMA.FTZ R27, R20, R12, R27 ;  /* 0x0000000c141b7223 */ /* 0x000fe4000001001b */
[----:B------:R-:W-:Y:S01]  /*10420*/  FMUL.FTZ R20, R26, R65 ;  /* 0x000000411a147220 */ /* 0x000fe20000410000 */
[----:B------:R-:W-:Y:S01]  /*10430*/  F2FP.BF16.PACK_AB R9, R28, R9 ;  /* 0x000000091c09723e */ /* 0x000fe200000010ff */
[----:B------:R-:W-:-:S02]  /*10440*/  FMUL.FTZ R21, R11, R8 ;  /* 0x000000080b157220 */ /* 0x000fc40000410000 */
[-C--:B------:R-:W-:Y:S02]  /*10450*/  FMUL.FTZ R26, R26, R13.reuse ;  /* 0x0000000d1a1a7220 */ /* 0x080fe40000410000 */
[-C--:B------:R-:W-:Y:S02]  /*10460*/  FMUL.FTZ R12, R11, R24.reuse ;  /* 0x000000180b0c7220 */ /* 0x080fe40000410000 */
[----:B------:R-:W-:Y:S01]  /*10470*/  FFMA.FTZ R20, R14, R13, -R20 ;  /* 0x0000000d0e147223 */ /* 0x000fe20000010814 */
[----:B------:R-:W-:Y:S01]  /*10480*/  F2FP.BF16.PACK_AB R13, R66, R19 ;  /* 0x00000013420d723e */ /* 0x000fe200000010ff */
        /* <DEDUP_REMOVED lines=11> */
.L_x_387:
[----:B------:R-:W-:Y:S05]  /*10540*/  BSYNC B2 ;  /* 0x0000000000027941 */ /* 0x000fea0003800000 */
.L_x_353:
[----:B-1----:R-:W-:Y:S01]  /*10550*/  IMAD.SHL.U32 R9, R43, 0x40, RZ ;  /* 0x000000402b097824 */ /* 0x002fe200078e00ff */
[----:B------:R-:W-:-:S04]  /*10560*/  DEPBAR.LE SB0, 0x0 ;  /* 0x000080000000791a */ /* 0x000fc80000000000 */
[----:B------:R-:W-:Y:S01]  /*10570*/  IMAD.SHL.U32 R8, R40, 0x8, RZ ;  /* 0x0000000828087824 */ /* 0x000fe200078e00ff */
[----:B------:R-:W-:Y:S01]  /*10580*/  LOP3.LUT R9, R9, 0x1c0, RZ, 0xc0, !PT ;  /* 0x000001c009097812 */ /* 0x000fe200078ec0ff */
[----:B------:R-:W-:Y:S01]  /*10590*/  IMAD R214, R73, 0x400, R4 ;  /* 0x0000040049d67824 */ /* 0x000fe200078e0204 */
[----:B------:R-:W-:Y:S01]  /*105a0*/  ULDC.64 UR4, c[0x0][0x208] ;  /* 0x0000820000047ab9 */ /* 0x000fe20000000a00 */
[----:B------:R-:W-:Y:S01]  /*105b0*/  LOP3.LUT P1, RZ, R43, 0x2, RZ, 0xc0, !PT ;  /* 0x000000022bff7812 */ /* 0x000fe2000782c0ff */
[----:B------:R-:W-:Y:S01]  /*105c0*/  UIMAD UR12, UR12, UR4, URZ ;  /* 0x000000040c0c72a4 */ /* 0x000fe2000f8e023f */
[----:B------:R-:W-:Y:S01]  /*105d0*/  LOP3.LUT R8, R9, 0x8, R8, 0xf8, !PT ;  /* 0x0000000809087812 */ /* 0x000fe200078ef808 */
[----:B------:R-:W-:Y:S01]  /*105e0*/  IMAD.SHL.U32 R214, R214, 0x2, RZ ;  /* 0x00000002d6d67824 */ /* 0x000fe200078e00ff */
[----:B------:R-:W-:Y:S01]  /*105f0*/  BAR.SYNC.DEFER_BLOCKING 0x0 ;  /* 0x0000000000007b1d */ /* 0x000fe20000010000 */
[----:B------:R-:W-:Y:S01]  /*10600*/  SHF.R.U32.HI R9, RZ, 0x3, R9 ;  /* 0x00000003ff097819 */ /* 0x000fe20000011609 */
[----:B------:R-:W-:Y:S01]  /*10610*/  UIMAD.WIDE.U32 UR18, UR10, UR4, URZ ;  /* 0x000000040a1272a5 */ /* 0x000fe2000f8e003f */
[C---:B------:R-:W-:Y:S01]  /*10620*/  LOP3.LUT P0, RZ, R215.reuse, 0x4, RZ, 0xc0, !PT ;  /* 0x00000004d7ff7812 */ /* 0x040fe2000780c0ff */
[----:B------:R-:W-:Y:S01]  /*10630*/  UIMAD UR5, UR10, UR5, UR12 ;  /* 0x000000050a0572a4 */ /* 0x000fe2000f8e020c */
[----:B------:R-:W-:Y:S01]  /*10640*/  LOP3.LUT R9, R8, R9, RZ, 0x3c, !PT ;  /* 0x0000000908097212 */ /* 0x000fe200078e3cff */
[----:B------:R-:W-:Y:S01]  /*10650*/  UIADD3 UR4, UR16, -UR9, URZ ;  /* 0x8000000910047290 */ /* 0x000fe2000fffe03f */
[C---:B------:R-:W-:Y:S01]  /*10660*/  LOP3.LUT P5, RZ, R215.reuse, 0x2, RZ, 0xc0, !PT ;  /* 0x00000002d7ff7812 */ /* 0x040fe200078ac0ff */
[----:B------:R-:W-:Y:S01]  /*10670*/  UIADD3 UR5, UR19, UR5, URZ ;  /* 0x0000000513057290 */ /* 0x000fe2000fffe03f */
[----:B--2---:R-:W-:Y:S01]  /*10680*/  IMAD.U32 R14, RZ, RZ, UR18 ;  /* 0x00000012ff0e7e24 */ /* 0x004fe2000f8e00ff */
[----:B------:R-:W-:Y:S01]  /*10690*/  SEL R12, RZ, 0x2, P0 ;  /* 0x00000002ff0c7807 */ /* 0x000fe20000000000 */
[----:B------:R-:W-:Y:S01]  /*106a0*/  IMAD R213, R60, 0x200, R9 ;  /* 0x000002003cd57824 */ /* 0x000fe200078e0209 */
[----:B------:R-:W-:Y:S01]  /*106b0*/  SEL R8, RZ, 0x4, P5 ;  /* 0x00000004ff087807 */ /* 0x000fe20002800000 */
[----:B------:R-:W-:Y:S01]  /*106c0*/  IMAD.U32 R15, RZ, RZ, UR19 ;  /* 0x00000013ff0f7e24 */ /* 0x000fe2000f8e00ff */
[----:B------:R-:W-:Y:S01]  /*106d0*/  LOP3.LUT P4, RZ, R215, 0x1, RZ, 0xc0, !PT ;  /* 0x00000001d7ff7812 */ /* 0x000fe2000788c0ff */
[----:B------:R-:W-:Y:S01]  /*106e0*/  IMAD.SHL.U32 R213, R213, 0x2, RZ ;  /* 0x00000002d5d57824 */ /* 0x000fe200078e00ff */
[----:B------:R-:W-:Y:S01]  /*106f0*/  LEA R10, P0, R14, R228, 0x5 ;  /* 0x000000e40e0a7211 */ /* 0x000fe200078028ff */
[----:B------:R-:W-:Y:S01]  /*10700*/  IMAD.U32 R11, RZ, RZ, UR5 ;  /* 0x00000005ff0b7e24 */ /* 0x000fe2000f8e00ff */
[----:B------:R-:W-:Y:S01]  /*10710*/  IADD3 R41, R8, R12, R41 ;  /* 0x0000000c08297210 */ /* 0x000fe20007ffe029 */
[--C-:B------:R-:W-:Y:S01]  /*10720*/  IMAD R210, R2, 0x2, R214.reuse ;  /* 0x0000000202d27824 */ /* 0x100fe200078e02d6 */
[C---:B------:R-:W-:Y:S01]  /*10730*/  IADD3 R9, R213.reuse, 0xc080, RZ ;  /* 0x0000c080d5097810 */ /* 0x040fe20007ffe0ff */
[----:B------:R-:W-:Y:S01]  /*10740*/  IMAD.SHL.U32 R218, R0, 0x2, RZ ;  /* 0x0000000200da7824 */ /* 0x000fe200078e00ff */
[----:B------:R-:W-:Y:S01]  /*10750*/  IADD3 R212, R213, 0xc0a0, RZ ;  /* 0x0000c0a0d5d47810 */ /* 0x000fe20007ffe0ff */
[----:B------:R-:W-:Y:S01]  /*10760*/  IMAD R209, R3, 0x2, R214 ;  /* 0x0000000203d17824 */ /* 0x000fe200078e02d6 */
[----:B------:R-:W-:Y:S01]  /*10770*/  LDSM.16.M88.4 R24, [R214+0x10080] ;  /* 0x01008000d618783b */ /* 0x000fe20000000200 */
[----:B------:R-:W-:Y:S01]  /*10780*/  @P1 IADD3 R212, R9, -0x20, RZ ;  /* 0xffffffe009d41810 */ /* 0x000fe20007ffe0ff */
[----:B------:R-:W-:Y:S01]  /*10790*/  IMAD.MOV.U32 R9, RZ, RZ, 0x40 ;  /* 0x00000040ff097424 */ /* 0x000fe200078e00ff */
[----:B------:R-:W-:Y:S01]  /*107a0*/  ISETP.GE.OR P1, PT, R40, UR4, P6 ;  /* 0x0000000428007c0c */ /* 0x000fe2000b726670 */
[----:B------:R-:W1:Y:S01]  /*107b0*/  LDSM.16.M88.4 R28, [R213+0xc080] ;  /* 0x00c08000d51c783b */ /* 0x000e620000000200 */
[----:B------:R-:W-:Y:S01]  /*107c0*/  LEA.HI.X R11, R14, R221, R11, 0x5, P0 ;  /* 0x000000dd0e0b7211 */ /* 0x000fe200000f2c0b */
[----:B------:R-:W-:Y:S01]  /*107d0*/  IMAD R207, R3, 0x2, R210 ;  /* 0x0000000203cf7824 */ /* 0x000fe200078e02d2 */
[----:B------:R-:W-:Y:S01]  /*107e0*/  SEL R8, RZ, 0x8, P4 ;  /* 0x00000008ff087807 */ /* 0x000fe20002000000 */
[----:B------:R-:W-:Y:S01]  /*107f0*/  LDSM.16.M88.4 R12, [R210+0x10080] ;  /* 0x01008000d20c783b */ /* 0x000fe20000000200 */
[----:B------:R-:W-:Y:S01]  /*10800*/  LEA R56, P0, R10, c[0x0][0x1f8], 0x1 ;  /* 0x00007e000a387a11 */ /* 0x000fe200078008ff */
[----:B------:R-:W-:Y:S01]  /*10810*/  UISETP.GT.AND UP0, UPT, UR10, UR6, UPT ;  /* 0x000000060a00728c */ /* 0x000fe2000bf04270 */
[----:B------:R-:W-:Y:S01]  /*10820*/  LOP3.LUT P2, RZ, R43, 0x4, RZ, 0xc0, !PT ;  /* 0x000000042bff7812 */ /* 0x000fe2000784c0ff */
[----:B------:R-:W-:Y:S01]  /*10830*/  IMAD.IADD R8, R8, 0x1, R41 ;  /* 0x0000000108087824 */ /* 0x000fe200078e0229 */
[----:B------:R-:W-:Y:S01]  /*10840*/  LEA.HI.X R57, R10, c[0x0][0x1fc], R11, 0x1, P0 ;  /* 0x00007f000a397a11 */ /* 0x000fe200000f0c0b */
[----:B------:R-:W-:Y:S01]  /*10850*/  LDSM.16.M88.4 R20, [R212] ;  /* 0x00000000d414783b */ /* 0x000fe20000000200 */
[----:B------:R-:W-:Y:S01]  /*10860*/  SEL R0, R9, 0xffffffc0, !P2 ;  /* 0xffffffc009007807 */ /* 0x000fe20005000000 */
[----:B------:R-:W-:Y:S01]  /*10870*/  UIADD3 UR9, UR16, 0x1, -UR9 ;  /* 0x0000000110097890 */ /* 0x000fe2000fffe809 */
[C---:B------:R-:W-:Y:S01]  /*10880*/  LOP3.LUT P2, RZ, R8.reuse, 0x2, RZ, 0xc0, !PT ;  /* 0x0000000208ff7812 */ /* 0x040fe2000784c0ff */
[----:B------:R-:W2:Y:S01]  /*10890*/  LDSM.16.M88.4 R44, [R213+0xc880] ;  /* 0x00c88000d52c783b */ /* 0x000ea20000000200 */
[----:B------:R-:W-:Y:S01]  /*108a0*/  LOP3.LUT P0, RZ, R8, 0x8, RZ, 0xc0, !PT ;  /* 0x0000000808ff7812 */ /* 0x000fe2000780c0ff */
[----:B------:R-:W-:Y:S01]  /*108b0*/  IMAD.IADD R208, R213, 0x1, R0 ;  /* 0x00000001d5d07824 */ /* 0x000fe200078e0200 */
[C---:B------:R-:W-:Y:S01]  /*108c0*/  ISETP.GE.OR P2, PT, R40.reuse, UR4, !P2 ;  /* 0x0000000428007c0c */ /* 0x040fe2000d746670 */
[----:B------:R-:W3:Y:S01]  /*108d0*/  LDSM.16.M88.4 R48, [R212+0x800] ;  /* 0x00080000d430783b */ /* 0x000ee20000000200 */
[----:B------:R-:W-:Y:S01]  /*108e0*/  ISETP.GE.OR P0, PT, R40, UR4, !P0 ;  /* 0x0000000428007c0c */ /* 0x000fe2000c706670 */
[----:B------:R-:W-:Y:S01]  /*108f0*/  IMAD.IADD R202, R0, 0x1, R212 ;  /* 0x0000000100ca7824 */ /* 0x000fe200078e02d4 */
[----:B------:R-:W-:Y:S01]  /*10900*/  LEA.HI R67, R67, R64, RZ, 0x2 ;  /* 0x0000004043437211 */ /* 0x000fe200078f10ff */
[----:B------:R-:W-:Y:S01]  /*10910*/  @!PT LDS RZ, [RZ] ;  /* 0x00000000fffff984 */ /* 0x000fe20000000800 */
[----:B------:R-:W-:Y:S01]  /*10920*/  @!PT LDS RZ, [RZ] ;  /* 0x00000000fffff984 */ /* 0x000fe20000000800 */
[----:B------:R-:W-:Y:S01]  /*10930*/  @!PT LDS RZ, [RZ] ;  /* 0x00000000fffff984 */ /* 0x000fe20000000800 */
[----:B------:R4:W-:Y:S01]  /*10940*/  LDGSTS.E.BYPASS.LTC128B.128 [R218+0x8080], [R56.64], !P1 ;  /* 0x0808000038da7fae */ /* 0x0009e2000c901d5e */
[----:B------:R-:W-:Y:S01]  /*10950*/  LOP3.LUT P1, RZ, R8, 0x4, RZ, 0xc0, !PT ;  /* 0x0000000408ff7812 */ /* 0x000fe2000782c0ff */
[----:B------:R-:W-:Y:S01]  /*10960*/  @UP0 UIADD3 UR5, UR13, -0x2, URZ ;  /* 0xfffffffe0d050890 */ /* 0x000fe2000fffe03f */
[----:B------:R-:W-:Y:S01]  /*10970*/  SHF.R.S32.HI R0, RZ, 0x1f, R73 ;  /* 0x0000001fff007819 */ /* 0x000fe20000011449 */
[----:B------:R-:W-:Y:S01]  /*10980*/  ULDC UR7, c[0x0][0x324] ;  /* 0x0000c90000077ab9 */ /* 0x000fe20000000800 */
[----:B------:R-:W-:Y:S01]  /*10990*/  ISETP.GE.OR P1, PT, R40, UR4, !P1 ;  /* 0x0000000428007c0c */ /* 0x000fe2000cf26670 */
[----:B------:R-:W-:Y:S01]  /*109a0*/  @UP0 USHF.R.S32.HI UR4, URZ, 0x1f, UR5 ;  /* 0x0000001f3f040899 */ /* 0x000fe20008011405 */
[----:B------:R-:W-:Y:S01]  /*109b0*/  LOP3.LUT R67, R67, 0xfffffffc, RZ, 0xc0, !PT ;  /* 0xfffffffc43437812 */ /* 0x000fe200078ec0ff */
[----:B------:R4:W-:Y:S01]  /*109c0*/  LDGSTS.E.BYPASS.LTC128B.128 [R218+0x9080], [R56.64+0x80], !P2 ;  /* 0x0908008038da7fae */ /* 0x0009e2000d101d5e */
[----:B------:R-:W-:Y:S01]  /*109d0*/  PLOP3.LUT P3, PT, PT, PT, UP0, 0x80, 0x0 ;  /* 0x000000000000781c */ /* 0x000fe20003f6f008 */
[----:B------:R-:W-:Y:S01]  /*109e0*/  ULOP3.LUT UR7, URZ, UR7, URZ, 0x33, !UPT ;  /* 0x000000073f077292 */ /* 0x000fe2000f8e333f */
[----:B------:R-:W-:-:S02]  /*109f0*/  LEA.HI R0, R0, R73, RZ, 0x3 ;  /* 0x0000004900007211 */ /* 0x000fc400078f18ff */
[----:B------:R-:W-:Y:S02]  /*10a00*/  PLOP3.LUT P2, PT, PT, PT, UP0, 0x80, 0x0 ;  /* 0x000000000000781c */ /* 0x000fe40003f4f008 */
[C---:B------:R-:W-:Y:S02]  /*10a10*/  IADD3 R203, R212.reuse, 0x800, RZ ;  /* 0x00000800d4cb7810 */ /* 0x040fe40007ffe0ff */
[C---:B------:R-:W-:Y:S01]  /*10a20*/  IADD3 R201, R212.reuse, 0x1000, RZ ;  /* 0x00001000d4c97810 */ /* 0x040fe20007ffe0ff */
[----:B-1----:R-:W-:Y:S01]  /*10a30*/  HMMA.16816.F32.BF16 R16, R24, R28, RZ ;  /* 0x0000001c1810723c */ /* 0x002fe200000418ff */
[----:B------:R4:W-:Y:S01]  /*10a40*/  LDGSTS.E.BYPASS.LTC128B.128 [R218+0xa080], [R56.64+0x100], !P1 ;  /* 0x0a08010038da7fae */ /* 0x0009e2000c901d5e */
[----:B------:R-:W-:Y:S02]  /*10a50*/  PLOP3.LUT P1, PT, PT, PT, UP0, 0x80, 0x0 ;  /* 0x000000000000781c */ /* 0x000fe40003f2f008 */
[----:B------:R-:W-:Y:S01]  /*10a60*/  IADD3 R200, R212, 0x1800, RZ ;  /* 0x00001800d4c87810 */ /* 0x000fe20007ffe0ff */
[----:B------:R4:W-:Y:S01]  /*10a70*/  LDGSTS.E.BYPASS.LTC128B.128 [R218+0xb080], [R56.64+0x180], !P0 ;  /* 0x0b08018038da7fae */ /* 0x0009e2000c101d5e */
[----:B------:R-:W-:-:S02]  /*10a80*/  PLOP3.LUT P0, PT, PT, PT, UP0, 0x80, 0x0 ;  /* 0x000000000000781c */ /* 0x000fc40003f0f008 */
[C---:B------:R-:W-:Y:S01]  /*10a90*/  HMMA.16816.F32.BF16 R28, R24.reuse, R30, RZ ;  /* 0x0000001e181c723c */ /* 0x040fe200000418ff */
[----:B------:R-:W-:Y:S01]  /*10aa0*/  LDSM.16.M88.4 R52, [R209+0x10080] ;  /* 0x01008000d134783b */ /* 0x000fe20000000200 */
[C---:B------:R-:W-:Y:S02]  /*10ab0*/  IADD3 R199, R212.reuse, 0x2000, RZ ;  /* 0x00002000d4c77810 */ /* 0x040fe40007ffe0ff */
[C---:B------:R-:W-:Y:S01]  /*10ac0*/  IADD3 R198, R212.reuse, 0x2800, RZ ;  /* 0x00002800d4c67810 */ /* 0x040fe20007ffe0ff */
[----:B------:R-:W1:Y:S01]  /*10ad0*/  LDSM.16.M88.4 R8, [R208+0xc080] ;  /* 0x00c08000d008783b */ /* 0x000e620000000200 */
[C---:B------:R-:W-:Y:S02]  /*10ae0*/  IADD3 R197, R212.reuse, 0x3000, RZ ;  /* 0x00003000d4c57810 */ /* 0x040fe40007ffe0ff */
[----:B--2---:R-:W-:Y:S01]  /*10af0*/  HMMA.16816.F32.BF16 R40, R24, R44, RZ ;  /* 0x0000002c1828723c */ /* 0x004fe200000418ff */
[----:B------:R-:W-:Y:S01]  /*10b00*/  LDSM.16.M88.4 R36, [R207+0x10080] ;  /* 0x01008000cf24783b */ /* 0x000fe20000000200 */
[----:B------:R-:W-:-:S03]  /*10b10*/  IADD3 R196, R212, 0x3800, RZ ;  /* 0x00003800d4c47810 */ /* 0x000fc60007ffe0ff */
[----:B------:R-:W2:Y:S03]  /*10b20*/  LDSM.16.M88.4 R32, [R202] ;  /* 0x00000000ca20783b */ /* 0x000ea60000000200 */
[C---:B------:R-:W-:Y:S01]  /*10b30*/  HMMA.16816.F32.BF16 R16, R12.reuse, R20, R16 ;  /* 0x000000140c10723c */ /* 0x040fe20000041810 */
[----:B------:R-:W5:Y:S04]  /*10b40*/  LDSM.16.M88.4 R68, [R208+0xc880] ;  /* 0x00c88000d044783b */ /* 0x000f680000000200 */
[----:B------:R-:W-:Y:S03]  /*10b50*/  LDSM.16.M88.4 R60, [R213+0xd080] ;  /* 0x00d08000d53c783b */ /* 0x000fe60000000200 */
[----:B------:R-:W-:Y:S01]  /*10b60*/  HMMA.16816.F32.BF16 R28, R12, R22, R28 ;  /* 0x000000160c1c723c */ /* 0x000fe2000004181c */
[----:B------:R-:W2:Y:S04]  /*10b70*/  LDSM.16.M88.4 R20, [R214+0x14080] ;  /* 0x01408000d614783b */ /* 0x000ea80000000200 */
[----:B----4-:R-:W4:Y:S03]  /*10b80*/  LDSM.16.M88.4 R56, [R202+0x800] ;  /* 0x00080000ca38783b */ /* 0x010f260000000200 */
[----:B------:R-:W-:Y:S01]  /*10b90*/  HMMA.16816.F32.BF16 R24, R24, R46, RZ ;  /* 0x0000002e1818723c */ /* 0x000fe200000418ff */
[----:B------:R-:W-:Y:S04]  /*10ba0*/  LDSM.16.M88.4 R44, [R212+0x1000] ;  /* 0x00100000d42c783b */ /* 0x000fe80000000200 */
[----:B------:R-:W0:Y:S03]  /*10bb0*/  LDGDEPBAR ;  /* 0x00000000000079af */ /* 0x000e260000000000 */
[----:B---3--:R-:W-:Y:S08]  /*10bc0*/  HMMA.16816.F32.BF16 R40, R12, R48, R40 ;  /* 0x000000300c28723c */ /* 0x008ff00000041828 */
[C---:B-1----:R-:W-:Y:S08]  /*10bd0*/  HMMA.16816.F32.BF16 R16, R52.reuse, R8, R16 ;  /* 0x000000083410723c */ /* 0x042ff00000041810 */
[----:B------:R-:W-:Y:S01]  /*10be0*/  HMMA.16816.F32.BF16 R28, R52, R10, R28 ;  /* 0x0000000a341c723c */ /* 0x000fe2000004181c */
[----:B------:R-:W1:Y:S07]  /*10bf0*/  LDSM.16.M88.4 R8, [R210+0x14080] ;  /* 0x01408000d208783b */ /* 0x000e6e0000000200 */
[----:B------:R-:W-:Y:S01]  /*10c00*/  HMMA.16816.F32.BF16 R12, R12, R50, R24 ;  /* 0x000000320c0c723c */ /* 0x000fe20000041818 */
[----:B------:R-:W3:Y:S04]  /*10c10*/  LDSM.16.M88.4 R48, [R213+0xd880] ;  /* 0x00d88000d530783b */ /* 0x000ee80000000200 */
[----:B------:R-:W-:Y:S03]  /*10c20*/  LDSM.16.M88.4 R24, [R209+0x14080] ;  /* 0x01408000d118783b */ /* 0x000fe60000000200 */
[----:B--2---:R-:W-:Y:S08]  /*10c30*/  HMMA.16816.F32.BF16 R16, R36, R32, R16 ;  /* 0x000000202410723c */ /* 0x004ff00000041810 */
[----:B-----5:R-:W-:Y:S08]  /*10c40*/  HMMA.16816.F32.BF16 R40, R52, R68, R40 ;  /* 0x000000443428723c */ /* 0x020ff00000041828 */
[----:B------:R-:W-:Y:S01]  /*10c50*/  HMMA.16816.F32.BF16 R28, R36, R34, R28 ;  /* 0x00000022241c723c */ /* 0x000fe2000004181c */
[----:B------:R-:W2:Y:S07]  /*10c60*/  LDSM.16.M88.4 R32, [R208+0xd080] ;  /* 0x00d08000d020783b */ /* 0x000eae0000000200 */
[----:B------:R-:W-:Y:S08]  /*10c70*/  HMMA.16816.F32.BF16 R16, R20, R60, R16 ;  /* 0x0000003c1410723c */ /* 0x000ff00000041810 */
[----:B------:R-:W-:Y:S01]  /*10c80*/  HMMA.16816.F32.BF16 R52, R52, R70, R12 ;  /* 0x000000463434723c */ /* 0x000fe2000004180c */
[----:B------:R-:W5:Y:S04]  /*10c90*/  LDSM.16.M88.4 R68, [R212+0x1800] ;  /* 0x00180000d444783b */ /* 0x000f680000000200 */
[----:B------:R-:W-:Y:S03]  /*10ca0*/  LDSM.16.M88.4 R12, [R207+0x14080] ;  /* 0x01408000cf0c783b */ /* 0x000fe60000000200 */
[----:B----4-:R-:W-:Y:S08]  /*10cb0*/  HMMA.16816.F32.BF16 R40, R36, R56, R40 ;  /* 0x000000382428723c */ /* 0x010ff00000041828 */
[----:B-1----:R-:W-:Y:S08]  /*10cc0*/  HMMA.16816.F32.BF16 R16, R8, R44, R16 ;  /* 0x0000002c0810723c */ /* 0x002ff00000041810 */
[----:B------:R-:W-:Y:S01]  /*10cd0*/  HMMA.16816.F32.BF16 R28, R20, R62, R28 ;  /* 0x0000003e141c723c */ /* 0x000fe2000004181c */
[----:B------:R-:W1:Y:S07]  /*10ce0*/  LDSM.16.M88.4 R60, [R202+0x1000] ;  /* 0x00100000ca3c783b */ /* 0x000e6e0000000200 */
[----:B------:R-:W-:Y:S01]  /*10cf0*/  HMMA.16816.F32.BF16 R52, R36, R58, R52 ;  /* 0x0000003a2434723c */ /* 0x000fe20000041834 */
[----:B------:R-:W4:Y:S04]  /*10d00*/  LDSM.16.M88.4 R56, [R208+0xd880] ;  /* 0x00d88000d038783b */ /* 0x000f280000000200 */
[----:B------:R-:W-:Y:S03]  /*10d10*/  LDSM.16.M88.4 R36, [R214+0x18080] ;  /* 0x01808000d624783b */ /* 0x000fe60000000200 */
[----:B---3--:R-:W-:Y:S08]  /*10d20*/  HMMA.16816.F32.BF16 R40, R20, R48, R40 ;  /* 0x000000301428723c */ /* 0x008ff00000041828 */
[----:B--2---:R-:W-:Y:S08]  /*10d30*/  HMMA.16816.F32.BF16 R16, R24, R32, R16 ;  /* 0x000000201810723c */ /* 0x004ff00000041810 */
[----:B------:R-:W-:Y:S01]  /*10d40*/  HMMA.16816.F32.BF16 R28, R8, R46, R28 ;  /* 0x0000002e081c723c */ /* 0x000fe2000004181c */
[----:B------:R-:W2:Y:S07]  /*10d50*/  LDSM.16.M88.4 R44, [R213+0xe080] ;  /* 0x00e08000d52c783b */ /* 0x000eae0000000200 */
[----:B------:R-:W-:Y:S01]  /*10d60*/  HMMA.16816.F32.BF16 R52, R20, R50, R52 ;  /* 0x000000321434723c */ /* 0x000fe20000041834 */
[----:B------:R-:W3:Y:S04]  /*10d70*/  LDSM.16.M88.4 R48, [R202+0x1800] ;  /* 0x00180000ca30783b */ /* 0x000ee80000000200 */
[----:B------:R-:W-:Y:S03]  /*10d80*/  LDSM.16.M88.4 R20, [R210+0x18080] ;  /* 0x01808000d214783b */ /* 0x000fe60000000200 */
[----:B-----5:R-:W-:Y:S08]  /*10d90*/  HMMA.16816.F32.BF16 R40, R8, R68, R40 ;  /* 0x000000440828723c */ /* 0x020ff00000041828 */
[----:B-1----:R-:W-:Y:S08]  /*10da0*/  HMMA.16816.F32.BF16 R16, R12, R60, R16 ;  /* 0x0000003c0c10723c */ /* 0x002ff00000041810 */
[----:B------:R-:W-:Y:S01]  /*10db0*/  HMMA.16816.F32.BF16 R28, R24, R34, R28 ;  /* 0x00000022181c723c */ /* 0x000fe2000004181c */
[----:B------:R-:W1:Y:S07]  /*10dc0*/  LDSM.16.M88.4 R32, [R212+0x2000] ;  /* 0x00200000d420783b */ /* 0x000e6e0000000200 */
[----:B------:R-:W-:Y:S01]  /*10dd0*/  HMMA.16816.F32.BF16 R52, R8, R70, R52 ;  /* 0x000000460834723c */ /* 0x000fe20000041834 */
[----:B------:R-:W5:Y:S04]  /*10de0*/  LDSM.16.M88.4 R68, [R213+0xe880] ;  /* 0x00e88000d544783b */ /* 0x000f680000000200 */
[----:B------:R-:W-:Y:S03]  /*10df0*/  LDSM.16.M88.4 R8, [R209+0x18080] ;  /* 0x01808000d108783b */ /* 0x000fe60000000200 */
[----:B----4-:R-:W-:Y:S08]  /*10e00*/  HMMA.16816.F32.BF16 R40, R24, R56, R40 ;  /* 0x000000381828723c */ /* 0x010ff00000041828 */
[----:B--2---:R-:W-:Y:S08]  /*10e10*/  HMMA.16816.F32.BF16 R16, R36, R44, R16 ;  /* 0x0000002c2410723c */ /* 0x004ff00000041810 */
[----:B------:R-:W-:Y:S01]  /*10e20*/  HMMA.16816.F32.BF16 R28, R12, R62, R28 ;  /* 0x0000003e0c1c723c */ /* 0x000fe2000004181c */
[----:B------:R-:W2:Y:S07]  /*10e30*/  LDSM.16.M88.4 R60, [R208+0xe080] ;  /* 0x00e08000d03c783b */ /* 0x000eae0000000200 */
[----:B------:R-:W-:Y:S01]  /*10e40*/  HMMA.16816.F32.BF16 R52, R24, R58, R52 ;  /* 0x0000003a1834723c */ /* 0x000fe20000041834 */
[----:B------:R-:W-:Y:S04]  /*10e50*/  LDSM.16.M88.4 R56, [R207+0x18080] ;  /* 0x01808000cf38783b */ /* 0x000fe80000000200 */
[----:B------:R-:W-:Y:S03]  /*10e60*/  LDSM.16.M88.4 R24, [R202+0x2000] ;  /* 0x00200000ca18783b */ /* 0x000fe60000000200 */
[----:B---3--:R-:W-:Y:S08]  /*10e70*/  HMMA.16816.F32.BF16 R40, R12, R48, R40 ;  /* 0x000000300c28723c */ /* 0x008ff00000041828 */
[----:B-1----:R-:W-:Y:S08]  /*10e80*/  HMMA.16816.F32.BF16 R16, R20, R32, R16 ;  /* 0x000000201410723c */ /* 0x002ff00000041810 */
[----:B------:R-:W-:Y:S01]  /*10e90*/  HMMA.16816.F32.BF16 R28, R36, R46, R28 ;  /* 0x0000002e241c723c */ /* 0x000fe2000004181c */
[----:B------:R-:W1:Y:S07]  /*10ea0*/  LDSM.16.M88.4 R44, [R212+0x2800] ;  /* 0x00280000d42c783b */ /* 0x000e6e0000000200 */
[----:B------:R-:W-:Y:S01]  /*10eb0*/  HMMA.16816.F32.BF16 R52, R12, R50, R52 ;  /* 0x000000320c34723c */ /* 0x000fe20000041834 */
[----:B------:R-:W-:Y:S04]  /*10ec0*/  LDSM.16.M88.4 R48, [R214+0x1c080] ;  /* 0x01c08000d630783b */ /* 0x000fe80000000200 */
[----:B------:R-:W-:Y:S03]  /*10ed0*/  LDSM.16.M88.4 R12, [R213+0xf080] ;  /* 0x00f08000d50c783b */ /* 0x000fe60000000200 */
[----:B-----5:R-:W-:Y:S08]  /*10ee0*/  HMMA.16816.F32.BF16 R40, R36, R68, R40 ;  /* 0x000000442428723c */ /* 0x020ff00000041828 */
[----:B--2---:R-:W-:Y:S08]  /*10ef0*/  HMMA.16816.F32.BF16 R16, R8, R60, R16 ;  /* 0x0000003c0810723c */ /* 0x004ff00000041810 */
[----:B------:R-:W-:Y:S01]  /*10f00*/  HMMA.16816.F32.BF16 R28, R20, R34, R28 ;  /* 0x00000022141c723c */ /* 0x000fe2000004181c */
[----:B------:R-:W2:Y:S07]  /*10f10*/  LDSM.16.M88.4 R32, [R208+0xe880] ;  /* 0x00e88000d020783b */ /* 0x000eae0000000200 */
[----:B------:R-:W-:Y:S01]  /*10f20*/  HMMA.16816.F32.BF16 R52, R36, R70, R52 ;  /* 0x000000462434723c */ /* 0x000fe20000041834 */
[----:B------:R-:W3:Y:S04]  /*10f30*/  LDSM.16.M88.4 R68, [R202+0x2800] ;  /* 0x00280000ca44783b */ /* 0x000ee80000000200 */
[----:B------:R-:W-:Y:S03]  /*10f40*/  LDSM.16.M88.4 R36, [R210+0x1c080] ;  /* 0x01c08000d224783b */ /* 0x000fe60000000200 */
[----:B-1----:R-:W-:Y:S08]  /*10f50*/  HMMA.16816.F32.BF16 R40, R20, R44, R40 ;  /* 0x0000002c1428723c */ /* 0x002ff00000041828 */
[----:B------:R-:W-:Y:S08]  /*10f60*/  HMMA.16816.F32.BF16 R16, R56, R24, R16 ;  /* 0x000000183810723c */ /* 0x000ff00000041810 */
[----:B------:R-:W-:Y:S01]  /*10f70*/  HMMA.16816.F32.BF16 R28, R8, R62, R28 ;  /* 0x0000003e081c723c */ /* 0x000fe2000004181c */
[----:B------:R-:W1:Y:S07]  /*10f80*/  LDSM.16.M88.4 R60, [R212+0x3000] ;  /* 0x00300000d43c783b */ /* 0x000e6e0000000200 */
[----:B------:R-:W-:Y:S01]  /*10f90*/  HMMA.16816.F32.BF16 R52, R20, R46, R52 ;  /* 0x0000002e1434723c */ /* 0x000fe20000041834 */
[----:B------:R-:W4:Y:S04]  /*10fa0*/  LDSM.16.M88.4 R44, [R213+0xf880] ;  /* 0x00f88000d52c783b */ /* 0x000f280000000200 */
[----:B------:R-:W-:Y:S03]  /*10fb0*/  LDSM.16.M88.4 R20, [R208+0xf080] ;  /* 0x00f08000d014783b */ /* 0x000fe60000000200 */
[----:B--2---:R-:W-:Y:S08]  /*10fc0*/  HMMA.16816.F32.BF16 R40, R8, R32, R40 ;  /* 0x000000200828723c */ /* 0x004ff00000041828 */
[----:B------:R-:W-:Y:S08]  /*10fd0*/  HMMA.16816.F32.BF16 R16, R48, R12, R16 ;  /* 0x0000000c3010723c */ /* 0x000ff00000041810 */
[----:B------:R-:W-:Y:S01]  /*10fe0*/  HMMA.16816.F32.BF16 R28, R56, R26, R28 ;  /* 0x0000001a381c723c */ /* 0x000fe2000004181c */
[----:B------:R-:W2:Y:S07]  /*10ff0*/  LDSM.16.M88.4 R24, [R209+0x1c080] ;  /* 0x01c08000d118783b */ /* 0x000eae0000000200 */
[----:B------:R-:W-:Y:S01]  /*11000*/  HMMA.16816.F32.BF16 R52, R8, R34, R52 ;  /* 0x000000220834723c */ /* 0x000fe20000041834 */
[----:B------:R-:W5:Y:S04]  /*11010*/  LDSM.16.M88.4 R32, [R212+0x3800] ;  /* 0x00380000d420783b */ /* 0x000f680000000200 */
[----:B------:R-:W-:Y:S03]  /*11020*/  LDSM.16.M88.4 R8, [R207+0x1c080] ;  /* 0x01c08000cf08783b */ /* 0x000fe60000000200 */
[----:B---3--:R-:W-:Y:S08]  /*11030*/  HMMA.16816.F32.BF16 R40, R56, R68, R40 ;  /* 0x000000443828723c */ /* 0x008ff00000041828 */
[----:B-1----:R-:W-:Y:S08]  /*11040*/  HMMA.16816.F32.BF16 R16, R36, R60, R16 ;  /* 0x0000003c2410723c */ /* 0x002ff00000041810 */
[----:B------:R-:W-:Y:S01]  /*11050*/  HMMA.16816.F32.BF16 R28, R48, R14, R28 ;  /* 0x0000000e301c723c */ /* 0x000fe2000004181c */
[----:B------:R-:W1:Y:S07]  /*11060*/  LDSM.16.M88.4 R12, [R202+0x3000] ;  /* 0x00300000ca0c783b */ /* 0x000e6e0000000200 */
[----:B------:R-:W-:Y:S01]  /*11070*/  HMMA.16816.F32.BF16 R52, R56, R70, R52 ;  /* 0x000000463834723c */ /* 0x000fe20000041834 */
[----:B------:R-:W3:Y:S07]  /*11080*/  LDSM.16.M88.4 R56, [R208+0xf880] ;  /* 0x00f88000d038783b */ /* 0x000eee0000000200 */
[----:B----4-:R-:W-:Y:S08]  /*11090*/  HMMA.16816.F32.BF16 R40, R48, R44, R40 ;  /* 0x0000002c3028723c */ /* 0x010ff00000041828 */
[----:B--2---:R-:W-:Y:S08]  /*110a0*/  HMMA.16816.F32.BF16 R16, R24, R20, R16 ;  /* 0x000000141810723c */ /* 0x004ff00000041810 */
[----:B------:R-:W-:Y:S08]  /*110b0*/  HMMA.16816.F32.BF16 R28, R36, R62, R28 ;  /* 0x0000003e241c723c */ /* 0x000ff0000004181c */
[----:B------:R-:W-:Y:S08]  /*110c0*/  HMMA.16816.F32.BF16 R52, R48, R46, R52 ;  /* 0x0000002e3034723c */ /* 0x000ff00000041834 */
[----:B-----5:R-:W-:Y:S07]  /*110d0*/  HMMA.16816.F32.BF16 R40, R36, R32, R40 ;  /* 0x000000202428723c */ /* 0x020fee0000041828 */
[----:B------:R-:W-:Y:S01]  /*110e0*/  @P1 IMAD.MOV.U32 R32, RZ, RZ, R216 ;  /* 0x000000ffff201224 */ /* 0x000fe200078e00d8 */
[----:B-1----:R-:W-:Y:S01]  /*110f0*/  HMMA.16816.F32.BF16 R16, R8, R12, R16 ;  /* 0x0000000c0810723c */ /* 0x002fe20000041810 */
[----:B------:R-:W-:Y:S01]  /*11100*/  @P1 IMAD.MOV.U32 R33, RZ, RZ, R223 ;  /* 0x000000ffff211224 */ /* 0x000fe200078e00df */
[----:B------:R-:W-:-:S03]  /*11110*/  PLOP3.LUT P1, PT, PT, PT, UP3, 0x80, 0x0 ;  /* 0x000000000000781c */ /* 0x000fc60003f2f038 */
[----:B------:R-:W-:Y:S01]  /*11120*/  @P0 IMAD.WIDE.U32 R32, R7, UR5, R32 ;  /* 0x0000000507200c25 */ /* 0x000fe2000f8e0020 */
[----:B------:R-:W-:Y:S01]  /*11130*/  PLOP3.LUT P0, PT, PT, PT, UP0, 0x80, 0x0 ;  /* 0x000000000000781c */ /* 0x000fe20003f0f008 */
[----:B------:R-:W-:Y:S01]  /*11140*/  @UP0 UIMAD UR5, UR11, UR5, URZ ;  /* 0x000000050b0502a4 */ /* 0x000fe2000f8e023f */
[----:B------:R-:W-:Y:S01]  /*11150*/  HMMA.16816.F32.BF16 R28, R24, R22, R28 ;  /* 0x00000016181c723c */ /* 0x000fe2000004181c */
[----:B------:R-:W1:Y:S01]  /*11160*/  LDSM.16.M88.4 R20, [R202+0x3800] ;  /* 0x00380000ca14783b */ /* 0x000e620000000200 */
[----:B------:R-:W-:Y:S01]  /*11170*/  LOP3.LUT R13, R6, 0xffffffe0, RZ, 0xc0, !PT ;  /* 0xffffffe0060d7812 */ /* 0x000fe200078ec0ff */
[----:B------:R-:W-:Y:S01]  /*11180*/  @UP0 UIMAD UR4, UR4, UR8, UR5 ;  /* 0x00000008040402a4 */ /* 0x000fe2000f8e0205 */
[----:B------:R-:W-:Y:S01]  /*11190*/  LOP3.LUT R12, R0, 0xffffff8, RZ, 0xc0, !PT ;  /* 0x0ffffff8000c7812 */ /* 0x000fe200078ec0ff */
[----:B------:R-:W-:-:S04]  /*111a0*/  DEPBAR.LE SB0, 0x0 ;  /* 0x000080000000791a */ /* 0x000fc80000000000 */
[----:B------:R-:W-:Y:S01]  /*111b0*/  HMMA.16816.F32.BF16 R52, R36, R34, R52 ;  /* 0x000000222434723c */ /* 0x000fe20000041834 */
[C---:B------:R-:W-:Y:S01]  /*111c0*/  IMAD.IADD R6, R64.reuse, 0x1, -R13 ;  /* 0x0000000140067824 */ /* 0x040fe200078e0a0d */
[----:B------:R-:W-:Y:S01]  /*111d0*/  @P0 IADD3 R33, R33, UR4, RZ ;  /* 0x0000000421210c10 */ /* 0x000fe2000fffe0ff */
[----:B------:R-:W-:Y:S01]  /*111e0*/  IMAD.IADD R64, R64, 0x1, -R67 ;  /* 0x0000000140407824 */ /* 0x000fe200078e0a43 */
[----:B------:R-:W-:Y:S01]  /*111f0*/  PLOP3.LUT P0, PT, PT, PT, UP3, 0x80, 0x0 ;  /* 0x000000000000781c */ /* 0x000fe20003f0f038 */
[----:B------:R-:W-:Y:S01]  /*11200*/  IMAD.IADD R73, R73, 0x1, -R12 ;  /* 0x0000000149497824 */ /* 0x000fe200078e0a0c */
[----:B------:R-:W-:Y:S01]  /*11210*/  SHF.R.S32.HI R13, RZ, 0x1f, R6 ;  /* 0x0000001fff0d7819 */ /* 0x000fe20000011406 */
[----:B------:R-:W-:Y:S01]  /*11220*/  FMUL.FTZ R16, R16, c[0x0][0x320] ;  /* 0x0000c80010107a20 */ /* 0x000fe20000410000 */
[----:B---3--:R-:W-:Y:S01]  /*11230*/  HMMA.16816.F32.BF16 R40, R24, R56, R40 ;  /* 0x000000381828723c */ /* 0x008fe20000041828 */
[----:B------:R-:W-:Y:S01]  /*11240*/  FMUL.FTZ R7, R17, c[0x0][0x320] ;  /* 0x0000c80011077a20 */ /* 0x000fe20000410000 */
[----:B------:R-:W-:Y:S01]  /*11250*/  LEA.HI R17, R64, R64, RZ, 0x1 ;  /* 0x0000004040117211 */ /* 0x000fe200078f08ff */
[----:B------:R2:W3:Y:S01]  /*11260*/  MUFU.TANH R0, R16 ;  /* 0x0000001000007308 */ /* 0x0004e20000002400 */
[----:B------:R-:W-:Y:S01]  /*11270*/  @P3 LEA R12, P3, R32, c[0x0][0x1c8], 0x1 ;  /* 0x00007200200c3a11 */ /* 0x000fe200078608ff */
[----:B------:R-:W-:Y:S01]  /*11280*/  FMUL.FTZ R19, R19, c[0x0][0x320] ;  /* 0x0000c80013137a20 */ /* 0x000fe20000410000 */
[----:B------:R-:W-:-:S02]  /*11290*/  LOP3.LUT R17, R17, 0x1ffffffe, RZ, 0xc0, !PT ;  /* 0x1ffffffe11117812 */ /* 0x000fc400078ec0ff */
[----:B------:R-:W-:Y:S03]  /*112a0*/  HMMA.16816.F32.BF16 R28, R8, R14, R28 ;  /* 0x0000000e081c723c */ /* 0x000fe6000004181c */
[----:B------:R-:W-:Y:S01]  /*112b0*/  IMAD.IADD R17, R64, 0x1, -R17 ;  /* 0x0000000140117824 */ /* 0x000fe200078e0a11 */
[----:B------:R-:W4:Y:S03]  /*112c0*/  MUFU.TANH R7, R7 ;  /* 0x0000000700077308 */ /* 0x000f260000002400 */
[----:B------:R-:W-:Y:S01]  /*112d0*/  FMUL.FTZ R15, R18, c[0x0][0x320] ;  /* 0x0000c800120f7a20 */ /* 0x000fe20000410000 */
[----:B------:R-:W-:Y:S01]  /*112e0*/  HMMA.16816.F32.BF16 R52, R24, R58, R52 ;  /* 0x0000003a1834723c */ /* 0x000fe20000041834 */
[----:B------:R-:W-:Y:S02]  /*112f0*/  @P2 LEA.HI.X R33, R32, c[0x0][0x1cc], R33, 0x1, P3 ;  /* 0x0000730020212a11 */ /* 0x000fe400018f0c21 */
[----:B--2---:R-:W-:-:S02]  /*11300*/  LEA.HI R16, R13, R6, RZ, 0x2 ;  /* 0x000000060d107211 */ /* 0x004fc400078f10ff */
[----:B------:R-:W-:Y:S01]  /*11310*/  PLOP3.LUT P3, PT, PT, PT, UP0, 0x80, 0x0 ;  /* 0x000000000000781c */ /* 0x000fe20003f6f008 */
[----:B------:R-:W2:Y:S01]  /*11320*/  MUFU.TANH R15, R15 ;  /* 0x0000000f000f7308 */ /* 0x000ea20000002400 */
[----:B------:R-:W-:Y:S01]  /*11330*/  LEA.HI.SX32 R14, R16, UR23, 0x1e ;  /* 0x00000017100e7c11 */ /* 0x000fe2000f8ff2ff */
[----:B-1----:R-:W-:Y:S01]  /*11340*/  HMMA.16816.F32.BF16 R40, R8, R20, R40 ;  /* 0x000000140828723c */ /* 0x002fe20000041828 */
[----:B------:R-:W-:Y:S01]  /*11350*/  BAR.SYNC.DEFER_BLOCKING 0x0 ;  /* 0x0000000000007b1d */ /* 0x000fe20000010000 */
[----:B------:R-:W-:Y:S02]  /*11360*/  PLOP3.LUT P2, PT, PT, PT, UP0, 0x80, 0x0 ;  /* 0x000000000000781c */ /* 0x000fe40003f4f008 */
[----:B------:R-:W-:-:S03]  /*11370*/  IMAD R14, R73, 0x10, R14 ;  /* 0x00000010490e7824 */ /* 0x000fc600078e020e */
[----:B------:R1:W1:Y:S01]  /*11380*/  MUFU.TANH R13, R19 ;  /* 0x00000013000d7308 */ /* 0x0002620000002400 */
[----:B------:R-:W-:Y:S02]  /*11390*/  IMAD R219, R17, 0x8, R14 ;  /* 0x0000000811db7824 */ /* 0x000fe400078e020e */
[----:B------:R-:W-:Y:S01]  /*113a0*/  @P3 IMAD.MOV.U32 R32, RZ, RZ, R12 ;  /* 0x000000ffff203224 */ /* 0x000fe200078e000c */
[----:B------:R-:W-:Y:S01]  /*113b0*/  LOP3.LUT P3, RZ, R215, 0x4, RZ, 0xc0, !PT ;  /* 0x00000004d7ff7812 */ /* 0x000fe2000786c0ff */
[----:B------:R-:W-:Y:S01]  /*113c0*/  @P1 IMAD.HI.U32 R20, R219, c[0x0][0x2c8], RZ ;  /* 0x0000b200db141a27 */ /* 0x000fe200078e00ff */
[----:B------:R-:W-:-:S03]  /*113d0*/  PLOP3.LUT P1, PT, PT, PT, UP0, 0x80, 0x0 ;  /* 0x000000000000781c */ /* 0x000fc60003f2f008 */
[----:B------:R-:W-:Y:S01]  /*113e0*/  IMAD.MOV.U32 R18, RZ, RZ, R219 ;  /* 0x000000ffff127224 */ /* 0x000fe200078e00db */
[----:B------:R-:W-:Y:S01]  /*113f0*/  @P0 SHF.R.U32.HI R18, RZ, c[0x0][0x2cc], R20 ;  /* 0x0000b300ff120a19 */ /* 0x000fe20000011614 */
[----:B------:R-:W-:Y:S01]  /*11400*/  HMMA.16816.F32.BF16 R52, R8, R22, R52 ;  /* 0x000000160834723c */ /* 0x000fe20000041834 */
[----:B------:R-:W-:Y:S01]  /*11410*/  PLOP3.LUT P0, PT, PT, PT, UP0, 0x80, 0x0 ;  /* 0x000000000000781c */ /* 0x000fe20003f0f008 */
[----:B------:R-:W-:Y:S02]  /*11420*/  FMUL.FTZ R17, R29, c[0x0][0x320] ;  /* 0x0000c8001d117a20 */ /* 0x000fe40000410000 */
[----:B------:R-:W-:Y:S02]  /*11430*/  FMUL.FTZ R28, R28, c[0x0][0x320] ;  /* 0x0000c8001c1c7a20 */ /* 0x000fe40000410000 */
[----:B------:R-:W-:Y:S01]  /*11440*/  FMUL.FTZ R12, R40, c[0x0][0x320] ;  /* 0x0000c800280c7a20 */ /* 0x000fe20000410000 */
[----:B------:R-:W-:Y:S01]  /*11450*/  LOP3.LUT R11, R16, 0x7ffffffc, RZ, 0xc0, !PT ;  /* 0x7ffffffc100b7812 */ /* 0x000fe200078ec0ff */
[----:B------:R-:W-:Y:S01]  /*11460*/  IMAD.U32 R23, RZ, RZ, UR9 ;  /* 0x00000009ff177e24 */ /* 0x000fe2000f8e00ff */
[----:B------:R-:W5:Y:S01]  /*11470*/  SHFL.IDX PT, R16, R18, RZ, 0x1c1f ;  /* 0x001c1fff12107589 */ /* 0x000f6200000e0000 */
[----:B------:R-:W-:Y:S01]  /*11480*/  FMUL.FTZ R9, R31, c[0x0][0x320] ;  /* 0x0000c8001f097a20 */ /* 0x000fe20000410000 */
[----:B------:R1:W1:Y:S01]  /*11490*/  MUFU.TANH R14, R28 ;  /* 0x0000001c000e7308 */ /* 0x0002620000002400 */
[----:B------:R-:W-:-:S02]  /*114a0*/  IMAD.IADD R224, R6, 0x1, -R11 ;  /* 0x0000000106e07824 */ /* 0x000fc400078e0a0b */
[----:B------:R-:W-:Y:S01]  /*114b0*/  @!PT LDS RZ, [RZ] ;  /* 0x00000000fffff984 */ /* 0x000fe20000000800 */
[----:B------:R-:W-:Y:S01]  /*114c0*/  @!PT LDS RZ, [RZ] ;  /* 0x00000000fffff984 */ /* 0x000fe20000000800 */
[----:B------:R1:W-:Y:S01]  /*114d0*/  @P0 LDGSTS.E.BYPASS.LTC128B.128 [R218+0xc080], [R32.64], !P6 ;  /* 0x0c08000020da0fae */ /* 0x0003e2000f101d5e */
[----:B------:R-:W-:Y:S01]  /*114e0*/  PLOP3.LUT P0, PT, PT, PT, UP0, 0x80, 0x0 ;  /* 0x000000000000781c */ /* 0x000fe20003f0f008 */
[----:B------:R-:W-:Y:S02]  /*114f0*/  IMAD.SHL.U32 R224, R224, 0x2, RZ ;  /* 0x00000002e0e07824 */ /* 0x000fe400078e00ff */
[----:B------:R-:W-:Y:S01]  /*11500*/  FMUL.FTZ R6, R41, c[0x0][0x320] ;  /* 0x0000c80029067a20 */ /* 0x000fe20000410000 */
[----:B------:R1:W-:Y:S01]  /*11510*/  @P2 LDGSTS.E.BYPASS.LTC128B.128 [R218+0xd080], [R32.64+0x80], !P3 ;  /* 0x0d08008020da2fae */ /* 0x0003e2000d901d5e */
[----:B------:R-:W-:Y:S01]  /*11520*/  FMUL.FTZ R30, R30, c[0x0][0x320] ;  /* 0x0000c8001e1e7a20 */ /* 0x000fe20000410000 */
[----:B------:R-:W-:Y:S01]  /*11530*/  IADD3 R23, R23, -UR28, -R224 ;  /* 0x8000001c17177c10 */ /* 0x000fe2000fffe8e0 */
[----:B------:R-:W1:Y:S01]  /*11540*/  MUFU.TANH R17, R17 ;  /* 0x0000001100117308 */ /* 0x000e620000002400 */
[----:B------:R1:W-:Y:S01]  /*11550*/  @P1 LDGSTS.E.BYPASS.LTC128B.128 [R218+0xe080], [R32.64+0x100], !P5 ;  /* 0x0e08010020da1fae */ /* 0x0003e2000e901d5e */
[----:B------:R-:W-:Y:S01]  /*11560*/  FMUL.FTZ R10, R53, c[0x0][0x320] ;  /* 0x0000c800350a7a20 */ /* 0x000fe20000410000 */
[C---:B------:R-:W-:Y:S01]  /*11570*/  IADD3 R24, R23.reuse, c[0x0][0x328], RZ ;  /* 0x0000ca0017187a10 */ /* 0x040fe20007ffe0ff */
[----:B------:R-:W-:Y:S01]  /*11580*/  FMUL.FTZ R25, R52, c[0x0][0x320] ;  /* 0x0000c80034197a20 */ /* 0x000fe20000410000 */
[----:B------:R-:W-:Y:S01]  /*11590*/  IADD3 R23, R23, UR7, RZ ;  /* 0x0000000717177c10 */ /* 0x000fe2000fffe0ff */
[----:B------:R1:W-:Y:S01]  /*115a0*/  @P0 LDGSTS.E.BYPASS.LTC128B.128 [R218+0xf080], [R32.64+0x180], !P4 ;  /* 0x0f08018020da0fae */ /* 0x0003e2000e101d5e */
[----:B------:R-:W-:Y:S01]  /*115b0*/  PLOP3.LUT P0, PT, PT, PT, UP2, 0x40, 0x0 ;  /* 0x000000000000781c */ /* 0x000fe20003f0e828 */
[----:B------:R1:W1:Y:S01]  /*115c0*/  MUFU.TANH R8, R30 ;  /* 0x0000001e00087308 */ /* 0x0002620000002400 */
[----:B------:R-:W-:Y:S01]  /*115d0*/  IADD3 R11, -R224, UR16, -R5 ;  /* 0x00000010e00b7c10 */ /* 0x000fe2000fffe905 */
[----:B------:R-:W0:Y:S01]  /*115e0*/  LDGDEPBAR ;  /* 0x00000000000079af */ /* 0x000e220000000000 */
[----:B-----5:R-:W-:-:S02]  /*115f0*/  IMAD.IADD R20, R24, 0x1, R16 ;  /* 0x0000000118147824 */ /* 0x020fc400078e0210 */
[----:B------:R-:W-:-:S03]  /*11600*/  IMAD.IADD R26, R23, 0x1, R16 ;  /* 0x00000001171a7824 */ /* 0x000fc600078e0210 */
[----:B------:R-:W1:Y:S01]  /*11610*/  MUFU.TANH R9, R9 ;  /* 0x0000000900097308 */ /* 0x000e620000002400 */
[----:B------:R-:W-:-:S07]  /*11620*/  IMNMX R27, R20, R11, PT ;  /* 0x0000000b141b7217 */ /* 0x000fce0003800200 */
[----:B------:R-:W1:Y:S08]  /*11630*/  MUFU.TANH R12, R12 ;  /* 0x0000000c000c7308 */ /* 0x000e700000002400 */
[----:B------:R-:W1:Y:S08]  /*11640*/  MUFU.TANH R6, R6 ;  /* 0x0000000600067308 */ /* 0x000e700000002400 */
[----:B------:R-:W1:Y:S08]  /*11650*/  MUFU.TANH R10, R10 ;  /* 0x0000000a000a7308 */ /* 0x000e700000002400 */
[----:B------:R-:W1:Y:S01]  /*11660*/  MUFU.TANH R25, R25 ;  /* 0x0000001900197308 */ /* 0x000e620000002400 */
[----:B------:R-:W-:Y:S05]  /*11670*/  @P0 BRA `(.L_x_416) ;  /* 0x0000016000000947 */ /* 0x000fea0003800000 */
[----:B-1234-:R-:W-:Y:S01]  /*11680*/  IMAD.U32 R19, RZ, RZ, UR28 ;  /* 0x0000001cff137e24 */ /* 0x01efe2000f8e00ff */
[----:B------:R-:W-:Y:S04]  /*11690*/  BSSY B0, `(.L_x_417) ;  /* 0x000000f000007945 */ /* 0x000fe80003800000 */
[----:B------:R-:W-:-:S04]  /*116a0*/  IADD3 R20, -R19, UR16, R16 ;  /* 0x0000001013147c10 */ /* 0x000fc8000fffe110 */
        /* <DEDUP_REMOVED lines=9> */
.L_x_418:
[----:B------:R-:W-:-:S04]  /*11740*/  MOV R16, c[0x0][0x32c] ;  /* 0x0000cb0000107a02 */ /* 0x000fc80000000f00 */
[----:B------:R-:W-:-:S13]  /*11750*/  ISETP.NE.AND P0, PT, R16, 0x1, PT ;  /* 0x000000011000780c */ /* 0x000fda0003f05270 */
[----:B------:R-:W-:-:S05]  /*11760*/  @P0 IMAD.HI.U32 R16, R20, c[0x0][0x330], RZ ;  /* 0x0000cc0014100a27 */ /* 0x000fca00078e00ff */
[----:B------:R-:W-:Y:S02]  /*11770*/  @P0 SHF.R.U32.HI R20, RZ, c[0x0][0x334], R16 ;  /* 0x0000cd00ff140a19 */ /* 0x000fe40000011610 */
.L_x_419:
[----:B------:R-:W-:Y:S05]  /*11780*/  BSYNC B0 ;  /* 0x0000000000007941 */ /* 0x000fea0003800000 */
.L_x_417:
[----:B------:R-:W-:-:S04]  /*11790*/  IMAD R19, R20, c[0x0][0x32c], -R5 ;  /* 0x0000cb0014137a24 */ /* 0x000fc800078e0a05 */
[----:B------:R-:W-:-:S05]  /*117a0*/  IMAD.IADD R19, R19, 0x1, -R224 ;  /* 0x0000000113137824 */ /* 0x000fca00078e0ae0 */
[----:B------:R-:W-:Y:S02]  /*117b0*/  IADD3 R16, R19, c[0x0][0x32c], RZ ;  /* 0x0000cb0013107a10 */ /* 0x000fe40007ffe0ff */
[----:B------:R-:W-:Y:S02]  /*117c0*/  IMNMX R26, R26, R19, !PT ;  /* 0x000000131a1a7217 */ /* 0x000fe40007800200 */
[----:B------:R-:W-:Y:S02]  /*117d0*/  IMNMX R27, R27, R16, PT ;  /* 0x000000101b1b7217 */ /* 0x000fe40003800200 */
.L_x_416:
[----:B--234-:R-:W-:Y:S01]  /*117e0*/  ISETP.LT.AND P1, PT, RZ, UR13, PT ;  /* 0x0000000dff007c0c */ /* 0x01cfe2000bf21270 */
[----:B------:R-:W-:Y:S02]  /*117f0*/  FMUL.FTZ R21, R55, c[0x0][0x320] ;  /* 0x0000c80037157a20 */ /* 0x000fe40000410000 */
[----:B------:R-:W-:Y:S01]  /*11800*/  FMUL.FTZ R42, R42, c[0x0][0x320] ;  /* 0x0000c8002a2a7a20 */ /* 0x000fe20000410000 */
[C---:B------:R-:W-:Y:S02]  /*11810*/  ISETP.GT.AND P2, PT, R26.reuse, RZ, P1 ;  /* 0x000000ff1a00720c */ /* 0x040fe40000f44270 */
[----:B------:R-:W-:Y:S01]  /*11820*/  ISETP.GT.AND P0, PT, R26, 0x1, P1 ;  /* 0x000000011a00780c */ /* 0x000fe20000f04270 */
[----:B------:R-:W2:Y:S01]  /*11830*/  MUFU.TANH R21, R21 ;  /* 0x0000001500157308 */ /* 0x000ea20000002400 */
[----:B------:R-:W-:-:S02]  /*11840*/  ISETP.LT.OR P2, PT, R27, 0x1, P2 ;  /* 0x000000011b00780c */ /* 0x000fc40001741670 */
[----:B------:R-:W-:Y:S02]  /*11850*/  ISETP.LT.OR P0, PT, R27, 0x2, P0 ;  /* 0x000000021b00780c */ /* 0x000fe40000701670 */
[----:B-1----:R-:W-:Y:S02]  /*11860*/  FSEL R19, R0, -INF , !P2 ;  /* 0xff80000000137808 */ /* 0x002fe40005000000 */
[C---:B------:R-:W-:Y:S01]  /*11870*/  ISETP.GT.AND P2, PT, R26.reuse, 0x8, P1 ;  /* 0x000000081a00780c */ /* 0x040fe20000f44270 */
[----:B------:R1:W3:Y:S01]  /*11880*/  MUFU.TANH R0, R42 ;  /* 0x0000002a00007308 */ /* 0x0002e20000002400 */
[----:B------:R-:W-:Y:S02]  /*11890*/  FSEL R22, R7, -INF , !P0 ;  /* 0xff80000007167808 */ /* 0x000fe40004000000 */
[----:B------:R-:W-:Y:S01]  /*118a0*/  ISETP.GT.AND P0, PT, R26, 0x9, P1 ;  /* 0x000000091a00780c */ /* 0x000fe20000f04270 */
[----:B------:R4:W5:Y:S01]  /*118b0*/  SHFL.IDX PT, R7, R18, 0x1, 0x1c1f ;  /* 0x003c1f0012077f89 */ /* 0x00096200000e0000 */
[----:B------:R-:W-:-:S02]  /*118c0*/  ISETP.LT.OR P2, PT, R27, 0x9, P2 ;  /* 0x000000091b00780c */ /* 0x000fc40001741670 */
[----:B------:R-:W-:Y:S02]  /*118d0*/  ISETP.LT.OR P0, PT, R27, 0xa, P0 ;  /* 0x0000000a1b00780c */ /* 0x000fe40000701670 */
[----:B------:R-:W-:Y:S02]  /*118e0*/  FSEL R20, R14, -INF , !P2 ;  /* 0xff8000000e147808 */ /* 0x000fe40005000000 */
[C---:B------:R-:W-:Y:S02]  /*118f0*/  ISETP.GT.AND P2, PT, R26.reuse, 0x10, P1 ;  /* 0x000000101a00780c */ /* 0x040fe40000f44270 */
[----:B------:R-:W-:Y:S01]  /*11900*/  FSEL R16, R17, -INF , !P0 ;  /* 0xff80000011107808 */ /* 0x000fe20004000000 */
[----:B------:R-:W-:Y:S01]  /*11910*/  FMUL.FTZ R17, R43, c[0x0][0x320] ;  /* 0x0000c8002b117a20 */ /* 0x000fe20000410000 */
[----:B------:R-:W-:Y:S02]  /*11920*/  ISETP.GT.AND P0, PT, R26, 0x11, P1 ;  /* 0x000000111a00780c */ /* 0x000fe40000f04270 */
[----:B------:R-:W-:-:S02]  /*11930*/  ISETP.LT.OR P2, PT, R27, 0x11, P2 ;  /* 0x000000111b00780c */ /* 0x000fc40001741670 */
[C---:B------:R-:W-:Y:S01]  /*11940*/  ISETP.LT.OR P0, PT, R27.reuse, 0x12, P0 ;  /* 0x000000121b00780c */ /* 0x040fe20000701670 */
[----:B------:R-:W1:Y:S01]  /*11950*/  MUFU.TANH R17, R17 ;  /* 0x0000001100117308 */ /* 0x000e620000002400 */
[----:B------:R-:W-:Y:S02]  /*11960*/  FSEL R14, R12, -INF , !P2 ;  /* 0xff8000000c0e7808 */ /* 0x000fe40005000000 */
[----:B------:R-:W-:Y:S02]  /*11970*/  FSEL R12, R6, -INF , !P0 ;  /* 0xff800000060c7808 */ /* 0x000fe40004000000 */
[----:B------:R-:W-:Y:S01]  /*11980*/  ISETP.GT.AND P0, PT, R26, 0x19, P1 ;  /* 0x000000191a00780c */ /* 0x000fe20000f04270 */
[----:B----4-:R-:W-:Y:S01]  /*11990*/  FMUL.FTZ R18, R54, c[0x0][0x320] ;  /* 0x0000c80036127a20 */ /* 0x010fe20000410000 */
[----:B------:R-:W-:Y:S01]  /*119a0*/  ISETP.GT.AND P3, PT, R26, 0x18, P1 ;  /* 0x000000181a00780c */ /* 0x000fe20000f64270 */
[----:B-----5:R-:W-:Y:S01]  /*119b0*/  IMAD.IADD R24, R24, 0x1, R7 ;  /* 0x0000000118187824 */ /* 0x020fe200078e0207 */
[----:B------:R-:W-:-:S02]  /*119c0*/  ISETP.LT.OR P2, PT, R27, 0x1a, P0 ;  /* 0x0000001a1b00780c */ /* 0x000fc40000741670 */
[----:B------:R-:W-:Y:S01]  /*119d0*/  PLOP3.LUT P0, PT, PT, PT, UP2, 0x40, 0x0 ;  /* 0x000000000000781c */ /* 0x000fe20003f0e828 */
[----:B------:R-:W4:Y:S01]  /*119e0*/  MUFU.TANH R18, R18 ;  /* 0x0000001200127308 */ /* 0x000f220000002400 */
[----:B------:R-:W-:Y:S02]  /*119f0*/  ISETP.LT.OR P3, PT, R27, 0x19, P3 ;  /* 0x000000191b00780c */ /* 0x000fe40001f61670 */
[----:B------:R-:W-:Y:S02]  /*11a00*/  IMNMX R11, R24, R11, PT ;  /* 0x0000000b180b7217 */ /* 0x000fe40003800200 */
[----:B------:R-:W-:Y:S01]  /*11a10*/  FSEL R6, R25, -INF , !P3 ;  /* 0xff80000019067808 */ /* 0x000fe20005800000 */
[----:B------:R-:W-:Y:S01]  /*11a20*/  IMAD.IADD R25, R23, 0x1, R7 ;  /* 0x0000000117197824 */ /* 0x000fe200078e0207 */
[----:B------:R-:W-:-:S05]  /*11a30*/  FSEL R10, R10, -INF , !P2 ;  /* 0xff8000000a0a7808 */ /* 0x000fca0005000000 */
[----:B------:R-:W-:Y:S05]  /*11a40*/  @P0 BRA `(.L_x_420) ;  /* 0x0000016000000947 */ /* 0x000fea0003800000 */
[----:B-123--:R-:W-:Y:S01]  /*11a50*/  IMAD.U32 R24, RZ, RZ, UR28 ;  /* 0x0000001cff187e24 */ /* 0x00efe2000f8e00ff */
        /* <DEDUP_REMOVED lines=11> */
.L_x_422:
[----:B------:R-:W-:-:S04]  /*11b10*/  MOV R7, c[0x0][0x32c] ;  /* 0x0000cb0000077a02 */ /* 0x000fc80000000f00 */
[----:B------:R-:W-:-:S13]  /*11b20*/  ISETP.NE.AND P0, PT, R7, 0x1, PT ;  /* 0x000000010700780c */ /* 0x000fda0003f05270 */
[----:B------:R-:W-:-:S05]  /*11b30*/  @P0 IMAD.HI.U32 R7, R24, c[0x0][0x330], RZ ;  /* 0x0000cc0018070a27 */ /* 0x000fca00078e00ff */
[----:B------:R-:W-:Y:S02]  /*11b40*/  @P0 SHF.R.U32.HI R24, RZ, c[0x0][0x334], R7 ;  /* 0x0000cd00ff180a19 */ /* 0x000fe40000011607 */
.L_x_423:
[----:B------:R-:W-:Y:S05]  /*11b50*/  BSYNC B0 ;  /* 0x0000000000007941 */ /* 0x000fea0003800000 */
.L_x_421:
[----:B------:R-:W-:-:S04]  /*11b60*/  IMAD R5, R24, c[0x0][0x32c], -R5 ;  /* 0x0000cb0018057a24 */ /* 0x000fc800078e0a05 */
[----:B------:R-:W-:-:S05]  /*11b70*/  IMAD.IADD R26, R5, 0x1, -R224 ;  /* 0x00000001051a7824 */ /* 0x000fca00078e0ae0 */
[----:B------:R-:W-:Y:S02]  /*11b80*/  IADD3 R24, R26, c[0x0][0x32c], RZ ;  /* 0x0000cb001a187a10 */ /* 0x000fe40007ffe0ff */
[----:B------:R-:W-:Y:S02]  /*11b90*/  IMNMX R25, R25, R26, !PT ;  /* 0x0000001a19197217 */ /* 0x000fe40007800200 */
[----:B------:R-:W-:Y:S02]  /*11ba0*/  IMNMX R11, R11, R24, PT ;  /* 0x000000180b0b7217 */ /* 0x000fe40003800200 */
.L_x_420:
[----:B-123--:R-:W-:Y:S01]  /*11bb0*/  FMNMX.FTZ R5, R19, R22, !PT ;  /* 0x0000001613057209 */ /* 0x00efe20007810000 */
[----:B------:R-:W-:Y:S01]  /*11bc0*/  IMAD.SHL.U32 R211, R4, 0x2, RZ ;  /* 0x0000000204d37824 */ /* 0x000fe200078e00ff */
[C---:B------:R-:W-:Y:S01]  /*11bd0*/  ISETP.GT.AND P0, PT, R25.reuse, 0x1, P1 ;  /* 0x000000011900780c */ /* 0x040fe20000f04270 */
[----:B------:R-:W-:Y:S01]  /*11be0*/  @UP3 USHF.L.U32 UR21, UR21, 0x7, URZ ;  /* 0x0000000715153899 */ /* 0x000fe2000800063f */
[----:B------:R-:W-:Y:S01]  /*11bf0*/  FMNMX.FTZ R5, R20, R5, !PT ;  /* 0x0000000514057209 */ /* 0x000fe20007810000 */
[--C-:B------:R-:W-:Y:S01]  /*11c00*/  IMAD R206, R2, 0x2, R211.reuse ;  /* 0x0000000202ce7824 */ /* 0x100fe200078e02d3 */
[----:B------:R-:W-:Y:S01]  /*11c10*/  ISETP.GT.AND P3, PT, R25, RZ, P1 ;  /* 0x000000ff1900720c */ /* 0x000fe20000f64270 */
[----:B------:R-:W-:Y:S01]  /*11c20*/  LDSM.16.MT88.4 R140, [R211+0x8080] ;  /* 0x00808000d38c783b */ /* 0x000fe20000004200 */
[----:B------:R-:W-:Y:S01]  /*11c30*/  FMNMX.FTZ R5, R16, R5, !PT ;  /* 0x0000000510057209 */ /* 0x000fe20007810000 */
[----:B------:R-:W-:Y:S01]  /*11c40*/  IMAD R205, R3, 0x2, R211 ;  /* 0x0000000203cd7824 */ /* 0x000fe200078e02d3 */
[----:B------:R-:W-:Y:S01]  /*11c50*/  ISETP.LT.OR P2, PT, R11, 0x2, P0 ;  /* 0x000000020b00780c */ /* 0x000fe20000741670 */
[----:B------:R-:W-:Y:S01]  /*11c60*/  LDSM.16.MT88.4 R132, [R206+0x8080] ;  /* 0x00808000ce84783b */ /* 0x000fe20000004200 */
[----:B------:R-:W-:Y:S01]  /*11c70*/  ISETP.GT.AND P0, PT, R25, 0x8, P1 ;  /* 0x000000081900780c */ /* 0x000fe20000f04270 */
[----:B------:R-:W-:Y:S01]  /*11c80*/  IMAD R204, R3, 0x2, R206 ;  /* 0x0000000203cc7824 */ /* 0x000fe200078e02ce */
[----:B------:R-:W-:Y:S01]  /*11c90*/  FMNMX.FTZ R5, R14, R5, !PT ;  /* 0x000000050e057209 */ /* 0x000fe20007810000 */
[----:B------:R-:W-:Y:S01]  /*11ca0*/  LDSM.16.MT88.4 R40, [R211+0x9080] ;  /* 0x00908000d328783b */ /* 0x000fe20000004200 */
[C---:B------:R-:W-:Y:S01]  /*11cb0*/  ISETP.LT.OR P3, PT, R11.reuse, 0x1, P3 ;  /* 0x000000010b00780c */ /* 0x040fe20001f61670 */
[----:B------:R-:W-:Y:S01]  /*11cc0*/  ULDC.64 UR4, c[0x0][0x2c8] ;  /* 0x0000b20000047ab9 */ /* 0x000fe20000000a00 */
[----:B------:R-:W-:Y:S01]  /*11cd0*/  ISETP.LT.OR P0, PT, R11, 0x9, P0 ;  /* 0x000000090b00780c */ /* 0x000fe20000701670 */
[----:B------:R-:W-:Y:S01]  /*11ce0*/  LDSM.16.MT88.4 R32, [R204+0x8080] ;  /* 0x00808000cc20783b */ /* 0x000fe20000004200 */
[----:B------:R-:W-:Y:S01]  /*11cf0*/  FSEL R23, R13, -INF , !P2 ;  /* 0xff8000000d177808 */ /* 0x000fe20005000000 */
[----:B------:R-:W-:Y:S01]  /*11d00*/  UIMAD.WIDE.U32 UR8, UR21, UR4, URZ ;  /* 0x00000004150872a5 */ /* 0x000fe2000f8e003f */
[----:B------:R-:W-:Y:S01]  /*11d10*/  FMNMX.FTZ R5, R12, R5, !PT ;  /* 0x000000050c057209 */ /* 0x000fe20007810000 */
[----:B------:R-:W-:Y:S01]  /*11d20*/  LDSM.16.MT88.4 R48, [R206+0x9080] ;  /* 0x00908000ce30783b */ /* 0x000fe20000004200 */
[----:B------:R-:W-:Y:S01]  /*11d30*/  ISETP.GT.AND P2, PT, R25, 0x9, P1 ;  /* 0x000000091900780c */ /* 0x000fe20000f44270 */
[----:B------:R-:W-:Y:S01]  /*11d40*/  @UP3 USHF.R.U32.HI UR23, URZ, UR5, UR9 ;  /* 0x000000053f173299 */ /* 0x000fe20008011609 */
[----:B------:R-:W-:Y:S01]  /*11d50*/  FSEL R24, R15, -INF , !P3 ;  /* 0xff8000000f187808 */ /* 0x000fe20005800000 */
[----:B------:R-:W-:Y:S01]  /*11d60*/  LDSM.16.MT88.4 R56, [R205+0x9080] ;  /* 0x00908000cd38783b */ /* 0x000fe20000004200 */
[----:B------:R-:W-:Y:S01]  /*11d70*/  FSEL R7, R8, -INF , !P0 ;  /* 0xff80000008077808 */ /* 0x000fe20004000000 */
[----:B------:R-:W-:Y:S01]  /*11d80*/  UIADD3 UR14, UR14, UR23, URZ ;  /* 0x000000170e0e7290 */ /* 0x000fe2000fffe03f */
[----:B------:R-:W-:Y:S01]  /*11d90*/  FMNMX.FTZ R5, R6, R5, !PT ;  /* 0x0000000506057209 */ /* 0x000fe20007810000 */
[----:B------:R-:W-:Y:S01]  /*11da0*/  LDSM.16.MT88.4 R64, [R204+0x9080] ;  /* 0x00908000cc40783b */ /* 0x000fe20000004200 */
[----:B------:R-:W-:Y:S01]  /*11db0*/  ISETP.GT.AND P0, PT, R25, 0x10, P1 ;  /* 0x000000101900780c */ /* 0x000fe20000f04270 */
[----:B------:R-:W-:Y:S01]  /*11dc0*/  ULDC UR9, c[0x0][0x328] ;  /* 0x0000ca0000097ab9 */ /* 0x000fe20000000800 */
[C---:B------:R-:W-:Y:S01]  /*11dd0*/  ISETP.LT.OR P2, PT, R11.reuse, 0xa, P2 ;  /* 0x0000000a0b00780c */ /* 0x040fe20001741670 */
[----:B------:R-:W-:Y:S01]  /*11de0*/  LDSM.16.MT88.4 R72, [R211+0xa080] ;  /* 0x00a08000d348783b */ /* 0x000fe20000004200 */
[----:B------:R-:W-:Y:S01]  /*11df0*/  FMNMX.FTZ R26, R24, R23, !PT ;  /* 0x00000017181a7209 */ /* 0x000fe20007810000 */
[----:B------:R-:W-:Y:S01]  /*11e00*/  UIADD3 UR13, UR13, -0x2, URZ ;  /* 0xfffffffe0d0d7890 */ /* 0x000fe2000fffe03f */
[----:B------:R-:W-:Y:S01]  /*11e10*/  FMNMX.FTZ R8, R10, R5, !PT ;  /* 0x000000050a087209 */ /* 0x000fe20007810000 */
[----:B------:R-:W-:Y:S01]  /*11e20*/  LDSM.16.MT88.4 R80, [R206+0xa080] ;  /* 0x00a08000ce50783b */ /* 0x000fe20000004200 */
[----:B------:R-:W-:Y:S01]  /*11e30*/  ISETP.LT.OR P0, PT, R11, 0x11, P0 ;  /* 0x000000110b00780c */ /* 0x000fe20000701670 */
[----:B------:R-:W-:Y:S01]  /*11e40*/  UIADD3 UR9, UR14, UR9, URZ ;  /* 0x000000090e097290 */ /* 0x000fe2000fffe03f */
[----:B------:R-:W-:Y:S01]  /*11e50*/  FSEL R5, R9, -INF , !P2 ;  /* 0xff80000009057808 */ /* 0x000fe20005000000 */
[----:B------:R-:W1:Y:S01]  /*11e60*/  SHFL.BFLY PT, R15, R8, 0x2, 0x1f ;  /* 0x0c401f00080f7f89 */ /* 0x000e6200000e0000 */
[----:B------:R-:W-:-:S02]  /*11e70*/  ISETP.GT.AND P3, PT, R25, 0x11, P1 ;  /* 0x000000111900780c */ /* 0x000fc40000f64270 */
[----:B------:R-:W-:Y:S01]  /*11e80*/  FMNMX.FTZ R26, R7, R26, !PT ;  /* 0x0000001a071a7209 */ /* 0x000fe20007810000 */
[----:B------:R-:W-:Y:S01]  /*11e90*/  LDSM.16.MT88.4 R88, [R205+0xa080] ;  /* 0x00a08000cd58783b */ /* 0x000fe20000004200 */
[----:B------:R-:W-:Y:S02]  /*11ea0*/  FSEL R13, R0, -INF , !P0 ;  /* 0xff800000000d7808 */ /* 0x000fe40004000000 */
[----:B------:R-:W-:Y:S01]  /*11eb0*/  ISETP.GT.AND P2, PT, R25, 0x18, P1 ;  /* 0x000000181900780c */ /* 0x000fe20000f44270 */
[----:B------:R-:W-:Y:S01]  /*11ec0*/  LDSM.16.MT88.4 R96, [R204+0xa080] ;  /* 0x00a08000cc60783b */ /* 0x000fe20000004200 */
[----:B------:R-:W-:Y:S02]  /*11ed0*/  ISETP.LT.OR P3, PT, R11, 0x12, P3 ;  /* 0x000000120b00780c */ /* 0x000fe40001f61670 */
[----:B------:R-:W-:Y:S01]  /*11ee0*/  FMNMX.FTZ R0, R5, R26, !PT ;  /* 0x0000001a05007209 */ /* 0x000fe20007810000 */
[----:B------:R-:W-:Y:S01]  /*11ef0*/  LDSM.16.MT88.4 R104, [R211+0xb080] ;  /* 0x00b08000d368783b */ /* 0x000fe20000004200 */
[----:B------:R-:W-:-:S02]  /*11f00*/  ISETP.GT.AND P0, PT, R25, 0x19, P1 ;  /* 0x000000191900780c */ /* 0x000fc40000f04270 */
[----:B------:R-:W-:Y:S01]  /*11f10*/  ISETP.LT.OR P1, PT, R11, 0x19, P2 ;  /* 0x000000190b00780c */ /* 0x000fe20001721670 */
[----:B------:R-:W-:Y:S01]  /*11f20*/  LDSM.16.MT88.4 R112, [R206+0xb080] ;  /* 0x00b08000ce70783b */ /* 0x000fe20000004200 */
[----:B------:R-:W-:Y:S02]  /*11f30*/  FSEL R17, R17, -INF , !P3 ;  /* 0xff80000011117808 */ /* 0x000fe40005800000 */
[----:B------:R-:W-:Y:S01]  /*11f40*/  FMNMX.FTZ R0, R13, R0, !PT ;  /* 0x000000000d007209 */ /* 0x000fe20007810000 */
[----:B------:R-:W-:Y:S01]  /*11f50*/  LDSM.16.MT88.4 R120, [R205+0xb080] ;  /* 0x00b08000cd78783b */ /* 0x000fe20000004200 */
[----:B------:R-:W-:Y:S02]  /*11f60*/  ISETP.LT.OR P0, PT, R11, 0x1a, P0 ;  /* 0x0000001a0b00780c */ /* 0x000fe40000701670 */
[----:B----4-:R-:W-:Y:S01]  /*11f70*/  FSEL R11, R18, -INF , !P1 ;  /* 0xff800000120b7808 */ /* 0x010fe20004800000 */
[----:B------:R-:W-:Y:S01]  /*11f80*/  LDSM.16.MT88.4 R192, [R205+0x8880] ;  /* 0x00888000cdc0783b */ /* 0x000fe20000004200 */
[----:B------:R-:W-:-:S02]  /*11f90*/  FMNMX.FTZ R0, R17, R0, !PT ;  /* 0x0000000011007209 */ /* 0x000fc40007810000 */
[----:B------:R-:W-:Y:S01]  /*11fa0*/  FSEL R9, R21, -INF , !P0 ;  /* 0xff80000015097808 */ /* 0x000fe20004000000 */
[----:B------:R-:W-:Y:S01]  /*11fb0*/  LDSM.16.MT88.4 R188, [R204+0x8880] ;  /* 0x00888000ccbc783b */ /* 0x000fe20000004200 */
[----:B------:R-:W-:Y:S02]  /*11fc0*/  FMNMX.FTZ R0, R11, R0, !PT ;  /* 0x000000000b007209 */ /* 0x000fe40007810000 */
[----:B-1----:R-:W-:Y:S01]  /*11fd0*/  FMNMX.FTZ R25, R8, R15, !PT ;  /* 0x0000000f08197209 */ /* 0x002fe20007810000 */
[----:B------:R-:W-:Y:S01]  /*11fe0*/  LDSM.16.MT88.4 R184, [R211+0x9880] ;  /* 0x00988000d3b8783b */ /* 0x000fe20000004200 */
[----:B------:R-:W-:-:S03]  /*11ff0*/  FMNMX.FTZ R18, R9, R0, !PT ;  /* 0x0000000009127209 */ /* 0x000fc60007810000 */
[----:B------:R-:W1:Y:S04]  /*12000*/  SHFL.BFLY PT, R0, R25, 0x1, 0x1f ;  /* 0x0c201f0019007f89 */ /* 0x000e6800000e0000 */
[----:B------:R-:W2:Y:S04]  /*12010*/  SHFL.BFLY PT, R21, R18, 0x2, 0x1f ;  /* 0x0c401f0012157f89 */ /* 0x000ea800000e0000 */
[----:B------:R-:W-:Y:S04]  /*12020*/  LDSM.16.MT88.4 R180, [R206+0x9880] ;  /* 0x00988000ceb4783b */ /* 0x000fe80000004200 */
[----:B------:R-:W-:Y:S04]  /*12030*/  LDSM.16.MT88.4 R176, [R205+0x9880] ;  /* 0x00988000cdb0783b */ /* 0x000fe80000004200 */
[----:B------:R-:W-:Y:S04]  /*12040*/  LDSM.16.MT88.4 R172, [R204+0x9880] ;  /* 0x00988000ccac783b */ /* 0x000fe80000004200 */
[----:B------:R-:W-:Y:S01]  /*12050*/  LDSM.16.MT88.4 R168, [R211+0xa880] ;  /* 0x00a88000d3a8783b */ /* 0x000fe20000004200 */
[----:B-1----:R-:W-:-:S03]  /*12060*/  FMNMX.FTZ R0, R25, R0, !PT ;  /* 0x0000000019007209 */ /* 0x002fc60007810000 */
[----:B------:R-:W-:Y:S01]  /*12070*/  LDSM.16.MT88.4 R164, [R206+0xa880] ;  /* 0x00a88000cea4783b */ /* 0x000fe20000004200 */
[----:B--2---:R-:W-:Y:S01]  /*12080*/  FMNMX.FTZ R21, R21, R18, !PT ;  /* 0x0000001215157209 */ /* 0x004fe20007810000 */
[C---:B------:R-:W-:Y:S01]  /*12090*/  FMUL.FTZ R15, R0.reuse, c[0x0][0x2d0] ;  /* 0x0000b400000f7a20 */ /* 0x040fe20000410000 */
[----:B------:R-:W-:Y:S01]  /*120a0*/  FSETP.NEU.FTZ.AND P0, PT, R0, -INF , PT ;  /* 0xff8000000000780b */ /* 0x000fe20003f1d000 */
[----:B------:R-:W-:Y:S03]  /*120b0*/  LDSM.16.MT88.4 R160, [R205+0xa880] ;  /* 0x00a88000cda0783b */ /* 0x000fe60000004200 */
[----:B------:R-:W-:Y:S01]  /*120c0*/  FSEL R15, R15, RZ, P0 ;  /* 0x000000ff0f0f7208 */ /* 0x000fe20000000000 */
[----:B------:R-:W1:Y:S04]  /*120d0*/  SHFL.BFLY PT, R148, R21, 0x1, 0x1f ;  /* 0x0c201f0015947f89 */ /* 0x000e6800000e0000 */
[--C-:B------:R-:W-:Y:S01]  /*120e0*/  FFMA.FTZ R226, R19, c[0x0][0x2d0], -R15.reuse ;  /* 0x0000b40013e27a23 */ /* 0x100fe2000001080f */
[----:B------:R-:W-:Y:S01]  /*120f0*/  LDSM.16.MT88.4 R156, [R204+0xa880] ;  /* 0x00a88000cc9c783b */ /* 0x000fe20000004200 */
[----:B------:R-:W-:-:S02]  /*12100*/  FFMA.FTZ R225, R22, c[0x0][0x2d0], -R15 ;  /* 0x0000b40016e17a23 */ /* 0x000fc4000001080f */
[--C-:B------:R-:W-:Y:S01]  /*12110*/  FFMA.FTZ R150, R20, c[0x0][0x2d0], -R15.reuse ;  /* 0x0000b40014967a23 */ /* 0x100fe2000001080f */
[----:B------:R-:W-:Y:S01]  /*12120*/  LDSM.16.MT88.4 R152, [R211+0xb880] ;  /* 0x00b88000d398783b */ /* 0x000fe20000004200 */
[--C-:B------:R-:W-:Y:S01]  /*12130*/  FFMA.FTZ R149, R16, c[0x0][0x2d0], -R15.reuse ;  /* 0x0000b40010957a23 */ /* 0x100fe2000001080f */
[----:B------:R-:W-:Y:S01]  /*12140*/  MUFU.EX2 R226, R226 ;  /* 0x000000e200e27308 */ /* 0x000fe20000000800 */
[--C-:B------:R-:W-:Y:S02]  /*12150*/  FFMA.FTZ R231, R6, c[0x0][0x2d0], -R15.reuse ;  /* 0x0000b40006e77a23 */ /* 0x100fe4000001080f */
[--C-:B------:R-:W-:Y:S02]  /*12160*/  FFMA.FTZ R232, R14, c[0x0][0x2d0], -R15.reuse ;  /* 0x0000b4000ee87a23 */ /* 0x100fe4000001080f */
[--C-:B------:R-:W-:Y:S02]  /*12170*/  FFMA.FTZ R3, R12, c[0x0][0x2d0], -R15.reuse ;  /* 0x0000b4000c037a23 */ /* 0x100fe4000001080f */
[----:B------:R-:W-:Y:S01]  /*12180*/  FFMA.FTZ R234, R10, c[0x0][0x2d0], -R15 ;  /* 0x0000b4000aea7a23 */ /* 0x000fe2000001080f */
[----:B------:R-:W2:Y:S01]  /*12190*/  MUFU.EX2 R225, R225 ;  /* 0x000000e100e17308 */ /* 0x000ea20000000800 */
[----:B-1----:R-:W-:-:S07]  /*121a0*/  FMNMX.FTZ R148, R21, R148, !PT ;  /* 0x0000009415947209 */ /* 0x002fce0007810000 */
[----:B------:R-:W-:Y:S01]  /*121b0*/  MUFU.EX2 R150, R150 ;  /* 0x0000009600967308 */ /* 0x000fe20000000800 */
[C---:B------:R-:W-:Y:S01]  /*121c0*/  FSETP.NEU.FTZ.AND P0, PT, R148.reuse, -INF , PT ;  /* 0xff8000009400780b */ /* 0x040fe20003f1d000 */
[----:B------:R-:W-:-:S05]  /*121d0*/  FMUL.FTZ R8, R148, c[0x0][0x2d0] ;  /* 0x0000b40094087a20 */ /* 0x000fca0000410000 */
[----:B------:R-:W-:Y:S01]  /*121e0*/  FSEL R8, R8, RZ, P0 ;  /* 0x000000ff08087208 */ /* 0x000fe20000000000 */
[----:B------:R-:W1:Y:S01]  /*121f0*/  MUFU.EX2 R149, R149 ;  /* 0x0000009500957308 */ /* 0x000e620000000800 */
[----:B--2---:R-:W-:Y:S01]  /*12200*/  F2FP.BF16.PACK_AB R128, R225, R226 ;  /* 0x000000e2e180723e */ /* 0x004fe200000010ff */
[----:B------:R-:W-:Y:S01]  /*12210*/  FADD.FTZ R225, R226, R225 ;  /* 0x000000e1e2e17221 */ /* 0x000fe20000010000 */
[----:B------:R-:W-:Y:S01]  /*12220*/  PLOP3.LUT P0, PT, PT, PT, UP2, 0x40, 0x0 ;  /* 0x000000000000781c */ /* 0x000fe20003f0e828 */
[--C-:B------:R-:W-:Y:S02]  /*12230*/  FFMA.FTZ R230, R24, c[0x0][0x2d0], -R8.reuse ;  /* 0x0000b40018e67a23 */ /* 0x100fe40000010808 */
[--C-:B------:R-:W-:Y:S01]  /*12240*/  FFMA.FTZ R227, R23, c[0x0][0x2d0], -R8.reuse ;  /* 0x0000b40017e37a23 */ /* 0x100fe20000010808 */
[----:B------:R-:W2:Y:S01]  /*12250*/  LDSM.16.MT88.4 R24, [R205+0x8080] ;  /* 0x00808000cd18783b */ /* 0x000ea20000004200 */
[--C-:B------:R-:W-:Y:S01]  /*12260*/  FFMA.FTZ R151, R7, c[0x0][0x2d0], -R8.reuse ;  /* 0x0000b40007977a23 */ /* 0x100fe20000010808 */
[----:B------:R-:W-:Y:S01]  /*12270*/  MUFU.EX2 R232, R232 ;  /* 0x000000e800e87308 */ /* 0x000fe20000000800 */
[----:B------:R-:W-:-:S02]  /*12280*/  FFMA.FTZ R2, R5, c[0x0][0x2d0], -R8 ;  /* 0x0000b40005027a23 */ /* 0x000fc40000010808 */
[----:B------:R-:W3:Y:S01]  /*12290*/  LDSM.16.MT88.4 R4, [R204+0xb080] ;  /* 0x00b08000cc04783b */ /* 0x000ee20000004200 */
[--C-:B------:R-:W-:Y:S02]  /*122a0*/  FFMA.FTZ R233, R13, c[0x0][0x2d0], -R8.reuse ;  /* 0x0000b4000de97a23 */ /* 0x100fe40000010808 */
[--C-:B------:R-:W-:Y:S01]  /*122b0*/  FFMA.FTZ R236, R17, c[0x0][0x2d0], -R8.reuse ;  /* 0x0000b40011ec7a23 */ /* 0x100fe20000010808 */
[----:B------:R-:W4:Y:S01]  /*122c0*/  LDSM.16.MT88.4 R12, [R211+0x8880] ;  /* 0x00888000d30c783b */ /* 0x000f220000004200 */
[----:B------:R-:W-:Y:S01]  /*122d0*/  MUFU.EX2 R230, R230 ;  /* 0x000000e600e67308 */ /* 0x000fe20000000800 */
[--C-:B------:R-:W-:Y:S01]  /*122e0*/  FFMA.FTZ R235, R11, c[0x0][0x2d0], -R8.reuse ;  /* 0x0000b4000beb7a23 */ /* 0x100fe20000010808 */
[----:B-1----:R-:W-:Y:S01]  /*122f0*/  F2FP.BF16.PACK_AB R130, R149, R150 ;  /* 0x000000969582723e */ /* 0x002fe200000010ff */
[----:B------:R-:W-:Y:S01]  /*12300*/  FFMA.FTZ R238, R9, c[0x0][0x2d0], -R8 ;  /* 0x0000b40009ee7a23 */ /* 0x000fe20000010808 */
[----:B------:R-:W-:Y:S01]  /*12310*/  LDSM.16.MT88.4 R16, [R206+0xb880] ;  /* 0x00b88000ce10783b */ /* 0x000fe20000004200 */
[----:B------:R-:W-:-:S03]  /*12320*/  FADD.FTZ R150, R150, R225 ;  /* 0x000000e196967221 */ /* 0x000fc60000010000 */
[----:B------:R-:W1:Y:S01]  /*12330*/  MUFU.EX2 R227, R227 ;  /* 0x000000e300e37308 */ /* 0x000e620000000800 */
[----:B------:R-:W5:Y:S01]  /*12340*/  LDSM.16.MT88.4 R8, [R206+0x8880] ;  /* 0x00888000ce08783b */ /* 0x000f620000004200 */
[----:B------:R-:W-:-:S06]  /*12350*/  FADD.FTZ R149, R149, R150 ;  /* 0x0000009695957221 */ /* 0x000fcc0000010000 */
[----:B------:R-:W-:Y:S08]  /*12360*/  MUFU.EX2 R151, R151 ;  /* 0x0000009700977308 */ /* 0x000ff00000000800 */
[----:B------:R-:W2:Y:S01]  /*12370*/  MUFU.EX2 R2, R2 ;  /* 0x0000000200027308 */ /* 0x000ea20000000800 */
[----:B-1----:R-:W-:Y:S01]  /*12380*/  F2FP.BF16.PACK_AB R129, R227, R230 ;  /* 0x000000e6e381723e */ /* 0x002fe200000010ff */
[----:B------:R-:W-:-:S06]  /*12390*/  FADD.FTZ R230, R230, R227 ;  /* 0x000000e3e6e67221 */ /* 0x000fcc0000010000 */
[----:B------:R-:W1:Y:S01]  /*123a0*/  MUFU.EX2 R3, R3 ;  /* 0x0000000300037308 */ /* 0x000e620000000800 */
[----:B--2---:R-:W-:-:S07]  /*123b0*/  F2FP.BF16.PACK_AB R131, R2, R151 ;  /* 0x000000970283723e */ /* 0x004fce00000010ff */
[----:B------:R-:W-:Y:S01]  /*123c0*/  MUFU.EX2 R231, R231 ;  /* 0x000000e700e77308 */ /* 0x000fe20000000800 */
[----:B------:R-:W-:-:S04]  /*123d0*/  FADD.FTZ R151, R151, R230 ;  /* 0x000000e697977221 */ /* 0x000fc80000010000 */
[----:B------:R-:W-:Y:S01]  /*123e0*/  FADD.FTZ R2, R2, R151 ;  /* 0x0000009702027221 */ /* 0x000fe20000010000 */
[C---:B------:R-:W-:Y:S02]  /*123f0*/  HMMA.16816.F32.BF16 R144, R128.reuse, R140, RZ ;  /* 0x0000008c8090723c */ /* 0x040fe400000418ff */
[----:B------:R-:W-:Y:S06]  /*12400*/  MUFU.EX2 R234, R234 ;  /* 0x000000ea00ea7308 */ /* 0x000fec0000000800 */
[C---:B------:R-:W-:Y:S02]  /*12410*/  HMMA.16816.F32.BF16 R136, R128.reuse, R132, RZ ;  /* 0x000000848088723c */ /* 0x040fe400000418ff */
[----:B------:R-:W-:Y:S06]  /*12420*/  MUFU.EX2 R233, R233 ;  /* 0x000000e900e97308 */ /* 0x000fec0000000800 */
[C---:B------:R-:W-:Y:S02]  /*12430*/  HMMA.16816.F32.BF16 R140, R128.reuse, R142, RZ ;  /* 0x0000008e808c723c */ /* 0x040fe400000418ff */
[----:B------:R-:W2:Y:S06]  /*12440*/  MUFU.EX2 R236, R236 ;  /* 0x000000ec00ec7308 */ /* 0x000eac0000000800 */
[C---:B------:R-:W-:Y:S02]  /*12450*/  HMMA.16816.F32.BF16 R132, R128.reuse, R134, RZ ;  /* 0x000000868084723c */ /* 0x040fe400000418ff */
[----:B------:R-:W-:Y:S06]  /*12460*/  MUFU.EX2 R235, R235 ;  /* 0x000000eb00eb7308 */ /* 0x000fec0000000800 */
[C---:B------:R-:W-:Y:S02]  /*12470*/  HMMA.16816.F32.BF16 R20, R128.reuse, R24, RZ ;  /* 0x000000188014723c */ /* 0x040fe400000418ff */
[----:B------:R-:W1:Y:S06]  /*12480*/  MUFU.EX2 R238, R238 ;  /* 0x000000ee00ee7308 */ /* 0x000e6c0000000800 */
        /* <DEDUP_REMOVED lines=25> */
[C---:B---3--:R-:W-:Y:S07]  /*12620*/  HMMA.16816.F32.BF16 R124, R128.reuse, R4, RZ ;  /* 0x00000004807c723c */ /* 0x048fee00000418ff */
[----:B-1----:R-:W-:Y:S01]  /*12630*/  F2FP.BF16.PACK_AB R4, R3, R232 ;  /* 0x000000e80304723e */ /* 0x002fe200000010ff */
[----:B------:R-:W-:Y:S01]  /*12640*/  HMMA.16816.F32.BF16 R128, R128, R6, RZ ;  /* 0x000000068080723c */ /* 0x000fe200000418ff */
[----:B--2---:R-:W-:Y:S01]  /*12650*/  F2FP.BF16.PACK_AB R5, R236, R233 ;  /* 0x000000e9ec05723e */ /* 0x004fe200000010ff */
[----:B------:R-:W-:-:S02]  /*12660*/  FADD.FTZ R232, R232, R149 ;  /* 0x00000095e8e87221 */ /* 0x000fc40000010000 */
[----:B------:R-:W-:Y:S02]  /*12670*/  FADD.FTZ R233, R233, R2 ;  /* 0x00000002e9e97221 */ /* 0x000fe40000010000 */
[----:B------:R-:W-:Y:S01]  /*12680*/  FADD.FTZ R232, R3, R232 ;  /* 0x000000e803e87221 */ /* 0x000fe20000010000 */
[----:B------:R-:W-:Y:S01]  /*12690*/  F2FP.BF16.PACK_AB R6, R234, R231 ;  /* 0x000000e7ea06723e */ /* 0x000fe200000010ff */
[----:B------:R-:W-:Y:S01]  /*126a0*/  FADD.FTZ R236, R236, R233 ;  /* 0x000000e9ecec7221 */ /* 0x000fe20000010000 */
[----:B------:R-:W-:Y:S01]  /*126b0*/  F2FP.BF16.PACK_AB R7, R238, R235 ;  /* 0x000000ebee07723e */ /* 0x000fe200000010ff */
[----:B------:R-:W-:Y:S02]  /*126c0*/  FADD.FTZ R231, R231, R232 ;  /* 0x000000e8e7e77221 */ /* 0x000fe40000010000 */
[----:B------:R-:W-:Y:S02]  /*126d0*/  FADD.FTZ R225, R235, R236 ;  /* 0x000000ecebe17221 */ /* 0x000fe40000010000 */
[----:B------:R-:W-:-:S02]  /*126e0*/  FADD.FTZ R226, R234, R231 ;  /* 0x000000e7eae27221 */ /* 0x000fc40000010000 */
[----:B----4-:R-:W-:Y:S01]  /*126f0*/  HMMA.16816.F32.BF16 R144, R4, R12, R144 ;  /* 0x0000000c0490723c */ /* 0x010fe20000041890 */
[----:B------:R-:W-:-:S07]  /*12700*/  FADD.FTZ R225, R238, R225 ;  /* 0x000000e1eee17221 */ /* 0x000fce0000010000 */
[C---:B------:R-:W-:Y:S01]  /*12710*/  HMMA.16816.F32.BF16 R140, R4.reuse, R14, R140 ;  /* 0x0000000e048c723c */ /* 0x040fe2000004188c */
[----:B------:R-:W1:Y:S07]  /*12720*/  LDSM.16.MT88.4 R12, [R205+0xb880] ;  /* 0x00b88000cd0c783b */ /* 0x000e6e0000004200 */
[C---:B-----5:R-:W-:Y:S08]  /*12730*/  HMMA.16816.F32.BF16 R136, R4.reuse, R8, R136 ;  /* 0x000000080488723c */ /* 0x060ff00000041888 */
[C---:B------:R-:W-:Y:S01]  /*12740*/  HMMA.16816.F32.BF16 R132, R4.reuse, R10, R132 ;  /* 0x0000000a0484723c */ /* 0x040fe20000041884 */
[----:B------:R-:W2:Y:S07]  /*12750*/  LDSM.16.MT88.4 R8, [R204+0xb880] ;  /* 0x00b88000cc08783b */ /* 0x000eae0000004200 */
        /* <DEDUP_REMOVED lines=24> */
[C---:B-1----:R-:W-:Y:S08]  /*128e0*/  HMMA.16816.F32.BF16 R116, R4.reuse, R12, R116 ;  /* 0x0000000c0474723c */ /* 0x042ff00000041874 */
[C---:B------:R-:W-:Y:S08]  /*128f0*/  HMMA.16816.F32.BF16 R120, R4.reuse, R14, R120 ;  /* 0x0000000e0478723c */ /* 0x040ff00000041878 */
[C---:B--2---:R-:W-:Y:S08]  /*12900*/  HMMA.16816.F32.BF16 R124, R4.reuse, R8, R124 ;  /* 0x00000008047c723c */ /* 0x044ff0000004187c */
[----:B------:R-:W-:Y:S01]  /*12910*/  HMMA.16816.F32.BF16 R128, R4, R10, R128 ;  /* 0x0000000a0480723c */ /* 0x000fe20000041880 */
[----:B------:R-:W-:Y:S07]  /*12920*/  @P0 BRA `(.L_x_424) ;  /* 0x0000015000000947 */ /* 0x000fee0003800000 */
[----:B------:R-:W-:Y:S01]  /*12930*/  ISETP.LT.AND P0, PT, RZ, UR14, PT ;  /* 0x0000000eff007c0c */ /* 0x000fe2000bf01270 */
[----:B------:R-:W-:-:S02]  /*12940*/  UIADD3 UR10, UR14, -0x1, URZ ;  /* 0xffffffff0e0a7890 */ /* 0x000fc4000fffe03f */
        /* <DEDUP_REMOVED lines=10> */
.L_x_425:
[----:B------:R-:W-:Y:S02]  /*129f0*/  UISETP.NE.AND UP0, UPT, UR8, 0x1, UPT ;  /* 0x000000010800788c */ /* 0x000fe4000bf05270 */
[----:B------:R-:W-:Y:S02]  /*12a00*/  ULDC.64 UR4, c[0x0][0x330] ;  /* 0x0000cc0000047ab9 */ /* 0x000fe40000000a00 */
[----:B------:R-:W-:-:S07]  /*12a10*/  UIMAD.WIDE.U32 UR14, UR10, UR4, URZ ;  /* 0x000000040a0e72a5 */ /* 0x000fce000f8e003f */
[----:B------:R-:W-:Y:S02]  /*12a20*/  @UP0 UMOV UR11, UR15 ;  /* 0x0000000f000b0c82 */ /* 0x000fe40008000000 */
[----:B------:R-:W-:Y:S02]  /*12a30*/  @UP0 USHF.R.U32.HI UR10, URZ, UR5, UR11 ;  /* 0x000000053f0a0299 */ /* 0x000fe4000801160b */
.L_x_426:
[----:B------:R-:W-:Y:S02]  /*12a40*/  ULDC UR4, c[0x0][0x32c] ;  /* 0x0000cb0000047ab9 */ /* 0x000fe40000000800 */
[----:B------:R-:W-:-:S04]  /*12a50*/  UIMAD UR4, UR10, UR8, UR4 ;  /* 0x000000080a0472a4 */ /* 0x000fc8000f8e0204 */
[----:B------:R-:W-:-:S04]  /*12a60*/  UISETP.LT.AND UP0, UPT, UR9, UR4, UPT ;  /* 0x000000040900728c */ /* 0x000fc8000bf01270 */
[----:B------:R-:W-:-:S04]  /*12a70*/  USEL UR9, UR9, UR4, UP0 ;  /* 0x0000000409097287 */ /* 0x000fc80008000000 */
.L_x_424:
[----:B------:R-:W-:-:S04]  /*12a80*/  USHF.R.S32.HI UR4, URZ, 0x1f, UR9 ;  /* 0x0000001f3f047899 */ /* 0x000fc80008011409 */
[----:B------:R-:W-:-:S04]  /*12a90*/  ULEA.HI UR4, UR4, UR9, URZ, 0x5 ;  /* 0x0000000904047291 */ /* 0x000fc8000f8f283f */
[----:B------:R-:W-:-:S04]  /*12aa0*/  USHF.R.S32.HI UR10, URZ, 0x5, UR4 ;  /* 0x000000053f0a7899 */ /* 0x000fc80008011404 */
[----:B------:R-:W-:-:S04]  /*12ab0*/  UISETP.LT.AND UP0, UPT, UR6, UR10, UPT ;  /* 0x0000000a0600728c */ /* 0x000fc8000bf01270 */
[----:B------:R-:W-:-:S04]  /*12ac0*/  USEL UR10, UR6, UR10, !UP0 ;  /* 0x0000000a060a7287 */ /* 0x000fc8000c000000 */
[----:B------:R-:W-:-:S06]  /*12ad0*/  UISETP.GE.AND UP0, UPT, UR13, UR10, UPT ;  /* 0x0000000a0d00728c */ /* 0x000fcc000bf06270 */
[----:B------:R-:W-:-:S13]  /*12ae0*/  PLOP3.LUT P0, PT, PT, PT, UP0, 0x80, 0x0 ;  /* 0x000000000000781c */ /* 0x000fda0003f0f008 */
[----:B------:R-:W-:Y:S05]  /*12af0*/  @!P0 BRA `(.L_x_427) ;  /* 0x00002a9000008947 */ /* 0x000fea0003800000 */
[----:B------:R-:W-:Y:S01]  /*12b00*/  PLOP3.LUT P1, PT, PT, PT, UP3, 0x80, 0x0 ;  /* 0x000000000000781c */ /* 0x000fe20003f2f038 */
[----:B------:R-:W-:Y:S01]  /*12b10*/  IMAD.MOV.U32 R2, RZ, RZ, R148 ;  /* 0x000000ffff027224 */ /* 0x000fe200078e0094 */
[----:B------:R-:W-:Y:S01]  /*12b20*/  PLOP3.LUT P0, PT, PT, PT, UP3, 0x80, 0x0 ;  /* 0x000000000000781c */ /* 0x000fe20003f0f038 */
[----:B------:R-:W-:Y:S01]  /*12b30*/  IMAD.MOV.U32 R3, RZ, RZ, R0 ;  /* 0x000000ffff037224 */ /* 0x000fe200078e0000 */
[----:B------:R-:W-:Y:S02]  /*12b40*/  ULDC.64 UR8, c[0x0][0x208] ;  /* 0x0000820000087ab9 */ /* 0x000fe40000000a00 */
[----:B------:R-:W-:-:S07]  /*12b50*/  ULDC.64 UR4, c[0x0][0x1e0] ;  /* 0x0000780000047ab9 */ /* 0x000fce0000000a00 */
[----:B------:R-:W-:-:S05]  /*12b60*/  @P1 IMAD.HI.U32 R227, R219, c[0x0][0x2c8], RZ ;  /* 0x0000b200dbe31a27 */ /* 0x000fca00078e00ff */
[----:B------:R-:W-:Y:S02]  /*12b70*/  @P0 SHF.R.U32.HI R227, RZ, c[0x0][0x2cc], R227 ;  /* 0x0000b300ffe30a19 */ /* 0x000fe400000116e3 */
.L_x_436:
[----:B------:R-:W-:Y:S04]  /*12b80*/  DEPBAR.LE SB0, 0x0 ;  /* 0x000080000000791a */ /* 0x000fe80000000000 */
[----:B------:R-:W-:Y:S01]  /*12b90*/  BAR.SYNC.DEFER_BLOCKING 0x0 ;  /* 0x0000000000007b1d */ /* 0x000fe20000010000 */
[----:B------:R-:W-:Y:S01]  /*12ba0*/  UISETP.GT.AND UP0, UPT, UR6, UR13, UPT ;  /* 0x0000000d0600728c */ /* 0x000fe2000bf04270 */
[C---:B------:R-:W-:Y:S01]  /*12bb0*/  LOP3.LUT P5, RZ, R215.reuse, 0x2, RZ, 0xc0, !PT ;  /* 0x00000002d7ff7812 */ /* 0x040fe200078ac0ff */
[----:B------:R-:W-:Y:S01]  /*12bc0*/  IMAD.MOV.U32 R234, RZ, RZ, R219 ;  /* 0x000000ffffea7224 */ /* 0x000fe200078e00db */
[C---:B------:R-:W-:Y:S01]  /*12bd0*/  LOP3.LUT P4, RZ, R215.reuse, 0x1, RZ, 0xc0, !PT ;  /* 0x00000001d7ff7812 */ /* 0x040fe2000788c0ff */
[----:B------:R-:W-:Y:S02]  /*12be0*/  IMAD.U32 R233, RZ, RZ, UR28 ;  /* 0x0000001cffe97e24 */ /* 0x000fe4000f8e00ff */
[----:B------:R-:W-:Y:S02]  /*12bf0*/  PLOP3.LUT P0, PT, PT, PT, UP0, 0x80, 0x0 ;  /* 0x000000000000781c */ /* 0x000fe40003f0f008 */
[----:B------:R-:W-:Y:S02]  /*12c00*/  PLOP3.LUT P2, PT, PT, PT, UP0, 0x80, 0x0 ;  /* 0x000000000000781c */ /* 0x000fe40003f4f008 */
[----:B------:R-:W-:Y:S01]  /*12c10*/  PLOP3.LUT P1, PT, PT, PT, UP0, 0x80, 0x0 ;  /* 0x000000000000781c */ /* 0x000fe20003f2f008 */
[----:B------:R-:W-:Y:S01]  /*12c20*/  @!UP0 UIMAD.WIDE.U32 UR14, UR13, UR8, URZ ;  /* 0x000000080d0e82a5 */ /* 0x000fe2000f8e003f */
[----:B------:R-:W-:Y:S01]  /*12c30*/  PLOP3.LUT P3, PT, PT, PT, UP0, 0x80, 0x0 ;  /* 0x000000000000781c */ /* 0x000fe20003f6f008 */
[----:B------:R-:W-:Y:S01]  /*12c40*/  @!UP0 USHF.R.S32.HI UR11, URZ, 0x1f, UR13 ;  /* 0x0000001f3f0b8899 */ /* 0x000fe2000801140d */
[----:B------:R-:W-:Y:S03]  /*12c50*/  LOP3.LUT P3, RZ, R215, 0x4, RZ, 0xc0, !PT ;  /* 0x00000004d7ff7812 */ /* 0x000fe6000786c0ff */
[----:B------:R-:W-:Y:S01]  /*12c60*/  @!UP0 UIMAD UR11, UR11, UR8, URZ ;  /* 0x000000080b0b82a4 */ /* 0x000fe2000f8e023f */
[----:B------:R-:W-:Y:S02]  /*12c70*/  IMAD.U32 R180, RZ, RZ, UR14 ;  /* 0x0000000effb47e24 */ /* 0x000fe4000f8e00ff */
[----:B------:R-:W-:Y:S01]  /*12c80*/  IMAD.U32 R181, RZ, RZ, UR15 ;  /* 0x0000000fffb57e24 */ /* 0x000fe2000f8e00ff */
[----:B------:R-:W-:Y:S01]  /*12c90*/  @!UP0 UIMAD UR11, UR13, UR9, UR11 ;  /* 0x000000090d0b82a4 */ /* 0x000fe2000f8e020b */
[----:B------:R-:W-:Y:S01]  /*12ca0*/  LDSM.16.M88.4 R148, [R214+0x10080] ;  /* 0x01008000d694783b */ /* 0x000fe20000000200 */
[C---:B------:R-:W-:Y:S02]  /*12cb0*/  @!P0 LEA R0, P0, R180.reuse, R228, 0x5 ;  /* 0x000000e4b4008211 */ /* 0x040fe400078028ff */
[----:B------:R-:W-:Y:S02]  /*12cc0*/  @!UP0 UIADD3 UR11, UR15, UR11, URZ ;  /* 0x0000000b0f0b8290 */ /* 0x000fe4000fffe03f */
[----:B------:R-:W1:Y:S04]  /*12cd0*/  LDSM.16.M88.4 R152, [R213+0xc080] ;  /* 0x00c08000d598783b */ /* 0x000e680000000200 */
[----:B------:R-:W-:Y:S01]  /*12ce0*/  IMAD.U32 R181, RZ, RZ, UR11 ;  /* 0x0000000bffb57e24 */ /* 0x000fe2000f8e00ff */
[----:B------:R-:W2:Y:S04]  /*12cf0*/  LDSM.16.M88.4 R156, [R213+0xc880] ;  /* 0x00c88000d59c783b */ /* 0x000ea80000000200 */
[----:B------:R-:W-:Y:S01]  /*12d00*/  @!P2 LEA.HI.X R181, R180, R221, R181, 0x5, P0 ;  /* 0x000000ddb4b5a211 */ /* 0x000fe200000f2cb5 */
[----:B------:R-:W-:Y:S01]  /*12d10*/  LDSM.16.M88.4 R160, [R210+0x10080] ;  /* 0x01008000d2a0783b */ /* 0x000fe20000000200 */
[C---:B------:R-:W-:Y:S02]  /*12d20*/  @!P1 LEA R180, P1, R0.reuse, c[0x0][0x1f8], 0x1 ;  /* 0x00007e0000b49a11 */ /* 0x040fe400078208ff */
[----:B------:R-:W-:Y:S02]  /*12d30*/  PLOP3.LUT P0, PT, PT, PT, UP0, 0x80, 0x0 ;  /* 0x000000000000781c */ /* 0x000fe40003f0f008 */
[----:B------:R-:W3:Y:S01]  /*12d40*/  LDSM.16.M88.4 R164, [R212] ;  /* 0x00000000d4a4783b */ /* 0x000ee20000000200 */
[----:B------:R-:W-:Y:S04]  /*12d50*/  PLOP3.LUT P2, PT, PT, PT, UP0, 0x80, 0x0 ;  /* 0x000000000000781c */ /* 0x000fe80003f4f008 */
[----:B------:R-:W4:Y:S06]  /*12d60*/  LDSM.16.M88.4 R168, [R203] ;  /* 0x00000000cba8783b */ /* 0x000f2c0000000200 */
[----:B------:R-:W-:Y:S02]  /*12d70*/  @!P0 LEA.HI.X R181, R0, c[0x0][0x1fc], R181, 0x1, P1 ;  /* 0x00007f0000b58a11 */ /* 0x000fe400008f0cb5 */
[----:B------:R-:W-:Y:S02]  /*12d80*/  PLOP3.LUT P0, PT, PT, PT, UP0, 0x80, 0x0 ;  /* 0x000000000000781c */ /* 0x000fe40003f0f008 */
[----:B------:R-:W-:Y:S01]  /*12d90*/  PLOP3.LUT P1, PT, PT, PT, UP0, 0x80, 0x0 ;  /* 0x000000000000781c */ /* 0x000fe20003f2f008 */
[C---:B-1----:R-:W-:Y:S10]  /*12da0*/  HMMA.16816.F32.BF16 R4, R148.reuse, R152, RZ ;  /* 0x000000989404723c */ /* 0x042ff400000418ff */
[----:B------:R-:W-:Y:S01]  /*12db0*/  @!PT LDS RZ, [RZ] ;  /* 0x00000000fffff984 */ /* 0x000fe20000000800 */
[----:B------:R-:W-:Y:S01]  /*12dc0*/  @!PT LDS RZ, [RZ] ;  /* 0x00000000fffff984 */ /* 0x000fe20000000800 */
[----:B------:R-:W-:Y:S01]  /*12dd0*/  @!PT LDS RZ, [RZ] ;  /* 0x00000000fffff984 */ /* 0x000fe20000000800 */
[----:B------:R1:W-:Y:S01]  /*12de0*/  @!P0 LDGSTS.E.BYPASS.LTC128B.128 [R218+0x8080], [R180.64], !P6 ;  /* 0x08080000b4da8fae */ /* 0x0003e2000f101d5e */
[----:B------:R-:W-:Y:S01]  /*12df0*/  PLOP3.LUT P0, PT, PT, PT, UP0, 0x80, 0x0 ;  /* 0x000000000000781c */ /* 0x000fe20003f0f008 */
[----:B------:R-:W-:Y:S03]  /*12e00*/  UISETP.GT.AND UP0, UPT, UR13, UR6, UPT ;  /* 0x000000060d00728c */ /* 0x000fe6000bf04270 */
[----:B------:R1:W-:Y:S01]  /*12e10*/  @!P2 LDGSTS.E.BYPASS.LTC128B.128 [R218+0x9080], [R180.64+0x80], !P3 ;  /* 0x09080080b4daafae */ /* 0x0003e2000d901d5e */
[C---:B------:R-:W-:Y:S02]  /*12e20*/  HMMA.16816.F32.BF16 R8, R148.reuse, R154, RZ ;  /* 0x0000009a9408723c */ /* 0x040fe400000418ff */
[----:B------:R-:W-:Y:S02]  /*12e30*/  PLOP3.LUT P3, PT, PT, PT, UP0, 0x80, 0x0 ;  /* 0x000000000000781c */ /* 0x000fe40003f6f008 */
[----:B------:R1:W-:Y:S01]  /*12e40*/  @!P1 LDGSTS.E.BYPASS.LTC128B.128 [R218+0xa080], [R180.64+0x100], !P5 ;  /* 0x0a080100b4da9fae */ /* 0x0003e2000e901d5e */
[----:B------:R-:W-:Y:S02]  /*12e50*/  PLOP3.LUT P2, PT, PT, PT, UP0, 0x80, 0x0 ;  /* 0x000000000000781c */ /* 0x000fe40003f4f008 */
[----:B------:R-:W-:Y:S01]  /*12e60*/  @UP0 UIADD3 UR12, UR13, -0x1, URZ ;  /* 0xffffffff0d0c0890 */ /* 0x000fe2000fffe03f */
[C---:B--2---:R-:W-:Y:S01]  /*12e70*/  HMMA.16816.F32.BF16 R12, R148.reuse, R156, RZ ;  /* 0x0000009c940c723c */ /* 0x044fe200000418ff */
[----:B------:R1:W-:Y:S01]  /*12e80*/  @!P0 LDGSTS.E.BYPASS.LTC128B.128 [R218+0xb080], [R180.64+0x180], !P4 ;  /* 0x0b080180b4da8fae */ /* 0x0003e2000e101d5e */
[----:B------:R-:W-:Y:S01]  /*12e90*/  PLOP3.LUT P0, PT, PT, PT, UP0, 0x80, 0x0 ;  /* 0x000000000000781c */ /* 0x000fe20003f0f008 */
[----:B------:R-:W-:Y:S02]  /*12ea0*/  @UP0 UIMAD.WIDE.U32 UR14, UR12, UR4, URZ ;  /* 0x000000040c0e02a5 */ /* 0x000fe4000f8e003f */
[----:B------:R-:W-:Y:S01]  /*12eb0*/  @UP0 USHF.R.S32.HI UR11, URZ, 0x1f, UR12 ;  /* 0x0000001f3f0b0899 */ /* 0x000fe2000801140c */
[----:B------:R-:W-:Y:S02]  /*12ec0*/  LDSM.16.M88.4 R172, [R209+0x10080] ;  /* 0x01008000d1ac783b */ /* 0x000fe40000000200 */
[----:B------:R-:W-:Y:S01]  /*12ed0*/  HMMA.16816.F32.BF16 R16, R148, R158, RZ ;  /* 0x0000009e9410723c */ /* 0x000fe200000418ff */
[----:B------:R-:W-:Y:S01]  /*12ee0*/  IMAD.U32 R188, RZ, RZ, UR14 ;  /* 0x0000000effbc7e24 */ /* 0x000fe2000f8e00ff */
[----:B------:R-:W-:Y:S01]  /*12ef0*/  @UP0 UIMAD UR11, UR11, UR4, URZ ;  /* 0x000000040b0b02a4 */ /* 0x000fe2000f8e023f */
[----:B------:R-:W2:Y:S01]  /*12f00*/  LDSM.16.M88.4 R176, [R208+0xc080] ;  /* 0x00c08000d0b0783b */ /* 0x000ea20000000200 */
[----:B------:R-:W-:Y:S02]  /*12f10*/  IMAD.U32 R189, RZ, RZ, UR15 ;  /* 0x0000000fffbd7e24 */ /* 0x000fe4000f8e00ff */
[----:B------:R-:W-:Y:S01]  /*12f20*/  @UP0 UIMAD UR11, UR12, UR5, UR11 ;  /* 0x000000050c0b02a4 */ /* 0x000fe2000f8e020b */
[C---:B------:R-:W-:Y:S01]  /*12f30*/  @P0 LEA R190, P1, R188.reuse, R216, 0x5 ;  /* 0x000000d8bcbe0211 */ /* 0x040fe200078228ff */
[C---:B---3--:R-:W-:Y:S01]  /*12f40*/  HMMA.16816.F32.BF16 R4, R160.reuse, R164, R4 ;  /* 0x000000a4a004723c */ /* 0x048fe20000041804 */
[----:B------:R-:W0:Y:S01]  /*12f50*/  LDGDEPBAR ;  /* 0x00000000000079af */ /* 0x000e220000000000 */
[----:B------:R-:W-:Y:S01]  /*12f60*/  PLOP3.LUT P0, PT, PT, PT, UP0, 0x80, 0x0 ;  /* 0x000000000000781c */ /* 0x000fe20003f0f008 */
[----:B------:R-:W-:Y:S03]  /*12f70*/  @UP0 UIADD3 UR11, UR15, UR11, URZ ;  /* 0x0000000b0f0b0290 */ /* 0x000fe6000fffe03f */
[----:B------:R-:W3:Y:S02]  /*12f80*/  LDSM.16.M88.4 R148, [R208+0xc880] ;  /* 0x00c88000d094783b */ /* 0x000ee40000000200 */
[C---:B------:R-:W-:Y:S01]  /*12f90*/  HMMA.16816.F32.BF16 R8, R160.reuse, R166, R8 ;  /* 0x000000a6a008723c */ /* 0x040fe20000041808 */
[----:B------:R-:W-:Y:S01]  /*12fa0*/  IMAD.U32 R231, RZ, RZ, UR11 ;  /* 0x0000000bffe77e24 */ /* 0x000fe2000f8e00ff */
[----:B------:R-:W-:Y:S01]  /*12fb0*/  USHF.L.U32 UR11, UR13, 0x5, URZ ;  /* 0x000000050d0b7899 */ /* 0x000fe2000800063f */
[----:B------:R-:W-:Y:S03]  /*12fc0*/  LDSM.16.M88.4 R152, [R207+0x10080] ;  /* 0x01008000cf98783b */ /* 0x000fe60000000200 */
[----:B------:R-:W-:Y:S02]  /*12fd0*/  @P2 LEA.HI.X R231, R188, R223, R231, 0x5, P1 ;  /* 0x000000dfbce72211 */ /* 0x000fe400008f2ce7 */
[C---:B----4-:R-:W-:Y:S01]  /*12fe0*/  HMMA.16816.F32.BF16 R12, R160.reuse, R168, R12 ;  /* 0x000000a8a00c723c */ /* 0x050fe2000004180c */
[----:B------:R-:W4:Y:S01]  /*12ff0*/  LDSM.16.M88.4 R156, [R202] ;  /* 0x00000000ca9c783b */ /* 0x000f220000000200 */
[----:B------:R-:W-:Y:S02]  /*13000*/  PLOP3.LUT P2, PT, PT, PT, UP0, 0x80, 0x0 ;  /* 0x000000000000781c */ /* 0x000fe40003f4f008 */
[----:B------:R-:W-:Y:S01]  /*13010*/  @P0 LEA R230, P0, R190, c[0x0][0x1c8], 0x1 ;  /* 0x00007200bee60a11 */ /* 0x000fe200078008ff */
[----:B------:R-:W-:Y:S01]  /*13020*/  IMAD.U32 R195, RZ, RZ, UR11 ;  /* 0x0000000bffc37e24 */ /* 0x000fe2000f8e00ff */
[----:B------:R-:W-:Y:S01]  /*13030*/  LDSM.16.M88.4 R164, [R214+0x14080] ;  /* 0x01408000d6a4783b */ /* 0x000fe20000000200 */
[----:B------:R-:W-:Y:S01]  /*13040*/  PLOP3.LUT P1, PT, PT, PT, UP3, 0x80, 0x0 ;  /* 0x000000000000781c */ /* 0x000fe20003f2f038 */
[----:B------:R-:W-:Y:S03]  /*13050*/  HMMA.16816.F32.BF16 R16, R160, R170, R16 ;  /* 0x000000aaa010723c */ /* 0x000fe60000041810 */
[----:B------:R-:W5:Y:S01]  /*13060*/  LDSM.16.M88.4 R160, [R202+0x800] ;  /* 0x00080000caa0783b */ /* 0x000f620000000200 */
[----:B------:R-:W-:Y:S04]  /*13070*/  IADD3 R232, -R224, 0x1, -R195 ;  /* 0x00000001e0e87810 */ /* 0x000fe80007ffe9c3 */
[----:B------:R-:W1:Y:S01]  /*13080*/  LDSM.16.M88.4 R168, [R213+0xd080] ;  /* 0x00d08000d5a8783b */ /* 0x000e620000000200 */
[----:B------:R-:W-:Y:S01]  /*13090*/  @P2 LEA.HI.X R231, R190, c[0x0][0x1cc], R231, 0x1, P0 ;  /* 0x00007300bee72a11 */ /* 0x000fe200000f0ce7 */
[C---:B--2---:R-:W-:Y:S01]  /*130a0*/  HMMA.16816.F32.BF16 R4, R172.reuse, R176, R4 ;  /* 0x000000b0ac04723c */ /* 0x044fe20000041804 */
[----:B------:R-:W-:Y:S02]  /*130b0*/  PLOP3.LUT P2, PT, PT, PT, UP0, 0x80, 0x0 ;  /* 0x000000000000781c */ /* 0x000fe40003f4f008 */
[----:B------:R-:W-:Y:S02]  /*130c0*/  PLOP3.LUT P0, PT, PT, PT, UP0, 0x80, 0x0 ;  /* 0x000000000000781c */ /* 0x000fe40003f0f008 */
[----:B------:R-:W-:Y:S01]  /*130d0*/  PLOP3.LUT P0, PT, PT, PT, UP0, 0x80, 0x0 ;  /* 0x000000000000781c */ /* 0x000fe20003f0f008 */
[----:B------:R-:W-:Y:S01]  /*130e0*/  @P1 IMAD.MOV.U32 R234, RZ, RZ, R227 ;  /* 0x000000ffffea1224 */ /* 0x000fe200078e00e3 */
[----:B------:R-:W-:Y:S01]  /*130f0*/  PLOP3.LUT P1, PT, PT, PT, UP0, 0x80, 0x0 ;  /* 0x000000000000781c */ /* 0x000fe20003f2f008 */
[C---:B------:R-:W-:Y:S01]  /*13100*/  HMMA.16816.F32.BF16 R8, R172.reuse, R178, R8 ;  /* 0x000000b2ac08723c */ /* 0x040fe20000041808 */
[----:B------:R-:W-:Y:S03]  /*13110*/  LDSM.16.M88.4 R176, [R201] ;  /* 0x00000000c9b0783b */ /* 0x000fe60000000200 */
[----:B------:R-:W-:Y:S02]  /*13120*/  IADD3 R233, -R233, UR16, R232 ;  /* 0x00000010e9e97c10 */ /* 0x000fe4000fffe1e8 */
[----:B------:R-:W-:Y:S02]  /*13130*/  SHFL.IDX PT, R235, R234, RZ, 0x1c1f ;  /* 0x001c1fffeaeb7589 */ /* 0x000fe400000e0000 */
[C---:B---3--:R-:W-:Y:S04]  /*13140*/  HMMA.16816.F32.BF16 R12, R172.reuse, R148, R12 ;  /* 0x00000094ac0c723c */ /* 0x048fe8000004180c */
[----:B------:R-:W-:Y:S04]  /*13150*/  IADD3 R232, R233, c[0x0][0x328], RZ ;  /* 0x0000ca00e9e87a10 */ /* 0x000fe80007ffe0ff */
[----:B------:R-:W-:Y:S01]  /*13160*/  HMMA.16816.F32.BF16 R16, R172, R150, R16 ;  /* 0x00000096ac10723c */ /* 0x000fe20000041810 */
[----:B------:R-:W2:Y:S05]  /*13170*/  LDSM.16.M88.4 R148, [R213+0xd880] ;  /* 0x00d88000d594783b */ /* 0x000eaa0000000200 */
[----:B------:R-:W3:Y:S02]  /*13180*/  LDSM.16.M88.4 R172, [R210+0x14080] ;  /* 0x01408000d2ac783b */ /* 0x000ee40000000200 */
[C---:B----4-:R-:W-:Y:S08]  /*13190*/  HMMA.16816.F32.BF16 R4, R152.reuse, R156, R4 ;  /* 0x0000009c9804723c */ /* 0x050ff00000041804 */
[C---:B------:R-:W-:Y:S01]  /*131a0*/  HMMA.16816.F32.BF16 R8, R152.reuse, R158, R8 ;  /* 0x0000009e9808723c */ /* 0x040fe20000041808 */
[----:B------:R-:W-:Y:S07]  /*131b0*/  LDSM.16.M88.4 R156, [R209+0x14080] ;  /* 0x01408000d19c783b */ /* 0x000fee0000000200 */
[C---:B-----5:R-:W-:Y:S08]  /*131c0*/  HMMA.16816.F32.BF16 R12, R152.reuse, R160, R12 ;  /* 0x000000a0980c723c */ /* 0x060ff0000004180c */
[----:B------:R-:W-:Y:S01]  /*131d0*/  HMMA.16816.F32.BF16 R16, R152, R162, R16 ;  /* 0x000000a29810723c */ /* 0x000fe20000041810 */
[----:B------:R-:W4:Y:S05]  /*131e0*/  LDSM.16.M88.4 R152, [R200] ;  /* 0x00000000c898783b */ /* 0x000f2a0000000200 */
[----:B------:R-:W5:Y:S02]  /*131f0*/  LDSM.16.M88.4 R160, [R208+0xd080] ;  /* 0x00d08000d0a0783b */ /* 0x000f640000000200 */
[C---:B-1----:R-:W-:Y:S08]  /*13200*/  HMMA.16816.F32.BF16 R4, R164.reuse, R168, R4 ;  /* 0x000000a8a404723c */ /* 0x042ff00000041804 */
[C---:B------:R-:W-:Y:S01]  /*13210*/  HMMA.16816.F32.BF16 R8, R164.reuse, R170, R8 ;  /* 0x000000aaa408723c */ /* 0x040fe20000041808 */
[----:B------:R-:W-:Y:S07]  /*13220*/  LDSM.16.M88.4 R168, [R202+0x1000] ;  /* 0x00100000caa8783b */ /* 0x000fee0000000200 */
[C---:B--2---:R-:W-:Y:S08]  /*13230*/  HMMA.16816.F32.BF16 R12, R164.reuse, R148, R12 ;  /* 0x00000094a40c723c */ /* 0x044ff0000004180c */
[----:B------:R-:W-:Y:S01]  /*13240*/  HMMA.16816.F32.BF16 R16, R164, R150, R16 ;  /* 0x00000096a410723c */ /* 0x000fe20000041810 */
[----:B------:R-:W1:Y:S05]  /*13250*/  LDSM.16.M88.4 R148, [R208+0xd880] ;  /* 0x00d88000d094783b */ /* 0x000e6a0000000200 */
[----:B------:R-:W2:Y:S02]  /*13260*/  LDSM.16.M88.4 R164, [R207+0x14080] ;  /* 0x01408000cfa4783b */ /* 0x000ea40000000200 */
[C---:B---3--:R-:W-:Y:S08]  /*13270*/  HMMA.16816.F32.BF16 R4, R172.reuse, R176, R4 ;  /* 0x000000b0ac04723c */ /* 0x048ff00000041804 */
[C---:B------:R-:W-:Y:S01]  /*13280*/  HMMA.16816.F32.BF16 R8, R172.reuse, R178, R8 ;  /* 0x000000b2ac08723c */ /* 0x040fe20000041808 */
[----:B------:R-:W-:Y:S07]  /*13290*/  LDSM.16.M88.4 R176, [R213+0xe080] ;  /* 0x00e08000d5b0783b */ /* 0x000fee0000000200 */
[C---:B----4-:R-:W-:Y:S08]  /*132a0*/  HMMA.16816.F32.BF16 R12, R172.reuse, R152, R12 ;  /* 0x00000098ac0c723c */ /* 0x050ff0000004180c */
[----:B------:R-:W-:Y:S01]  /*132b0*/  HMMA.16816.F32.BF16 R16, R172, R154, R16 ;  /* 0x0000009aac10723c */ /* 0x000fe20000041810 */
[----:B------:R-:W3:Y:S05]  /*132c0*/  LDSM.16.M88.4 R152, [R202+0x1800] ;  /* 0x00180000ca98783b */ /* 0x000eea0000000200 */
[----:B------:R-:W4:Y:S02]  /*132d0*/  LDSM.16.M88.4 R172, [R214+0x18080] ;  /* 0x01808000d6ac783b */ /* 0x000f240000000200 */
[C---:B-----5:R-:W-:Y:S08]  /*132e0*/  HMMA.16816.F32.BF16 R4, R156.reuse, R160, R4 ;  /* 0x000000a09c04723c */ /* 0x060ff00000041804 */
[C---:B------:R-:W-:Y:S01]  /*132f0*/  HMMA.16816.F32.BF16 R8, R156.reuse, R162, R8 ;  /* 0x000000a29c08723c */ /* 0x040fe20000041808 */
[----:B------:R-:W-:Y:S07]  /*13300*/  LDSM.16.M88.4 R160, [R199] ;  /* 0x00000000c7a0783b */ /* 0x000fee0000000200 */
[C---:B-1----:R-:W-:Y:S08]  /*13310*/  HMMA.16816.F32.BF16 R12, R156.reuse, R148, R12 ;  /* 0x000000949c0c723c */ /* 0x042ff0000004180c */
[----:B------:R-:W-:Y:S01]  /*13320*/  HMMA.16816.F32.BF16 R16, R156, R150, R16 ;  /* 0x000000969c10723c */ /* 0x000fe20000041810 */
[----:B------:R-:W1:Y:S05]  /*13330*/  LDSM.16.M88.4 R148, [R213+0xe880] ;  /* 0x00e88000d594783b */ /* 0x000e6a0000000200 */
[----:B------:R-:W5:Y:S02]  /*13340*/  LDSM.16.M88.4 R156, [R210+0x18080] ;  /* 0x01808000d29c783b */ /* 0x000f640000000200 */
[C---:B--2---:R-:W-:Y:S08]  /*13350*/  HMMA.16816.F32.BF16 R4, R164.reuse, R168, R4 ;  /* 0x000000a8a404723c */ /* 0x044ff00000041804 */
[C---:B------:R-:W-:Y:S01]  /*13360*/  HMMA.16816.F32.BF16 R8, R164.reuse, R170, R8 ;  /* 0x000000aaa408723c */ /* 0x040fe20000041808 */
[----:B------:R-:W-:Y:S07]  /*13370*/  LDSM.16.M88.4 R168, [R208+0xe080] ;  /* 0x00e08000d0a8783b */ /* 0x000fee0000000200 */
[C---:B---3--:R-:W-:Y:S08]  /*13380*/  HMMA.16816.F32.BF16 R12, R164.reuse, R152, R12 ;  /* 0x00000098a40c723c */ /* 0x048ff0000004180c */
[----:B------:R-:W-:Y:S01]  /*13390*/  HMMA.16816.F32.BF16 R16, R164, R154, R16 ;  /* 0x0000009aa410723c */ /* 0x000fe20000041810 */
[----:B------:R-:W2:Y:S05]  /*133a0*/  LDSM.16.M88.4 R152, [R198] ;  /* 0x00000000c698783b */ /* 0x000eaa0000000200 */
[----:B------:R-:W3:Y:S02]  /*133b0*/  LDSM.16.M88.4 R164, [R209+0x18080] ;  /* 0x01808000d1a4783b */ /* 0x000ee40000000200 */
[C---:B----4-:R-:W-:Y:S08]  /*133c0*/  HMMA.16816.F32.BF16 R4, R172.reuse, R176, R4 ;  /* 0x000000b0ac04723c */ /* 0x050ff00000041804 */
[C---:B------:R-:W-:Y:S01]  /*133d0*/  HMMA.16816.F32.BF16 R8, R172.reuse, R178, R8 ;  /* 0x000000b2ac08723c */ /* 0x040fe20000041808 */
[----:B------:R-:W-:Y:S07]  /*133e0*/  LDSM.16.M88.4 R176, [R202+0x2000] ;  /* 0x00200000cab0783b */ /* 0x000fee0000000200 */
[C---:B-1----:R-:W-:Y:S08]  /*133f0*/  HMMA.16816.F32.BF16 R12, R172.reuse, R148, R12 ;  /* 0x00000094ac0c723c */ /* 0x042ff0000004180c */
[----:B------:R-:W-:Y:S01]  /*13400*/  HMMA.16816.F32.BF16 R16, R172, R150, R16 ;  /* 0x00000096ac10723c */ /* 0x000fe20000041810 */
[----:B------:R-:W1:Y:S05]  /*13410*/  LDSM.16.M88.4 R148, [R208+0xe880] ;  /* 0x00e88000d094783b */ /* 0x000e6a0000000200 */
[----:B------:R-:W4:Y:S02]  /*13420*/  LDSM.16.M88.4 R172, [R207+0x18080] ;  /* 0x01808000cfac783b */ /* 0x000f240000000200 */
[C---:B-----5:R-:W-:Y:S08]  /*13430*/  HMMA.16816.F32.BF16 R4, R156.reuse, R160, R4 ;  /* 0x000000a09c04723c */ /* 0x060ff00000041804 */
[C---:B------:R-:W-:Y:S01]  /*13440*/  HMMA.16816.F32.BF16 R8, R156.reuse, R162, R8 ;  /* 0x000000a29c08723c */ /* 0x040fe20000041808 */
[----:B------:R-:W-:Y:S07]  /*13450*/  LDSM.16.M88.4 R160, [R213+0xf080] ;  /* 0x00f08000d5a0783b */ /* 0x000fee0000000200 */
[C---:B--2---:R-:W-:Y:S08]  /*13460*/  HMMA.16816.F32.BF16 R12, R156.reuse, R152, R12 ;  /* 0x000000989c0c723c */ /* 0x044ff0000004180c */
[----:B------:R-:W-:Y:S01]  /*13470*/  HMMA.16816.F32.BF16 R16, R156, R154, R16 ;  /* 0x0000009a9c10723c */ /* 0x000fe20000041810 */
[----:B------:R-:W2:Y:S05]  /*13480*/  LDSM.16.M88.4 R152, [R202+0x2800] ;  /* 0x00280000ca98783b */ /* 0x000eaa0000000200 */
[----:B------:R-:W5:Y:S02]  /*13490*/  LDSM.16.M88.4 R156, [R214+0x1c080] ;  /* 0x01c08000d69c783b */ /* 0x000f640000000200 */
[C---:B---3--:R-:W-:Y:S08]  /*134a0*/  HMMA.16816.F32.BF16 R4, R164.reuse, R168, R4 ;  /* 0x000000a8a404723c */ /* 0x048ff00000041804 */
[C---:B------:R-:W-:Y:S01]  /*134b0*/  HMMA.16816.F32.BF16 R8, R164.reuse, R170, R8 ;  /* 0x000000aaa408723c */ /* 0x040fe20000041808 */
[----:B------:R-:W-:Y:S07]  /*134c0*/  LDSM.16.M88.4 R168, [R197] ;  /* 0x00000000c5a8783b */ /* 0x000fee0000000200 */
[C---:B-1----:R-:W-:Y:S08]  /*134d0*/  HMMA.16816.F32.BF16 R12, R164.reuse, R148, R12 ;  /* 0x00000094a40c723c */ /* 0x042ff0000004180c */
[----:B------:R-:W-:Y:S01]  /*134e0*/  HMMA.16816.F32.BF16 R16, R164, R150, R16 ;  /* 0x00000096a410723c */ /* 0x000fe20000041810 */
[----:B------:R-:W1:Y:S05]  /*134f0*/  LDSM.16.M88.4 R148, [R213+0xf880] ;  /* 0x00f88000d594783b */ /* 0x000e6a0000000200 */
[----:B------:R-:W3:Y:S02]  /*13500*/  LDSM.16.M88.4 R164, [R210+0x1c080] ;  /* 0x01c08000d2a4783b */ /* 0x000ee40000000200 */
[C---:B----4-:R-:W-:Y:S08]  /*13510*/  HMMA.16816.F32.BF16 R4, R172.reuse, R176, R4 ;  /* 0x000000b0ac04723c */ /* 0x050ff00000041804 */
[C---:B------:R-:W-:Y:S01]  /*13520*/  HMMA.16816.F32.BF16 R8, R172.reuse, R178, R8 ;  /* 0x000000b2ac08723c */ /* 0x040fe20000041808 */
[----:B------:R-:W-:Y:S07]  /*13530*/  LDSM.16.M88.4 R176, [R208+0xf080] ;  /* 0x00f08000d0b0783b */ /* 0x000fee0000000200 */
[C---:B--2---:R-:W-:Y:S08]  /*13540*/  HMMA.16816.F32.BF16 R12, R172.reuse, R152, R12 ;  /* 0x00000098ac0c723c */ /* 0x044ff0000004180c */
[----:B------:R-:W-:Y:S01]  /*13550*/  HMMA.16816.F32.BF16 R16, R172, R154, R16 ;  /* 0x0000009aac10723c */ /* 0x000fe20000041810 */
[----:B------:R-:W2:Y:S05]  /*13560*/  LDSM.16.M88.4 R152, [R196] ;  /* 0x00000000c498783b */ /* 0x000eaa0000000200 */
[----:B------:R-:W4:Y:S02]  /*13570*/  LDSM.16.M88.4 R172, [R209+0x1c080] ;  /* 0x01c08000d1ac783b */ /* 0x000f240000000200 */
[C---:B-----5:R-:W-:Y:S08]  /*13580*/  HMMA.16816.F32.BF16 R4, R156.reuse, R160, R4 ;  /* 0x000000a09c04723c */ /* 0x060ff00000041804 */
[C---:B------:R-:W-:Y:S01]  /*13590*/  HMMA.16816.F32.BF16 R8, R156.reuse, R162, R8 ;  /* 0x000000a29c08723c */ /* 0x040fe20000041808 */
[----:B------:R-:W-:Y:S07]  /*135a0*/  LDSM.16.M88.4 R160, [R202+0x3000] ;  /* 0x00300000caa0783b */ /* 0x000fee0000000200 */
[C---:B-1----:R-:W-:Y:S08]  /*135b0*/  HMMA.16816.F32.BF16 R12, R156.reuse, R148, R12 ;  /* 0x000000949c0c723c */ /* 0x042ff0000004180c */
[----:B------:R-:W-:Y:S01]  /*135c0*/  HMMA.16816.F32.BF16 R16, R156, R150, R16 ;  /* 0x000000969c10723c */ /* 0x000fe20000041810 */
[----:B------:R-:W1:Y:S05]  /*135d0*/  LDSM.16.M88.4 R148, [R208+0xf880] ;  /* 0x00f88000d094783b */ /* 0x000e6a0000000200 */
[----:B------:R-:W5:Y:S02]  /*135e0*/  LDSM.16.M88.4 R156, [R207+0x1c080] ;  /* 0x01c08000cf9c783b */ /* 0x000f640000000200 */
[C---:B---3--:R-:W-:Y:S08]  /*135f0*/  HMMA.16816.F32.BF16 R4, R164.reuse, R168, R4 ;  /* 0x000000a8a404723c */ /* 0x048ff00000041804 */
[C---:B------:R-:W-:Y:S08]  /*13600*/  HMMA.16816.F32.BF16 R8, R164.reuse, R170, R8 ;  /* 0x000000aaa408723c */ /* 0x040ff00000041808 */
[C---:B--2---:R-:W-:Y:S08]  /*13610*/  HMMA.16816.F32.BF16 R12, R164.reuse, R152, R12 ;  /* 0x00000098a40c723c */ /* 0x044ff0000004180c */
[----:B------:R-:W-:Y:S08]  /*13620*/  HMMA.16816.F32.BF16 R16, R164, R154, R16 ;  /* 0x0000009aa410723c */ /* 0x000ff00000041810 */
[C---:B----4-:R-:W-:Y:S08]  /*13630*/  HMMA.16816.F32.BF16 R4, R172.reuse, R176, R4 ;  /* 0x000000b0ac04723c */ /* 0x050ff00000041804 */
[C---:B------:R-:W-:Y:S08]  /*13640*/  HMMA.16816.F32.BF16 R8, R172.reuse, R178, R8 ;  /* 0x000000b2ac08723c */ /* 0x040ff00000041808 */
[C---:B-1----:R-:W-:Y:S08]  /*13650*/  HMMA.16816.F32.BF16 R12, R172.reuse, R148, R12 ;  /* 0x00000094ac0c723c */ /* 0x042ff0000004180c */
[----:B------:R-:W-:Y:S01]  /*13660*/  HMMA.16816.F32.BF16 R16, R172, R150, R16 ;  /* 0x00000096ac10723c */ /* 0x000fe20000041810 */
[----:B------:R-:W1:Y:S01]  /*13670*/  LDSM.16.M88.4 R148, [R202+0x3800] ;  /* 0x00380000ca94783b */ /* 0x000e620000000200 */
[----:B------:R-:W-:Y:S04]  /*13680*/  DEPBAR.LE SB0, 0x0 ;  /* 0x000080000000791a */ /* 0x000fe80000000000 */
[----:B------:R-:W-:Y:S02]  /*13690*/  BAR.SYNC.DEFER_BLOCKING 0x0 ;  /* 0x0000000000007b1d */ /* 0x000fe40000010000 */
[C---:B-----5:R-:W-:Y:S08]  /*136a0*/  HMMA.16816.F32.BF16 R4, R156.reuse, R160, R4 ;  /* 0x000000a09c04723c */ /* 0x060ff00000041804 */
[C---:B------:R-:W-:Y:S11]  /*136b0*/  HMMA.16816.F32.BF16 R8, R156.reuse, R162, R8 ;  /* 0x000000a29c08723c */ /* 0x040ff60000041808 */
[----:B------:R-:W-:Y:S05]  /*136c0*/  @!UPT UIADD3 URZ, URZ, URZ, URZ ;  /* 0x0000003f3f3ff290 */ /* 0x000fea000fffe03f */
[----:B------:R-:W-:Y:S02]  /*136d0*/  FMUL.FTZ R181, R4, c[0x0][0x320] ;  /* 0x0000c80004b57a20 */ /* 0x000fe40000410000 */
[----:B------:R-:W-:Y:S02]  /*136e0*/  FMUL.FTZ R182, R5, c[0x0][0x320] ;  /* 0x0000c80005b67a20 */ /* 0x000fe40000410000 */
[----:B------:R-:W-:Y:S02]  /*136f0*/  FMUL.FTZ R0, R6, c[0x0][0x320] ;  /* 0x0000c80006007a20 */ /* 0x000fe40000410000 */
[----:B------:R-:W2:Y:S01]  /*13700*/  MUFU.TANH R181, R181 ;  /* 0x000000b500b57308 */ /* 0x000ea20000002400 */
[----:B------:R-:W-:Y:S01]  /*13710*/  @!PT LDS RZ, [RZ] ;  /* 0x00000000fffff984 */ /* 0x000fe20000000800 */
[----:B------:R-:W-:Y:S01]  /*13720*/  @!PT LDS RZ, [RZ] ;  /* 0x00000000fffff984 */ /* 0x000fe20000000800 */
[----:B------:R-:W-:Y:S01]  /*13730*/  @!PT LDS RZ, [RZ] ;  /* 0x00000000fffff984 */ /* 0x000fe20000000800 */
[----:B------:R3:W-:Y:S01]  /*13740*/  @P3 LDGSTS.E.BYPASS.LTC128B.128 [R218+0xc080], [R230.64], !P6 ;  /* 0x0c080000e6da3fae */ /* 0x0007e2000f101d5e */
[----:B------:R-:W-:Y:S01]  /*13750*/  LOP3.LUT P3, RZ, R215, 0x4, RZ, 0xc0, !PT ;  /* 0x00000004d7ff7812 */ /* 0x000fe2000786c0ff */
[C---:B-1----:R-:W-:Y:S03]  /*13760*/  HMMA.16816.F32.BF16 R12, R156.reuse, R148, R12 ;  /* 0x000000949c0c723c */ /* 0x042fe6000004180c */
[----:B------:R-:W-:Y:S02]  /*13770*/  FMUL.FTZ R180, R7, c[0x0][0x320] ;  /* 0x0000c80007b47a20 */ /* 0x000fe40000410000 */
[----:B------:R-:W-:Y:S02]  /*13780*/  FMUL.FTZ R183, R8, c[0x0][0x320] ;  /* 0x0000c80008b77a20 */ /* 0x000fe40000410000 */
[----:B------:R-:W1:Y:S01]  /*13790*/  MUFU.TANH R182, R182 ;  /* 0x000000b600b67308 */ /* 0x000e620000002400 */
[----:B------:R-:W-:Y:S04]  /*137a0*/  HMMA.16816.F32.BF16 R16, R156, R150, R16 ;  /* 0x000000969c10723c */ /* 0x000fe80000041810 */
[----:B------:R3:W-:Y:S01]  /*137b0*/  @P2 LDGSTS.E.BYPASS.LTC128B.128 [R218+0xd080], [R230.64+0x80], !P3 ;  /* 0x0d080080e6da2fae */ /* 0x0007e2000d901d5e */
[----:B------:R-:W-:Y:S02]  /*137c0*/  FMUL.FTZ R186, R9, c[0x0][0x320] ;  /* 0x0000c80009ba7a20 */ /* 0x000fe40000410000 */
[----:B------:R-:W-:Y:S02]  /*137d0*/  FMUL.FTZ R184, R10, c[0x0][0x320] ;  /* 0x0000c8000ab87a20 */ /* 0x000fe40000410000 */
[----:B------:R-:W4:Y:S01]  /*137e0*/  MUFU.TANH R0, R0 ;  /* 0x0000000000007308 */ /* 0x000f220000002400 */
[----:B------:R3:W-:Y:S02]  /*137f0*/  @P1 LDGSTS.E.BYPASS.LTC128B.128 [R218+0xe080], [R230.64+0x100], !P5 ;  /* 0x0e080100e6da1fae */ /* 0x0007e4000e901d5e */
[----:B------:R-:W-:Y:S03]  /*13800*/  FMUL.FTZ R185, R11, c[0x0][0x320] ;  /* 0x0000c8000bb97a20 */ /* 0x000fe60000410000 */
[----:B------:R3:W-:Y:S01]  /*13810*/  @P0 LDGSTS.E.BYPASS.LTC128B.128 [R218+0xf080], [R230.64+0x180], !P4 ;  /* 0x0f080180e6da0fae */ /* 0x0007e2000e101d5e */
[----:B------:R-:W-:Y:S01]  /*13820*/  FMUL.FTZ R187, R12, c[0x0][0x320] ;  /* 0x0000c8000cbb7a20 */ /* 0x000fe20000410000 */
[----:B------:R-:W-:Y:S01]  /*13830*/  PLOP3.LUT P0, PT, PT, PT, UP2, 0x40, 0x0 ;  /* 0x000000000000781c */ /* 0x000fe20003f0e828 */
[----:B------:R-:W-:Y:S01]  /*13840*/  FMUL.FTZ R192, R13, c[0x0][0x320] ;  /* 0x0000c8000dc07a20 */ /* 0x000fe20000410000 */
[----:B------:R-:W1:Y:S01]  /*13850*/  MUFU.TANH R180, R180 ;  /* 0x000000b400b47308 */ /* 0x000e620000002400 */
[----:B------:R-:W0:Y:S01]  /*13860*/  LDGDEPBAR ;  /* 0x00000000000079af */ /* 0x000e220000000000 */
[----:B------:R-:W-:Y:S02]  /*13870*/  FMUL.FTZ R189, R14, c[0x0][0x320] ;  /* 0x0000c8000ebd7a20 */ /* 0x000fe40000410000 */
[----:B------:R-:W-:Y:S02]  /*13880*/  FMUL.FTZ R188, R15, c[0x0][0x320] ;  /* 0x0000c8000fbc7a20 */ /* 0x000fe40000410000 */
[----:B------:R-:W-:Y:S02]  /*13890*/  FMUL.FTZ R194, R16, c[0x0][0x320] ;  /* 0x0000c80010c27a20 */ /* 0x000fe40000410000 */
[----:B------:R-:W-:Y:S02]  /*138a0*/  FMUL.FTZ R193, R17, c[0x0][0x320] ;  /* 0x0000c80011c17a20 */ /* 0x000fe40000410000 */
[----:B------:R-:W1:Y:S01]  /*138b0*/  MUFU.TANH R183, R183 ;  /* 0x000000b700b77308 */ /* 0x000e620000002400 */
[----:B------:R-:W-:Y:S02]  /*138c0*/  FMUL.FTZ R191, R18, c[0x0][0x320] ;  /* 0x0000c80012bf7a20 */ /* 0x000fe40000410000 */
[----:B------:R-:W-:Y:S07]  /*138d0*/  FMUL.FTZ R190, R19, c[0x0][0x320] ;  /* 0x0000c80013be7a20 */ /* 0x000fee0000410000 */
[----:B------:R-:W1:Y:S01]  /*138e0*/  MUFU.TANH R186, R186 ;  /* 0x000000ba00ba7308 */ /* 0x000e620000002400 */
[----:B---3--:R-:W-:Y:S01]  /*138f0*/  IADD3 R230, R233, UR7, RZ ;  /* 0x00000007e9e67c10 */ /* 0x008fe2000fffe0ff */
[--C-:B------:R-:W-:Y:S04]  /*13900*/  IMAD.IADD R233, R232, 0x1, R235.reuse ;  /* 0x00000001e8e97824 */ /* 0x100fe800078e02eb */
[----:B------:R-:W-:Y:S04]  /*13910*/  IMAD.IADD R231, R230, 0x1, R235 ;  /* 0x00000001e6e77824 */ /* 0x000fe800078e02eb */
        /* <DEDUP_REMOVED lines=11> */
[----:B--234-:R-:W-:Y:S01]  /*139d0*/  IMAD.U32 R4, RZ, RZ, UR28 ;  /* 0x0000001cff047e24 */ /* 0x01cfe2000f8e00ff */
        /* <DEDUP_REMOVED lines=13> */
.L_x_430:
[----:B------:R-:W-:Y:S04]  /*13ab0*/  MOV R4, c[0x0][0x32c] ;  /* 0x0000cb0000047a02 */ /* 0x000fe80000000f00 */
[----:B------:R-:W-:Y:S11]  /*13ac0*/  ISETP.NE.AND P0, PT, R4, 0x1, PT ;  /* 0x000000010400780c */ /* 0x000ff60003f05270 */
[----:B------:R-:W-:Y:S02]  /*13ad0*/  @!UPT UIADD3 URZ, URZ, URZ, URZ ;  /* 0x0000003f3f3ff290 */ /* 0x000fe4000fffe03f */
[----:B------:R-:W-:Y:S05]  /*13ae0*/  @P0 IMAD.HI.U32 R4, R6, c[0x0][0x330], RZ ;  /* 0x0000cc0006040a27 */ /* 0x000fea00078e00ff */
[----:B------:R-:W-:Y:S02]  /*13af0*/  @P0 SHF.R.U32.HI R6, RZ, c[0x0][0x334], R4 ;  /* 0x0000cd00ff060a19 */ /* 0x000fe40000011604 */
.L_x_431:
[----:B------:R-:W-:Y:S05]  /*13b00*/  BSYNC B0 ;  /* 0x0000000000007941 */ /* 0x000fea0003800000 */
.L_x_429:
[----:B------:R-:W-:Y:S04]  /*13b10*/  IMAD R5, R6, c[0x0][0x32c], -R195 ;  /* 0x0000cb0006057a24 */ /* 0x000fe800078e0ac3 */
[----:B------:R-:W-:Y:S05]  /*13b20*/  IMAD.IADD R6, R5, 0x1, -R224 ;  /* 0x0000000105067824 */ /* 0x000fea00078e0ae0 */
[----:B------:R-:W-:Y:S02]  /*13b30*/  IADD3 R4, R6, c[0x0][0x32c], RZ ;  /* 0x0000cb0006047a10 */ /* 0x000fe40007ffe0ff */
[----:B------:R-:W-:Y:S02]  /*13b40*/  IMNMX R231, R231, R6, !PT ;  /* 0x00000006e7e77217 */ /* 0x000fe40007800200 */
[----:B------:R-:W-:Y:S02]  /*13b50*/  IMNMX R233, R233, R4, PT ;  /* 0x00000004e9e97217 */ /* 0x000fe40003800200 */
.L_x_428:
[----:B--234-:R-:W-:Y:S01]  /*13b60*/  UISETP.GT.AND UP0, UPT, UR13, -0x1, UPT ;  /* 0xffffffff0d00788c */ /* 0x01cfe2000bf04270 */
[----:B------:R-:W2:Y:S05]  /*13b70*/  SHFL.IDX PT, R7, R234, 0x1, 0x1c1f ;  /* 0x003c1f00ea077f89 */ /* 0x000eaa00000e0000 */
[----:B------:R-:W-:Y:S02]  /*13b80*/  PLOP3.LUT P1, PT, PT, PT, UP0, 0x80, 0x0 ;  /* 0x000000000000781c */ /* 0x000fe40003f2f008 */
[----:B------:R-:W-:Y:S02]  /*13b90*/  PLOP3.LUT P0, PT, PT, PT, UP0, 0x80, 0x0 ;  /* 0x000000000000781c */ /* 0x000fe40003f0f008 */
[C---:B------:R-:W-:Y:S02]  /*13ba0*/  ISETP.GT.AND P1, PT, R231.reuse, RZ, P1 ;  /* 0x000000ffe700720c */ /* 0x040fe40000f24270 */
[----:B------:R-:W-:Y:S02]  /*13bb0*/  ISETP.GT.AND P0, PT, R231, 0x1, P0 ;  /* 0x00000001e700780c */ /* 0x000fe40000704270 */
[C---:B------:R-:W-:Y:S02]  /*13bc0*/  ISETP.LT.OR P1, PT, R233.reuse, 0x1, P1 ;  /* 0x00000001e900780c */ /* 0x040fe40000f21670 */
[----:B------:R-:W-:Y:S02]  /*13bd0*/  ISETP.LT.OR P0, PT, R233, 0x2, P0 ;  /* 0x00000002e900780c */ /* 0x000fe40000701670 */
[----:B------:R-:W-:Y:S02]  /*13be0*/  PLOP3.LUT P2, PT, PT, PT, UP0, 0x80, 0x0 ;  /* 0x000000000000781c */ /* 0x000fe40003f4f008 */
[----:B------:R-:W-:Y:S02]  /*13bf0*/  FSEL R10, R181, -INF , !P1 ;  /* 0xff800000b50a7808 */ /* 0x000fe40004800000 */
[----:B------:R-:W-:Y:S02]  /*13c00*/  PLOP3.LUT P1, PT, PT, PT, UP0, 0x80, 0x0 ;  /* 0x000000000000781c */ /* 0x000fe40003f2f008 */
[----:B-1----:R-:W-:Y:S01]  /*13c10*/  FSEL R182, R182, -INF , !P0 ;  /* 0xff800000b6b67808 */ /* 0x002fe20004000000 */
[--C-:B--2---:R-:W-:Y:S01]  /*13c20*/  IMAD.IADD R4, R232, 0x1, R7.reuse ;  /* 0x00000001e8047824 */ /* 0x104fe200078e0207 */
[----:B------:R-:W-:Y:S01]  /*13c30*/  PLOP3.LUT P0, PT, PT, PT, UP0, 0x80, 0x0 ;  /* 0x000000000000781c */ /* 0x000fe20003f0f008 */
[----:B------:R-:W-:Y:S01]  /*13c40*/  IMAD.IADD R5, R230, 0x1, R7 ;  /* 0x00000001e6057824 */ /* 0x000fe200078e0207 */
[C---:B------:R-:W-:Y:S02]  /*13c50*/  ISETP.GT.AND P2, PT, R231.reuse, 0x8, P2 ;  /* 0x00000008e700780c */ /* 0x040fe40001744270 */
[C---:B------:R-:W-:Y:S02]  /*13c60*/  ISETP.GT.AND P1, PT, R231.reuse, 0x9, P1 ;  /* 0x00000009e700780c */ /* 0x040fe40000f24270 */
[----:B------:R-:W-:Y:S02]  /*13c70*/  ISETP.GT.AND P0, PT, R231, 0x10, P0 ;  /* 0x00000010e700780c */ /* 0x000fe40000704270 */
[C---:B------:R-:W-:Y:S02]  /*13c80*/  ISETP.LT.OR P2, PT, R233.reuse, 0x9, P2 ;  /* 0x00000009e900780c */ /* 0x040fe40001741670 */
[C---:B------:R-:W-:Y:S02]  /*13c90*/  ISETP.LT.OR P1, PT, R233.reuse, 0xa, P1 ;  /* 0x0000000ae900780c */ /* 0x040fe40000f21670 */
[----:B------:R-:W-:Y:S02]  /*13ca0*/  ISETP.LT.OR P0, PT, R233, 0x11, P0 ;  /* 0x00000011e900780c */ /* 0x000fe40000701670 */
[----:B------:R-:W-:Y:S02]  /*13cb0*/  FSEL R8, R183, -INF , !P2 ;  /* 0xff800000b7087808 */ /* 0x000fe40005000000 */
[----:B------:R-:W-:Y:S02]  /*13cc0*/  PLOP3.LUT P2, PT, PT, PT, UP0, 0x80, 0x0 ;  /* 0x000000000000781c */ /* 0x000fe40003f4f008 */
[----:B------:R-:W-:Y:S02]  /*13cd0*/  FSEL R6, R186, -INF , !P1 ;  /* 0xff800000ba067808 */ /* 0x000fe40004800000 */
[----:B------:R-:W-:Y:S02]  /*13ce0*/  PLOP3.LUT P1, PT, PT, PT, UP0, 0x80, 0x0 ;  /* 0x000000000000781c */ /* 0x000fe40003f2f008 */
[----:B------:R-:W-:Y:S02]  /*13cf0*/  FSEL R168, R187, -INF , !P0 ;  /* 0xff800000bba87808 */ /* 0x000fe40004000000 */
[----:B------:R-:W-:Y:S02]  /*13d00*/  PLOP3.LUT P0, PT, PT, PT, UP0, 0x80, 0x0 ;  /* 0x000000000000781c */ /* 0x000fe40003f0f008 */
[C---:B------:R-:W-:Y:S02]  /*13d10*/  ISETP.GT.AND P2, PT, R231.reuse, 0x11, P2 ;  /* 0x00000011e700780c */ /* 0x040fe40001744270 */
[C---:B------:R-:W-:Y:S02]  /*13d20*/  ISETP.GT.AND P1, PT, R231.reuse, 0x18, P1 ;  /* 0x00000018e700780c */ /* 0x040fe40000f24270 */
[----:B------:R-:W-:Y:S02]  /*13d30*/  ISETP.GT.AND P0, PT, R231, 0x19, P0 ;  /* 0x00000019e700780c */ /* 0x000fe40000704270 */
[C---:B------:R-:W-:Y:S02]  /*13d40*/  ISETP.LT.OR P3, PT, R233.reuse, 0x12, P2 ;  /* 0x00000012e900780c */ /* 0x040fe40001761670 */
[C---:B------:R-:W-:Y:S02]  /*13d50*/  ISETP.LT.OR P2, PT, R233.reuse, 0x19, P1 ;  /* 0x00000019e900780c */ /* 0x040fe40000f41670 */
[----:B------:R-:W-:Y:S02]  /*13d60*/  ISETP.LT.OR P1, PT, R233, 0x1a, P0 ;  /* 0x0000001ae900780c */ /* 0x000fe40000721670 */
[----:B------:R-:W-:Y:S02]  /*13d70*/  PLOP3.LUT P0, PT, PT, PT, UP2, 0x40, 0x0 ;  /* 0x000000000000781c */ /* 0x000fe40003f0e828 */
[----:B------:R-:W-:Y:S02]  /*13d80*/  FSEL R166, R192, -INF , !P3 ;  /* 0xff800000c0a67808 */ /* 0x000fe40005800000 */
[----:B------:R-:W-:Y:S02]  /*13d90*/  FSEL R164, R194, -INF , !P2 ;  /* 0xff800000c2a47808 */ /* 0x000fe40005000000 */
[----:B------:R-:W-:Y:S07]  /*13da0*/  FSEL R162, R193, -INF , !P1 ;  /* 0xff800000c1a27808 */ /* 0x000fee0004800000 */
        /* <DEDUP_REMOVED lines=15> */
.L_x_434:
[----:B------:R-:W-:Y:S04]  /*13ea0*/  MOV R7, c[0x0][0x32c] ;  /* 0x0000cb0000077a02 */ /* 0x000fe80000000f00 */
[----:B------:R-:W-:Y:S11]  /*13eb0*/  ISETP.NE.AND P0, PT, R7, 0x1, PT ;  /* 0x000000010700780c */ /* 0x000ff60003f05270 */
[----:B------:R-:W-:Y:S02]  /*13ec0*/  @!UPT UIADD3 URZ, URZ, URZ, URZ ;  /* 0x0000003f3f3ff290 */ /* 0x000fe4000fffe03f */
[----:B------:R-:W-:Y:S05]  /*13ed0*/  @P0 IMAD.HI.U32 R7, R12, c[0x0][0x330], RZ ;  /* 0x0000cc000c070a27 */ /* 0x000fea00078e00ff */
[----:B------:R-:W-:Y:S02]  /*13ee0*/  @P0 SHF.R.U32.HI R12, RZ, c[0x0][0x334], R7 ;  /* 0x0000cd00ff0c0a19 */ /* 0x000fe40000011607 */
.L_x_435:
[----:B------:R-:W-:Y:S05]  /*13ef0*/  BSYNC B0 ;  /* 0x0000000000007941 */ /* 0x000fea0003800000 */
.L_x_433:
[----:B------:R-:W-:Y:S04]  /*13f00*/  IMAD R195, R12, c[0x0][0x32c], -R195 ;  /* 0x0000cb000cc37a24 */ /* 0x000fe800078e0ac3 */
[----:B------:R-:W-:Y:S05]  /*13f10*/  IMAD.IADD R12, R195, 0x1, -R224 ;  /* 0x00000001c30c7824 */ /* 0x000fea00078e0ae0 */
[----:B------:R-:W-:Y:S02]  /*13f20*/  IADD3 R7, R12, c[0x0][0x32c], RZ ;  /* 0x0000cb000c077a10 */ /* 0x000fe40007ffe0ff */
[----:B------:R-:W-:Y:S02]  /*13f30*/  IMNMX R5, R5, R12, !PT ;  /* 0x0000000c05057217 */ /* 0x000fe40007800200 */
[----:B------:R-:W-:Y:S02]  /*13f40*/  IMNMX R4, R4, R7, PT ;  /* 0x0000000704047217 */ /* 0x000fe40003800200 */
.L_x_432:
[----:B------:R-:W-:Y:S01]  /*13f50*/  FMNMX.FTZ R7, R10, R3, !PT ;  /* 0x000000030a077209 */ /* 0x000fe20007810000 */
[----:B------:R-:W-:Y:S01]  /*13f60*/  LDSM.16.MT88.4 R156, [R206+0x8080] ;  /* 0x00808000ce9c783b */ /* 0x000fe20000004200 */
[----:B------:R-:W-:Y:S02]  /*13f70*/  PLOP3.LUT P0, PT, PT, PT, UP0, 0x80, 0x0 ;  /* 0x000000000000781c */ /* 0x000fe40003f0f008 */
[----:B------:R-:W-:Y:S02]  /*13f80*/  FMNMX.FTZ R7, R182, R7, !PT ;  /* 0x00000007b6077209 */ /* 0x000fe40007810000 */
[C---:B------:R-:W-:Y:S02]  /*13f90*/  ISETP.GT.AND P0, PT, R5.reuse, RZ, P0 ;  /* 0x000000ff0500720c */ /* 0x040fe40000704270 */
[----:B------:R-:W-:Y:S01]  /*13fa0*/  FMNMX.FTZ R7, R8, R7, !PT ;  /* 0x0000000708077209 */ /* 0x000fe20007810000 */
[----:B------:R-:W-:Y:S01]  /*13fb0*/  LDSM.16.MT88.4 R172, [R204+0x9880] ;  /* 0x00988000ccac783b */ /* 0x000fe20000004200 */
[----:B------:R-:W-:Y:S02]  /*13fc0*/  ISETP.LT.OR P0, PT, R4, 0x1, P0 ;  /* 0x000000010400780c */ /* 0x000fe40000701670 */
[----:B------:R-:W-:Y:S02]  /*13fd0*/  FMNMX.FTZ R7, R6, R7, !PT ;  /* 0x0000000706077209 */ /* 0x000fe40007810000 */
[----:B------:R-:W-:Y:S02]  /*13fe0*/  PLOP3.LUT P1, PT, PT, PT, UP0, 0x80, 0x0 ;  /* 0x000000000000781c */ /* 0x000fe40003f2f008 */
[----:B------:R-:W-:Y:S01]  /*13ff0*/  FMNMX.FTZ R7, R168, R7, !PT ;  /* 0x00000007a8077209 */ /* 0x000fe20007810000 */
[----:B------:R-:W-:Y:S01]  /*14000*/  LDSM.16.MT88.4 R176, [R211+0xa880] ;  /* 0x00a88000d3b0783b */ /* 0x000fe20000004200 */
[----:B------:R-:W-:Y:S02]  /*14010*/  FSEL R15, R0, -INF , !P0 ;  /* 0xff800000000f7808 */ /* 0x000fe40004000000 */
[----:B------:R-:W-:Y:S02]  /*14020*/  FMNMX.FTZ R7, R166, R7, !PT ;  /* 0x00000007a6077209 */ /* 0x000fe40007810000 */
[C---:B------:R-:W-:Y:S02]  /*14030*/  ISETP.GT.AND P2, PT, R5.reuse, 0x1, P1 ;  /* 0x000000010500780c */ /* 0x040fe40000f44270 */
[----:B------:R-:W-:Y:S01]  /*14040*/  FMNMX.FTZ R7, R164, R7, !PT ;  /* 0x00000007a4077209 */ /* 0x000fe20007810000 */
[----:B------:R-:W-:Y:S01]  /*14050*/  LDSM.16.MT88.4 R192, [R206+0xb880] ;  /* 0x00b88000cec0783b */ /* 0x000fe20000004200 */
[----:B------:R-:W-:Y:S02]  /*14060*/  PLOP3.LUT P1, PT, PT, PT, UP0, 0x80, 0x0 ;  /* 0x000000000000781c */ /* 0x000fe40003f2f008 */
[----:B------:R-:W-:Y:S02]  /*14070*/  FMNMX.FTZ R0, R162, R7, !PT ;  /* 0x00000007a2007209 */ /* 0x000fe40007810000 */
[----:B------:R-:W-:Y:S02]  /*14080*/  ISETP.LT.OR P3, PT, R4, 0x2, P2 ;  /* 0x000000020400780c */ /* 0x000fe40001761670 */
[----:B------:R-:W-:Y:S01]  /*14090*/  ISETP.GT.AND P2, PT, R5, 0x8, P1 ;  /* 0x000000080500780c */ /* 0x000fe20000f44270 */
[----:B------:R-:W1:Y:S01]  /*140a0*/  SHFL.BFLY PT, R7, R0, 0x2, 0x1f ;  /* 0x0c401f0000077f89 */ /* 0x000e6200000e0000 */
[----:B------:R-:W-:Y:S02]  /*140b0*/  PLOP3.LUT P0, PT, PT, PT, UP0, 0x80, 0x0 ;  /* 0x000000000000781c */ /* 0x000fe40003f0f008 */
[----:B------:R-:W-:Y:S02]  /*140c0*/  FSEL R13, R180, -INF , !P3 ;  /* 0xff800000b40d7808 */ /* 0x000fe40005800000 */
[----:B------:R-:W-:Y:S02]  /*140d0*/  FMNMX.FTZ R12, R15, R2, !PT ;  /* 0x000000020f0c7209 */ /* 0x000fe40007810000 */
[----:B------:R-:W-:Y:S02]  /*140e0*/  ISETP.LT.OR P2, PT, R4, 0x9, P2 ;  /* 0x000000090400780c */ /* 0x000fe40001741670 */
[----:B------:R-:W-:Y:S02]  /*140f0*/  ISETP.GT.AND P0, PT, R5, 0x9, P0 ;  /* 0x000000090500780c */ /* 0x000fe40000704270 */
[----:B------:R-:W-:Y:S02]  /*14100*/  PLOP3.LUT P1, PT, PT, PT, UP0, 0x80, 0x0 ;  /* 0x000000000000781c */ /* 0x000fe40003f2f008 */
[----:B------:R-:W-:Y:S02]  /*14110*/  FSEL R11, R184, -INF , !P2 ;  /* 0xff800000b80b7808 */ /* 0x000fe40005000000 */
[----:B------:R-:W-:Y:S02]  /*14120*/  FMNMX.FTZ R12, R13, R12, !PT ;  /* 0x0000000c0d0c7209 */ /* 0x000fe40007810000 */
[C---:B------:R-:W-:Y:S02]  /*14130*/  ISETP.LT.OR P0, PT, R4.reuse, 0xa, P0 ;  /* 0x0000000a0400780c */ /* 0x040fe40000701670 */
[----:B------:R-:W-:Y:S02]  /*14140*/  ISETP.GT.AND P1, PT, R5, 0x10, P1 ;  /* 0x000000100500780c */ /* 0x000fe40000f24270 */
[----:B------:R-:W-:Y:S02]  /*14150*/  PLOP3.LUT P2, PT, PT, PT, UP0, 0x80, 0x0 ;  /* 0x000000000000781c */ /* 0x000fe40003f4f008 */
[----:B------:R-:W-:Y:S02]  /*14160*/  FSEL R9, R185, -INF , !P0 ;  /* 0xff800000b9097808 */ /* 0x000fe40004000000 */
[C---:B------:R-:W-:Y:S01]  /*14170*/  ISETP.LT.OR P3, PT, R4.reuse, 0x11, P1 ;  /* 0x000000110400780c */ /* 0x040fe20000f61670 */
[----:B------:R-:W-:Y:S01]  /*14180*/  LDSM.16.MT88.4 R184, [R204+0xa880] ;  /* 0x00a88000ccb8783b */ /* 0x000fe20000004200 */
[----:B------:R-:W-:Y:S02]  /*14190*/  FMNMX.FTZ R12, R11, R12, !PT ;  /* 0x0000000c0b0c7209 */ /* 0x000fe40007810000 */
[----:B------:R-:W-:Y:S02]  /*141a0*/  ISETP.GT.AND P2, PT, R5, 0x11, P2 ;  /* 0x000000110500780c */ /* 0x000fe40001744270 */
[----:B------:R-:W-:Y:S02]  /*141b0*/  PLOP3.LUT P1, PT, PT, PT, UP0, 0x80, 0x0 ;  /* 0x000000000000781c */ /* 0x000fe40003f2f008 */
[----:B------:R-:W-:Y:S02]  /*141c0*/  FSEL R165, R189, -INF , !P3 ;  /* 0xff800000bda57808 */ /* 0x000fe40005800000 */
[----:B------:R-:W-:Y:S02]  /*141d0*/  ISETP.LT.OR P2, PT, R4, 0x12, P2 ;  /* 0x000000120400780c */ /* 0x000fe40001741670 */
[----:B------:R-:W-:Y:S02]  /*141e0*/  FMNMX.FTZ R14, R9, R12, !PT ;  /* 0x0000000c090e7209 */ /* 0x000fe40007810000 */
[----:B------:R-:W-:Y:S02]  /*141f0*/  ISETP.GT.AND P1, PT, R5, 0x18, P1 ;  /* 0x000000180500780c */ /* 0x000fe40000f24270 */
[----:B------:R-:W-:Y:S01]  /*14200*/  PLOP3.LUT P0, PT, PT, PT, UP0, 0x80, 0x0 ;  /* 0x000000000000781c */ /* 0x000fe20003f0f008 */
[----:B------:R-:W-:Y:S01]  /*14210*/  UISETP.GT.AND UP0, UPT, UR13, UR10, UPT ;  /* 0x0000000a0d00728c */ /* 0x000fe2000bf04270 */
[----:B------:R-:W-:Y:S01]  /*14220*/  FSEL R163, R188, -INF , !P2 ;  /* 0xff800000bca37808 */ /* 0x000fe20005000000 */
[----:B------:R-:W-:Y:S01]  /*14230*/  UIADD3 UR13, UR13, -0x1, URZ ;  /* 0xffffffff0d0d7890 */ /* 0x000fe2000fffe03f */
[----:B------:R-:W-:Y:S02]  /*14240*/  FMNMX.FTZ R14, R165, R14, !PT ;  /* 0x0000000ea50e7209 */ /* 0x000fe40007810000 */
[C---:B------:R-:W-:Y:S02]  /*14250*/  ISETP.LT.OR P1, PT, R4.reuse, 0x19, P1 ;  /* 0x000000190400780c */ /* 0x040fe40000f21670 */
[----:B------:R-:W-:Y:S02]  /*14260*/  ISETP.GT.AND P0, PT, R5, 0x19, P0 ;  /* 0x000000190500780c */ /* 0x000fe40000704270 */
[----:B------:R-:W-:Y:S02]  /*14270*/  FSEL R161, R191, -INF , !P1 ;  /* 0xff800000bfa17808 */ /* 0x000fe40004800000 */
[----:B------:R-:W-:Y:S04]  /*14280*/  ISETP.LT.OR P0, PT, R4, 0x1a, P0 ;  /* 0x0000001a0400780c */ /* 0x000fe80000701670 */
[----:B------:R-:W-:Y:S02]  /*14290*/  FSEL R149, R190, -INF , !P0 ;  /* 0xff800000be957808 */ /* 0x000fe40004000000 */
[----:B------:R-:W-:Y:S01]  /*142a0*/  LDSM.16.MT88.4 R188, [R211+0xb880] ;  /* 0x00b88000d3bc783b */ /* 0x000fe20000004200 */
[----:B-1----:R-:W-:Y:S02]  /*142b0*/  FMNMX.FTZ R12, R0, R7, !PT ;  /* 0x00000007000c7209 */ /* 0x002fe40007810000 */
[----:B------:R-:W-:Y:S04]  /*142c0*/  FMNMX.FTZ R0, R163, R14, !PT ;  /* 0x0000000ea3007209 */ /* 0x000fe80007810000 */
[----:B------:R-:W-:Y:S01]  /*142d0*/  FMNMX.FTZ R0, R161, R0, !PT ;  /* 0x00000000a1007209 */ /* 0x000fe20007810000 */
[----:B------:R-:W1:Y:S03]  /*142e0*/  SHFL.BFLY PT, R17, R12, 0x1, 0x1f ;  /* 0x0c201f000c117f89 */ /* 0x000e6600000e0000 */
[----:B------:R-:W-:Y:S05]  /*142f0*/  FMNMX.FTZ R7, R149, R0, !PT ;  /* 0x0000000095077209 */ /* 0x000fea0007810000 */
[----:B------:R-:W2:Y:S01]  /*14300*/  SHFL.BFLY PT, R4, R7, 0x2, 0x1f ;  /* 0x0c401f0007047f89 */ /* 0x000ea200000e0000 */
[----:B-1----:R-:W-:Y:S04]  /*14310*/  FMNMX.FTZ R0, R12, R17, !PT ;  /* 0x000000110c007209 */ /* 0x002fe80007810000 */
[C---:B------:R-:W-:Y:S01]  /*14320*/  FSETP.NEU.FTZ.AND P0, PT, R0.reuse, -INF , PT ;  /* 0xff8000000000780b */ /* 0x040fe20003f1d000 */
[C---:B------:R-:W-:Y:S01]  /*14330*/  FMUL.FTZ R167, R0.reuse, c[0x0][0x2d0] ;  /* 0x0000b40000a77a20 */ /* 0x040fe20000410000 */
[----:B--2---:R-:W-:Y:S04]  /*14340*/  FMNMX.FTZ R5, R7, R4, !PT ;  /* 0x0000000407057209 */ /* 0x004fe80007810000 */
[----:B------:R-:W-:Y:S02]  /*14350*/  FSEL R167, R167, RZ, P0 ;  /* 0x000000ffa7a77208 */ /* 0x000fe40000000000 */
[----:B------:R-:W-:Y:S01]  /*14360*/  FSEL R4, R0, RZ, P0 ;  /* 0x000000ff00047208 */ /* 0x000fe20000000000 */
[----:B------:R-:W1:Y:S02]  /*14370*/  SHFL.BFLY PT, R148, R5, 0x1, 0x1f ;  /* 0x0c201f0005947f89 */ /* 0x000e6400000e0000 */
[----:B------:R-:W-:Y:S02]  /*14380*/  FFMA.FTZ R151, R182, c[0x0][0x2d0], -R167 ;  /* 0x0000b400b6977a23 */ /* 0x000fe400000108a7 */
[----:B------:R-:W-:Y:S02]  /*14390*/  FADD.FTZ R3, -R4, R3 ;  /* 0x0000000304037221 */ /* 0x000fe40000010100 */
[--C-:B------:R-:W-:Y:S02]  /*143a0*/  FFMA.FTZ R230, R10, c[0x0][0x2d0], -R167.reuse ;  /* 0x0000b4000ae67a23 */ /* 0x100fe400000108a7 */
[--C-:B------:R-:W-:Y:S01]  /*143b0*/  FFMA.FTZ R150, R8, c[0x0][0x2d0], -R167.reuse ;  /* 0x0000b40008967a23 */ /* 0x100fe200000108a7 */
[----:B------:R-:W-:Y:S01]  /*143c0*/  MUFU.EX2 R151, R151 ;  /* 0x0000009700977308 */ /* 0x000fe20000000800 */
[--C-:B------:R-:W-:Y:S01]  /*143d0*/  FFMA.FTZ R231, R6, c[0x0][0x2d0], -R167.reuse ;  /* 0x0000b40006e77a23 */ /* 0x100fe200000108a7 */
[----:B------:R-:W-:Y:S01]  /*143e0*/  LDSM.16.MT88.4 R180, [R206+0xa880] ;  /* 0x00a88000ceb4783b */ /* 0x000fe20000004200 */
[----:B------:R-:W-:Y:S02]  /*143f0*/  FMUL.FTZ R6, R3, c[0x0][0x2d0] ;  /* 0x0000b40003067a20 */ /* 0x000fe40000410000 */
[--C-:B------:R-:W-:Y:S02]  /*14400*/  FFMA.FTZ R236, R168, c[0x0][0x2d0], -R167.reuse ;  /* 0x0000b400a8ec7a23 */ /* 0x100fe400000108a7 */
[--C-:B------:R-:W-:Y:S02]  /*14410*/  FFMA.FTZ R237, R166, c[0x0][0x2d0], -R167.reuse ;  /* 0x0000b400a6ed7a23 */ /* 0x100fe400000108a7 */
[--C-:B------:R-:W-:Y:S01]  /*14420*/  FFMA.FTZ R238, R164, c[0x0][0x2d0], -R167.reuse ;  /* 0x0000b400a4ee7a23 */ /* 0x100fe200000108a7 */
[----:B------:R-:W2:Y:S01]  /*14430*/  MUFU.EX2 R3, R6 ;  /* 0x0000000600037308 */ /* 0x000ea20000000800 */
[----:B------:R-:W-:Y:S01]  /*14440*/  LDSM.16.MT88.4 R168, [R206+0x9880] ;  /* 0x00988000cea8783b */ /* 0x000fe20000004200 */
[----:B------:R-:W-:Y:S01]  /*14450*/  FFMA.FTZ R167, R162, c[0x0][0x2d0], -R167 ;  /* 0x0000b400a2a77a23 */ /* 0x000fe200000108a7 */
[----:B-1----:R-:W-:Y:S04]  /*14460*/  FMNMX.FTZ R148, R5, R148, !PT ;  /* 0x0000009405947209 */ /* 0x002fe80007810000 */
[C---:B------:R-:W-:Y:S01]  /*14470*/  FSETP.NEU.FTZ.AND P0, PT, R148.reuse, -INF , PT ;  /* 0xff8000009400780b */ /* 0x040fe20003f1d000 */
[C---:B------:R-:W-:Y:S02]  /*14480*/  FMUL.FTZ R160, R148.reuse, c[0x0][0x2d0] ;  /* 0x0000b40094a07a20 */ /* 0x040fe40000410000 */
[----:B------:R-:W1:Y:S01]  /*14490*/  MUFU.EX2 R230, R230 ;  /* 0x000000e600e67308 */ /* 0x000e620000000800 */
[----:B------:R-:W-:Y:S02]  /*144a0*/  FSEL R5, R148, RZ, P0 ;  /* 0x000000ff94057208 */ /* 0x000fe40000000000 */
[----:B------:R-:W-:Y:S02]  /*144b0*/  FSEL R160, R160, RZ, P0 ;  /* 0x000000ffa0a07208 */ /* 0x000fe40000000000 */
[----:B------:R-:W-:Y:S01]  /*144c0*/  PLOP3.LUT P0, PT, PT, PT, UP0, 0x80, 0x0 ;  /* 0x000000000000781c */ /* 0x000fe20003f0f008 */
[----:B------:R-:W-:Y:S02]  /*144d0*/  FADD.FTZ R5, -R5, R2 ;  /* 0x0000000205057221 */ /* 0x000fe40000010100 */
[--C-:B------:R-:W-:Y:S02]  /*144e0*/  FFMA.FTZ R235, R15, c[0x0][0x2d0], -R160.reuse ;  /* 0x0000b4000feb7a23 */ /* 0x100fe400000108a0 */
[----:B------:R-:W-:Y:S01]  /*144f0*/  MUFU.EX2 R150, R150 ;  /* 0x0000009600967308 */ /* 0x000fe20000000800 */
[--C-:B------:R-:W-:Y:S02]  /*14500*/  FFMA.FTZ R234, R13, c[0x0][0x2d0], -R160.reuse ;  /* 0x0000b4000dea7a23 */ /* 0x100fe400000108a0 */
[----:B------:R-:W3:Y:S01]  /*14510*/  LDSM.16.MT88.4 R12, [R211+0x8080] ;  /* 0x00808000d30c783b */ /* 0x000ee20000004200 */
[--C-:B------:R-:W-:Y:S02]  /*14520*/  FFMA.FTZ R233, R11, c[0x0][0x2d0], -R160.reuse ;  /* 0x0000b4000be97a23 */ /* 0x100fe400000108a0 */
[--C-:B------:R-:W-:Y:S02]  /*14530*/  FFMA.FTZ R232, R9, c[0x0][0x2d0], -R160.reuse ;  /* 0x0000b40009e87a23 */ /* 0x100fe400000108a0 */
[----:B------:R-:W-:Y:S02]  /*14540*/  FMUL.FTZ R2, R5, c[0x0][0x2d0] ;  /* 0x0000b40005027a20 */ /* 0x000fe40000410000 */
[----:B------:R-:W4:Y:S01]  /*14550*/  MUFU.EX2 R231, R231 ;  /* 0x000000e700e77308 */ /* 0x000f220000000800 */
[C---:B--2---:R-:W-:Y:S02]  /*14560*/  FMUL.FTZ R4, R3.reuse, R144 ;  /* 0x0000009003047220 */ /* 0x044fe40000410000 */
[----:B------:R-:W-:Y:S01]  /*14570*/  FMUL.FTZ R5, R3, R145 ;  /* 0x0000009103057220 */ /* 0x000fe20000410000 */
[----:B-1----:R-:W-:Y:S01]  /*14580*/  F2FP.BF16.PACK_AB R152, R151, R230 ;  /* 0x000000e69798723e */ /* 0x002fe200000010ff */
[C---:B------:R-:W-:Y:S02]  /*14590*/  FMUL.FTZ R8, R3.reuse, R140 ;  /* 0x0000008c03087220 */ /* 0x040fe40000410000 */
[C---:B------:R-:W-:Y:S02]  /*145a0*/  FMUL.FTZ R9, R3.reuse, R141 ;  /* 0x0000008d03097220 */ /* 0x040fe40000410000 */
[C---:B------:R-:W-:Y:S01]  /*145b0*/  FMUL.FTZ R16, R3.reuse, R132 ;  /* 0x0000008403107220 */ /* 0x040fe20000410000 */
[----:B------:R-:W1:Y:S01]  /*145c0*/  MUFU.EX2 R2, R2 ;  /* 0x0000000200027308 */ /* 0x000e620000000800 */
[----:B------:R-:W-:Y:S02]  /*145d0*/  FMUL.FTZ R17, R3, R133 ;  /* 0x0000008503117220 */ /* 0x000fe40000410000 */
[--C-:B------:R-:W-:Y:S02]  /*145e0*/  FFMA.FTZ R240, R165, c[0x0][0x2d0], -R160.reuse ;  /* 0x0000b400a5f07a23 */ /* 0x100fe400000108a0 */
[--C-:B------:R-:W-:Y:S02]  /*145f0*/  FFMA.FTZ R241, R163, c[0x0][0x2d0], -R160.reuse ;  /* 0x0000b400a3f17a23 */ /* 0x100fe400000108a0 */
[--C-:B------:R-:W-:Y:S02]  /*14600*/  FFMA.FTZ R242, R161, c[0x0][0x2d0], -R160.reuse ;  /* 0x0000b400a1f27a23 */ /* 0x100fe400000108a0 */
[----:B------:R-:W-:Y:S01]  /*14610*/  FFMA.FTZ R160, R149, c[0x0][0x2d0], -R160 ;  /* 0x0000b40095a07a23 */ /* 0x000fe200000108a0 */
[----:B------:R-:W-:Y:S01]  /*14620*/  MUFU.EX2 R235, R235 ;  /* 0x000000eb00eb7308 */ /* 0x000fe20000000800 */
[C---:B------:R-:W-:Y:S02]  /*14630*/  FMUL.FTZ R28, R3.reuse, R28 ;  /* 0x0000001c031c7220 */ /* 0x040fe40000410000 */
[----:B------:R-:W-:Y:S01]  /*14640*/  FMUL.FTZ R29, R3, R29 ;  /* 0x0000001d031d7220 */ /* 0x000fe20000410000 */
[----:B----4-:R-:W-:Y:S01]  /*14650*/  F2FP.BF16.PACK_AB R154, R231, R150 ;  /* 0x00000096e79a723e */ /* 0x010fe200000010ff */
[C---:B------:R-:W-:Y:S02]  /*14660*/  FMUL.FTZ R32, R3.reuse, R32 ;  /* 0x0000002003207220 */ /* 0x040fe40000410000 */
[C---:B------:R-:W-:Y:S02]  /*14670*/  FMUL.FTZ R33, R3.reuse, R33 ;  /* 0x0000002103217220 */ /* 0x040fe40000410000 */
[C---:B------:R-:W-:Y:S01]  /*14680*/  FMUL.FTZ R36, R3.reuse, R36 ;  /* 0x0000002403247220 */ /* 0x040fe20000410000 */
[----:B------:R-:W2:Y:S01]  /*14690*/  MUFU.EX2 R234, R234 ;  /* 0x000000ea00ea7308 */ /* 0x000ea20000000800 */
[C---:B------:R-:W-:Y:S02]  /*146a0*/  FMUL.FTZ R37, R3.reuse, R37 ;  /* 0x0000002503257220 */ /* 0x040fe40000410000 */
[C---:B------:R-:W-:Y:S02]  /*146b0*/  FMUL.FTZ R40, R3.reuse, R40 ;  /* 0x0000002803287220 */ /* 0x040fe40000410000 */
[C---:B-1----:R-:W-:Y:S02]  /*146c0*/  FMUL.FTZ R6, R2.reuse, R146 ;  /* 0x0000009202067220 */ /* 0x042fe40000410000 */
[C---:B------:R-:W-:Y:S02]  /*146d0*/  FMUL.FTZ R7, R2.reuse, R147 ;  /* 0x0000009302077220 */ /* 0x040fe40000410000 */
[----:B------:R-:W1:Y:S01]  /*146e0*/  LDSM.16.MT88.4 R144, [R205+0x8080] ;  /* 0x00808000cd90783b */ /* 0x000e620000004200 */
[----:B------:R-:W-:Y:S01]  /*146f0*/  MUFU.EX2 R233, R233 ;  /* 0x000000e900e97308 */ /* 0x000fe20000000800 */
[C---:B------:R-:W-:Y:S02]  /*14700*/  FMUL.FTZ R10, R2.reuse, R142 ;  /* 0x0000008e020a7220 */ /* 0x040fe40000410000 */
[C---:B------:R-:W-:Y:S02]  /*14710*/  FMUL.FTZ R11, R2.reuse, R143 ;  /* 0x0000008f020b7220 */ /* 0x040fe40000410000 */
[C---:B------:R-:W-:Y:S02]  /*14720*/  FMUL.FTZ R18, R2.reuse, R134 ;  /* 0x0000008602127220 */ /* 0x040fe40000410000 */
[C---:B------:R-:W-:Y:S01]  /*14730*/  FMUL.FTZ R19, R2.reuse, R135 ;  /* 0x0000008702137220 */ /* 0x040fe20000410000 */
[----:B------:R-:W-:Y:S01]  /*14740*/  LDSM.16.MT88.4 R140, [R206+0x9080] ;  /* 0x00908000ce8c783b */ /* 0x000fe20000004200 */
[C---:B------:R-:W-:Y:S01]  /*14750*/  FMUL.FTZ R30, R2.reuse, R30 ;  /* 0x0000001e021e7220 */ /* 0x040fe20000410000 */
[----:B------:R-:W4:Y:S01]  /*14760*/  MUFU.EX2 R232, R232 ;  /* 0x000000e800e87308 */ /* 0x000f220000000800 */
[C---:B------:R-:W-:Y:S02]  /*14770*/  FMUL.FTZ R31, R2.reuse, R31 ;  /* 0x0000001f021f7220 */ /* 0x040fe40000410000 */
[----:B------:R-:W-:Y:S01]  /*14780*/  FMUL.FTZ R34, R2, R34 ;  /* 0x0000002202227220 */ /* 0x000fe20000410000 */
[----:B--2---:R-:W-:Y:S01]  /*14790*/  F2FP.BF16.PACK_AB R153, R234, R235 ;  /* 0x000000ebea99723e */ /* 0x004fe200000010ff */
[C---:B------:R-:W-:Y:S01]  /*147a0*/  FMUL.FTZ R35, R2.reuse, R35 ;  /* 0x0000002302237220 */ /* 0x040fe20000410000 */
[----:B------:R-:W-:Y:S01]  /*147b0*/  LDSM.16.MT88.4 R132, [R211+0x9080] ;  /* 0x00908000d384783b */ /* 0x000fe20000004200 */
[C---:B------:R-:W-:Y:S02]  /*147c0*/  FMUL.FTZ R38, R2.reuse, R38 ;  /* 0x0000002602267220 */ /* 0x040fe40000410000 */
[C---:B------:R-:W-:Y:S01]  /*147d0*/  FMUL.FTZ R39, R2.reuse, R39 ;  /* 0x0000002702277220 */ /* 0x040fe20000410000 */
[----:B------:R2:W-:Y:S01]  /*147e0*/  MUFU.EX2 R149, R160 ;  /* 0x000000a000957308 */ /* 0x0005e20000000800 */
[C---:B------:R-:W-:Y:S02]  /*147f0*/  FMUL.FTZ R41, R3.reuse, R41 ;  /* 0x0000002903297220 */ /* 0x040fe40000410000 */
[C---:B------:R-:W-:Y:S02]  /*14800*/  FMUL.FTZ R42, R2.reuse, R42 ;  /* 0x0000002a022a7220 */ /* 0x040fe40000410000 */
[C---:B------:R-:W-:Y:S02]  /*14810*/  FMUL.FTZ R43, R2.reuse, R43 ;  /* 0x0000002b022b7220 */ /* 0x040fe40000410000 */
[C---:B------:R-:W-:Y:S02]  /*14820*/  FMUL.FTZ R44, R3.reuse, R44 ;  /* 0x0000002c032c7220 */ /* 0x040fe40000410000 */
[C---:B------:R-:W-:Y:S01]  /*14830*/  FMUL.FTZ R45, R3.reuse, R45 ;  /* 0x0000002d032d7220 */ /* 0x040fe20000410000 */
[----:B------:R5:W-:Y:S01]  /*14840*/  MUFU.EX2 R239, R167 ;  /* 0x000000a700ef7308 */ /* 0x000be20000000800 */
[C---:B------:R-:W-:Y:S02]  /*14850*/  FMUL.FTZ R46, R2.reuse, R46 ;  /* 0x0000002e022e7220 */ /* 0x040fe40000410000 */
[----:B------:R-:W-:Y:S01]  /*14860*/  FMUL.FTZ R47, R2, R47 ;  /* 0x0000002f022f7220 */ /* 0x000fe20000410000 */
[----:B----4-:R-:W-:Y:S01]  /*14870*/  F2FP.BF16.PACK_AB R155, R232, R233 ;  /* 0x000000e9e89b723e */ /* 0x010fe200000010ff */
[C---:B------:R-:W-:Y:S02]  /*14880*/  FMUL.FTZ R48, R3.reuse, R48 ;  /* 0x0000003003307220 */ /* 0x040fe40000410000 */
[C---:B------:R-:W-:Y:S02]  /*14890*/  FMUL.FTZ R49, R3.reuse, R49 ;  /* 0x0000003103317220 */ /* 0x040fe40000410000 */
[C---:B------:R-:W-:Y:S01]  /*148a0*/  FMUL.FTZ R50, R2.reuse, R50 ;  /* 0x0000003202327220 */ /* 0x040fe20000410000 */
[----:B------:R-:W-:Y:S01]  /*148b0*/  MUFU.EX2 R236, R236 ;  /* 0x000000ec00ec7308 */ /* 0x000fe20000000800 */
[C---:B---3--:R-:W-:Y:S01]  /*148c0*/  HMMA.16816.F32.BF16 R4, R152.reuse, R12, R4 ;  /* 0x0000000c9804723c */ /* 0x048fe20000041804 */
[----:B--2---:R-:W-:Y:S04]  /*148d0*/  LDSM.16.MT88.4 R160, [R205+0x8880] ;  /* 0x00888000cda0783b */ /* 0x004fe80000004200 */
[C---:B------:R-:W-:Y:S02]  /*148e0*/  FMUL.FTZ R51, R2.reuse, R51 ;  /* 0x0000003302337220 */ /* 0x040fe40000410000 */
[C---:B------:R-:W-:Y:S01]  /*148f0*/  FMUL.FTZ R12, R3.reuse, R136 ;  /* 0x00000088030c7220 */ /* 0x040fe20000410000 */
[C---:B------:R-:W-:Y:S01]  /*14900*/  HMMA.16816.F32.BF16 R8, R152.reuse, R14, R8 ;  /* 0x0000000e9808723c */ /* 0x040fe20000041808 */
[----:B------:R-:W2:Y:S03]  /*14910*/  MUFU.EX2 R237, R237 ;  /* 0x000000ed00ed7308 */ /* 0x000ea60000000800 */
[C---:B------:R-:W-:Y:S01]  /*14920*/  FMUL.FTZ R13, R3.reuse, R137 ;  /* 0x00000089030d7220 */ /* 0x040fe20000410000 */
[----:B-----5:R-:W-:Y:S01]  /*14930*/  LDSM.16.MT88.4 R164, [R204+0x8880] ;  /* 0x00888000cca4783b */ /* 0x020fe20000004200 */
[C---:B------:R-:W-:Y:S02]  /*14940*/  FMUL.FTZ R20, R3.reuse, R20 ;  /* 0x0000001403147220 */ /* 0x040fe40000410000 */
[C---:B------:R-:W-:Y:S03]  /*14950*/  FMUL.FTZ R14, R2.reuse, R138 ;  /* 0x0000008a020e7220 */ /* 0x040fe60000410000 */
[----:B------:R-:W3:Y:S01]  /*14960*/  MUFU.EX2 R238, R238 ;  /* 0x000000ee00ee7308 */ /* 0x000ee20000000800 */
[C---:B------:R-:W-:Y:S02]  /*14970*/  FMUL.FTZ R15, R2.reuse, R139 ;  /* 0x0000008b020f7220 */ /* 0x040fe40000410000 */
[----:B------:R-:W4:Y:S01]  /*14980*/  LDSM.16.MT88.4 R136, [R204+0x8080] ;  /* 0x00808000cc88783b */ /* 0x000f220000004200 */
[C---:B------:R-:W-:Y:S02]  /*14990*/  FMUL.FTZ R52, R3.reuse, R52 ;  /* 0x0000003403347220 */ /* 0x040fe40000410000 */
[C---:B------:R-:W-:Y:S02]  /*149a0*/  FMUL.FTZ R53, R3.reuse, R53 ;  /* 0x0000003503357220 */ /* 0x040fe40000410000 */
[C---:B------:R-:W-:Y:S02]  /*149b0*/  HMMA.16816.F32.BF16 R12, R152.reuse, R156, R12 ;  /* 0x0000009c980c723c */ /* 0x040fe4000004180c */
[----:B------:R-:W-:Y:S01]  /*149c0*/  MUFU.EX2 R240, R240 ;  /* 0x000000f000f07308 */ /* 0x000fe20000000800 */
[C---:B------:R-:W-:Y:S02]  /*149d0*/  FMUL.FTZ R54, R2.reuse, R54 ;  /* 0x0000003602367220 */ /* 0x040fe40000410000 */
[C---:B------:R-:W-:Y:S02]  /*149e0*/  FMUL.FTZ R55, R2.reuse, R55 ;  /* 0x0000003702377220 */ /* 0x040fe40000410000 */
[C---:B------:R-:W-:Y:S01]  /*149f0*/  FMUL.FTZ R56, R3.reuse, R56 ;  /* 0x0000003803387220 */ /* 0x040fe20000410000 */
[C---:B------:R-:W-:Y:S01]  /*14a00*/  HMMA.16816.F32.BF16 R16, R152.reuse, R158, R16 ;  /* 0x0000009e9810723c */ /* 0x040fe20000041810 */
[----:B------:R-:W-:Y:S03]  /*14a10*/  LDSM.16.MT88.4 R156, [R206+0x8880] ;  /* 0x00888000ce9c783b */ /* 0x000fe60000004200 */
[C---:B------:R-:W-:Y:S01]  /*14a20*/  FMUL.FTZ R21, R3.reuse, R21 ;  /* 0x0000001503157220 */ /* 0x040fe20000410000 */
[----:B------:R-:W5:Y:S01]  /*14a30*/  MUFU.EX2 R241, R241 ;  /* 0x000000f100f17308 */ /* 0x000f620000000800 */
[C---:B------:R-:W-:Y:S02]  /*14a40*/  FMUL.FTZ R22, R2.reuse, R22 ;  /* 0x0000001602167220 */ /* 0x040fe40000410000 */
[C---:B------:R-:W-:Y:S04]  /*14a50*/  FMUL.FTZ R23, R2.reuse, R23 ;  /* 0x0000001702177220 */ /* 0x040fe80000410000 */
[C---:B------:R-:W-:Y:S02]  /*14a60*/  FMUL.FTZ R57, R3.reuse, R57 ;  /* 0x0000003903397220 */ /* 0x040fe40000410000 */
[C---:B------:R-:W-:Y:S01]  /*14a70*/  FMUL.FTZ R58, R2.reuse, R58 ;  /* 0x0000003a023a7220 */ /* 0x040fe20000410000 */
[C---:B-1----:R-:W-:Y:S01]  /*14a80*/  HMMA.16816.F32.BF16 R20, R152.reuse, R144, R20 ;  /* 0x000000909814723c */ /* 0x042fe20000041814 */
[----:B------:R-:W1:Y:S02]  /*14a90*/  MUFU.EX2 R242, R242 ;  /* 0x000000f200f27308 */ /* 0x000e640000000800 */
[C---:B------:R-:W-:Y:S02]  /*14aa0*/  FMUL.FTZ R24, R3.reuse, R24 ;  /* 0x0000001803187220 */ /* 0x040fe40000410000 */
[C---:B------:R-:W-:Y:S02]  /*14ab0*/  FMUL.FTZ R25, R3.reuse, R25 ;  /* 0x0000001903197220 */ /* 0x040fe40000410000 */
[C---:B------:R-:W-:Y:S02]  /*14ac0*/  FMUL.FTZ R26, R2.reuse, R26 ;  /* 0x0000001a021a7220 */ /* 0x040fe40000410000 */
[C---:B------:R-:W-:Y:S03]  /*14ad0*/  FMUL.FTZ R27, R2.reuse, R27 ;  /* 0x0000001b021b7220 */ /* 0x040fe60000410000 */
[C---:B------:R-:W-:Y:S02]  /*14ae0*/  FMUL.FTZ R59, R2.reuse, R59 ;  /* 0x0000003b023b7220 */ /* 0x040fe40000410000 */
[C---:B------:R-:W-:Y:S02]  /*14af0*/  FMUL.FTZ R60, R3.reuse, R60 ;  /* 0x0000003c033c7220 */ /* 0x040fe40000410000 */
[C---:B------:R-:W-:Y:S03]  /*14b00*/  HMMA.16816.F32.BF16 R24, R152.reuse, R146, R24 ;  /* 0x000000929818723c */ /* 0x040fe60000041818 */
[C---:B------:R-:W-:Y:S02]  /*14b10*/  FMUL.FTZ R61, R3.reuse, R61 ;  /* 0x0000003d033d7220 */ /* 0x040fe40000410000 */
[C---:B------:R-:W-:Y:S02]  /*14b20*/  FMUL.FTZ R62, R2.reuse, R62 ;  /* 0x0000003e023e7220 */ /* 0x040fe40000410000 */
[C---:B------:R-:W-:Y:S01]  /*14b30*/  FMUL.FTZ R63, R2.reuse, R63 ;  /* 0x0000003f023f7220 */ /* 0x040fe20000410000 */
[C---:B----4-:R-:W-:Y:S04]  /*14b40*/  HMMA.16816.F32.BF16 R28, R152.reuse, R136, R28 ;  /* 0x00000088981c723c */ /* 0x050fe8000004181c */
[C---:B------:R-:W-:Y:S02]  /*14b50*/  FMUL.FTZ R64, R3.reuse, R64 ;  /* 0x0000004003407220 */ /* 0x040fe40000410000 */
[C---:B------:R-:W-:Y:S02]  /*14b60*/  FMUL.FTZ R65, R3.reuse, R65 ;  /* 0x0000004103417220 */ /* 0x040fe40000410000 */
[C---:B------:R-:W-:Y:S01]  /*14b70*/  HMMA.16816.F32.BF16 R32, R152.reuse, R138, R32 ;  /* 0x0000008a9820723c */ /* 0x040fe20000041820 */
[----:B------:R-:W4:Y:S03]  /*14b80*/  LDSM.16.MT88.4 R136, [R205+0x9080] ;  /* 0x00908000cd88783b */ /* 0x000f260000004200 */
[C---:B------:R-:W-:Y:S02]  /*14b90*/  FMUL.FTZ R66, R2.reuse, R66 ;  /* 0x0000004202427220 */ /* 0x040fe40000410000 */
[C---:B------:R-:W-:Y:S02]  /*14ba0*/  FMUL.FTZ R67, R2.reuse, R67 ;  /* 0x0000004302437220 */ /* 0x040fe40000410000 */
[C---:B------:R-:W-:Y:S04]  /*14bb0*/  HMMA.16816.F32.BF16 R36, R152.reuse, R132, R36 ;  /* 0x000000849824723c */ /* 0x040fe80000041824 */
[C---:B------:R-:W-:Y:S02]  /*14bc0*/  FMUL.FTZ R68, R3.reuse, R68 ;  /* 0x0000004403447220 */ /* 0x040fe40000410000 */
[C---:B------:R-:W-:Y:S02]  /*14bd0*/  FMUL.FTZ R69, R3.reuse, R69 ;  /* 0x0000004503457220 */ /* 0x040fe40000410000 */
[C---:B------:R-:W-:Y:S01]  /*14be0*/  HMMA.16816.F32.BF16 R40, R152.reuse, R134, R40 ;  /* 0x000000869828723c */ /* 0x040fe20000041828 */
[----:B------:R-:W1:Y:S03]  /*14bf0*/  LDSM.16.MT88.4 R132, [R204+0x9080] ;  /* 0x00908000cc84783b */ /* 0x000e660000004200 */
[C---:B------:R-:W-:Y:S02]  /*14c00*/  FMUL.FTZ R70, R2.reuse, R70 ;  /* 0x0000004602467220 */ /* 0x040fe40000410000 */
[C---:B------:R-:W-:Y:S02]  /*14c10*/  FMUL.FTZ R71, R2.reuse, R71 ;  /* 0x0000004702477220 */ /* 0x040fe40000410000 */
[C---:B------:R-:W-:Y:S04]  /*14c20*/  HMMA.16816.F32.BF16 R44, R152.reuse, R140, R44 ;  /* 0x0000008c982c723c */ /* 0x040fe8000004182c */
[C---:B------:R-:W-:Y:S02]  /*14c30*/  FMUL.FTZ R72, R3.reuse, R72 ;  /* 0x0000004803487220 */ /* 0x040fe40000410000 */
[C---:B------:R-:W-:Y:S02]  /*14c40*/  FMUL.FTZ R73, R3.reuse, R73 ;  /* 0x0000004903497220 */ /* 0x040fe40000410000 */
[C---:B------:R-:W-:Y:S01]  /*14c50*/  HMMA.16816.F32.BF16 R48, R152.reuse, R142, R48 ;  /* 0x0000008e9830723c */ /* 0x040fe20000041830 */
[----:B------:R-:W2:Y:S03]  /*14c60*/  LDSM.16.MT88.4 R140, [R211+0xa080] ;  /* 0x00a08000d38c783b */ /* 0x000ea60000004200 */
[C---:B------:R-:W-:Y:S02]  /*14c70*/  FMUL.FTZ R74, R2.reuse, R74 ;  /* 0x0000004a024a7220 */ /* 0x040fe40000410000 */
[C---:B------:R-:W-:Y:S02]  /*14c80*/  FMUL.FTZ R75, R2.reuse, R75 ;  /* 0x0000004b024b7220 */ /* 0x040fe40000410000 */
[C---:B------:R-:W-:Y:S01]  /*14c90*/  FMUL.FTZ R76, R3.reuse, R76 ;  /* 0x0000004c034c7220 */ /* 0x040fe20000410000 */
[C---:B----4-:R-:W-:Y:S03]  /*14ca0*/  HMMA.16816.F32.BF16 R52, R152.reuse, R136, R52 ;  /* 0x000000889834723c */ /* 0x050fe60000041834 */
[C---:B------:R-:W-:Y:S02]  /*14cb0*/  FMUL.FTZ R77, R3.reuse, R77 ;  /* 0x0000004d034d7220 */ /* 0x040fe40000410000 */
[C---:B------:R-:W-:Y:S02]  /*14cc0*/  FMUL.FTZ R78, R2.reuse, R78 ;  /* 0x0000004e024e7220 */ /* 0x040fe40000410000 */
[C---:B------:R-:W-:Y:S01]  /*14cd0*/  FMUL.FTZ R79, R2.reuse, R79 ;  /* 0x0000004f024f7220 */ /* 0x040fe20000410000 */
[C---:B------:R-:W-:Y:S01]  /*14ce0*/  HMMA.16816.F32.BF16 R56, R152.reuse, R138, R56 ;  /* 0x0000008a9838723c */ /* 0x040fe20000041838 */
[----:B------:R-:W4:Y:S03]  /*14cf0*/  LDSM.16.MT88.4 R136, [R206+0xa080] ;  /* 0x00a08000ce88783b */ /* 0x000f260000004200 */
[C---:B------:R-:W-:Y:S02]  /*14d00*/  FMUL.FTZ R80, R3.reuse, R80 ;  /* 0x0000005003507220 */ /* 0x040fe40000410000 */
[C---:B------:R-:W-:Y:S02]  /*14d10*/  FMUL.FTZ R81, R3.reuse, R81 ;  /* 0x0000005103517220 */ /* 0x040fe40000410000 */
[C---:B-1----:R-:W-:Y:S04]  /*14d20*/  HMMA.16816.F32.BF16 R60, R152.reuse, R132, R60 ;  /* 0x00000084983c723c */ /* 0x042fe8000004183c */
[C---:B------:R-:W-:Y:S02]  /*14d30*/  FMUL.FTZ R82, R2.reuse, R82 ;  /* 0x0000005202527220 */ /* 0x040fe40000410000 */
[C---:B------:R-:W-:Y:S02]  /*14d40*/  FMUL.FTZ R83, R2.reuse, R83 ;  /* 0x0000005302537220 */ /* 0x040fe40000410000 */
[C---:B------:R-:W-:Y:S01]  /*14d50*/  HMMA.16816.F32.BF16 R64, R152.reuse, R134, R64 ;  /* 0x000000869840723c */ /* 0x040fe20000041840 */
[----:B------:R-:W1:Y:S03]  /*14d60*/  LDSM.16.MT88.4 R132, [R205+0xa080] ;  /* 0x00a08000cd84783b */ /* 0x000e660000004200 */
[C---:B------:R-:W-:Y:S02]  /*14d70*/  FMUL.FTZ R84, R3.reuse, R84 ;  /* 0x0000005403547220 */ /* 0x040fe40000410000 */
[C---:B------:R-:W-:Y:S02]  /*14d80*/  FMUL.FTZ R85, R3.reuse, R85 ;  /* 0x0000005503557220 */ /* 0x040fe40000410000 */
[C---:B--2---:R-:W-:Y:S04]  /*14d90*/  HMMA.16816.F32.BF16 R68, R152.reuse, R140, R68 ;  /* 0x0000008c9844723c */ /* 0x044fe80000041844 */
        /* <DEDUP_REMOVED lines=29> */
[C---:B------:R-:W-:Y:S04]  /*14f70*/  FMUL.FTZ R104, R3.reuse, R104 ;  /* 0x0000006803687220 */ /* 0x040fe80000410000 */
[C---:B------:R-:W-:Y:S01]  /*14f80*/  FMUL.FTZ R105, R3.reuse, R105 ;  /* 0x0000006903697220 */ /* 0x040fe20000410000 */
[C---:B----4-:R-:W-:Y:S03]  /*14f90*/  HMMA.16816.F32.BF16 R100, R152.reuse, R136, R100 ;  /* 0x000000889864723c */ /* 0x050fe60000041864 */
[C---:B------:R-:W-:Y:S02]  /*14fa0*/  FMUL.FTZ R106, R2.reuse, R106 ;  /* 0x0000006a026a7220 */ /* 0x040fe40000410000 */
[C---:B------:R-:W-:Y:S02]  /*14fb0*/  FMUL.FTZ R107, R2.reuse, R107 ;  /* 0x0000006b026b7220 */ /* 0x040fe40000410000 */
[C---:B------:R-:W-:Y:S02]  /*14fc0*/  FMUL.FTZ R108, R3.reuse, R108 ;  /* 0x0000006c036c7220 */ /* 0x040fe40000410000 */
[C---:B------:R-:W-:Y:S03]  /*14fd0*/  FMUL.FTZ R109, R3.reuse, R109 ;  /* 0x0000006d036d7220 */ /* 0x040fe60000410000 */
[C---:B------:R-:W-:Y:S01]  /*14fe0*/  HMMA.16816.F32.BF16 R104, R152.reuse, R138, R104 ;  /* 0x0000008a9868723c */ /* 0x040fe20000041868 */
[----:B------:R-:W4:Y:S02]  /*14ff0*/  LDSM.16.MT88.4 R136, [R204+0xb080] ;  /* 0x00b08000cc88783b */ /* 0x000f240000004200 */
[C---:B------:R-:W-:Y:S02]  /*15000*/  FMUL.FTZ R110, R2.reuse, R110 ;  /* 0x0000006e026e7220 */ /* 0x040fe40000410000 */
[C---:B------:R-:W-:Y:S02]  /*15010*/  FMUL.FTZ R111, R2.reuse, R111 ;  /* 0x0000006f026f7220 */ /* 0x040fe40000410000 */
[C---:B------:R-:W-:Y:S02]  /*15020*/  FMUL.FTZ R112, R3.reuse, R112 ;  /* 0x0000007003707220 */ /* 0x040fe40000410000 */
[C---:B------:R-:W-:Y:S03]  /*15030*/  FMUL.FTZ R113, R3.reuse, R113 ;  /* 0x0000007103717220 */ /* 0x040fe60000410000 */
[C---:B-1----:R-:W-:Y:S03]  /*15040*/  HMMA.16816.F32.BF16 R108, R152.reuse, R132, R108 ;  /* 0x00000084986c723c */ /* 0x042fe6000004186c */
[C---:B------:R-:W-:Y:S02]  /*15050*/  FMUL.FTZ R114, R2.reuse, R114 ;  /* 0x0000007202727220 */ /* 0x040fe40000410000 */
[C---:B------:R-:W-:Y:S02]  /*15060*/  FMUL.FTZ R115, R2.reuse, R115 ;  /* 0x0000007302737220 */ /* 0x040fe40000410000 */
[C---:B------:R-:W-:Y:S02]  /*15070*/  FMUL.FTZ R116, R3.reuse, R116 ;  /* 0x0000007403747220 */ /* 0x040fe40000410000 */
[C---:B------:R-:W-:Y:S03]  /*15080*/  FMUL.FTZ R117, R3.reuse, R117 ;  /* 0x0000007503757220 */ /* 0x040fe60000410000 */
[C---:B------:R-:W-:Y:S01]  /*15090*/  HMMA.16816.F32.BF16 R112, R152.reuse, R134, R112 ;  /* 0x000000869870723c */ /* 0x040fe20000041870 */
[----:B------:R-:W1:Y:S02]  /*150a0*/  LDSM.16.MT88.4 R132, [R211+0x8880] ;  /* 0x00888000d384783b */ /* 0x000e640000004200 */
[C---:B------:R-:W-:Y:S02]  /*150b0*/  FMUL.FTZ R118, R2.reuse, R118 ;  /* 0x0000007602767220 */ /* 0x040fe40000410000 */
[C---:B------:R-:W-:Y:S02]  /*150c0*/  FMUL.FTZ R119, R2.reuse, R119 ;  /* 0x0000007702777220 */ /* 0x040fe40000410000 */
[C---:B------:R-:W-:Y:S02]  /*150d0*/  FMUL.FTZ R120, R3.reuse, R120 ;  /* 0x0000007803787220 */ /* 0x040fe40000410000 */
[C---:B------:R-:W-:Y:S03]  /*150e0*/  FMUL.FTZ R121, R3.reuse, R121 ;  /* 0x0000007903797220 */ /* 0x040fe60000410000 */
[C---:B--2---:R-:W-:Y:S03]  /*150f0*/  HMMA.16816.F32.BF16 R116, R152.reuse, R140, R116 ;  /* 0x0000008c9874723c */ /* 0x044fe60000041874 */
[C---:B------:R-:W-:Y:S02]  /*15100*/  FMUL.FTZ R122, R2.reuse, R122 ;  /* 0x0000007a027a7220 */ /* 0x040fe40000410000 */
[C---:B------:R-:W-:Y:S02]  /*15110*/  FMUL.FTZ R123, R2.reuse, R123 ;  /* 0x0000007b027b7220 */ /* 0x040fe40000410000 */
[C---:B------:R-:W-:Y:S02]  /*15120*/  FMUL.FTZ R124, R3.reuse, R124 ;  /* 0x0000007c037c7220 */ /* 0x040fe40000410000 */
[C---:B------:R-:W-:Y:S03]  /*15130*/  FMUL.FTZ R125, R3.reuse, R125 ;  /* 0x0000007d037d7220 */ /* 0x040fe60000410000 */
[C---:B------:R-:W-:Y:S03]  /*15140*/  HMMA.16816.F32.BF16 R120, R152.reuse, R142, R120 ;  /* 0x0000008e9878723c */ /* 0x040fe60000041878 */
[C---:B------:R-:W-:Y:S02]  /*15150*/  FMUL.FTZ R126, R2.reuse, R126 ;  /* 0x0000007e027e7220 */ /* 0x040fe40000410000 */
[C---:B------:R-:W-:Y:S02]  /*15160*/  FMUL.FTZ R127, R2.reuse, R127 ;  /* 0x0000007f027f7220 */ /* 0x040fe40000410000 */
[C---:B------:R-:W-:Y:S02]  /*15170*/  FMUL.FTZ R128, R3.reuse, R128 ;  /* 0x0000008003807220 */ /* 0x040fe40000410000 */
[C---:B------:R-:W-:Y:S03]  /*15180*/  FMUL.FTZ R129, R3.reuse, R129 ;  /* 0x0000008103817220 */ /* 0x040fe60000410000 */
[C---:B----4-:R-:W-:Y:S03]  /*15190*/  HMMA.16816.F32.BF16 R124, R152.reuse, R136, R124 ;  /* 0x00000088987c723c */ /* 0x050fe6000004187c */
[C---:B------:R-:W-:Y:S02]  /*151a0*/  FMUL.FTZ R130, R2.reuse, R130 ;  /* 0x0000008202827220 */ /* 0x040fe40000410000 */
[C---:B------:R-:W-:Y:S02]  /*151b0*/  FMUL.FTZ R131, R2.reuse, R131 ;  /* 0x0000008302837220 */ /* 0x040fe40000410000 */
[----:B------:R-:W-:Y:S01]  /*151c0*/  FFMA.FTZ R230, R3, R226, R230 ;  /* 0x000000e203e67223 */ /* 0x000fe200000100e6 */
[----:B------:R-:W-:Y:S01]  /*151d0*/  MOV R3, R0 ;  /* 0x0000000000037202 */ /* 0x000fe20000000f00 */
[----:B------:R-:W-:Y:S03]  /*151e0*/  FFMA.FTZ R235, R2, R225, R235 ;  /* 0x000000e102eb7223 */ /* 0x000fe600000100eb */
[----:B------:R-:W-:Y:S03]  /*151f0*/  HMMA.16816.F32.BF16 R128, R152, R138, R128 ;  /* 0x0000008a9880723c */ /* 0x000fe60000041880 */
[----:B------:R-:W-:Y:S01]  /*15200*/  FADD.FTZ R151, R151, R230 ;  /* 0x000000e697977221 */ /* 0x000fe20000010000 */
[----:B------:R-:W-:Y:S01]  /*15210*/  MOV R2, R148 ;  /* 0x0000009400027202 */ /* 0x000fe20000000f00 */
[----:B------:R-:W-:Y:S02]  /*15220*/  FADD.FTZ R234, R234, R235 ;  /* 0x000000ebeaea7221 */ /* 0x000fe40000010000 */
[----:B------:R-:W-:Y:S01]  /*15230*/  F2FP.BF16.PACK_AB R152, R237, R236 ;  /* 0x000000eced98723e */ /* 0x000fe200000010ff */
[----:B------:R-:W-:Y:S01]  /*15240*/  FADD.FTZ R150, R150, R151 ;  /* 0x0000009796967221 */ /* 0x000fe20000010000 */
[----:B---3--:R-:W-:Y:S03]  /*15250*/  F2FP.BF16.PACK_AB R154, R239, R238 ;  /* 0x000000eeef9a723e */ /* 0x008fe600000010ff */
[----:B-----5:R-:W-:Y:S01]  /*15260*/  F2FP.BF16.PACK_AB R153, R241, R240 ;  /* 0x000000f0f199723e */ /* 0x020fe200000010ff */
[----:B------:R-:W-:Y:S01]  /*15270*/  FADD.FTZ R231, R231, R150 ;  /* 0x00000096e7e77221 */ /* 0x000fe20000010000 */
[----:B------:R-:W-:Y:S03]  /*15280*/  F2FP.BF16.PACK_AB R155, R149, R242 ;  /* 0x000000f2959b723e */ /* 0x000fe600000010ff */
[----:B------:R-:W-:Y:S04]  /*15290*/  FADD.FTZ R236, R236, R231 ;  /* 0x000000e7ecec7221 */ /* 0x000fe80000010000 */
[C---:B-1----:R-:W-:Y:S01]  /*152a0*/  HMMA.16816.F32.BF16 R144, R152.reuse, R132, R4 ;  /* 0x000000849890723c */ /* 0x042fe20000041804 */
[----:B------:R-:W1:Y:S02]  /*152b0*/  LDSM.16.MT88.4 R4, [R211+0x9880] ;  /* 0x00988000d304783b */ /* 0x000e640000004200 */
[----:B------:R-:W-:Y:S04]  /*152c0*/  FADD.FTZ R237, R237, R236 ;  /* 0x000000eceded7221 */ /* 0x000fe80000010000 */
[----:B------:R-:W-:Y:S01]  /*152d0*/  FADD.FTZ R226, R238, R237 ;  /* 0x000000edeee27221 */ /* 0x000fe20000010000 */
[C---:B------:R-:W-:Y:S01]  /*152e0*/  HMMA.16816.F32.BF16 R140, R152.reuse, R134, R8 ;  /* 0x00000086988c723c */ /* 0x040fe20000041808 */
[----:B------:R-:W2:Y:S03]  /*152f0*/  LDSM.16.MT88.4 R8, [R205+0x9880] ;  /* 0x00988000cd08783b */ /* 0x000ea60000004200 */
[----:B------:R-:W-:Y:S04]  /*15300*/  FADD.FTZ R226, R239, R226 ;  /* 0x000000e2efe27221 */ /* 0x000fe80000010000 */
[C---:B------:R-:W-:Y:S01]  /*15310*/  HMMA.16816.F32.BF16 R136, R152.reuse, R156, R12 ;  /* 0x0000009c9888723c */ /* 0x040fe2000004180c */
[----:B------:R-:W3:Y:S07]  /*15320*/  LDSM.16.MT88.4 R12, [R205+0xa880] ;  /* 0x00a88000cd0c783b */ /* 0x000eee0000004200 */
[C---:B------:R-:W-:Y:S01]  /*15330*/  HMMA.16816.F32.BF16 R132, R152.reuse, R158, R16 ;  /* 0x0000009e9884723c */ /* 0x040fe20000041810 */
[----:B------:R-:W4:Y:S07]  /*15340*/  LDSM.16.MT88.4 R16, [R205+0xb880] ;  /* 0x00b88000cd10783b */ /* 0x000f2e0000004200 */
[C---:B------:R-:W-:Y:S01]  /*15350*/  HMMA.16816.F32.BF16 R20, R152.reuse, R160, R20 ;  /* 0x000000a09814723c */ /* 0x040fe20000041814 */
[----:B------:R-:W5:Y:S07]  /*15360*/  LDSM.16.MT88.4 R156, [R204+0xb880] ;  /* 0x00b88000cc9c783b */ /* 0x000f6e0000004200 */
[C---:B------:R-:W-:Y:S08]  /*15370*/  HMMA.16816.F32.BF16 R24, R152.reuse, R162, R24 ;  /* 0x000000a29818723c */ /* 0x040ff00000041818 */
[C---:B------:R-:W-:Y:S08]  /*15380*/  HMMA.16816.F32.BF16 R28, R152.reuse, R164, R28 ;  /* 0x000000a4981c723c */ /* 0x040ff0000004181c */
[C---:B------:R-:W-:Y:S08]  /*15390*/  HMMA.16816.F32.BF16 R32, R152.reuse, R166, R32 ;  /* 0x000000a69820723c */ /* 0x040ff00000041820 */
[C---:B-1----:R-:W-:Y:S07]  /*153a0*/  HMMA.16816.F32.BF16 R36, R152.reuse, R4, R36 ;  /* 0x000000049824723c */ /* 0x042fee0000041824 */
[----:B------:R-:W-:Y:S01]  /*153b0*/  FADD.FTZ R5, R233, R234 ;  /* 0x000000eae9057221 */ /* 0x000fe20000010000 */
[C---:B------:R-:W-:Y:S04]  /*153c0*/  HMMA.16816.F32.BF16 R40, R152.reuse, R6, R40 ;  /* 0x000000069828723c */ /* 0x040fe80000041828 */
[----:B------:R-:W-:Y:S04]  /*153d0*/  FADD.FTZ R5, R232, R5 ;  /* 0x00000005e8057221 */ /* 0x000fe80000010000 */
[C---:B------:R-:W-:Y:S04]  /*153e0*/  HMMA.16816.F32.BF16 R44, R152.reuse, R168, R44 ;  /* 0x000000a8982c723c */ /* 0x040fe8000004182c */
[----:B------:R-:W-:Y:S04]  /*153f0*/  FADD.FTZ R240, R240, R5 ;  /* 0x00000005f0f07221 */ /* 0x000fe80000010000 */
[C---:B------:R-:W-:Y:S04]  /*15400*/  HMMA.16816.F32.BF16 R48, R152.reuse, R170, R48 ;  /* 0x000000aa9830723c */ /* 0x040fe80000041830 */
[----:B------:R-:W-:Y:S04]  /*15410*/  FADD.FTZ R241, R241, R240 ;  /* 0x000000f0f1f17221 */ /* 0x000fe80000010000 */
[C---:B--2---:R-:W-:Y:S04]  /*15420*/  HMMA.16816.F32.BF16 R52, R152.reuse, R8, R52 ;  /* 0x000000089834723c */ /* 0x044fe80000041834 */
        /* <DEDUP_REMOVED lines=9> */
[C---:B---3--:R-:W-:Y:S08]  /*154c0*/  HMMA.16816.F32.BF16 R84, R152.reuse, R12, R84 ;  /* 0x0000000c9854723c */ /* 0x048ff00000041854 */
[C---:B------:R-:W-:Y:S08]  /*154d0*/  HMMA.16816.F32.BF16 R88, R152.reuse, R14, R88 ;  /* 0x0000000e9858723c */ /* 0x040ff00000041858 */
[C---:B------:R-:W-:Y:S08]  /*154e0*/  HMMA.16816.F32.BF16 R92, R152.reuse, R184, R92 ;  /* 0x000000b8985c723c */ /* 0x040ff0000004185c */
[C---:B------:R-:W-:Y:S08]  /*154f0*/  HMMA.16816.F32.BF16 R96, R152.reuse, R186, R96 ;  /* 0x000000ba9860723c */ /* 0x040ff00000041860 */
[C---:B------:R-:W-:Y:S08]  /*15500*/  HMMA.16816.F32.BF16 R100, R152.reuse, R188, R100 ;  /* 0x000000bc9864723c */ /* 0x040ff00000041864 */
[C---:B------:R-:W-:Y:S08]  /*15510*/  HMMA.16816.F32.BF16 R104, R152.reuse, R190, R104 ;  /* 0x000000be9868723c */ /* 0x040ff00000041868 */
[C---:B------:R-:W-:Y:S08]  /*15520*/  HMMA.16816.F32.BF16 R108, R152.reuse, R192, R108 ;  /* 0x000000c0986c723c */ /* 0x040ff0000004186c */
[C---:B------:R-:W-:Y:S08]  /*15530*/  HMMA.16816.F32.BF16 R112, R152.reuse, R194, R112 ;  /* 0x000000c29870723c */ /* 0x040ff00000041870 */
[C---:B----4-:R-:W-:Y:S08]  /*15540*/  HMMA.16816.F32.BF16 R116, R152.reuse, R16, R116 ;  /* 0x000000109874723c */ /* 0x050ff00000041874 */
[C---:B------:R-:W-:Y:S08]  /*15550*/  HMMA.16816.F32.BF16 R120, R152.reuse, R18, R120 ;  /* 0x000000129878723c */ /* 0x040ff00000041878 */
[C---:B-----5:R-:W-:Y:S08]  /*15560*/  HMMA.16816.F32.BF16 R124, R152.reuse, R156, R124 ;  /* 0x0000009c987c723c */ /* 0x060ff0000004187c */
[----:B------:R-:W-:Y:S01]  /*15570*/  HMMA.16816.F32.BF16 R128, R152, R158, R128 ;  /* 0x0000009e9880723c */ /* 0x000fe20000041880 */
[----:B------:R-:W-:-:S07]  /*15580*/  @P0 BRA `(.L_x_436) ;  /* 0xffffd5f000000947 */ /* 0x000fce000383ffff */
.L_x_427:
[----:B------:R-:W1:Y:S01]  /*15590*/  S2UR UR8, SR_CTAID.X ;  /* 0x00000000000879c3 */ /* 0x000e620000002500 */
[----:B------:R-:W-:Y:S01]  /*155a0*/  ULDC.64 UR4, c[0x0][0x2c8] ;  /* 0x0000b20000047ab9 */ /* 0x000fe20000000a00 */
[----:B------:R-:W-:Y:S01]  /*155b0*/  PLOP3.LUT P0, PT, PT, PT, UP2, 0x40, 0x0 ;  /* 0x000000000000781c */ /* 0x000fe20003f0e828 */
[----:B-1----:R-:W-:-:S04]  /*155c0*/  ULEA UR8, UR8, 0x7f, 0x7 ;  /* 0x0000007f08087891 */ /* 0x002fc8000f8e383f */
        /* <DEDUP_REMOVED lines=18> */
.L_x_438:
[----:B------:R-:W-:Y:S02]  /*156f0*/  ULDC UR4, c[0x0][0x32c] ;  /* 0x0000cb0000047ab9 */ /* 0x000fe40000000800 */
[----:B------:R-:W-:-:S03]  /*15700*/  UISETP.NE.AND UP0, UPT, UR4, 0x1, UPT ;  /* 0x000000010400788c */ /* 0x000fc6000bf05270 */
[----:B------:R-:W-:Y:S02]  /*15710*/  ULDC.64 UR4, c[0x0][0x330] ;  /* 0x0000cc0000047ab9 */ /* 0x000fe40000000a00 */
[----:B------:R-:W-:-:S06]  /*15720*/  UIMAD.WIDE.U32 UR10, UR9, UR4, URZ ;  /* 0x00000004090a72a5 */ /* 0x000fcc000f8e003f */
[----:B------:R-:W-:Y:S02]  /*15730*/  @UP0 USHF.R.U32.HI UR9, URZ, UR5, UR11 ;  /* 0x000000053f090299 */ /* 0x000fe4000801160b */
.L_x_439:
[----:B------:R-:W-:Y:S02]  /*15740*/  ULDC UR4, c[0x0][0x32c] ;  /* 0x0000cb0000047ab9 */ /* 0x000fe40000000800 */
[----:B------:R-:W-:-:S04]  /*15750*/  UIMAD UR4, UR9, UR4, URZ ;  /* 0x00000004090472a4 */ /* 0x000fc8000f8e023f */
[----:B------:R-:W-:-:S04]  /*15760*/  UISETP.LT.AND UP0, UPT, UR8, UR4, UPT ;  /* 0x000000040800728c */ /* 0x000fc8000bf01270 */
[----:B------:R-:W-:-:S04]  /*15770*/  USEL UR8, UR8, UR4, !UP0 ;  /* 0x0000000408087287 */ /* 0x000fc8000c000000 */
.L_x_437:
[----:B------:R-:W-:-:S04]  /*15780*/  UIADD3 UR8, UR8, 0x1f, URZ ;  /* 0x0000001f08087890 */ /* 0x000fc8000fffe03f */
        /* <DEDUP_REMOVED lines=8> */
[----:B------:R-:W-:Y:S01]  /*15810*/  MOV R149, R148 ;  /* 0x0000009400957202 */ /* 0x000fe20000000f00 */
[----:B------:R-:W-:Y:S01]  /*15820*/  UMOV UR12, UR13 ;  /* 0x0000000d000c7c82 */ /* 0x000fe20008000000 */
[----:B------:R-:W-:Y:S01]  /*15830*/  MOV R3, R0 ;  /* 0x0000000000037202 */ /* 0x000fe20000000f00 */
[----:B------:R-:W-:Y:S02]  /*15840*/  ULDC.64 UR8, c[0x0][0x208] ;  /* 0x0000820000087ab9 */ /* 0x000fe40000000a00 */
[----:B------:R-:W-:Y:S02]  /*15850*/  ULDC.64 UR4, c[0x0][0x1e0] ;  /* 0x0000780000047ab9 */ /* 0x000fe40000000a00 */
.L_x_441:
[----:B------:R-:W-:Y:S01]  /*15860*/  UISETP.GT.AND UP0, UPT, UR6, UR12, UPT ;  /* 0x0000000c0600728c */ /* 0x000fe2000bf04270 */
[----:B------:R-:W-:Y:S04]  /*15870*/  DEPBAR.LE SB0, 0x0 ;  /* 0x000080000000791a */ /* 0x000fe80000000000 */
[----:B------:R-:W-:Y:S01]  /*15880*/  BAR.SYNC.DEFER_BLOCKING 0x0 ;  /* 0x0000000000007b1d */ /* 0x000fe20000010000 */
[----:B------:R-:W-:Y:S01]  /*15890*/  PLOP3.LUT P0, PT, PT, PT, UP0, 0x80, 0x0 ;  /* 0x000000000000781c */ /* 0x000fe20003f0f008 */
[----:B------:R-:W-:Y:S01]  /*158a0*/  UIADD3 UR13, UR12, -0x1, URZ ;  /* 0xffffffff0c0d7890 */ /* 0x000fe2000fffe03f */
[----:B------:R-:W-:Y:S02]  /*158b0*/  PLOP3.LUT P2, PT, PT, PT, UP0, 0x80, 0x0 ;  /* 0x000000000000781c */ /* 0x000fe40003f4f008 */
[----:B------:R-:W-:Y:S01]  /*158c0*/  PLOP3.LUT P1, PT, PT, PT, UP0, 0x80, 0x0 ;  /* 0x000000000000781c */ /* 0x000fe20003f2f008 */
[----:B------:R-:W-:Y:S01]  /*158d0*/  @!UP0 UIMAD.WIDE.U32 UR14, UR12, UR8, URZ ;  /* 0x000000080c0e82a5 */ /* 0x000fe2000f8e003f */
[----:B------:R-:W-:Y:S01]  /*158e0*/  PLOP3.LUT P3, PT, PT, PT, UP0, 0x80, 0x0 ;  /* 0x000000000000781c */ /* 0x000fe20003f6f008 */
[----:B------:R-:W-:Y:S01]  /*158f0*/  @!UP0 USHF.R.S32.HI UR11, URZ, 0x1f, UR12 ;  /* 0x0000001f3f0b8899 */ /* 0x000fe2000801140c */
[C---:B------:R-:W-:Y:S02]  /*15900*/  LOP3.LUT P3, RZ, R215.reuse, 0x4, RZ, 0xc0, !PT ;  /* 0x00000004d7ff7812 */ /* 0x040fe4000786c0ff */
[C---:B------:R-:W-:Y:S01]  /*15910*/  LOP3.LUT P5, RZ, R215.reuse, 0x2, RZ, 0xc0, !PT ;  /* 0x00000002d7ff7812 */ /* 0x040fe200078ac0ff */
[----:B------:R-:W-:Y:S01]  /*15920*/  @!UP0 UIMAD UR11, UR11, UR8, URZ ;  /* 0x000000080b0b82a4 */ /* 0x000fe2000f8e023f */
[----:B------:R-:W-:Y:S02]  /*15930*/  MOV R4, UR14 ;  /* 0x0000000e00047c02 */ /* 0x000fe40008000f00 */
[----:B------:R-:W-:Y:S01]  /*15940*/  MOV R5, UR15 ;  /* 0x0000000f00057c02 */ /* 0x000fe20008000f00 */
[----:B------:R-:W-:Y:S01]  /*15950*/  @!UP0 UIMAD UR11, UR12, UR9, UR11 ;  /* 0x000000090c0b82a4 */ /* 0x000fe2000f8e020b */
[----:B------:R-:W-:Y:S02]  /*15960*/  @!P0 LEA R0, P0, R4, R228, 0x5 ;  /* 0x000000e404008211 */ /* 0x000fe400078028ff */
[C---:B------:R-:W-:Y:S01]  /*15970*/  LOP3.LUT P4, RZ, R215.reuse, 0x1, RZ, 0xc0, !PT ;  /* 0x00000001d7ff7812 */ /* 0x040fe2000788c0ff */
[----:B------:R-:W-:Y:S01]  /*15980*/  @!UP0 UIADD3 UR11, UR15, UR11, URZ ;  /* 0x0000000b0f0b8290 */ /* 0x000fe2000fffe03f */
[----:B------:R-:W-:Y:S01]  /*15990*/  @!P1 LEA R150, P1, R0, c[0x0][0x1f8], 0x1 ;  /* 0x00007e0000969a11 */ /* 0x000fe200078208ff */
[----:B------:R-:W-:Y:S04]  /*159a0*/  LDSM.16.M88.4 R16, [R214+0x10080] ;  /* 0x01008000d610783b */ /* 0x000fe80000000200 */
[----:B------:R-:W-:Y:S04]  /*159b0*/  MOV R151, UR11 ;  /* 0x0000000b00977c02 */ /* 0x000fe80008000f00 */
[----:B------:R-:W-:Y:S01]  /*159c0*/  @!P2 LEA.HI.X R151, R4, R221, R151, 0x5, P0 ;  /* 0x000000dd0497a211 */ /* 0x000fe200000f2c97 */
[----:B------:R-:W1:Y:S01]  /*159d0*/  LDSM.16.M88.4 R8, [R213+0xc080] ;  /* 0x00c08000d508783b */ /* 0x000e620000000200 */
[----:B------:R-:W-:Y:S02]  /*159e0*/  PLOP3.LUT P0, PT, PT, PT, UP0, 0x80, 0x0 ;  /* 0x000000000000781c */ /* 0x000fe40003f0f008 */
[----:B------:R-:W-:Y:S05]  /*159f0*/  PLOP3.LUT P2, PT, PT, PT, UP0, 0x80, 0x0 ;  /* 0x000000000000781c */ /* 0x000fea0003f4f008 */
[----:B------:R-:W2:Y:S06]  /*15a00*/  LDSM.16.M88.4 R152, [R213+0xc880] ;  /* 0x00c88000d598783b */ /* 0x000eac0000000200 */
[----:B------:R-:W-:Y:S02]  /*15a10*/  @!P0 LEA.HI.X R151, R0, c[0x0][0x1fc], R151, 0x1, P1 ;  /* 0x00007f0000978a11 */ /* 0x000fe400008f0c97 */
[----:B------:R-:W-:Y:S01]  /*15a20*/  PLOP3.LUT P0, PT, PT, PT, UP0, 0x80, 0x0 ;  /* 0x000000000000781c */ /* 0x000fe20003f0f008 */
[----:B------:R-:W-:Y:S01]  /*15a30*/  LDSM.16.M88.4 R156, [R210+0x10080] ;  /* 0x01008000d29c783b */ /* 0x000fe20000000200 */
[----:B------:R-:W-:Y:S07]  /*15a40*/  PLOP3.LUT P1, PT, PT, PT, UP0, 0x80, 0x0 ;  /* 0x000000000000781c */ /* 0x000fee0003f2f008 */
[----:B------:R-:W3:Y:S08]  /*15a50*/  LDSM.16.M88.4 R160, [R212] ;  /* 0x00000000d4a0783b */ /* 0x000ef00000000200 */
[----:B------:R-:W4:Y:S01]  /*15a60*/  LDSM.16.M88.4 R164, [R203] ;  /* 0x00000000cba4783b */ /* 0x000f220000000200 */
[C---:B-1----:R-:W-:Y:S07]  /*15a70*/  HMMA.16816.F32.BF16 R4, R16.reuse, R8, RZ ;  /* 0x000000081004723c */ /* 0x042fee00000418ff */
[----:B------:R-:W-:Y:S01]  /*15a80*/  @!PT LDS RZ, [RZ] ;  /* 0x00000000fffff984 */ /* 0x000fe20000000800 */
[----:B------:R-:W-:Y:S01]  /*15a90*/  @!PT LDS RZ, [RZ] ;  /* 0x00000000fffff984 */ /* 0x000fe20000000800 */
[----:B------:R-:W-:Y:S01]  /*15aa0*/  @!PT LDS RZ, [RZ] ;  /* 0x00000000fffff984 */ /* 0x000fe20000000800 */
[----:B------:R1:W-:Y:S01]  /*15ab0*/  @!P0 LDGSTS.E.BYPASS.LTC128B.128 [R218+0x8080], [R150.64], !P6 ;  /* 0x0808000096da8fae */ /* 0x0003e2000f101d5e */
[----:B------:R-:W-:Y:S01]  /*15ac0*/  PLOP3.LUT P0, PT, PT, PT, UP0, 0x80, 0x0 ;  /* 0x000000000000781c */ /* 0x000fe20003f0f008 */
[----:B------:R-:W-:Y:S01]  /*15ad0*/  UISETP.GT.AND UP0, UPT, UR12, UR6, UPT ;  /* 0x000000060c00728c */ /* 0x000fe2000bf04270 */
[C---:B------:R-:W-:Y:S05]  /*15ae0*/  HMMA.16816.F32.BF16 R8, R16.reuse, R10, RZ ;  /* 0x0000000a1008723c */ /* 0x040fea00000418ff */
[----:B------:R1:W-:Y:S01]  /*15af0*/  @!P2 LDGSTS.E.BYPASS.LTC128B.128 [R218+0x9080], [R150.64+0x80], !P3 ;  /* 0x0908008096daafae */ /* 0x0003e2000d901d5e */
[----:B------:R-:W-:Y:S02]  /*15b00*/  PLOP3.LUT P2, PT, PT, PT, UP0, 0x80, 0x0 ;  /* 0x000000000000781c */ /* 0x000fe40003f4f008 */
[----:B------:R-:W-:Y:S02]  /*15b10*/  PLOP3.LUT P3, PT, PT, PT, UP0, 0x80, 0x0 ;  /* 0x000000000000781c */ /* 0x000fe40003f6f008 */
[----:B------:R-:W-:Y:S01]  /*15b20*/  LOP3.LUT P3, RZ, R215, 0x4, RZ, 0xc0, !PT ;  /* 0x00000004d7ff7812 */ /* 0x000fe2000786c0ff */
[----:B------:R-:W-:Y:S01]  /*15b30*/  @UP0 UIMAD.WIDE.U32 UR14, UR13, UR4, URZ ;  /* 0x000000040d0e02a5 */ /* 0x000fe2000f8e003f */
[C---:B--2---:R-:W-:Y:S01]  /*15b40*/  HMMA.16816.F32.BF16 R12, R16.reuse, R152, RZ ;  /* 0x00000098100c723c */ /* 0x044fe200000418ff */
[----:B------:R1:W-:Y:S01]  /*15b50*/  @!P1 LDGSTS.E.BYPASS.LTC128B.128 [R218+0xa080], [R150.64+0x100], !P5 ;  /* 0x0a08010096da9fae */ /* 0x0003e2000e901d5e */
[----:B------:R-:W-:Y:S01]  /*15b60*/  PLOP3.LUT P1, PT, PT, PT, UP0, 0x80, 0x0 ;  /* 0x000000000000781c */ /* 0x000fe20003f2f008 */
[----:B------:R-:W-:Y:S04]  /*15b70*/  @UP0 USHF.R.S32.HI UR11, URZ, 0x1f, UR13 ;  /* 0x0000001f3f0b0899 */ /* 0x000fe8000801140d */
[----:B------:R-:W-:Y:S01]  /*15b80*/  @UP0 UIMAD UR11, UR11, UR4, URZ ;  /* 0x000000040b0b02a4 */ /* 0x000fe2000f8e023f */
[----:B------:R-:W-:Y:S01]  /*15b90*/  HMMA.16816.F32.BF16 R16, R16, R154, RZ ;  /* 0x0000009a1010723c */ /* 0x000fe200000418ff */
[----:B------:R1:W-:Y:S01]  /*15ba0*/  @!P0 LDGSTS.E.BYPASS.LTC128B.128 [R218+0xb080], [R150.64+0x180], !P4 ;  /* 0x0b08018096da8fae */ /* 0x0003e2000e101d5e */
[----:B------:R-:W-:Y:S01]  /*15bb0*/  PLOP3.LUT P0, PT, PT, PT, UP0, 0x80, 0x0 ;  /* 0x000000000000781c */ /* 0x000fe20003f0f008 */
[----:B------:R-:W-:Y:S04]  /*15bc0*/  @UP0 UIMAD UR11, UR13, UR5, UR11 ;  /* 0x000000050d0b02a4 */ /* 0x000fe8000f8e020b */
[----:B------:R-:W-:Y:S01]  /*15bd0*/  @UP0 UIADD3 UR11, UR15, UR11, URZ ;  /* 0x0000000b0f0b0290 */ /* 0x000fe2000fffe03f */
[C---:B---3--:R-:W-:Y:S01]  /*15be0*/  HMMA.16816.F32.BF16 R4, R156.reuse, R160, R4 ;  /* 0x000000a09c04723c */ /* 0x048fe20000041804 */
[----:B------:R-:W-:Y:S07]  /*15bf0*/  LDSM.16.M88.4 R168, [R209+0x10080] ;  /* 0x01008000d1a8783b */ /* 0x000fee0000000200 */
[C---:B------:R-:W-:Y:S01]  /*15c00*/  HMMA.16816.F32.BF16 R8, R156.reuse, R162, R8 ;  /* 0x000000a29c08723c */ /* 0x040fe20000041808 */
[----:B------:R-:W2:Y:S07]  /*15c10*/  LDSM.16.M88.4 R172, [R208+0xc080] ;  /* 0x00c08000d0ac783b */ /* 0x000eae0000000200 */
[C---:B----4-:R-:W-:Y:S01]  /*15c20*/  HMMA.16816.F32.BF16 R12, R156.reuse, R164, R12 ;  /* 0x000000a49c0c723c */ /* 0x050fe2000004180c */
[----:B------:R-:W3:Y:S07]  /*15c30*/  LDSM.16.M88.4 R152, [R208+0xc880] ;  /* 0x00c88000d098783b */ /* 0x000eee0000000200 */
[----:B------:R-:W-:Y:S01]  /*15c40*/  HMMA.16816.F32.BF16 R16, R156, R166, R16 ;  /* 0x000000a69c10723c */ /* 0x000fe20000041810 */
        /* <DEDUP_REMOVED lines=100> */
[----:B------:R-:W3:Y:S01]  /*16290*/  MUFU.TANH R158, R158 ;  /* 0x0000009e009e7308 */ /* 0x000ee20000002400 */
[----:B------:R-:W-:Y:S01]  /*162a0*/  FMUL.FTZ R2, R6, c[0x0][0x320] ;  /* 0x0000c80006027a20 */ /* 0x000fe20000410000 */
[C---:B--2---:R-:W-:Y:S03]  /*162b0*/  HMMA.16816.F32.BF16 R12, R176.reuse, R152, R12 ;  /* 0x00000098b00c723c */ /* 0x044fe6000004180c */
[----:B------:R-:W-:Y:S02]  /*162c0*/  FMUL.FTZ R9, R9, c[0x0][0x320] ;  /* 0x0000c80009097a20 */ /* 0x000fe40000410000 */
[----:B------:R-:W-:Y:S03]  /*162d0*/  FMUL.FTZ R10, R10, c[0x0][0x320] ;  /* 0x0000c8000a0a7a20 */ /* 0x000fe60000410000 */
[----:B------:R3:W-:Y:S01]  /*162e0*/  MUFU.TANH R152, R9 ;  /* 0x0000000900987308 */ /* 0x0007e20000002400 */
[----:B------:R-:W-:Y:S03]  /*162f0*/  HMMA.16816.F32.BF16 R16, R176, R154, R16 ;  /* 0x0000009ab010723c */ /* 0x000fe60000041810 */
[----:B------:R-:W-:Y:S02]  /*16300*/  FMUL.FTZ R0, R8, c[0x0][0x320] ;  /* 0x0000c80008007a20 */ /* 0x000fe40000410000 */
[----:B------:R-:W-:Y:S04]  /*16310*/  FMUL.FTZ R11, R11, c[0x0][0x320] ;  /* 0x0000c8000b0b7a20 */ /* 0x000fe80000410000 */
[----:B------:R-:W2:Y:S06]  /*16320*/  MUFU.TANH R156, R156 ;  /* 0x0000009c009c7308 */ /* 0x000eac0000002400 */
[----:B------:R-:W-:Y:S01]  /*16330*/  FMUL.FTZ R168, R12, c[0x0][0x320] ;  /* 0x0000c8000ca87a20 */ /* 0x000fe20000410000 */
[----:B------:R-:W-:Y:S01]  /*16340*/  MOV R12, UR14 ;  /* 0x0000000e000c7c02 */ /* 0x000fe20008000f00 */
[----:B------:R-:W-:Y:S02]  /*16350*/  FMUL.FTZ R14, R14, c[0x0][0x320] ;  /* 0x0000c8000e0e7a20 */ /* 0x000fe40000410000 */
[----:B------:R-:W4:Y:S01]  /*16360*/  MUFU.TANH R8, R0 ;  /* 0x0000000000087308 */ /* 0x000f220000002400 */
[----:B------:R-:W-:Y:S02]  /*16370*/  FMUL.FTZ R13, R13, c[0x0][0x320] ;  /* 0x0000c8000d0d7a20 */ /* 0x000fe40000410000 */
[----:B------:R-:W-:Y:S01]  /*16380*/  FMUL.FTZ R15, R15, c[0x0][0x320] ;  /* 0x0000c8000f0f7a20 */ /* 0x000fe20000410000 */
[----:B---3--:R-:W-:Y:S01]  /*16390*/  FMNMX.FTZ R9, R158, R3, !PT ;  /* 0x000000039e097209 */ /* 0x008fe20007810000 */
[----:B------:R-:W-:Y:S02]  /*163a0*/  FMUL.FTZ R164, R16, c[0x0][0x320] ;  /* 0x0000c80010a47a20 */ /* 0x000fe40000410000 */
[----:B------:R-:W-:Y:S02]  /*163b0*/  FMUL.FTZ R17, R17, c[0x0][0x320] ;  /* 0x0000c80011117a20 */ /* 0x000fe40000410000 */
[----:B------:R-:W-:Y:S01]  /*163c0*/  FMUL.FTZ R18, R18, c[0x0][0x320] ;  /* 0x0000c80012127a20 */ /* 0x000fe20000410000 */
[----:B------:R-:W3:Y:S01]  /*163d0*/  MUFU.TANH R6, R2 ;  /* 0x0000000200067308 */ /* 0x000ee20000002400 */
[----:B------:R-:W-:Y:S01]  /*163e0*/  FMUL.FTZ R19, R19, c[0x0][0x320] ;  /* 0x0000c80013137a20 */ /* 0x000fe20000410000 */
[----:B--2---:R-:W-:Y:S08]  /*163f0*/  FMNMX.FTZ R9, R156, R9, !PT ;  /* 0x000000099c097209 */ /* 0x004ff00007810000 */
[----:B------:R-:W2:Y:S01]  /*16400*/  MUFU.TANH R157, R157 ;  /* 0x0000009d009d7308 */ /* 0x000ea20000002400 */
[----:B----4-:R-:W-:Y:S04]  /*16410*/  FMNMX.FTZ R9, R8, R9, !PT ;  /* 0x0000000908097209 */ /* 0x010fe80007810000 */
[----:B------:R-:W-:Y:S05]  /*16420*/  FMNMX.FTZ R9, R152, R9, !PT ;  /* 0x0000000998097209 */ /* 0x000fea0007810000 */
[----:B------:R-:W4:Y:S01]  /*16430*/  MUFU.TANH R153, R10 ;  /* 0x0000000a00997308 */ /* 0x000f220000002400 */
[----:B---3--:R-:W-:Y:S09]  /*16440*/  FMNMX.FTZ R0, R6, R149, !PT ;  /* 0x0000009506007209 */ /* 0x008ff20007810000 */
[----:B------:R-:W3:Y:S01]  /*16450*/  MUFU.TANH R168, R168 ;  /* 0x000000a800a87308 */ /* 0x000ee20000002400 */
[----:B--2---:R-:W-:Y:S09]  /*16460*/  FMNMX.FTZ R0, R157, R0, !PT ;  /* 0x000000009d007209 */ /* 0x004ff20007810000 */
[----:B------:R-:W2:Y:S01]  /*16470*/  MUFU.TANH R11, R11 ;  /* 0x0000000b000b7308 */ /* 0x000ea20000002400 */
[----:B----4-:R-:W-:Y:S09]  /*16480*/  FMNMX.FTZ R0, R153, R0, !PT ;  /* 0x0000000099007209 */ /* 0x010ff20007810000 */
        /* <DEDUP_REMOVED lines=10> */
[----:B-1----:R-:W1:Y:S01]  /*16530*/  MUFU.TANH R151, R18 ;  /* 0x0000001200977308 */ /* 0x002e620000002400 */
[----:B----4-:R-:W-:Y:S09]  /*16540*/  FMNMX.FTZ R9, R164, R9, !PT ;  /* 0x00000009a4097209 */ /* 0x010ff20007810000 */
[----:B------:R-:W2:Y:S01]  /*16550*/  MUFU.TANH R150, R19 ;  /* 0x0000001300967308 */ /* 0x000ea20000002400 */
[----:B---3--:R-:W-:Y:S05]  /*16560*/  FMNMX.FTZ R4, R162, R9, !PT ;  /* 0x00000009a2047209 */ /* 0x008fea0007810000 */
[----:B------:R-:W3:Y:S01]  /*16570*/  SHFL.BFLY PT, R15, R4, 0x2, 0x1f ;  /* 0x0c401f00040f7f89 */ /* 0x000ee200000e0000 */
[----:B-1----:R-:W-:Y:S04]  /*16580*/  FMNMX.FTZ R9, R151, R0, !PT ;  /* 0x0000000097097209 */ /* 0x002fe80007810000 */
[----:B--2---:R-:W-:Y:S05]  /*16590*/  FMNMX.FTZ R7, R150, R9, !PT ;  /* 0x0000000996077209 */ /* 0x004fea0007810000 */
[----:B------:R-:W1:Y:S01]  /*165a0*/  SHFL.BFLY PT, R0, R7, 0x2, 0x1f ;  /* 0x0c401f0007007f89 */ /* 0x000e6200000e0000 */
[----:B---3--:R-:W-:Y:S07]  /*165b0*/  FMNMX.FTZ R13, R4, R15, !PT ;  /* 0x0000000f040d7209 */ /* 0x008fee0007810000 */
[----:B------:R-:W2:Y:S01]  /*165c0*/  SHFL.BFLY PT, R2, R13, 0x1, 0x1f ;  /* 0x0c201f000d027f89 */ /* 0x000ea200000e0000 */
[----:B-1----:R-:W-:Y:S02]  /*165d0*/  FMNMX.FTZ R5, R7, R0, !PT ;  /* 0x0000000007057209 */ /* 0x002fe40007810000 */
[----:B------:R-:W-:Y:S05]  /*165e0*/  MOV R7, UR11 ;  /* 0x0000000b00077c02 */ /* 0x000fea0008000f00 */
[----:B------:R-:W1:Y:S01]  /*165f0*/  SHFL.BFLY PT, R148, R5, 0x1, 0x1f ;  /* 0x0c201f0005947f89 */ /* 0x000e6200000e0000 */
[----:B--2---:R-:W-:Y:S02]  /*16600*/  FMNMX.FTZ R0, R13, R2, !PT ;  /* 0x000000020d007209 */ /* 0x004fe40007810000 */
[----:B------:R-:W-:Y:S03]  /*16610*/  MOV R13, UR15 ;  /* 0x0000000f000d7c02 */ /* 0x000fe60008000f00 */
[C---:B------:R-:W-:Y:S02]  /*16620*/  FADD.FTZ R2, -R0.reuse, R3 ;  /* 0x0000000300027221 */ /* 0x040fe40000010100 */
[----:B------:R-:W-:Y:S02]  /*16630*/  FMUL.FTZ R165, R0, c[0x0][0x2d0] ;  /* 0x0000b40000a57a20 */ /* 0x000fe40000410000 */
[----:B------:R-:W-:Y:S02]  /*16640*/  FMUL.FTZ R3, R2, c[0x0][0x2d0] ;  /* 0x0000b40002037a20 */ /* 0x000fe40000410000 */
[--C-:B------:R-:W-:Y:S02]  /*16650*/  FFMA.FTZ R236, R158, c[0x0][0x2d0], -R165.reuse ;  /* 0x0000b4009eec7a23 */ /* 0x100fe400000108a5 */
[--C-:B------:R-:W-:Y:S02]  /*16660*/  FFMA.FTZ R233, R156, c[0x0][0x2d0], -R165.reuse ;  /* 0x0000b4009ce97a23 */ /* 0x100fe400000108a5 */
[--C-:B------:R-:W-:Y:S01]  /*16670*/  FFMA.FTZ R231, R152, c[0x0][0x2d0], -R165.reuse ;  /* 0x0000b40098e77a23 */ /* 0x100fe200000108a5 */
[----:B------:R-:W2:Y:S01]  /*16680*/  MUFU.EX2 R3, R3 ;  /* 0x0000000300037308 */ /* 0x000ea20000000800 */
[--C-:B------:R-:W-:Y:S02]  /*16690*/  FFMA.FTZ R234, R8, c[0x0][0x2d0], -R165.reuse ;  /* 0x0000b40008ea7a23 */ /* 0x100fe400000108a5 */
[--C-:B------:R-:W-:Y:S01]  /*166a0*/  FFMA.FTZ R235, R168, c[0x0][0x2d0], -R165.reuse ;  /* 0x0000b400a8eb7a23 */ /* 0x100fe200000108a5 */
[----:B-1----:R-:W-:Y:S01]  /*166b0*/  FMNMX.FTZ R148, R5, R148, !PT ;  /* 0x0000009405947209 */ /* 0x002fe20007810000 */
[--C-:B------:R-:W-:Y:S01]  /*166c0*/  FFMA.FTZ R238, R166, c[0x0][0x2d0], -R165.reuse ;  /* 0x0000b400a6ee7a23 */ /* 0x100fe200000108a5 */
[----:B------:R-:W-:Y:S01]  /*166d0*/  @P0 LEA R5, P0, R12, R216, 0x5 ;  /* 0x000000d80c050211 */ /* 0x000fe200078028ff */
[----:B------:R-:W-:Y:S02]  /*166e0*/  FFMA.FTZ R237, R164, c[0x0][0x2d0], -R165 ;  /* 0x0000b400a4ed7a23 */ /* 0x000fe400000108a5 */
[C---:B------:R-:W-:Y:S01]  /*166f0*/  FADD.FTZ R4, -R148.reuse, R149 ;  /* 0x0000009594047221 */ /* 0x040fe20000010100 */
[----:B------:R-:W-:Y:S01]  /*16700*/  MUFU.EX2 R236, R236 ;  /* 0x000000ec00ec7308 */ /* 0x000fe20000000800 */
[----:B------:R-:W-:Y:S02]  /*16710*/  FMUL.FTZ R160, R148, c[0x0][0x2d0] ;  /* 0x0000b40094a07a20 */ /* 0x000fe40000410000 */
[----:B------:R-:W-:Y:S01]  /*16720*/  FMUL.FTZ R2, R4, c[0x0][0x2d0] ;  /* 0x0000b40004027a20 */ /* 0x000fe20000410000 */
[----:B------:R-:W-:Y:S01]  /*16730*/  @P1 LEA R4, P1, R5, c[0x0][0x1c8], 0x1 ;  /* 0x0000720005041a11 */ /* 0x000fe200078208ff */
[--C-:B------:R-:W-:Y:S02]  /*16740*/  FFMA.FTZ R227, R157, c[0x0][0x2d0], -R160.reuse ;  /* 0x0000b4009de37a23 */ /* 0x100fe400000108a0 */
[--C-:B------:R-:W-:Y:S02]  /*16750*/  FFMA.FTZ R230, R153, c[0x0][0x2d0], -R160.reuse ;  /* 0x0000b40099e67a23 */ /* 0x100fe400000108a0 */
[----:B------:R-:W-:Y:S01]  /*16760*/  @P2 LEA.HI.X R10, R12, R223, R7, 0x5, P0 ;  /* 0x000000df0c0a2211 */ /* 0x000fe200000f2c07 */
[--C-:B------:R-:W-:Y:S01]  /*16770*/  FFMA.FTZ R232, R6, c[0x0][0x2d0], -R160.reuse ;  /* 0x0000b40006e87a23 */ /* 0x100fe200000108a0 */
[----:B------:R-:W-:Y:S01]  /*16780*/  PLOP3.LUT P0, PT, PT, PT, UP0, 0x80, 0x0 ;  /* 0x000000000000781c */ /* 0x000fe20003f0f008 */
[--C-:B------:R-:W-:Y:S01]  /*16790*/  FFMA.FTZ R149, R11, c[0x0][0x2d0], -R160.reuse ;  /* 0x0000b4000b957a23 */ /* 0x100fe200000108a0 */
[----:B------:R-:W-:Y:S01]  /*167a0*/  PLOP3.LUT P2, PT, PT, PT, UP0, 0x80, 0x0 ;  /* 0x000000000000781c */ /* 0x000fe20003f4f008 */
[----:B------:R-:W1:Y:S01]  /*167b0*/  MUFU.EX2 R2, R2 ;  /* 0x0000000200027308 */ /* 0x000e620000000800 */
[C---:B--2---:R-:W-:Y:S02]  /*167c0*/  FMUL.FTZ R8, R3.reuse, R140 ;  /* 0x0000008c03087220 */ /* 0x044fe40000410000 */
[C---:B------:R-:W-:Y:S02]  /*167d0*/  FMUL.FTZ R9, R3.reuse, R141 ;  /* 0x0000008d03097220 */ /* 0x040fe40000410000 */
[C---:B------:R-:W-:Y:S02]  /*167e0*/  FMUL.FTZ R16, R3.reuse, R132 ;  /* 0x0000008403107220 */ /* 0x040fe40000410000 */
[----:B------:R-:W-:Y:S02]  /*167f0*/  FMUL.FTZ R17, R3, R133 ;  /* 0x0000008503117220 */ /* 0x000fe40000410000 */
[----:B------:R-:W-:Y:S01]  /*16800*/  FFMA.FTZ R239, R163, c[0x0][0x2d0], -R160 ;  /* 0x0000b400a3ef7a23 */ /* 0x000fe200000108a0 */
[----:B------:R-:W-:Y:S01]  /*16810*/  @P0 LEA.HI.X R5, R5, c[0x0][0x1cc], R10, 0x1, P1 ;  /* 0x0000730005050a11 */ /* 0x000fe200008f0c0a */
[----:B------:R-:W-:Y:S01]  /*16820*/  MUFU.EX2 R233, R233 ;  /* 0x000000e900e97308 */ /* 0x000fe20000000800 */
[----:B------:R-:W-:Y:S01]  /*16830*/  PLOP3.LUT P0, PT, PT, PT, UP0, 0x80, 0x0 ;  /* 0x000000000000781c */ /* 0x000fe20003f0f008 */
[--C-:B------:R-:W-:Y:S01]  /*16840*/  FFMA.FTZ R242, R161, c[0x0][0x2d0], -R160.reuse ;  /* 0x0000b400a1f27a23 */ /* 0x100fe200000108a0 */
[----:B------:R-:W-:Y:S01]  /*16850*/  PLOP3.LUT P1, PT, PT, PT, UP0, 0x80, 0x0 ;  /* 0x000000000000781c */ /* 0x000fe20003f2f008 */
[----:B------:R-:W-:Y:S02]  /*16860*/  FFMA.FTZ R165, R162, c[0x0][0x2d0], -R165 ;  /* 0x0000b400a2a57a23 */ /* 0x000fe400000108a5 */
[C---:B------:R-:W-:Y:S02]  /*16870*/  FMUL.FTZ R20, R3.reuse, R20 ;  /* 0x0000001403147220 */ /* 0x040fe40000410000 */
[C---:B------:R-:W-:Y:S02]  /*16880*/  FMUL.FTZ R21, R3.reuse, R21 ;  /* 0x0000001503157220 */ /* 0x040fe40000410000 */
[----:B------:R-:W-:Y:S01]  /*16890*/  MUFU.EX2 R234, R234 ;  /* 0x000000ea00ea7308 */ /* 0x000fe20000000800 */
[C---:B------:R-:W-:Y:S02]  /*168a0*/  FMUL.FTZ R24, R3.reuse, R24 ;  /* 0x0000001803187220 */ /* 0x040fe40000410000 */
[C---:B-1----:R-:W-:Y:S01]  /*168b0*/  FMUL.FTZ R6, R2.reuse, R146 ;  /* 0x0000009202067220 */ /* 0x042fe20000410000 */
[----:B------:R1:W-:Y:S01]  /*168c0*/  @P0 LDGSTS.E.BYPASS.LTC128B.128 [R218+0xc080], [R4.64], !P6 ;  /* 0x0c08000004da0fae */ /* 0x0003e2000f101d5e */
[----:B------:R-:W-:Y:S01]  /*168d0*/  PLOP3.LUT P0, PT, PT, PT, UP0, 0x80, 0x0 ;  /* 0x000000000000781c */ /* 0x000fe20003f0f008 */
[C---:B------:R-:W-:Y:S01]  /*168e0*/  FMUL.FTZ R7, R2.reuse, R147 ;  /* 0x0000009302077220 */ /* 0x040fe20000410000 */
[----:B------:R-:W-:Y:S01]  /*168f0*/  UISETP.GT.AND UP0, UPT, UR12, UR10, UPT ;  /* 0x0000000a0c00728c */ /* 0x000fe2000bf04270 */
[C---:B------:R-:W-:Y:S01]  /*16900*/  FMUL.FTZ R10, R2.reuse, R142 ;  /* 0x0000008e020a7220 */ /* 0x040fe20000410000 */
[----:B------:R-:W-:Y:S01]  /*16910*/  UIADD3 UR12, UR12, -0x1, URZ ;  /* 0xffffffff0c0c7890 */ /* 0x000fe2000fffe03f */
[----:B------:R-:W2:Y:S01]  /*16920*/  MUFU.EX2 R231, R231 ;  /* 0x000000e700e77308 */ /* 0x000ea20000000800 */
[C---:B------:R-:W-:Y:S01]  /*16930*/  FMUL.FTZ R11, R2.reuse, R143 ;  /* 0x0000008f020b7220 */ /* 0x040fe20000410000 */
[----:B------:R1:W-:Y:S01]  /*16940*/  @P2 LDGSTS.E.BYPASS.LTC128B.128 [R218+0xd080], [R4.64+0x80], !P3 ;  /* 0x0d08008004da2fae */ /* 0x0003e2000d901d5e */
[C---:B------:R-:W-:Y:S02]  /*16950*/  FMUL.FTZ R18, R2.reuse, R134 ;  /* 0x0000008602127220 */ /* 0x040fe40000410000 */
[C---:B------:R-:W-:Y:S02]  /*16960*/  FMUL.FTZ R19, R2.reuse, R135 ;  /* 0x0000008702137220 */ /* 0x040fe40000410000 */
[C---:B------:R-:W-:Y:S02]  /*16970*/  FMUL.FTZ R22, R2.reuse, R22 ;  /* 0x0000001602167220 */ /* 0x040fe40000410000 */
[C---:B------:R-:W-:Y:S01]  /*16980*/  FMUL.FTZ R23, R2.reuse, R23 ;  /* 0x0000001702177220 */ /* 0x040fe20000410000 */
[----:B------:R1:W-:Y:S01]  /*16990*/  @P1 LDGSTS.E.BYPASS.LTC128B.128 [R218+0xe080], [R4.64+0x100], !P5 ;  /* 0x0e08010004da1fae */ /* 0x0003e2000e901d5e */
[----:B------:R-:W-:Y:S01]  /*169a0*/  MUFU.EX2 R232, R232 ;  /* 0x000000e800e87308 */ /* 0x000fe20000000800 */
[C---:B------:R-:W-:Y:S02]  /*169b0*/  FMUL.FTZ R25, R3.reuse, R25 ;  /* 0x0000001903197220 */ /* 0x040fe40000410000 */
[C---:B------:R-:W-:Y:S02]  /*169c0*/  FMUL.FTZ R26, R2.reuse, R26 ;  /* 0x0000001a021a7220 */ /* 0x040fe40000410000 */
[C---:B------:R-:W-:Y:S02]  /*169d0*/  FMUL.FTZ R27, R2.reuse, R27 ;  /* 0x0000001b021b7220 */ /* 0x040fe40000410000 */
[----:B------:R1:W-:Y:S01]  /*169e0*/  @P0 LDGSTS.E.BYPASS.LTC128B.128 [R218+0xf080], [R4.64+0x180], !P4 ;  /* 0x0f08018004da0fae */ /* 0x0003e2000e101d5e */
[C---:B------:R-:W-:Y:S01]  /*169f0*/  FMUL.FTZ R28, R3.reuse, R28 ;  /* 0x0000001c031c7220 */ /* 0x040fe20000410000 */
[----:B------:R-:W-:Y:S01]  /*16a00*/  PLOP3.LUT P0, PT, PT, PT, UP0, 0x80, 0x0 ;  /* 0x000000000000781c */ /* 0x000fe20003f0f008 */
[----:B------:R-:W3:Y:S01]  /*16a10*/  MUFU.EX2 R227, R227 ;  /* 0x000000e300e37308 */ /* 0x000ee20000000800 */
[----:B------:R-:W-:Y:S01]  /*16a20*/  FMUL.FTZ R29, R3, R29 ;  /* 0x0000001d031d7220 */ /* 0x000fe20000410000 */
[----:B--2---:R-:W-:Y:S01]  /*16a30*/  F2FP.BF16.PACK_AB R146, R231, R234 ;  /* 0x000000eae792723e */ /* 0x004fe200000010ff */
[C---:B------:R-:W-:Y:S02]  /*16a40*/  FMUL.FTZ R30, R2.reuse, R30 ;  /* 0x0000001e021e7220 */ /* 0x040fe40000410000 */
[----:B------:R-:W2:Y:S01]  /*16a50*/  LDSM.16.MT88.4 R12, [R211+0x8080] ;  /* 0x00808000d30c783b */ /* 0x000ea20000004200 */
[C---:B------:R-:W-:Y:S02]  /*16a60*/  FMUL.FTZ R31, R2.reuse, R31 ;  /* 0x0000001f021f7220 */ /* 0x040fe40000410000 */
[C---:B------:R-:W-:Y:S02]  /*16a70*/  FMUL.FTZ R32, R3.reuse, R32 ;  /* 0x0000002003207220 */ /* 0x040fe40000410000 */
[----:B------:R-:W-:Y:S01]  /*16a80*/  MUFU.EX2 R230, R230 ;  /* 0x000000e600e67308 */ /* 0x000fe20000000800 */
[C---:B------:R-:W-:Y:S02]  /*16a90*/  FMUL.FTZ R33, R3.reuse, R33 ;  /* 0x0000002103217220 */ /* 0x040fe40000410000 */
[----:B------:R-:W4:Y:S01]  /*16aa0*/  LDSM.16.MT88.4 R152, [R206+0x8080] ;  /* 0x00808000ce98783b */ /* 0x000f220000004200 */
[C---:B------:R-:W-:Y:S02]  /*16ab0*/  FMUL.FTZ R34, R2.reuse, R34 ;  /* 0x0000002202227220 */ /* 0x040fe40000410000 */
[C---:B------:R-:W-:Y:S02]  /*16ac0*/  FMUL.FTZ R35, R2.reuse, R35 ;  /* 0x0000002302237220 */ /* 0x040fe40000410000 */
[C---:B------:R-:W-:Y:S02]  /*16ad0*/  FMUL.FTZ R36, R3.reuse, R36 ;  /* 0x0000002403247220 */ /* 0x040fe40000410000 */
[----:B------:R-:W5:Y:S01]  /*16ae0*/  MUFU.EX2 R149, R149 ;  /* 0x0000009500957308 */ /* 0x000f620000000800 */
[----:B------:R-:W4:Y:S01]  /*16af0*/  LDSM.16.MT88.4 R156, [R205+0x8080] ;  /* 0x00808000cd9c783b */ /* 0x000f220000004200 */
[C---:B------:R-:W-:Y:S02]  /*16b00*/  FMUL.FTZ R37, R3.reuse, R37 ;  /* 0x0000002503257220 */ /* 0x040fe40000410000 */
[----:B-1----:R-:W-:Y:S01]  /*16b10*/  FMUL.FTZ R4, R3, R144 ;  /* 0x0000009003047220 */ /* 0x002fe20000410000 */
[----:B------:R-:W-:Y:S01]  /*16b20*/  F2FP.BF16.PACK_AB R144, R233, R236 ;  /* 0x000000ece990723e */ /* 0x000fe200000010ff */
[----:B------:R-:W-:Y:S01]  /*16b30*/  FMUL.FTZ R5, R3, R145 ;  /* 0x0000009103057220 */ /* 0x000fe20000410000 */
[----:B---3--:R-:W-:Y:S01]  /*16b40*/  F2FP.BF16.PACK_AB R145, R227, R232 ;  /* 0x000000e8e391723e */ /* 0x008fe200000010ff */
[C---:B------:R-:W-:Y:S01]  /*16b50*/  FMUL.FTZ R38, R2.reuse, R38 ;  /* 0x0000002602267220 */ /* 0x040fe20000410000 */
[----:B------:R-:W-:Y:S01]  /*16b60*/  LDSM.16.MT88.4 R132, [R211+0x9080] ;  /* 0x00908000d384783b */ /* 0x000fe20000004200 */
[----:B------:R1:W-:Y:S01]  /*16b70*/  MUFU.EX2 R240, R165 ;  /* 0x000000a500f07308 */ /* 0x0003e20000000800 */
[C---:B------:R-:W-:Y:S02]  /*16b80*/  FMUL.FTZ R39, R2.reuse, R39 ;  /* 0x0000002702277220 */ /* 0x040fe40000410000 */
[C---:B------:R-:W-:Y:S02]  /*16b90*/  FMUL.FTZ R40, R3.reuse, R40 ;  /* 0x0000002803287220 */ /* 0x040fe40000410000 */
[C---:B------:R-:W-:Y:S02]  /*16ba0*/  FMUL.FTZ R41, R3.reuse, R41 ;  /* 0x0000002903297220 */ /* 0x040fe40000410000 */
[----:B------:R-:W-:Y:S01]  /*16bb0*/  LDSM.16.MT88.4 R140, [R206+0x9080] ;  /* 0x00908000ce8c783b */ /* 0x000fe20000004200 */
[C---:B------:R-:W-:Y:S02]  /*16bc0*/  FMUL.FTZ R42, R2.reuse, R42 ;  /* 0x0000002a022a7220 */ /* 0x040fe40000410000 */
[C---:B------:R-:W-:Y:S01]  /*16bd0*/  FMUL.FTZ R43, R2.reuse, R43 ;  /* 0x0000002b022b7220 */ /* 0x040fe20000410000 */
[----:B------:R-:W-:Y:S01]  /*16be0*/  MUFU.EX2 R235, R235 ;  /* 0x000000eb00eb7308 */ /* 0x000fe20000000800 */
[----:B------:R-:W-:Y:S01]  /*16bf0*/  FMUL.FTZ R44, R3, R44 ;  /* 0x0000002c032c7220 */ /* 0x000fe20000410000 */
[----:B-----5:R-:W-:Y:S02]  /*16c00*/  F2FP.BF16.PACK_AB R147, R149, R230 ;  /* 0x000000e69593723e */ /* 0x020fe400000010ff */
[----:B------:R-:W-:Y:S01]  /*16c10*/  LDSM.16.MT88.4 R168, [R206+0x9880] ;  /* 0x00988000cea8783b */ /* 0x000fe20000004200 */
[C---:B------:R-:W-:Y:S02]  /*16c20*/  FMUL.FTZ R45, R3.reuse, R45 ;  /* 0x0000002d032d7220 */ /* 0x040fe40000410000 */
[C---:B------:R-:W-:Y:S02]  /*16c30*/  FMUL.FTZ R46, R2.reuse, R46 ;  /* 0x0000002e022e7220 */ /* 0x040fe40000410000 */
[C---:B------:R-:W-:Y:S01]  /*16c40*/  FMUL.FTZ R47, R2.reuse, R47 ;  /* 0x0000002f022f7220 */ /* 0x040fe20000410000 */
[C---:B--2---:R-:W-:Y:S01]  /*16c50*/  HMMA.16816.F32.BF16 R4, R144.reuse, R12, R4 ;  /* 0x0000000c9004723c */ /* 0x044fe20000041804 */
[----:B------:R-:W2:Y:S01]  /*16c60*/  MUFU.EX2 R238, R238 ;  /* 0x000000ee00ee7308 */ /* 0x000ea20000000800 */
[----:B------:R-:W-:Y:S03]  /*16c70*/  LDSM.16.MT88.4 R172, [R204+0x9880] ;  /* 0x00988000ccac783b */ /* 0x000fe60000004200 */
[C---:B------:R-:W-:Y:S02]  /*16c80*/  FMUL.FTZ R48, R3.reuse, R48 ;  /* 0x0000003003307220 */ /* 0x040fe40000410000 */
[C---:B------:R-:W-:Y:S01]  /*16c90*/  FMUL.FTZ R12, R3.reuse, R136 ;  /* 0x00000088030c7220 */ /* 0x040fe20000410000 */
[C---:B------:R-:W-:Y:S02]  /*16ca0*/  HMMA.16816.F32.BF16 R8, R144.reuse, R14, R8 ;  /* 0x0000000e9008723c */ /* 0x040fe40000041808 */
[----:B-1----:R-:W-:Y:S01]  /*16cb0*/  LDSM.16.MT88.4 R164, [R204+0x8880] ;  /* 0x00888000cca4783b */ /* 0x002fe20000004200 */
[----:B------:R-:W1:Y:S01]  /*16cc0*/  MUFU.EX2 R237, R237 ;  /* 0x000000ed00ed7308 */ /* 0x000e620000000800 */
[C---:B------:R-:W-:Y:S02]  /*16cd0*/  FMUL.FTZ R13, R3.reuse, R137 ;  /* 0x00000089030d7220 */ /* 0x040fe40000410000 */
[C---:B------:R-:W-:Y:S02]  /*16ce0*/  FMUL.FTZ R49, R3.reuse, R49 ;  /* 0x0000003103317220 */ /* 0x040fe40000410000 */
[C---:B------:R-:W-:Y:S02]  /*16cf0*/  FMUL.FTZ R14, R2.reuse, R138 ;  /* 0x0000008a020e7220 */ /* 0x040fe40000410000 */
[----:B------:R-:W-:Y:S02]  /*16d00*/  LDSM.16.MT88.4 R176, [R211+0xa880] ;  /* 0x00a88000d3b0783b */ /* 0x000fe40000004200 */
[C---:B------:R-:W-:Y:S01]  /*16d10*/  FMUL.FTZ R15, R2.reuse, R139 ;  /* 0x0000008b020f7220 */ /* 0x040fe20000410000 */
[----:B------:R-:W-:Y:S01]  /*16d20*/  MUFU.EX2 R239, R239 ;  /* 0x000000ef00ef7308 */ /* 0x000fe20000000800 */
[C---:B------:R-:W-:Y:S02]  /*16d30*/  FMUL.FTZ R50, R2.reuse, R50 ;  /* 0x0000003202327220 */ /* 0x040fe40000410000 */
[C---:B------:R-:W-:Y:S02]  /*16d40*/  FMUL.FTZ R51, R2.reuse, R51 ;  /* 0x0000003302337220 */ /* 0x040fe40000410000 */
[----:B------:R-:W3:Y:S01]  /*16d50*/  LDSM.16.MT88.4 R136, [R204+0x8080] ;  /* 0x00808000cc88783b */ /* 0x000ee20000004200 */
[C---:B----4-:R-:W-:Y:S03]  /*16d60*/  HMMA.16816.F32.BF16 R12, R144.reuse, R152, R12 ;  /* 0x00000098900c723c */ /* 0x050fe6000004180c */
[C---:B------:R-:W-:Y:S01]  /*16d70*/  FMUL.FTZ R52, R3.reuse, R52 ;  /* 0x0000003403347220 */ /* 0x040fe20000410000 */
[----:B------:R-:W4:Y:S01]  /*16d80*/  MUFU.EX2 R242, R242 ;  /* 0x000000f200f27308 */ /* 0x000f220000000800 */
[C---:B------:R-:W-:Y:S02]  /*16d90*/  FMUL.FTZ R53, R3.reuse, R53 ;  /* 0x0000003503357220 */ /* 0x040fe40000410000 */
[----:B------:R-:W-:Y:S01]  /*16da0*/  LDSM.16.MT88.4 R180, [R206+0xa880] ;  /* 0x00a88000ceb4783b */ /* 0x000fe20000004200 */
[C---:B------:R-:W-:Y:S04]  /*16db0*/  HMMA.16816.F32.BF16 R16, R144.reuse, R154, R16 ;  /* 0x0000009a9010723c */ /* 0x040fe80000041810 */
[----:B------:R-:W-:Y:S01]  /*16dc0*/  FMUL.FTZ R54, R2, R54 ;  /* 0x0000003602367220 */ /* 0x000fe20000410000 */
[----:B--2---:R-:W-:Y:S01]  /*16dd0*/  F2FP.BF16.PACK_AB R152, R238, R235 ;  /* 0x000000ebee98723e */ /* 0x004fe200000010ff */
[----:B------:R-:W-:Y:S01]  /*16de0*/  FMUL.FTZ R55, R2, R55 ;  /* 0x0000003702377220 */ /* 0x000fe20000410000 */
[----:B------:R-:W-:Y:S01]  /*16df0*/  LDSM.16.MT88.4 R184, [R204+0xa880] ;  /* 0x00a88000ccb8783b */ /* 0x000fe20000004200 */
[C---:B------:R-:W-:Y:S04]  /*16e00*/  HMMA.16816.F32.BF16 R20, R144.reuse, R156, R20 ;  /* 0x0000009c9014723c */ /* 0x040fe80000041814 */
[C---:B------:R-:W-:Y:S01]  /*16e10*/  FMUL.FTZ R56, R3.reuse, R56 ;  /* 0x0000003803387220 */ /* 0x040fe20000410000 */
[----:B-1----:R-:W-:Y:S01]  /*16e20*/  F2FP.BF16.PACK_AB R154, R240, R237 ;  /* 0x000000edf09a723e */ /* 0x002fe200000010ff */
[C---:B------:R-:W-:Y:S01]  /*16e30*/  FMUL.FTZ R57, R3.reuse, R57 ;  /* 0x0000003903397220 */ /* 0x040fe20000410000 */
[----:B------:R-:W-:Y:S01]  /*16e40*/  LDSM.16.MT88.4 R188, [R211+0xb880] ;  /* 0x00b88000d3bc783b */ /* 0x000fe20000004200 */
[C---:B------:R-:W-:Y:S04]  /*16e50*/  HMMA.16816.F32.BF16 R24, R144.reuse, R158, R24 ;  /* 0x0000009e9018723c */ /* 0x040fe80000041818 */
[----:B------:R-:W-:Y:S01]  /*16e60*/  FMUL.FTZ R58, R2, R58 ;  /* 0x0000003a023a7220 */ /* 0x000fe20000410000 */
[----:B----4-:R-:W-:Y:S01]  /*16e70*/  F2FP.BF16.PACK_AB R153, R242, R239 ;  /* 0x000000eff299723e */ /* 0x010fe200000010ff */
[C---:B------:R-:W-:Y:S01]  /*16e80*/  FMUL.FTZ R59, R2.reuse, R59 ;  /* 0x0000003b023b7220 */ /* 0x040fe20000410000 */
[----:B------:R-:W-:Y:S01]  /*16e90*/  LDSM.16.MT88.4 R156, [R206+0x8880] ;  /* 0x00888000ce9c783b */ /* 0x000fe20000004200 */
[C---:B------:R-:W-:Y:S04]  /*16ea0*/  FMUL.FTZ R60, R3.reuse, R60 ;  /* 0x0000003c033c7220 */ /* 0x040fe80000410000 */
[C---:B------:R-:W-:Y:S02]  /*16eb0*/  FMUL.FTZ R61, R3.reuse, R61 ;  /* 0x0000003d033d7220 */ /* 0x040fe40000410000 */
[C---:B------:R-:W-:Y:S01]  /*16ec0*/  FMUL.FTZ R62, R2.reuse, R62 ;  /* 0x0000003e023e7220 */ /* 0x040fe20000410000 */
[C---:B---3--:R-:W-:Y:S01]  /*16ed0*/  HMMA.16816.F32.BF16 R28, R144.reuse, R136, R28 ;  /* 0x00000088901c723c */ /* 0x048fe2000004181c */
[----:B------:R-:W-:Y:S02]  /*16ee0*/  LDSM.16.MT88.4 R192, [R206+0xb880] ;  /* 0x00b88000cec0783b */ /* 0x000fe40000004200 */
[C---:B------:R-:W-:Y:S02]  /*16ef0*/  FMUL.FTZ R63, R2.reuse, R63 ;  /* 0x0000003f023f7220 */ /* 0x040fe40000410000 */
[C---:B------:R-:W-:Y:S02]  /*16f00*/  FMUL.FTZ R64, R3.reuse, R64 ;  /* 0x0000004003407220 */ /* 0x040fe40000410000 */
[C---:B------:R-:W-:Y:S01]  /*16f10*/  FMUL.FTZ R65, R3.reuse, R65 ;  /* 0x0000004103417220 */ /* 0x040fe20000410000 */
[C---:B------:R-:W-:Y:S01]  /*16f20*/  HMMA.16816.F32.BF16 R32, R144.reuse, R138, R32 ;  /* 0x0000008a9020723c */ /* 0x040fe20000041820 */
[----:B------:R-:W1:Y:S03]  /*16f30*/  LDSM.16.MT88.4 R136, [R205+0x9080] ;  /* 0x00908000cd88783b */ /* 0x000e660000004200 */
[C---:B------:R-:W-:Y:S02]  /*16f40*/  FMUL.FTZ R66, R2.reuse, R66 ;  /* 0x0000004202427220 */ /* 0x040fe40000410000 */
[C---:B------:R-:W-:Y:S02]  /*16f50*/  FMUL.FTZ R67, R2.reuse, R67 ;  /* 0x0000004302437220 */ /* 0x040fe40000410000 */
[C---:B------:R-:W-:Y:S01]  /*16f60*/  HMMA.16816.F32.BF16 R36, R144.reuse, R132, R36 ;  /* 0x000000849024723c */ /* 0x040fe20000041824 */
[----:B------:R-:W0:Y:S03]  /*16f70*/  LDGDEPBAR ;  /* 0x00000000000079af */ /* 0x000e260000000000 */
[C---:B------:R-:W-:Y:S02]  /*16f80*/  FMUL.FTZ R68, R3.reuse, R68 ;  /* 0x0000004403447220 */ /* 0x040fe40000410000 */
[C---:B------:R-:W-:Y:S02]  /*16f90*/  FMUL.FTZ R69, R3.reuse, R69 ;  /* 0x0000004503457220 */ /* 0x040fe40000410000 */
[C---:B------:R-:W-:Y:S01]  /*16fa0*/  HMMA.16816.F32.BF16 R40, R144.reuse, R134, R40 ;  /* 0x000000869028723c */ /* 0x040fe20000041828 */
[----:B------:R-:W2:Y:S03]  /*16fb0*/  LDSM.16.MT88.4 R132, [R204+0x9080] ;  /* 0x00908000cc84783b */ /* 0x000ea60000004200 */
[C---:B------:R-:W-:Y:S02]  /*16fc0*/  FMUL.FTZ R70, R2.reuse, R70 ;  /* 0x0000004602467220 */ /* 0x040fe40000410000 */
[C---:B------:R-:W-:Y:S02]  /*16fd0*/  FMUL.FTZ R71, R2.reuse, R71 ;  /* 0x0000004702477220 */ /* 0x040fe40000410000 */
[C---:B------:R-:W-:Y:S04]  /*16fe0*/  HMMA.16816.F32.BF16 R44, R144.reuse, R140, R44 ;  /* 0x0000008c902c723c */ /* 0x040fe8000004182c */
[C---:B------:R-:W-:Y:S02]  /*16ff0*/  FMUL.FTZ R72, R3.reuse, R72 ;  /* 0x0000004803487220 */ /* 0x040fe40000410000 */
[C---:B------:R-:W-:Y:S02]  /*17000*/  FMUL.FTZ R73, R3.reuse, R73 ;  /* 0x0000004903497220 */ /* 0x040fe40000410000 */
[C---:B------:R-:W-:Y:S01]  /*17010*/  HMMA.16816.F32.BF16 R48, R144.reuse, R142, R48 ;  /* 0x0000008e9030723c */ /* 0x040fe20000041830 */
[----:B------:R-:W3:Y:S03]  /*17020*/  LDSM.16.MT88.4 R140, [R211+0xa080] ;  /* 0x00a08000d38c783b */ /* 0x000ee60000004200 */
[C---:B------:R-:W-:Y:S02]  /*17030*/  FMUL.FTZ R74, R2.reuse, R74 ;  /* 0x0000004a024a7220 */ /* 0x040fe40000410000 */
[C---:B------:R-:W-:Y:S02]  /*17040*/  FMUL.FTZ R75, R2.reuse, R75 ;  /* 0x0000004b024b7220 */ /* 0x040fe40000410000 */
[C---:B------:R-:W-:Y:S01]  /*17050*/  FMUL.FTZ R76, R3.reuse, R76 ;  /* 0x0000004c034c7220 */ /* 0x040fe20000410000 */
[C---:B-1----:R-:W-:Y:S03]  /*17060*/  HMMA.16816.F32.BF16 R52, R144.reuse, R136, R52 ;  /* 0x000000889034723c */ /* 0x042fe60000041834 */
[C---:B------:R-:W-:Y:S02]  /*17070*/  FMUL.FTZ R77, R3.reuse, R77 ;  /* 0x0000004d034d7220 */ /* 0x040fe40000410000 */
[C---:B------:R-:W-:Y:S02]  /*17080*/  FMUL.FTZ R78, R2.reuse, R78 ;  /* 0x0000004e024e7220 */ /* 0x040fe40000410000 */
[C---:B------:R-:W-:Y:S01]  /*17090*/  FMUL.FTZ R79, R2.reuse, R79 ;  /* 0x0000004f024f7220 */ /* 0x040fe20000410000 */
        /* <DEDUP_REMOVED lines=11> */
[C---:B---3--:R-:W-:Y:S04]  /*17150*/  HMMA.16816.F32.BF16 R68, R144.reuse, R140, R68 ;  /* 0x0000008c9044723c */ /* 0x048fe80000041844 */
        /* <DEDUP_REMOVED lines=29> */
[C---:B------:R-:W-:Y:S04]  /*17330*/  FMUL.FTZ R104, R3.reuse, R104 ;  /* 0x0000006803687220 */ /* 0x040fe80000410000 */
[C---:B------:R-:W-:Y:S01]  /*17340*/  FMUL.FTZ R105, R3.reuse, R105 ;  /* 0x0000006903697220 */ /* 0x040fe20000410000 */
        /* <DEDUP_REMOVED lines=10> */
[----:B------:R-:W-:Y:S03]  /*173f0*/  FMUL.FTZ R113, R3, R113 ;  /* 0x0000007103717220 */ /* 0x000fe60000410000 */
[C---:B--2---:R-:W-:Y:S03]  /*17400*/  HMMA.16816.F32.BF16 R108, R144.reuse, R132, R108 ;  /* 0x00000084906c723c */ /* 0x044fe6000004186c */
[C---:B------:R-:W-:Y:S02]  /*17410*/  FMUL.FTZ R114, R2.reuse, R114 ;  /* 0x0000007202727220 */ /* 0x040fe40000410000 */
[----:B------:R-:W-:Y:S02]  /*17420*/  FMUL.FTZ R115, R2, R115 ;  /* 0x0000007302737220 */ /* 0x000fe40000410000 */
[--C-:B------:R-:W-:Y:S02]  /*17430*/  FFMA.FTZ R151, R151, c[0x0][0x2d0], -R160.reuse ;  /* 0x0000b40097977a23 */ /* 0x100fe400000108a0 */
[----:B------:R-:W-:Y:S03]  /*17440*/  FFMA.FTZ R160, R150, c[0x0][0x2d0], -R160 ;  /* 0x0000b40096a07a23 */ /* 0x000fe600000108a0 */
[C---:B------:R-:W-:Y:S01]  /*17450*/  HMMA.16816.F32.BF16 R112, R144.reuse, R134, R112 ;  /* 0x000000869070723c */ /* 0x040fe20000041870 */
[----:B------:R-:W2:Y:S01]  /*17460*/  LDSM.16.MT88.4 R132, [R211+0x8880] ;  /* 0x00888000d384783b */ /* 0x000ea20000004200 */
[----:B------:R4:W-:Y:S01]  /*17470*/  MUFU.EX2 R150, R160 ;  /* 0x000000a000967308 */ /* 0x0009e20000000800 */
[C---:B------:R-:W-:Y:S02]  /*17480*/  FMUL.FTZ R116, R3.reuse, R116 ;  /* 0x0000007403747220 */ /* 0x040fe40000410000 */
[C---:B------:R-:W-:Y:S02]  /*17490*/  FMUL.FTZ R117, R3.reuse, R117 ;  /* 0x0000007503757220 */ /* 0x040fe40000410000 */
[C---:B------:R-:W-:Y:S02]  /*174a0*/  FMUL.FTZ R118, R2.reuse, R118 ;  /* 0x0000007602767220 */ /* 0x040fe40000410000 */
[C---:B------:R-:W-:Y:S03]  /*174b0*/  FMUL.FTZ R119, R2.reuse, R119 ;  /* 0x0000007702777220 */ /* 0x040fe60000410000 */
[----:B------:R-:W5:Y:S01]  /*174c0*/  MUFU.EX2 R151, R151 ;  /* 0x0000009700977308 */ /* 0x000f620000000800 */
[C---:B------:R-:W-:Y:S02]  /*174d0*/  FMUL.FTZ R120, R3.reuse, R120 ;  /* 0x0000007803787220 */ /* 0x040fe40000410000 */
[C---:B------:R-:W-:Y:S01]  /*174e0*/  FMUL.FTZ R121, R3.reuse, R121 ;  /* 0x0000007903797220 */ /* 0x040fe20000410000 */
[C---:B---3--:R-:W-:Y:S03]  /*174f0*/  HMMA.16816.F32.BF16 R116, R144.reuse, R140, R116 ;  /* 0x0000008c9074723c */ /* 0x048fe60000041874 */
[C---:B------:R-:W-:Y:S02]  /*17500*/  FMUL.FTZ R122, R2.reuse, R122 ;  /* 0x0000007a027a7220 */ /* 0x040fe40000410000 */
[C---:B------:R-:W-:Y:S02]  /*17510*/  FMUL.FTZ R123, R2.reuse, R123 ;  /* 0x0000007b027b7220 */ /* 0x040fe40000410000 */
[C---:B------:R-:W-:Y:S02]  /*17520*/  FMUL.FTZ R124, R3.reuse, R124 ;  /* 0x0000007c037c7220 */ /* 0x040fe40000410000 */
[C---:B------:R-:W-:Y:S01]  /*17530*/  FMUL.FTZ R125, R3.reuse, R125 ;  /* 0x0000007d037d7220 */ /* 0x040fe20000410000 */
[----:B----4-:R-:W3:Y:S02]  /*17540*/  LDSM.16.MT88.4 R160, [R205+0x8880] ;  /* 0x00888000cda0783b */ /* 0x010ee40000004200 */
[C---:B------:R-:W-:Y:S03]  /*17550*/  HMMA.16816.F32.BF16 R120, R144.reuse, R142, R120 ;  /* 0x0000008e9078723c */ /* 0x040fe60000041878 */
[C---:B------:R-:W-:Y:S02]  /*17560*/  FMUL.FTZ R126, R2.reuse, R126 ;  /* 0x0000007e027e7220 */ /* 0x040fe40000410000 */
[----:B------:R-:W-:Y:S02]  /*17570*/  FMUL.FTZ R127, R2, R127 ;  /* 0x0000007f027f7220 */ /* 0x000fe40000410000 */
[C---:B------:R-:W-:Y:S01]  /*17580*/  FMUL.FTZ R128, R3.reuse, R128 ;  /* 0x0000008003807220 */ /* 0x040fe20000410000 */
[----:B-----5:R-:W-:Y:S01]  /*17590*/  F2FP.BF16.PACK_AB R155, R150, R151 ;  /* 0x00000097969b723e */ /* 0x020fe200000010ff */
[C---:B------:R-:W-:Y:S03]  /*175a0*/  FMUL.FTZ R129, R3.reuse, R129 ;  /* 0x0000008103817220 */ /* 0x040fe60000410000 */
[C---:B-1----:R-:W-:Y:S03]  /*175b0*/  HMMA.16816.F32.BF16 R124, R144.reuse, R136, R124 ;  /* 0x00000088907c723c */ /* 0x042fe6000004187c */
[C---:B------:R-:W-:Y:S02]  /*175c0*/  FMUL.FTZ R130, R2.reuse, R130 ;  /* 0x0000008202827220 */ /* 0x040fe40000410000 */
[C---:B------:R-:W-:Y:S02]  /*175d0*/  FMUL.FTZ R131, R2.reuse, R131 ;  /* 0x0000008302837220 */ /* 0x040fe40000410000 */
[----:B------:R-:W-:Y:S01]  /*175e0*/  FFMA.FTZ R236, R3, R226, R236 ;  /* 0x000000e203ec7223 */ /* 0x000fe200000100ec */
[----:B------:R-:W-:Y:S01]  /*175f0*/  MOV R3, R0 ;  /* 0x0000000000037202 */ /* 0x000fe20000000f00 */
[----:B------:R-:W-:Y:S03]  /*17600*/  FFMA.FTZ R232, R2, R225, R232 ;  /* 0x000000e102e87223 */ /* 0x000fe600000100e8 */
[----:B------:R-:W-:Y:S03]  /*17610*/  HMMA.16816.F32.BF16 R128, R144, R138, R128 ;  /* 0x0000008a9080723c */ /* 0x000fe60000041880 */
[----:B------:R-:W-:Y:S02]  /*17620*/  FADD.FTZ R233, R233, R236 ;  /* 0x000000ece9e97221 */ /* 0x000fe40000010000 */
[----:B------:R-:W-:Y:S02]  /*17630*/  FADD.FTZ R227, R227, R232 ;  /* 0x000000e8e3e37221 */ /* 0x000fe40000010000 */
[----:B------:R-:W-:Y:S01]  /*17640*/  FADD.FTZ R234, R234, R233 ;  /* 0x000000e9eaea7221 */ /* 0x000fe20000010000 */
[C---:B--2---:R-:W-:Y:S01]  /*17650*/  HMMA.16816.F32.BF16 R144, R152.reuse, R132, R4 ;  /* 0x000000849890723c */ /* 0x044fe20000041804 */
[----:B------:R-:W1:Y:S04]  /*17660*/  LDSM.16.MT88.4 R4, [R211+0x9880] ;  /* 0x00988000d304783b */ /* 0x000e680000004200 */
[----:B------:R-:W-:Y:S02]  /*17670*/  FADD.FTZ R2, R230, R227 ;  /* 0x000000e3e6027221 */ /* 0x000fe40000010000 */
[----:B------:R-:W-:Y:S01]  /*17680*/  FADD.FTZ R234, R231, R234 ;  /* 0x000000eae7ea7221 */ /* 0x000fe20000010000 */
[C---:B------:R-:W-:Y:S01]  /*17690*/  HMMA.16816.F32.BF16 R140, R152.reuse, R134, R8 ;  /* 0x00000086988c723c */ /* 0x040fe20000041808 */
[----:B------:R-:W2:Y:S03]  /*176a0*/  LDSM.16.MT88.4 R8, [R205+0x9880] ;  /* 0x00988000cd08783b */ /* 0x000ea60000004200 */
[----:B------:R-:W-:Y:S01]  /*176b0*/  FADD.FTZ R2, R149, R2 ;  /* 0x0000000295027221 */ /* 0x000fe20000010000 */
[----:B------:R-:W-:Y:S01]  /*176c0*/  MOV R149, R148 ;  /* 0x0000009400957202 */ /* 0x000fe20000000f00 */
[----:B------:R-:W-:Y:S02]  /*176d0*/  FADD.FTZ R235, R235, R234 ;  /* 0x000000eaebeb7221 */ /* 0x000fe40000010000 */
[C---:B------:R-:W-:Y:S01]  /*176e0*/  HMMA.16816.F32.BF16 R136, R152.reuse, R156, R12 ;  /* 0x0000009c9888723c */ /* 0x040fe2000004180c */
[----:B------:R-:W4:Y:S03]  /*176f0*/  LDSM.16.MT88.4 R12, [R205+0xa880] ;  /* 0x00a88000cd0c783b */ /* 0x000f260000004200 */
[----:B------:R-:W-:Y:S02]  /*17700*/  FADD.FTZ R239, R239, R2 ;  /* 0x00000002efef7221 */ /* 0x000fe40000010000 */
[----:B------:R-:W-:Y:S02]  /*17710*/  FADD.FTZ R238, R238, R235 ;  /* 0x000000ebeeee7221 */ /* 0x000fe40000010000 */
[C---:B------:R-:W-:Y:S01]  /*17720*/  HMMA.16816.F32.BF16 R132, R152.reuse, R158, R16 ;  /* 0x0000009e9884723c */ /* 0x040fe20000041810 */
[----:B------:R-:W5:Y:S03]  /*17730*/  LDSM.16.MT88.4 R16, [R205+0xb880] ;  /* 0x00b88000cd10783b */ /* 0x000f660000004200 */
[----:B------:R-:W-:Y:S02]  /*17740*/  FADD.FTZ R242, R242, R239 ;  /* 0x000000eff2f27221 */ /* 0x000fe40000010000 */
[----:B------:R-:W-:Y:S02]  /*17750*/  FADD.FTZ R237, R237, R238 ;  /* 0x000000eeeded7221 */ /* 0x000fe40000010000 */
[C---:B---3--:R-:W-:Y:S01]  /*17760*/  HMMA.16816.F32.BF16 R20, R152.reuse, R160, R20 ;  /* 0x000000a09814723c */ /* 0x048fe20000041814 */
[----:B------:R-:W3:Y:S03]  /*17770*/  LDSM.16.MT88.4 R156, [R204+0xb880] ;  /* 0x00b88000cc9c783b */ /* 0x000ee60000004200 */
[----:B------:R-:W-:Y:S02]  /*17780*/  FADD.FTZ R151, R151, R242 ;  /* 0x000000f297977221 */ /* 0x000fe40000010000 */
[----:B------:R-:W-:Y:S02]  /*17790*/  FADD.FTZ R226, R240, R237 ;  /* 0x000000edf0e27221 */ /* 0x000fe40000010000 */
[C---:B------:R-:W-:Y:S04]  /*177a0*/  HMMA.16816.F32.BF16 R24, R152.reuse, R162, R24 ;  /* 0x000000a29818723c */ /* 0x040fe80000041818 */
[----:B------:R-:W-:Y:S04]  /*177b0*/  FADD.FTZ R225, R150, R151 ;  /* 0x0000009796e17221 */ /* 0x000fe80000010000 */
[C---:B------:R-:W-:Y:S08]  /*177c0*/  HMMA.16816.F32.BF16 R28, R152.reuse, R164, R28 ;  /* 0x000000a4981c723c */ /* 0x040ff0000004181c */
[C---:B------:R-:W-:Y:S08]  /*177d0*/  HMMA.16816.F32.BF16 R32, R152.reuse, R166, R32 ;  /* 0x000000a69820723c */ /* 0x040ff00000041820 */
[C---:B-1----:R-:W-:Y:S08]  /*177e0*/  HMMA.16816.F32.BF16 R36, R152.reuse, R4, R36 ;  /* 0x000000049824723c */ /* 0x042ff00000041824 */
[C---:B------:R-:W-:Y:S08]  /*177f0*/  HMMA.16816.F32.BF16 R40, R152.reuse, R6, R40 ;  /* 0x000000069828723c */ /* 0x040ff00000041828 */
[C---:B------:R-:W-:Y:S08]  /*17800*/  HMMA.16816.F32.BF16 R44, R152.reuse, R168, R44 ;  /* 0x000000a8982c723c */ /* 0x040ff0000004182c */
[C---:B------:R-:W-:Y:S08]  /*17810*/  HMMA.16816.F32.BF16 R48, R152.reuse, R170, R48 ;  /* 0x000000aa9830723c */ /* 0x040ff00000041830 */
[C---:B--2---:R-:W-:Y:S08]  /*17820*/  HMMA.16816.F32.BF16 R52, R152.reuse, R8, R52 ;  /* 0x000000089834723c */ /* 0x044ff00000041834 */
        /* <DEDUP_REMOVED lines=17> */
[C---:B---3--:R-:W-:Y:S08]  /*17940*/  HMMA.16816.F32.BF16 R124, R152.reuse, R156, R124 ;  /* 0x0000009c987c723c */ /* 0x048ff0000004187c */
[----:B------:R-:W-:Y:S01]  /*17950*/  HMMA.16816.F32.BF16 R128, R152, R158, R128 ;  /* 0x0000009e9880723c */ /* 0x000fe20000041880 */
[----:B------:R-:W-:-:S07]  /*17960*/  @P0 BRA `(.L_x_441) ;  /* 0xffffdef000000947 */ /* 0x000fce000383ffff */
.L_x_440:
[----:B------:R-:W-:-:S06]  /*17970*/  UISETP.GE.AND UP0, UPT, UR13, UR6, UPT ;  /* 0x000000060d00728c */ /* 0x000fcc000bf06270 */
[----:B------:R-:W-:-:S13]  /*17980*/  PLOP3.LUT P0, PT, PT, PT, UP0, 0x80, 0x0 ;  /* 0x000000000000781c */ /* 0x000fda0003f0f008 */
[----:B------:R-:W-:Y:S05]  /*17990*/  @!P0 BRA `(.L_x_442) ;  /* 0x000029e000008947 */ /* 0x000fea0003800000 */
[----:B------:R-:W-:Y:S01]  /*179a0*/  UMOV UR8, 0x5 ;  /* 0x0000000500087882 */ /* 0x000fe20000000000 */
[----:B------:R-:W-:Y:S01]  /*179b0*/  MOV R2, R148 ;  /* 0x0000009400027202 */ /* 0x000fe20000000f00 */
[----:B------:R-:W-:Y:S01]  /*179c0*/  ULDC.64 UR4, c[0x0][0x208] ;  /* 0x0000820000047ab9 */ /* 0x000fe20000000a00 */
[----:B------:R-:W-:Y:S01]  /*179d0*/  MOV R3, R0 ;  /* 0x0000000000037202 */ /* 0x000fe20000000f00 */
[----:B------:R-:W-:Y:S01]  /*179e0*/  USHF.L.U64.HI UR8, UR4, UR8, UR5 ;  /* 0x0000000804087299 */ /* 0x000fe20008010205 */
[----:B------:R-:W-:Y:S01]  /*179f0*/  MOV R220, R228 ;  /* 0x000000e400dc7202 */ /* 0x000fe20000000f00 */
[----:B------:R-:W-:-:S03]  /*17a00*/  USHF.L.U32 UR10, UR4, 0x5, URZ ;  /* 0x00000005040a7899 */ /* 0x000fc6000800063f */
[----:B------:R-:W-:Y:S02]  /*17a10*/  ULDC.64 UR4, c[0x0][0x1e0] ;  /* 0x0000780000047ab9 */ /* 0x000fe40000000a00 */
.L_x_451:
[----:B------:R-:W-:Y:S04]  /*17a20*/  DEPBAR.LE SB0, 0x0 ;  /* 0x000080000000791a */ /* 0x000fe80000000000 */
[----:B------:R-:W-:Y:S01]  /*17a30*/  BAR.SYNC.DEFER_BLOCKING 0x0 ;  /* 0x0000000000007b1d */ /* 0x000fe20000010000 */
[----:B------:R-:W-:Y:S01]  /*17a40*/  USHF.R.S32.HI UR11, URZ, 0x1f, UR13 ;  /* 0x0000001f3f0b7899 */ /* 0x000fe2000801140d */
[----:B------:R-:W-:Y:S01]  /*17a50*/  IMAD.U32 R5, RZ, RZ, UR10 ;  /* 0x0000000aff057e24 */ /* 0x000fe2000f8e00ff */
[----:B------:R-:W-:Y:S01]  /*17a60*/  UIMAD UR9, UR8, UR13, URZ ;  /* 0x0000000d080972a4 */ /* 0x000fe2000f8e023f */
[----:B------:R-:W-:Y:S01]  /*17a70*/  LOP3.LUT P2, RZ, R215, 0x4, RZ, 0xc0, !PT ;  /* 0x00000004d7ff7812 */ /* 0x000fe2000784c0ff */
[----:B------:R-:W-:Y:S01]  /*17a80*/  UISETP.GT.AND UP0, UPT, UR13, UR6, UPT ;  /* 0x000000060d00728c */ /* 0x000fe2000bf04270 */
[----:B------:R-:W-:Y:S01]  /*17a90*/  IMAD.WIDE.U32 R4, R5, UR13, R220 ;  /* 0x0000000d05047c25 */ /* 0x000fe2000f8e00dc */
[----:B------:R-:W-:Y:S01]  /*17aa0*/  UIMAD UR9, UR11, UR10, UR9 ;  /* 0x0000000a0b0972a4 */ /* 0x000fe2000f8e0209 */
[C---:B------:R-:W-:Y:S02]  /*17ab0*/  LOP3.LUT P1, RZ, R215.reuse, 0x2, RZ, 0xc0, !PT ;  /* 0x00000002d7ff7812 */ /* 0x040fe4000782c0ff */
[----:B------:R-:W-:Y:S02]  /*17ac0*/  LOP3.LUT P5, RZ, R215, 0x1, RZ, 0xc0, !PT ;  /* 0x00000001d7ff7812 */ /* 0x000fe400078ac0ff */
[C---:B------:R-:W-:Y:S02]  /*17ad0*/  LEA R180, P0, R4.reuse, c[0x0][0x1f8], 0x1 ;  /* 0x00007e0004b47a11 */ /* 0x040fe400078008ff */
[----:B------:R-:W-:Y:S02]  /*17ae0*/  IADD3 R0, R5, UR9, RZ ;  /* 0x0000000905007c10 */ /* 0x000fe4000fffe0ff */
[----:B------:R-:W-:Y:S01]  /*17af0*/  PLOP3.LUT P3, PT, PT, PT, UP0, 0x80, 0x0 ;  /* 0x000000000000781c */ /* 0x000fe20003f6f008 */
[----:B------:R-:W-:Y:S01]  /*17b00*/  @UP0 UIADD3 UR11, UR13, -0x1, URZ ;  /* 0xffffffff0d0b0890 */ /* 0x000fe2000fffe03f */
[----:B------:R-:W-:Y:S02]  /*17b10*/  LEA.HI.X R181, R4, c[0x0][0x1fc], R0, 0x1, P0 ;  /* 0x00007f0004b57a11 */ /* 0x000fe400000f0c00 */
[----:B------:R-:W-:Y:S01]  /*17b20*/  PLOP3.LUT P4, PT, PT, PT, UP0, 0x80, 0x0 ;  /* 0x000000000000781c */ /* 0x000fe20003f8f008 */
[----:B------:R-:W-:Y:S01]  /*17b30*/  @UP0 UIMAD.WIDE.U32 UR14, UR11, UR4, URZ ;  /* 0x000000040b0e02a5 */ /* 0x000fe2000f8e003f */
[----:B------:R-:W-:Y:S01]  /*17b40*/  LOP3.LUT P4, RZ, R215, 0x2, RZ, 0xc0, !PT ;  /* 0x00000002d7ff7812 */ /* 0x000fe2000788c0ff */
[----:B------:R-:W-:Y:S01]  /*17b50*/  @UP0 USHF.R.S32.HI UR9, URZ, 0x1f, UR11 ;  /* 0x0000001f3f090899 */ /* 0x000fe2000801140b */
[----:B------:R-:W-:Y:S01]  /*17b60*/  LDSM.16.M88.4 R16, [R214+0x10080] ;  /* 0x01008000d610783b */ /* 0x000fe20000000200 */
[----:B------:R-:W-:Y:S02]  /*17b70*/  PLOP3.LUT P0, PT, PT, PT, UP0, 0x80, 0x0 ;  /* 0x000000000000781c */ /* 0x000fe40003f0f008 */
[----:B------:R-:W-:Y:S02]  /*17b80*/  @UP0 UIMAD UR9, UR9, UR4, URZ ;  /* 0x00000004090902a4 */ /* 0x000fe4000f8e023f */
[----:B------:R-:W1:Y:S02]  /*17b90*/  LDSM.16.M88.4 R8, [R213+0xc080] ;  /* 0x00c08000d508783b */ /* 0x000e640000000200 */
[----:B------:R-:W-:Y:S03]  /*17ba0*/  @UP0 UIMAD UR9, UR11, UR5, UR9 ;  /* 0x000000050b0902a4 */ /* 0x000fe6000f8e0209 */
[----:B------:R-:W2:Y:S01]  /*17bb0*/  LDSM.16.M88.4 R148, [R213+0xc880] ;  /* 0x00c88000d594783b */ /* 0x000ea20000000200 */
[----:B------:R-:W-:Y:S04]  /*17bc0*/  @UP0 UIADD3 UR9, UR15, UR9, URZ ;  /* 0x000000090f090290 */ /* 0x000fe8000fffe03f */
[----:B------:R-:W-:Y:S05]  /*17bd0*/  LDSM.16.M88.4 R152, [R210+0x10080] ;  /* 0x01008000d298783b */ /* 0x000fea0000000200 */
[----:B------:R-:W3:Y:S05]  /*17be0*/  LDSM.16.M88.4 R156, [R212] ;  /* 0x00000000d49c783b */ /* 0x000eea0000000200 */
[----:B------:R-:W4:Y:S05]  /*17bf0*/  LDSM.16.M88.4 R160, [R203] ;  /* 0x00000000cba0783b */ /* 0x000f2a0000000200 */
[----:B------:R-:W-:Y:S01]  /*17c00*/  @!PT LDS RZ, [RZ] ;  /* 0x00000000fffff984 */ /* 0x000fe20000000800 */
[----:B------:R-:W-:Y:S01]  /*17c10*/  @!PT LDS RZ, [RZ] ;  /* 0x00000000fffff984 */ /* 0x000fe20000000800 */
[----:B------:R-:W-:Y:S01]  /*17c20*/  @!PT LDS RZ, [RZ] ;  /* 0x00000000fffff984 */ /* 0x000fe20000000800 */
[----:B------:R2:W-:Y:S05]  /*17c30*/  LDGSTS.E.BYPASS.LTC128B.128 [R218+0x8080], [R180.64], !P6 ;  /* 0x08080000b4da7fae */ /* 0x0005ea000f101d5e */
[----:B------:R3:W-:Y:S01]  /*17c40*/  LDGSTS.E.BYPASS.LTC128B.128 [R218+0x9080], [R180.64+0x80], !P2 ;  /* 0x09080080b4da7fae */ /* 0x0007e2000d101d5e */
[----:B------:R-:W-:Y:S04]  /*17c50*/  PLOP3.LUT P2, PT, PT, PT, UP0, 0x80, 0x0 ;  /* 0x000000000000781c */ /* 0x000fe80003f4f008 */
[----:B------:R3:W-:Y:S01]  /*17c60*/  LDGSTS.E.BYPASS.LTC128B.128 [R218+0xa080], [R180.64+0x100], !P1 ;  /* 0x0a080100b4da7fae */ /* 0x0007e2000c901d5e */
[C---:B-1----:R-:W-:Y:S04]  /*17c70*/  HMMA.16816.F32.BF16 R4, R16.reuse, R8, RZ ;  /* 0x000000081004723c */ /* 0x042fe800000418ff */
[----:B------:R1:W-:Y:S05]  /*17c80*/  LDGSTS.E.BYPASS.LTC128B.128 [R218+0xb080], [R180.64+0x180], !P5 ;  /* 0x0b080180b4da7fae */ /* 0x0003ea000e901d5e */
[----:B------:R-:W-:Y:S01]  /*17c90*/  LDSM.16.M88.4 R164, [R209+0x10080] ;  /* 0x01008000d1a4783b */ /* 0x000fe20000000200 */
[C---:B------:R-:W-:Y:S04]  /*17ca0*/  HMMA.16816.F32.BF16 R8, R16.reuse, R10, RZ ;  /* 0x0000000a1008723c */ /* 0x040fe800000418ff */
[----:B------:R-:W0:Y:S04]  /*17cb0*/  LDGDEPBAR ;  /* 0x00000000000079af */ /* 0x000e280000000000 */
[C---:B--2---:R-:W-:Y:S01]  /*17cc0*/  HMMA.16816.F32.BF16 R12, R16.reuse, R148, RZ ;  /* 0x00000094100c723c */ /* 0x044fe200000418ff */
[----:B------:R-:W2:Y:S05]  /*17cd0*/  LDSM.16.M88.4 R168, [R208+0xc080] ;  /* 0x00c08000d0a8783b */ /* 0x000eaa0000000200 */
[----:B------:R-:W-:Y:S02]  /*17ce0*/  LDSM.16.M88.4 R172, [R207+0x10080] ;  /* 0x01008000cfac783b */ /* 0x000fe40000000200 */
[----:B------:R-:W-:Y:S03]  /*17cf0*/  HMMA.16816.F32.BF16 R16, R16, R150, RZ ;  /* 0x000000961010723c */ /* 0x000fe600000418ff */
[----:B------:R-:W5:Y:S05]  /*17d00*/  LDSM.16.M88.4 R148, [R208+0xc880] ;  /* 0x00c88000d094783b */ /* 0x000f6a0000000200 */
[C---:B---3--:R-:W-:Y:S01]  /*17d10*/  HMMA.16816.F32.BF16 R4, R152.reuse, R156, R4 ;  /* 0x0000009c9804723c */ /* 0x048fe20000041804 */
[----:B------:R-:W3:Y:S07]  /*17d20*/  LDSM.16.M88.4 R176, [R202] ;  /* 0x00000000cab0783b */ /* 0x000eee0000000200 */
[C---:B------:R-:W-:Y:S01]  /*17d30*/  HMMA.16816.F32.BF16 R8, R152.reuse, R158, R8 ;  /* 0x0000009e9808723c */ /* 0x040fe20000041808 */
[----:B------:R-:W-:Y:S07]  /*17d40*/  LDSM.16.M88.4 R156, [R214+0x14080] ;  /* 0x01408000d69c783b */ /* 0x000fee0000000200 */
[C---:B----4-:R-:W-:Y:S08]  /*17d50*/  HMMA.16816.F32.BF16 R12, R152.reuse, R160, R12 ;  /* 0x000000a0980c723c */ /* 0x050ff0000004180c */
[----:B------:R-:W-:Y:S01]  /*17d60*/  HMMA.16816.F32.BF16 R16, R152, R162, R16 ;  /* 0x000000a29810723c */ /* 0x000fe20000041810 */
[----:B------:R-:W4:Y:S05]  /*17d70*/  LDSM.16.M88.4 R152, [R202+0x800] ;  /* 0x00080000ca98783b */ /* 0x000f2a0000000200 */
[----:B------:R-:W1:Y:S02]  /*17d80*/  LDSM.16.M88.4 R160, [R213+0xd080] ;  /* 0x00d08000d5a0783b */ /* 0x000e640000000200 */
[C---:B--2---:R-:W-:Y:S08]  /*17d90*/  HMMA.16816.F32.BF16 R4, R164.reuse, R168, R4 ;  /* 0x000000a8a404723c */ /* 0x044ff00000041804 */
[C---:B------:R-:W-:Y:S01]  /*17da0*/  HMMA.16816.F32.BF16 R8, R164.reuse, R170, R8 ;  /* 0x000000aaa408723c */ /* 0x040fe20000041808 */
[----:B------:R-:W-:Y:S07]  /*17db0*/  LDSM.16.M88.4 R168, [R201] ;  /* 0x00000000c9a8783b */ /* 0x000fee0000000200 */
[C---:B-----5:R-:W-:Y:S08]  /*17dc0*/  HMMA.16816.F32.BF16 R12, R164.reuse, R148, R12 ;  /* 0x00000094a40c723c */ /* 0x060ff0000004180c */
[----:B------:R-:W-:Y:S01]  /*17dd0*/  HMMA.16816.F32.BF16 R16, R164, R150, R16 ;  /* 0x00000096a410723c */ /* 0x000fe20000041810 */
[----:B------:R-:W2:Y:S05]  /*17de0*/  LDSM.16.M88.4 R148, [R213+0xd880] ;  /* 0x00d88000d594783b */ /* 0x000eaa0000000200 */
[----:B------:R-:W5:Y:S02]  /*17df0*/  LDSM.16.M88.4 R164, [R210+0x14080] ;  /* 0x01408000d2a4783b */ /* 0x000f640000000200 */
[C---:B---3--:R-:W-:Y:S08]  /*17e00*/  HMMA.16816.F32.BF16 R4, R172.reuse, R176, R4 ;  /* 0x000000b0ac04723c */ /* 0x048ff00000041804 */
[C---:B------:R-:W-:Y:S01]  /*17e10*/  HMMA.16816.F32.BF16 R8, R172.reuse, R178, R8 ;  /* 0x000000b2ac08723c */ /* 0x040fe20000041808 */
[----:B------:R-:W-:Y:S07]  /*17e20*/  LDSM.16.M88.4 R176, [R208+0xd080] ;  /* 0x00d08000d0b0783b */ /* 0x000fee0000000200 */
[C---:B----4-:R-:W-:Y:S08]  /*17e30*/  HMMA.16816.F32.BF16 R12, R172.reuse, R152, R12 ;  /* 0x00000098ac0c723c */ /* 0x050ff0000004180c */
[----:B------:R-:W-:Y:S01]  /*17e40*/  HMMA.16816.F32.BF16 R16, R172, R154, R16 ;  /* 0x0000009aac10723c */ /* 0x000fe20000041810 */
[----:B------:R-:W3:Y:S05]  /*17e50*/  LDSM.16.M88.4 R152, [R200] ;  /* 0x00000000c898783b */ /* 0x000eea0000000200 */
[----:B------:R-:W4:Y:S02]  /*17e60*/  LDSM.16.M88.4 R172, [R209+0x14080] ;  /* 0x01408000d1ac783b */ /* 0x000f240000000200 */
[C---:B-1----:R-:W-:Y:S08]  /*17e70*/  HMMA.16816.F32.BF16 R4, R156.reuse, R160, R4 ;  /* 0x000000a09c04723c */ /* 0x042ff00000041804 */
[C---:B------:R-:W-:Y:S01]  /*17e80*/  HMMA.16816.F32.BF16 R8, R156.reuse, R162, R8 ;  /* 0x000000a29c08723c */ /* 0x040fe20000041808 */
[----:B------:R-:W-:Y:S07]  /*17e90*/  LDSM.16.M88.4 R160, [R202+0x1000] ;  /* 0x00100000caa0783b */ /* 0x000fee0000000200 */
[C---:B--2---:R-:W-:Y:S08]  /*17ea0*/  HMMA.16816.F32.BF16 R12, R156.reuse, R148, R12 ;  /* 0x000000949c0c723c */ /* 0x044ff0000004180c */
[----:B------:R-:W-:Y:S01]  /*17eb0*/  HMMA.16816.F32.BF16 R16, R156, R150, R16 ;  /* 0x000000969c10723c */ /* 0x000fe20000041810 */
[----:B------:R-:W1:Y:S05]  /*17ec0*/  LDSM.16.M88.4 R148, [R208+0xd880] ;  /* 0x00d88000d094783b */ /* 0x000e6a0000000200 */
[----:B------:R-:W2:Y:S02]  /*17ed0*/  LDSM.16.M88.4 R156, [R207+0x14080] ;  /* 0x01408000cf9c783b */ /* 0x000ea40000000200 */
[C---:B-----5:R-:W-:Y:S08]  /*17ee0*/  HMMA.16816.F32.BF16 R4, R164.reuse, R168, R4 ;  /* 0x000000a8a404723c */ /* 0x060ff00000041804 */
[C---:B------:R-:W-:Y:S01]  /*17ef0*/  HMMA.16816.F32.BF16 R8, R164.reuse, R170, R8 ;  /* 0x000000aaa408723c */ /* 0x040fe20000041808 */
[----:B------:R-:W-:Y:S07]  /*17f00*/  LDSM.16.M88.4 R168, [R213+0xe080] ;  /* 0x00e08000d5a8783b */ /* 0x000fee0000000200 */
[C---:B---3--:R-:W-:Y:S08]  /*17f10*/  HMMA.16816.F32.BF16 R12, R164.reuse, R152, R12 ;  /* 0x00000098a40c723c */ /* 0x048ff0000004180c */
[----:B------:R-:W-:Y:S01]  /*17f20*/  HMMA.16816.F32.BF16 R16, R164, R154, R16 ;  /* 0x0000009aa410723c */ /* 0x000fe20000041810 */
[----:B------:R-:W3:Y:S05]  /*17f30*/  LDSM.16.M88.4 R152, [R202+0x1800] ;  /* 0x00180000ca98783b */ /* 0x000eea0000000200 */
[----:B------:R-:W5:Y:S02]  /*17f40*/  LDSM.16.M88.4 R164, [R214+0x18080] ;  /* 0x01808000d6a4783b */ /* 0x000f640000000200 */
[C---:B----4-:R-:W-:Y:S08]  /*17f50*/  HMMA.16816.F32.BF16 R4, R172.reuse, R176, R4 ;  /* 0x000000b0ac04723c */ /* 0x050ff00000041804 */
[C---:B------:R-:W-:Y:S01]  /*17f60*/  HMMA.16816.F32.BF16 R8, R172.reuse, R178, R8 ;  /* 0x000000b2ac08723c */ /* 0x040fe20000041808 */
[----:B------:R-:W-:Y:S07]  /*17f70*/  LDSM.16.M88.4 R176, [R199] ;  /* 0x00000000c7b0783b */ /* 0x000fee0000000200 */
[C---:B-1----:R-:W-:Y:S08]  /*17f80*/  HMMA.16816.F32.BF16 R12, R172.reuse, R148, R12 ;  /* 0x00000094ac0c723c */ /* 0x042ff0000004180c */
[----:B------:R-:W-:Y:S01]  /*17f90*/  HMMA.16816.F32.BF16 R16, R172, R150, R16 ;  /* 0x00000096ac10723c */ /* 0x000fe20000041810 */
[----:B------:R-:W1:Y:S05]  /*17fa0*/  LDSM.16.M88.4 R148, [R213+0xe880] ;  /* 0x00e88000d594783b */ /* 0x000e6a0000000200 */
[----:B------:R-:W4:Y:S02]  /*17fb0*/  LDSM.16.M88.4 R172, [R210+0x18080] ;  /* 0x01808000d2ac783b */ /* 0x000f240000000200 */
[C---:B--2---:R-:W-:Y:S08]  /*17fc0*/  HMMA.16816.F32.BF16 R4, R156.reuse, R160, R4 ;  /* 0x000000a09c04723c */ /* 0x044ff00000041804 */
[C---:B------:R-:W-:Y:S01]  /*17fd0*/  HMMA.16816.F32.BF16 R8, R156.reuse, R162, R8 ;  /* 0x000000a29c08723c */ /* 0x040fe20000041808 */
[----:B------:R-:W-:Y:S07]  /*17fe0*/  LDSM.16.M88.4 R160, [R208+0xe080] ;  /* 0x00e08000d0a0783b */ /* 0x000fee0000000200 */
[C---:B---3--:R-:W-:Y:S08]  /*17ff0*/  HMMA.16816.F32.BF16 R12, R156.reuse, R152, R12 ;  /* 0x000000989c0c723c */ /* 0x048ff0000004180c */
[----:B------:R-:W-:Y:S01]  /*18000*/  HMMA.16816.F32.BF16 R16, R156, R154, R16 ;  /* 0x0000009a9c10723c */ /* 0x000fe20000041810 */
[----:B------:R-:W2:Y:S05]  /*18010*/  LDSM.16.M88.4 R152, [R198] ;  /* 0x00000000c698783b */ /* 0x000eaa0000000200 */
[----:B------:R-:W3:Y:S02]  /*18020*/  LDSM.16.M88.4 R156, [R209+0x18080] ;  /* 0x01808000d19c783b */ /* 0x000ee40000000200 */
[C---:B-----5:R-:W-:Y:S08]  /*18030*/  HMMA.16816.F32.BF16 R4, R164.reuse, R168, R4 ;  /* 0x000000a8a404723c */ /* 0x060ff00000041804 */
[C---:B------:R-:W-:Y:S01]  /*18040*/  HMMA.16816.F32.BF16 R8, R164.reuse, R170, R8 ;  /* 0x000000aaa408723c */ /* 0x040fe20000041808 */
[----:B------:R-:W-:Y:S07]  /*18050*/  LDSM.16.M88.4 R168, [R202+0x2000] ;  /* 0x00200000caa8783b */ /* 0x000fee0000000200 */
[C---:B-1----:R-:W-:Y:S08]  /*18060*/  HMMA.16816.F32.BF16 R12, R164.reuse, R148, R12 ;  /* 0x00000094a40c723c */ /* 0x042ff0000004180c */
[----:B------:R-:W-:Y:S01]  /*18070*/  HMMA.16816.F32.BF16 R16, R164, R150, R16 ;  /* 0x00000096a410723c */ /* 0x000fe20000041810 */
[----:B------:R-:W1:Y:S05]  /*18080*/  LDSM.16.M88.4 R148, [R208+0xe880] ;  /* 0x00e88000d094783b */ /* 0x000e6a0000000200 */
[----:B------:R-:W5:Y:S02]  /*18090*/  LDSM.16.M88.4 R164, [R207+0x18080] ;  /* 0x01808000cfa4783b */ /* 0x000f640000000200 */
[C---:B----4-:R-:W-:Y:S08]  /*180a0*/  HMMA.16816.F32.BF16 R4, R172.reuse, R176, R4 ;  /* 0x000000b0ac04723c */ /* 0x050ff00000041804 */
[C---:B------:R-:W-:Y:S01]  /*180b0*/  HMMA.16816.F32.BF16 R8, R172.reuse, R178, R8 ;  /* 0x000000b2ac08723c */ /* 0x040fe20000041808 */
[----:B------:R-:W-:Y:S07]  /*180c0*/  LDSM.16.M88.4 R176, [R213+0xf080] ;  /* 0x00f08000d5b0783b */ /* 0x000fee0000000200 */
[C---:B--2---:R-:W-:Y:S08]  /*180d0*/  HMMA.16816.F32.BF16 R12, R172.reuse, R152, R12 ;  /* 0x00000098ac0c723c */ /* 0x044ff0000004180c */
[----:B------:R-:W-:Y:S01]  /*180e0*/  HMMA.16816.F32.BF16 R16, R172, R154, R16 ;  /* 0x0000009aac10723c */ /* 0x000fe20000041810 */
[----:B------:R-:W2:Y:S05]  /*180f0*/  LDSM.16.M88.4 R152, [R202+0x2800] ;  /* 0x00280000ca98783b */ /* 0x000eaa0000000200 */
[----:B------:R-:W4:Y:S02]  /*18100*/  LDSM.16.M88.4 R172, [R214+0x1c080] ;  /* 0x01c08000d6ac783b */ /* 0x000f240000000200 */
[C---:B---3--:R-:W-:Y:S08]  /*18110*/  HMMA.16816.F32.BF16 R4, R156.reuse, R160, R4 ;  /* 0x000000a09c04723c */ /* 0x048ff00000041804 */
[C---:B------:R-:W-:Y:S01]  /*18120*/  HMMA.16816.F32.BF16 R8, R156.reuse, R162, R8 ;  /* 0x000000a29c08723c */ /* 0x040fe20000041808 */
[----:B------:R-:W-:Y:S07]  /*18130*/  LDSM.16.M88.4 R160, [R197] ;  /* 0x00000000c5a0783b */ /* 0x000fee0000000200 */
[C---:B-1----:R-:W-:Y:S08]  /*18140*/  HMMA.16816.F32.BF16 R12, R156.reuse, R148, R12 ;  /* 0x000000949c0c723c */ /* 0x042ff0000004180c */
[----:B------:R-:W-:Y:S01]  /*18150*/  HMMA.16816.F32.BF16 R16, R156, R150, R16 ;  /* 0x000000969c10723c */ /* 0x000fe20000041810 */
[----:B------:R-:W1:Y:S05]  /*18160*/  LDSM.16.M88.4 R148, [R213+0xf880] ;  /* 0x00f88000d594783b */ /* 0x000e6a0000000200 */
[----:B------:R-:W3:Y:S02]  /*18170*/  LDSM.16.M88.4 R156, [R210+0x1c080] ;  /* 0x01c08000d29c783b */ /* 0x000ee40000000200 */
[C---:B-----5:R-:W-:Y:S08]  /*18180*/  HMMA.16816.F32.BF16 R4, R164.reuse, R168, R4 ;  /* 0x000000a8a404723c */ /* 0x060ff00000041804 */
[C---:B------:R-:W-:Y:S01]  /*18190*/  HMMA.16816.F32.BF16 R8, R164.reuse, R170, R8 ;  /* 0x000000aaa408723c */ /* 0x040fe20000041808 */
[----:B------:R-:W-:Y:S07]  /*181a0*/  LDSM.16.M88.4 R168, [R208+0xf080] ;  /* 0x00f08000d0a8783b */ /* 0x000fee0000000200 */
[C---:B--2---:R-:W-:Y:S08]  /*181b0*/  HMMA.16816.F32.BF16 R12, R164.reuse, R152, R12 ;  /* 0x00000098a40c723c */ /* 0x044ff0000004180c */
[----:B------:R-:W-:Y:S01]  /*181c0*/  HMMA.16816.F32.BF16 R16, R164, R154, R16 ;  /* 0x0000009aa410723c */ /* 0x000fe20000041810 */
[----:B------:R-:W2:Y:S05]  /*181d0*/  LDSM.16.M88.4 R152, [R196] ;  /* 0x00000000c498783b */ /* 0x000eaa0000000200 */
[----:B------:R-:W5:Y:S02]  /*181e0*/  LDSM.16.M88.4 R164, [R209+0x1c080] ;  /* 0x01c08000d1a4783b */ /* 0x000f640000000200 */
[C---:B----4-:R-:W-:Y:S08]  /*181f0*/  HMMA.16816.F32.BF16 R4, R172.reuse, R176, R4 ;  /* 0x000000b0ac04723c */ /* 0x050ff00000041804 */
[C---:B------:R-:W-:Y:S01]  /*18200*/  HMMA.16816.F32.BF16 R8, R172.reuse, R178, R8 ;  /* 0x000000b2ac08723c */ /* 0x040fe20000041808 */
[----:B------:R-:W-:Y:S07]  /*18210*/  LDSM.16.M88.4 R176, [R202+0x3000] ;  /* 0x00300000cab0783b */ /* 0x000fee0000000200 */
[C---:B-1----:R-:W-:Y:S08]  /*18220*/  HMMA.16816.F32.BF16 R12, R172.reuse, R148, R12 ;  /* 0x00000094ac0c723c */ /* 0x042ff0000004180c */
[----:B------:R-:W-:Y:S01]  /*18230*/  HMMA.16816.F32.BF16 R16, R172, R150, R16 ;  /* 0x00000096ac10723c */ /* 0x000fe20000041810 */
[----:B------:R-:W1:Y:S05]  /*18240*/  LDSM.16.M88.4 R148, [R208+0xf880] ;  /* 0x00f88000d094783b */ /* 0x000e6a0000000200 */
[----:B------:R-:W4:Y:S02]  /*18250*/  LDSM.16.M88.4 R172, [R207+0x1c080] ;  /* 0x01c08000cfac783b */ /* 0x000f240000000200 */
[C---:B---3--:R-:W-:Y:S08]  /*18260*/  HMMA.16816.F32.BF16 R4, R156.reuse, R160, R4 ;  /* 0x000000a09c04723c */ /* 0x048ff00000041804 */
[C---:B------:R-:W-:Y:S08]  /*18270*/  HMMA.16816.F32.BF16 R8, R156.reuse, R162, R8 ;  /* 0x000000a29c08723c */ /* 0x040ff00000041808 */
[C---:B--2---:R-:W-:Y:S08]  /*18280*/  HMMA.16816.F32.BF16 R12, R156.reuse, R152, R12 ;  /* 0x000000989c0c723c */ /* 0x044ff0000004180c */
[----:B------:R-:W-:Y:S08]  /*18290*/  HMMA.16816.F32.BF16 R16, R156, R154, R16 ;  /* 0x0000009a9c10723c */ /* 0x000ff00000041810 */
[C---:B-----5:R-:W-:Y:S08]  /*182a0*/  HMMA.16816.F32.BF16 R4, R164.reuse, R168, R4 ;  /* 0x000000a8a404723c */ /* 0x060ff00000041804 */
[C---:B------:R-:W-:Y:S08]  /*182b0*/  HMMA.16816.F32.BF16 R8, R164.reuse, R170, R8 ;  /* 0x000000aaa408723c */ /* 0x040ff00000041808 */
[C---:B-1----:R-:W-:Y:S08]  /*182c0*/  HMMA.16816.F32.BF16 R12, R164.reuse, R148, R12 ;  /* 0x00000094a40c723c */ /* 0x042ff0000004180c */
[----:B------:R-:W-:Y:S01]  /*182d0*/  HMMA.16816.F32.BF16 R16, R164, R150, R16 ;  /* 0x00000096a410723c */ /* 0x000fe20000041810 */
[----:B------:R-:W1:Y:S01]  /*182e0*/  LDSM.16.M88.4 R148, [R202+0x3800] ;  /* 0x00380000ca94783b */ /* 0x000e620000000200 */
[----:B------:R-:W-:Y:S04]  /*182f0*/  DEPBAR.LE SB0, 0x0 ;  /* 0x000080000000791a */ /* 0x000fe80000000000 */
[----:B------:R-:W-:Y:S02]  /*18300*/  BAR.SYNC.DEFER_BLOCKING 0x0 ;  /* 0x0000000000007b1d */ /* 0x000fe40000010000 */
[C---:B----4-:R-:W-:Y:S08]  /*18310*/  HMMA.16816.F32.BF16 R4, R172.reuse, R176, R4 ;  /* 0x000000b0ac04723c */ /* 0x050ff00000041804 */
        /* <DEDUP_REMOVED lines=10> */
[----:B------:R-:W-:Y:S02]  /*183c0*/  FMUL.FTZ R6, R8, c[0x0][0x320] ;  /* 0x0000c80008067a20 */ /* 0x000fe40000410000 */
[----:B------:R-:W-:Y:S01]  /*183d0*/  IMAD.U32 R148, RZ, RZ, UR14 ;  /* 0x0000000eff947e24 */ /* 0x000fe2000f8e00ff */
[----:B------:R-:W-:Y:S02]  /*183e0*/  HMMA.16816.F32.BF16 R16, R172, R150, R16 ;  /* 0x00000096ac10723c */ /* 0x000fe40000041810 */
[----:B------:R-:W-:Y:S02]  /*183f0*/  IMAD.U32 R149, RZ, RZ, UR15 ;  /* 0x0000000fff957e24 */ /* 0x000fe4000f8e00ff */
[C---:B------:R-:W-:Y:S01]  /*18400*/  @P0 LEA R10, P1, R148.reuse, R216, 0x5 ;  /* 0x000000d8940a0211 */ /* 0x040fe200078228ff */
[----:B------:R-:W-:Y:S01]  /*18410*/  IMAD.U32 R149, RZ, RZ, UR9 ;  /* 0x00000009ff957e24 */ /* 0x000fe2000f8e00ff */
[----:B------:R-:W3:Y:S01]  /*18420*/  MUFU.TANH R5, R154 ;  /* 0x0000009a00057308 */ /* 0x000ee20000002400 */
[----:B------:R-:W-:Y:S01]  /*18430*/  PLOP3.LUT P0, PT, PT, PT, UP0, 0x80, 0x0 ;  /* 0x000000000000781c */ /* 0x000fe20003f0f008 */
[----:B------:R-:W-:Y:S01]  /*18440*/  FMUL.FTZ R8, R9, c[0x0][0x320] ;  /* 0x0000c80009087a20 */ /* 0x000fe20000410000 */
[----:B------:R-:W-:Y:S03]  /*18450*/  USHF.L.U32 UR9, UR13, 0x5, URZ ;  /* 0x000000050d097899 */ /* 0x000fe6000800063f */
[----:B------:R-:W-:Y:S02]  /*18460*/  FMUL.FTZ R9, R11, c[0x0][0x320] ;  /* 0x0000c8000b097a20 */ /* 0x000fe40000410000 */
[----:B------:R-:W-:Y:S02]  /*18470*/  FMUL.FTZ R13, R13, c[0x0][0x320] ;  /* 0x0000c8000d0d7a20 */ /* 0x000fe40000410000 */
[----:B------:R-:W4:Y:S01]  /*18480*/  MUFU.TANH R0, R0 ;  /* 0x0000000000007308 */ /* 0x000f220000002400 */
[----:B------:R-:W-:Y:S01]  /*18490*/  @P2 LEA.HI.X R149, R148, R223, R149, 0x5, P1 ;  /* 0x000000df94952211 */ /* 0x000fe200008f2c95 */
[----:B------:R-:W-:Y:S01]  /*184a0*/  FMUL.FTZ R14, R14, c[0x0][0x320] ;  /* 0x0000c8000e0e7a20 */ /* 0x000fe20000410000 */
[----:B------:R-:W-:Y:S01]  /*184b0*/  PLOP3.LUT P2, PT, PT, PT, UP0, 0x80, 0x0 ;  /* 0x000000000000781c */ /* 0x000fe20003f4f008 */
[----:B------:R-:W-:Y:S01]  /*184c0*/  FMUL.FTZ R15, R15, c[0x0][0x320] ;  /* 0x0000c8000f0f7a20 */ /* 0x000fe20000410000 */
[----:B------:R-:W-:Y:S01]  /*184d0*/  @P0 LEA R148, P0, R10, c[0x0][0x1c8], 0x1 ;  /* 0x000072000a940a11 */ /* 0x000fe200078008ff */
[----:B------:R-:W-:Y:S01]  /*184e0*/  FMUL.FTZ R12, R12, c[0x0][0x320] ;  /* 0x0000c8000c0c7a20 */ /* 0x000fe20000410000 */
[----:B------:R-:W-:Y:S01]  /*184f0*/  PLOP3.LUT P1, PT, PT, PT, UP3, 0x80, 0x0 ;  /* 0x000000000000781c */ /* 0x000fe20003f2f038 */
[----:B------:R-:W-:Y:S02]  /*18500*/  FMUL.FTZ R16, R16, c[0x0][0x320] ;  /* 0x0000c80010107a20 */ /* 0x000fe40000410000 */
[----:B------:R5:W1:Y:S01]  /*18510*/  MUFU.TANH R166, R13 ;  /* 0x0000000d00a67308 */ /* 0x000a620000002400 */
[----:B------:R-:W-:Y:S02]  /*18520*/  FMUL.FTZ R17, R17, c[0x0][0x320] ;  /* 0x0000c80011117a20 */ /* 0x000fe40000410000 */
[----:B------:R-:W-:Y:S02]  /*18530*/  FMUL.FTZ R18, R18, c[0x0][0x320] ;  /* 0x0000c80012127a20 */ /* 0x000fe40000410000 */
[----:B------:R-:W-:Y:S02]  /*18540*/  FMUL.FTZ R19, R19, c[0x0][0x320] ;  /* 0x0000c80013137a20 */ /* 0x000fe40000410000 */
[----:B------:R-:W-:Y:S01]  /*18550*/  IMAD.U32 R11, RZ, RZ, UR9 ;  /* 0x00000009ff0b7e24 */ /* 0x000fe2000f8e00ff */
[----:B------:R-:W-:Y:S02]  /*18560*/  @P2 LEA.HI.X R149, R10, c[0x0][0x1cc], R149, 0x1, P0 ;  /* 0x000073000a952a11 */ /* 0x000fe400000f0c95 */
[----:B------:R1:W1:Y:S01]  /*18570*/  MUFU.TANH R165, R14 ;  /* 0x0000000e00a57308 */ /* 0x0002620000002400 */
[----:B------:R-:W-:Y:S01]  /*18580*/  PLOP3.LUT P2, PT, PT, PT, UP0, 0x80, 0x0 ;  /* 0x000000000000781c */ /* 0x000fe20003f4f008 */
[----:B------:R-:W-:Y:S01]  /*18590*/  @P1 IMAD.HI.U32 R10, R219, c[0x0][0x2c8], RZ ;  /* 0x0000b200db0a1a27 */ /* 0x000fe200078e00ff */
[----:B------:R-:W-:Y:S01]  /*185a0*/  @!PT LDS RZ, [RZ] ;  /* 0x00000000fffff984 */ /* 0x000fe20000000800 */
[----:B------:R-:W-:Y:S01]  /*185b0*/  @!PT LDS RZ, [RZ] ;  /* 0x00000000fffff984 */ /* 0x000fe20000000800 */
[----:B------:R-:W-:Y:S01]  /*185c0*/  @!PT LDS RZ, [RZ] ;  /* 0x00000000fffff984 */ /* 0x000fe20000000800 */
[----:B------:R2:W-:Y:S01]  /*185d0*/  @P3 LDGSTS.E.BYPASS.LTC128B.128 [R218+0xc080], [R148.64], !P6 ;  /* 0x0c08000094da3fae */ /* 0x0005e2000f101d5e */
[----:B------:R-:W-:Y:S02]  /*185e0*/  LOP3.LUT P3, RZ, R215, 0x4, RZ, 0xc0, !PT ;  /* 0x00000004d7ff7812 */ /* 0x000fe4000786c0ff */
[----:B------:R-:W-:Y:S02]  /*185f0*/  PLOP3.LUT P1, PT, PT, PT, UP0, 0x80, 0x0 ;  /* 0x000000000000781c */ /* 0x000fe40003f2f008 */
[----:B------:R-:W-:Y:S02]  /*18600*/  PLOP3.LUT P0, PT, PT, PT, UP3, 0x80, 0x0 ;  /* 0x000000000000781c */ /* 0x000fe40003f0f038 */
[----:B------:R2:W2:Y:S01]  /*18610*/  MUFU.TANH R163, R15 ;  /* 0x0000000f00a37308 */ /* 0x0004a20000002400 */
[----:B-----5:R-:W-:Y:S06]  /*18620*/  IMAD.MOV.U32 R13, RZ, RZ, R219 ;  /* 0x000000ffff0d7224 */ /* 0x020fec00078e00db */
[----:B------:R5:W-:Y:S03]  /*18630*/  @P2 LDGSTS.E.BYPASS.LTC128B.128 [R218+0xd080], [R148.64+0x80], !P3 ;  /* 0x0d08008094da2fae */ /* 0x000be6000d901d5e */
[----:B------:R3:W3:Y:S01]  /*18640*/  MUFU.TANH R164, R16 ;  /* 0x0000001000a47308 */ /* 0x0006e20000002400 */
[----:B------:R-:W-:Y:S01]  /*18650*/  @P0 SHF.R.U32.HI R13, RZ, c[0x0][0x2cc], R10 ;  /* 0x0000b300ff0d0a19 */ /* 0x000fe2000001160a */
[----:B------:R5:W-:Y:S01]  /*18660*/  @P1 LDGSTS.E.BYPASS.LTC128B.128 [R218+0xe080], [R148.64+0x100], !P4 ;  /* 0x0e08010094da1fae */ /* 0x000be2000e101d5e */
[----:B------:R-:W-:Y:S01]  /*18670*/  PLOP3.LUT P0, PT, PT, PT, UP0, 0x80, 0x0 ;  /* 0x000000000000781c */ /* 0x000fe20003f0f008 */
[----:B-1----:R-:W-:Y:S03]  /*18680*/  IMAD.U32 R14, RZ, RZ, UR28 ;  /* 0x0000001cff0e7e24 */ /* 0x002fe6000f8e00ff */
[----:B------:R-:W1:Y:S03]  /*18690*/  SHFL.IDX PT, R151, R13, RZ, 0x1c1f ;  /* 0x001c1fff0d977589 */ /* 0x000e6600000e0000 */
[----:B------:R4:W4:Y:S01]  /*186a0*/  MUFU.TANH R162, R17 ;  /* 0x0000001100a27308 */ /* 0x0009220000002400 */
[----:B--2---:R-:W-:Y:S05]  /*186b0*/  IADD3 R15, -R224, 0x1, -R11 ;  /* 0x00000001e00f7810 */ /* 0x004fea0007ffe90b */
[----:B------:R5:W-:Y:S01]  /*186c0*/  @P0 LDGSTS.E.BYPASS.LTC128B.128 [R218+0xf080], [R148.64+0x180], !P5 ;  /* 0x0f08018094da0fae */ /* 0x000be2000e901d5e */
[----:B------:R-:W-:Y:S02]  /*186d0*/  PLOP3.LUT P0, PT, PT, PT, UP2, 0x40, 0x0 ;  /* 0x000000000000781c */ /* 0x000fe40003f0e828 */
[----:B------:R-:W-:Y:S01]  /*186e0*/  IADD3 R14, -R14, UR16, R15 ;  /* 0x000000100e0e7c10 */ /* 0x000fe2000fffe10f */
[----:B------:R-:W2:Y:S01]  /*186f0*/  MUFU.TANH R6, R6 ;  /* 0x0000000600067308 */ /* 0x000ea20000002400 */
[----:B------:R-:W0:Y:S02]  /*18700*/  LDGDEPBAR ;  /* 0x00000000000079af */ /* 0x000e240000000000 */
[C---:B---3--:R-:W-:Y:S02]  /*18710*/  IADD3 R16, R14.reuse, c[0x0][0x328], RZ ;  /* 0x0000ca000e107a10 */ /* 0x048fe40007ffe0ff */
[----:B------:R-:W-:Y:S05]  /*18720*/  IADD3 R14, R14, UR7, RZ ;  /* 0x000000070e0e7c10 */ /* 0x000fea000fffe0ff */
[----:B------:R-:W3:Y:S01]  /*18730*/  MUFU.TANH R8, R8 ;  /* 0x0000000800087308 */ /* 0x000ee20000002400 */
[--C-:B-1----:R-:W-:Y:S02]  /*18740*/  IMAD.IADD R15, R14, 0x1, R151.reuse ;  /* 0x000000010e0f7824 */ /* 0x102fe400078e0297 */
[----:B----4-:R-:W-:Y:S07]  /*18750*/  IMAD.IADD R17, R16, 0x1, R151 ;  /* 0x0000000110117824 */ /* 0x010fee00078e0297 */
[----:B------:R-:W1:Y:S10]  /*18760*/  MUFU.TANH R7, R7 ;  /* 0x0000000700077308 */ /* 0x000e740000002400 */
[----:B------:R-:W4:Y:S10]  /*18770*/  MUFU.TANH R9, R9 ;  /* 0x0000000900097308 */ /* 0x000f340000002400 */
[----:B------:R1:W1:Y:S10]  /*18780*/  MUFU.TANH R168, R12 ;  /* 0x0000000c00a87308 */ /* 0x0002740000002400 */
[----:B------:R1:W1:Y:S10]  /*18790*/  MUFU.TANH R161, R18 ;  /* 0x0000001200a17308 */ /* 0x0002740000002400 */
[----:B-----5:R1:W1:Y:S01]  /*187a0*/  MUFU.TANH R149, R19 ;  /* 0x0000001300957308 */ /* 0x0202620000002400 */
[----:B------:R-:W-:-:S05]  /*187b0*/  @P0 BRA `(.L_x_443) ;  /* 0x0000019000000947 */ /* 0x000fca0003800000 */
[----:B--234-:R-:W-:Y:S01]  /*187c0*/  IMAD.U32 R10, RZ, RZ, UR28 ;  /* 0x0000001cff0a7e24 */ /* 0x01cfe2000f8e00ff */
[----:B------:R-:W-:Y:S04]  /*187d0*/  BSSY B0, `(.L_x_444) ;  /* 0x0000012000007945 */ /* 0x000fe80003800000 */
[----:B-1----:R-:W-:Y:S04]  /*187e0*/  IADD3 R12, -R10, UR16, R151 ;  /* 0x000000100a0c7c10 */ /* 0x002fe8000fffe197 */
        /* <DEDUP_REMOVED lines=11> */
.L_x_445:
[----:B------:R-:W-:Y:S04]  /*188a0*/  MOV R10, c[0x0][0x32c] ;  /* 0x0000cb00000a7a02 */ /* 0x000fe80000000f00 */
[----:B------:R-:W-:Y:S11]  /*188b0*/  ISETP.NE.AND P0, PT, R10, 0x1, PT ;  /* 0x000000010a00780c */ /* 0x000ff60003f05270 */
[----:B------:R-:W-:Y:S02]  /*188c0*/  @!UPT UIADD3 URZ, URZ, URZ, URZ ;  /* 0x0000003f3f3ff290 */ /* 0x000fe4000fffe03f */
[----:B------:R-:W-:Y:S05]  /*188d0*/  @P0 IMAD.HI.U32 R10, R12, c[0x0][0x330], RZ ;  /* 0x0000cc000c0a0a27 */ /* 0x000fea00078e00ff */
[----:B------:R-:W-:Y:S02]  /*188e0*/  @P0 SHF.R.U32.HI R12, RZ, c[0x0][0x334], R10 ;  /* 0x0000cd00ff0c0a19 */ /* 0x000fe4000001160a */
.L_x_446:
[----:B------:R-:W-:Y:S05]  /*188f0*/  BSYNC B0 ;  /* 0x0000000000007941 */ /* 0x000fea0003800000 */
.L_x_444:
[----:B------:R-:W-:Y:S04]  /*18900*/  IMAD R19, R12, c[0x0][0x32c], -R11 ;  /* 0x0000cb000c137a24 */ /* 0x000fe800078e0a0b */
[----:B------:R-:W-:Y:S05]  /*18910*/  IMAD.IADD R12, R19, 0x1, -R224 ;  /* 0x00000001130c7824 */ /* 0x000fea00078e0ae0 */
[----:B------:R-:W-:Y:S02]  /*18920*/  IADD3 R10, R12, c[0x0][0x32c], RZ ;  /* 0x0000cb000c0a7a10 */ /* 0x000fe40007ffe0ff */
[----:B------:R-:W-:Y:S02]  /*18930*/  IMNMX R15, R15, R12, !PT ;  /* 0x0000000c0f0f7217 */ /* 0x000fe40007800200 */
[----:B------:R-:W-:Y:S02]  /*18940*/  IMNMX R17, R17, R10, PT ;  /* 0x0000000a11117217 */ /* 0x000fe40003800200 */
.L_x_443:
        /* <DEDUP_REMOVED lines=13> */
[----:B------:R-:W-:Y:S02]  /*18a20*/  PLOP3.LUT P0, PT, PT, PT, UP0, 0x80, 0x0 ;  /* 0x000000000000781c */ /* 0x000fe40003f0f008 */
        /* <DEDUP_REMOVED lines=8> */
[----:B------:R-:W-:Y:S01]  /*18ab0*/  FSEL R6, R8, -INF , !P1 ;  /* 0xff80000008067808 */ /* 0x000fe20004800000 */
[----:B------:R-:W-:Y:S01]  /*18ac0*/  IMAD.IADD R8, R14, 0x1, R13 ;  /* 0x000000010e087824 */ /* 0x000fe200078e020d */
        /* <DEDUP_REMOVED lines=28> */
.L_x_449:
[----:B------:R-:W-:Y:S04]  /*18c90*/  MOV R13, c[0x0][0x32c] ;  /* 0x0000cb00000d7a02 */ /* 0x000fe80000000f00 */
[----:B------:R-:W-:Y:S11]  /*18ca0*/  ISETP.NE.AND P0, PT, R13, 0x1, PT ;  /* 0x000000010d00780c */ /* 0x000ff60003f05270 */
[----:B------:R-:W-:Y:S02]  /*18cb0*/  @!UPT UIADD3 URZ, URZ, URZ, URZ ;  /* 0x0000003f3f3ff290 */ /* 0x000fe4000fffe03f */
[----:B------:R-:W-:Y:S05]  /*18cc0*/  @P0 IMAD.HI.U32 R13, R14, c[0x0][0x330], RZ ;  /* 0x0000cc000e0d0a27 */ /* 0x000fea00078e00ff */
[----:B------:R-:W-:Y:S02]  /*18cd0*/  @P0 SHF.R.U32.HI R14, RZ, c[0x0][0x334], R13 ;  /* 0x0000cd00ff0e0a19 */ /* 0x000fe4000001160d */
.L_x_450:
[----:B------:R-:W-:Y:S05]  /*18ce0*/  BSYNC B0 ;  /* 0x0000000000007941 */ /* 0x000fea0003800000 */
.L_x_448:
[----:B------:R-:W-:Y:S04]  /*18cf0*/  IMAD R11, R14, c[0x0][0x32c], -R11 ;  /* 0x0000cb000e0b7a24 */ /* 0x000fe800078e0a0b */
[----:B------:R-:W-:Y:S05]  /*18d00*/  IMAD.IADD R11, R11, 0x1, -R224 ;  /* 0x000000010b0b7824 */ /* 0x000fea00078e0ae0 */
[----:B------:R-:W-:Y:S02]  /*18d10*/  IADD3 R14, R11, c[0x0][0x32c], RZ ;  /* 0x0000cb000b0e7a10 */ /* 0x000fe40007ffe0ff */
[----:B------:R-:W-:Y:S02]  /*18d20*/  IMNMX R8, R8, R11, !PT ;  /* 0x0000000b08087217 */ /* 0x000fe40007800200 */
[----:B------:R-:W-:Y:S02]  /*18d30*/  IMNMX R5, R5, R14, PT ;  /* 0x0000000e05057217 */ /* 0x000fe40003800200 */
.L_x_447:
[----:B------:R-:W-:Y:S01]  /*18d40*/  FMNMX.FTZ R11, R152, R3, !PT ;  /* 0x00000003980b7209 */ /* 0x000fe20007810000 */
[----:B------:R-:W-:Y:S01]  /*18d50*/  LDSM.16.MT88.4 R156, [R206+0x8080] ;  /* 0x00808000ce9c783b */ /* 0x000fe20000004200 */
[----:B------:R-:W-:Y:S02]  /*18d60*/  PLOP3.LUT P0, PT, PT, PT, UP0, 0x80, 0x0 ;  /* 0x000000000000781c */ /* 0x000fe40003f0f008 */
[----:B------:R-:W-:Y:S02]  /*18d70*/  FMNMX.FTZ R11, R12, R11, !PT ;  /* 0x0000000b0c0b7209 */ /* 0x000fe40007810000 */
[----:B------:R-:W-:Y:S02]  /*18d80*/  ISETP.GT.AND P0, PT, R8, RZ, P0 ;  /* 0x000000ff0800720c */ /* 0x000fe40000704270 */
[----:B------:R-:W-:Y:S01]  /*18d90*/  FMNMX.FTZ R11, R10, R11, !PT ;  /* 0x0000000b0a0b7209 */ /* 0x000fe20007810000 */
[----:B------:R-:W-:Y:S01]  /*18da0*/  LDSM.16.MT88.4 R172, [R204+0x9880] ;  /* 0x00988000ccac783b */ /* 0x000fe20000004200 */
[C---:B------:R-:W-:Y:S02]  /*18db0*/  ISETP.LT.OR P0, PT, R5.reuse, 0x1, P0 ;  /* 0x000000010500780c */ /* 0x040fe40000701670 */
[----:B------:R-:W-:Y:S02]  /*18dc0*/  FMNMX.FTZ R11, R6, R11, !PT ;  /* 0x0000000b060b7209 */ /* 0x000fe40007810000 */
[----:B------:R-:W-:Y:S02]  /*18dd0*/  PLOP3.LUT P1, PT, PT, PT, UP0, 0x80, 0x0 ;  /* 0x000000000000781c */ /* 0x000fe40003f2f008 */
[----:B------:R-:W-:Y:S01]  /*18de0*/  FMNMX.FTZ R11, R168, R11, !PT ;  /* 0x0000000ba80b7209 */ /* 0x000fe20007810000 */
[----:B------:R-:W-:Y:S01]  /*18df0*/  LDSM.16.MT88.4 R176, [R211+0xa880] ;  /* 0x00a88000d3b0783b */ /* 0x000fe20000004200 */
[----:B------:R-:W-:Y:S02]  /*18e00*/  FSEL R15, R0, -INF , !P0 ;  /* 0xff800000000f7808 */ /* 0x000fe40004000000 */
[----:B------:R-:W-:Y:S02]  /*18e10*/  FMNMX.FTZ R11, R166, R11, !PT ;  /* 0x0000000ba60b7209 */ /* 0x000fe40007810000 */
[----:B------:R-:W-:Y:S02]  /*18e20*/  ISETP.GT.AND P2, PT, R8, 0x1, P1 ;  /* 0x000000010800780c */ /* 0x000fe40000f44270 */
        /* <DEDUP_REMOVED lines=10> */
[C---:B------:R-:W-:Y:S01]  /*18ed0*/  ISETP.GT.AND P0, PT, R8.reuse, 0x9, P0 ;  /* 0x000000090800780c */ /* 0x040fe20000704270 */
[----:B------:R-:W-:Y:S01]  /*18ee0*/  LDSM.16.MT88.4 R184, [R204+0xa880] ;  /* 0x00a88000ccb8783b */ /* 0x000fe20000004200 */
[----:B------:R-:W-:Y:S02]  /*18ef0*/  ISETP.LT.OR P2, PT, R5, 0x9, P2 ;  /* 0x000000090500780c */ /* 0x000fe40001741670 */
[----:B------:R-:W-:Y:S02]  /*18f00*/  PLOP3.LUT P1, PT, PT, PT, UP0, 0x80, 0x0 ;  /* 0x000000000000781c */ /* 0x000fe40003f2f008 */
[----:B------:R-:W-:Y:S02]  /*18f10*/  FMNMX.FTZ R4, R13, R4, !PT ;  /* 0x000000040d047209 */ /* 0x000fe40007810000 */
[----:B------:R-:W-:Y:S01]  /*18f20*/  FSEL R11, R7, -INF , !P2 ;  /* 0xff800000070b7808 */ /* 0x000fe20005000000 */
[----:B------:R-:W-:Y:S01]  /*18f30*/  LDSM.16.MT88.4 R188, [R211+0xb880] ;  /* 0x00b88000d3bc783b */ /* 0x000fe20000004200 */
[C---:B------:R-:W-:Y:S02]  /*18f40*/  ISETP.GT.AND P1, PT, R8.reuse, 0x10, P1 ;  /* 0x000000100800780c */ /* 0x040fe40000f24270 */
[C---:B------:R-:W-:Y:S02]  /*18f50*/  ISETP.LT.OR P0, PT, R5.reuse, 0xa, P0 ;  /* 0x0000000a0500780c */ /* 0x040fe40000701670 */
[----:B------:R-:W-:Y:S02]  /*18f60*/  PLOP3.LUT P2, PT, PT, PT, UP0, 0x80, 0x0 ;  /* 0x000000000000781c */ /* 0x000fe40003f4f008 */
[----:B------:R-:W-:Y:S01]  /*18f70*/  ISETP.LT.OR P3, PT, R5, 0x11, P1 ;  /* 0x000000110500780c */ /* 0x000fe20000f61670 */
[----:B------:R-:W-:Y:S01]  /*18f80*/  LDSM.16.MT88.4 R192, [R206+0xb880] ;  /* 0x00b88000cec0783b */ /* 0x000fe20000004200 */
[----:B------:R-:W-:Y:S02]  /*18f90*/  FSEL R9, R9, -INF , !P0 ;  /* 0xff80000009097808 */ /* 0x000fe40004000000 */
[----:B------:R-:W-:Y:S02]  /*18fa0*/  FMNMX.FTZ R4, R11, R4, !PT ;  /* 0x000000040b047209 */ /* 0x000fe40007810000 */
[C---:B------:R-:W-:Y:S02]  /*18fb0*/  ISETP.GT.AND P2, PT, R8.reuse, 0x11, P2 ;  /* 0x000000110800780c */ /* 0x040fe40001744270 */
[----:B------:R-:W-:Y:S02]  /*18fc0*/  PLOP3.LUT P1, PT, PT, PT, UP0, 0x80, 0x0 ;  /* 0x000000000000781c */ /* 0x000fe40003f2f008 */
[----:B------:R-:W-:Y:S02]  /*18fd0*/  FSEL R165, R165, -INF , !P3 ;  /* 0xff800000a5a57808 */ /* 0x000fe40005800000 */
[----:B------:R-:W-:Y:S02]  /*18fe0*/  ISETP.LT.OR P2, PT, R5, 0x12, P2 ;  /* 0x000000120500780c */ /* 0x000fe40001741670 */
[----:B------:R-:W-:Y:S02]  /*18ff0*/  FMNMX.FTZ R4, R9, R4, !PT ;  /* 0x0000000409047209 */ /* 0x000fe40007810000 */
[C---:B------:R-:W-:Y:S02]  /*19000*/  ISETP.GT.AND P1, PT, R8.reuse, 0x18, P1 ;  /* 0x000000180800780c */ /* 0x040fe40000f24270 */
[----:B------:R-:W-:Y:S01]  /*19010*/  PLOP3.LUT P0, PT, PT, PT, UP0, 0x80, 0x0 ;  /* 0x000000000000781c */ /* 0x000fe20003f0f008 */
[----:B------:R-:W-:Y:S01]  /*19020*/  UISETP.GT.AND UP0, UPT, UR13, UR6, UPT ;  /* 0x000000060d00728c */ /* 0x000fe2000bf04270 */
[----:B------:R-:W-:Y:S01]  /*19030*/  FSEL R163, R163, -INF , !P2 ;  /* 0xff800000a3a37808 */ /* 0x000fe20005000000 */
[----:B------:R-:W-:Y:S01]  /*19040*/  UIADD3 UR13, UR13, -0x1, URZ ;  /* 0xffffffff0d0d7890 */ /* 0x000fe2000fffe03f */
[----:B------:R-:W-:Y:S02]  /*19050*/  FMNMX.FTZ R4, R165, R4, !PT ;  /* 0x00000004a5047209 */ /* 0x000fe40007810000 */
[----:B------:R-:W-:Y:S02]  /*19060*/  ISETP.LT.OR P1, PT, R5, 0x19, P1 ;  /* 0x000000190500780c */ /* 0x000fe40000f21670 */
[----:B------:R-:W-:Y:S02]  /*19070*/  ISETP.GT.AND P0, PT, R8, 0x19, P0 ;  /* 0x000000190800780c */ /* 0x000fe40000704270 */
[----:B------:R-:W-:Y:S02]  /*19080*/  FSEL R161, R161, -INF , !P1 ;  /* 0xff800000a1a17808 */ /* 0x000fe40004800000 */
[----:B------:R-:W-:Y:S04]  /*19090*/  ISETP.LT.OR P0, PT, R5, 0x1a, P0 ;  /* 0x0000001a0500780c */ /* 0x000fe80000701670 */
[----:B------:R-:W-:Y:S02]  /*190a0*/  FSEL R149, R149, -INF , !P0 ;  /* 0xff80000095957808 */ /* 0x000fe40004000000 */
[----:B-1----:R-:W-:Y:S02]  /*190b0*/  FMNMX.FTZ R17, R0, R17, !PT ;  /* 0x0000001100117209 */ /* 0x002fe40007810000 */
[----:B------:R-:W-:Y:S03]  /*190c0*/  FMNMX.FTZ R0, R163, R4, !PT ;  /* 0x00000004a3007209 */ /* 0x000fe60007810000 */
[----:B------:R-:W1:Y:S01]  /*190d0*/  SHFL.BFLY PT, R8, R17, 0x1, 0x1f ;  /* 0x0c201f0011087f89 */ /* 0x000e6200000e0000 */
[----:B------:R-:W-:Y:S04]  /*190e0*/  FMNMX.FTZ R0, R161, R0, !PT ;  /* 0x00000000a1007209 */ /* 0x000fe80007810000 */
        /* <DEDUP_REMOVED lines=14> */
[--C-:B------:R-:W-:Y:S02]  /*191d0*/  FFMA.FTZ R227, R6, c[0x0][0x2d0], -R167.reuse ;  /* 0x0000b40006e37a23 */ /* 0x100fe400000108a7 */
[----:B------:R-:W-:Y:S02]  /*191e0*/  FMUL.FTZ R6, R3, c[0x0][0x2d0] ;  /* 0x0000b40003067a20 */ /* 0x000fe40000410000 */
[--C-:B------:R-:W-:Y:S02]  /*191f0*/  FFMA.FTZ R233, R168, c[0x0][0x2d0], -R167.reuse ;  /* 0x0000b400a8e97a23 */ /* 0x100fe400000108a7 */
[----:B------:R-:W-:Y:S01]  /*19200*/  LDSM.16.MT88.4 R168, [R206+0x9880] ;  /* 0x00988000cea8783b */ /* 0x000fe20000004200 */
[--C-:B------:R-:W-:Y:S02]  /*19210*/  FFMA.FTZ R234, R166, c[0x0][0x2d0], -R167.reuse ;  /* 0x0000b400a6ea7a23 */ /* 0x100fe400000108a7 */
[----:B------:R-:W2:Y:S01]  /*19220*/  MUFU.EX2 R3, R6 ;  /* 0x0000000600037308 */ /* 0x000ea20000000800 */
[--C-:B------:R-:W-:Y:S02]  /*19230*/  FFMA.FTZ R235, R164, c[0x0][0x2d0], -R167.reuse ;  /* 0x0000b400a4eb7a23 */ /* 0x100fe400000108a7 */
[----:B------:R-:W-:Y:S01]  /*19240*/  FFMA.FTZ R167, R162, c[0x0][0x2d0], -R167 ;  /* 0x0000b400a2a77a23 */ /* 0x000fe200000108a7 */
[----:B-1----:R-:W-:Y:S04]  /*19250*/  FMNMX.FTZ R148, R5, R148, !PT ;  /* 0x0000009405947209 */ /* 0x002fe80007810000 */
[C---:B------:R-:W-:Y:S01]  /*19260*/  FSETP.NEU.FTZ.AND P0, PT, R148.reuse, -INF , PT ;  /* 0xff8000009400780b */ /* 0x040fe20003f1d000 */
[C---:B------:R-:W-:Y:S01]  /*19270*/  FMUL.FTZ R160, R148.reuse, c[0x0][0x2d0] ;  /* 0x0000b40094a07a20 */ /* 0x040fe20000410000 */
[----:B------:R-:W1:Y:S02]  /*19280*/  MUFU.EX2 R228, R228 ;  /* 0x000000e400e47308 */ /* 0x000e640000000800 */
[----:B------:R-:W-:Y:S02]  /*19290*/  FSEL R5, R148, RZ, P0 ;  /* 0x000000ff94057208 */ /* 0x000fe40000000000 */
[----:B------:R-:W-:Y:S02]  /*192a0*/  FSEL R160, R160, RZ, P0 ;  /* 0x000000ffa0a07208 */ /* 0x000fe40000000000 */
[----:B------:R-:W-:Y:S01]  /*192b0*/  PLOP3.LUT P0, PT, PT, PT, UP0, 0x80, 0x0 ;  /* 0x000000000000781c */ /* 0x000fe20003f0f008 */
[----:B------:R-:W-:Y:S02]  /*192c0*/  FADD.FTZ R5, -R5, R2 ;  /* 0x0000000205057221 */ /* 0x000fe40000010100 */
[--C-:B------:R-:W-:Y:S01]  /*192d0*/  FFMA.FTZ R232, R15, c[0x0][0x2d0], -R160.reuse ;  /* 0x0000b4000fe87a23 */ /* 0x100fe200000108a0 */
        /* <DEDUP_REMOVED lines=28> */
[----:B------:R-:W-:Y:S02]  /*194a0*/  FMUL.FTZ R40, R3, R40 ;  /* 0x0000002803287220 */ /* 0x000fe40000410000 */
        /* <DEDUP_REMOVED lines=12> */
[C---:B------:R-:W-:Y:S01]  /*19570*/  FMUL.FTZ R34, R2.reuse, R34 ;  /* 0x0000002202227220 */ /* 0x040fe20000410000 */
        /* <DEDUP_REMOVED lines=10> */
[----:B------:R-:W-:Y:S01]  /*19620*/  FMUL.FTZ R45, R3, R45 ;  /* 0x0000002d032d7220 */ /* 0x000fe20000410000 */
[----:B------:R5:W-:Y:S01]  /*19630*/  MUFU.EX2 R236, R167 ;  /* 0x000000a700ec7308 */ /* 0x000be20000000800 */
[C---:B------:R-:W-:Y:S02]  /*19640*/  FMUL.FTZ R46, R2.reuse, R46 ;  /* 0x0000002e022e7220 */ /* 0x040fe40000410000 */
[C---:B------:R-:W-:Y:S01]  /*19650*/  FMUL.FTZ R47, R2.reuse, R47 ;  /* 0x0000002f022f7220 */ /* 0x040fe20000410000 */
        /* <DEDUP_REMOVED lines=155> */
[----:B------:R-:W-:Y:S01]  /*1a010*/  F2FP.BF16.PACK_AB R152, R234, R233 ;  /* 0x000000e9ea98723e */ /* 0x000fe200000010ff */
[----:B------:R-:W-:Y:S01]  /*1a020*/  FADD.FTZ R150, R150, R151 ;  /* 0x0000009796967221 */ /* 0x000fe20000010000 */
[----:B---3--:R-:W-:Y:S03]  /*1a030*/  F2FP.BF16.PACK_AB R154, R236, R235 ;  /* 0x000000ebec9a723e */ /* 0x008fe600000010ff */
[----:B-----5:R-:W-:Y:S01]  /*1a040*/  F2FP.BF16.PACK_AB R153, R238, R237 ;  /* 0x000000edee99723e */ /* 0x020fe200000010ff */
[----:B------:R-:W-:Y:S01]  /*1a050*/  FADD.FTZ R2, R230, R231 ;  /* 0x000000e7e6027221 */ /* 0x000fe20000010000 */
[----:B------:R-:W-:Y:S01]  /*1a060*/  F2FP.BF16.PACK_AB R155, R240, R239 ;  /* 0x000000eff09b723e */ /* 0x000fe200000010ff */
[----:B------:R-:W-:Y:S02]  /*1a070*/  FADD.FTZ R150, R227, R150 ;  /* 0x00000096e3967221 */ /* 0x000fe40000010000 */
[----:B------:R-:W-:Y:S02]  /*1a080*/  FADD.FTZ R2, R229, R2 ;  /* 0x00000002e5027221 */ /* 0x000fe40000010000 */
[----:B------:R-:W-:Y:S02]  /*1a090*/  FADD.FTZ R233, R233, R150 ;  /* 0x00000096e9e97221 */ /* 0x000fe40000010000 */
[C---:B-1----:R-:W-:Y:S01]  /*1a0a0*/  HMMA.16816.F32.BF16 R144, R152.reuse, R132, R4 ;  /* 0x000000849890723c */ /* 0x042fe20000041804 */
[----:B------:R-:W1:Y:S02]  /*1a0b0*/  LDSM.16.MT88.4 R4, [R211+0x9880] ;  /* 0x00988000d304783b */ /* 0x000e640000004200 */
[----:B------:R-:W-:Y:S01]  /*1a0c0*/  FADD.FTZ R237, R237, R2 ;  /* 0x00000002eded7221 */ /* 0x000fe20000010000 */
[----:B------:R-:W-:Y:S01]  /*1a0d0*/  MOV R2, R148 ;  /* 0x0000009400027202 */ /* 0x000fe20000000f00 */
[----:B------:R-:W-:Y:S02]  /*1a0e0*/  FADD.FTZ R234, R234, R233 ;  /* 0x000000e9eaea7221 */ /* 0x000fe40000010000 */
[----:B------:R-:W-:Y:S01]  /*1a0f0*/  FADD.FTZ R238, R238, R237 ;  /* 0x000000edeeee7221 */ /* 0x000fe20000010000 */
[C---:B------:R-:W-:Y:S01]  /*1a100*/  HMMA.16816.F32.BF16 R140, R152.reuse, R134, R8 ;  /* 0x00000086988c723c */ /* 0x040fe20000041808 */
[----:B------:R-:W2:Y:S03]  /*1a110*/  LDSM.16.MT88.4 R8, [R205+0x9880] ;  /* 0x00988000cd08783b */ /* 0x000ea60000004200 */
[----:B------:R-:W-:Y:S02]  /*1a120*/  FADD.FTZ R235, R235, R234 ;  /* 0x000000eaebeb7221 */ /* 0x000fe40000010000 */
[----:B------:R-:W-:Y:S02]  /*1a130*/  FADD.FTZ R225, R239, R238 ;  /* 0x000000eeefe17221 */ /* 0x000fe40000010000 */
[C---:B------:R-:W-:Y:S01]  /*1a140*/  HMMA.16816.F32.BF16 R136, R152.reuse, R156, R12 ;  /* 0x0000009c9888723c */ /* 0x040fe2000004180c */
[----:B------:R-:W3:Y:S03]  /*1a150*/  LDSM.16.MT88.4 R12, [R205+0xa880] ;  /* 0x00a88000cd0c783b */ /* 0x000ee60000004200 */
[----:B------:R-:W-:Y:S02]  /*1a160*/  FADD.FTZ R226, R236, R235 ;  /* 0x000000ebece27221 */ /* 0x000fe40000010000 */
[----:B------:R-:W-:Y:S02]  /*1a170*/  FADD.FTZ R225, R240, R225 ;  /* 0x000000e1f0e17221 */ /* 0x000fe40000010000 */
[C---:B------:R-:W-:Y:S01]  /*1a180*/  HMMA.16816.F32.BF16 R132, R152.reuse, R158, R16 ;  /* 0x0000009e9884723c */ /* 0x040fe20000041810 */
[----:B------:R-:W4:Y:S07]  /*1a190*/  LDSM.16.MT88.4 R16, [R205+0xb880] ;  /* 0x00b88000cd10783b */ /* 0x000f2e0000004200 */
[C---:B------:R-:W-:Y:S01]  /*1a1a0*/  HMMA.16816.F32.BF16 R20, R152.reuse, R160, R20 ;  /* 0x000000a09814723c */ /* 0x040fe20000041814 */
[----:B------:R-:W5:Y:S07]  /*1a1b0*/  LDSM.16.MT88.4 R156, [R204+0xb880] ;  /* 0x00b88000cc9c783b */ /* 0x000f6e0000004200 */
[C---:B------:R-:W-:Y:S08]  /*1a1c0*/  HMMA.16816.F32.BF16 R24, R152.reuse, R162, R24 ;  /* 0x000000a29818723c */ /* 0x040ff00000041818 */
        /* <DEDUP_REMOVED lines=27> */
.L_x_442:
[----:B------:R-:W1:Y:S01]  /*1a380*/  SHFL.BFLY PT, R3, R226, 0x2, 0x1f ;  /* 0x0c401f00e2037f89 */ /* 0x000e6200000e0000 */
[----:B------:R-:W-:-:S02]  /*1a390*/  MOV R4, RZ ;  /* 0x000000ff00047202 */ /* 0x000fc40000000f00 */
[----:B------:R-:W-:Y:S01]  /*1a3a0*/  MOV R8, 0xff800000 ;  /* 0xff80000000087802 */ /* 0x000fe20000000f00 */
[----:B------:R-:W2:Y:S01]  /*1a3b0*/  SHFL.BFLY PT, R2, R225, 0x2, 0x1f ;  /* 0x0c401f00e1027f89 */ /* 0x000ea200000e0000 */
[----:B------:R-:W-:Y:S01]  /*1a3c0*/  PLOP3.LUT P2, PT, PT, PT, PT, 0x8, 0x0 ;  /* 0x000000000000781c */ /* 0x000fe20003f4e170 */
[----:B-1----:R-:W-:Y:S01]  /*1a3d0*/  FADD.FTZ R6, R3, R226 ;  /* 0x000000e203067221 */ /* 0x002fe20000010000 */
[----:B------:R-:W-:Y:S01]  /*1a3e0*/  MOV R3, RZ ;  /* 0x000000ff00037202 */ /* 0x000fe20000000f00 */
        /* <DEDUP_REMOVED lines=9> */
[----:B------:R-:W-:-:S03]  /*1a480*/  @P0 MOV R9, 0x3f317218 ;  /* 0x3f31721800090802 */ /* 0x000fc60000000f00 */
[----:B------:R-:W-:Y:S02]  /*1a490*/  @P1 FMUL.FTZ R10, R10, c[0x0][0x2d0] ;  /* 0x0000b4000a0a1a20 */ /* 0x000fe40000410000 */
[----:B------:R-:W-:Y:S01]  /*1a4a0*/  @P0 MUFU.RCP R3, R2 ;  /* 0x0000000200030308 */ /* 0x000fe20000001000 */
[----:B------:R-:W-:-:S07]  /*1a4b0*/  @P0 FMUL.FTZ R9, R9, c[0x0][0x2d0] ;  /* 0x0000b40009090a20 */ /* 0x000fce0000410000 */
[----:B------:R-:W2:Y:S01]  /*1a4c0*/  @P1 MUFU.LG2 R5, R5 ;  /* 0x0000000500051308 */ /* 0x000ea20000000c00 */
[C---:B-1----:R-:W-:Y:S02]  /*1a4d0*/  FMUL.FTZ R144, R4.reuse, R144 ;  /* 0x0000009004907220 */ /* 0x042fe40000410000 */
[C---:B------:R-:W-:Y:S02]  /*1a4e0*/  FMUL.FTZ R145, R4.reuse, R145 ;  /* 0x0000009104917220 */ /* 0x040fe40000410000 */
[C---:B------:R-:W-:Y:S02]  /*1a4f0*/  FMUL.FTZ R140, R4.reuse, R140 ;  /* 0x0000008c048c7220 */ /* 0x040fe40000410000 */
[C---:B------:R-:W-:Y:S01]  /*1a500*/  FMUL.FTZ R141, R4.reuse, R141 ;  /* 0x0000008d048d7220 */ /* 0x040fe20000410000 */
[----:B------:R-:W1:Y:S01]  /*1a510*/  @P0 MUFU.LG2 R2, R2 ;  /* 0x0000000200020308 */ /* 0x000e620000000c00 */
[C---:B------:R-:W-:Y:S02]  /*1a520*/  FMUL.FTZ R136, R4.reuse, R136 ;  /* 0x0000008804887220 */ /* 0x040fe40000410000 */
[----:B------:R-:W-:-:S02]  /*1a530*/  FMUL.FTZ R137, R4, R137 ;  /* 0x0000008904897220 */ /* 0x000fc40000410000 */
[C---:B------:R-:W-:Y:S02]  /*1a540*/  FMUL.FTZ R132, R4.reuse, R132 ;  /* 0x0000008404847220 */ /* 0x040fe40000410000 */
[C---:B------:R-:W-:Y:S02]  /*1a550*/  FMUL.FTZ R133, R4.reuse, R133 ;  /* 0x0000008504857220 */ /* 0x040fe40000410000 */
[----:B--2---:R-:W-:Y:S02]  /*1a560*/  @P1 FMUL.FTZ R5, R5, 0.69314718246459960938 ;  /* 0x3f31721805051820 */ /* 0x004fe40000410000 */
[C---:B------:R-:W-:Y:S02]  /*1a570*/  FMUL.FTZ R20, R4.reuse, R20 ;  /* 0x0000001404147220 */ /* 0x040fe40000410000 */
        /* <DEDUP_REMOVED lines=55> */
[----:B------:R-:W-:Y:S01]  /*1a8f0*/  FMUL.FTZ R129, R4, R129 ;  /* 0x0000008104817220 */ /* 0x000fe20000410000 */
        /* <DEDUP_REMOVED lines=67> */
.L_x_345:
[----:B------:R-:W-:Y:S01]  /*1ad30*/  USHF.R.S32.HI UR8, URZ, 0x1f, UR20 ;  /* 0x0000001f3f087899 */ /* 0x000fe20008011414 */
        /* <DEDUP_REMOVED lines=10> */
[----:B------:R-:W-:-:S02]  /*1ade0*/  F2FP.BF16.PACK_AB R142, R143, R142 ;  /* 0x0000008e8f8e723e */ /* 0x000fc400000010ff */
[----:B------:R-:W-:Y:S01]  /*1adf0*/  F2FP.BF16.PACK_AB R136, R137, R136 ;  /* 0x000000888988723e */ /* 0x000fe200000010ff */
[----:B------:R-:W-:Y:S01]  /*1ae00*/  ULDC.64 UR4, c[0x0][0x500] ;  /* 0x0001400000047ab9 */ /* 0x000fe20000000a00 */
[----:B------:R-:W-:Y:S01]  /*1ae10*/  F2FP.BF16.PACK_AB R138, R139, R138 ;  /* 0x0000008a8b8a723e */ /* 0x000fe200000010ff */
[----:B------:R-:W-:Y:S01]  /*1ae20*/  UIMAD.WIDE UR4, UR29, UR6, UR4 ;  /* 0x000000061d0472a5 */ /* 0x000fe2000f8e0204 */
        /* <DEDUP_REMOVED lines=35> */
[----:B------:R-:W-:Y:S01]  /*1b060*/  BAR.SYNC.DEFER_BLOCKING 0x1, 0x100 ;  /* 0x0044000000007b1d */ /* 0x000fe20000010000 */
[----:B------:R-:W-:-:S02]  /*1b070*/  F2FP.BF16.PACK_AB R42, R43, R42 ;  /* 0x0000002a2b2a723e */ /* 0x000fc400000010ff */
[C---:B------:R-:W-:Y:S01]  /*1b080*/  IMAD.IADD R15, R11.reuse, 0x1, R10 ;  /* 0x000000010b0f7824 */ /* 0x040fe200078e020a */
[C---:B------:R-:W-:Y:S02]  /*1b090*/  IADD3 R12, R11.reuse, 0x80, RZ ;  /* 0x000000800b0c7810 */ /* 0x040fe40007ffe0ff */
[----:B------:R-:W-:Y:S02]  /*1b0a0*/  IADD3 R13, R11, 0x70, RZ ;  /* 0x000000700b0d7810 */ /* 0x000fe40007ffe0ff */
[----:B------:R-:W-:Y:S01]  /*1b0b0*/  @P0 IADD3 R13, R12, 0x10, RZ ;  /* 0x000000100c0d0810 */ /* 0x000fe20007ffe0ff */
[----:B------:R-:W-:Y:S01]  /*1b0c0*/  IMAD.MOV.U32 R12, RZ, RZ, 0x40 ;  /* 0x00000040ff0c7424 */ /* 0x000fe200078e00ff */
[----:B------:R-:W-:Y:S02]  /*1b0d0*/  F2FP.BF16.PACK_AB R44, R45, R44 ;  /* 0x0000002c2d2c723e */ /* 0x000fe400000010ff */
[----:B------:R-:W-:Y:S01]  /*1b0e0*/  F2FP.BF16.PACK_AB R46, R47, R46 ;  /* 0x0000002e2f2e723e */ /* 0x000fe200000010ff */
[----:B------:R-:W-:Y:S01]  /*1b0f0*/  IMAD.IADD R17, R10, 0x1, R13 ;  /* 0x000000010a117824 */ /* 0x000fe200078e020d */
[----:B------:R-:W-:Y:S01]  /*1b100*/  SEL R12, R12, 0xffffffc0, !P2 ;  /* 0xffffffc00c0c7807 */ /* 0x000fe20005000000 */
[----:B------:R-:W-:Y:S01]  /*1b110*/  IMAD.U32 R10, RZ, RZ, UR4 ;  /* 0x00000004ff0a7e24 */ /* 0x000fe2000f8e00ff */
[----:B------:R-:W-:-:S02]  /*1b120*/  F2FP.BF16.PACK_AB R48, R49, R48 ;  /* 0x000000303130723e */ /* 0x000fc400000010ff */
[----:B------:R-:W-:Y:S01]  /*1b130*/  F2FP.BF16.PACK_AB R50, R51, R50 ;  /* 0x000000323332723e */ /* 0x000fe200000010ff */
[--C-:B------:R-:W-:Y:S01]  /*1b140*/  IMAD.IADD R19, R11, 0x1, R12.reuse ;  /* 0x000000010b137824 */ /* 0x100fe200078e020c */
[----:B------:R-:W-:Y:S01]  /*1b150*/  F2FP.BF16.PACK_AB R52, R53, R52 ;  /* 0x000000343534723e */ /* 0x000fe200000010ff */
        /* <DEDUP_REMOVED lines=95> */
[----:B------:R2:W-:Y:S04]  /*1b750*/  STS [R15+0xc480], R110 ;  /* 0x00c4806e0f007388 */ /* 0x0005e80000000800 */
[----:B------:R3:W-:Y:S04]  /*1b760*/  STS [R17+0xc000], R112 ;  /* 0x00c0007011007388 */ /* 0x0007e80000000800 */
[----:B------:R3:W-:Y:S01]  /*1b770*/  STS [R17+0xc400], R114 ;  /* 0x00c4007211007388 */ /* 0x0007e20000000800 */
[----:B-1----:R-:W-:Y:S01]  /*1b780*/  IMAD.U32 R11, RZ, RZ, UR5 ;  /* 0x00000005ff0b7e24 */ /* 0x002fe2000f8e00ff */
[----:B------:R-:W-:-:S02]  /*1b790*/  ULDC.64 UR4, c[0x0][0x508] ;  /* 0x0001420000047ab9 */ /* 0x000fc40000000a00 */
[----:B------:R3:W-:Y:S04]  /*1b7a0*/  STS [R19+0xc080], R116 ;  /* 0x00c0807413007388 */ /* 0x0007e80000000800 */
        /* <DEDUP_REMOVED lines=8> */
[----:B------:R-:W-:-:S04]  /*1b830*/  UISETP.NE.U32.AND UP0, UPT, URZ, UR4, UPT ;  /* 0x000000043f00728c */ /* 0x000fc8000bf05070 */
[----:B------:R-:W-:Y:S01]  /*1b840*/  UISETP.NE.AND.EX UP0, UPT, URZ, UR5, UPT, UP0 ;  /* 0x000000053f00728c */ /* 0x000fe2000bf05300 */
[----:B------:R-:W4:Y:S02]  /*1b850*/  @P0 LDG.E R12, [R10.64] ;  /* 0x0000001e0a0c0981 */ /* 0x000f24000c1e1900 */
[----:B------:R-:W-:-:S03]  /*1b860*/  ULDC.64 UR4, c[0x0][0x508] ;  /* 0x0001420000047ab9 */ /* 0x000fc60000000a00 */
[----:B------:R-:W-:-:S05]  /*1b870*/  PLOP3.LUT P1, PT, PT, PT, UP0, 0x80, 0x0 ;  /* 0x000000000000781c */ /* 0x000fca0003f2f008 */
[----:B------:R-:W-:Y:S01]  /*1b880*/  @UP0 UIMAD.WIDE UR4, UR29, UR6, UR4 ;  /* 0x000000061d0402a5 */ /* 0x000fe2000f8e0204 */
[----:B------:R-:W-:-:S05]  /*1b890*/  IMAD.MOV.U32 R6, RZ, RZ, c[0x0][0x388] ;  /* 0x0000e200ff067624 */ /* 0x000fca00078e00ff */
[----:B------:R-:W-:Y:S02]  /*1b8a0*/  IMAD.U32 R14, RZ, RZ, UR4 ;  /* 0x00000004ff0e7e24 */ /* 0x000fe4000f8e00ff */
[----:B--2---:R-:W-:-:S05]  /*1b8b0*/  IMAD.U32 R15, RZ, RZ, UR5 ;  /* 0x00000005ff0f7e24 */ /* 0x004fca000f8e00ff */
[----:B------:R3:W5:Y:S01]  /*1b8c0*/  @P1 LDG.E R6, [R14.64] ;  /* 0x0000001e0e061981 */ /* 0x000762000c1e1900 */
[----:B------:R-:W-:Y:S02]  /*1b8d0*/  UMOV UR12, URZ ;  /* 0x0000003f000c7c82 */ /* 0x000fe40008000000 */
[----:B------:R-:W-:Y:S01]  /*1b8e0*/  UMOV UR13, URZ ;  /* 0x0000003f000d7c82 */ /* 0x000fe20008000000 */
[----:B----4-:R-:W1:Y:S02]  /*1b8f0*/  @P0 R2UR UR5, R12 ;  /* 0x000000000c0503c2 */ /* 0x010e6400000e0000 */
[----:B-1----:R-:W-:Y:S02]  /*1b900*/  @UP1 USHF.R.S32.HI UR4, URZ, 0x1f, UR5 ;  /* 0x0000001f3f041899 */ /* 0x002fe40008011405 */
[----:B------:R-:W-:-:S05]  /*1b910*/  @UP1 UMOV UR12, UR5 ;  /* 0x00000005000c1c82 */ /* 0x000fca0008000000 */
[----:B------:R-:W-:Y:S01]  /*1b920*/  @UP1 UMOV UR13, UR4 ;  /* 0x00000004000d1c82 */ /* 0x000fe20008000000 */
[----:B------:R-:W-:Y:S05]  /*1b930*/  @P1 BRA `(.L_x_453) ;  /* 0x0000004000001947 */ /* 0x000fea0003800000 */
[----:B---3--:R-:W-:Y:S05]  /*1b940*/  @!P0 BRA `(.L_x_453) ;  /* 0x0000003000008947 */ /* 0x008fea0003800000 */
[----:B-----5:R-:W2:Y:S04]  /*1b950*/  LDG.E R6, [R10.64] ;  /* 0x0000001e0a067981 */ /* 0x020ea8000c1e1900 */
[----:B------:R-:W2:Y:S02]  /*1b960*/  LDG.E R3, [R10.64+0x4] ;  /* 0x0000041e0a037981 */ /* 0x000ea4000c1e1900 */
[----:B--2---:R-:W-:Y:S02]  /*1b970*/  IADD3 R6, -R6, R3, RZ ;  /* 0x0000000306067210 */ /* 0x004fe40007ffe1ff */
.L_x_453:
[----:B---3--:R-:W-:Y:S01]  /*1b980*/  SHF.R.S32.HI R3, RZ, 0x1f, R2 ;  /* 0x0000001fff037819 */ /* 0x008fe20000011402 */
[----:B------:R-:W1:Y:S01]  /*1b990*/  S2R R75, SR_CTAID.X ;  /* 0x00000000004b7919 */ /* 0x000e620000002500 */
[----:B------:R-:W-:Y:S01]  /*1b9a0*/  LOP3.LUT R11, R7, 0xffffffe0, RZ, 0xc0, !PT ;  /* 0xffffffe0070b7812 */ /* 0x000fe200078ec0ff */
[----:B------:R-:W-:Y:S01]  /*1b9b0*/  IMAD.MOV.U32 R10, RZ, RZ, c[0x0][0x4e8] ;  /* 0x00013a00ff0a7624 */ /* 0x000fe200078e00ff */
[----:B------:R-:W-:Y:S01]  /*1b9c0*/  LEA.HI R3, R3, R2, RZ, 0x3 ;  /* 0x0000000203037211 */ /* 0x000fe200078f18ff */
[----:B------:R-:W-:Y:S01]  /*1b9d0*/  ULDC.64 UR4, c[0x0][0x3a0] ;  /* 0x0000e80000047ab9 */ /* 0x000fe20000000a00 */
[-C--:B------:R-:W-:Y:S01]  /*1b9e0*/  LEA.HI R16, R5, R0.reuse, RZ, 0x3 ;  /* 0x0000000005107211 */ /* 0x080fe200078f18ff */
[----:B------:R-:W-:Y:S01]  /*1b9f0*/  UMOV UR11, UR13 ;  /* 0x0000000d000b7c82 */ /* 0x000fe20008000000 */
[----:B------:R-:W-:Y:S01]  /*1ba00*/  LOP3.LUT R7, R3, 0xffffff8, RZ, 0xc0, !PT ;  /* 0x0ffffff803077812 */ /* 0x000fe200078ec0ff */
[----:B------:R-:W-:Y:S01]  /*1ba10*/  IMAD.IADD R3, R0, 0x1, -R11 ;  /* 0x0000000100037824 */ /* 0x000fe200078e0a0b */
[----:B------:R-:W-:Y:S01]  /*1ba20*/  ISETP.NE.AND P1, PT, R10, 0x1, PT ;  /* 0x000000010a00780c */ /* 0x000fe20003f25270 */
[----:B------:R-:W-:Y:S01]  /*1ba30*/  UIMAD UR13, UR13, UR4, URZ ;  /* 0x000000040d0d72a4 */ /* 0x000fe2000f8e023f */
[----:B------:R-:W-:Y:S01]  /*1ba40*/  LEA.HI R10, R9, R9, RZ, 0x1 ;  /* 0x00000009090a7211 */ /* 0x000fe200078f08ff */
[----:B------:R-:W-:Y:S01]  /*1ba50*/  IMAD.IADD R2, R2, 0x1, -R7 ;  /* 0x0000000102027824 */ /* 0x000fe200078e0a07 */
[----:B------:R-:W-:Y:S01]  /*1ba60*/  SHF.R.S32.HI R12, RZ, 0x1f, R3 ;  /* 0x0000001fff0c7819 */ /* 0x000fe20000011403 */
[----:B------:R-:W-:Y:S01]  /*1ba70*/  UMOV UR10, UR12 ;  /* 0x0000000c000a7c82 */ /* 0x000fe20008000000 */
[----:B------:R-:W-:Y:S01]  /*1ba80*/  LOP3.LUT R10, R10, 0x1ffffffe, RZ, 0xc0, !PT ;  /* 0x1ffffffe0a0a7812 */ /* 0x000fe200078ec0ff */
[----:B------:R-:W-:Y:S01]  /*1ba90*/  ULDC.64 UR6, c[0x0][0x490] ;  /* 0x0001240000067ab9 */ /* 0x000fe20000000a00 */
[----:B------:R-:W-:Y:S01]  /*1baa0*/  LEA.HI R7, R12, R3, RZ, 0x2 ;  /* 0x000000030c077211 */ /* 0x000fe200078f10ff */
[----:B------:R-:W-:Y:S01]  /*1bab0*/  UIMAD.WIDE.U32 UR14, UR12, UR4, URZ ;  /* 0x000000040c0e72a5 */ /* 0x000fe2000f8e003f */
[----:B------:R-:W-:Y:S01]  /*1bac0*/  LOP3.LUT P2, RZ, R3, 0x3, RZ, 0xc0, !PT ;  /* 0x0000000303ff7812 */ /* 0x000fe2000784c0ff */
[----:B------:R-:W-:Y:S01]  /*1bad0*/  IMAD.IADD R9, R9, 0x1, -R10 ;  /* 0x0000000109097824 */ /* 0x000fe200078e0a0a */
[----:B------:R-:W-:Y:S01]  /*1bae0*/  SHF.R.S32.HI R7, RZ, 0x2, R7 ;  /* 0x00000002ff077819 */ /* 0x000fe20000011407 */
[----:B------:R-:W-:Y:S01]  /*1baf0*/  UIMAD UR13, UR12, UR5, UR13 ;  /* 0x000000050c0d72a4 */ /* 0x000fe2000f8e020d */
[----:B------:R-:W-:Y:S01]  /*1bb00*/  LEA.HI R5, R5, R0, RZ, 0x6 ;  /* 0x0000000005057211 */ /* 0x000fe200078f30ff */
[----:B------:R-:W-:Y:S01]  /*1bb10*/  USHF.R.S32.HI UR12, URZ, 0x1f, UR29 ;  /* 0x0000001f3f0c7899 */ /* 0x000fe2000801141d */
[----:B------:R-:W-:Y:S01]  /*1bb20*/  BSSY B0, `(.L_x_454) ;  /* 0x0000083000007945 */ /* 0x000fe20003800000 */
[----:B------:R-:W-:Y:S01]  /*1bb30*/  IMAD R2, R2, 0x10, R7 ;  /* 0x0000001002027824 */ /* 0x000fe200078e0207 */
[----:B------:R-:W-:-:S02]  /*1bb40*/  UIMAD UR9, UR8, UR6, URZ ;  /* 0x00000006080972a4 */ /* 0x000fc4000f8e023f */
[----:B------:R-:W-:Y:S01]  /*1bb50*/  USEL UR12, UR12, URZ, !UP1 ;  /* 0x0000003f0c0c7287 */ /* 0x000fe2000c800000 */
[----:B------:R-:W-:Y:S01]  /*1bb60*/  IMAD R10, R9, 0x8, R2 ;  /* 0x00000008090a7824 */ /* 0x000fe200078e0202 */
[----:B------:R-:W-:Y:S02]  /*1bb70*/  UIMAD.WIDE.U32 UR10, UR20, UR6, UR10 ;  /* 0x00000006140a72a5 */ /* 0x000fe4000f8e000a */
[----:B------:R-:W-:Y:S02]  /*1bb80*/  UIMAD UR9, UR20, UR7, UR9 ;  /* 0x00000007140972a4 */ /* 0x000fe4000f8e0209 */
[----:B-1----:R-:W-:Y:S01]  /*1bb90*/  LEA R7, R75, R10, 0x7 ;  /* 0x0000000a4b077211 */ /* 0x002fe200078e38ff */
[----:B------:R-:W-:Y:S02]  /*1bba0*/  ULDC.64 UR6, c[0x0][0x498] ;  /* 0x0001260000067ab9 */ /* 0x000fe40000000a00 */
[----:B------:R-:W-:Y:S02]  /*1bbb0*/  USEL UR29, UR29, URZ, !UP1 ;  /* 0x0000003f1d1d7287 */ /* 0x000fe4000c800000 */
[----:B------:R-:W-:Y:S01]  /*1bbc0*/  @P1 IMAD.HI.U32 R3, R7, c[0x0][0x4ec], RZ ;  /* 0x00013b0007031a27 */ /* 0x000fe200078e00ff */
[----:B------:R-:W-:-:S02]  /*1bbd0*/  UIMAD UR16, UR12, UR6, URZ ;  /* 0x000000060c1072a4 */ /* 0x000fc4000f8e023f */
[----:B------:R-:W-:Y:S01]  /*1bbe0*/  UIADD3 UR11, UR11, UR9, URZ ;  /* 0x000000090b0b7290 */ /* 0x000fe2000fffe03f */
[----:B------:R-:W-:Y:S01]  /*1bbf0*/  IMAD.MOV.U32 R12, RZ, RZ, R7 ;  /* 0x000000ffff0c7224 */ /* 0x000fe200078e0007 */
[----:B------:R-:W-:Y:S01]  /*1bc00*/  @P1 SHF.R.U32.HI R12, RZ, c[0x0][0x4f0], R3 ;  /* 0x00013c00ff0c1a19 */ /* 0x000fe20000011603 */
[----:B------:R-:W-:Y:S01]  /*1bc10*/  UIMAD UR7, UR29, UR7, UR16 ;  /* 0x000000071d0772a4 */ /* 0x000fe2000f8e0210 */
[----:B------:R-:W-:Y:S01]  /*1bc20*/  LOP3.LUT R3, R16, 0xfffffff8, RZ, 0xc0, !PT ;  /* 0xfffffff810037812 */ /* 0x000fe200078ec0ff */
[----:B------:R-:W-:Y:S01]  /*1bc30*/  UIMAD.WIDE.U32 UR10, UR29, UR6, UR10 ;  /* 0x000000061d0a72a5 */ /* 0x000fe2000f8e000a */
[----:B------:R-:W-:Y:S01]  /*1bc40*/  SHF.R.S32.HI R16, RZ, 0x3, R16 ;  /* 0x00000003ff107819 */ /* 0x000fe20000011410 */
[--C-:B------:R-:W-:Y:S01]  /*1bc50*/  IMAD.MOV R10, RZ, RZ, -R12.reuse ;  /* 0x000000ffff0a7224 */ /* 0x100fe200078e0a0c */
[----:B------:R-:W-:Y:S01]  /*1bc60*/  ULDC.64 UR4, c[0x0][0x3e8] ;  /* 0x0000fa0000047ab9 */ /* 0x000fe20000000a00 */
[----:B------:R-:W-:Y:S01]  /*1bc70*/  IMAD.IADD R3, R0, 0x1, -R3 ;  /* 0x0000000100037824 */ /* 0x000fe200078e0a03 */
[----:B------:R-:W-:Y:S01]  /*1bc80*/  UIMAD UR8, UR8, UR4, URZ ;  /* 0x00000004080872a4 */ /* 0x000fe2000f8e023f */
[----:B------:R-:W-:Y:S01]  /*1bc90*/  IMAD R10, R10, c[0x0][0x4e8], R7 ;  /* 0x00013a000a0a7a24 */ /* 0x000fe200078e0207 */
[----:B------:R-:W-:Y:S01]  /*1bca0*/  SHF.R.S32.HI R7, RZ, 0x1f, R12 ;  /* 0x0000001fff077819 */ /* 0x000fe2000001140c */
[----:B------:R-:W-:Y:S01]  /*1bcb0*/  IMAD.U32 R0, RZ, RZ, UR7 ;  /* 0x00000007ff007e24 */ /* 0x000fe2000f8e00ff */
[----:B------:R-:W-:Y:S01]  /*1bcc0*/  IADD3 R12, P0, R12, UR10, RZ ;  /* 0x0000000a0c0c7c10 */ /* 0x000fe2000ff1e0ff */
[----:B------:R-:W-:Y:S01]  /*1bcd0*/  IMAD.SHL.U32 R17, R16, 0x40, RZ ;  /* 0x0000004010117824 */ /* 0x000fe200078e00ff */
[----:B------:R-:W-:Y:S01]  /*1bce0*/  SHF.R.S32.HI R11, RZ, 0x1f, R10 ;  /* 0x0000001fff0b7819 */ /* 0x000fe2000001140a */
[----:B------:R-:W-:Y:S01]  /*1bcf0*/  UIADD3 UR15, UR15, UR13, URZ ;  /* 0x0000000d0f0f7290 */ /* 0x000fe2000fffe03f */
[----:B------:R-:W-:Y:S01]  /*1bd00*/  IADD3.X R13, R7, UR11, R0, P0, !PT ;  /* 0x0000000b070d7c10 */ /* 0x000fe200087fe400 */
[----:B------:R-:W-:Y:S01]  /*1bd10*/  UIMAD UR5, UR20, UR5, UR8 ;  /* 0x00000005140572a4 */ /* 0x000fe2000f8e0208 */
[----:B------:R-:W-:Y:S01]  /*1bd20*/  LEA R0, R3, R16, 0x5 ;  /* 0x0000001003007211 */ /* 0x000fe200078e28ff */
[----:B------:R-:W-:Y:S01]  /*1bd30*/  IMAD R11, R11, c[0x0][0x488], RZ ;  /* 0x000122000b0b7a24 */ /* 0x000fe200078e02ff */
[----:B------:R-:W-:Y:S01]  /*1bd40*/  LOP3.LUT R17, R17, 0x1c0, RZ, 0xc0, !PT ;  /* 0x000001c011117812 */ /* 0x000fe200078ec0ff */
[----:B------:R-:W-:Y:S01]  /*1bd50*/  IMAD.WIDE.U32 R12, R10, c[0x0][0x488], R12 ;  /* 0x000122000a0c7a25 */ /* 0x000fe200078e000c */
[----:B------:R-:W-:-:S02]  /*1bd60*/  UIMAD.WIDE.U32 UR14, UR20, UR4, UR14 ;  /* 0x00000004140e72a5 */ /* 0x000fc4000f8e000e */
[----:B------:R-:W-:Y:S01]  /*1bd70*/  ULDC.64 UR6, c[0x0][0x3f0] ;  /* 0x0000fc0000067ab9 */ /* 0x000fe20000000a00 */
[----:B------:R-:W-:Y:S01]  /*1bd80*/  IMAD R15, R75, 0x80, R0 ;  /* 0x000000804b0f7824 */ /* 0x000fe200078e0200 */
[----:B------:R-:W-:Y:S01]  /*1bd90*/  UIMAD UR12, UR12, UR6, URZ ;  /* 0x000000060c0c72a4 */ /* 0x000fe2000f8e023f */
[----:B------:R-:W-:Y:S01]  /*1bda0*/  IMAD.SHL.U32 R0, R3, 0x8, RZ ;  /* 0x0000000803007824 */ /* 0x000fe200078e00ff */
[----:B------:R-:W-:Y:S01]  /*1bdb0*/  SHF.R.U32.HI R3, RZ, 0x3, R17 ;  /* 0x00000003ff037819 */ /* 0x000fe20000011611 */
[----:B------:R-:W-:Y:S01]  /*1bdc0*/  IMAD R11, R10, c[0x0][0x48c], R11 ;  /* 0x000123000a0b7a24 */ /* 0x000fe200078e020b */
[----:B------:R-:W-:Y:S01]  /*1bdd0*/  UIADD3 UR15, UR15, UR5, URZ ;  /* 0x000000050f0f7290 */ /* 0x000fe2000fffe03f */
[----:B------:R-:W-:Y:S01]  /*1bde0*/  @P1 IMAD.HI.U32 R9, R15, c[0x0][0x4ec], RZ ;  /* 0x00013b000f091a27 */ /* 0x000fe200078e00ff */
[----:B------:R-:W-:Y:S01]  /*1bdf0*/  LOP3.LUT R10, R17, 0x38, R0, 0xf8, !PT ;  /* 0x00000038110a7812 */ /* 0x000fe200078ef800 */
[----:B------:R-:W-:Y:S01]  /*1be00*/  UIMAD UR7, UR29, UR7, UR12 ;  /* 0x000000071d0772a4 */ /* 0x000fe2000f8e020c */
[----:B------:R-:W-:Y:S01]  /*1be10*/  LEA R17, P0, R12, c[0x0][0x450], 0x2 ;  /* 0x000114000c117a11 */ /* 0x000fe200078010ff */
[----:B------:R-:W-:Y:S01]  /*1be20*/  IMAD.IADD R14, R13, 0x1, R11 ;  /* 0x000000010d0e7824 */ /* 0x000fe200078e020b */
[----:B------:R-:W-:Y:S01]  /*1be30*/  LOP3.LUT R3, R10, R3, RZ, 0x3c, !PT ;  /* 0x000000030a037212 */ /* 0x000fe200078e3cff */
[----:B------:R-:W-:Y:S01]  /*1be40*/  IMAD.MOV.U32 R7, RZ, RZ, R15 ;  /* 0x000000ffff077224 */ /* 0x000fe200078e000f */
[----:B------:R-:W-:Y:S01]  /*1be50*/  @P1 SHF.R.U32.HI R7, RZ, c[0x0][0x4f0], R9 ;  /* 0x00013c00ff071a19 */ /* 0x000fe20000011609 */
[----:B------:R-:W-:Y:S01]  /*1be60*/  UIMAD.WIDE.U32 UR14, UR29, UR6, UR14 ;  /* 0x000000061d0e72a5 */ /* 0x000fe2000f8e000e */
[----:B------:R-:W-:Y:S01]  /*1be70*/  LEA.HI.X R14, R12, c[0x0][0x454], R14, 0x2, P0 ;  /* 0x000115000c0e7a11 */ /* 0x000fe200000f140e */
[----:B------:R-:W-:Y:S01]  /*1be80*/  SHFL.IDX PT, R10, R17, 0x1, 0x1c1f ;  /* 0x003c1f00110a7f89 */ /* 0x000fe200000e0000 */
[--C-:B------:R-:W-:Y:S01]  /*1be90*/  SHF.R.S32.HI R9, RZ, 0x1f, R7.reuse ;  /* 0x0000001fff097819 */ /* 0x100fe20000011407 */
[----:B------:R-:W-:Y:S01]  /*1bea0*/  IMAD.MOV R18, RZ, RZ, -R7 ;  /* 0x000000ffff127224 */ /* 0x000fe200078e0a07 */
[----:B------:R-:W-:Y:S01]  /*1beb0*/  UIADD3 UR7, UR15, UR7, URZ ;  /* 0x000000070f077290 */ /* 0x000fe2000fffe03f */
[----:B------:R-:W-:Y:S01]  /*1bec0*/  SHFL.IDX PT, R12, R17, RZ, 0x1c1f ;  /* 0x001c1fff110c7589 */ /* 0x000fe200000e0000 */
[----:B------:R-:W-:Y:S01]  /*1bed0*/  MOV R20, UR14 ;  /* 0x0000000e00147c02 */ /* 0x000fe20008000f00 */
[----:B------:R-:W-:-:S02]  /*1bee0*/  IMAD R18, R18, c[0x0][0x4e8], R15 ;  /* 0x00013a0012127a24 */ /* 0x000fc400078e020f */
[----:B------:R-:W1:Y:S01]  /*1bef0*/  SHFL.IDX PT, R13, R14, RZ, 0x1c1f ;  /* 0x001c1fff0e0d7589 */ /* 0x000e6200000e0000 */
[----:B------:R-:W-:Y:S02]  /*1bf00*/  IMAD R15, R75, 0x80, R2 ;  /* 0x000000804b0f7824 */ /* 0x000fe400078e0202 */
[----:B-----5:R-:W-:Y:S01]  /*1bf10*/  IMAD R2, R6, c[0x0][0x4e8], RZ ;  /* 0x00013a0006027a24 */ /* 0x020fe200078e02ff */
[----:B------:R2:W3:Y:S01]  /*1bf20*/  SHFL.IDX PT, R11, R14, 0x1, 0x1c1f ;  /* 0x003c1f000e0b7f89 */ /* 0x0004e200000e0000 */
[----:B------:R-:W-:Y:S01]  /*1bf30*/  IMAD R22, R9, c[0x0][0x3e0], RZ ;  /* 0x0000f80009167a24 */ /* 0x000fe200078e02ff */
[C---:B------:R-:W-:Y:S01]  /*1bf40*/  IADD3 R9, R15.reuse, 0x8, RZ ;  /* 0x000000080f097810 */ /* 0x040fe20007ffe0ff */
[----:B------:R-:W-:Y:S01]  /*1bf50*/  IMAD.U32 R21, RZ, RZ, UR15 ;  /* 0x0000000fff157e24 */ /* 0x000fe2000f8e00ff */
[-C--:B------:R-:W-:Y:S01]  /*1bf60*/  ISETP.GE.OR P1, PT, R15, R2.reuse, P2 ;  /* 0x000000020f00720c */ /* 0x080fe20001726670 */
[----:B------:R-:W-:Y:S01]  /*1bf70*/  IMAD.U32 R21, RZ, RZ, UR7 ;  /* 0x00000007ff157e24 */ /* 0x000fe2000f8e00ff */
[----:B------:R-:W-:Y:S01]  /*1bf80*/  ISETP.GE.OR P0, PT, R9, R2, P2 ;  /* 0x000000020900720c */ /* 0x000fe20001706670 */
[C---:B------:R-:W-:Y:S01]  /*1bf90*/  IMAD R22, R7.reuse, c[0x0][0x3e4], R22 ;  /* 0x0000f90007167a24 */ /* 0x040fe200078e0216 */
[----:B------:R-:W-:Y:S01]  /*1bfa0*/  SHF.R.S32.HI R6, RZ, 0x1f, R18 ;  /* 0x0000001fff067819 */ /* 0x000fe20000011412 */
[----:B------:R-:W-:-:S04]  /*1bfb0*/  IMAD.WIDE.U32 R20, R7, c[0x0][0x3e0], R20 ;  /* 0x0000f80007147a25 */ /* 0x000fc800078e0014 */
[----:B------:R-:W-:Y:S01]  /*1bfc0*/  IMAD R75, R75, 0x80, R16 ;  /* 0x000000804b4b7824 */ /* 0x000fe200078e0210 */
[----:B------:R-:W-:-:S03]  /*1bfd0*/  IADD3 R21, R21, R22, RZ ;  /* 0x0000001615157210 */ /* 0x000fc60007ffe0ff */
[----:B-1----:R1:W-:Y:S01]  /*1bfe0*/  @!P1 ST.E [R12.64], R4 ;  /* 0x000000040c009985 */ /* 0x0023e2000c10191e */
[----:B--2---:R-:W-:-:S03]  /*1bff0*/  IMAD.SHL.U32 R14, R5, 0x8, RZ ;  /* 0x00000008050e7824 */ /* 0x004fc600078e00ff */
[----:B---3--:R1:W-:Y:S01]  /*1c000*/  @!P0 ST.E [R10.64], R8 ;  /* 0x000000080a008985 */ /* 0x0083e2000c10191e */
[----:B------:R-:W-:Y:S01]  /*1c010*/  IMAD R5, R6, c[0x0][0x3d8], RZ ;  /* 0x0000f60006057a24 */ /* 0x000fe200078e02ff */
[----:B------:R-:W-:-:S03]  /*1c020*/  LOP3.LUT R14, R3, 0x7ffffe00, R14, 0xf8, !PT ;  /* 0x7ffffe00030e7812 */ /* 0x000fc600078ef80e */
[C---:B------:R-:W-:Y:S02]  /*1c030*/  IMAD R3, R18.reuse, c[0x0][0x3dc], R5 ;  /* 0x0000f70012037a24 */ /* 0x040fe400078e0205 */
[----:B------:R-:W-:-:S04]  /*1c040*/  IMAD.WIDE.U32 R18, R18, c[0x0][0x3d8], R20 ;  /* 0x0000f60012127a25 */ /* 0x000fc800078e0014 */
[----:B------:R-:W-:Y:S01]  /*1c050*/  IMAD.SHL.U32 R76, R14, 0x2, RZ ;  /* 0x000000020e4c7824 */ /* 0x000fe200078e00ff */
[----:B------:R-:W-:Y:S01]  /*1c060*/  LEA R74, P0, R18, c[0x0][0x380], 0x1 ;  /* 0x0000e000124a7a11 */ /* 0x000fe200078008ff */
[----:B------:R-:W-:-:S03]  /*1c070*/  IMAD.IADD R3, R19, 0x1, R3 ;  /* 0x0000000113037824 */ /* 0x000fc600078e0203 */
[----:B------:R1:W2:Y:S02]  /*1c080*/  LDS.128 R60, [R76+0x1080] ;  /* 0x001080004c3c7984 */ /* 0x0002a40000000c00 */
[----:B------:R-:W-:Y:S02]  /*1c090*/  LEA.HI.X R73, R18, c[0x0][0x384], R3, 0x1, P0 ;  /* 0x0000e10012497a11 */ /* 0x000fe400000f0c03 */
        /* <DEDUP_REMOVED lines=24> */
[----:B------:R5:W1:Y:S01]  /*1c220*/  LDS.128 R16, [R76+0xc080] ;  /* 0x00c080004c107984 */ /* 0x000a620000000c00 */
        /* <DEDUP_REMOVED lines=9> */
[----:B-1---5:R-:W-:Y:S01]  /*1c2c0*/  @!P3 IMAD.WIDE R76, R0, 0x2, R78 ;  /* 0x00000002004cb825 */ /* 0x022fe200078e024e */
[----:B------:R-:W-:-:S03]  /*1c2d0*/  @!P0 LOP3.LUT R3, R3, 0xfffffff8, RZ, 0xc0, !PT ;  /* 0xfffffff803038812 */ /* 0x000fc600078ec0ff */
[--C-:B------:R-:W-:Y:S01]  /*1c2e0*/  @!P2 IMAD.WIDE R70, R71, 0x2, R78.reuse ;  /* 0x000000024746a825 */ /* 0x100fe200078e024e */
[----:B--2---:R1:W-:Y:S03]  /*1c2f0*/  @!P3 ST.E.128 [R76.64], R64 ;  /* 0x000000404c00b985 */ /* 0x0043e6000c101d1e */
[--C-:B------:R-:W-:Y:S01]  /*1c300*/  @!P1 IMAD.WIDE R68, R69, 0x2, R78.reuse ;  /* 0x0000000245449825 */ /* 0x100fe200078e024e */
[----:B---3--:R1:W-:Y:S03]  /*1c310*/  @!P2 ST.E.128 [R70.64], R48 ;  /* 0x000000304600a985 */ /* 0x0083e6000c101d1e */
[----:B------:R-:W-:Y:S01]  /*1c320*/  @!P0 IMAD.WIDE R78, R3, 0x2, R78 ;  /* 0x00000002034e8825 */ /* 0x000fe200078e024e */
[----:B----4-:R1:W-:Y:S04]  /*1c330*/  @!P1 ST.E.128 [R68.64], R32 ;  /* 0x0000002044009985 */ /* 0x0103e8000c101d1e */
[----:B------:R1:W-:Y:S02]  /*1c340*/  @!P0 ST.E.128 [R78.64], R16 ;  /* 0x000000104e008985 */ /* 0x0003e4000c101d1e */
.L_x_455:
[----:B--234-:R-:W-:Y:S05]  /*1c350*/  BSYNC B0 ;  /* 0x0000000000007941 */ /* 0x01cfea0003800000 */
.L_x_454:
[----:B------:R-:W-:Y:S01]  /*1c360*/  IADD3 R3, R75, 0x20, RZ ;  /* 0x000000204b037810 */ /* 0x000fe20007ffe0ff */
[----:B-1----:R1:W2:Y:S01]  /*1c370*/  SHFL.IDX PT, R35, R73, 0x1, 0x181f ;  /* 0x00381f0049237f89 */ /* 0x0022a200000e0000 */
        /* <DEDUP_REMOVED lines=28> */
.L_x_457:
[----:B------:R-:W-:Y:S05]  /*1c540*/  BSYNC B0 ;  /* 0x0000000000007941 */ /* 0x000fea0003800000 */
.L_x_456:
[----:B------:R-:W-:Y:S01]  /*1c550*/  IADD3 R3, R75, 0x40, RZ ;  /* 0x000000404b037810 */ /* 0x000fe20007ffe0ff */
[----:B--2---:R2:W4:Y:S01]  /*1c560*/  SHFL.IDX PT, R19, R73, 0x2, 0x181f ;  /* 0x00581f0049137f89 */ /* 0x00452200000e0000 */
[----:B------:R-:W-:Y:S02]  /*1c570*/  BSSY B0, `(.L_x_458) ;  /* 0x000001c000007945 */ /* 0x000fe40003800000 */
[----:B------:R-:W-:Y:S01]  /*1c580*/  ISETP.GE.AND P0, PT, R3, R2, PT ;  /* 0x000000020300720c */ /* 0x000fe20003f06270 */
[----:B------:R2:W1:-:S12]  /*1c590*/  SHFL.IDX PT, R18, R74, 0x2, 0x181f ;  /* 0x00581f004a127f89 */ /* 0x00045800000e0000 */
        /* <DEDUP_REMOVED lines=25> */
.L_x_459:
[----:B------:R-:W-:Y:S05]  /*1c730*/  BSYNC B0 ;  /* 0x0000000000007941 */ /* 0x000fea0003800000 */
.L_x_458:
[----:B------:R-:W-:Y:S01]  /*1c740*/  IADD3 R75, R75, 0x60, RZ ;  /* 0x000000604b4b7810 */ /* 0x000fe20007ffe0ff */
[----:B-1----:R1:W2:Y:S03]  /*1c750*/  SHFL.IDX PT, R11, R73, 0x3, 0x181f ;  /* 0x00781f00490b7f89 */ /* 0x0022a600000e0000 */
        /* <DEDUP_REMOVED lines=12> */
[--C-:B--2-4-:R-:W-:Y:S01]  /*1c820*/  @!P2 IMAD.WIDE R12, R0, 0x2, R10.reuse ;  /* 0x00000002000ca825 */ /* 0x114fe200078e020a */
        /* <DEDUP_REMOVED lines=12> */
[----:B--2---:R-:W-:-:S05]  /*1c8f0*/  LOP3.LUT R3, R0, 0xfffffff8, RZ, 0xc0, !PT ;  /* 0xfffffff800037812 */ /* 0x004fca00078ec0ff */
[----:B------:R-:W-:-:S05]  /*1c900*/  IMAD.WIDE R10, R3, 0x2, R10 ;  /* 0x00000002030a7825 */ /* 0x000fca00078e020a */
[----:B------:R-:W-:Y:S01]  /*1c910*/  ST.E.128 [R10.64], R4 ;  /* 0x000000040a007985 */ /* 0x000fe2000c101d1e */
[----:B------:R-:W-:Y:S05]  /*1c920*/  EXIT ;  /* 0x000000000000794d */ /* 0x000fea0003800000 */
.L_x_452:
        /* <DEDUP_REMOVED lines=28> */
[----:B-----5:R-:W2:Y:S04]  /*1caf0*/  LDG.E R4, [R6.64] ;  /* 0x0000001e06047981 */ /* 0x020ea8000c1e1900 */
[----:B------:R-:W2:Y:S02]  /*1cb00*/  LDG.E R3, [R6.64+0x4] ;  /* 0x0000041e06037981 */ /* 0x000ea4000c1e1900 */
[----:B--2---:R-:W-:Y:S02]  /*1cb10*/  IADD3 R4, -R4, R3, RZ ;  /* 0x0000000304047210 */ /* 0x004fe40007ffe1ff */
.L_x_460:
        /* <DEDUP_REMOVED lines=12> */
[----:B------:R-:W-:Y:S01]  /*1cbe0*/  IMAD.MOV.U32 R2, RZ, RZ, c[0x0][0x4e8] ;  /* 0x00013a00ff027624 */ /* 0x000fe200078e00ff */
[----:B------:R-:W-:Y:S01]  /*1cbf0*/  ULDC.64 UR4, c[0x0][0x490] ;  /* 0x0001240000047ab9 */ /* 0x000fe20000000a00 */
[----:B------:R-:W-:Y:S01]  /*1cc00*/  IMAD.MOV.U32 R6, RZ, RZ, R0 ;  /* 0x000000ffff067224 */ /* 0x000fe200078e0000 */
[----:B------:R-:W-:Y:S02]  /*1cc10*/  UIMAD UR7, UR8, UR4, URZ ;  /* 0x00000004080772a4 */ /* 0x000fe4000f8e023f */
[----:B------:R-:W-:Y:S01]  /*1cc20*/  ISETP.NE.AND P0, PT, R2, 0x1, PT ;  /* 0x000000010200780c */ /* 0x000fe20003f05270 */
[----:B------:R-:W-:Y:S02]  /*1cc30*/  UMOV UR12, UR10 ;  /* 0x0000000a000c7c82 */ /* 0x000fe40008000000 */
[----:B------:R-:W-:Y:S02]  /*1cc40*/  UMOV UR13, UR11 ;  /* 0x0000000b000d7c82 */ /* 0x000fe40008000000 */
[----:B------:R-:W-:-:S02]  /*1cc50*/  UIMAD.WIDE.U32 UR12, UR20, UR4, UR12 ;  /* 0x00000004140c72a5 */ /* 0x000fc4000f8e000c */
[----:B------:R-:W-:-:S03]  /*1cc60*/  UIMAD UR7, UR20, UR5, UR7 ;  /* 0x00000005140772a4 */ /* 0x000fc6000f8e0207 */
[----:B------:R-:W-:Y:S02]  /*1cc70*/  ULDC.64 UR4, c[0x0][0x498] ;  /* 0x0001260000047ab9 */ /* 0x000fe40000000a00 */
[----:B------:R-:W-:Y:S01]  /*1cc80*/  UIADD3 UR13, UR7, UR13, URZ ;  /* 0x0000000d070d7290 */ /* 0x000fe2000fffe03f */
[----:B------:R-:W-:Y:S01]  /*1cc90*/  @P0 IMAD.HI.U32 R2, R0, c[0x0][0x4ec], RZ ;  /* 0x00013b0000020a27 */ /* 0x000fe200078e00ff */
[----:B------:R-:W-:Y:S02]  /*1cca0*/  UIMAD UR7, UR6, UR4, URZ ;  /* 0x00000004060772a4 */ /* 0x000fe4000f8e023f */
[----:B------:R-:W-:Y:S02]  /*1ccb0*/  UIMAD.WIDE.U32 UR12, UR29, UR4, UR12 ;  /* 0x000000041d0c72a5 */ /* 0x000fe4000f8e000c */
[----:B------:R-:W-:Y:S01]  /*1ccc0*/  @P0 SHF.R.U32.HI R6, RZ, c[0x0][0x4f0], R2 ;  /* 0x00013c00ff060a19 */ /* 0x000fe20000011602 */
[----:B------:R-:W-:-:S03]  /*1ccd0*/  UIMAD UR5, UR29, UR5, UR7 ;  /* 0x000000051d0572a4 */ /* 0x000fc6000f8e0207 */
[C---:B------:R-:W-:Y:S02]  /*1cce0*/  IADD3 R5, -R6.reuse, RZ, RZ ;  /* 0x000000ff06057210 */ /* 0x040fe40007ffe1ff */
[----:B------:R-:W-:Y:S02]  /*1ccf0*/  SHF.R.S32.HI R3, RZ, 0x1f, R6 ;  /* 0x0000001fff037819 */ /* 0x000fe40000011406 */
[----:B------:R-:W-:Y:S01]  /*1cd00*/  IADD3 R6, P0, R6, UR12, RZ ;  /* 0x0000000c06067c10 */ /* 0x000fe2000ff1e0ff */
[----:B------:R-:W-:Y:S02]  /*1cd10*/  IMAD R5, R5, c[0x0][0x4e8], R0 ;  /* 0x00013a0005057a24 */ /* 0x000fe400078e0200 */
[----:B------:R-:W-:-:S03]  /*1cd20*/  IMAD.U32 R0, RZ, RZ, UR5 ;  /* 0x00000005ff007e24 */ /* 0x000fc6000f8e00ff */
[----:B------:R-:W-:Y:S02]  /*1cd30*/  SHF.R.S32.HI R2, RZ, 0x1f, R5 ;  /* 0x0000001fff027819 */ /* 0x000fe40000011405 */
[----:B------:R-:W-:-:S03]  /*1cd40*/  IADD3.X R7, R3, UR13, R0, P0, !PT ;  /* 0x0000000d03077c10 */ /* 0x000fc600087fe400 */
[----:B------:R-:W-:Y:S02]  /*1cd50*/  IMAD R0, R2, c[0x0][0x488], RZ ;  /* 0x0001220002007a24 */ /* 0x000fe400078e02ff */
[----:B------:R-:W-:-:S04]  /*1cd60*/  IMAD.WIDE.U32 R6, R5, c[0x0][0x488], R6 ;  /* 0x0001220005067a25 */ /* 0x000fc800078e0006 */
[----:B------:R-:W-:Y:S01]  /*1cd70*/  IMAD R0, R5, c[0x0][0x48c], R0 ;  /* 0x0001230005007a24 */ /* 0x000fe200078e0200 */
[----:B------:R-:W-:Y:S01]  /*1cd80*/  LEA R2, P0, R6, c[0x0][0x450], 0x2 ;  /* 0x0001140006027a11 */ /* 0x000fe200078010ff */
[----:B------:R-:W-:-:S03]  /*1cd90*/  IMAD.MOV.U32 R5, RZ, RZ, -0x800000 ;  /* 0xff800000ff057424 */ /* 0x000fc600078e00ff */
[----:B------:R-:W-:-:S04]  /*1cda0*/  IADD3 R3, R7, R0, RZ ;  /* 0x0000000007037210 */ /* 0x000fc80007ffe0ff */
[----:B------:R-:W-:-:S05]  /*1cdb0*/  LEA.HI.X R3, R6, c[0x0][0x454], R3, 0x2, P0 ;  /* 0x0001150006037a11 */ /* 0x000fca00000f1403 */
[----:B------:R1:W-:Y:S02]  /*1cdc0*/  STG.E [R2.64], R5 ;  /* 0x0000000502007986 */ /* 0x0003e4000c10191e */
.L_x_462:
[----:B------:R-:W-:Y:S05]  /*1cdd0*/  BSYNC B0 ;  /* 0x0000000000007941 */ /* 0x000fea0003800000 */
.L_x_461:
[----:B-1----:R-:W1:Y:S01]  /*1cde0*/  S2R R5, SR_CTAID.X ;  /* 0x0000000000057919 */ /* 0x002e620000002500 */
[----:B------:R-:W-:Y:S01]  /*1cdf0*/  SHF.R.S32.HI R0, RZ, 0x1f, R9 ;  /* 0x0000001fff007819 */ /* 0x000fe20000011409 */
[----:B------:R-:W-:Y:S01]  /*1ce00*/  ULDC.64 UR4, c[0x0][0x3a0] ;  /* 0x0000e80000047ab9 */ /* 0x000fe20000000a00 */
[----:B------:R-:W-:Y:S01]  /*1ce10*/  IMAD.MOV.U32 R2, RZ, RZ, c[0x0][0x4e8] ;  /* 0x00013a00ff027624 */ /* 0x000fe200078e00ff */
[----:B------:R-:W-:Y:S01]  /*1ce20*/  UIMAD UR7, UR11, UR4, URZ ;  /* 0x000000040b0772a4 */ /* 0x000fe2000f8e023f */
[----:B------:R-:W-:Y:S01]  /*1ce30*/  LEA.HI R0, R0, R9, RZ, 0x3 ;  /* 0x0000000900007211 */ /* 0x000fe200078f18ff */
[----:B------:R-:W-:Y:S01]  /*1ce40*/  UIMAD.WIDE.U32 UR12, UR10, UR4, URZ ;  /* 0x000000040a0c72a5 */ /* 0x000fe2000f8e003f */
[----:B-----5:R-:W-:Y:S01]  /*1ce50*/  IMAD R4, R4, c[0x0][0x4e8], RZ ;  /* 0x00013a0004047a24 */ /* 0x020fe200078e02ff */
[----:B------:R-:W-:Y:S01]  /*1ce60*/  ISETP.NE.AND P0, PT, R2, 0x1, PT ;  /* 0x000000010200780c */ /* 0x000fe20003f05270 */
[----:B------:R-:W-:Y:S01]  /*1ce70*/  UIMAD UR7, UR10, UR5, UR7 ;  /* 0x000000050a0772a4 */ /* 0x000fe2000f8e0207 */
[----:B------:R-:W-:Y:S01]  /*1ce80*/  LOP3.LUT R6, R0, 0xfffffff8, RZ, 0xc0, !PT ;  /* 0xfffffff800067812 */ /* 0x000fe200078ec0ff */
[----:B------:R-:W-:Y:S01]  /*1ce90*/  BSSY B0, `(.L_x_463) ;  /* 0x0000042000007945 */ /* 0x000fe20003800000 */
[----:B------:R-:W-:Y:S01]  /*1cea0*/  SHF.R.S32.HI R0, RZ, 0x3, R0 ;  /* 0x00000003ff007819 */ /* 0x000fe20000011400 */
[----:B------:R-:W-:-:S02]  /*1ceb0*/  ULDC.64 UR4, c[0x0][0x3e8] ;  /* 0x0000fa0000047ab9 */ /* 0x000fc40000000a00 */
[----:B------:R-:W-:Y:S01]  /*1cec0*/  IMAD.IADD R9, R9, 0x1, -R6 ;  /* 0x0000000109097824 */ /* 0x000fe200078e0a06 */
[----:B------:R-:W-:Y:S02]  /*1ced0*/  UIADD3 UR13, UR13, UR7, URZ ;  /* 0x000000070d0d7290 */ /* 0x000fe4000fffe03f */
[----:B------:R-:W-:Y:S02]  /*1cee0*/  UIMAD UR7, UR8, UR4, URZ ;  /* 0x00000004080772a4 */ /* 0x000fe4000f8e023f */
[C---:B------:R-:W-:Y:S01]  /*1cef0*/  LEA R2, R9.reuse, R0, 0x5 ;  /* 0x0000000009027211 */ /* 0x040fe200078e28ff */
[----:B------:R-:W-:Y:S01]  /*1cf00*/  UIMAD.WIDE.U32 UR12, UR20, UR4, UR12 ;  /* 0x00000004140c72a5 */ /* 0x000fe2000f8e000c */
[----:B------:R-:W-:Y:S01]  /*1cf10*/  SHF.L.U32 R9, R9, 0x3, RZ ;  /* 0x0000000309097819 */ /* 0x000fe200000006ff */
[----:B------:R-:W-:Y:S02]  /*1cf20*/  UIMAD UR7, UR20, UR5, UR7 ;  /* 0x00000005140772a4 */ /* 0x000fe4000f8e0207 */
[C---:B-1----:R-:W-:Y:S01]  /*1cf30*/  IMAD R3, R5.reuse, 0x80, R2 ;  /* 0x0000008005037824 */ /* 0x042fe200078e0202 */
[----:B------:R-:W-:Y:S01]  /*1cf40*/  ULDC.64 UR4, c[0x0][0x3f0] ;  /* 0x0000fc0000047ab9 */ /* 0x000fe20000000a00 */
[----:B------:R-:W-:Y:S01]  /*1cf50*/  IMAD R5, R5, 0x80, R0 ;  /* 0x0000008005057824 */ /* 0x000fe200078e0200 */
[----:B------:R-:W-:Y:S01]  /*1cf60*/  UIMAD UR6, UR6, UR4, URZ ;  /* 0x00000004060672a4 */ /* 0x000fe2000f8e023f */
[----:B------:R-:W-:Y:S01]  /*1cf70*/  @P0 IMAD.HI.U32 R2, R3, c[0x0][0x4ec], RZ ;  /* 0x00013b0003020a27 */ /* 0x000fe200078e00ff */
[----:B------:R-:W-:Y:S01]  /*1cf80*/  UIADD3 UR13, UR7, UR13, URZ ;  /* 0x0000000d070d7290 */ /* 0x000fe2000fffe03f */
[----:B------:R-:W-:Y:S01]  /*1cf90*/  IADD3 R8, R9, 0x40, RZ ;  /* 0x0000004009087810 */ /* 0x000fe20007ffe0ff */
[----:B------:R-:W-:Y:S01]  /*1cfa0*/  UIMAD UR5, UR29, UR5, UR6 ;  /* 0x000000051d0572a4 */ /* 0x000fe2000f8e0206 */
[----:B------:R-:W-:Y:S01]  /*1cfb0*/  IMAD.MOV.U32 R7, RZ, RZ, R3 ;  /* 0x000000ffff077224 */ /* 0x000fe200078e0003 */
[----:B------:R-:W-:Y:S01]  /*1cfc0*/  @P0 SHF.R.U32.HI R7, RZ, c[0x0][0x4f0], R2 ;  /* 0x00013c00ff070a19 */ /* 0x000fe20000011602 */
[----:B------:R-:W-:-:S03]  /*1cfd0*/  UIMAD.WIDE.U32 UR12, UR29, UR4, UR12 ;  /* 0x000000041d0c72a5 */ /* 0x000fc6000f8e000c */
[C---:B------:R-:W-:Y:S01]  /*1cfe0*/  IADD3 R6, -R7.reuse, RZ, RZ ;  /* 0x000000ff07067210 */ /* 0x040fe20007ffe1ff */
[----:B------:R-:W-:Y:S01]  /*1cff0*/  UIADD3 UR5, UR13, UR5, URZ ;  /* 0x000000050d057290 */ /* 0x000fe2000fffe03f */
[----:B------:R-:W-:Y:S01]  /*1d000*/  SHF.R.S32.HI R2, RZ, 0x1f, R7 ;  /* 0x0000001fff027819 */ /* 0x000fe20000011407 */
[----:B------:R-:W-:Y:S02]  /*1d010*/  IMAD.U32 R11, RZ, RZ, UR13 ;  /* 0x0000000dff0b7e24 */ /* 0x000fe4000f8e00ff */
[----:B------:R-:W-:Y:S02]  /*1d020*/  IMAD R6, R6, c[0x0][0x4e8], R3 ;  /* 0x00013a0006067a24 */ /* 0x000fe400078e0203 */
[----:B------:R-:W-:Y:S01]  /*1d030*/  MOV R11, UR5 ;  /* 0x00000005000b7c02 */ /* 0x000fe20008000f00 */
[----:B------:R-:W-:Y:S02]  /*1d040*/  IMAD R2, R2, c[0x0][0x3e0], RZ ;  /* 0x0000f80002027a24 */ /* 0x000fe400078e02ff */
[----:B------:R-:W-:Y:S01]  /*1d050*/  IMAD.U32 R10, RZ, RZ, UR12 ;  /* 0x0000000cff0a7e24 */ /* 0x000fe2000f8e00ff */
[----:B------:R-:W-:Y:S01]  /*1d060*/  SHF.R.S32.HI R3, RZ, 0x1f, R6 ;  /* 0x0000001fff037819 */ /* 0x000fe20000011406 */
[----:B------:R-:W-:-:S02]  /*1d070*/  IMAD R2, R7, c[0x0][0x3e4], R2 ;  /* 0x0000f90007027a24 */ /* 0x000fc400078e0202 */
[----:B------:R-:W-:Y:S01]  /*1d080*/  IMAD.WIDE.U32 R10, R7, c[0x0][0x3e0], R10 ;  /* 0x0000f800070a7a25 */ /* 0x000fe200078e000a */
[----:B------:R-:W-:-:S03]  /*1d090*/  IADD3 R7, R9, 0x80, RZ ;  /* 0x0000008009077810 */ /* 0x000fc60007ffe0ff */
[----:B------:R-:W-:Y:S02]  /*1d0a0*/  IMAD R3, R3, c[0x0][0x3d8], RZ ;  /* 0x0000f60003037a24 */ /* 0x000fe400078e02ff */
[----:B------:R-:W-:Y:S02]  /*1d0b0*/  IMAD.IADD R11, R11, 0x1, R2 ;  /* 0x000000010b0b7824 */ /* 0x000fe400078e0202 */
[C---:B------:R-:W-:Y:S02]  /*1d0c0*/  IMAD R3, R6.reuse, c[0x0][0x3dc], R3 ;  /* 0x0000f70006037a24 */ /* 0x040fe400078e0203 */
[----:B------:R-:W-:Y:S01]  /*1d0d0*/  IMAD.WIDE.U32 R10, R6, c[0x0][0x3d8], R10 ;  /* 0x0000f600060a7a25 */ /* 0x000fe200078e000a */
[----:B------:R-:W-:-:S04]  /*1d0e0*/  IADD3 R6, R9, 0xc0, RZ ;  /* 0x000000c009067810 */ /* 0x000fc80007ffe0ff */
[----:B------:R-:W-:Y:S02]  /*1d0f0*/  IADD3 R3, R11, R3, RZ ;  /* 0x000000030b037210 */ /* 0x000fe40007ffe0ff */
        /* <DEDUP_REMOVED lines=21> */
[----:B------:R2:W-:Y:S03]  /*1d250*/  @!P3 ST.E.128 [R14.64], RZ ;  /* 0x000000ff0e00b985 */ /* 0x0005e6000c101d1e */
[--C-:B------:R-:W-:Y:S01]  /*1d260*/  @!P1 IMAD.WIDE R2, R2, 0x2, R12.reuse ;  /* 0x0000000202029825 */ /* 0x100fe200078e020c */
[----:B------:R2:W-:Y:S03]  /*1d270*/  @!P2 ST.E.128 [R16.64], RZ ;  /* 0x000000ff1000a985 */ /* 0x0005e6000c101d1e */
[----:B------:R-:W-:Y:S01]  /*1d280*/  @!P0 IMAD.WIDE R12, R0, 0x2, R12 ;  /* 0x00000002000c8825 */ /* 0x000fe200078e020c */
[----:B------:R2:W-:Y:S04]  /*1d290*/  @!P1 ST.E.128 [R2.64], RZ ;  /* 0x000000ff02009985 */ /* 0x0005e8000c101d1e */
[----:B------:R2:W-:Y:S02]  /*1d2a0*/  @!P0 ST.E.128 [R12.64], RZ ;  /* 0x000000ff0c008985 */ /* 0x0005e4000c101d1e */
.L_x_464:
[----:B------:R-:W-:Y:S05]  /*1d2b0*/  BSYNC B0 ;  /* 0x0000000000007941 */ /* 0x000fea0003800000 */
.L_x_463:
        /* <DEDUP_REMOVED lines=27> */
.L_x_466:
[----:B------:R-:W-:Y:S05]  /*1d470*/  BSYNC B0 ;  /* 0x0000000000007941 */ /* 0x000fea0003800000 */
.L_x_465:
        /* <DEDUP_REMOVED lines=16> */
[----:B-1--4-:R-:W-:Y:S01]  /*1d580*/  @!P3 IMAD.WIDE R14, R9, 0x2, R12 ;  /* 0x00000002090eb825 */ /* 0x012fe200078e020c */
        /* <DEDUP_REMOVED lines=10> */
.L_x_468:
[----:B------:R-:W-:Y:S05]  /*1d630*/  BSYNC B0 ;  /* 0x0000000000007941 */ /* 0x000fea0003800000 */
.L_x_467:
[----:B------:R-:W-:Y:S01]  /*1d640*/  IADD3 R5, R5, 0x60, RZ ;  /* 0x0000006005057810 */ /* 0x000fe20007ffe0ff */
[----:B-1----:R1:W2:Y:S03]  /*1d650*/  SHFL.IDX PT, R3, R10, 0x3, 0x181f ;  /* 0x00781f000a037f89 */ /* 0x0022a600000e0000 */
[----:B------:R-:W-:Y:S01]  /*1d660*/  ISETP.GE.AND P0, PT, R5, R4, PT ;  /* 0x000000040500720c */ /* 0x000fe20003f06270 */
[----:B------:R1:W3:-:S12]  /*1d670*/  SHFL.IDX PT, R2, R11, 0x3, 0x181f ;  /* 0x00781f000b027f89 */ /* 0x0002d800000e0000 */
[----:B------:R-:W-:Y:S05]  /*1d680*/  @P0 EXIT ;  /* 0x000000000000094d */ /* 0x000fea0003800000 */
[----:B------:R-:W-:Y:S02]  /*1d690*/  ISETP.GE.AND P1, PT, R8, c[0x0][0x3c8], PT ;  /* 0x0000f20008007a0c */ /* 0x000fe40003f26270 */
[----:B------:R-:W-:Y:S02]  /*1d6a0*/  ISETP.GE.AND P0, PT, R7, c[0x0][0x3c8], PT ;  /* 0x0000f20007007a0c */ /* 0x000fe40003f06270 */
[----:B------:R-:W-:-:S09]  /*1d6b0*/  ISETP.GE.AND P2, PT, R9, c[0x0][0x3c8], PT ;  /* 0x0000f20009007a0c */ /* 0x000fd20003f46270 */
[----:B------:R-:W-:Y:S02]  /*1d6c0*/  @!P1 SHF.R.S32.HI R5, RZ, 0x1f, R8 ;  /* 0x0000001fff059819 */ /* 0x000fe40000011408 */
[----:B------:R-:W-:Y:S02]  /*1d6d0*/  @!P0 SHF.R.S32.HI R0, RZ, 0x1f, R7 ;  /* 0x0000001fff008819 */ /* 0x000fe40000011407 */
[----:B------:R-:W-:Y:S01]  /*1d6e0*/  @!P1 LEA.HI R5, R5, R8, RZ, 0x3 ;  /* 0x0000000805059211 */ /* 0x000fe200078f18ff */
[--C-:B--23--:R-:W-:Y:S01]  /*1d6f0*/  @!P2 IMAD.WIDE R8, R9, 0x2, R2.reuse ;  /* 0x000000020908a825 */ /* 0x10cfe200078e0202 */
[----:B------:R-:W-:Y:S02]  /*1d700*/  @!P0 LEA.HI R0, R0, R7, RZ, 0x3 ;  /* 0x0000000700008211 */ /* 0x000fe400078f18ff */
[----:B------:R-:W-:Y:S02]  /*1d710*/  @!P1 LOP3.LUT R5, R5, 0xfffffff8, RZ, 0xc0, !PT ;  /* 0xfffffff805059812 */ /* 0x000fe400078ec0ff */
[----:B------:R-:W-:Y:S01]  /*1d720*/  @!P0 LOP3.LUT R7, R0, 0xfffffff8, RZ, 0xc0, !PT ;  /* 0xfffffff800078812 */ /* 0x000fe200078ec0ff */
[----:B------:R2:W-:Y:S02]  /*1d730*/  @!P2 ST.E.128 [R8.64], RZ ;  /* 0x000000ff0800a985 */ /* 0x0005e4000c101d1e */
[----:B------:R-:W-:-:S04]  /*1d740*/  @!P1 IMAD.WIDE R4, R5, 0x2, R2 ;  /* 0x0000000205049825 */ /* 0x000fc800078e0202 */
[----:B-1----:R-:W-:Y:S01]  /*1d750*/  @!P0 IMAD.WIDE R10, R7, 0x2, R2 ;  /* 0x00000002070a8825 */ /* 0x002fe200078e0202 */
[----:B------:R2:W-:Y:S04]  /*1d760*/  @!P1 ST.E.128 [R4.64], RZ ;  /* 0x000000ff04009985 */ /* 0x0005e8000c101d1e */
[----:B------:R2:W-:Y:S01]  /*1d770*/  @!P0 ST.E.128 [R10.64], RZ ;  /* 0x000000ff0a008985 */ /* 0x0005e2000c101d1e */
[----:B------:R-:W-:-:S13]  /*1d780*/  ISETP.GE.AND P0, PT, R6, c[0x0][0x3c8], PT ;  /* 0x0000f20006007a0c */ /* 0x000fda0003f06270 */
[----:B------:R-:W-:Y:S05]  /*1d790*/  @P0 EXIT ;  /* 0x000000000000094d */ /* 0x000fea0003800000 */
[----:B--2---:R-:W-:-:S04]  /*1d7a0*/  SHF.R.S32.HI R5, RZ, 0x1f, R6 ;  /* 0x0000001fff057819 */ /* 0x004fc80000011406 */
[----:B------:R-:W-:-:S04]  /*1d7b0*/  LEA.HI R5, R5, R6, RZ, 0x3 ;  /* 0x0000000605057211 */ /* 0x000fc800078f18ff */
[----:B------:R-:W-:-:S05]  /*1d7c0*/  LOP3.LUT R5, R5, 0xfffffff8, RZ, 0xc0, !PT ;  /* 0xfffffff805057812 */ /* 0x000fca00078ec0ff */
[----:B------:R-:W-:-:S05]  /*1d7d0*/  IMAD.WIDE R2, R5, 0x2, R2 ;  /* 0x0000000205027825 */ /* 0x000fca00078e0202 */
[----:B------:R-:W-:Y:S01]  /*1d7e0*/  ST.E.128 [R2.64], RZ ;  /* 0x000000ff02007985 */ /* 0x000fe2000c101d1e */
[----:B------:R-:W-:Y:S05]  /*1d7f0*/  EXIT ;  /* 0x000000000000794d */ /* 0x000fea0003800000 */
.L_x_469:
        /* <DEDUP_REMOVED lines=16> */
.L_x_1533:


//--------------------- .text._ZN7cutlass13device_kernelIN5flash19enable_sm80_to_sm89INS1_16FlashAttnFwdSm80INS1_25CollectiveMainloopFwdSm80ILi8ELi1ELb1EN4cute5tupleIJNS5_1CILi128EEENS7_ILi64EEENS7_ILi256EEEEEELi256ENS_10bfloat16_tEfNS_4arch4Sm80ELb1ELb0ELb1ELb0ELb0ELb0ELb1ELb0EEENS1_21CollectiveEpilogueFwdINS6_IJS8_SA_S9_EEENS6_IJNS7_ILi1EEESI_SI_EEESC_SE_Li256ELb0ELb1ELb0ELb0EEENS1_30DynamicPersistentTileSchedulerILi256ELi256ELb0ELb1ELb0EEEEEEEEEvNT_6ParamsE --------------------------
	.section	.text._ZN7cutlass13device_kernelIN5flash19enable_sm80_to_sm89INS1_16FlashAttnFwdSm80INS1_25CollectiveMainloopFwdSm80ILi8ELi1ELb1EN4cute5tupleIJNS5_1CILi128EEENS7_ILi64EEENS7_ILi256EEEEEELi256ENS_10bfloat16_tEfNS_4arch4Sm80ELb1ELb0ELb1ELb0ELb0ELb0ELb1ELb0EEENS1_21CollectiveEpilogueFwdINS6_IJS8_SA_S9_EEENS6_IJNS7_ILi1EEESI_SI_EEESC_SE_Li256ELb0ELb1ELb0ELb0EEENS1_30DynamicPersistentTileSchedulerILi256ELi256ELb0ELb1ELb0EEEEEEEEEvNT_6ParamsE,"ax",@progbits
	.sectioninfo	@"SHI_REGISTERS=255"
	.align	128
.text._ZN7cutlass13device_kernelIN5flash19enable_sm80_to_sm89INS1_16FlashAttnFwdSm80INS1_25CollectiveMainloopFwdSm80ILi8ELi1ELb1EN4cute5tupleIJNS5_1CILi128EEENS7_ILi64EEENS7_ILi256EEEEEELi256ENS_10bfloat16_tEfNS_4arch4Sm80ELb1ELb0ELb1ELb0ELb0ELb0ELb1ELb0EEENS1_21CollectiveEpilogueFwdINS6_IJS8_SA_S9_EEENS6_IJNS7_ILi1EEESI_SI_EEESC_SE_Li256ELb0ELb1ELb0ELb0EEENS1_30DynamicPersistentTileSchedulerILi256ELi256ELb0ELb1ELb0EEEEEEEEEvNT_6ParamsE:
        .type           _ZN7cutlass13device_kernelIN5flash19enable_sm80_to_sm89INS1_16FlashAttnFwdSm80INS1_25CollectiveMainloopFwdSm80ILi8ELi1ELb1EN4cute5tupleIJNS5_1CILi128EEENS7_ILi64EEENS7_ILi256EEEEEELi256ENS_10bfloat16_tEfNS_4arch4Sm80ELb1ELb0ELb1ELb0ELb0ELb0ELb1ELb0EEENS1_21CollectiveEpilogueFwdINS6_IJS8_SA_S9_EEENS6_IJNS7_ILi1EEESI_SI_EEESC_SE_Li256ELb0ELb1ELb0ELb0EEENS1_30DynamicPersistentTileSchedulerILi256ELi256ELb0ELb1ELb0EEEEEEEEEvNT_6ParamsE,@function
        .size           _ZN7cutlass13device_kernelIN5flash19enable_sm80_to_sm89INS1_16FlashAttnFwdSm80INS1_25CollectiveMainloopFwdSm80ILi8ELi1ELb1EN4cute5tupleIJNS5_1CILi128EEENS7_ILi64EEENS7_ILi256EEEEEELi256ENS_10bfloat16_tEfNS_4arch4Sm80ELb1ELb0ELb1ELb0ELb0ELb0ELb1ELb0EEENS1_21CollectiveEpilogueFwdINS6_IJS8_SA_S9_EEENS6_IJNS7_ILi1EEESI_SI_EEESC_SE_Li256ELb0ELb1ELb0ELb0EEENS1_30DynamicPersistentTileSchedulerILi256ELi256ELb0ELb1ELb0EEEEEEEEEvNT_6ParamsE,(.L_x_1534 - _ZN7cutlass13device_kernelIN5flash19enable_sm80_to_sm89INS1_16FlashAttnFwdSm80INS1_25CollectiveMainloopFwdSm80ILi8ELi1ELb1EN4cute5tupleIJNS5_1CILi128EEENS7_ILi64EEENS7_ILi256EEEEEELi256ENS_10bfloat16_tEfNS_4arch4Sm80ELb1ELb0ELb1ELb0ELb0ELb0ELb1ELb0EEENS1_21CollectiveEpilogueFwdINS6_IJS8_SA_S9_EEENS6_IJNS7_ILi1EEESI_SI_EEESC_SE_Li256ELb0ELb1ELb0ELb0EEENS1_30DynamicPersistentTileSchedulerILi256ELi256ELb0ELb1ELb0EEEEEEEEEvNT_6ParamsE)
        .other          _ZN7cutlass13device_kernelIN5flash19enable_sm80_to_sm89INS1_16FlashAttnFwdSm80INS1_25CollectiveMainloopFwdSm80ILi8ELi1ELb1EN4cute5tupleIJNS5_1CILi128EEENS7_ILi64EEENS7_ILi256EEEEEELi256ENS_10bfloat16_tEfNS_4arch4Sm80ELb1ELb0ELb1ELb0ELb0ELb0ELb1ELb0EEENS1_21CollectiveEpilogueFwdINS6_IJS8_SA_S9_EEENS6_IJNS7_ILi1EEESI_SI_EEESC_SE_Li256ELb0ELb1ELb0ELb0EEENS1_30DynamicPersistentTileSchedulerILi256ELi256ELb0ELb1ELb0EEEEEEEEEvNT_6ParamsE,@"STO_CUDA_ENTRY STV_DEFAULT"
_ZN7cutlass13device_kernelIN5flash19enable_sm80_to_sm89INS1_16FlashAttnFwdSm80INS1_25CollectiveMainloopFwdSm80ILi8ELi1ELb1EN4cute5tupleIJNS5_1CILi128EEENS7_ILi64EEENS7_ILi256EEEEEELi256ENS_10bfloat16_tEfNS_4arch4Sm80ELb1ELb0ELb1ELb0ELb0ELb0ELb1ELb0EEENS1_21CollectiveEpilogueFwdINS6_IJS8_SA_S9_EEENS6_IJNS7_ILi1EEESI_SI_EEESC_SE_Li256ELb0ELb1ELb0ELb0EEENS1_30DynamicPersistentTileSchedulerILi256ELi256ELb0ELb1ELb0EEEEEEEEEvNT_6ParamsE:
[----:B------:R-:W-:-:S03]  /*0000*/  MOV R1, c[0x0][0x28] ;  /* 0x00000a0000017a02 */ /* 0x000fc60000000f00 */
[----:B------:R-:W1:Y:S01]  /*0010*/  S2R R21, SR_TID.X ;  /* 0x0000000000157919 */ /* 0x000e620000002100 */
[----:B------:R-:W-:-:S03]  /*0020*/  IADD3 R1, R1, -0x140, RZ ;  /* 0xfffffec001017810 */ /* 0x000fc60007ffe0ff */
[----:B------:R-:W2:Y:S01]  /*0030*/  S2R R15, SR_CTAID.X ;  /* 0x00000000000f7919 */ /* 0x000ea20000002500 */
[----:B-1----:R-:W-:-:S05]  /*0040*/  SHF.R.U32.HI R2, RZ, 0x5, R21 ;  /* 0x00000005ff027819 */ /* 0x002fca0000011615 */
[----:B------:R-:W1:Y:S02]  /*0050*/  SHFL.IDX PT, R0, R2, RZ, 0x1f ;  /* 0x00001fff02007589 */ /* 0x000e6400000e0000 */
[----:B-1----:R-:W-:Y:S02]  /*0060*/  ISETP.GE.AND P0, PT, R0, 0x1, PT ;  /* 0x000000010000780c */ /* 0x002fe40003f06270 */
[----:B------:R1:W-:Y:S11]  /*0070*/  STL [R1+0xec], R0 ;  /* 0x0000ec0001007387 */ /* 0x0003f60000100800 */
[----:B------:R-:W-:Y:S06]  /*0080*/  @P0 BAR.ARV 0x4, 0x100 ;  /* 0x0104000000000b1d */ /* 0x000fec0000002000 */
[----:B--2---:R-:W-:-:S13]  /*0090*/  ISETP.GE.AND P0, PT, R15, c[0x0][0x538], PT ;  /* 0x00014e000f007a0c */ /* 0x004fda0003f06270 */
[----:B------:R-:W-:Y:S05]  /*00a0*/  @P0 EXIT ;  /* 0x000000000000094d */ /* 0x000fea0003800000 */
[----:B-1----:R-:W-:Y:S01]  /*00b0*/  SHF.R.S32.HI R12, RZ, 0x1f, R21 ;  /* 0x0000001fff0c7819 */ /* 0x002fe20000011415 */
[----:B------:R-:W-:-:S03]  /*00c0*/  ULDC.64 UR6, c[0x0][0x118] ;  /* 0x0000460000067ab9 */ /* 0x000fc60000000a00 */
[CC--:B------:R-:W-:Y:S02]  /*00d0*/  LEA.HI R13, R12.reuse, R21.reuse, RZ, 0x3 ;  /* 0x000000150c0d7211 */ /* 0x0c0fe400078f18ff */
[CC--:B------:R-:W-:Y:S02]  /*00e0*/  LEA.HI R2, R12.reuse, R21.reuse, RZ, 0x4 ;  /* 0x000000150c027211 */ /* 0x0c0fe400078f20ff */
[----:B------:R-:W-:Y:S02]  /*00f0*/  LEA.HI R14, R12, R21, RZ, 0x2 ;  /* 0x000000150c0e7211 */ /* 0x000fe400078f10ff */
[----:B------:R-:W-:Y:S02]  /*0100*/  SHF.R.S32.HI R20, RZ, 0x3, R13 ;  /* 0x00000003ff147819 */ /* 0x000fe4000001140d */
[----:B------:R-:W-:Y:S02]  /*0110*/  SHF.R.S32.HI R5, RZ, 0x4, R2 ;  /* 0x00000004ff057819 */ /* 0x000fe40000011402 */
[----:B------:R-:W-:Y:S01]  /*0120*/  LOP3.LUT R0, R2, 0xfffffff0, RZ, 0xc0, !PT ;  /* 0xfffffff002007812 */ /* 0x000fe200078ec0ff */
[----:B------:R-:W-:Y:S01]  /*0130*/  IMAD.SHL.U32 R6, R20, 0x40, RZ ;  /* 0x0000004014067824 */ /* 0x000fe200078e00ff */
[----:B------:R-:W-:-:S02]  /*0140*/  LOP3.LUT R3, R13, 0xfffffff8, RZ, 0xc0, !PT ;  /* 0xfffffff80d037812 */ /* 0x000fc400078ec0ff */
[----:B------:R-:W-:Y:S01]  /*0150*/  SHF.R.S32.HI R8, RZ, 0x2, R14 ;  /* 0x00000002ff087819 */ /* 0x000fe2000001140e */
[C---:B------:R-:W-:Y:S01]  /*0160*/  IMAD.IADD R0, R21.reuse, 0x1, -R0 ;  /* 0x0000000115007824 */ /* 0x040fe200078e0a00 */
[----:B------:R-:W-:Y:S01]  /*0170*/  SHF.R.S32.HI R4, RZ, 0x1f, R14 ;  /* 0x0000001fff047819 */ /* 0x000fe2000001140e */
[----:B------:R-:W-:Y:S01]  /*0180*/  IMAD.IADD R7, R21, 0x1, -R3 ;  /* 0x0000000115077824 */ /* 0x000fe200078e0a03 */
[----:B------:R-:W-:Y:S02]  /*0190*/  LEA.HI R2, R2, R5, RZ, 0x1 ;  /* 0x0000000502027211 */ /* 0x000fe400078f08ff */
[----:B------:R-:W-:Y:S01]  /*01a0*/  LEA.HI R3, R4, R8, RZ, 0x3 ;  /* 0x0000000804037211 */ /* 0x000fe200078f18ff */
[C---:B------:R-:W-:Y:S01]  /*01b0*/  IMAD.SHL.U32 R18, R7.reuse, 0x8, RZ ;  /* 0x0000000807127824 */ /* 0x040fe200078e00ff */
[----:B------:R-:W-:Y:S01]  /*01c0*/  LOP3.LUT R4, R2, 0xfffffffe, RZ, 0xc0, !PT ;  /* 0xfffffffe02047812 */ /* 0x000fe200078ec0ff */
[----:B------:R-:W-:Y:S01]  /*01d0*/  IMAD.SHL.U32 R9, R7, 0x40, RZ ;  /* 0x0000004007097824 */ /* 0x000fe200078e00ff */
[----:B------:R-:W-:-:S02]  /*01e0*/  LOP3.LUT R2, R6, 0x1c0, RZ, 0xc0, !PT ;  /* 0x000001c006027812 */ /* 0x000fc400078ec0ff */
[----:B------:R-:W-:Y:S01]  /*01f0*/  SHF.R.S32.HI R6, RZ, 0x1f, R0 ;  /* 0x0000001fff067819 */ /* 0x000fe20000011400 */
[----:B------:R-:W-:Y:S01]  /*0200*/  IMAD.IADD R249, R5, 0x1, -R4 ;  /* 0x0000000105f97824 */ /* 0x000fe200078e0a04 */
[----:B------:R-:W-:Y:S02]  /*0210*/  LOP3.LUT R3, R3, 0xfffffff8, RZ, 0xc0, !PT ;  /* 0xfffffff803037812 */ /* 0x000fe400078ec0ff */
[----:B------:R-:W-:Y:S02]  /*0220*/  LEA.HI R248, R6, R0, RZ, 0x3 ;  /* 0x0000000006f87211 */ /* 0x000fe400078f18ff */
[----:B------:R-:W-:Y:S01]  /*0230*/  LOP3.LUT R4, R2, 0x38, R18, 0xf8, !PT ;  /* 0x0000003802047812 */ /* 0x000fe200078ef812 */
[----:B------:R-:W-:Y:S01]  /*0240*/  IMAD.IADD R6, R8, 0x1, -R3 ;  /* 0x0000000108067824 */ /* 0x000fe200078e0a03 */
[----:B------:R-:W-:Y:S02]  /*0250*/  SHF.R.U32.HI R3, RZ, 0x3, R2 ;  /* 0x00000003ff037819 */ /* 0x000fe40000011602 */
[C---:B------:R-:W-:Y:S01]  /*0260*/  LOP3.LUT R2, R248.reuse, 0xfffffff8, RZ, 0xc0, !PT ;  /* 0xfffffff8f8027812 */ /* 0x040fe200078ec0ff */
[----:B------:R-:W-:Y:S01]  /*0270*/  IMAD.SHL.U32 R248, R248, 0x40, RZ ;  /* 0x00000040f8f87824 */ /* 0x000fe200078e00ff */
[----:B------:R-:W-:-:S02]  /*0280*/  LEA.HI R10, R12, R21, RZ, 0x5 ;  /* 0x000000150c0a7211 */ /* 0x000fc400078f28ff */
[----:B------:R-:W-:Y:S01]  /*0290*/  LOP3.LUT R8, R4, R3, RZ, 0x3c, !PT ;  /* 0x0000000304087212 */ /* 0x000fe200078e3cff */
[----:B------:R-:W-:Y:S01]  /*02a0*/  IMAD.IADD R5, R0, 0x1, -R2 ;  /* 0x0000000100057824 */ /* 0x000fe200078e0a02 */
[----:B------:R-:W-:Y:S02]  /*02b0*/  LOP3.LUT R2, R10, 0xffffffe0, RZ, 0xc0, !PT ;  /* 0xffffffe00a027812 */ /* 0x000fe400078ec0ff */
[----:B------:R-:W-:Y:S02]  /*02c0*/  LOP3.LUT R0, R9, 0x1c0, RZ, 0xc0, !PT ;  /* 0x000001c009007812 */ /* 0x000fe400078ec0ff */
[----:B------:R-:W-:Y:S01]  /*02d0*/  SHF.R.S32.HI R11, RZ, 0x5, R10 ;  /* 0x00000005ff0b7819 */ /* 0x000fe2000001140a */
[----:B------:R-:W-:Y:S01]  /*02e0*/  IMAD.IADD R17, R21, 0x1, -R2 ;  /* 0x0000000115117824 */ /* 0x000fe200078e0a02 */
[----:B------:R-:W-:Y:S02]  /*02f0*/  SHF.R.S32.HI R3, RZ, 0x1f, R10 ;  /* 0x0000001fff037819 */ /* 0x000fe4000001140a */
[----:B------:R-:W-:Y:S01]  /*0300*/  LOP3.LUT R4, R0, 0x8, R13, 0xf8, !PT ;  /* 0x0000000800047812 */ /* 0x000fe200078ef80d */
[----:B------:R-:W-:Y:S01]  /*0310*/  IMAD.MOV.U32 R13, RZ, RZ, 0x20 ;  /* 0x00000020ff0d7424 */ /* 0x000fe200078e00ff */
[----:B------:R-:W-:-:S02]  /*0320*/  SHF.R.U32.HI R2, RZ, 0x3, R0 ;  /* 0x00000003ff027819 */ /* 0x000fc40000011600 */
[----:B------:R-:W-:Y:S02]  /*0330*/  LEA.HI R9, R12, R21, RZ, 0x6 ;  /* 0x000000150c097211 */ /* 0x000fe400078f30ff */
[----:B------:R-:W-:Y:S02]  /*0340*/  LEA.HI R0, R3, R11, RZ, 0x3 ;  /* 0x0000000b03007211 */ /* 0x000fe400078f18ff */
[----:B------:R-:W-:Y:S02]  /*0350*/  SHF.R.S32.HI R3, RZ, 0x1f, R17 ;  /* 0x0000001fff037819 */ /* 0x000fe40000011411 */
[----:B------:R-:W-:Y:S01]  /*0360*/  LOP3.LUT R10, R4, R2, RZ, 0x3c, !PT ;  /* 0x00000002040a7212 */ /* 0x000fe200078e3cff */
[----:B------:R-:W-:Y:S01]  /*0370*/  IMAD.SHL.U32 R2, R9, 0x8, RZ ;  /* 0x0000000809027824 */ /* 0x000fe200078e00ff */
[----:B------:R-:W-:Y:S02]  /*0380*/  LOP3.LUT R0, R0, 0xffffff8, RZ, 0xc0, !PT ;  /* 0x0ffffff800007812 */ /* 0x000fe400078ec0ff */
[----:B------:R-:W-:-:S02]  /*0390*/  LEA.HI R9, R3, R17, RZ, 0x2 ;  /* 0x0000001103097211 */ /* 0x000fc400078f10ff */
[----:B------:R-:W-:Y:S02]  /*03a0*/  LOP3.LUT R3, R6, 0x1, RZ, 0xc0, !PT ;  /* 0x0000000106037812 */ /* 0x000fe400078ec0ff */
[----:B------:R-:W-:Y:S01]  /*03b0*/  LOP3.LUT R12, R8, 0x7ffffe00, R2, 0xf8, !PT ;  /* 0x7ffffe00080c7812 */ /* 0x000fe200078ef802 */
[----:B------:R-:W-:Y:S01]  /*03c0*/  IMAD.IADD R2, R11, 0x1, -R0 ;  /* 0x000000010b027824 */ /* 0x000fe200078e0a00 */
[----:B------:R-:W-:Y:S02]  /*03d0*/  SHF.R.S32.HI R0, RZ, 0x2, R9 ;  /* 0x00000002ff007819 */ /* 0x000fe40000011409 */
[----:B------:R-:W-:Y:S01]  /*03e0*/  ISETP.NE.U32.AND P4, PT, R3, 0x1, PT ;  /* 0x000000010300780c */ /* 0x000fe20003f85070 */
[C---:B------:R-:W-:Y:S01]  /*03f0*/  IMAD.SHL.U32 R3, R5.reuse, 0x40, RZ ;  /* 0x0000004005037824 */ /* 0x040fe200078e00ff */
[----:B------:R-:W-:Y:S01]  /*0400*/  LOP3.LUT R4, R14, 0xfffffffc, RZ, 0xc0, !PT ;  /* 0xfffffffc0e047812 */ /* 0x000fe200078ec0ff */
[----:B------:R-:W-:Y:S01]  /*0410*/  IMAD R16, R2, 0x10, R0 ;  /* 0x0000001002107824 */ /* 0x000fe200078e0200 */
[----:B------:R-:W-:Y:S01]  /*0420*/  LOP3.LUT P3, RZ, R5, 0x2, RZ, 0xc0, !PT ;  /* 0x0000000205ff7812 */ /* 0x000fe2000786c0ff */
[----:B------:R-:W-:Y:S01]  /*0430*/  IMAD.SHL.U32 R2, R249, 0x8, RZ ;  /* 0x00000008f9027824 */ /* 0x000fe200078e00ff */
[----:B------:R-:W-:Y:S01]  /*0440*/  LOP3.LUT R0, R3, 0x1c0, RZ, 0xc0, !PT ;  /* 0x000001c003007812 */ /* 0x000fe200078ec0ff */
[----:B------:R-:W-:Y:S01]  /*0450*/  IMAD.IADD R3, R21, 0x1, -R4 ;  /* 0x0000000115037824 */ /* 0x000fe200078e0a04 */
[----:B------:R-:W-:Y:S01]  /*0460*/  LOP3.LUT P0, RZ, R5, 0x4, RZ, 0xc0, !PT ;  /* 0x0000000405ff7812 */ /* 0x000fe2000780c0ff */
[----:B------:R-:W-:Y:S01]  /*0470*/  IMAD.SHL.U32 R4, R6, 0x40, RZ ;  /* 0x0000004006047824 */ /* 0x000fe200078e00ff */
[----:B------:R-:W-:Y:S01]  /*0480*/  LOP3.LUT R5, R0, 0x8, R2, 0xf8, !PT ;  /* 0x0000000800057812 */ /* 0x000fe200078ef802 */
[----:B------:R-:W-:Y:S01]  /*0490*/  STL [R1+0xf0], R16 ;  /* 0x0000f01001007387 */ /* 0x000fe20000100800 */
[----:B------:R-:W-:Y:S01]  /*04a0*/  SHF.R.U32.HI R2, RZ, 0x3, R0 ;  /* 0x00000003ff027819 */ /* 0x000fe20000011600 */
[----:B------:R-:W-:Y:S01]  /*04b0*/  IMAD R249, R249, 0x200, R10 ;  /* 0x00000200f9f97824 */ /* 0x000fe200078e020a */
[----:B------:R-:W-:Y:S01]  /*04c0*/  LEA.HI R0, R3, R3, RZ, 0x1 ;  /* 0x0000000303007211 */ /* 0x000fe200078f08ff */
[----:B------:R-:W-:Y:S01]  /*04d0*/  STL [R1+0xc0], R15 ;  /* 0x0000c00f01007387 */ /* 0x000fe20000100800 */
[----:B------:R-:W-:Y:S01]  /*04e0*/  LOP3.LUT R5, R5, R2, RZ, 0x3c, !PT ;  /* 0x0000000205057212 */ /* 0x000fe200078e3cff */
[----:B------:R-:W-:Y:S01]  /*04f0*/  IMAD.MOV.U32 R10, RZ, RZ, 0x40 ;  /* 0x00000040ff0a7424 */ /* 0x000fe200078e00ff */
[----:B------:R-:W-:-:S02]  /*0500*/  LOP3.LUT R0, R0, 0x1ffffffe, RZ, 0xc0, !PT ;  /* 0x1ffffffe00007812 */ /* 0x000fc400078ec0ff */
[----:B------:R-:W-:Y:S01]  /*0510*/  LOP3.LUT R2, R4, 0x1c0, RZ, 0xc0, !PT ;  /* 0x000001c004027812 */ /* 0x000fe200078ec0ff */
[----:B------:R-:W-:Y:S01]  /*0520*/  IMAD R4, R11, 0x200, R3 ;  /* 0x000002000b047824 */ /* 0x000fe200078e0203 */
[----:B------:R-:W-:Y:S01]  /*0530*/  R2P PR, R6, 0x6 ;  /* 0x0000000606007804 */ /* 0x000fe20000000000 */
[----:B------:R-:W-:Y:S01]  /*0540*/  IMAD.MOV.U32 R6, RZ, RZ, 0x10 ;  /* 0x00000010ff067424 */ /* 0x000fe200078e00ff */
[----:B------:R-:W-:Y:S01]  /*0550*/  LOP3.LUT R248, R5, 0x7ffffe00, R248, 0xf8, !PT ;  /* 0x7ffffe0005f87812 */ /* 0x000fe200078ef8f8 */
[----:B------:R-:W-:Y:S01]  /*0560*/  IMAD.IADD R8, R3, 0x1, -R0 ;  /* 0x0000000103087824 */ /* 0x000fe200078e0a00 */
[----:B------:R-:W-:Y:S02]  /*0570*/  LEA.HI R0, R2, R2, RZ, 0x1d ;  /* 0x0000000202007211 */ /* 0x000fe400078fe8ff */
[----:B------:R-:W-:Y:S02]  /*0580*/  SEL R2, R6, 0xfffffff0, !P3 ;  /* 0xfffffff006027807 */ /* 0x000fe40005800000 */
[----:B------:R-:W-:Y:S01]  /*0590*/  SHF.R.S32.HI R19, RZ, 0x1f, R18 ;  /* 0x0000001fff137819 */ /* 0x000fe20000011412 */
[----:B------:R-:W-:Y:S01]  /*05a0*/  IMAD.U32 R6, R4, 0x2, R0 ;  /* 0x0000000204067824 */ /* 0x000fe200078e0000 */
[----:B------:R-:W-:Y:S01]  /*05b0*/  IADD3 R5, R18, 0x40, RZ ;  /* 0x0000004012057810 */ /* 0x000fe20007ffe0ff */
[----:B------:R-:W-:Y:S01]  /*05c0*/  IMAD R0, R7, 0x20, R20 ;  /* 0x0000002007007824 */ /* 0x000fe200078e0214 */
[----:B------:R-:W-:-:S02]  /*05d0*/  SEL R3, R13, 0xffffffe0, !P0 ;  /* 0xffffffe00d037807 */ /* 0x000fc40004000000 */
[----:B------:R-:W-:Y:S02]  /*05e0*/  IADD3 R4, R18, 0x80, RZ ;  /* 0x0000008012047810 */ /* 0x000fe40007ffe0ff */
[----:B------:R1:W-:Y:S01]  /*05f0*/  STL [R1+0xe8], R0 ;  /* 0x0000e80001007387 */ /* 0x0003e20000100800 */
[----:B------:R-:W-:Y:S01]  /*0600*/  IMAD.IADD R3, R2, 0x1, R3 ;  /* 0x0000000102037824 */ /* 0x000fe200078e0203 */
[----:B------:R-:W-:Y:S02]  /*0610*/  IADD3 R2, R18, 0xc0, RZ ;  /* 0x000000c012027810 */ /* 0x000fe40007ffe0ff */
[----:B------:R-:W-:Y:S01]  /*0620*/  STL.64 [R1+0x90], R18 ;  /* 0x0000901201007387 */ /* 0x000fe20000100a00 */
[C---:B------:R-:W-:Y:S02]  /*0630*/  LOP3.LUT P5, RZ, R7.reuse, 0x4, RZ, 0xc0, !PT ;  /* 0x0000000407ff7812 */ /* 0x040fe400078ac0ff */
[----:B------:R-:W-:Y:S01]  /*0640*/  LOP3.LUT P6, RZ, R7, 0x2, RZ, 0xc0, !PT ;  /* 0x0000000207ff7812 */ /* 0x000fe200078cc0ff */
[----:B------:R2:W-:Y:S01]  /*0650*/  STL [R1+0x9c], R5 ;  /* 0x00009c0501007387 */ /* 0x0005e20000100800 */
[----:B------:R-:W-:-:S02]  /*0660*/  SEL R250, R10, 0xffffffc0, !P5 ;  /* 0xffffffc00afa7807 */ /* 0x000fc40006800000 */
[----:B------:R-:W-:Y:S01]  /*0670*/  LEA R249, R249, 0x10100, 0x1 ;  /* 0x00010100f9f97811 */ /* 0x000fe200078e08ff */
[----:B------:R3:W-:Y:S01]  /*0680*/  STL [R1+0x98], R4 ;  /* 0x0000980401007387 */ /* 0x0007e20000100800 */
[----:B------:R-:W-:-:S05]  /*0690*/  LEA R248, R248, 0x100, 0x1 ;  /* 0x00000100f8f87811 */ /* 0x000fca00078e08ff */
[----:B------:R-:W-:Y:S01]  /*06a0*/  IMAD R3, R3, 0x2, R248 ;  /* 0x0000000203037824 */ /* 0x000fe200078e02f8 */
[----:B-1----:R-:W-:Y:S02]  /*06b0*/  LOP3.LUT R0, R9, 0x7ffffffc, RZ, 0xc0, !PT ;  /* 0x7ffffffc09007812 */ /* 0x002fe400078ec0ff */
[C---:B------:R-:W-:Y:S02]  /*06c0*/  IADD3 R9, R249.reuse, 0x20, RZ ;  /* 0x00000020f9097810 */ /* 0x040fe40007ffe0ff */
[----:B------:R-:W-:Y:S01]  /*06d0*/  @P6 IADD3 R9, R249, -0x20, RZ ;  /* 0xffffffe0f9096810 */ /* 0x000fe20007ffe0ff */
[----:B------:R-:W-:Y:S01]  /*06e0*/  IMAD.IADD R0, R17, 0x1, -R0 ;  /* 0x0000000111007824 */ /* 0x000fe200078e0a00 */
[----:B--2---:R-:W-:-:S03]  /*06f0*/  SHF.R.S32.HI R5, RZ, 0x1f, R5 ;  /* 0x0000001fff057819 */ /* 0x004fc60000011405 */
[----:B------:R-:W-:Y:S02]  /*0700*/  IMAD.SHL.U32 R7, R0, 0x2, RZ ;  /* 0x0000000200077824 */ /* 0x000fe400078e00ff */
[----:B------:R-:W-:Y:S01]  /*0710*/  IMAD R0, R8, 0x8, R16 ;  /* 0x0000000808007824 */ /* 0x000fe200078e0210 */
[----:B---3--:R-:W-:Y:S01]  /*0720*/  SHF.R.S32.HI R4, RZ, 0x1f, R4 ;  /* 0x0000001fff047819 */ /* 0x008fe20000011404 */
[----:B------:R1:W-:Y:S04]  /*0730*/  STL [R1+0xbc], R5 ;  /* 0x0000bc0501007387 */ /* 0x0003e80000100800 */
[----:B------:R2:W-:Y:S04]  /*0740*/  STL [R1+0x88], R2 ;  /* 0x0000880201007387 */ /* 0x0005e80000100800 */
[----:B------:R3:W-:Y:S01]  /*0750*/  STL [R1+0xb8], R4 ;  /* 0x0000b80401007387 */ /* 0x0007e20000100800 */
[----:B-1----:R-:W-:-:S02]  /*0760*/  SEL R5, R13, 0xffffffe0, !P1 ;  /* 0xffffffe00d057807 */ /* 0x002fc40004800000 */
[----:B--2---:R-:W-:Y:S02]  /*0770*/  SHF.R.S32.HI R2, RZ, 0x1f, R2 ;  /* 0x0000001fff027819 */ /* 0x004fe40000011402 */
[----:B---3--:R-:W-:-:S03]  /*0780*/  SEL R4, R10, 0xffffffc0, !P2 ;  /* 0xffffffc00a047807 */ /* 0x008fc60005000000 */
[----:B------:R1:W-:Y:S02]  /*0790*/  STL [R1+0xb4], R2 ;  /* 0x0000b40201007387 */ /* 0x0003e40000100800 */
[----:B-1----:R-:W-:Y:S01]  /*07a0*/  IMAD.SHL.U32 R2, R12, 0x2, RZ ;  /* 0x000000020c027824 */ /* 0x002fe200078e00ff */
[----:B------:R-:W-:Y:S01]  /*07b0*/  LEA R12, R6, 0x80, 0x1 ;  /* 0x00000080060c7811 */ /* 0x000fe200078e08ff */
[----:B------:R-:W-:Y:S02]  /*07c0*/  IMAD.IADD R6, R249, 0x1, R250 ;  /* 0x00000001f9067824 */ /* 0x000fe400078e02fa */
[----:B------:R-:W-:Y:S01]  /*07d0*/  IMAD.IADD R250, R250, 0x1, R9 ;  /* 0x00000001fafa7824 */ /* 0x000fe200078e0209 */
[----:B------:R1:W-:Y:S01]  /*07e0*/  STL [R1+0x58], R2 ;  /* 0x0000580201007387 */ /* 0x0003e20000100800 */
[----:B------:R-:W-:-:S03]  /*07f0*/  IMAD.IADD R8, R12, 0x1, R4 ;  /* 0x000000010c087824 */ /* 0x000fc600078e0204 */
[----:B------:R2:W-:Y:S04]  /*0800*/  STL [R1+0xb0], R7 ;  /* 0x0000b00701007387 */ /* 0x0005e80000100800 */
[----:B------:R3:W-:Y:S04]  /*0810*/  STL [R1+0xac], R0 ;  /* 0x0000ac0001007387 */ /* 0x0007e80000100800 */
[----:B------:R-:W-:Y:S04]  /*0820*/  STL [R1+0xc4], R12 ;  /* 0x0000c40c01007387 */ /* 0x000fe80000100800 */
[----:B------:R4:W-:Y:S04]  /*0830*/  STL [R1], R6 ;  /* 0x0000000601007387 */ /* 0x0009e80000100800 */
[----:B------:R-:W-:Y:S04]  /*0840*/  STL [R1+0x8], R9 ;  /* 0x0000080901007387 */ /* 0x000fe80000100800 */
[----:B------:R5:W-:Y:S01]  /*0850*/  STL [R1+0xe0], R8 ;  /* 0x0000e00801007387 */ /* 0x000be20000100800 */
[----:B-1----:R-:W-:-:S02]  /*0860*/  SEL R2, R13, 0xffffffe0, !P3 ;  /* 0xffffffe00d027807 */ /* 0x002fc40005800000 */
[----:B--2---:R-:W-:-:S03]  /*0870*/  IADD3 R7, R12, -0x10, RZ ;  /* 0xfffffff00c077810 */ /* 0x004fc60007ffe0ff */
[----:B------:R-:W-:Y:S01]  /*0880*/  IMAD.IADD R252, R248, 0x1, R2 ;  /* 0x00000001f8fc7824 */ /* 0x000fe200078e0202 */
[----:B------:R-:W-:Y:S02]  /*0890*/  @P4 IADD3 R7, R12, 0x10, RZ ;  /* 0x000000100c074810 */ /* 0x000fe40007ffe0ff */
[----:B---3--:R-:W-:-:S05]  /*08a0*/  SEL R0, R10, 0xffffffc0, !P0 ;  /* 0xffffffc00a007807 */ /* 0x008fca0004000000 */
[----:B------:R-:W-:Y:S02]  /*08b0*/  IMAD.IADD R251, R248, 0x1, R0 ;  /* 0x00000001f8fb7824 */ /* 0x000fe400078e0200 */
[----:B----4-:R-:W-:-:S04]  /*08c0*/  IMAD.IADD R6, R12, 0x1, R5 ;  /* 0x000000010c067824 */ /* 0x010fc800078e0205 */
[----:B------:R-:W-:Y:S01]  /*08d0*/  IMAD.IADD R10, R6, 0x1, R4 ;  /* 0x00000001060a7824 */ /* 0x000fe200078e0204 */
[----:B------:R1:W-:Y:S01]  /*08e0*/  STL [R1+0xd0], R6 ;  /* 0x0000d00601007387 */ /* 0x0003e20000100800 */
[----:B-----5:R-:W-:-:S03]  /*08f0*/  IADD3 R8, R9, 0x800, RZ ;  /* 0x0000080009087810 */ /* 0x020fc60007ffe0ff */
[----:B------:R2:W-:Y:S04]  /*0900*/  STL [R1+0xdc], R10 ;  /* 0x0000dc0a01007387 */ /* 0x0005e80000100800 */
[----:B------:R-:W-:Y:S04]  /*0910*/  STL [R1+0xc8], R7 ;  /* 0x0000c80701007387 */ /* 0x000fe80000100800 */
[----:B------:R3:W-:Y:S01]  /*0920*/  STL [R1+0x44], R8 ;  /* 0x0000440801007387 */ /* 0x0007e20000100800 */
[C---:B-1----:R-:W-:Y:S02]  /*0930*/  IADD3 R6, R9.reuse, 0x1000, RZ ;  /* 0x0000100009067810 */ /* 0x042fe40007ffe0ff */
[----:B--2---:R-:W-:-:S03]  /*0940*/  IADD3 R10, R9, 0x1800, RZ ;  /* 0x00001800090a7810 */ /* 0x004fc60007ffe0ff */
[----:B------:R1:W-:Y:S04]  /*0950*/  STL [R1+0x40], R6 ;  /* 0x0000400601007387 */ /* 0x0003e80000100800 */
[----:B------:R2:W-:Y:S01]  /*0960*/  STL [R1+0x3c], R10 ;  /* 0x00003c0a01007387 */ /* 0x0005e20000100800 */
[----:B---3--:R-:W-:-:S05]  /*0970*/  IADD3 R8, R9, 0x2000, RZ ;  /* 0x0000200009087810 */ /* 0x008fca0007ffe0ff */
        /* <DEDUP_REMOVED lines=16> */
[----:B------:R-:W-:Y:S01]  /*0a80*/  STL [R1+0x18], R10 ;  /* 0x0000180a01007387 */ /* 0x000fe20000100800 */
[----:B---3--:R-:W-:-:S05]  /*0a90*/  IADD3 R8, R9, 0x6800, RZ ;  /* 0x0000680009087810 */ /* 0x008fca0007ffe0ff */
[----:B------:R2:W-:Y:S01]  /*0aa0*/  STL [R1+0x14], R8 ;  /* 0x0000140801007387 */ /* 0x0005e20000100800 */
[----:B-1----:R-:W-:-:S05]  /*0ab0*/  IADD3 R6, R9, 0x7000, RZ ;  /* 0x0000700009067810 */ /* 0x002fca0007ffe0ff */
[----:B------:R1:W-:Y:S01]  /*0ac0*/  STL [R1+0x10], R6 ;  /* 0x0000100601007387 */ /* 0x0003e20000100800 */
[----:B--2---:R-:W-:-:S05]  /*0ad0*/  IADD3 R8, R9, 0x7800, RZ ;  /* 0x0000780009087810 */ /* 0x004fca0007ffe0ff */
[----:B------:R-:W-:Y:S01]  /*0ae0*/  STL [R1+0xc], R8 ;  /* 0x00000c0801007387 */ /* 0x000fe20000100800 */
[--C-:B-1----:R-:W-:Y:S02]  /*0af0*/  IMAD.IADD R6, R5, 0x1, R7.reuse ;  /* 0x0000000105067824 */ /* 0x102fe400078e0207 */
[----:B------:R-:W-:Y:S02]  /*0b00*/  IMAD.IADD R7, R4, 0x1, R7 ;  /* 0x0000000104077824 */ /* 0x000fe400078e0207 */
[----:B------:R-:W-:Y:S02]  /*0b10*/  IMAD R5, R11, 0x800, R248 ;  /* 0x000008000b057824 */ /* 0x000fe400078e02f8 */
[----:B------:R-:W-:Y:S01]  /*0b20*/  IMAD.IADD R4, R6, 0x1, R4 ;  /* 0x0000000106047824 */ /* 0x000fe200078e0204 */
[----:B------:R1:W-:Y:S04]  /*0b30*/  STL [R1+0xd8], R7 ;  /* 0x0000d80701007387 */ /* 0x0003e80000100800 */
[----:B------:R-:W-:Y:S04]  /*0b40*/  STL [R1+0xcc], R6 ;  /* 0x0000cc0601007387 */ /* 0x000fe80000100800 */
[----:B------:R2:W-:Y:S01]  /*0b50*/  STL [R1+0x48], R3 ;  /* 0x0000480301007387 */ /* 0x0005e20000100800 */
[----:B-1----:R-:W-:-:S05]  /*0b60*/  IADD3 R7, R0, R248, R2 ;  /* 0x000000f800077210 */ /* 0x002fca0007ffe002 */
[----:B------:R1:W-:Y:S01]  /*0b70*/  STL [R1+0x4], R7 ;  /* 0x0000040701007387 */ /* 0x0003e20000100800 */
[----:B--2---:R-:W-:-:S03]  /*0b80*/  IMAD.IADD R3, R2, 0x1, R5 ;  /* 0x0000000102037824 */ /* 0x004fc600078e0205 */
[----:B------:R1:W-:Y:S01]  /*0b90*/  STL [R1+0xd4], R4 ;  /* 0x0000d40401007387 */ /* 0x0003e20000100800 */
[C---:B------:R-:W-:Y:S02]  /*0ba0*/  IMAD.IADD R2, R0.reuse, 0x1, R5 ;  /* 0x0000000100027824 */ /* 0x040fe400078e0205 */
[----:B------:R-:W-:Y:S01]  /*0bb0*/  IMAD.IADD R0, R0, 0x1, R3 ;  /* 0x0000000100007824 */ /* 0x000fe200078e0203 */
[----:B------:R1:W-:Y:S04]  /*0bc0*/  STL [R1+0x4c], R3 ;  /* 0x00004c0301007387 */ /* 0x0003e80000100800 */
[----:B------:R1:W-:Y:S04]  /*0bd0*/  STL [R1+0x54], R2 ;  /* 0x0000540201007387 */ /* 0x0003e80000100800 */
[----:B------:R1:W-:Y:S02]  /*0be0*/  STL [R1+0x50], R0 ;  /* 0x0000500001007387 */ /* 0x0003e40000100800 */
.L_x_511:
[----:B-1----:R-:W2:Y:S01]  /*0bf0*/  LDL R4, [R1+0xc0] ;  /* 0x0000c00001047983 */ /* 0x002ea20000100800 */
[----:B------:R-:W-:Y:S01]  /*0c00*/  IMAD.MOV.U32 R0, RZ, RZ, c[0x0][0x560] ;  /* 0x00015800ff007624 */ /* 0x000fe200078e00ff */
[----:B------:R-:W-:Y:S01]  /*0c10*/  YIELD ;  /* 0x0000000000007946 */ /* 0x000fe20003800000 */
[----:B------:R-:W-:Y:S03]  /*0c20*/  BSSY B0, `(.L_x_470) ;  /* 0x0000016000007945 */ /* 0x000fe60003800000 */
[----:B------:R-:W-:-:S13]  /*0c30*/  ISETP.NE.AND P0, PT, R0, 0x1, PT ;  /* 0x000000010000780c */ /* 0x000fda0003f05270 */
[----:B--2---:R-:W-:Y:S01]  /*0c40*/  @P0 IMAD.HI.U32 R0, R4, c[0x0][0x564], RZ ;  /* 0x0001590004000a27 */ /* 0x004fe200078e00ff */
[----:B------:R-:W-:-:S04]  /*0c50*/  MOV R3, R4 ;  /* 0x0000000400037202 */ /* 0x000fc80000000f00 */
[----:B------:R-:W-:-:S04]  /*0c60*/  @P0 SHF.R.U32.HI R3, RZ, c[0x0][0x568], R0 ;  /* 0x00015a00ff030a19 */ /* 0x000fc80000011600 */
[----:B------:R-:W-:Y:S01]  /*0c70*/  ISETP.GE.AND P0, PT, R3, c[0x0][0x578], PT ;  /* 0x00015e0003007a0c */ /* 0x000fe20003f06270 */
[----:B------:R-:W-:-:S04]  /*0c80*/  IMAD.MOV R2, RZ, RZ, -R3 ;  /* 0x000000ffff027224 */ /* 0x000fc800078e0a03 */
[----:B------:R-:W-:-:S08]  /*0c90*/  IMAD R2, R2, c[0x0][0x560], R4 ;  /* 0x0001580002027a24 */ /* 0x000fd000078e0204 */
[----:B------:R-:W-:Y:S05]  /*0ca0*/  @!P0 BRA `(.L_x_471) ;  /* 0x0000007000008947 */ /* 0x000fea0003800000 */
[----:B------:R-:W-:-:S04]  /*0cb0*/  MOV R0, c[0x0][0x56c] ;  /* 0x00015b0000007a02 */ /* 0x000fc80000000f00 */
[----:B------:R-:W-:Y:S02]  /*0cc0*/  ISETP.NE.AND P0, PT, R0, 0x1, PT ;  /* 0x000000010000780c */ /* 0x000fe40003f05270 */
[----:B------:R-:W-:-:S11]  /*0cd0*/  MOV R0, R2 ;  /* 0x0000000200007202 */ /* 0x000fd60000000f00 */
[----:B------:R-:W-:-:S05]  /*0ce0*/  @P0 IMAD.HI.U32 R4, R2, c[0x0][0x570], RZ ;  /* 0x00015c0002040a27 */ /* 0x000fca00078e00ff */
[----:B------:R-:W-:-:S05]  /*0cf0*/  @P0 SHF.R.U32.HI R0, RZ, c[0x0][0x574], R4 ;  /* 0x00015d00ff000a19 */ /* 0x000fca0000011604 */
[----:B------:R-:W-:Y:S01]  /*0d00*/  IMAD R4, R0, c[0x0][0x56c], RZ ;  /* 0x00015b0000047a24 */ /* 0x000fe200078e02ff */
[----:B------:R-:W-:Y:S05]  /*0d10*/  BRA `(.L_x_472) ;  /* 0x0000006000007947 */ /* 0x000fea0003800000 */
.L_x_471:
[----:B------:R-:W-:-:S04]  /*0d20*/  MOV R0, c[0x0][0x554] ;  /* 0x0001550000007a02 */ /* 0x000fc80000000f00 */
[----:B------:R-:W-:Y:S02]  /*0d30*/  ISETP.NE.AND P0, PT, R0, 0x1, PT ;  /* 0x000000010000780c */ /* 0x000fe40003f05270 */
[----:B------:R-:W-:-:S11]  /*0d40*/  MOV R0, R2 ;  /* 0x0000000200007202 */ /* 0x000fd60000000f00 */
[----:B------:R-:W-:-:S05]  /*0d50*/  @P0 IMAD.HI.U32 R4, R2, c[0x0][0x558], RZ ;  /* 0x0001560002040a27 */ /* 0x000fca00078e00ff */
[----:B------:R-:W-:-:S05]  /*0d60*/  @P0 SHF.R.U32.HI R0, RZ, c[0x0][0x55c], R4 ;  /* 0x00015700ff000a19 */ /* 0x000fca0000011604 */
[----:B------:R-:W-:Y:S02]  /*0d70*/  IMAD R4, R0, c[0x0][0x554], RZ ;  /* 0x0001550000047a24 */ /* 0x000fe400078e02ff */
.L_x_472:
[----:B------:R-:W-:Y:S05]  /*0d80*/  BSYNC B0 ;  /* 0x0000000000007941 */ /* 0x000fea0003800000 */
.L_x_470:
[----:B------:R-:W2:Y:S01]  /*0d90*/  LDL.LU R6, [R1+0xe4] ;  /* 0x0000e40001067983 */ /* 0x000ea20000300800 */
[----:B------:R-:W-:Y:S01]  /*0da0*/  IMAD.MOV.U32 R87, RZ, RZ, c[0x0][0x2c4] ;  /* 0x0000b100ff577624 */ /* 0x000fe200078e00ff */
[----:B------:R-:W-:Y:S01]  /*0db0*/  LOP3.LUT R0, RZ, R0, RZ, 0x33, !PT ;  /* 0x00000000ff007212 */ /* 0x000fe200078e33ff */
[----:B------:R-:W-:Y:S01]  /*0dc0*/  IMAD.MOV.U32 R5, RZ, RZ, c[0x0][0x548] ;  /* 0x00015200ff057624 */ /* 0x000fe200078e00ff */
[----:B------:R-:W-:Y:S01]  /*0dd0*/  ULDC UR5, c[0x0][0x1d0] ;  /* 0x0000740000057ab9 */ /* 0x000fe20000000800 */
[----:B------:R-:W-:Y:S01]  /*0de0*/  IMAD.IADD R2, R2, 0x1, -R4 ;  /* 0x0000000102027824 */ /* 0x000fe200078e0a04 */
[----:B------:R-:W-:Y:S01]  /*0df0*/  IADD3 R0, R0, c[0x0][0x53c], RZ ;  /* 0x00014f0000007a10 */ /* 0x000fe20007ffe0ff */
[----:B------:R-:W-:Y:S01]  /*0e00*/  UIADD3 UR5, UR5, 0x3f, URZ ;  /* 0x0000003f05057890 */ /* 0x000fe2000fffe03f */
[----:B------:R-:W-:Y:S01]  /*0e10*/  ISETP.NE.AND P1, PT, R87, 0x1, PT ;  /* 0x000000015700780c */ /* 0x000fe20003f25270 */
[----:B------:R-:W-:Y:S01]  /*0e20*/  IMAD R2, R3, c[0x0][0x554], R2 ;  /* 0x0001550003027a24 */ /* 0x000fe200078e0202 */
[----:B------:R-:W-:Y:S01]  /*0e30*/  ISETP.NE.AND P0, PT, R5, 0x1, PT ;  /* 0x000000010500780c */ /* 0x000fe20003f05270 */
[----:B------:R-:W-:Y:S01]  /*0e40*/  IMAD.MOV.U32 R5, RZ, RZ, 0x40 ;  /* 0x00000040ff057424 */ /* 0x000fe200078e00ff */
[----:B------:R-:W-:Y:S01]  /*0e50*/  SHF.L.U32 R55, R0, 0x7, RZ ;  /* 0x0000000700377819 */ /* 0x000fe200000006ff */
[----:B------:R-:W-:Y:S01]  /*0e60*/  USHF.R.S32.HI UR4, URZ, 0x1f, UR5 ;  /* 0x0000001f3f047899 */ /* 0x000fe20008011405 */
[----:B------:R-:W-:Y:S01]  /*0e70*/  MOV R52, R2 ;  /* 0x0000000200347202 */ /* 0x000fe20000000f00 */
[----:B------:R-:W-:Y:S01]  /*0e80*/  CS2R R130, SRZ ;  /* 0x0000000000827805 */ /* 0x000fe2000001ff00 */
[----:B------:R-:W-:Y:S01]  /*0e90*/  IADD3 R0, R55, 0x7f, RZ ;  /* 0x0000007f37007810 */ /* 0x000fe20007ffe0ff */
[----:B------:R-:W-:Y:S01]  /*0ea0*/  ULEA.HI UR4, UR4, UR5, URZ, 0x6 ;  /* 0x0000000504047291 */ /* 0x000fe2000f8f303f */
[----:B------:R-:W-:Y:S01]  /*0eb0*/  STL [R1+0xa0], R55 ;  /* 0x0000a03701007387 */ /* 0x000fe20000100800 */
[----:B------:R-:W-:Y:S01]  /*0ec0*/  CS2R R128, SRZ ;  /* 0x0000000000807805 */ /* 0x000fe2000001ff00 */
[----:B------:R-:W-:Y:S01]  /*0ed0*/  CS2R R126, SRZ ;  /* 0x00000000007e7805 */ /* 0x000fe2000001ff00 */
[----:B------:R-:W-:Y:S01]  /*0ee0*/  @P1 IMAD.HI.U32 R3, R0, c[0x0][0x2c8], RZ ;  /* 0x0000b20000031a27 */ /* 0x000fe200078e00ff */
[----:B------:R-:W-:Y:S01]  /*0ef0*/  USHF.R.S32.HI UR4, URZ, 0x6, UR4 ;  /* 0x000000063f047899 */ /* 0x000fe20008011404 */
[----:B------:R-:W-:Y:S01]  /*0f00*/  CS2R R124, SRZ ;  /* 0x00000000007c7805 */ /* 0x000fe2000001ff00 */
[----:B------:R-:W-:Y:S01]  /*0f10*/  CS2R R120, SRZ ;  /* 0x0000000000787805 */ /* 0x000fe2000001ff00 */
[----:B------:R-:W-:Y:S01]  /*0f20*/  @P0 IMAD.HI.U32 R4, R2, c[0x0][0x54c], RZ ;  /* 0x0001530002040a27 */ /* 0x000fe200078e00ff */
[----:B------:R-:W-:Y:S01]  /*0f30*/  @P1 SHF.R.U32.HI R0, RZ, c[0x0][0x2cc], R3 ;  /* 0x0000b300ff001a19 */ /* 0x000fe20000011603 */
[----:B------:R-:W-:Y:S01]  /*0f40*/  CS2R R116, SRZ ;  /* 0x0000000000747805 */ /* 0x000fe2000001ff00 */
[----:B------:R-:W-:Y:S01]  /*0f50*/  IADD3 R3, R5, -c[0x0][0x168], RZ ;  /* 0x80005a0005037a10 */ /* 0x000fe20007ffe0ff */
[----:B------:R-:W-:Y:S01]  /*0f60*/  IMAD.MOV.U32 R122, RZ, RZ, RZ ;  /* 0x000000ffff7a7224 */ /* 0x000fe200078e00ff */
[----:B------:R-:W-:Y:S01]  /*0f70*/  @P0 SHF.R.U32.HI R52, RZ, c[0x0][0x550], R4 ;  /* 0x00015400ff340a19 */ /* 0x000fe20000011604 */
[----:B------:R-:W-:Y:S01]  /*0f80*/  CS2R R8, SRZ ;  /* 0x0000000000087805 */ /* 0x000fe2000001ff00 */
[----:B------:R-:W-:Y:S01]  /*0f90*/  IADD3 R0, R0, c[0x0][0x1d0], R3 ;  /* 0x0000740000007a10 */ /* 0x000fe20007ffe003 */
[----:B------:R-:W-:Y:S01]  /*0fa0*/  IMAD.MOV.U32 R114, RZ, RZ, RZ ;  /* 0x000000ffff727224 */ /* 0x000fe200078e00ff */
[----:B------:R-:W-:Y:S01]  /*0fb0*/  MOV R118, RZ ;  /* 0x000000ff00767202 */ /* 0x000fe20000000f00 */
[----:B------:R-:W-:Y:S01]  /*0fc0*/  IMAD.MOV R3, RZ, RZ, -R52 ;  /* 0x000000ffff037224 */ /* 0x000fe200078e0a34 */
[----:B------:R-:W-:Y:S01]  /*0fd0*/  SHF.R.S32.HI R4, RZ, 0x1f, R0 ;  /* 0x0000001fff047819 */ /* 0x000fe20000011400 */
[----:B------:R-:W-:Y:S01]  /*0fe0*/  CS2R R112, SRZ ;  /* 0x0000000000707805 */ /* 0x000fe2000001ff00 */
[----:B------:R-:W-:Y:S01]  /*0ff0*/  CS2R R10, SRZ ;  /* 0x00000000000a7805 */ /* 0x000fe2000001ff00 */
[----:B------:R-:W-:Y:S01]  /*1000*/  IMAD R54, R3, c[0x0][0x548], R2 ;  /* 0x0001520003367a24 */ /* 0x000fe200078e0202 */
[----:B------:R-:W-:Y:S01]  /*1010*/  LEA.HI R2, R4, R0, RZ, 0x6 ;  /* 0x0000000004027211 */ /* 0x000fe200078f30ff */
[----:B------:R-:W-:Y:S01]  /*1020*/  IMAD.MOV.U32 R110, RZ, RZ, RZ ;  /* 0x000000ffff6e7224 */ /* 0x000fe200078e00ff */
[----:B------:R-:W-:Y:S01]  /*1030*/  PRMT R0, RZ, 0x7610, R0 ;  /* 0x00007610ff007816 */ /* 0x000fe20000000000 */
[----:B------:R-:W-:Y:S01]  /*1040*/  CS2R R4, SRZ ;  /* 0x0000000000047805 */ /* 0x000fe2000001ff00 */
[----:B------:R-:W-:Y:S01]  /*1050*/  SHF.R.S32.HI R2, RZ, 0x6, R2 ;  /* 0x00000006ff027819 */ /* 0x000fe20000011402 */
[----:B------:R-:W-:Y:S01]  /*1060*/  CS2R R108, SRZ ;  /* 0x00000000006c7805 */ /* 0x000fe2000001ff00 */
[----:B------:R-:W-:Y:S01]  /*1070*/  CS2R R12, SRZ ;  /* 0x00000000000c7805 */ /* 0x000fe2000001ff00 */
[----:B------:R-:W-:Y:S01]  /*1080*/  MOV R106, RZ ;  /* 0x000000ff006a7202 */ /* 0x000fe20000000f00 */
[----:B------:R-:W-:Y:S01]  /*1090*/  CS2R R104, SRZ ;  /* 0x0000000000687805 */ /* 0x000fe2000001ff00 */
[----:B------:R-:W-:Y:S01]  /*10a0*/  IMNMX R48, R2, UR4, PT ;  /* 0x0000000402307c17 */ /* 0x000fe2000b800200 */
[----:B------:R-:W-:Y:S01]  /*10b0*/  CS2R R14, SRZ ;  /* 0x00000000000e7805 */ /* 0x000fe2000001ff00 */
[----:B------:R-:W-:Y:S01]  /*10c0*/  IMAD.MOV.U32 R102, RZ, RZ, RZ ;  /* 0x000000ffff667224 */ /* 0x000fe200078e00ff */
[----:B------:R-:W-:Y:S01]  /*10d0*/  CS2R R100, SRZ ;  /* 0x0000000000647805 */ /* 0x000fe2000001ff00 */
[----:B------:R-:W-:Y:S01]  /*10e0*/  ISETP.GE.AND P0, PT, R48, 0x1, PT ;  /* 0x000000013000780c */ /* 0x000fe20003f06270 */
        /* <DEDUP_REMOVED lines=10> */
[----:B------:R-:W-:Y:S01]  /*1190*/  IMAD.MOV.U32 R86, RZ, RZ, RZ ;  /* 0x000000ffff567224 */ /* 0x000fe200078e00ff */
[----:B------:R-:W-:Y:S01]  /*11a0*/  CS2R R24, SRZ ;  /* 0x0000000000187805 */ /* 0x000fe2000001ff00 */
[----:B------:R-:W-:Y:S01]  /*11b0*/  MOV R84, RZ ;  /* 0x000000ff00547202 */ /* 0x000fe20000000f00 */
[----:B------:R-:W-:Y:S01]  /*11c0*/  IMAD.MOV.U32 R82, RZ, RZ, RZ ;  /* 0x000000ffff527224 */ /* 0x000fe200078e00ff */
[----:B------:R-:W-:Y:S01]  /*11d0*/  CS2R R26, SRZ ;  /* 0x00000000001a7805 */ /* 0x000fe2000001ff00 */
[----:B------:R-:W-:Y:S01]  /*11e0*/  IMAD.MOV.U32 R80, RZ, RZ, RZ ;  /* 0x000000ffff507224 */ /* 0x000fe200078e00ff */
[----:B------:R-:W-:Y:S01]  /*11f0*/  MOV R78, RZ ;  /* 0x000000ff004e7202 */ /* 0x000fe20000000f00 */
[----:B------:R-:W-:Y:S01]  /*1200*/  CS2R R28, SRZ ;  /* 0x00000000001c7805 */ /* 0x000fe2000001ff00 */
[----:B------:R-:W-:Y:S01]  /*1210*/  IMAD.MOV.U32 R76, RZ, RZ, RZ ;  /* 0x000000ffff4c7224 */ /* 0x000fe200078e00ff */
[----:B------:R-:W-:Y:S01]  /*1220*/  CS2R R30, SRZ ;  /* 0x00000000001e7805 */ /* 0x000fe2000001ff00 */
[----:B------:R-:W-:Y:S01]  /*1230*/  IMAD.MOV.U32 R74, RZ, RZ, RZ ;  /* 0x000000ffff4a7224 */ /* 0x000fe200078e00ff */
[----:B------:R-:W-:Y:S01]  /*1240*/  MOV R72, RZ ;  /* 0x000000ff00487202 */ /* 0x000fe20000000f00 */
[----:B------:R-:W-:Y:S01]  /*1250*/  IMAD.MOV.U32 R70, RZ, RZ, RZ ;  /* 0x000000ffff467224 */ /* 0x000fe200078e00ff */
        /* <DEDUP_REMOVED lines=15> */
[----:B------:R-:W-:Y:S01]  /*1350*/  IMAD.MOV.U32 R166, RZ, RZ, RZ ;  /* 0x000000ffffa67224 */ /* 0x000fe200078e00ff */
[----:B------:R-:W-:Y:S01]  /*1360*/  CS2R R162, SRZ ;  /* 0x0000000000a27805 */ /* 0x000fe2000001ff00 */
[----:B------:R-:W-:Y:S01]  /*1370*/  CS2R R160, SRZ ;  /* 0x0000000000a07805 */ /* 0x000fe2000001ff00 */
[----:B------:R-:W-:Y:S01]  /*1380*/  MOV R53, RZ ;  /* 0x000000ff00357202 */ /* 0x000fe20000000f00 */
[----:B------:R-:W-:Y:S01]  /*1390*/  IMAD.MOV.U32 R158, RZ, RZ, RZ ;  /* 0x000000ffff9e7224 */ /* 0x000fe200078e00ff */
        /* <DEDUP_REMOVED lines=14> */
[----:B------:R-:W-:-:S02]  /*1480*/  MOV R174, RZ ;  /* 0x000000ff00ae7202 */ /* 0x000fc40000000f00 */
[----:B--2---:R-:W-:-:S04]  /*1490*/  LOP3.LUT R6, R6, 0xffffffef, RZ, 0xc0, !PT ;  /* 0xffffffef06067812 */ /* 0x004fc800078ec0ff */
[----:B------:R-:W-:-:S05]  /*14a0*/  @P1 LOP3.LUT R6, R6, 0x10, RZ, 0xfc, !PT ;  /* 0x0000001006061812 */ /* 0x000fca00078efcff */
[----:B------:R1:W-:Y:S04]  /*14b0*/  STL [R1+0xe4], R6 ;  /* 0x0000e40601007387 */ /* 0x0003e80000100800 */
[----:B------:R2:W-:Y:S04]  /*14c0*/  STL [R1+0xa8], R52 ;  /* 0x0000a83401007387 */ /* 0x0005e80000100800 */
[----:B------:R2:W-:Y:S01]  /*14d0*/  STL [R1+0xa4], R54 ;  /* 0x0000a43601007387 */ /* 0x0005e20000100800 */
[----:B-1----:R-:W-:Y:S01]  /*14e0*/  CS2R R6, SRZ ;  /* 0x0000000000067805 */ /* 0x002fe2000001ff00 */
[----:B------:R-:W-:Y:S05]  /*14f0*/  @!P0 BRA `(.L_x_473) ;  /* 0x0000d17000008947 */ /* 0x000fea0003800000 */
[----:B------:R-:W-:Y:S01]  /*1500*/  ISETP.NE.U32.AND P0, PT, RZ, c[0x0][0x340], PT ;  /* 0x0000d000ff007a0c */ /* 0x000fe20003f05070 */
[----:B------:R-:W3:Y:S03]  /*1510*/  LDL.64 R50, [R1+0x90] ;  /* 0x0000900001327983 */ /* 0x000ee60000100a00 */
[----:B------:R-:W-:Y:S01]  /*1520*/  ISETP.NE.AND.EX P0, PT, RZ, c[0x0][0x344], PT, P0 ;  /* 0x0000d100ff007a0c */ /* 0x000fe20003f05300 */
[----:B------:R-:W4:Y:S04]  /*1530*/  LDL R47, [R1+0x9c] ;  /* 0x00009c00012f7983 */ /* 0x000f280000100800 */
[----:B------:R-:W5:Y:S04]  /*1540*/  LDL R31, [R1+0x88] ;  /* 0x00008800011f7983 */ /* 0x000f680000100800 */
[----:B--2---:R-:W2:Y:S04]  /*1550*/  LDL R30, [R1+0x98] ;  /* 0x00009800011e7983 */ /* 0x004ea80000100800 */
[----:B------:R-:W-:Y:S01]  /*1560*/  @P0 MOV R2, 0x4 ;  /* 0x0000000400020802 */ /* 0x000fe20000000f00 */
[----:B------:R-:W1:Y:S04]  /*1570*/  S2R R56, SR_TID.X ;  /* 0x0000000000387919 */ /* 0x000e680000002100 */
[----:B------:R-:W-:-:S05]  /*1580*/  @P0 IMAD.WIDE R2, R52, R2, c[0x0][0x340] ;  /* 0x0000d00034020625 */ /* 0x000fca00078e0202 */
[----:B------:R3:W2:Y:S01]  /*1590*/  @P0 LDG.E R9, [R2.64] ;  /* 0x0000000602090981 */ /* 0x0006a2000c1e1900 */
[----:B-1----:R-:W-:-:S04]  /*15a0*/  SHF.R.S32.HI R46, RZ, 0x1f, R56 ;  /* 0x0000001fff2e7819 */ /* 0x002fc80000011438 */
[----:B------:R-:W-:-:S04]  /*15b0*/  LEA.HI R46, R46, R56, RZ, 0x3 ;  /* 0x000000382e2e7211 */ /* 0x000fc800078f18ff */
[----:B------:R-:W-:-:S04]  /*15c0*/  SHF.R.S32.HI R46, RZ, 0x3, R46 ;  /* 0x00000003ff2e7819 */ /* 0x000fc8000001142e */
[----:B------:R-:W-:-:S05]  /*15d0*/  SHF.R.S32.HI R6, RZ, 0x1f, R46 ;  /* 0x0000001fff067819 */ /* 0x000fca000001142e */
[C---:B------:R-:W-:Y:S02]  /*15e0*/  IMAD R0, R6.reuse, c[0x0][0x1e0], RZ ;  /* 0x0000780006007a24 */ /* 0x040fe400078e02ff */
[----:B------:R-:W-:Y:S02]  /*15f0*/  IMAD R6, R6, c[0x0][0x208], RZ ;  /* 0x0000820006067a24 */ /* 0x000fe400078e02ff */
[----:B------:R-:W-:Y:S01]  /*1600*/  IMAD R0, R46, c[0x0][0x1e4], R0 ;  /* 0x000079002e007a24 */ /* 0x000fe200078e0200 */
[----:B------:R-:W-:-:S05]  /*1610*/  SHF.R.S32.HI R13, RZ, 0x1f, R54 ;  /* 0x0000001fff0d7819 */ /* 0x000fca0000011436 */
[----:B------:R-:W-:-:S04]  /*1620*/  IMAD R8, R13, c[0x0][0x210], RZ ;  /* 0x000084000d087a24 */ /* 0x000fc800078e02ff */
[----:B------:R-:W-:Y:S01]  /*1630*/  IMAD R8, R54, c[0x0][0x214], R8 ;  /* 0x0000850036087a24 */ /* 0x000fe200078e0208 */
[----:B------:R-:W-:Y:S01]  /*1640*/  WARPSYNC 0xffffffff ;  /* 0xffffffff00007948 */ /* 0x000fe20003800000 */
[----:B---3--:R-:W-:-:S04]  /*1650*/  IMAD.WIDE.U32 R4, R46, c[0x0][0x1e0], R50 ;  /* 0x000078002e047a25 */ /* 0x008fc800078e0032 */
[----:B------:R-:W-:Y:S01]  /*1660*/  IMAD.WIDE.U32 R2, R46, c[0x0][0x208], R50 ;  /* 0x000082002e027a25 */ /* 0x000fe200078e0032 */
[----:B------:R-:W-:-:S03]  /*1670*/  IADD3 R5, R5, R0, RZ ;  /* 0x0000000005057210 */ /* 0x000fc60007ffe0ff */
[----:B------:R-:W-:Y:S02]  /*1680*/  IMAD R0, R46, c[0x0][0x20c], R6 ;  /* 0x000083002e007a24 */ /* 0x000fe400078e0206 */
[----:B------:R-:W-:Y:S02]  /*1690*/  IMAD R6, R13, c[0x0][0x1e8], RZ ;  /* 0x00007a000d067a24 */ /* 0x000fe400078e02ff */
[----:B------:R-:W-:Y:S02]  /*16a0*/  IMAD.IADD R3, R3, 0x1, R0 ;  /* 0x0000000103037824 */ /* 0x000fe400078e0200 */
[C---:B------:R-:W-:Y:S02]  /*16b0*/  IMAD R6, R54.reuse, c[0x0][0x1ec], R6 ;  /* 0x00007b0036067a24 */ /* 0x040fe400078e0206 */
[----:B------:R-:W-:Y:S01]  /*16c0*/  IMAD.WIDE.U32 R4, R54, c[0x0][0x1e8], R4 ;  /* 0x00007a0036047a25 */ /* 0x000fe200078e0004 */
[----:B----4-:R-:W-:-:S03]  /*16d0*/  ISETP.GE.AND P5, PT, R47, c[0x0][0x1d4], PT ;  /* 0x000075002f007a0c */ /* 0x010fc60003fa6270 */
[----:B------:R-:W-:Y:S01]  /*16e0*/  IMAD.WIDE.U32 R2, R54, c[0x0][0x210], R2 ;  /* 0x0000840036027a25 */ /* 0x000fe200078e0002 */
[----:B------:R-:W-:-:S03]  /*16f0*/  ISETP.GE.AND P6, PT, R50, c[0x0][0x1d4], PT ;  /* 0x0000750032007a0c */ /* 0x000fc60003fc6270 */
[----:B------:R-:W-:Y:S01]  /*1700*/  IMAD.IADD R7, R5, 0x1, R6 ;  /* 0x0000000105077824 */ /* 0x000fe200078e0206 */
[----:B------:R-:W-:Y:S01]  /*1710*/  SEL R0, RZ, 0xffffffff, P5 ;  /* 0xffffffffff007807 */ /* 0x000fe20002800000 */
[----:B------:R-:W-:Y:S01]  /*1720*/  IMAD.IADD R5, R3, 0x1, R8 ;  /* 0x0000000103057824 */ /* 0x000fe200078e0208 */
[----:B------:R-:W-:Y:S02]  /*1730*/  SHF.R.S32.HI R8, RZ, 0x1f, R52 ;  /* 0x0000001fff087819 */ /* 0x000fe40000011434 */
[----:B------:R-:W-:Y:S02]  /*1740*/  SEL R10, RZ, 0x1, P6 ;  /* 0x00000001ff0a7807 */ /* 0x000fe40003000000 */
[----:B------:R-:W-:Y:S02]  /*1750*/  SHF.L.U32 R0, R0, 0x1, RZ ;  /* 0x0000000100007819 */ /* 0x000fe400000006ff */
[----:B--2---:R-:W-:Y:S01]  /*1760*/  @P0 SHF.R.S32.HI R3, RZ, 0x1f, R9 ;  /* 0x0000001fff030819 */ /* 0x004fe20000011409 */
[----:B------:R-:W-:Y:S01]  /*1770*/  @!P0 IMAD.MOV.U32 R3, RZ, RZ, R8 ;  /* 0x000000ffff038224 */ /* 0x000fe200078e0008 */
[----:B------:R-:W-:-:S02]  /*1780*/  MOV R6, R4 ;  /* 0x0000000400067202 */ /* 0x000fc40000000f00 */
[----:B------:R-:W-:Y:S01]  /*1790*/  MOV R4, R2 ;  /* 0x0000000200047202 */ /* 0x000fe20000000f00 */
[----:B------:R-:W-:Y:S01]  /*17a0*/  @P0 IMAD.MOV.U32 R2, RZ, RZ, R9 ;  /* 0x000000ffff020224 */ /* 0x000fe200078e0009 */
[----:B------:R-:W-:Y:S01]  /*17b0*/  LOP3.LUT R12, R0, 0x2, R10, 0xe2, !PT ;  /* 0x00000002000c7812 */ /* 0x000fe200078ee20a */
[C---:B------:R-:W-:Y:S01]  /*17c0*/  IMAD R0, R3.reuse, c[0x0][0x1f0], RZ ;  /* 0x00007c0003007a24 */ /* 0x040fe200078e02ff */
[----:B------:R-:W-:Y:S01]  /*17d0*/  @!P0 MOV R2, R52 ;  /* 0x0000003400028202 */ /* 0x000fe20000000f00 */
[----:B------:R-:W-:-:S04]  /*17e0*/  IMAD R3, R3, c[0x0][0x218], RZ ;  /* 0x0000860003037a24 */ /* 0x000fc800078e02ff */
[----:B------:R-:W-:-:S04]  /*17f0*/  IMAD.WIDE.U32 R90, R2, c[0x0][0x1f0], R6 ;  /* 0x00007c00025a7a25 */ /* 0x000fc800078e0006 */
[C---:B------:R-:W-:Y:S02]  /*1800*/  IMAD R0, R2.reuse, c[0x0][0x1f4], R0 ;  /* 0x00007d0002007a24 */ /* 0x040fe400078e0200 */
[----:B------:R-:W-:-:S04]  /*1810*/  IMAD.WIDE.U32 R28, R2, c[0x0][0x218], R4 ;  /* 0x00008600021c7a25 */ /* 0x000fc800078e0004 */
[----:B------:R-:W-:Y:S01]  /*1820*/  IMAD R2, R2, c[0x0][0x21c], R3 ;  /* 0x0000870002027a24 */ /* 0x000fe200078e0203 */
[----:B------:R-:W-:Y:S01]  /*1830*/  IADD3 R88, R91, R0, RZ ;  /* 0x000000005b587210 */ /* 0x000fe20007ffe0ff */
[----:B------:R1:W-:Y:S02]  /*1840*/  STL.64 [R1+0x68], R90 ;  /* 0x0000685a01007387 */ /* 0x0003e40000100a00 */
[----:B------:R-:W-:Y:S02]  /*1850*/  IMAD.IADD R27, R29, 0x1, R2 ;  /* 0x000000011d1b7824 */ /* 0x000fe400078e0202 */
[----:B------:R1:W-:Y:S04]  /*1860*/  STL.64 [R1+0x70], R28 ;  /* 0x0000701c01007387 */ /* 0x0003e80000100a00 */
[----:B------:R1:W-:Y:S04]  /*1870*/  STL [R1+0x64], R88 ;  /* 0x0000645801007387 */ /* 0x0003e80000100800 */
[----:B------:R1:W-:Y:S01]  /*1880*/  STL [R1+0x78], R27 ;  /* 0x0000781b01007387 */ /* 0x0003e20000100800 */
[----:B------:R-:W-:-:S02]  /*1890*/  ISETP.GE.AND P4, PT, R30, c[0x0][0x1d4], PT ;  /* 0x000075001e007a0c */ /* 0x000fc40003f86270 */
[----:B-----5:R-:W-:Y:S02]  /*18a0*/  ISETP.GE.AND P3, PT, R31, c[0x0][0x1d4], PT ;  /* 0x000075001f007a0c */ /* 0x020fe40003f66270 */
[----:B------:R-:W-:Y:S02]  /*18b0*/  SEL R11, RZ, 0x4, P4 ;  /* 0x00000004ff0b7807 */ /* 0x000fe40002000000 */
[----:B------:R-:W-:-:S04]  /*18c0*/  SEL R10, RZ, 0x8, P3 ;  /* 0x00000008ff0a7807 */ /* 0x000fc80001800000 */
[----:B------:R-:W-:Y:S02]  /*18d0*/  LOP3.LUT R22, R10, R12, R11, 0xfe, !PT ;  /* 0x0000000c0a167212 */ /* 0x000fe400078efe0b */
[----:B------:R-:W2:Y:S01]  /*18e0*/  LDL R14, [R1+0xe8] ;  /* 0x0000e800010e7983 */ /* 0x000ea20000100800 */
[----:B------:R-:W-:Y:S01]  /*18f0*/  IMAD.MOV.U32 R135, RZ, RZ, R55 ;  /* 0x000000ffff877224 */ /* 0x000fe200078e0037 */
[----:B------:R-:W-:Y:S01]  /*1900*/  P2R R24, PR, RZ, 0x20 ;  /* 0x00000020ff187803 */ /* 0x000fe20000000000 */
[----:B------:R-:W-:Y:S01]  /*1910*/  IMAD R5, R13, c[0x0][0x1b8], RZ ;  /* 0x00006e000d057a24 */ /* 0x000fe200078e02ff */
[----:B------:R-:W3:Y:S01]  /*1920*/  LDL R34, [R1+0xbc] ;  /* 0x0000bc0001227983 */ /* 0x000ee20000100800 */
[C---:B------:R-:W-:Y:S01]  /*1930*/  IMAD.WIDE.U32 R2, R54.reuse, c[0x0][0x1b8], RZ ;  /* 0x00006e0036027a25 */ /* 0x040fe200078e00ff */
[----:B------:R-:W-:Y:S02]  /*1940*/  P2R R25, PR, RZ, 0x8 ;  /* 0x00000008ff197803 */ /* 0x000fe40000000000 */
[----:B------:R-:W4:Y:S01]  /*1950*/  LDL R33, [R1+0xb8] ;  /* 0x0000b80001217983 */ /* 0x000f220000100800 */
[----:B------:R-:W-:Y:S01]  /*1960*/  IMAD R5, R54, c[0x0][0x1bc], R5 ;  /* 0x00006f0036057a24 */ /* 0x000fe200078e0205 */
[----:B------:R-:W-:-:S02]  /*1970*/  P2R R23, PR, RZ, 0x10 ;  /* 0x00000010ff177803 */ /* 0x000fc40000000000 */
[----:B------:R-:W5:Y:S04]  /*1980*/  LDL R32, [R1+0xb4] ;  /* 0x0000b40001207983 */ /* 0x000f680000100800 */
[----:B------:R-:W3:Y:S01]  /*1990*/  LDL R86, [R1+0x58] ;  /* 0x0000580001567983 */ /* 0x000ee20000100800 */
[----:B------:R-:W-:Y:S02]  /*19a0*/  IMAD R8, R8, c[0x0][0x1c0], RZ ;  /* 0x0000700008087a24 */ /* 0x000fe400078e02ff */
[----:B------:R-:W-:Y:S01]  /*19b0*/  IMAD.IADD R3, R3, 0x1, R5 ;  /* 0x0000000103037824 */ /* 0x000fe200078e0205 */
[----:B------:R-:W3:Y:S01]  /*19c0*/  LDL R80, [R1+0x2c] ;  /* 0x00002c0001507983 */ /* 0x000ee20000100800 */
[C---:B------:R-:W-:Y:S02]  /*19d0*/  IMAD R8, R52.reuse, c[0x0][0x1c4], R8 ;  /* 0x0000710034087a24 */ /* 0x040fe400078e0208 */
[----:B------:R-:W-:Y:S01]  /*19e0*/  IMAD.WIDE.U32 R2, R52, c[0x0][0x1c0], R2 ;  /* 0x0000700034027a25 */ /* 0x000fe200078e0002 */
[----:B------:R-:W3:Y:S03]  /*19f0*/  LDL R83, [R1+0x38] ;  /* 0x0000380001537983 */ /* 0x000ee60000100800 */
[----:B------:R-:W-:Y:S01]  /*1a00*/  IMAD.IADD R3, R3, 0x1, R8 ;  /* 0x0000000103037824 */ /* 0x000fe200078e0208 */
[----:B------:R-:W3:Y:S01]  /*1a10*/  LDL R82, [R1+0x34] ;  /* 0x0000340001527983 */ /* 0x000ee20000100800 */
[----:B------:R-:W-:-:S02]  /*1a20*/  IMAD R26, R87, c[0x0][0x168], RZ ;  /* 0x00005a00571a7a24 */ /* 0x000fc400078e02ff */
[--C-:B------:R-:W-:Y:S01]  /*1a30*/  IMAD.IADD R7, R46, 0x1, R135.reuse ;  /* 0x000000012e077824 */ /* 0x100fe200078e0287 */
[----:B------:R-:W-:Y:S01]  /*1a40*/  ISETP.GE.AND P5, PT, R50, c[0x0][0x198], PT ;  /* 0x0000660032007a0c */ /* 0x000fe20003fa6270 */
[----:B------:R-:W-:Y:S01]  /*1a50*/  IMAD.MOV.U32 R134, RZ, RZ, R48 ;  /* 0x000000ffff867224 */ /* 0x000fe200078e0030 */
[----:B------:R-:W-:Y:S01]  /*1a60*/  BAR.SYNC.DEFER_BLOCKING 0x0 ;  /* 0x0000000000007b1d */ /* 0x000fe20000010000 */
[----:B------:R-:W-:Y:S02]  /*1a70*/  ISETP.GE.AND P3, PT, R47, c[0x0][0x198], PT ;  /* 0x000066002f007a0c */ /* 0x000fe40003f66270 */
[----:B------:R-:W-:Y:S01]  /*1a80*/  ISETP.GE.AND P4, PT, R30, c[0x0][0x198], PT ;  /* 0x000066001e007a0c */ /* 0x000fe20003f86270 */
[----:B------:R-:W-:Y:S02]  /*1a90*/  IMAD.MOV.U32 R85, RZ, RZ, -0x40 ;  /* 0xffffffc0ff557424 */ /* 0x000fe400078e00ff */
[----:B------:R-:W3:Y:S01]  /*1aa0*/  LDL R81, [R1+0x30] ;  /* 0x0000300001517983 */ /* 0x000ee20000100800 */
[----:B--2---:R-:W-:-:S04]  /*1ab0*/  IMAD.IADD R4, R14, 0x1, R135 ;  /* 0x000000010e047824 */ /* 0x004fc800078e0287 */
[----:B------:R-:W-:-:S04]  /*1ac0*/  @P1 IMAD.HI.U32 R6, R4, c[0x0][0x2c8], RZ ;  /* 0x0000b20004061a27 */ /* 0x000fc800078e00ff */
[----:B------:R-:W-:Y:S01]  /*1ad0*/  IMAD.MOV.U32 R0, RZ, RZ, R4 ;  /* 0x000000ffff007224 */ /* 0x000fe200078e0004 */
[----:B------:R-:W-:-:S04]  /*1ae0*/  @P1 SHF.R.U32.HI R0, RZ, c[0x0][0x2cc], R6 ;  /* 0x0000b300ff001a19 */ /* 0x000fc80000011606 */
[--C-:B------:R-:W-:Y:S01]  /*1af0*/  SHF.R.S32.HI R6, RZ, 0x1f, R0.reuse ;  /* 0x0000001fff067819 */ /* 0x100fe20000011400 */
[----:B------:R-:W-:-:S04]  /*1b00*/  IMAD.MOV R5, RZ, RZ, -R0 ;  /* 0x000000ffff057224 */ /* 0x000fc800078e0a00 */
[----:B------:R-:W-:Y:S02]  /*1b10*/  IMAD R4, R5, c[0x0][0x2c4], R4 ;  /* 0x0000b10005047a24 */ /* 0x000fe400078e0204 */
[----:B------:R-:W-:Y:S02]  /*1b20*/  IMAD R5, R6, c[0x0][0x1b0], RZ ;  /* 0x00006c0006057a24 */ /* 0x000fe400078e02ff */
[----:B------:R-:W-:-:S04]  /*1b30*/  IMAD.WIDE.U32 R2, R0, c[0x0][0x1b0], R2 ;  /* 0x00006c0000027a25 */ /* 0x000fc800078e0002 */
[----:B------:R-:W-:Y:S01]  /*1b40*/  IMAD R6, R0, c[0x0][0x1b4], R5 ;  /* 0x00006d0000067a24 */ /* 0x000fe200078e0205 */
[----:B------:R-:W-:-:S03]  /*1b50*/  SHF.R.S32.HI R5, RZ, 0x1f, R4 ;  /* 0x0000001fff057819 */ /* 0x000fc60000011404 */
[----:B------:R-:W-:Y:S02]  /*1b60*/  IMAD.IADD R3, R3, 0x1, R6 ;  /* 0x0000000103037824 */ /* 0x000fe400078e0206 */
[----:B------:R-:W-:Y:S02]  /*1b70*/  IMAD R0, R5, c[0x0][0x1a8], RZ ;  /* 0x00006a0005007a24 */ /* 0x000fe400078e02ff */
[----:B------:R-:W-:-:S04]  /*1b80*/  IMAD.WIDE.U32 R2, R4, c[0x0][0x1a8], R2 ;  /* 0x00006a0004027a25 */ /* 0x000fc800078e0002 */
[----:B------:R-:W-:Y:S01]  /*1b90*/  IMAD R0, R4, c[0x0][0x1ac], R0 ;  /* 0x00006b0004007a24 */ /* 0x000fe200078e0200 */
[----:B------:R-:W-:-:S03]  /*1ba0*/  LEA R6, P0, R2, c[0x0][0x160], 0x1 ;  /* 0x0000580002067a11 */ /* 0x000fc600078008ff */
[----:B------:R-:W-:Y:S02]  /*1bb0*/  IMAD.IADD R5, R3, 0x1, R0 ;  /* 0x0000000103057824 */ /* 0x000fe400078e0200 */
[----:B------:R-:W2:Y:S03]  /*1bc0*/  SHFL.IDX PT, R3, R6, RZ, 0x181f ;  /* 0x00181fff06037589 */ /* 0x000ea600000e0000 */
[----:B------:R-:W-:-:S05]  /*1bd0*/  LEA.HI.X R5, R2, c[0x0][0x164], R5, 0x1, P0 ;  /* 0x0000590002057a11 */ /* 0x000fca00000f0c05 */
[----:B------:R-:W1:Y:S01]  /*1be0*/  SHFL.IDX PT, R4, R5, RZ, 0x181f ;  /* 0x00181fff05047589 */ /* 0x000e6200000e0000 */
[----:B------:R-:W-:-:S03]  /*1bf0*/  ISETP.GE.AND P0, PT, R7, R26, PT ;  /* 0x0000001a0700720c */ /* 0x000fc60003f06270 */
[----:B------:R-:W3:Y:S10]  /*1c00*/  SHFL.IDX PT, R0, R6, 0x1, 0x181f ;  /* 0x00381f0006007f89 */ /* 0x000ef400000e0000 */
[----:B--2---:R-:W-:-:S04]  /*1c10*/  @!P0 LEA R14, P1, R50, R3, 0x1 ;  /* 0x00000003320e8211 */ /* 0x004fc800078208ff */
[-C--:B-1----:R-:W-:Y:S02]  /*1c20*/  @!P0 LEA.HI.X R15, R50, R4.reuse, R51, 0x1, P1 ;  /* 0x00000004320f8211 */ /* 0x082fe400008f0c33 */
[CC--:B------:R-:W-:Y:S01]  /*1c30*/  @!P0 LEA R12, P1, R47.reuse, R3.reuse, 0x1 ;  /* 0x000000032f0c8211 */ /* 0x0c0fe200078208ff */
[----:B------:R-:W1:Y:S03]  /*1c40*/  SHFL.IDX PT, R2, R5, 0x1, 0x181f ;  /* 0x00381f0005027f89 */ /* 0x000e6600000e0000 */
[----:B---3--:R-:W-:Y:S01]  /*1c50*/  @!P0 LEA.HI.X R13, R47, R4, R34, 0x1, P1 ;  /* 0x000000042f0d8211 */ /* 0x008fe200008f0c22 */
[----:B------:R2:W-:Y:S01]  /*1c60*/  @!P0 LDGSTS.E.BYPASS.LTC128B.128 [R86+0x100], [R14.64], !P5 ;  /* 0x001000000e568fae */ /* 0x0005e2000e901d46 */
[----:B------:R-:W-:-:S03]  /*1c70*/  @!P0 LEA R10, P1, R30, R3, 0x1 ;  /* 0x000000031e0a8211 */ /* 0x000fc600078208ff */
[----:B------:R3:W-:Y:S01]  /*1c80*/  @!P0 LDGSTS.E.BYPASS.LTC128B.128 [R86+0x4100], [R12.64], !P3 ;  /* 0x041000000c568fae */ /* 0x0007e2000d901d46 */
[----:B----4-:R-:W-:Y:S02]  /*1c90*/  @!P0 LEA.HI.X R11, R30, R4, R33, 0x1, P1 ;  /* 0x000000041e0b8211 */ /* 0x010fe400008f0c21 */
[----:B------:R-:W-:Y:S02]  /*1ca0*/  @!P0 LEA R8, P1, R31, R3, 0x1 ;  /* 0x000000031f088211 */ /* 0x000fe400078208ff */
[----:B------:R-:W-:Y:S01]  /*1cb0*/  IADD3 R3, R7, 0x20, RZ ;  /* 0x0000002007037810 */ /* 0x000fe20007ffe0ff */
[----:B------:R4:W-:Y:S03]  /*1cc0*/  @!P0 LDGSTS.E.BYPASS.LTC128B.128 [R86+0x8100], [R10.64], !P4 ;  /* 0x081000000a568fae */ /* 0x0009e6000e101d46 */
[----:B------:R-:W-:Y:S02]  /*1cd0*/  ISETP.GE.AND P2, PT, R3, R26, PT ;  /* 0x0000001a0300720c */ /* 0x000fe40003f46270 */
[----:B-----5:R-:W-:-:S11]  /*1ce0*/  @!P0 LEA.HI.X R9, R31, R4, R32, 0x1, P1 ;  /* 0x000000041f098211 */ /* 0x020fd600008f0c20 */
[----:B------:R-:W-:-:S04]  /*1cf0*/  @!P2 LEA R20, P1, R50, R0, 0x1 ;  /* 0x000000003214a211 */ /* 0x000fc800078208ff */
[----:B-1----:R-:W-:Y:S02]  /*1d00*/  @!P2 LEA.HI.X R21, R50, R2, R51, 0x1, P1 ;  /* 0x000000023215a211 */ /* 0x002fe400008f0c33 */
[----:B------:R-:W-:-:S04]  /*1d10*/  @!P2 LEA R18, P1, R47, R0, 0x1 ;  /* 0x000000002f12a211 */ /* 0x000fc800078208ff */
[----:B------:R-:W-:Y:S02]  /*1d20*/  @!P2 LEA.HI.X R19, R47, R2, R34, 0x1, P1 ;  /* 0x000000022f13a211 */ /* 0x000fe400008f0c22 */
[----:B------:R-:W-:-:S13]  /*1d30*/  ISETP.GE.AND P1, PT, R31, c[0x0][0x198], PT ;  /* 0x000066001f007a0c */ /* 0x000fda0003f26270 */
[----:B------:R1:W-:Y:S01]  /*1d40*/  @!P0 LDGSTS.E.BYPASS.LTC128B.128 [R86+0xc100], [R8.64], !P1 ;  /* 0x0c10000008568fae */ /* 0x0003e2000c901d46 */
[C---:B----4-:R-:W-:Y:S02]  /*1d50*/  @!P2 LEA R10, P0, R30.reuse, R0, 0x1 ;  /* 0x000000001e0aa211 */ /* 0x050fe400078008ff */
[----:B------:R-:W-:Y:S01]  /*1d60*/  IADD3 R3, R7, 0x40, RZ ;  /* 0x0000004007037810 */ /* 0x000fe20007ffe0ff */
[----:B------:R4:W-:Y:S01]  /*1d70*/  @!P2 LDGSTS.E.BYPASS.LTC128B.128 [R86+0x1100], [R20.64], !P5 ;  /* 0x011000001456afae */ /* 0x0009e2000e901d46 */
[----:B------:R-:W-:Y:S02]  /*1d80*/  @!P2 LEA.HI.X R11, R30, R2, R33, 0x1, P0 ;  /* 0x000000021e0ba211 */ /* 0x000fe400000f0c21 */
[----:B------:R-:W-:Y:S01]  /*1d90*/  ISETP.GE.AND P1, PT, R3, R26, PT ;  /* 0x0000001a0300720c */ /* 0x000fe20003f26270 */
[----:B------:R5:W-:Y:S04]  /*1da0*/  @!P2 LDGSTS.E.BYPASS.LTC128B.128 [R86+0x5100], [R18.64], !P3 ;  /* 0x051000001256afae */ /* 0x000be8000d901d46 */
[----:B------:R2:W-:Y:S01]  /*1db0*/  @!P2 LDGSTS.E.BYPASS.LTC128B.128 [R86+0x9100], [R10.64], !P4 ;  /* 0x091000000a56afae */ /* 0x0005e2000e101d46 */
[----:B-1----:R-:W-:-:S03]  /*1dc0*/  @!P2 LEA R8, P0, R31, R0, 0x1 ;  /* 0x000000001f08a211 */ /* 0x002fc600078008ff */
[----:B------:R-:W1:Y:S01]  /*1dd0*/  SHFL.IDX PT, R0, R6, 0x2, 0x181f ;  /* 0x00581f0006007f89 */ /* 0x000e6200000e0000 */
[----:B------:R-:W-:-:S03]  /*1de0*/  @!P2 LEA.HI.X R9, R31, R2, R32, 0x1, P0 ;  /* 0x000000021f09a211 */ /* 0x000fc600000f0c20 */
[----:B------:R-:W2:Y:S01]  /*1df0*/  SHFL.IDX PT, R2, R5, 0x2, 0x181f ;  /* 0x00581f0005027f89 */ /* 0x000ea200000e0000 */
[----:B-1----:R-:W-:-:S04]  /*1e00*/  @!P1 LEA R16, P0, R50, R0, 0x1 ;  /* 0x0000000032109211 */ /* 0x002fc800078008ff */
[----:B--2---:R-:W-:Y:S02]  /*1e10*/  @!P1 LEA.HI.X R17, R50, R2, R51, 0x1, P0 ;  /* 0x0000000232119211 */ /* 0x004fe400000f0c33 */
[----:B------:R-:W-:-:S04]  /*1e20*/  @!P1 LEA R14, P0, R47, R0, 0x1 ;  /* 0x000000002f0e9211 */ /* 0x000fc800078008ff */
[----:B------:R-:W-:Y:S02]  /*1e30*/  @!P1 LEA.HI.X R15, R47, R2, R34, 0x1, P0 ;  /* 0x000000022f0f9211 */ /* 0x000fe400000f0c22 */
[----:B------:R-:W-:-:S13]  /*1e40*/  ISETP.GE.AND P0, PT, R31, c[0x0][0x198], PT ;  /* 0x000066001f007a0c */ /* 0x000fda0003f06270 */
[----:B------:R1:W-:Y:S01]  /*1e50*/  @!P2 LDGSTS.E.BYPASS.LTC128B.128 [R86+0xd100], [R8.64], !P0 ;  /* 0x0d1000000856afae */ /* 0x0003e2000c101d46 */
[C---:B---3--:R-:W-:Y:S02]  /*1e60*/  @!P1 LEA R12, P0, R30.reuse, R0, 0x1 ;  /* 0x000000001e0c9211 */ /* 0x048fe400078008ff */
[----:B------:R-:W-:Y:S01]  /*1e70*/  IADD3 R7, R7, 0x60, RZ ;  /* 0x0000006007077810 */ /* 0x000fe20007ffe0ff */
[----:B------:R2:W-:Y:S01]  /*1e80*/  @!P1 LDGSTS.E.BYPASS.LTC128B.128 [R86+0x2100], [R16.64], !P5 ;  /* 0x0210000010569fae */ /* 0x0005e2000e901d46 */
[----:B------:R-:W-:Y:S02]  /*1e90*/  @!P1 LEA.HI.X R13, R30, R2, R33, 0x1, P0 ;  /* 0x000000021e0d9211 */ /* 0x000fe400000f0c21 */
[C---:B------:R-:W-:Y:S01]  /*1ea0*/  @!P1 LEA R10, P0, R31.reuse, R0, 0x1 ;  /* 0x000000001f0a9211 */ /* 0x040fe200078008ff */
[----:B------:R3:W-:Y:S04]  /*1eb0*/  @!P1 LDGSTS.E.BYPASS.LTC128B.128 [R86+0x6100], [R14.64], !P3 ;  /* 0x061000000e569fae */ /* 0x0007e8000d901d46 */
[----:B------:R-:W1:Y:S01]  /*1ec0*/  SHFL.IDX PT, R0, R6, 0x3, 0x181f ;  /* 0x00781f0006007f89 */ /* 0x000e6200000e0000 */
[----:B------:R-:W-:-:S03]  /*1ed0*/  @!P1 LEA.HI.X R11, R31, R2, R32, 0x1, P0 ;  /* 0x000000021f0b9211 */ /* 0x000fc600000f0c20 */
[----:B------:R-:W4:Y:S01]  /*1ee0*/  SHFL.IDX PT, R2, R5, 0x3, 0x181f ;  /* 0x00781f0005027f89 */ /* 0x000f2200000e0000 */
[----:B------:R-:W-:-:S03]  /*1ef0*/  ISETP.GE.AND P0, PT, R7, R26, PT ;  /* 0x0000001a0700720c */ /* 0x000fc60003f06270 */
[----:B------:R5:W-:Y:S04]  /*1f00*/  @!P1 LDGSTS.E.BYPASS.LTC128B.128 [R86+0xa100], [R12.64], !P4 ;  /* 0x0a1000000c569fae */ /* 0x000be8000e101d46 */
[----:B--2---:R-:W2:Y:S04]  /*1f10*/  LDL R17, [R1+0x8] ;  /* 0x0000080001117983 */ /* 0x004ea80000100800 */
[----:B---3--:R-:W3:Y:S02]  /*1f20*/  LDL R14, [R1+0x4c] ;  /* 0x00004c00010e7983 */ /* 0x008ee40000100800 */
[----:B-1----:R-:W-:-:S02]  /*1f30*/  @!P0 LEA R4, P2, R50, R0, 0x1 ;  /* 0x0000000032048211 */ /* 0x002fc400078408ff */
[----:B------:R-:W2:Y:S02]  /*1f40*/  LDL R16, [R1+0x44] ;  /* 0x0000440001107983 */ /* 0x000ea40000100800 */
[----:B----4-:R-:W-:Y:S02]  /*1f50*/  @!P0 LEA.HI.X R5, R50, R2, R51, 0x1, P2 ;  /* 0x0000000232058211 */ /* 0x010fe400010f0c33 */
[----:B------:R-:W-:-:S04]  /*1f60*/  @!P0 LEA R8, P2, R47, R0, 0x1 ;  /* 0x000000002f088211 */ /* 0x000fc800078408ff */
[----:B------:R-:W-:Y:S01]  /*1f70*/  @!P0 LEA.HI.X R9, R47, R2, R34, 0x1, P2 ;  /* 0x000000022f098211 */ /* 0x000fe200010f0c22 */
[----:B-----5:R-:W4:Y:S01]  /*1f80*/  LDL R13, [R1+0x54] ;  /* 0x00005400010d7983 */ /* 0x020f220000100800 */
[----:B------:R-:W-:-:S03]  /*1f90*/  ISETP.GE.AND P2, PT, R31, c[0x0][0x198], PT ;  /* 0x000066001f007a0c */ /* 0x000fc60003f46270 */
[----:B------:R-:W5:Y:S10]  /*1fa0*/  LDL R12, [R1+0x50] ;  /* 0x00005000010c7983 */ /* 0x000f740000100800 */
[----:B------:R1:W-:Y:S01]  /*1fb0*/  @!P1 LDGSTS.E.BYPASS.LTC128B.128 [R86+0xe100], [R10.64], !P2 ;  /* 0x0e1000000a569fae */ /* 0x0003e2000d101d46 */
[----:B------:R-:W-:-:S04]  /*1fc0*/  @!P0 LEA R6, P1, R30, R0, 0x1 ;  /* 0x000000001e068211 */ /* 0x000fc800078208ff */
[----:B------:R-:W-:Y:S02]  /*1fd0*/  @!P0 LEA.HI.X R7, R30, R2, R33, 0x1, P1 ;  /* 0x000000021e078211 */ /* 0x000fe400008f0c21 */
[----:B------:R-:W-:-:S13]  /*1fe0*/  ISETP.GE.AND P1, PT, R50, c[0x0][0x198], PT ;  /* 0x0000660032007a0c */ /* 0x000fda0003f26270 */
[----:B------:R1:W-:Y:S04]  /*1ff0*/  @!P0 LDGSTS.E.BYPASS.LTC128B.128 [R86+0x3100], [R4.64], !P1 ;  /* 0x0310000004568fae */ /* 0x0003e8000c901d46 */
[----:B------:R1:W-:Y:S02]  /*2000*/  @!P0 LDGSTS.E.BYPASS.LTC128B.128 [R86+0x7100], [R8.64], !P3 ;  /* 0x0710000008568fae */ /* 0x0003e4000d901d46 */
[----:B-1----:R-:W-:-:S04]  /*2010*/  @!P0 LEA R4, P1, R31, R0, 0x1 ;  /* 0x000000001f048211 */ /* 0x002fc800078208ff */
[----:B------:R-:W-:Y:S02]  /*2020*/  @!P0 LEA.HI.X R5, R31, R2, R32, 0x1, P1 ;  /* 0x000000021f058211 */ /* 0x000fe400008f0c20 */
[----:B------:R-:W-:-:S13]  /*2030*/  ISETP.GE.AND P1, PT, R30, c[0x0][0x198], PT ;  /* 0x000066001e007a0c */ /* 0x000fda0003f26270 */
[----:B------:R1:W-:Y:S04]  /*2040*/  @!P0 LDGSTS.E.BYPASS.LTC128B.128 [R86+0xb100], [R6.64], !P1 ;  /* 0x0b10000006568fae */ /* 0x0003e8000c901d46 */
[----:B------:R1:W-:Y:S01]  /*2050*/  @!P0 LDGSTS.E.BYPASS.LTC128B.128 [R86+0xf100], [R4.64], !P2 ;  /* 0x0f10000004568fae */ /* 0x0003e2000d101d46 */
[----:B------:R-:W-:Y:S02]  /*2060*/  ISETP.NE.AND P5, PT, R24, RZ, PT ;  /* 0x000000ff1800720c */ /* 0x000fe40003fa5270 */
[----:B------:R-:W-:Y:S01]  /*2070*/  ISETP.NE.AND P4, PT, R23, RZ, PT ;  /* 0x000000ff1700720c */ /* 0x000fe20003f85270 */
[----:B------:R-:W0:Y:S01]  /*2080*/  LDGDEPBAR ;  /* 0x00000000000079af */ /* 0x000e220000000000 */
[----:B-1----:R-:W-:Y:S02]  /*2090*/  IADD3 R6, R134, -0x1, RZ ;  /* 0xffffffff86067810 */ /* 0x002fe40007ffe0ff */
[----:B------:R-:W-:-:S02]  /*20a0*/  IADD3 R7, -R46, c[0x0][0x1d0], RZ ;  /* 0x000074002e077a10 */ /* 0x000fc40007ffe1ff */
[----:B------:R-:W-:-:S03]  /*20b0*/  SHF.R.S32.HI R8, RZ, 0x1f, R6 ;  /* 0x0000001fff087819 */ /* 0x000fc60000011406 */
[----:B------:R-:W-:Y:S02]  /*20c0*/  IMAD R7, R6, -0x40, R7 ;  /* 0xffffffc006077824 */ /* 0x000fe400078e0207 */
[----:B------:R-:W-:-:S03]  /*20d0*/  IMAD R2, R8, c[0x0][0x1e0], RZ ;  /* 0x0000780008027a24 */ /* 0x000fc600078e02ff */
[----:B------:R-:W-:Y:S01]  /*20e0*/  ISETP.GE.AND P1, PT, R7, 0x1, PT ;  /* 0x000000010700780c */ /* 0x000fe20003f26270 */
[----:B------:R-:W-:-:S04]  /*20f0*/  IMAD.WIDE.U32 R4, R6, c[0x0][0x1e0], RZ ;  /* 0x0000780006047a25 */ /* 0x000fc800078e00ff */
[----:B------:R-:W-:Y:S01]  /*2100*/  IMAD R2, R6, c[0x0][0x1e4], R2 ;  /* 0x0000790006027a24 */ /* 0x000fe200078e0202 */
[----:B------:R-:W-:-:S03]  /*2110*/  LEA R0, P0, R4, R90, 0x6 ;  /* 0x0000005a04007211 */ /* 0x000fc600078030ff */
[----:B------:R-:W-:Y:S01]  /*2120*/  IMAD.IADD R2, R5, 0x1, R2 ;  /* 0x0000000105027824 */ /* 0x000fe200078e0202 */
[----:B------:R-:W-:-:S04]  /*2130*/  ISETP.NE.AND P3, PT, R25, RZ, PT ;  /* 0x000000ff1900720c */ /* 0x000fc80003f65270 */
[----:B------:R-:W-:Y:S02]  /*2140*/  LEA.HI.X R4, R4, R88, R2, 0x6, P0 ;  /* 0x0000005804047211 */ /* 0x000fe400000f3402 */
[----:B------:R-:W-:-:S04]  /*2150*/  @P1 LEA R2, P0, R0, c[0x0][0x1c8], 0x1 ;  /* 0x0000720000021a11 */ /* 0x000fc800078008ff */
[C---:B------:R-:W-:Y:S02]  /*2160*/  @P1 LEA.HI.X R3, R0.reuse, c[0x0][0x1cc], R4, 0x1, P0 ;  /* 0x0000730000031a11 */ /* 0x040fe400000f0c04 */
[----:B------:R-:W-:Y:S01]  /*2170*/  ISETP.GE.AND P0, PT, R7, 0x21, PT ;  /* 0x000000210700780c */ /* 0x000fe20003f06270 */
[----:B------:R-:W-:Y:S02]  /*2180*/  IMAD.MOV.U32 R5, RZ, RZ, 0x20 ;  /* 0x00000020ff057424 */ /* 0x000fe400078e00ff */
[----:B------:R1:W-:Y:S02]  /*2190*/  @P1 LDGSTS.E.BYPASS.LTC128B.128 [R86+0x10100], [R2.64], !P6 ;  /* 0x1010000002561fae */ /* 0x0003e4000f101d46 */
[----:B------:R-:W-:Y:S02]  /*21a0*/  IMAD.WIDE.U32 R10, R5, c[0x0][0x1e0], RZ ;  /* 0x00007800050a7a25 */ /* 0x000fe400078e00ff */
[----:B------:R1:W-:Y:S04]  /*21b0*/  @P1 LDGSTS.E.BYPASS.LTC128B.128 [R86+0x12100], [R2.64+0x80], !P5 ;  /* 0x1210008002561fae */ /* 0x0003e8000e901d46 */
[----:B------:R1:W-:Y:S04]  /*21c0*/  @P1 LDGSTS.E.BYPASS.LTC128B.128 [R86+0x14100], [R2.64+0x100], !P4 ;  /* 0x1410010002561fae */ /* 0x0003e8000e101d46 */
[----:B------:R1:W-:Y:S01]  /*21d0*/  @P1 LDGSTS.E.BYPASS.LTC128B.128 [R86+0x16100], [R2.64+0x180], !P3 ;  /* 0x1610018002561fae */ /* 0x0003e2000d901d46 */
[----:B------:R-:W-:-:S03]  /*21e0*/  @P0 IADD3 R0, P1, R0, R10, RZ ;  /* 0x0000000a00000210 */ /* 0x000fc60007f3e0ff */
[----:B------:R-:W2:Y:S01]  /*21f0*/  LDL R10, [R1+0x3c] ;  /* 0x00003c00010a7983 */ /* 0x000ea20000100800 */
[----:B-1----:R-:W-:-:S05]  /*2200*/  IMAD R2, R5, c[0x0][0x1e4], RZ ;  /* 0x0000790005027a24 */ /* 0x002fca00078e02ff */
[----:B------:R-:W-:Y:S02]  /*2210*/  @P0 IADD3.X R4, R4, R11, R2, P1, !PT ;  /* 0x0000000b04040210 */ /* 0x000fe40000ffe402 */
[----:B------:R-:W2:Y:S01]  /*2220*/  LDL R11, [R1+0x40] ;  /* 0x00004000010b7983 */ /* 0x000ea20000100800 */
[----:B------:R-:W-:Y:S01]  /*2230*/  @P0 LEA R2, P1, R0, c[0x0][0x1c8], 0x1 ;  /* 0x0000720000020a11 */ /* 0x000fe200078208ff */
[----:B------:R-:W-:-:S03]  /*2240*/  IMAD R7, R8, c[0x0][0x208], RZ ;  /* 0x0000820008077a24 */ /* 0x000fc600078e02ff */
[----:B------:R-:W-:Y:S01]  /*2250*/  @P0 LEA.HI.X R3, R0, c[0x0][0x1cc], R4, 0x1, P1 ;  /* 0x0000730000030a11 */ /* 0x000fe200008f0c04 */
[----:B------:R-:W-:-:S04]  /*2260*/  IMAD.WIDE.U32 R4, R6, c[0x0][0x208], RZ ;  /* 0x0000820006047a25 */ /* 0x000fc800078e00ff */
[----:B------:R-:W-:Y:S01]  /*2270*/  IMAD R7, R6, c[0x0][0x20c], R7 ;  /* 0x0000830006077a24 */ /* 0x000fe200078e0207 */
[----:B------:R1:W-:Y:S04]  /*2280*/  @P0 LDGSTS.E.BYPASS.LTC128B.128 [R86+0x11100], [R2.64], !P6 ;  /* 0x1110000002560fae */ /* 0x0003e8000f101d46 */
[----:B------:R1:W-:Y:S01]  /*2290*/  @P0 LDGSTS.E.BYPASS.LTC128B.128 [R86+0x13100], [R2.64+0x80], !P5 ;  /* 0x1310008002560fae */ /* 0x0003e2000e901d46 */
[----:B------:R-:W-:-:S03]  /*22a0*/  IMAD.IADD R7, R5, 0x1, R7 ;  /* 0x0000000105077824 */ /* 0x000fc600078e0207 */
[----:B------:R1:W-:Y:S04]  /*22b0*/  @P0 LDGSTS.E.BYPASS.LTC128B.128 [R86+0x15100], [R2.64+0x100], !P4 ;  /* 0x1510010002560fae */ /* 0x0003e8000e101d46 */
[----:B------:R1:W-:Y:S01]  /*22c0*/  @P0 LDGSTS.E.BYPASS.LTC128B.128 [R86+0x17100], [R2.64+0x180], !P3 ;  /* 0x1710018002560fae */ /* 0x0003e2000d901d46 */
[C---:B------:R-:W-:Y:S01]  /*22d0*/  LEA R0, P0, R4.reuse, R28, 0x6 ;  /* 0x0000001c04007211 */ /* 0x040fe200078030ff */
[----:B------:R-:W-:Y:S01]  /*22e0*/  IMAD.MOV.U32 R5, RZ, RZ, c[0x0][0x208] ;  /* 0x00008200ff057624 */ /* 0x000fe200078e00ff */
[----:B------:R-:W-:Y:S01]  /*22f0*/  P2R R8, PR, RZ, 0x40 ;  /* 0x00000040ff087803 */ /* 0x000fe20000000000 */
[----:B------:R-:W0:Y:S01]  /*2300*/  LDGDEPBAR ;  /* 0x00000000000079af */ /* 0x000e220000000000 */
[----:B------:R-:W-:Y:S01]  /*2310*/  LEA.HI.X R4, R4, R27, R7, 0x6, P0 ;  /* 0x0000001b04047211 */ /* 0x000fe200000f3407 */
[----:B------:R-:W-:Y:S01]  /*2320*/  IMAD.MOV.U32 R7, RZ, RZ, c[0x0][0x20c] ;  /* 0x00008300ff077624 */ /* 0x000fe200078e00ff */
[----:B-1----:R-:W-:Y:S01]  /*2330*/  LOP3.LUT R3, R22, 0x1, RZ, 0xc0, !PT ;  /* 0x0000000116037812 */ /* 0x002fe200078ec0ff */
[----:B------:R-:W-:Y:S01]  /*2340*/  IMAD R84, R6, R85, c[0x0][0x1d0] ;  /* 0x0000740006547624 */ /* 0x000fe200078e0255 */
[----:B------:R-:W-:Y:S01]  /*2350*/  LEA R2, P0, R0, c[0x0][0x1f8], 0x1 ;  /* 0x00007e0000027a11 */ /* 0x000fe200078008ff */
[----:B------:R-:W-:-:S04]  /*2360*/  DEPBAR.LE SB0, 0x1 ;  /* 0x000080400000791a */ /* 0x000fc80000000000 */
[----:B------:R-:W-:Y:S01]  /*2370*/  BAR.SYNC.DEFER_BLOCKING 0x0 ;  /* 0x0000000000007b1d */ /* 0x000fe20000010000 */
[----:B------:R-:W-:Y:S02]  /*2380*/  ISETP.NE.U32.AND P6, PT, R3, 0x1, PT ;  /* 0x000000010300780c */ /* 0x000fe40003fc5070 */
[----:B------:R-:W-:Y:S02]  /*2390*/  LEA.HI.X R3, R0, c[0x0][0x1fc], R4, 0x1, P0 ;  /* 0x00007f0000037a11 */ /* 0x000fe400000f0c04 */
[----:B------:R-:W-:-:S04]  /*23a0*/  LEA R4, P0, R5, R2, 0x6 ;  /* 0x0000000205047211 */ /* 0x000fc800078030ff */
[----:B------:R-:W-:Y:S02]  /*23b0*/  LEA.HI.X R5, R5, R3, R7, 0x6, P0 ;  /* 0x0000000305057211 */ /* 0x000fe400000f3407 */
[----:B------:R-:W2:Y:S01]  /*23c0*/  LDL R7, [R1] ;  /* 0x0000000001077983 */ /* 0x000ea20000100800 */
[----:B------:R-:W-:-:S03]  /*23d0*/  IMAD.IADD R0, R84, 0x1, -R46 ;  /* 0x0000000154007824 */ /* 0x000fc600078e0a2e */
[----:B------:R-:W1:Y:S02]  /*23e0*/  S2R R46, SR_TID.X ;  /* 0x00000000002e7919 */ /* 0x000e640000002100 */
[----:B-1----:R-:W-:Y:S02]  /*23f0*/  SHF.R.S32.HI R15, RZ, 0x1f, R46 ;  /* 0x0000001fff0f7819 */ /* 0x002fe4000001142e */
[----:B---3--:R-:W-:Y:S02]  /*2400*/  LDSM.16.M88.4 R176, [R14] ;  /* 0x000000000eb0783b */ /* 0x008fe40000000200 */
[----:B------:R-:W-:Y:S02]  /*2410*/  LEA.HI R15, R15, R46, RZ, 0x5 ;  /* 0x0000002e0f0f7211 */ /* 0x000fe400078f28ff */
[----:B------:R-:W-:Y:S02]  /*2420*/  LDSM.16.M88.4 R204, [R14+0x4000] ;  /* 0x004000000ecc783b */ /* 0x000fe40000000200 */
[----:B------:R-:W-:-:S02]  /*2430*/  SHF.R.S32.HI R15, RZ, 0x5, R15 ;  /* 0x00000005ff0f7819 */ /* 0x000fc4000001140f */
[----:B------:R-:W-:Y:S03]  /*2440*/  LDSM.16.M88.4 R220, [R14+0x8000] ;  /* 0x008000000edc783b */ /* 0x000fe60000000200 */
[----:B------:R-:W-:Y:S01]  /*2450*/  IMAD R15, R15, 0x800, R248 ;  /* 0x000008000f0f7824 */ /* 0x000fe200078e02f8 */
[----:B----4-:R-:W-:Y:S04]  /*2460*/  LDSM.16.M88.4 R192, [R13] ;  /* 0x000000000dc0783b */ /* 0x010fe80000000200 */
[----:B------:R-:W-:Y:S04]  /*2470*/  LDSM.16.M88.4 R172, [R15] ;  /* 0x000000000fac783b */ /* 0x000fe80000000200 */
[----:B-----5:R-:W-:Y:S04]  /*2480*/  LDSM.16.M88.4 R196, [R12] ;  /* 0x000000000cc4783b */ /* 0x020fe80000000200 */
[----:B------:R-:W-:Y:S04]  /*2490*/  LDSM.16.M88.4 R200, [R15+0x4000] ;  /* 0x004000000fc8783b */ /* 0x000fe80000000200 */
        /* <DEDUP_REMOVED lines=9> */
[----:B------:R-:W-:Y:S01]  /*2530*/  BAR.SYNC.DEFER_BLOCKING 0x0 ;  /* 0x0000000000007b1d */ /* 0x000fe20000010000 */
[----:B------:R-:W-:-:S05]  /*2540*/  ISETP.LT.OR P0, PT, R0, 0x1, P6 ;  /* 0x000000010000780c */ /* 0x000fca0003701670 */
[----:B------:R-:W-:-:S04]  /*2550*/  DEPBAR.LE SB0, 0x0 ;  /* 0x000080000000791a */ /* 0x000fc80000000000 */
[----:B------:R-:W-:Y:S01]  /*2560*/  BAR.SYNC.DEFER_BLOCKING 0x0 ;  /* 0x0000000000007b1d */ /* 0x000fe20000010000 */
[C---:B------:R-:W-:Y:S02]  /*2570*/  LOP3.LUT P2, RZ, R22.reuse, 0x2, RZ, 0xc0, !PT ;  /* 0x0000000216ff7812 */ /* 0x040fe4000784c0ff */
[----:B------:R-:W-:-:S03]  /*2580*/  LOP3.LUT P1, RZ, R22, 0x4, RZ, 0xc0, !PT ;  /* 0x0000000416ff7812 */ /* 0x000fc6000782c0ff */
[----:B------:R-:W1:Y:S04]  /*2590*/  LDSM.16.M88.4 R12, [R249] ;  /* 0x00000000f90c783b */ /* 0x000e680000000200 */
[----:B------:R-:W-:Y:S04]  /*25a0*/  LDSM.16.M88.4 R24, [R249+0x800] ;  /* 0x00080000f918783b */ /* 0x000fe80000000200 */
[----:B------:R-:W3:Y:S04]  /*25b0*/  LDSM.16.M88.4 R28, [R249+0x1000] ;  /* 0x00100000f91c783b */ /* 0x000ee80000000200 */
[----:B------:R-:W4:Y:S04]  /*25c0*/  LDSM.16.M88.4 R32, [R249+0x1800] ;  /* 0x00180000f920783b */ /* 0x000f280000000200 */
[----:B--2---:R-:W4:Y:S04]  /*25d0*/  LDSM.16.M88.4 R40, [R17] ;  /* 0x000000001128783b */ /* 0x004f280000000200 */
[----:B------:R1:W-:Y:S01]  /*25e0*/  LDSM.16.M88.4 R52, [R16] ;  /* 0x000000001034783b */ /* 0x0003e20000000200 */
[----:B------:R-:W-:-:S03]  /*25f0*/  P2R R9, PR, RZ, 0x20 ;  /* 0x00000020ff097803 */ /* 0x000fc60000000000 */
[----:B------:R-:W-:Y:S04]  /*2600*/  LDSM.16.M88.4 R68, [R10] ;  /* 0x000000000a44783b */ /* 0x000fe80000000200 */
[----:B------:R5:W1:Y:S04]  /*2610*/  LDSM.16.M88.4 R60, [R11] ;  /* 0x000000000b3c783b */ /* 0x000a680000000200 */
[----:B------:R-:W-:Y:S01]  /*2620*/  @!PT LDS RZ, [RZ] ;  /* 0x00000000fffff984 */ /* 0x000fe20000000800 */
[----:B------:R-:W-:Y:S01]  /*2630*/  @!PT LDS RZ, [RZ] ;  /* 0x00000000fffff984 */ /* 0x000fe20000000800 */
[----:B------:R-:W-:Y:S01]  /*2640*/  @!PT LDS RZ, [RZ] ;  /* 0x00000000fffff984 */ /* 0x000fe20000000800 */
[----:B------:R1:W-:Y:S01]  /*2650*/  LDGSTS.E.BYPASS.LTC128B.128 [R86+0x100], [R2.64], !P0 ;  /* 0x0010000002567fae */ /* 0x0003e2000c101d46 */
[----:B------:R-:W-:-:S13]  /*2660*/  ISETP.LT.OR P0, PT, R0, 0x1, !P2 ;  /* 0x000000010000780c */ /* 0x000fda0005701670 */
[----:B------:R4:W-:Y:S01]  /*2670*/  LDGSTS.E.BYPASS.LTC128B.128 [R86+0x2100], [R2.64+0x80], !P0 ;  /* 0x0210008002567fae */ /* 0x0009e2000c101d46 */
[C---:B------:R-:W-:Y:S02]  /*2680*/  ISETP.LT.OR P0, PT, R0.reuse, 0x1, !P1 ;  /* 0x000000010000780c */ /* 0x040fe40004f01670 */
[C---:B------:R-:W-:Y:S02]  /*2690*/  ISETP.LT.OR P6, PT, R0.reuse, 0x21, P6 ;  /* 0x000000210000780c */ /* 0x040fe400037c1670 */
[C---:B------:R-:W-:Y:S02]  /*26a0*/  ISETP.LT.OR P2, PT, R0.reuse, 0x21, !P2 ;  /* 0x000000210000780c */ /* 0x040fe40005741670 */
[----:B------:R-:W-:-:S07]  /*26b0*/  ISETP.LT.OR P1, PT, R0, 0x21, !P1 ;  /* 0x000000210000780c */ /* 0x000fce0004f21670 */
[----:B------:R4:W-:Y:S01]  /*26c0*/  LDGSTS.E.BYPASS.LTC128B.128 [R86+0x4100], [R2.64+0x100], !P0 ;  /* 0x0410010002567fae */ /* 0x0009e2000c101d46 */
[----:B------:R-:W-:-:S04]  /*26d0*/  LOP3.LUT P0, RZ, R22, 0x8, RZ, 0xc0, !PT ;  /* 0x0000000816ff7812 */ /* 0x000fc8000780c0ff */
[C---:B------:R-:W-:Y:S02]  /*26e0*/  ISETP.LT.OR P5, PT, R0.reuse, 0x1, !P0 ;  /* 0x000000010000780c */ /* 0x040fe400047a1670 */
[----:B------:R-:W-:Y:S02]  /*26f0*/  ISETP.LT.OR P0, PT, R0, 0x21, !P0 ;  /* 0x000000210000780c */ /* 0x000fe40004701670 */
[----:B------:R-:W2:Y:S01]  /*2700*/  LDL R0, [R1+0x1c] ;  /* 0x00001c0001007983 */ /* 0x000ea20000100800 */
[C---:B-1----:R-:W-:Y:S08]  /*2710*/  HMMA.16816.F32.BF16 R16, R172.reuse, R14, RZ ;  /* 0x0000000eac10723c */ /* 0x042ff000000418ff */
[----:B------:R1:W-:Y:S01]  /*2720*/  LDGSTS.E.BYPASS.LTC128B.128 [R86+0x6100], [R2.64+0x180], !P5 ;  /* 0x0610018002567fae */ /* 0x0003e2000e901d46 */
[----:B------:R-:W-:Y:S01]  /*2730*/  ISETP.NE.AND P5, PT, R9, RZ, PT ;  /* 0x000000ff0900720c */ /* 0x000fe20003fa5270 */
[----:B---3--:R-:W-:Y:S02]  /*2740*/  HMMA.16816.F32.BF16 R36, R172, R30, RZ ;  /* 0x0000001eac24723c */ /* 0x008fe400000418ff */
[----:B------:R3:W-:Y:S01]  /*2750*/  LDGSTS.E.BYPASS.LTC128B.128 [R86+0x1100], [R4.64], !P6 ;  /* 0x0110000004567fae */ /* 0x0007e2000f101d46 */
[----:B------:R-:W-:-:S03]  /*2760*/  ISETP.NE.AND P6, PT, R8, RZ, PT ;  /* 0x000000ff0800720c */ /* 0x000fc60003fc5270 */
[----:B------:R3:W-:Y:S02]  /*2770*/  LDGSTS.E.BYPASS.LTC128B.128 [R86+0x3100], [R4.64+0x80], !P2 ;  /* 0x0310008004567fae */ /* 0x0007e4000d101d46 */
[C---:B-----5:R-:W-:Y:S02]  /*2780*/  HMMA.16816.F32.BF16 R8, R172.reuse, R12, RZ ;  /* 0x0000000cac08723c */ /* 0x060fe400000418ff */
[----:B------:R3:W-:Y:S04]  /*2790*/  LDGSTS.E.BYPASS.LTC128B.128 [R86+0x5100], [R4.64+0x100], !P1 ;  /* 0x0510010004567fae */ /* 0x0007e8000c901d46 */
[----:B------:R3:W-:Y:S02]  /*27a0*/  LDGSTS.E.BYPASS.LTC128B.128 [R86+0x7100], [R4.64+0x180], !P0 ;  /* 0x0710018004567fae */ /* 0x0007e4000c101d46 */
[C---:B----4-:R-:W-:Y:S02]  /*27b0*/  HMMA.16816.F32.BF16 R48, R172.reuse, R32, RZ ;  /* 0x00000020ac30723c */ /* 0x050fe400000418ff */
[----:B------:R-:W4:Y:S04]  /*27c0*/  LDSM.16.M88.4 R76, [R7+0x1800] ;  /* 0x00180000074c783b */ /* 0x000f280000000200 */
[----:B------:R-:W-:Y:S02]  /*27d0*/  LDSM.16.M88.4 R72, [R7+0x1000] ;  /* 0x001000000748783b */ /* 0x000fe40000000200 */
[----:B------:R-:W-:Y:S02]  /*27e0*/  HMMA.16816.F32.BF16 R44, R172, R34, RZ ;  /* 0x00000022ac2c723c */ /* 0x000fe400000418ff */
[----:B-1----:R-:W5:Y:S04]  /*27f0*/  LDL R3, [R1+0x24] ;  /* 0x0000240001037983 */ /* 0x002f680000100800 */
[----:B------:R-:W5:Y:S02]  /*2800*/  LDL R2, [R1+0x20] ;  /* 0x0000200001027983 */ /* 0x000f640000100800 */
[C---:B------:R-:W-:Y:S02]  /*2810*/  HMMA.16816.F32.BF16 R8, R176.reuse, R40, R8 ;  /* 0x00000028b008723c */ /* 0x040fe40000041808 */
[----:B------:R-:W-:Y:S04]  /*2820*/  LDSM.16.M88.4 R56, [R7] ;  /* 0x000000000738783b */ /* 0x000fe80000000200 */
[----:B------:R-:W-:Y:S02]  /*2830*/  LDSM.16.M88.4 R64, [R7+0x800] ;  /* 0x000800000740783b */ /* 0x000fe40000000200 */
[C---:B------:R-:W-:Y:S02]  /*2840*/  HMMA.16816.F32.BF16 R16, R176.reuse, R42, R16 ;  /* 0x0000002ab010723c */ /* 0x040fe40000041810 */
[----:B---3--:R-:W3:Y:S04]  /*2850*/  LDL R4, [R1+0x28] ;  /* 0x0000280001047983 */ /* 0x008ee80000100800 */
[----:B------:R-:W0:Y:S02]  /*2860*/  LDGDEPBAR ;  /* 0x00000000000079af */ /* 0x000e240000000000 */
[C---:B------:R-:W-:Y:S08]  /*2870*/  HMMA.16816.F32.BF16 R32, R176.reuse, R62, R36 ;  /* 0x0000003eb020723c */ /* 0x040ff00000041824 */
[C---:B------:R-:W-:Y:S01]  /*2880*/  HMMA.16816.F32.BF16 R36, R176.reuse, R68, R48 ;  /* 0x00000044b024723c */ /* 0x040fe20000041830 */
[----:B------:R-:W-:Y:S07]  /*2890*/  LDSM.16.M88.4 R48, [R249+0x2000] ;  /* 0x00200000f930783b */ /* 0x000fee0000000200 */
[----:B------:R-:W-:Y:S01]  /*28a0*/  HMMA.16816.F32.BF16 R40, R176, R70, R44 ;  /* 0x00000046b028723c */ /* 0x000fe2000004182c */
[----:B------:R-:W1:Y:S04]  /*28b0*/  LDSM.16.M88.4 R68, [R250+0x1800] ;  /* 0x00180000fa44783b */ /* 0x000e680000000200 */
[----:B------:R-:W-:Y:S03]  /*28c0*/  LDSM.16.M88.4 R44, [R83] ;  /* 0x00000000532c783b */ /* 0x000fe60000000200 */
[----:B------:R-:W-:Y:S08]  /*28d0*/  HMMA.16816.F32.BF16 R12, R172, R28, RZ ;  /* 0x0000001cac0c723c */ /* 0x000ff000000418ff */
[C---:B----4-:R-:W-:Y:S08]  /*28e0*/  HMMA.16816.F32.BF16 R36, R192.reuse, R76, R36 ;  /* 0x0000004cc024723c */ /* 0x050ff00000041824 */
[----:B------:R-:W-:Y:S01]  /*28f0*/  HMMA.16816.F32.BF16 R40, R192, R78, R40 ;  /* 0x0000004ec028723c */ /* 0x000fe20000041828 */
[----:B------:R-:W4:Y:S07]  /*2900*/  LDSM.16.M88.4 R76, [R249+0x3800] ;  /* 0x00380000f94c783b */ /* 0x000f2e0000000200 */
[----:B------:R-:W-:Y:S01]  /*2910*/  HMMA.16816.F32.BF16 R28, R176, R60, R12 ;  /* 0x0000003cb01c723c */ /* 0x000fe2000004180c */
[----:B------:R-:W-:Y:S04]  /*2920*/  LDSM.16.M88.4 R12, [R250] ;  /* 0x00000000fa0c783b */ /* 0x000fe80000000200 */
[----:B------:R-:W-:Y:S03]  /*2930*/  LDSM.16.M88.4 R60, [R250+0x1000] ;  /* 0x00100000fa3c783b */ /* 0x000fe60000000200 */
[C---:B-1----:R-:W-:Y:S08]  /*2940*/  HMMA.16816.F32.BF16 R36, R196.reuse, R68, R36 ;  /* 0x00000044c424723c */ /* 0x042ff00000041824 */
[----:B------:R-:W-:Y:S01]  /*2950*/  HMMA.16816.F32.BF16 R40, R196, R70, R40 ;  /* 0x00000046c428723c */ /* 0x000fe20000041828 */
[----:B------:R-:W-:Y:S07]  /*2960*/  LDSM.16.M88.4 R68, [R7+0x3000] ;  /* 0x003000000744783b */ /* 0x000fee0000000200 */
[C---:B------:R-:W-:Y:S08]  /*2970*/  HMMA.16816.F32.BF16 R28, R192.reuse, R72, R28 ;  /* 0x00000048c01c723c */ /* 0x040ff0000004181c */
[----:B------:R-:W-:Y:S01]  /*2980*/  HMMA.16816.F32.BF16 R32, R192, R74, R32 ;  /* 0x0000004ac020723c */ /* 0x000fe20000041820 */
[----:B------:R-:W1:Y:S07]  /*2990*/  LDSM.16.M88.4 R72, [R80] ;  /* 0x000000005048783b */ /* 0x000e6e0000000200 */
[C---:B----4-:R-:W-:Y:S08]  /*29a0*/  HMMA.16816.F32.BF16 R36, R200.reuse, R76, R36 ;  /* 0x0000004cc824723c */ /* 0x050ff00000041824 */
[----:B------:R-:W-:Y:S01]  /*29b0*/  HMMA.16816.F32.BF16 R40, R200, R78, R40 ;  /* 0x0000004ec828723c */ /* 0x000fe20000041828 */
[----:B------:R-:W4:Y:S11]  /*29c0*/  LDSM.16.M88.4 R76, [R7+0x3800] ;  /* 0x00380000074c783b */ /* 0x000f360000000200 */
[----:B------:R-:W-:Y:S04]  /*29d0*/  @!UPT UIADD3 URZ, URZ, URZ, URZ ;  /* 0x0000003f3f3ff290 */ /* 0x000fe8000fffe03f */
[C---:B-1----:R-:W-:Y:S08]  /*29e0*/  HMMA.16816.F32.BF16 R36, R204.reuse, R72, R36 ;  /* 0x00000048cc24723c */ /* 0x042ff00000041824 */
[----:B------:R-:W-:Y:S01]  /*29f0*/  HMMA.16816.F32.BF16 R40, R204, R74, R40 ;  /* 0x0000004acc28723c */ /* 0x000fe20000041828 */
[----:B------:R-:W1:Y:S11]  /*2a00*/  LDSM.16.M88.4 R72, [R250+0x3800] ;  /* 0x00380000fa48783b */ /* 0x000e760000000200 */
[----:B------:R-:W-:Y:S04]  /*2a10*/  @!UPT UIADD3 URZ, URZ, URZ, URZ ;  /* 0x0000003f3f3ff290 */ /* 0x000fe8000fffe03f */
[C---:B----4-:R-:W-:Y:S08]  /*2a20*/  HMMA.16816.F32.BF16 R36, R208.reuse, R76, R36 ;  /* 0x0000004cd024723c */ /* 0x050ff00000041824 */
[----:B------:R-:W-:Y:S01]  /*2a30*/  HMMA.16816.F32.BF16 R40, R208, R78, R40 ;  /* 0x0000004ed028723c */ /* 0x000fe20000041828 */
[----:B------:R-:W-:Y:S11]  /*2a40*/  LDSM.16.M88.4 R76, [R249+0x5800] ;  /* 0x00580000f94c783b */ /* 0x000ff60000000200 */
[----:B------:R-:W-:Y:S04]  /*2a50*/  @!UPT UIADD3 URZ, URZ, URZ, URZ ;  /* 0x0000003f3f3ff290 */ /* 0x000fe8000fffe03f */
[C---:B-1----:R-:W-:Y:S08]  /*2a60*/  HMMA.16816.F32.BF16 R36, R212.reuse, R72, R36 ;  /* 0x00000048d424723c */ /* 0x042ff00000041824 */
[----:B------:R-:W-:Y:S08]  /*2a70*/  HMMA.16816.F32.BF16 R40, R212, R74, R40 ;  /* 0x0000004ad428723c */ /* 0x000ff00000041828 */
[C---:B------:R-:W-:Y:S08]  /*2a80*/  HMMA.16816.F32.BF16 R20, R172.reuse, R24, RZ ;  /* 0x00000018ac14723c */ /* 0x040ff000000418ff */
[----:B------:R-:W-:Y:S01]  /*2a90*/  HMMA.16816.F32.BF16 R24, R172, R26, RZ ;  /* 0x0000001aac18723c */ /* 0x000fe200000418ff */
[----:B--2---:R1:W-:Y:S04]  /*2aa0*/  LDSM.16.M88.4 R72, [R0] ;  /* 0x000000000048783b */ /* 0x0043e80000000200 */
[----:B-1----:R-:W2:Y:S11]  /*2ab0*/  LDL R0, [R1+0x14] ;  /* 0x0000140001007983 */ /* 0x002eb60000100800 */
[C---:B------:R-:W-:Y:S08]  /*2ac0*/  HMMA.16816.F32.BF16 R20, R176.reuse, R52, R20 ;  /* 0x00000034b014723c */ /* 0x040ff00000041814 */
[----:B------:R-:W-:Y:S01]  /*2ad0*/  HMMA.16816.F32.BF16 R24, R176, R54, R24 ;  /* 0x00000036b018723c */ /* 0x000fe20000041818 */
[----:B------:R-:W1:Y:S07]  /*2ae0*/  LDSM.16.M88.4 R52, [R250+0x800] ;  /* 0x00080000fa34783b */ /* 0x000e6e0000000200 */
[C---:B------:R-:W-:Y:S08]  /*2af0*/  HMMA.16816.F32.BF16 R8, R192.reuse, R56, R8 ;  /* 0x00000038c008723c */ /* 0x040ff00000041808 */
[C---:B------:R-:W-:Y:S01]  /*2b00*/  HMMA.16816.F32.BF16 R16, R192.reuse, R58, R16 ;  /* 0x0000003ac010723c */ /* 0x040fe20000041810 */
[----:B------:R-:W4:Y:S07]  /*2b10*/  LDSM.16.M88.4 R56, [R249+0x2800] ;  /* 0x00280000f938783b */ /* 0x000f2e0000000200 */
[C---:B------:R-:W-:Y:S08]  /*2b20*/  HMMA.16816.F32.BF16 R20, R192.reuse, R64, R20 ;  /* 0x00000040c014723c */ /* 0x040ff00000041814 */
[----:B------:R-:W-:Y:S01]  /*2b30*/  HMMA.16816.F32.BF16 R24, R192, R66, R24 ;  /* 0x00000042c018723c */ /* 0x000fe20000041818 */
[----:B------:R-:W3:Y:S07]  /*2b40*/  LDSM.16.M88.4 R64, [R249+0x3000] ;  /* 0x00300000f940783b */ /* 0x000eee0000000200 */
[C---:B------:R-:W-:Y:S08]  /*2b50*/  HMMA.16816.F32.BF16 R8, R196.reuse, R12, R8 ;  /* 0x0000000cc408723c */ /* 0x040ff00000041808 */
[C---:B------:R-:W-:Y:S08]  /*2b60*/  HMMA.16816.F32.BF16 R16, R196.reuse, R14, R16 ;  /* 0x0000000ec410723c */ /* 0x040ff00000041810 */
[C---:B-1----:R-:W-:Y:S08]  /*2b70*/  HMMA.16816.F32.BF16 R20, R196.reuse, R52, R20 ;  /* 0x00000034c414723c */ /* 0x042ff00000041814 */
[C---:B------:R-:W-:Y:S01]  /*2b80*/  HMMA.16816.F32.BF16 R24, R196.reuse, R54, R24 ;  /* 0x00000036c418723c */ /* 0x040fe20000041818 */
[----:B------:R-:W1:Y:S07]  /*2b90*/  LDSM.16.M88.4 R52, [R82] ;  /* 0x000000005234783b */ /* 0x000e6e0000000200 */
[C---:B------:R-:W-:Y:S08]  /*2ba0*/  HMMA.16816.F32.BF16 R28, R196.reuse, R60, R28 ;  /* 0x0000003cc41c723c */ /* 0x040ff0000004181c */
[----:B------:R-:W-:Y:S01]  /*2bb0*/  HMMA.16816.F32.BF16 R32, R196, R62, R32 ;  /* 0x0000003ec420723c */ /* 0x000fe20000041820 */
[----:B------:R-:W1:Y:S07]  /*2bc0*/  LDSM.16.M88.4 R60, [R81] ;  /* 0x00000000513c783b */ /* 0x000e6e0000000200 */
[C---:B------:R-:W-:Y:S08]  /*2bd0*/  HMMA.16816.F32.BF16 R12, R200.reuse, R48, R8 ;  /* 0x00000030c80c723c */ /* 0x040ff00000041808 */
[C---:B------:R-:W-:Y:S01]  /*2be0*/  HMMA.16816.F32.BF16 R8, R200.reuse, R50, R16 ;  /* 0x00000032c808723c */ /* 0x040fe20000041810 */
[----:B------:R-:W1:Y:S07]  /*2bf0*/  LDSM.16.M88.4 R48, [R7+0x2000] ;  /* 0x002000000730783b */ /* 0x000e6e0000000200 */
[C---:B----4-:R-:W-:Y:S08]  /*2c00*/  HMMA.16816.F32.BF16 R20, R200.reuse, R56, R20 ;  /* 0x00000038c814723c */ /* 0x050ff00000041814 */
[C---:B------:R-:W-:Y:S01]  /*2c10*/  HMMA.16816.F32.BF16 R24, R200.reuse, R58, R24 ;  /* 0x0000003ac818723c */ /* 0x040fe20000041818 */
[----:B------:R-:W4:Y:S07]  /*2c20*/  LDSM.16.M88.4 R56, [R7+0x2800] ;  /* 0x002800000738783b */ /* 0x000f2e0000000200 */
[C---:B---3--:R-:W-:Y:S08]  /*2c30*/  HMMA.16816.F32.BF16 R28, R200.reuse, R64, R28 ;  /* 0x00000040c81c723c */ /* 0x048ff0000004181c */
[----:B------:R-:W-:Y:S01]  /*2c40*/  HMMA.16816.F32.BF16 R32, R200, R66, R32 ;  /* 0x00000042c820723c */ /* 0x000fe20000041820 */
[----:B------:R-:W-:Y:S07]  /*2c50*/  LDSM.16.M88.4 R64, [R250+0x3000] ;  /* 0x00300000fa40783b */ /* 0x000fee0000000200 */
[C---:B------:R-:W-:Y:S08]  /*2c60*/  HMMA.16816.F32.BF16 R16, R204.reuse, R44, R12 ;  /* 0x0000002ccc10723c */ /* 0x040ff0000004180c */
[C---:B------:R-:W-:Y:S01]  /*2c70*/  HMMA.16816.F32.BF16 R12, R204.reuse, R46, R8 ;  /* 0x0000002ecc0c723c */ /* 0x040fe20000041808 */
[----:B------:R-:W3:Y:S07]  /*2c80*/  LDSM.16.M88.4 R44, [R250+0x2000] ;  /* 0x00200000fa2c783b */ /* 0x000eee0000000200 */
[C---:B-1----:R-:W-:Y:S08]  /*2c90*/  HMMA.16816.F32.BF16 R8, R204.reuse, R52, R20 ;  /* 0x00000034cc08723c */ /* 0x042ff00000041814 */
[C---:B------:R-:W-:Y:S01]  /*2ca0*/  HMMA.16816.F32.BF16 R24, R204.reuse, R54, R24 ;  /* 0x00000036cc18723c */ /* 0x040fe20000041818 */
[----:B------:R-:W1:Y:S07]  /*2cb0*/  LDSM.16.M88.4 R52, [R250+0x2800] ;  /* 0x00280000fa34783b */ /* 0x000e6e0000000200 */
[C---:B------:R-:W-:Y:S08]  /*2cc0*/  HMMA.16816.F32.BF16 R28, R204.reuse, R60, R28 ;  /* 0x0000003ccc1c723c */ /* 0x040ff0000004181c */
[----:B------:R-:W-:Y:S01]  /*2cd0*/  HMMA.16816.F32.BF16 R32, R204, R62, R32 ;  /* 0x0000003ecc20723c */ /* 0x000fe20000041820 */
[----:B------:R-:W-:Y:S07]  /*2ce0*/  LDSM.16.M88.4 R60, [R249+0x4800] ;  /* 0x00480000f93c783b */ /* 0x000fee0000000200 */
[C---:B------:R-:W-:Y:S08]  /*2cf0*/  HMMA.16816.F32.BF16 R20, R208.reuse, R48, R16 ;  /* 0x00000030d014723c */ /* 0x040ff00000041810 */
[C---:B------:R-:W-:Y:S01]  /*2d00*/  HMMA.16816.F32.BF16 R16, R208.reuse, R50, R12 ;  /* 0x00000032d010723c */ /* 0x040fe2000004180c */
[----:B------:R-:W1:Y:S07]  /*2d10*/  LDSM.16.M88.4 R48, [R249+0x4000] ;  /* 0x00400000f930783b */ /* 0x000e6e0000000200 */
[C---:B----4-:R-:W-:Y:S08]  /*2d20*/  HMMA.16816.F32.BF16 R12, R208.reuse, R56, R8 ;  /* 0x00000038d00c723c */ /* 0x050ff00000041808 */
[C---:B------:R-:W-:Y:S01]  /*2d30*/  HMMA.16816.F32.BF16 R8, R208.reuse, R58, R24 ;  /* 0x0000003ad008723c */ /* 0x040fe20000041818 */
[----:B-----5:R4:W-:Y:S07]  /*2d40*/  LDSM.16.M88.4 R56, [R3] ;  /* 0x000000000338783b */ /* 0x0209ee0000000200 */
[C---:B------:R-:W-:Y:S08]  /*2d50*/  HMMA.16816.F32.BF16 R28, R208.reuse, R68, R28 ;  /* 0x00000044d01c723c */ /* 0x040ff0000004181c */
[----:B------:R-:W-:Y:S01]  /*2d60*/  HMMA.16816.F32.BF16 R32, R208, R70, R32 ;  /* 0x00000046d020723c */ /* 0x000fe20000041820 */
[----:B------:R-:W5:Y:S04]  /*2d70*/  LDSM.16.M88.4 R68, [R249+0x5000] ;  /* 0x00500000f944783b */ /* 0x000f680000000200 */
[----:B----4-:R-:W4:Y:S03]  /*2d80*/  LDL R3, [R1+0x18] ;  /* 0x0000180001037983 */ /* 0x010f260000100800 */
[C---:B---3--:R-:W-:Y:S08]  /*2d90*/  HMMA.16816.F32.BF16 R24, R212.reuse, R44, R20 ;  /* 0x0000002cd418723c */ /* 0x048ff00000041814 */
[C---:B------:R-:W-:Y:S01]  /*2da0*/  HMMA.16816.F32.BF16 R20, R212.reuse, R46, R16 ;  /* 0x0000002ed414723c */ /* 0x040fe20000041810 */
[----:B------:R-:W3:Y:S07]  /*2db0*/  LDSM.16.M88.4 R44, [R4] ;  /* 0x00000000042c783b */ /* 0x000eee0000000200 */
[C---:B-1----:R-:W-:Y:S08]  /*2dc0*/  HMMA.16816.F32.BF16 R16, R212.reuse, R52, R12 ;  /* 0x00000034d410723c */ /* 0x042ff0000004180c */
[C---:B------:R-:W-:Y:S01]  /*2dd0*/  HMMA.16816.F32.BF16 R12, R212.reuse, R54, R8 ;  /* 0x00000036d40c723c */ /* 0x040fe20000041808 */
[----:B------:R-:W-:Y:S07]  /*2de0*/  LDSM.16.M88.4 R52, [R7+0x4000] ;  /* 0x004000000734783b */ /* 0x000fee0000000200 */
[C---:B------:R-:W-:Y:S08]  /*2df0*/  HMMA.16816.F32.BF16 R8, R212.reuse, R64, R28 ;  /* 0x00000040d408723c */ /* 0x040ff0000004181c */
[----:B------:R-:W-:Y:S01]  /*2e00*/  HMMA.16816.F32.BF16 R32, R212, R66, R32 ;  /* 0x00000042d420723c */ /* 0x000fe20000041820 */
[----:B------:R1:W2:Y:S07]  /*2e10*/  LDSM.16.M88.4 R64, [R2] ;  /* 0x000000000240783b */ /* 0x0002ae0000000200 */
[C---:B------:R-:W-:Y:S08]  /*2e20*/  HMMA.16816.F32.BF16 R28, R216.reuse, R48, R24 ;  /* 0x00000030d81c723c */ /* 0x040ff00000041818 */
[C---:B------:R-:W-:Y:S08]  /*2e30*/  HMMA.16816.F32.BF16 R24, R216.reuse, R50, R20 ;  /* 0x00000032d818723c */ /* 0x040ff00000041814 */
[C---:B------:R-:W-:Y:S01]  /*2e40*/  HMMA.16816.F32.BF16 R20, R216.reuse, R60, R16 ;  /* 0x0000003cd814723c */ /* 0x040fe20000041810 */
[----:B-1----:R-:W4:Y:S07]  /*2e50*/  LDL R2, [R1+0x10] ;  /* 0x0000100001027983 */ /* 0x002f2e0000100800 */
[C---:B------:R-:W-:Y:S08]  /*2e60*/  HMMA.16816.F32.BF16 R16, R216.reuse, R62, R12 ;  /* 0x0000003ed810723c */ /* 0x040ff0000004180c */
[C---:B-----5:R-:W-:Y:S08]  /*2e70*/  HMMA.16816.F32.BF16 R12, R216.reuse, R68, R8 ;  /* 0x00000044d80c723c */ /* 0x060ff00000041808 */
[C---:B------:R-:W-:Y:S01]  /*2e80*/  HMMA.16816.F32.BF16 R8, R216.reuse, R70, R32 ;  /* 0x00000046d808723c */ /* 0x040fe20000041820 */
[----:B------:R-:W-:Y:S07]  /*2e90*/  LDSM.16.M88.4 R68, [R7+0x4800] ;  /* 0x004800000744783b */ /* 0x000fee0000000200 */
[----:B------:R-:W-:Y:S08]  /*2ea0*/  HMMA.16816.F32.BF16 R36, R216, R76, R36 ;  /* 0x0000004cd824723c */ /* 0x000ff00000041824 */
[C---:B---3--:R-:W-:Y:S08]  /*2eb0*/  HMMA.16816.F32.BF16 R32, R220.reuse, R44, R28 ;  /* 0x0000002cdc20723c */ /* 0x048ff0000004181c */
[C---:B------:R-:W-:Y:S08]  /*2ec0*/  HMMA.16816.F32.BF16 R28, R220.reuse, R46, R24 ;  /* 0x0000002edc1c723c */ /* 0x040ff00000041818 */
[C---:B------:R-:W-:Y:S08]  /*2ed0*/  HMMA.16816.F32.BF16 R24, R220.reuse, R56, R20 ;  /* 0x00000038dc18723c */ /* 0x040ff00000041814 */
[C---:B------:R-:W-:Y:S01]  /*2ee0*/  HMMA.16816.F32.BF16 R20, R220.reuse, R58, R16 ;  /* 0x0000003adc14723c */ /* 0x040fe20000041810 */
[----:B------:R-:W-:Y:S07]  /*2ef0*/  LDSM.16.M88.4 R56, [R7+0x5800] ;  /* 0x005800000738783b */ /* 0x000fee0000000200 */
[C---:B--2---:R-:W-:Y:S01]  /*2f00*/  HMMA.16816.F32.BF16 R16, R220.reuse, R64, R12 ;  /* 0x00000040dc10723c */ /* 0x044fe2000004180c */
[----:B------:R-:W1:Y:S07]  /*2f10*/  LDSM.16.M88.4 R12, [R7+0x5000] ;  /* 0x00500000070c783b */ /* 0x000e6e0000000200 */
[C---:B------:R-:W-:Y:S08]  /*2f20*/  HMMA.16816.F32.BF16 R8, R220.reuse, R66, R8 ;  /* 0x00000042dc08723c */ /* 0x040ff00000041808 */
[----:B------:R-:W-:Y:S01]  /*2f30*/  HMMA.16816.F32.BF16 R64, R220, R72, R36 ;  /* 0x00000048dc40723c */ /* 0x000fe20000041824 */
[----:B------:R-:W2:Y:S07]  /*2f40*/  LDSM.16.M88.4 R36, [R250+0x4000] ;  /* 0x00400000fa24783b */ /* 0x000eae0000000200 */
[C---:B------:R-:W-:Y:S08]  /*2f50*/  HMMA.16816.F32.BF16 R48, R224.reuse, R52, R32 ;  /* 0x00000034e030723c */ /* 0x040ff00000041820 */
[C---:B------:R-:W-:Y:S01]  /*2f60*/  HMMA.16816.F32.BF16 R44, R224.reuse, R54, R28 ;  /* 0x00000036e02c723c */ /* 0x040fe2000004181c */
[----:B------:R-:W3:Y:S07]  /*2f70*/  LDSM.16.M88.4 R52, [R250+0x4800] ;  /* 0x00480000fa34783b */ /* 0x000eee0000000200 */
[C---:B-1----:R-:W-:Y:S01]  /*2f80*/  HMMA.16816.F32.BF16 R28, R224.reuse, R12, R16 ;  /* 0x0000000ce01c723c */ /* 0x042fe20000041810 */
[----:B------:R-:W1:Y:S07]  /*2f90*/  LDSM.16.M88.4 R16, [R249+0x6000] ;  /* 0x00600000f910783b */ /* 0x000e6e0000000200 */
[----:B------:R-:W-:Y:S08]  /*2fa0*/  HMMA.16816.F32.BF16 R12, R224, R14, R8 ;  /* 0x0000000ee00c723c */ /* 0x000ff00000041808 */
[----:B--2---:R-:W-:Y:S01]  /*2fb0*/  HMMA.16816.F32.BF16 R8, R228, R36, R48 ;  /* 0x00000024e408723c */ /* 0x004fe20000041830 */
[----:B------:R2:W-:Y:S04]  /*2fc0*/  LDSM.16.M88.4 R48, [R0] ;  /* 0x000000000030783b */ /* 0x0005e80000000200 */
[----:B--2---:R-:W2:Y:S03]  /*2fd0*/  LDL R0, [R1+0xc] ;  /* 0x00000c0001007983 */ /* 0x004ea60000100800 */
[----:B------:R-:W-:Y:S08]  /*2fe0*/  HMMA.16816.F32.BF16 R40, R216, R78, R40 ;  /* 0x0000004ed828723c */ /* 0x000ff00000041828 */
[----:B------:R-:W-:Y:S11]  /*2ff0*/  HMMA.16816.F32.BF16 R32, R224, R70, R20 ;  /* 0x00000046e020723c */ /* 0x000ff60000041814 */
[----:B------:R-:W-:Y:S05]  /*3000*/  @!UPT UIADD3 URZ, URZ, URZ, URZ ;  /* 0x0000003f3f3ff290 */ /* 0x000fea000fffe03f */
[----:B------:R-:W-:Y:S01]  /*3010*/  HMMA.16816.F32.BF16 R60, R220, R74, R40 ;  /* 0x0000004adc3c723c */ /* 0x000fe20000041828 */
[----:B------:R-:W-:Y:S07]  /*3020*/  LDSM.16.M88.4 R72, [R250+0x5800] ;  /* 0x00580000fa48783b */ /* 0x000fee0000000200 */
[----:B------:R-:W-:Y:S01]  /*3030*/  HMMA.16816.F32.BF16 R40, R224, R68, R24 ;  /* 0x00000044e028723c */ /* 0x000fe20000041818 */
[----:B------:R-:W5:Y:S07]  /*3040*/  LDSM.16.M88.4 R68, [R250+0x5000] ;  /* 0x00500000fa44783b */ /* 0x000f6e0000000200 */
[C---:B------:R-:W-:Y:S01]  /*3050*/  HMMA.16816.F32.BF16 R20, R228.reuse, R38, R44 ;  /* 0x00000026e414723c */ /* 0x040fe2000004182c */
[----:B------:R-:W-:Y:S11]  /*3060*/  LDSM.16.M88.4 R44, [R249+0x6800] ;  /* 0x00680000f92c783b */ /* 0x000ff60000000200 */
[----:B------:R-:W-:Y:S04]  /*3070*/  @!UPT UIADD3 URZ, URZ, URZ, URZ ;  /* 0x0000003f3f3ff290 */ /* 0x000fe8000fffe03f */
[C---:B---3--:R-:W-:Y:S01]  /*3080*/  HMMA.16816.F32.BF16 R36, R228.reuse, R52, R40 ;  /* 0x00000034e424723c */ /* 0x048fe20000041828 */
[----:B------:R-:W-:Y:S07]  /*3090*/  LDSM.16.M88.4 R40, [R250+0x6000] ;  /* 0x00600000fa28783b */ /* 0x000fee0000000200 */
[----:B------:R-:W-:Y:S01]  /*30a0*/  HMMA.16816.F32.BF16 R52, R228, R54, R32 ;  /* 0x00000036e434723c */ /* 0x000fe20000041820 */
[----:B----4-:R-:W3:Y:S07]  /*30b0*/  LDSM.16.M88.4 R32, [R3] ;  /* 0x000000000320783b */ /* 0x010eee0000000200 */
[----:B-1----:R-:W-:Y:S08]  /*30c0*/  HMMA.16816.F32.BF16 R8, R232, R16, R8 ;  /* 0x00000010e808723c */ /* 0x002ff00000041808 */
[C---:B------:R-:W-:Y:S01]  /*30d0*/  HMMA.16816.F32.BF16 R24, R224.reuse, R56, R64 ;  /* 0x00000038e018723c */ /* 0x040fe20000041840 */
[----:B------:R-:W-:Y:S07]  /*30e0*/  LDSM.16.M88.4 R64, [R249+0x7800] ;  /* 0x00780000f940783b */ /* 0x000fee0000000200 */
[----:B------:R-:W-:Y:S08]  /*30f0*/  HMMA.16816.F32.BF16 R80, R224, R58, R60 ;  /* 0x0000003ae050723c */ /* 0x000ff0000004183c */
[C---:B-----5:R-:W-:Y:S01]  /*3100*/  HMMA.16816.F32.BF16 R60, R228.reuse, R68, R28 ;  /* 0x00000044e43c723c */ /* 0x060fe2000004181c */
[----:B------:R-:W1:Y:S07]  /*3110*/  LDSM.16.M88.4 R28, [R7+0x6000] ;  /* 0x00600000071c783b */ /* 0x000e6e0000000200 */
[----:B------:R-:W-:Y:S08]  /*3120*/  HMMA.16816.F32.BF16 R56, R228, R70, R12 ;  /* 0x00000046e438723c */ /* 0x000ff0000004180c */
[----:B------:R-:W-:Y:S08]  /*3130*/  HMMA.16816.F32.BF16 R12, R232, R18, R20 ;  /* 0x00000012e80c723c */ /* 0x000ff00000041814 */
[----:B---3--:R-:W-:Y:S08]  /*3140*/  HMMA.16816.F32.BF16 R8, R236, R32, R8 ;  /* 0x00000020ec08723c */ /* 0x008ff00000041808 */
[----:B------:R-:W-:Y:S01]  /*3150*/  HMMA.16816.F32.BF16 R16, R232, R44, R36 ;  /* 0x0000002ce810723c */ /* 0x000fe20000041824 */
[----:B------:R-:W3:Y:S07]  /*3160*/  LDSM.16.M88.4 R36, [R249+0x7000] ;  /* 0x00700000f924783b */ /* 0x000eee0000000200 */
[----:B------:R-:W-:Y:S08]  /*3170*/  HMMA.16816.F32.BF16 R12, R236, R34, R12 ;  /* 0x00000022ec0c723c */ /* 0x000ff0000004180c */
[----:B-1----:R-:W-:Y:S08]  /*3180*/  HMMA.16816.F32.BF16 R8, R240, R28, R8 ;  /* 0x0000001cf008723c */ /* 0x002ff00000041808 */
[----:B------:R-:W-:Y:S08]  /*3190*/  HMMA.16816.F32.BF16 R76, R228, R72, R24 ;  /* 0x00000048e44c723c */ /* 0x000ff00000041818 */
[----:B------:R-:W-:Y:S01]  /*31a0*/  HMMA.16816.F32.BF16 R24, R232, R46, R52 ;  /* 0x0000002ee818723c */ /* 0x000fe20000041834 */
[----:B------:R-:W1:Y:S04]  /*31b0*/  LDSM.16.M88.4 R52, [R2] ;  /* 0x000000000234783b */ /* 0x000e680000000200 */
[----:B------:R-:W4:Y:S03]  /*31c0*/  LDSM.16.M88.4 R44, [R7+0x6800] ;  /* 0x00680000072c783b */ /* 0x000f260000000200 */
[----:B------:R-:W-:Y:S08]  /*31d0*/  HMMA.16816.F32.BF16 R12, R240, R30, R12 ;  /* 0x0000001ef00c723c */ /* 0x000ff0000004180c */
[----:B------:R-:W-:Y:S08]  /*31e0*/  HMMA.16816.F32.BF16 R32, R244, R40, R8 ;  /* 0x00000028f420723c */ /* 0x000ff00000041808 */
[----:B------:R-:W-:Y:S08]  /*31f0*/  HMMA.16816.F32.BF16 R20, R236, R48, R16 ;  /* 0x00000030ec14723c */ /* 0x000ff00000041810 */
[----:B---3--:R-:W-:Y:S08]  /*3200*/  HMMA.16816.F32.BF16 R8, R232, R36, R60 ;  /* 0x00000024e808723c */ /* 0x008ff0000004183c */
[----:B------:R-:W-:Y:S08]  /*3210*/  HMMA.16816.F32.BF16 R16, R236, R50, R24 ;  /* 0x00000032ec10723c */ /* 0x000ff00000041818 */
[----:B------:R-:W-:Y:S01]  /*3220*/  HMMA.16816.F32.BF16 R28, R244, R42, R12 ;  /* 0x0000002af41c723c */ /* 0x000fe2000004180c */
[----:B------:R-:W3:Y:S07]  /*3230*/  LDSM.16.M88.4 R40, [R7+0x7000] ;  /* 0x007000000728783b */ /* 0x000eee0000000200 */
[----:B------:R-:W-:Y:S01]  /*3240*/  HMMA.16816.F32.BF16 R36, R232, R38, R56 ;  /* 0x00000026e824723c */ /* 0x000fe20000041838 */
[----:B------:R-:W5:Y:S07]  /*3250*/  LDSM.16.M88.4 R56, [R250+0x6800] ;  /* 0x00680000fa38783b */ /* 0x000f6e0000000200 */
[----:B-1----:R-:W-:Y:S08]  /*3260*/  HMMA.16816.F32.BF16 R12, R236, R52, R8 ;  /* 0x00000034ec0c723c */ /* 0x002ff00000041808 */
[----:B----4-:R-:W-:Y:S08]  /*3270*/  HMMA.16816.F32.BF16 R8, R240, R46, R16 ;  /* 0x0000002ef008723c */ /* 0x010ff00000041810 */
[----:B------:R-:W-:Y:S08]  /*3280*/  HMMA.16816.F32.BF16 R68, R228, R74, R80 ;  /* 0x0000004ae444723c */ /* 0x000ff00000041850 */
[----:B------:R-:W-:Y:S01]  /*3290*/  HMMA.16816.F32.BF16 R20, R240, R44, R20 ;  /* 0x0000002cf014723c */ /* 0x000fe20000041814 */
[----:B------:R-:W-:Y:S01]  /*32a0*/  FMUL.FTZ R32, R32, c[0x0][0x320] ;  /* 0x0000c80020207a20 */ /* 0x000fe20000410000 */
[----:B------:R-:W-:Y:S01]  /*32b0*/  LDSM.16.M88.4 R44, [R250+0x7000] ;  /* 0x00700000fa2c783b */ /* 0x000fe20000000200 */
[----:B------:R-:W-:-:S02]  /*32c0*/  FMUL.FTZ R33, R33, c[0x0][0x320] ;  /* 0x0000c80021217a20 */ /* 0x000fc40000410000 */
[----:B------:R-:W-:-:S03]  /*32d0*/  FMUL.FTZ R34, R34, c[0x0][0x320] ;  /* 0x0000c80022227a20 */ /* 0x000fc60000410000 */
[----:B------:R-:W-:Y:S01]  /*32e0*/  HMMA.16816.F32.BF16 R60, R232, R64, R76 ;  /* 0x00000040e83c723c */ /* 0x000fe2000004184c */
[----:B------:R-:W-:Y:S01]  /*32f0*/  FMUL.FTZ R35, R35, c[0x0][0x320] ;  /* 0x0000c80023237a20 */ /* 0x000fe20000410000 */
[----:B------:R-:W1:Y:S06]  /*3300*/  MUFU.TANH R72, R32 ;  /* 0x0000002000487308 */ /* 0x000e6c0000002400 */
[----:B---3--:R-:W-:Y:S02]  /*3310*/  HMMA.16816.F32.BF16 R16, R240, R40, R12 ;  /* 0x00000028f010723c */ /* 0x008fe4000004180c */
[----:B------:R-:W3:Y:S01]  /*3320*/  MUFU.TANH R64, R33 ;  /* 0x0000002100407308 */ /* 0x000ee20000002400 */
[----:B--2---:R-:W2:Y:S05]  /*3330*/  LDSM.16.M88.4 R48, [R0] ;  /* 0x000000000030783b */ /* 0x004eaa0000000200 */
[----:B-----5:R-:W-:Y:S02]  /*3340*/  HMMA.16816.F32.BF16 R12, R244, R58, R8 ;  /* 0x0000003af40c723c */ /* 0x020fe40000041808 */
[----:B------:R-:W4:Y:S06]  /*3350*/  MUFU.TANH R73, R34 ;  /* 0x0000002200497308 */ /* 0x000f2c0000002400 */
[----:B------:R-:W-:Y:S02]  /*3360*/  HMMA.16816.F32.BF16 R8, R232, R66, R68 ;  /* 0x00000042e808723c */ /* 0x000fe40000041844 */
[----:B------:R5:W1:Y:S06]  /*3370*/  MUFU.TANH R65, R35 ;  /* 0x0000002300417308 */ /* 0x000a6c0000002400 */
[----:B-----5:R-:W-:Y:S01]  /*3380*/  HMMA.16816.F32.BF16 R32, R236, R54, R36 ;  /* 0x00000036ec20723c */ /* 0x020fe20000041824 */
[----:B------:R-:W5:Y:S07]  /*3390*/  LDSM.16.M88.4 R36, [R7+0x7800] ;  /* 0x007800000724783b */ /* 0x000f6e0000000200 */
[----:B------:R-:W-:Y:S01]  /*33a0*/  HMMA.16816.F32.BF16 R24, R244, R56, R20 ;  /* 0x00000038f418723c */ /* 0x000fe20000041814 */
[----:B------:R-:W-:-:S02]  /*33b0*/  FMUL.FTZ R28, R28, c[0x0][0x320] ;  /* 0x0000c8001c1c7a20 */ /* 0x000fc40000410000 */
[----:B------:R-:W-:Y:S02]  /*33c0*/  FMUL.FTZ R29, R29, c[0x0][0x320] ;  /* 0x0000c8001d1d7a20 */ /* 0x000fe40000410000 */
[----:B------:R-:W-:-:S03]  /*33d0*/  FMUL.FTZ R30, R30, c[0x0][0x320] ;  /* 0x0000c8001e1e7a20 */ /* 0x000fc60000410000 */
[C---:B--2---:R-:W-:Y:S01]  /*33e0*/  HMMA.16816.F32.BF16 R20, R236.reuse, R48, R60 ;  /* 0x00000030ec14723c */ /* 0x044fe2000004183c */
[----:B------:R-:W-:Y:S01]  /*33f0*/  FMUL.FTZ R31, R31, c[0x0][0x320] ;  /* 0x0000c8001f1f7a20 */ /* 0x000fe20000410000 */
[----:B------:R-:W2:Y:S06]  /*3400*/  MUFU.TANH R56, R28 ;  /* 0x0000001c00387308 */ /* 0x000eac0000002400 */
[----:B------:R-:W-:Y:S02]  /*3410*/  HMMA.16816.F32.BF16 R8, R236, R50, R8 ;  /* 0x00000032ec08723c */ /* 0x000fe40000041808 */
[----:B------:R-:W1:Y:S08]  /*3420*/  MUFU.TANH R54, R29 ;  /* 0x0000001d00367308 */ /* 0x000e700000002400 */
[----:B------:R-:W1:Y:S08]  /*3430*/  MUFU.TANH R57, R30 ;  /* 0x0000001e00397308 */ /* 0x000e700000002400 */
[----:B------:R1:W1:Y:S01]  /*3440*/  MUFU.TANH R55, R31 ;  /* 0x0000001f00377308 */ /* 0x0002620000002400 */
[----:B------:R-:W-:-:S02]  /*3450*/  FMUL.FTZ R24, R24, c[0x0][0x320] ;  /* 0x0000c80018187a20 */ /* 0x000fc40000410000 */
[----:B------:R-:W-:Y:S02]  /*3460*/  FMUL.FTZ R25, R25, c[0x0][0x320] ;  /* 0x0000c80019197a20 */ /* 0x000fe40000410000 */
[----:B------:R-:W-:Y:S01]  /*3470*/  FMUL.FTZ R26, R26, c[0x0][0x320] ;  /* 0x0000c8001a1a7a20 */ /* 0x000fe20000410000 */
[----:B-1----:R-:W-:Y:S01]  /*3480*/  HMMA.16816.F32.BF16 R28, R240, R42, R32 ;  /* 0x0000002af01c723c */ /* 0x002fe20000041820 */
[----:B------:R-:W1:Y:S01]  /*3490*/  LDSM.16.M88.4 R32, [R250+0x7800] ;  /* 0x00780000fa20783b */ /* 0x000e620000000200 */
[----:B------:R-:W-:Y:S01]  /*34a0*/  FMUL.FTZ R27, R27, c[0x0][0x320] ;  /* 0x0000c8001b1b7a20 */ /* 0x000fe20000410000 */
[----:B------:R-:W1:Y:S01]  /*34b0*/  MUFU.TANH R53, R24 ;  /* 0x0000001800357308 */ /* 0x000e620000002400 */
[----:B------:R-:W-:Y:S01]  /*34c0*/  FMUL.FTZ R12, R12, c[0x0][0x320] ;  /* 0x0000c8000c0c7a20 */ /* 0x000fe20000410000 */
[----:B------:R-:W-:Y:S01]  /*34d0*/  ISETP.GE.AND P0, PT, R134, 0x2, PT ;  /* 0x000000028600780c */ /* 0x000fe20003f06270 */
[----:B------:R-:W-:Y:S01]  /*34e0*/  FMUL.FTZ R13, R13, c[0x0][0x320] ;  /* 0x0000c8000d0d7a20 */ /* 0x000fe20000410000 */
[----:B------:R-:W-:-:S04]  /*34f0*/  DEPBAR.LE SB0, 0x0 ;  /* 0x000080000000791a */ /* 0x000fc80000000000 */
[----:B------:R-:W1:Y:S01]  /*3500*/  MUFU.TANH R52, R25 ;  /* 0x0000001900347308 */ /* 0x000e620000002400 */
[----:B-----5:R-:W-:Y:S07]  /*3510*/  HMMA.16816.F32.BF16 R8, R240, R38, R8 ;  /* 0x00000026f008723c */ /* 0x020fee0000041808 */
[----:B------:R-:W1:Y:S08]  /*3520*/  MUFU.TANH R48, R26 ;  /* 0x0000001a00307308 */ /* 0x000e700000002400 */
[----:B------:R5:W1:Y:S02]  /*3530*/  MUFU.TANH R43, R27 ;  /* 0x0000001b002b7308 */ /* 0x000a640000002400 */
[----:B-----5:R-:W-:Y:S08]  /*3540*/  HMMA.16816.F32.BF16 R24, R244, R44, R16 ;  /* 0x0000002cf418723c */ /* 0x020ff00000041810 */
[----:B------:R-:W-:Y:S01]  /*3550*/  HMMA.16816.F32.BF16 R16, R240, R36, R20 ;  /* 0x00000024f010723c */ /* 0x000fe20000041814 */
[----:B------:R-:W-:-:S02]  /*3560*/  FMUL.FTZ R14, R14, c[0x0][0x320] ;  /* 0x0000c8000e0e7a20 */ /* 0x000fc40000410000 */
[----:B------:R-:W-:Y:S01]  /*3570*/  FMUL.FTZ R15, R15, c[0x0][0x320] ;  /* 0x0000c8000f0f7a20 */ /* 0x000fe20000410000 */
[----:B------:R-:W1:Y:S08]  /*3580*/  MUFU.TANH R40, R12 ;  /* 0x0000000c00287308 */ /* 0x000e700000002400 */
[----:B------:R-:W2:Y:S01]  /*3590*/  MUFU.TANH R41, R13 ;  /* 0x0000000d00297308 */ /* 0x000ea20000002400 */
[C---:B------:R-:W-:Y:S07]  /*35a0*/  HMMA.16816.F32.BF16 R20, R244.reuse, R46, R28 ;  /* 0x0000002ef414723c */ /* 0x040fee000004181c */
[----:B------:R-:W2:Y:S01]  /*35b0*/  MUFU.TANH R42, R14 ;  /* 0x0000000e002a7308 */ /* 0x000ea20000002400 */
[C---:B-1----:R-:W-:Y:S07]  /*35c0*/  HMMA.16816.F32.BF16 R8, R244.reuse, R34, R8 ;  /* 0x00000022f408723c */ /* 0x042fee0000041808 */
[----:B------:R1:W1:Y:S02]  /*35d0*/  MUFU.TANH R36, R15 ;  /* 0x0000000f00247308 */ /* 0x0002640000002400 */
[----:B-1----:R-:W-:Y:S01]  /*35e0*/  HMMA.16816.F32.BF16 R12, R244, R32, R16 ;  /* 0x00000020f40c723c */ /* 0x002fe20000041810 */
[----:B------:R-:W-:-:S02]  /*35f0*/  FMUL.FTZ R24, R24, c[0x0][0x320] ;  /* 0x0000c80018187a20 */ /* 0x000fc40000410000 */
[----:B------:R-:W-:-:S03]  /*3600*/  FMUL.FTZ R26, R26, c[0x0][0x320] ;  /* 0x0000c8001a1a7a20 */ /* 0x000fc60000410000 */
[----:B------:R1:W1:Y:S01]  /*3610*/  MUFU.TANH R28, R24 ;  /* 0x00000018001c7308 */ /* 0x0002620000002400 */
[----:B------:R-:W-:Y:S02]  /*3620*/  FMUL.FTZ R27, R27, c[0x0][0x320] ;  /* 0x0000c8001b1b7a20 */ /* 0x000fe40000410000 */
[----:B------:R-:W-:Y:S02]  /*3630*/  FMUL.FTZ R20, R20, c[0x0][0x320] ;  /* 0x0000c80014147a20 */ /* 0x000fe40000410000 */
[----:B------:R-:W-:Y:S02]  /*3640*/  FMUL.FTZ R19, R21, c[0x0][0x320] ;  /* 0x0000c80015137a20 */ /* 0x000fe40000410000 */
[----:B------:R-:W-:Y:S02]  /*3650*/  FMUL.FTZ R22, R22, c[0x0][0x320] ;  /* 0x0000c80016167a20 */ /* 0x000fe40000410000 */
[----:B------:R-:W-:Y:S02]  /*3660*/  FMUL.FTZ R23, R23, c[0x0][0x320] ;  /* 0x0000c80017177a20 */ /* 0x000fe40000410000 */
[----:B------:R-:W-:-:S02]  /*3670*/  FMUL.FTZ R8, R8, c[0x0][0x320] ;  /* 0x0000c80008087a20 */ /* 0x000fc40000410000 */
[----:B------:R-:W-:-:S05]  /*3680*/  FMUL.FTZ R7, R9, c[0x0][0x320] ;  /* 0x0000c80009077a20 */ /* 0x000fca0000410000 */
[----:B------:R-:W-:Y:S02]  /*3690*/  FMUL.FTZ R12, R12, c[0x0][0x320] ;  /* 0x0000c8000c0c7a20 */ /* 0x000fe40000410000 */
[----:B-1----:R-:W-:Y:S02]  /*36a0*/  FMUL.FTZ R24, R25, c[0x0][0x320] ;  /* 0x0000c80019187a20 */ /* 0x002fe40000410000 */
[----:B------:R1:W1:Y:S01]  /*36b0*/  MUFU.TANH R18, R12 ;  /* 0x0000000c00127308 */ /* 0x0002620000002400 */
[----:B------:R-:W-:Y:S02]  /*36c0*/  FMUL.FTZ R14, R14, c[0x0][0x320] ;  /* 0x0000c8000e0e7a20 */ /* 0x000fe40000410000 */
[----:B------:R-:W-:Y:S02]  /*36d0*/  FMUL.FTZ R15, R15, c[0x0][0x320] ;  /* 0x0000c8000f0f7a20 */ /* 0x000fe40000410000 */
[----:B------:R-:W-:Y:S02]  /*36e0*/  FMUL.FTZ R10, R10, c[0x0][0x320] ;  /* 0x0000c8000a0a7a20 */ /* 0x000fe40000410000 */
[----:B------:R-:W-:Y:S01]  /*36f0*/  FMUL.FTZ R11, R11, c[0x0][0x320] ;  /* 0x0000c8000b0b7a20 */ /* 0x000fe20000410000 */
[----:B------:R2:W2:Y:S01]  /*3700*/  MUFU.TANH R30, R26 ;  /* 0x0000001a001e7308 */ /* 0x0004a20000002400 */
[----:B-1----:R-:W-:-:S07]  /*3710*/  FMUL.FTZ R12, R13, c[0x0][0x320] ;  /* 0x0000c8000d0c7a20 */ /* 0x002fce0000410000 */
[----:B------:R1:W1:Y:S08]  /*3720*/  MUFU.TANH R29, R27 ;  /* 0x0000001b001d7308 */ /* 0x0002700000002400 */
[----:B------:R1:W1:Y:S08]  /*3730*/  MUFU.TANH R27, R22 ;  /* 0x00000016001b7308 */ /* 0x0002700000002400 */
[----:B------:R1:W1:Y:S08]  /*3740*/  MUFU.TANH R26, R23 ;  /* 0x00000017001a7308 */ /* 0x0002700000002400 */
[----:B------:R-:W1:Y:S08]  /*3750*/  MUFU.TANH R24, R24 ;  /* 0x0000001800187308 */ /* 0x000e700000002400 */
[----:B------:R-:W1:Y:S08]  /*3760*/  MUFU.TANH R20, R20 ;  /* 0x0000001400147308 */ /* 0x000e700000002400 */
[----:B------:R-:W1:Y:S08]  /*3770*/  MUFU.TANH R19, R19 ;  /* 0x0000001300137308 */ /* 0x000e700000002400 */
[----:B------:R-:W1:Y:S08]  /*3780*/  MUFU.TANH R12, R12 ;  /* 0x0000000c000c7308 */ /* 0x000e700000002400 */
[----:B------:R1:W1:Y:S08]  /*3790*/  MUFU.TANH R25, R14 ;  /* 0x0000000e00197308 */ /* 0x0002700000002400 */
[----:B------:R1:W1:Y:S08]  /*37a0*/  MUFU.TANH R23, R15 ;  /* 0x0000000f00177308 */ /* 0x0002700000002400 */
[----:B------:R-:W1:Y:S08]  /*37b0*/  MUFU.TANH R8, R8 ;  /* 0x0000000800087308 */ /* 0x000e700000002400 */
[----:B------:R-:W1:Y:S08]  /*37c0*/  MUFU.TANH R7, R7 ;  /* 0x0000000700077308 */ /* 0x000e700000002400 */
[----:B------:R1:W1:Y:S08]  /*37d0*/  MUFU.TANH R21, R10 ;  /* 0x0000000a00157308 */ /* 0x0002700000002400 */
[----:B------:R1:W1:Y:S01]  /*37e0*/  MUFU.TANH R22, R11 ;  /* 0x0000000b00167308 */ /* 0x0002620000002400 */
[----:B------:R-:W-:Y:S01]  /*37f0*/  BSSY B0, `(.L_x_474) ;  /* 0x000001c000007945 */ /* 0x000fe20003800000 */
[----:B------:R-:W-:Y:S06]  /*3800*/  BAR.SYNC.DEFER_BLOCKING 0x0 ;  /* 0x0000000000007b1d */ /* 0x000fec0000010000 */
[----:B------:R-:W-:Y:S05]  /*3810*/  @!P0 BRA `(.L_x_475) ;  /* 0x0000019000008947 */ /* 0x000fea0003800000 */
[----:B--234-:R-:W-:Y:S01]  /*3820*/  IADD3 R0, R134, -0x2, RZ ;  /* 0xfffffffe86007810 */ /* 0x01cfe20007ffe0ff */
[----:B------:R-:W-:-:S03]  /*3830*/  IMAD.MOV.U32 R9, RZ, RZ, c[0x0][0x1e4] ;  /* 0x00007900ff097624 */ /* 0x000fc600078e00ff */
[----:B------:R-:W-:Y:S01]  /*3840*/  SHF.R.S32.HI R2, RZ, 0x1f, R0 ;  /* 0x0000001fff027819 */ /* 0x000fe20000011400 */
[----:B------:R-:W-:-:S04]  /*3850*/  IMAD.WIDE.U32 R4, R0, c[0x0][0x1e0], RZ ;  /* 0x0000780000047a25 */ /* 0x000fc800078e00ff */
[----:B------:R-:W-:-:S04]  /*3860*/  IMAD R2, R2, c[0x0][0x1e0], RZ ;  /* 0x0000780002027a24 */ /* 0x000fc800078e02ff */
[----:B------:R-:W-:Y:S01]  /*3870*/  IMAD R2, R0, c[0x0][0x1e4], R2 ;  /* 0x0000790000027a24 */ /* 0x000fe200078e0202 */
[----:B------:R-:W-:-:S03]  /*3880*/  LEA R0, P0, R4, R90, 0x6 ;  /* 0x0000005a04007211 */ /* 0x000fc600078030ff */
[----:B------:R-:W-:Y:S01]  /*3890*/  IMAD.IADD R3, R5, 0x1, R2 ;  /* 0x0000000105037824 */ /* 0x000fe200078e0202 */
[----:B------:R-:W-:Y:S01]  /*38a0*/  LEA R2, P1, R0, c[0x0][0x1c8], 0x1 ;  /* 0x0000720000027a11 */ /* 0x000fe200078208ff */
[----:B------:R-:W-:-:S03]  /*38b0*/  IMAD.MOV.U32 R5, RZ, RZ, c[0x0][0x1e0] ;  /* 0x00007800ff057624 */ /* 0x000fc600078e00ff */
[----:B------:R-:W-:Y:S02]  /*38c0*/  LEA.HI.X R3, R4, R88, R3, 0x6, P0 ;  /* 0x0000005804037211 */ /* 0x000fe400000f3403 */
[----:B------:R-:W-:Y:S02]  /*38d0*/  LEA R4, P0, R5, R2, 0x6 ;  /* 0x0000000205047211 */ /* 0x000fe400078030ff */
[----:B------:R-:W-:-:S04]  /*38e0*/  LEA.HI.X R3, R0, c[0x0][0x1cc], R3, 0x1, P1 ;  /* 0x0000730000037a11 */ /* 0x000fc800008f0c03 */
[----:B------:R-:W-:Y:S01]  /*38f0*/  LEA.HI.X R5, R5, R3, R9, 0x6, P0 ;  /* 0x0000000305057211 */ /* 0x000fe200000f3409 */
        /* <DEDUP_REMOVED lines=11> */
.L_x_475:
[----:B--234-:R-:W-:Y:S05]  /*39b0*/  BSYNC B0 ;  /* 0x0000000000007941 */ /* 0x01cfea0003800000 */
.L_x_474:
[----:B------:R-:W2:Y:S04]  /*39c0*/  LDL R0, [R1+0xac] ;  /* 0x0000ac0001007983 */ /* 0x000ea80000100800 */
[----:B------:R-:W3:Y:S01]  /*39d0*/  LDL R3, [R1+0xb0] ;  /* 0x0000b00001037983 */ /* 0x000ee20000100800 */
[----:B------:R-:W-:Y:S01]  /*39e0*/  ISETP.NE.AND P0, PT, R87, 0x1, PT ;  /* 0x000000015700780c */ /* 0x000fe20003f05270 */
[----:B------:R-:W-:-:S02]  /*39f0*/  IMAD R6, R6, R85, 0x1 ;  /* 0x0000000106067424 */ /* 0x000fc400078e0255 */
[----:B------:R-:W4:Y:S04]  /*3a00*/  LDL R49, [R1+0x48] ;  /* 0x0000480001317983 */ /* 0x000f280000100800 */
[----:B------:R-:W5:Y:S04]  /*3a10*/  LDL R112, [R1+0x4] ;  /* 0x0000040001707983 */ /* 0x000f680000100800 */
[----:B------:R-:W-:Y:S04]  /*3a20*/  LDSM.16.MT88.4 R44, [R251] ;  /* 0x00000000fb2c783b */ /* 0x000fe80000004200 */
[----:B------:R-:W-:Y:S04]  /*3a30*/  LDSM.16.MT88.4 R68, [R251+0x2000] ;  /* 0x00200000fb44783b */ /* 0x000fe80000004200 */
[----:B------:R-:W-:Y:S04]  /*3a40*/  LDSM.16.MT88.4 R76, [R248+0x4000] ;  /* 0x00400000f84c783b */ /* 0x000fe80000004200 */
[----:B------:R-:W0:Y:S01]  /*3a50*/  LDGDEPBAR ;  /* 0x00000000000079af */ /* 0x000e220000000000 */
[----:B--2---:R-:W-:-:S04]  /*3a60*/  IMAD.IADD R0, R0, 0x1, R135 ;  /* 0x0000000100007824 */ /* 0x004fc800078e0287 */
[----:B------:R-:W-:-:S05]  /*3a70*/  @P0 IMAD.HI.U32 R2, R0, c[0x0][0x2c8], RZ ;  /* 0x0000b20000020a27 */ /* 0x000fca00078e00ff */
[----:B------:R-:W-:Y:S01]  /*3a80*/  @P0 SHF.R.U32.HI R0, RZ, c[0x0][0x2cc], R2 ;  /* 0x0000b300ff000a19 */ /* 0x000fe20000011602 */
[----:B-----5:R-:W-:Y:S04]  /*3a90*/  LDSM.16.MT88.4 R60, [R112+0x800] ;  /* 0x00080000703c783b */ /* 0x020fe80000004200 */
[----:B------:R-:W2:Y:S04]  /*3aa0*/  SHFL.IDX PT, R2, R0, RZ, 0x1c1f ;  /* 0x001c1fff00027589 */ /* 0x000ea800000e0000 */
[----:B------:R3:W5:Y:S02]  /*3ab0*/  SHFL.IDX PT, R4, R0, 0x1, 0x1c1f ;  /* 0x003c1f0000047f89 */ /* 0x00076400000e0000 */
[----:B---3--:R-:W-:Y:S01]  /*3ac0*/  IADD3 R0, -R3, c[0x0][0x1d0], R6 ;  /* 0x0000740003007a10 */ /* 0x008fe20007ffe106 */
[----:B------:R-:W-:-:S03]  /*3ad0*/  IMAD.IADD R3, R84, 0x1, -R3 ;  /* 0x0000000154037824 */ /* 0x000fc600078e0a03 */
[----:B------:R-:W-:-:S05]  /*3ae0*/  IADD3 R0, R0, -c[0x0][0x168], RZ ;  /* 0x80005a0000007a10 */ /* 0x000fca0007ffe0ff */
[----:B--2---:R-:W-:-:S05]  /*3af0*/  IMAD.IADD R2, R0, 0x1, R2 ;  /* 0x0000000100027824 */ /* 0x004fca00078e0202 */
[----:B------:R-:W-:-:S04]  /*3b00*/  IMNMX R2, R3, R2, PT ;  /* 0x0000000203027217 */ /* 0x000fc80003800200 */
[C---:B------:R-:W-:Y:S02]  /*3b10*/  ISETP.GT.AND P0, PT, R2.reuse, RZ, PT ;  /* 0x000000ff0200720c */ /* 0x040fe40003f04270 */
[----:B------:R-:W-:Y:S02]  /*3b20*/  ISETP.GT.AND P1, PT, R2, 0x1, PT ;  /* 0x000000010200780c */ /* 0x000fe40003f24270 */
[----:B------:R-:W-:Y:S02]  /*3b30*/  FSEL R16, R72, -INF , P0 ;  /* 0xff80000048107808 */ /* 0x000fe40000000000 */
[----:B------:R-:W-:Y:S02]  /*3b40*/  ISETP.GT.AND P0, PT, R2, 0x8, PT ;  /* 0x000000080200780c */ /* 0x000fe40003f04270 */
[----:B-1----:R-:W-:Y:S02]  /*3b50*/  FSEL R15, R64, -INF , P1 ;  /* 0xff800000400f7808 */ /* 0x002fe40000800000 */
[----:B------:R-:W-:Y:S01]  /*3b60*/  ISETP.GT.AND P1, PT, R2, 0x9, PT ;  /* 0x000000090200780c */ /* 0x000fe20003f24270 */
[----:B-----5:R-:W-:Y:S01]  /*3b70*/  IMAD.IADD R0, R0, 0x1, R4 ;  /* 0x0000000100007824 */ /* 0x020fe200078e0204 */
[----:B------:R-:W-:-:S02]  /*3b80*/  FSEL R5, R56, -INF , P0 ;  /* 0xff80000038057808 */ /* 0x000fc40000000000 */
[----:B------:R-:W-:Y:S02]  /*3b90*/  ISETP.GT.AND P0, PT, R2, 0x10, PT ;  /* 0x000000100200780c */ /* 0x000fe40003f04270 */
[----:B------:R-:W-:Y:S02]  /*3ba0*/  FSEL R4, R54, -INF , P1 ;  /* 0xff80000036047808 */ /* 0x000fe40000800000 */
[----:B------:R-:W-:Y:S02]  /*3bb0*/  ISETP.GT.AND P1, PT, R2, 0x11, PT ;  /* 0x000000110200780c */ /* 0x000fe40003f24270 */
[----:B------:R-:W-:Y:S02]  /*3bc0*/  FMNMX.FTZ R6, R16, R15, !PT ;  /* 0x0000000f10067209 */ /* 0x000fe40007810000 */
[----:B------:R-:W-:Y:S02]  /*3bd0*/  IMNMX R0, R3, R0, PT ;  /* 0x0000000003007217 */ /* 0x000fe40003800200 */
[----:B------:R-:W-:-:S02]  /*3be0*/  FSEL R3, R53, -INF , P0 ;  /* 0xff80000035037808 */ /* 0x000fc40000000000 */
[----:B------:R-:W-:Y:S02]  /*3bf0*/  ISETP.GT.AND P0, PT, R2, 0x18, PT ;  /* 0x000000180200780c */ /* 0x000fe40003f04270 */
[----:B------:R-:W-:Y:S02]  /*3c00*/  FSEL R14, R52, -INF , P1 ;  /* 0xff800000340e7808 */ /* 0x000fe40000800000 */
[----:B------:R-:W-:Y:S02]  /*3c10*/  FMNMX.FTZ R6, R5, R6, !PT ;  /* 0x0000000605067209 */ /* 0x000fe40007810000 */
[----:B------:R-:W-:Y:S02]  /*3c20*/  ISETP.GT.AND P1, PT, R2, 0x19, PT ;  /* 0x000000190200780c */ /* 0x000fe40003f24270 */
[----:B------:R-:W-:Y:S02]  /*3c30*/  FSEL R13, R40, -INF , P0 ;  /* 0xff800000280d7808 */ /* 0x000fe40000000000 */
[----:B------:R-:W-:-:S02]  /*3c40*/  ISETP.GT.AND P0, PT, R2, 0x20, PT ;  /* 0x000000200200780c */ /* 0x000fc40003f04270 */
[----:B------:R-:W-:Y:S02]  /*3c50*/  FMNMX.FTZ R6, R4, R6, !PT ;  /* 0x0000000604067209 */ /* 0x000fe40007810000 */
[----:B------:R-:W-:Y:S02]  /*3c60*/  FSEL R17, R41, -INF , P1 ;  /* 0xff80000029117808 */ /* 0x000fe40000800000 */
[----:B------:R-:W-:Y:S02]  /*3c70*/  ISETP.GT.AND P1, PT, R2, 0x21, PT ;  /* 0x000000210200780c */ /* 0x000fe40003f24270 */
[----:B------:R-:W-:Y:S02]  /*3c80*/  FSEL R108, R28, -INF , P0 ;  /* 0xff8000001c6c7808 */ /* 0x000fe40000000000 */
[----:B------:R-:W-:Y:S02]  /*3c90*/  FMNMX.FTZ R6, R3, R6, !PT ;  /* 0x0000000603067209 */ /* 0x000fe40007810000 */
[----:B------:R-:W-:-:S02]  /*3ca0*/  ISETP.GT.AND P0, PT, R2, 0x28, PT ;  /* 0x000000280200780c */ /* 0x000fc40003f04270 */
[----:B------:R-:W-:Y:S02]  /*3cb0*/  FSEL R107, R24, -INF , P1 ;  /* 0xff800000186b7808 */ /* 0x000fe40000800000 */
[----:B------:R-:W-:Y:S02]  /*3cc0*/  ISETP.GT.AND P1, PT, R2, 0x29, PT ;  /* 0x000000290200780c */ /* 0x000fe40003f24270 */
[----:B------:R-:W-:Y:S02]  /*3cd0*/  FMNMX.FTZ R6, R14, R6, !PT ;  /* 0x000000060e067209 */ /* 0x000fe40007810000 */
[----:B------:R-:W-:Y:S02]  /*3ce0*/  FSEL R105, R20, -INF , P0 ;  /* 0xff80000014697808 */ /* 0x000fe40000000000 */
[----:B------:R-:W-:Y:S02]  /*3cf0*/  ISETP.GT.AND P0, PT, R2, 0x30, PT ;  /* 0x000000300200780c */ /* 0x000fe40003f04270 */
[----:B------:R-:W-:-:S02]  /*3d00*/  FSEL R104, R19, -INF , P1 ;  /* 0xff80000013687808 */ /* 0x000fc40000800000 */
[----:B------:R-:W-:Y:S02]  /*3d10*/  ISETP.GT.AND P1, PT, R2, 0x31, PT ;  /* 0x000000310200780c */ /* 0x000fe40003f24270 */
[----:B------:R-:W-:Y:S02]  /*3d20*/  FMNMX.FTZ R6, R13, R6, !PT ;  /* 0x000000060d067209 */ /* 0x000fe40007810000 */
[----:B------:R-:W-:Y:S02]  /*3d30*/  FSEL R102, R18, -INF , P0 ;  /* 0xff80000012667808 */ /* 0x000fe40000000000 */
[----:B------:R-:W-:Y:S02]  /*3d40*/  ISETP.GT.AND P0, PT, R2, 0x38, PT ;  /* 0x000000380200780c */ /* 0x000fe40003f04270 */
[----:B------:R-:W-:Y:S02]  /*3d50*/  FSEL R98, R12, -INF , P1 ;  /* 0xff8000000c627808 */ /* 0x000fe40000800000 */
[----:B------:R-:W-:-:S02]  /*3d60*/  FMNMX.FTZ R6, R17, R6, !PT ;  /* 0x0000000611067209 */ /* 0x000fc40007810000 */
[----:B------:R-:W-:Y:S02]  /*3d70*/  ISETP.GT.AND P1, PT, R2, 0x39, PT ;  /* 0x000000390200780c */ /* 0x000fe40003f24270 */
[----:B------:R-:W-:Y:S02]  /*3d80*/  FSEL R97, R8, -INF , P0 ;  /* 0xff80000008617808 */ /* 0x000fe40000000000 */
[----:B------:R-:W-:Y:S02]  /*3d90*/  FMNMX.FTZ R2, R108, R6, !PT ;  /* 0x000000066c027209 */ /* 0x000fe40007810000 */
[C---:B------:R-:W-:Y:S02]  /*3da0*/  ISETP.GT.AND P0, PT, R0.reuse, RZ, PT ;  /* 0x000000ff0000720c */ /* 0x040fe40003f04270 */
[----:B------:R-:W-:Y:S02]  /*3db0*/  FSEL R96, R7, -INF , P1 ;  /* 0xff80000007607808 */ /* 0x000fe40000800000 */
[----:B------:R-:W-:-:S02]  /*3dc0*/  ISETP.GT.AND P1, PT, R0, 0x1, PT ;  /* 0x000000010000780c */ /* 0x000fc40003f24270 */
[----:B------:R-:W-:Y:S02]  /*3dd0*/  FMNMX.FTZ R2, R107, R2, !PT ;  /* 0x000000026b027209 */ /* 0x000fe40007810000 */
[----:B------:R-:W-:Y:S02]  /*3de0*/  FSEL R12, R73, -INF , P0 ;  /* 0xff800000490c7808 */ /* 0x000fe40000000000 */
[C---:B------:R-:W-:Y:S01]  /*3df0*/  ISETP.GT.AND P0, PT, R0.reuse, 0x8, PT ;  /* 0x000000080000780c */ /* 0x040fe20003f04270 */
[----:B------:R-:W-:Y:S01]  /*3e00*/  LDSM.16.MT88.4 R72, [R251+0x2800] ;  /* 0x00280000fb48783b */ /* 0x000fe20000004200 */
[----:B------:R-:W-:Y:S02]  /*3e10*/  FSEL R11, R65, -INF , P1 ;  /* 0xff800000410b7808 */ /* 0x000fe40000800000 */
[----:B------:R-:W-:Y:S01]  /*3e20*/  FMNMX.FTZ R2, R105, R2, !PT ;  /* 0x0000000269027209 */ /* 0x000fe20007810000 */
[----:B------:R-:W-:Y:S01]  /*3e30*/  LDSM.16.MT88.4 R64, [R252+0x2000] ;  /* 0x00200000fc40783b */ /* 0x000fe20000004200 */
[----:B------:R-:W-:-:S02]  /*3e40*/  ISETP.GT.AND P1, PT, R0, 0x9, PT ;  /* 0x000000090000780c */ /* 0x000fc40003f24270 */
[----:B------:R-:W-:Y:S02]  /*3e50*/  FSEL R10, R57, -INF , P0 ;  /* 0xff800000390a7808 */ /* 0x000fe40000000000 */
[----:B------:R-:W-:Y:S01]  /*3e60*/  FMNMX.FTZ R6, R12, R11, !PT ;  /* 0x0000000b0c067209 */ /* 0x000fe20007810000 */
[----:B------:R-:W-:Y:S01]  /*3e70*/  LDSM.16.MT88.4 R56, [R251+0x800] ;  /* 0x00080000fb38783b */ /* 0x000fe20000004200 */
[----:B------:R-:W-:Y:S02]  /*3e80*/  FMNMX.FTZ R2, R104, R2, !PT ;  /* 0x0000000268027209 */ /* 0x000fe40007810000 */
[----:B------:R-:W-:Y:S02]  /*3e90*/  ISETP.GT.AND P0, PT, R0, 0x10, PT ;  /* 0x000000100000780c */ /* 0x000fe40003f04270 */
[----:B------:R-:W-:Y:S02]  /*3ea0*/  FSEL R9, R55, -INF , P1 ;  /* 0xff80000037097808 */ /* 0x000fe40000800000 */
[----:B------:R-:W-:Y:S01]  /*3eb0*/  FMNMX.FTZ R6, R10, R6, !PT ;  /* 0x000000060a067209 */ /* 0x000fe20007810000 */
[----:B------:R-:W-:Y:S01]  /*3ec0*/  LDSM.16.MT88.4 R52, [R112+0x2000] ;  /* 0x002000007034783b */ /* 0x000fe20000004200 */
[----:B------:R-:W-:-:S02]  /*3ed0*/  FMNMX.FTZ R2, R102, R2, !PT ;  /* 0x0000000266027209 */ /* 0x000fc40007810000 */
[----:B------:R-:W-:Y:S02]  /*3ee0*/  ISETP.GT.AND P1, PT, R0, 0x11, PT ;  /* 0x000000110000780c */ /* 0x000fe40003f24270 */
[----:B------:R-:W-:Y:S02]  /*3ef0*/  FSEL R8, R48, -INF , P0 ;  /* 0xff80000030087808 */ /* 0x000fe40000000000 */
[----:B------:R-:W-:Y:S02]  /*3f00*/  FMNMX.FTZ R6, R9, R6, !PT ;  /* 0x0000000609067209 */ /* 0x000fe40007810000 */
[----:B------:R-:W-:Y:S02]  /*3f10*/  FMNMX.FTZ R2, R98, R2, !PT ;  /* 0x0000000262027209 */ /* 0x000fe40007810000 */
[----:B------:R-:W-:Y:S02]  /*3f20*/  ISETP.GT.AND P0, PT, R0, 0x18, PT ;  /* 0x000000180000780c */ /* 0x000fe40003f04270 */
[----:B------:R-:W-:-:S02]  /*3f30*/  FSEL R7, R43, -INF , P1 ;  /* 0xff8000002b077808 */ /* 0x000fc40000800000 */
[----:B------:R-:W-:Y:S02]  /*3f40*/  FMNMX.FTZ R18, R8, R6, !PT ;  /* 0x0000000608127209 */ /* 0x000fe40007810000 */
        /* <DEDUP_REMOVED lines=8> */
[----:B------:R-:W-:Y:S01]  /*3fd0*/  FMNMX.FTZ R2, R6, R19, !PT ;  /* 0x0000001306027209 */ /* 0x000fe20007810000 */
[----:B------:R-:W-:Y:S01]  /*3fe0*/  LDSM.16.MT88.4 R36, [R248+0x800] ;  /* 0x00080000f824783b */ /* 0x000fe20000004200 */
[----:B------:R-:W-:Y:S02]  /*3ff0*/  ISETP.GT.AND P1, PT, R0, 0x21, PT ;  /* 0x000000210000780c */ /* 0x000fe40003f24270 */
[----:B------:R-:W-:Y:S02]  /*4000*/  FSEL R101, R30, -INF , P0 ;  /* 0xff8000001e657808 */ /* 0x000fe40000000000 */
[----:B------:R-:W-:-:S02]  /*4010*/  FMNMX.FTZ R2, R18, R2, !PT ;  /* 0x0000000212027209 */ /* 0x000fc40007810000 */
[C---:B------:R-:W-:Y:S02]  /*4020*/  ISETP.GT.AND P0, PT, R0.reuse, 0x28, PT ;  /* 0x000000280000780c */ /* 0x040fe40003f04270 */
[----:B------:R-:W-:Y:S02]  /*4030*/  FSEL R106, R29, -INF , P1 ;  /* 0xff8000001d6a7808 */ /* 0x000fe40000800000 */
[----:B------:R-:W-:Y:S01]  /*4040*/  FMNMX.FTZ R2, R101, R2, !PT ;  /* 0x0000000265027209 */ /* 0x000fe20007810000 */
[----:B------:R-:W1:Y:S01]  /*4050*/  SHFL.BFLY PT, R19, R133, 0x2, 0x1f ;  /* 0x0c401f0085137f89 */ /* 0x000e6200000e0000 */
[----:B------:R-:W-:Y:S02]  /*4060*/  ISETP.GT.AND P1, PT, R0, 0x29, PT ;  /* 0x000000290000780c */ /* 0x000fe40003f24270 */
[----:B------:R-:W-:Y:S01]  /*4070*/  FSEL R103, R27, -INF , P0 ;  /* 0xff8000001b677808 */ /* 0x000fe20000000000 */
[----:B------:R-:W-:Y:S01]  /*4080*/  LDSM.16.MT88.4 R28, [R252] ;  /* 0x00000000fc1c783b */ /* 0x000fe20000004200 */
[----:B------:R-:W-:-:S02]  /*4090*/  FMNMX.FTZ R2, R106, R2, !PT ;  /* 0x000000026a027209 */ /* 0x000fc40007810000 */
[----:B------:R-:W-:Y:S02]  /*40a0*/  ISETP.GT.AND P0, PT, R0, 0x30, PT ;  /* 0x000000300000780c */ /* 0x000fe40003f04270 */
[----:B------:R-:W-:Y:S02]  /*40b0*/  FSEL R111, R26, -INF , P1 ;  /* 0xff8000001a6f7808 */ /* 0x000fe40000800000 */
[----:B------:R-:W-:Y:S02]  /*40c0*/  FMNMX.FTZ R2, R103, R2, !PT ;  /* 0x0000000267027209 */ /* 0x000fe40007810000 */
[C---:B------:R-:W-:Y:S02]  /*40d0*/  ISETP.GT.AND P2, PT, R0.reuse, 0x31, PT ;  /* 0x000000310000780c */ /* 0x040fe40003f44270 */
[----:B------:R-:W-:Y:S02]  /*40e0*/  FSEL R110, R25, -INF , P0 ;  /* 0xff800000196e7808 */ /* 0x000fe40000000000 */
[----:B------:R-:W-:Y:S01]  /*40f0*/  FMNMX.FTZ R2, R111, R2, !PT ;  /* 0x000000026f027209 */ /* 0x000fe20007810000 */
[----:B----4-:R-:W-:Y:S01]  /*4100*/  LDSM.16.MT88.4 R24, [R49] ;  /* 0x000000003118783b */ /* 0x010fe20000004200 */
[----:B------:R-:W-:-:S02]  /*4110*/  ISETP.GT.AND P1, PT, R0, 0x38, PT ;  /* 0x000000380000780c */ /* 0x000fc40003f24270 */
[----:B------:R-:W-:Y:S02]  /*4120*/  FSEL R109, R23, -INF , P2 ;  /* 0xff800000176d7808 */ /* 0x000fe40001000000 */
[----:B------:R-:W-:Y:S02]  /*4130*/  FMNMX.FTZ R2, R110, R2, !PT ;  /* 0x000000026e027209 */ /* 0x000fe40007810000 */
[----:B------:R-:W-:Y:S02]  /*4140*/  ISETP.GT.AND P0, PT, R0, 0x39, PT ;  /* 0x000000390000780c */ /* 0x000fe40003f04270 */
[----:B------:R-:W-:Y:S02]  /*4150*/  FSEL R100, R21, -INF , P1 ;  /* 0xff80000015647808 */ /* 0x000fe40000800000 */
[----:B------:R-:W-:Y:S02]  /*4160*/  FMNMX.FTZ R132, R109, R2, !PT ;  /* 0x000000026d847209 */ /* 0x000fe40007810000 */
[----:B------:R-:W-:-:S02]  /*4170*/  FSEL R99, R22, -INF , P0 ;  /* 0xff80000016637808 */ /* 0x000fc40000000000 */
[----:B------:R-:W-:Y:S01]  /*4180*/  FMNMX.FTZ R132, R100, R132, !PT ;  /* 0x0000008464847209 */ /* 0x000fe20007810000 */
[----:B------:R-:W-:Y:S03]  /*4190*/  LDSM.16.MT88.4 R20, [R248] ;  /* 0x00000000f814783b */ /* 0x000fe60000004200 */
        /* <DEDUP_REMOVED lines=10> */
[----:B------:R-:W-:Y:S01]  /*4240*/  FFMA.FTZ R3, R3, c[0x0][0x2d0], -R2 ;  /* 0x0000b40003037a23 */ /* 0x000fe20000010802 */
[----:B-1----:R-:W-:-:S04]  /*4250*/  FMNMX.FTZ R132, R132, R0, !PT ;  /* 0x0000000084847209 */ /* 0x002fc80007810000 */
[C---:B------:R-:W-:Y:S01]  /*4260*/  FSETP.NEU.FTZ.AND P0, PT, R132.reuse, -INF , PT ;  /* 0xff8000008400780b */ /* 0x040fe20003f1d000 */
[----:B------:R-:W-:Y:S01]  /*4270*/  FMUL.FTZ R0, R132, c[0x0][0x2d0] ;  /* 0x0000b40084007a20 */ /* 0x000fe20000410000 */
[----:B------:R1:W-:Y:S04]  /*4280*/  MUFU.EX2 R90, R3 ;  /* 0x00000003005a7308 */ /* 0x0003e80000000800 */
[----:B------:R-:W-:Y:S01]  /*4290*/  FSEL R0, R0, RZ, P0 ;  /* 0x000000ff00007208 */ /* 0x000fe20000000000 */
[--C-:B------:R-:W-:Y:S02]  /*42a0*/  FFMA.FTZ R16, R16, c[0x0][0x2d0], -R2.reuse ;  /* 0x0000b40010107a23 */ /* 0x100fe40000010802 */
[--C-:B------:R-:W-:Y:S02]  /*42b0*/  FFMA.FTZ R15, R15, c[0x0][0x2d0], -R2.reuse ;  /* 0x0000b4000f0f7a23 */ /* 0x100fe40000010802 */
[----:B------:R-:W-:-:S02]  /*42c0*/  FFMA.FTZ R5, R5, c[0x0][0x2d0], -R2 ;  /* 0x0000b40005057a23 */ /* 0x000fc40000010802 */
[----:B------:R-:W-:Y:S02]  /*42d0*/  FFMA.FTZ R4, R4, c[0x0][0x2d0], -R2 ;  /* 0x0000b40004047a23 */ /* 0x000fe40000010802 */
[--C-:B-1----:R-:W-:Y:S02]  /*42e0*/  FFMA.FTZ R3, R10, c[0x0][0x2d0], -R0.reuse ;  /* 0x0000b4000a037a23 */ /* 0x102fe40000010800 */
[--C-:B------:R-:W-:Y:S02]  /*42f0*/  FFMA.FTZ R12, R12, c[0x0][0x2d0], -R0.reuse ;  /* 0x0000b4000c0c7a23 */ /* 0x100fe40000010800 */
[----:B------:R1:W-:Y:S01]  /*4300*/  MUFU.EX2 R82, R3 ;  /* 0x0000000300527308 */ /* 0x0003e20000000800 */
[----:B------:R-:W-:-:S07]  /*4310*/  FFMA.FTZ R11, R11, c[0x0][0x2d0], -R0 ;  /* 0x0000b4000b0b7a23 */ /* 0x000fce0000010800 */
[----:B------:R-:W-:Y:S01]  /*4320*/  MUFU.EX2 R85, R16 ;  /* 0x0000001000557308 */ /* 0x000fe20000000800 */
[----:B-1----:R-:W-:-:S07]  /*4330*/  FFMA.FTZ R3, R9, c[0x0][0x2d0], -R0 ;  /* 0x0000b40009037a23 */ /* 0x002fce0000010800 */
[----:B------:R-:W1:Y:S08]  /*4340*/  MUFU.EX2 R83, R15 ;  /* 0x0000000f00537308 */ /* 0x000e700000000800 */
[----:B------:R-:W-:Y:S08]  /*4350*/  MUFU.EX2 R87, R5 ;  /* 0x0000000500577308 */ /* 0x000ff00000000800 */
[----:B------:R-:W-:Y:S08]  /*4360*/  MUFU.EX2 R89, R4 ;  /* 0x0000000400597308 */ /* 0x000ff00000000800 */
[----:B------:R1:W-:Y:S08]  /*4370*/  MUFU.EX2 R81, R12 ;  /* 0x0000000c00517308 */ /* 0x0003f00000000800 */
[----:B------:R-:W-:Y:S08]  /*4380*/  MUFU.EX2 R80, R11 ;  /* 0x0000000b00507308 */ /* 0x000ff00000000800 */
[----:B------:R2:W3:Y:S01]  /*4390*/  MUFU.EX2 R84, R3 ;  /* 0x0000000300547308 */ /* 0x0004e20000000800 */
[----:B------:R-:W-:-:S02]  /*43a0*/  FFMA.FTZ R14, R14, c[0x0][0x2d0], -R2 ;  /* 0x0000b4000e0e7a23 */ /* 0x000fc40000010802 */
[----:B------:R-:W-:Y:S01]  /*43b0*/  FFMA.FTZ R13, R13, c[0x0][0x2d0], -R2 ;  /* 0x0000b4000d0d7a23 */ /* 0x000fe20000010802 */
[----:B-1----:R-:W-:Y:S01]  /*43c0*/  F2FP.BF16.PACK_AB R12, R83, R85 ;  /* 0x00000055530c723e */ /* 0x002fe200000010ff */
[----:B--2---:R-:W-:-:S04]  /*43d0*/  FFMA.FTZ R3, R8, c[0x0][0x2d0], -R0 ;  /* 0x0000b40008037a23 */ /* 0x004fc80000010800 */
[----:B------:R1:W-:Y:S01]  /*43e0*/  MUFU.EX2 R86, R3 ;  /* 0x0000000300567308 */ /* 0x0003e20000000800 */
[----:B---3--:R-:W-:Y:S01]  /*43f0*/  F2FP.BF16.PACK_AB R15, R84, R82 ;  /* 0x00000052540f723e */ /* 0x008fe200000010ff */
[----:B------:R-:W-:-:S06]  /*4400*/  FFMA.FTZ R17, R17, c[0x0][0x2d0], -R2 ;  /* 0x0000b40011117a23 */ /* 0x000fcc0000010802 */
[----:B------:R2:W3:Y:S01]  /*4410*/  MUFU.EX2 R93, R14 ;  /* 0x0000000e005d7308 */ /* 0x0004e20000000800 */
[----:B-1----:R-:W-:-:S07]  /*4420*/  FFMA.FTZ R3, R7, c[0x0][0x2d0], -R0 ;  /* 0x0000b40007037a23 */ /* 0x002fce0000010800 */
[----:B------:R1:W-:Y:S08]  /*4430*/  MUFU.EX2 R94, R13 ;  /* 0x0000000d005e7308 */ /* 0x0003f00000000800 */
[----:B------:R4:W5:Y:S01]  /*4440*/  MUFU.EX2 R88, R3 ;  /* 0x0000000300587308 */ /* 0x0009620000000800 */
[----:B--2---:R-:W-:Y:S02]  /*4450*/  F2FP.BF16.PACK_AB R14, R89, R87 ;  /* 0x00000057590e723e */ /* 0x004fe400000010ff */
[----:B-1----:R-:W-:Y:S01]  /*4460*/  F2FP.BF16.PACK_AB R13, R80, R81 ;  /* 0x00000051500d723e */ /* 0x002fe200000010ff */
[----:B----4-:R-:W-:-:S04]  /*4470*/  FFMA.FTZ R3, R6, c[0x0][0x2d0], -R0 ;  /* 0x0000b40006037a23 */ /* 0x010fc80000010800 */
[----:B------:R1:W-:Y:S02]  /*4480*/  MUFU.EX2 R92, R3 ;  /* 0x00000003005c7308 */ /* 0x0003e40000000800 */
[C---:B------:R-:W-:Y:S06]  /*4490*/  HMMA.16816.F32.BF16 R4, R12.reuse, R20, RZ ;  /* 0x000000140c04723c */ /* 0x040fec00000418ff */
[----:B------:R-:W2:Y:S02]  /*44a0*/  MUFU.EX2 R95, R17 ;  /* 0x00000011005f7308 */ /* 0x000ea40000000800 */
[----:B------:R-:W-:Y:S01]  /*44b0*/  HMMA.16816.F32.BF16 R20, R12, R22, RZ ;  /* 0x000000160c14723c */ /* 0x000fe200000418ff */
[----:B-1----:R-:W-:-:S05]  /*44c0*/  FFMA.FTZ R3, R18, c[0x0][0x2d0], -R0 ;  /* 0x0000b40012037a23 */ /* 0x002fca0000010800 */
[----:B------:R-:W1:Y:S01]  /*44d0*/  MUFU.EX2 R91, R3 ;  /* 0x00000003005b7308 */ /* 0x000e620000000800 */
[----:B---3--:R-:W-:Y:S02]  /*44e0*/  F2FP.BF16.PACK_AB R8, R93, R90 ;  /* 0x0000005a5d08723e */ /* 0x008fe400000010ff */
[----:B-----5:R-:W-:Y:S02]  /*44f0*/  F2FP.BF16.PACK_AB R9, R88, R86 ;  /* 0x000000565809723e */ /* 0x020fe400000010ff */
[----:B--2---:R-:W-:Y:S02]  /*4500*/  F2FP.BF16.PACK_AB R10, R95, R94 ;  /* 0x0000005e5f0a723e */ /* 0x004fe400000010ff */
[----:B-1----:R-:W-:-:S07]  /*4510*/  F2FP.BF16.PACK_AB R11, R91, R92 ;  /* 0x0000005c5b0b723e */ /* 0x002fce00000010ff */
[C---:B------:R-:W-:Y:S08]  /*4520*/  HMMA.16816.F32.BF16 R136, R8.reuse, R36, R4 ;  /* 0x000000240888723c */ /* 0x040ff00000041804 */
[----:B------:R-:W-:Y:S01]  /*4530*/  HMMA.16816.F32.BF16 R4, R8, R38, R20 ;  /* 0x000000260804723c */ /* 0x000fe20000041814 */
[----:B------:R-:W1:Y:S07]  /*4540*/  LDSM.16.MT88.4 R20, [R248+0x2000] ;  /* 0x00200000f814783b */ /* 0x000e6e0000004200 */
[C---:B------:R-:W-:Y:S11]  /*4550*/  HMMA.16816.F32.BF16 R32, R12.reuse, R28, RZ ;  /* 0x0000001c0c20723c */ /* 0x040ff600000418ff */
[----:B------:R-:W-:Y:S05]  /*4560*/  @!UPT UIADD3 URZ, URZ, URZ, URZ ;  /* 0x0000003f3f3ff290 */ /* 0x000fea000fffe03f */
[----:B------:R-:W-:Y:S02]  /*4570*/  IMAD.MOV.U32 R127, RZ, RZ, R6 ;  /* 0x000000ffff7f7224 */ /* 0x000fe400078e0006 */
[----:B------:R-:W-:Y:S02]  /*4580*/  IMAD.MOV.U32 R126, RZ, RZ, R5 ;  /* 0x000000ffff7e7224 */ /* 0x000fe400078e0005 */
[----:B------:R-:W-:Y:S02]  /*4590*/  IMAD.MOV.U32 R129, RZ, RZ, R7 ;  /* 0x000000ffff817224 */ /* 0x000fe400078e0007 */
[----:B------:R-:W-:Y:S02]  /*45a0*/  IMAD.MOV.U32 R128, RZ, RZ, R4 ;  /* 0x000000ffff807224 */ /* 0x000fe400078e0004 */
[C---:B------:R-:W-:Y:S08]  /*45b0*/  HMMA.16816.F32.BF16 R4, R12.reuse, R44, RZ ;  /* 0x0000002c0c04723c */ /* 0x040ff000000418ff */
[----:B------:R-:W-:Y:S11]  /*45c0*/  HMMA.16816.F32.BF16 R16, R12, R30, RZ ;  /* 0x0000001e0c10723c */ /* 0x000ff600000418ff */
[----:B------:R-:W-:Y:S05]  /*45d0*/  @!UPT UIADD3 URZ, URZ, URZ, URZ ;  /* 0x0000003f3f3ff290 */ /* 0x000fea000fffe03f */
[C---:B------:R-:W-:Y:S08]  /*45e0*/  HMMA.16816.F32.BF16 R28, R8.reuse, R56, R4 ;  /* 0x00000038081c723c */ /* 0x040ff00000041804 */
[C---:B------:R-:W-:Y:S08]  /*45f0*/  HMMA.16816.F32.BF16 R144, R8.reuse, R40, R32 ;  /* 0x000000280890723c */ /* 0x040ff00000041820 */
[----:B------:R-:W-:Y:S01]  /*4600*/  HMMA.16816.F32.BF16 R152, R8, R42, R16 ;  /* 0x0000002a0898723c */ /* 0x000fe20000041810 */
[----:B------:R-:W2:Y:S07]  /*4610*/  LDSM.16.MT88.4 R40, [R252+0x2800] ;  /* 0x00280000fc28783b */ /* 0x000eae0000004200 */
[----:B------:R-:W-:Y:S01]  /*4620*/  HMMA.16816.F32.BF16 R48, R12, R46, RZ ;  /* 0x0000002e0c30723c */ /* 0x000fe200000418ff */
[----:B------:R-:W3:Y:S01]  /*4630*/  LDSM.16.MT88.4 R44, [R248+0x2800] ;  /* 0x00280000f82c783b */ /* 0x000ee20000004200 */
[----:B------:R-:W-:Y:S01]  /*4640*/  IMAD.MOV.U32 R125, RZ, RZ, R29 ;  /* 0x000000ffff7d7224 */ /* 0x000fe200078e001d */
[----:B------:R-:W-:Y:S01]  /*4650*/  MOV R124, R28 ;  /* 0x0000001c007c7202 */ /* 0x000fe20000000f00 */
[----:B------:R-:W-:-:S02]  /*4660*/  IMAD.MOV.U32 R123, RZ, RZ, R31 ;  /* 0x000000ffff7b7224 */ /* 0x000fc400078e001f */
[----:B------:R-:W-:Y:S02]  /*4670*/  IMAD.MOV.U32 R122, RZ, RZ, R30 ;  /* 0x000000ffff7a7224 */ /* 0x000fe400078e001e */
[C---:B------:R-:W-:Y:S08]  /*4680*/  HMMA.16816.F32.BF16 R36, R12.reuse, R24, RZ ;  /* 0x000000180c24723c */ /* 0x040ff000000418ff */
[C---:B------:R-:W-:Y:S08]  /*4690*/  HMMA.16816.F32.BF16 R32, R12.reuse, R26, RZ ;  /* 0x0000001a0c20723c */ /* 0x040ff000000418ff */
[C---:B-1----:R-:W-:Y:S08]  /*46a0*/  HMMA.16816.F32.BF16 R28, R12.reuse, R20, RZ ;  /* 0x000000140c1c723c */ /* 0x042ff000000418ff */
[C---:B------:R-:W-:Y:S08]  /*46b0*/  HMMA.16816.F32.BF16 R24, R12.reuse, R22, RZ ;  /* 0x000000160c18723c */ /* 0x040ff000000418ff */
[C---:B------:R-:W-:Y:S08]  /*46c0*/  HMMA.16816.F32.BF16 R20, R12.reuse, R64, RZ ;  /* 0x000000400c14723c */ /* 0x040ff000000418ff */
[C---:B------:R-:W-:Y:S08]  /*46d0*/  HMMA.16816.F32.BF16 R4, R12.reuse, R68, RZ ;  /* 0x000000440c04723c */ /* 0x040ff000000418ff */
[----:B------:R-:W-:Y:S08]  /*46e0*/  HMMA.16816.F32.BF16 R16, R12, R66, RZ ;  /* 0x000000420c10723c */ /* 0x000ff000000418ff */
[C---:B--2---:R-:W-:Y:S08]  /*46f0*/  HMMA.16816.F32.BF16 R20, R8.reuse, R40, R20 ;  /* 0x000000280814723c */ /* 0x044ff00000041814 */
[C---:B------:R-:W-:Y:S01]  /*4700*/  HMMA.16816.F32.BF16 R160, R8.reuse, R58, R48 ;  /* 0x0000003a08a0723c */ /* 0x040fe20000041830 */
[----:B------:R-:W1:Y:S04]  /*4710*/  LDSM.16.MT88.4 R48, [R112+0x2800] ;  /* 0x002800007030783b */ /* 0x000e680000004200 */
[----:B------:R-:W-:Y:S03]  /*4720*/  LDSM.16.MT88.4 R56, [R248+0x4800] ;  /* 0x00480000f838783b */ /* 0x000fe60000004200 */
[C---:B------:R-:W-:Y:S01]  /*4730*/  HMMA.16816.F32.BF16 R140, R8.reuse, R60, R36 ;  /* 0x0000003c088c723c */ /* 0x040fe20000041824 */
[----:B------:R-:W2:Y:S07]  /*4740*/  LDSM.16.MT88.4 R36, [R252+0x4000] ;  /* 0x00400000fc24783b */ /* 0x000eae0000004200 */
[C---:B---3--:R-:W-:Y:S08]  /*4750*/  HMMA.16816.F32.BF16 R28, R8.reuse, R44, R28 ;  /* 0x0000002c081c723c */ /* 0x048ff0000004181c */
[----:B------:R-:W-:Y:S01]  /*4760*/  HMMA.16816.F32.BF16 R4, R8, R72, R4 ;  /* 0x000000480804723c */ /* 0x000fe20000041804 */
[----:B------:R-:W-:-:S02]  /*4770*/  IMAD.MOV.U32 R67, RZ, RZ, R21 ;  /* 0x000000ffff437224 */ /* 0x000fc400078e0015 */
[----:B------:R-:W-:-:S05]  /*4780*/  IMAD.MOV.U32 R66, RZ, RZ, R22 ;  /* 0x000000ffff427224 */ /* 0x000fca00078e0016 */
[----:B------:R-:W-:Y:S01]  /*4790*/  HMMA.16816.F32.BF16 R44, R8, R46, R24 ;  /* 0x0000002e082c723c */ /* 0x000fe20000041818 */
[----:B------:R-:W-:Y:S02]  /*47a0*/  IMAD.MOV.U32 R65, RZ, RZ, R23 ;  /* 0x000000ffff417224 */ /* 0x000fe400078e0017 */
[----:B------:R-:W-:-:S05]  /*47b0*/  IMAD.MOV.U32 R64, RZ, RZ, R20 ;  /* 0x000000ffff407224 */ /* 0x000fca00078e0014 */
[----:B------:R-:W-:Y:S08]  /*47c0*/  HMMA.16816.F32.BF16 R24, R12, R70, RZ ;  /* 0x000000460c18723c */ /* 0x000ff000000418ff */
[----:B------:R-:W-:Y:S01]  /*47d0*/  HMMA.16816.F32.BF16 R188, R8, R62, R32 ;  /* 0x0000003e08bc723c */ /* 0x000fe20000041820 */
[----:B------:R-:W-:Y:S01]  /*47e0*/  IMAD.MOV.U32 R117, RZ, RZ, R30 ;  /* 0x000000ffff757224 */ /* 0x000fe200078e001e */
[----:B------:R-:W-:Y:S01]  /*47f0*/  MOV R115, R28 ;  /* 0x0000001c00737202 */ /* 0x000fe20000000f00 */
[----:B------:R-:W-:-:S02]  /*4800*/  IMAD.MOV.U32 R116, RZ, RZ, R31 ;  /* 0x000000ffff747224 */ /* 0x000fc400078e001f */
[----:B------:R-:W-:Y:S01]  /*4810*/  IMAD.MOV.U32 R114, RZ, RZ, R29 ;  /* 0x000000ffff727224 */ /* 0x000fe200078e001d */
[----:B------:R-:W-:Y:S01]  /*4820*/  MOV R130, R7 ;  /* 0x0000000700827202 */ /* 0x000fe20000000f00 */
[----:B------:R-:W-:Y:S01]  /*4830*/  LDSM.16.MT88.4 R28, [R252+0x4800] ;  /* 0x00480000fc1c783b */ /* 0x000fe20000004200 */
[----:B------:R-:W-:Y:S03]  /*4840*/  HMMA.16816.F32.BF16 R60, R8, R42, R16 ;  /* 0x0000002a083c723c */ /* 0x000fe60000041810 */
[----:B------:R-:W3:Y:S01]  /*4850*/  LDSM.16.MT88.4 R40, [R251+0x4000] ;  /* 0x00400000fb28783b */ /* 0x000ee20000004200 */
[----:B------:R-:W-:Y:S02]  /*4860*/  IMAD.MOV.U32 R113, RZ, RZ, R5 ;  /* 0x000000ffff717224 */ /* 0x000fe400078e0005 */
[----:B------:R-:W-:Y:S01]  /*4870*/  IMAD.MOV.U32 R3, RZ, RZ, R4 ;  /* 0x000000ffff037224 */ /* 0x000fe200078e0004 */
[----:B------:R-:W4:Y:S01]  /*4880*/  LDSM.16.MT88.4 R32, [R251+0x4800] ;  /* 0x00480000fb20783b */ /* 0x000f220000004200 */
[C---:B------:R-:W-:Y:S08]  /*4890*/  HMMA.16816.F32.BF16 R20, R12.reuse, R52, RZ ;  /* 0x000000340c14723c */ /* 0x040ff000000418ff */
[----:B------:R-:W-:Y:S01]  /*48a0*/  HMMA.16816.F32.BF16 R16, R12, R54, RZ ;  /* 0x000000360c10723c */ /* 0x000fe200000418ff */
[----:B------:R-:W-:-:S07]  /*48b0*/  IMAD.MOV.U32 R131, RZ, RZ, R6 ;  /* 0x000000ffff837224 */ /* 0x000fce00078e0006 */
[----:B------:R-:W-:Y:S08]  /*48c0*/  HMMA.16816.F32.BF16 R4, R12, R76, RZ ;  /* 0x0000004c0c04723c */ /* 0x000ff000000418ff */
[----:B------:R-:W-:Y:S08]  /*48d0*/  HMMA.16816.F32.BF16 R68, R8, R74, R24 ;  /* 0x0000004a0844723c */ /* 0x000ff00000041818 */
[----:B------:R-:W-:Y:S08]  /*48e0*/  HMMA.16816.F32.BF16 R24, R12, R78, RZ ;  /* 0x0000004e0c18723c */ /* 0x000ff000000418ff */
[C---:B-1----:R-:W-:Y:S08]  /*48f0*/  HMMA.16816.F32.BF16 R72, R8.reuse, R48, R20 ;  /* 0x000000300848723c */ /* 0x042ff00000041814 */
[----:B------:R-:W-:Y:S08]  /*4900*/  HMMA.16816.F32.BF16 R164, R8, R50, R16 ;  /* 0x0000003208a4723c */ /* 0x000ff00000041810 */
[C---:B--2---:R-:W-:Y:S08]  /*4910*/  HMMA.16816.F32.BF16 R20, R12.reuse, R36, RZ ;  /* 0x000000240c14723c */ /* 0x044ff000000418ff */
[----:B------:R-:W-:Y:S01]  /*4920*/  HMMA.16816.F32.BF16 R16, R12, R38, RZ ;  /* 0x000000260c10723c */ /* 0x000fe200000418ff */
[----:B------:R-:W1:Y:S01]  /*4930*/  LDSM.16.MT88.4 R36, [R112+0x4000] ;  /* 0x004000007024783b */ /* 0x000e620000004200 */
[----:B------:R-:W-:-:S02]  /*4940*/  IMAD.MOV.U32 R121, RZ, RZ, R143 ;  /* 0x000000ffff797224 */ /* 0x000fc400078e008f */
[----:B------:R-:W-:-:S04]  /*4950*/  IMAD.MOV.U32 R120, RZ, RZ, R140 ;  /* 0x000000ffff787224 */ /* 0x000fc800078e008c */
[----:B------:R-:W-:Y:S01]  /*4960*/  HMMA.16816.F32.BF16 R180, R8, R56, R4 ;  /* 0x0000003808b4723c */ /* 0x000fe20000041804 */
[----:B------:R-:W-:Y:S02]  /*4970*/  IMAD.MOV.U32 R119, RZ, RZ, R142 ;  /* 0x000000ffff777224 */ /* 0x000fe400078e008e */
[----:B------:R-:W-:-:S05]  /*4980*/  IMAD.MOV.U32 R118, RZ, RZ, R141 ;  /* 0x000000ffff767224 */ /* 0x000fca00078e008d */
[----:B---3--:R-:W-:Y:S08]  /*4990*/  HMMA.16816.F32.BF16 R4, R12, R40, RZ ;  /* 0x000000280c04723c */ /* 0x008ff000000418ff */
[C---:B------:R-:W-:Y:S08]  /*49a0*/  HMMA.16816.F32.BF16 R140, R8.reuse, R58, R24 ;  /* 0x0000003a088c723c */ /* 0x040ff00000041818 */
[C---:B------:R-:W-:Y:S01]  /*49b0*/  HMMA.16816.F32.BF16 R156, R8.reuse, R28, R20 ;  /* 0x0000001c089c723c */ /* 0x040fe20000041814 */
[----:B------:R-:W-:Y:S01]  /*49c0*/  IMAD.MOV.U32 R59, RZ, RZ, R112 ;  /* 0x000000ffff3b7224 */ /* 0x000fe200078e0070 */
[----:B------:R-:W-:Y:S04]  /*49d0*/  LDSM.16.MT88.4 R24, [R248+0x6000] ;  /* 0x00600000f818783b */ /* 0x000fe80000004200 */
[----:B------:R-:W2:Y:S02]  /*49e0*/  LDSM.16.MT88.4 R20, [R59+0x4800] ;  /* 0x004800003b14783b */ /* 0x000ea40000004200 */
[----:B----4-:R-:W-:Y:S08]  /*49f0*/  HMMA.16816.F32.BF16 R148, R8, R32, R4 ;  /* 0x000000200894723c */ /* 0x010ff00000041804 */
[----:B-1----:R-:W-:Y:S01]  /*4a00*/  HMMA.16816.F32.BF16 R4, R12, R36, RZ ;  /* 0x000000240c04723c */ /* 0x002fe200000418ff */
[----:B------:R-:W-:-:S02]  /*4a10*/  IMAD.MOV.U32 R49, RZ, RZ, R123 ;  /* 0x000000ffff317224 */ /* 0x000fc400078e007b */
[----:B------:R-:W-:Y:S02]  /*4a20*/  IMAD.MOV.U32 R48, RZ, RZ, R122 ;  /* 0x000000ffff307224 */ /* 0x000fe400078e007a */
[----:B------:R-:W-:Y:S02]  /*4a30*/  IMAD.MOV.U32 R50, RZ, RZ, R121 ;  /* 0x000000ffff327224 */ /* 0x000fe400078e0079 */
[----:B------:R-:W-:Y:S11]  /*4a40*/  IMAD.MOV.U32 R51, RZ, RZ, R120 ;  /* 0x000000ffff337224 */ /* 0x000ff600078e0078 */
[----:B------:R-:W-:Y:S06]  /*4a50*/  @!UPT UIADD3 URZ, URZ, URZ, URZ ;  /* 0x0000003f3f3ff290 */ /* 0x000fec000fffe03f */
[----:B--2---:R-:W-:Y:S08]  /*4a60*/  HMMA.16816.F32.BF16 R120, R8, R20, R4 ;  /* 0x000000140878723c */ /* 0x004ff00000041804 */
[----:B------:R-:W-:Y:S01]  /*4a70*/  HMMA.16816.F32.BF16 R4, R12, R38, RZ ;  /* 0x000000260c04723c */ /* 0x000fe200000418ff */
[----:B------:R-:W-:Y:S02]  /*4a80*/  IMAD.MOV.U32 R56, RZ, RZ, R115 ;  /* 0x000000ffff387224 */ /* 0x000fe400078e0073 */
[----:B------:R-:W-:-:S02]  /*4a90*/  IMAD.MOV.U32 R57, RZ, RZ, R114 ;  /* 0x000000ffff397224 */ /* 0x000fc400078e0072 */
[----:B------:R-:W-:Y:S11]  /*4aa0*/  IMAD.MOV.U32 R77, RZ, RZ, R113 ;  /* 0x000000ffff4d7224 */ /* 0x000ff600078e0071 */
[----:B------:R-:W-:Y:S08]  /*4ab0*/  @!UPT UIADD3 URZ, URZ, URZ, URZ ;  /* 0x0000003f3f3ff290 */ /* 0x000ff0000fffe03f */
[----:B------:R-:W-:Y:S01]  /*4ac0*/  HMMA.16816.F32.BF16 R112, R8, R22, R4 ;  /* 0x000000160870723c */ /* 0x000fe20000041804 */
[----:B------:R-:W1:Y:S07]  /*4ad0*/  LDSM.16.MT88.4 R20, [R248+0x6800] ;  /* 0x00680000f814783b */ /* 0x000e6e0000004200 */
[----:B------:R-:W-:Y:S01]  /*4ae0*/  HMMA.16816.F32.BF16 R4, R12, R24, RZ ;  /* 0x000000180c04723c */ /* 0x000fe200000418ff */
[----:B------:R-:W-:Y:S02]  /*4af0*/  IMAD.MOV.U32 R53, RZ, RZ, R127 ;  /* 0x000000ffff357224 */ /* 0x000fe400078e007f */
[----:B------:R-:W-:-:S02]  /*4b00*/  IMAD.MOV.U32 R52, RZ, RZ, R126 ;  /* 0x000000ffff347224 */ /* 0x000fc400078e007e */
[----:B------:R-:W-:Y:S02]  /*4b10*/  IMAD.MOV.U32 R54, RZ, RZ, R125 ;  /* 0x000000ffff367224 */ /* 0x000fe400078e007d */
[----:B------:R-:W-:Y:S02]  /*4b20*/  IMAD.MOV.U32 R55, RZ, RZ, R124 ;  /* 0x000000ffff377224 */ /* 0x000fe400078e007c */
[----:B------:R-:W-:Y:S08]  /*4b30*/  HMMA.16816.F32.BF16 R124, R8, R30, R16 ;  /* 0x0000001e087c723c */ /* 0x000ff00000041810 */
[----:B------:R-:W-:Y:S01]  /*4b40*/  HMMA.16816.F32.BF16 R16, R12, R42, RZ ;  /* 0x0000002a0c10723c */ /* 0x000fe200000418ff */
[----:B------:R-:W-:-:S02]  /*4b50*/  IMAD.MOV.U32 R76, RZ, RZ, R3 ;  /* 0x000000ffff4c7224 */ /* 0x000fc400078e0003 */
[----:B------:R-:W-:-:S05]  /*4b60*/  FADD.FTZ R3, R85, R83 ;  /* 0x0000005355037221 */ /* 0x000fca0000010000 */
[----:B-1----:R-:W-:Y:S08]  /*4b70*/  HMMA.16816.F32.BF16 R184, R8, R20, R4 ;  /* 0x0000001408b8723c */ /* 0x002ff00000041804 */
[----:B------:R-:W-:Y:S01]  /*4b80*/  HMMA.16816.F32.BF16 R4, R12, R26, RZ ;  /* 0x0000001a0c04723c */ /* 0x000fe200000418ff */
[----:B------:R-:W-:Y:S01]  /*4b90*/  MOV R41, R119 ;  /* 0x0000007700297202 */ /* 0x000fe20000000f00 */
[----:B------:R-:W-:-:S02]  /*4ba0*/  IMAD.MOV.U32 R40, RZ, RZ, R118 ;  /* 0x000000ffff287224 */ /* 0x000fc400078e0076 */
[----:B------:R-:W-:Y:S02]  /*4bb0*/  IMAD.MOV.U32 R78, RZ, RZ, R117 ;  /* 0x000000ffff4e7224 */ /* 0x000fe400078e0075 */
[----:B------:R-:W-:Y:S02]  /*4bc0*/  IMAD.MOV.U32 R79, RZ, RZ, R116 ;  /* 0x000000ffff4f7224 */ /* 0x000fe400078e0074 */
[----:B------:R-:W-:Y:S01]  /*4bd0*/  HMMA.16816.F32.BF16 R116, R8, R34, R16 ;  /* 0x000000220874723c */ /* 0x000fe20000041810 */
[----:B------:R-:W-:-:S06]  /*4be0*/  FADD.FTZ R3, R87, R3 ;  /* 0x0000000357037221 */ /* 0x000fcc0000010000 */
[----:B------:R-:W-:Y:S02]  /*4bf0*/  FADD.FTZ R17, R81, R80 ;  /* 0x0000005051117221 */ /* 0x000fe40000010000 */
[----:B------:R-:W-:Y:S02]  /*4c00*/  FADD.FTZ R16, R89, R3 ;  /* 0x0000000359107221 */ /* 0x000fe40000010000 */
[----:B------:R-:W-:-:S04]  /*4c10*/  FADD.FTZ R17, R82, R17 ;  /* 0x0000001152117221 */ /* 0x000fc80000010000 */
[----:B------:R-:W-:Y:S01]  /*4c20*/  FADD.FTZ R3, R84, R17 ;  /* 0x0000001154037221 */ /* 0x000fe20000010000 */
[----:B------:R-:W-:Y:S01]  /*4c30*/  HMMA.16816.F32.BF16 R168, R8, R22, R4 ;  /* 0x0000001608a8723c */ /* 0x000fe20000041804 */
[----:B------:R-:W-:Y:S06]  /*4c40*/  LDSM.16.MT88.4 R20, [R252+0x6800] ;  /* 0x00680000fc14783b */ /* 0x000fec0000004200 */
[----:B------:R-:W-:Y:S02]  /*4c50*/  FADD.FTZ R4, R90, R16 ;  /* 0x000000105a047221 */ /* 0x000fe40000010000 */
[----:B------:R-:W1:Y:S02]  /*4c60*/  LDSM.16.MT88.4 R16, [R252+0x6000] ;  /* 0x00600000fc10783b */ /* 0x000e640000004200 */
[----:B------:R-:W-:-:S02]  /*4c70*/  FADD.FTZ R25, R93, R4 ;  /* 0x000000045d197221 */ /* 0x000fc40000010000 */
[----:B-1----:R-:W-:Y:S01]  /*4c80*/  HMMA.16816.F32.BF16 R4, R12, R16, RZ ;  /* 0x000000100c04723c */ /* 0x002fe200000418ff */
[----:B------:R-:W-:Y:S02]  /*4c90*/  FADD.FTZ R3, R86, R3 ;  /* 0x0000000356037221 */ /* 0x000fe40000010000 */
[--C-:B------:R-:W-:Y:S11]  /*4ca0*/  FFMA.FTZ R24, R108, c[0x0][0x2d0], -R2.reuse ;  /* 0x0000b4006c187a23 */ /* 0x100ff60000010802 */
[----:B------:R-:W-:Y:S10]  /*4cb0*/  @!UPT UIADD3 URZ, URZ, URZ, URZ ;  /* 0x0000003f3f3ff290 */ /* 0x000ff4000fffe03f */
[----:B------:R-:W-:Y:S08]  /*4cc0*/  HMMA.16816.F32.BF16 R80, R8, R20, R4 ;  /* 0x000000140850723c */ /* 0x000ff00000041804 */
[----:B------:R-:W-:Y:S01]  /*4cd0*/  HMMA.16816.F32.BF16 R4, R12, R18, RZ ;  /* 0x000000120c04723c */ /* 0x000fe200000418ff */
[--C-:B------:R-:W-:Y:S02]  /*4ce0*/  FFMA.FTZ R26, R107, c[0x0][0x2d0], -R2.reuse ;  /* 0x0000b4006b1a7a23 */ /* 0x100fe40000010802 */
[----:B------:R-:W-:Y:S01]  /*4cf0*/  FADD.FTZ R27, R88, R3 ;  /* 0x00000003581b7221 */ /* 0x000fe20000010000 */
[----:B------:R-:W-:Y:S01]  /*4d00*/  MOV R89, R52 ;  /* 0x0000003400597202 */ /* 0x000fe20000000f00 */
[----:B------:R-:W-:-:S02]  /*4d10*/  FFMA.FTZ R28, R105, c[0x0][0x2d0], -R2 ;  /* 0x0000b400691c7a23 */ /* 0x000fc40000010802 */
[----:B------:R-:W-:Y:S02]  /*4d20*/  IMAD.MOV.U32 R107, RZ, RZ, R54 ;  /* 0x000000ffff6b7224 */ /* 0x000fe400078e0036 */
[----:B------:R-:W-:Y:S02]  /*4d30*/  IMAD.MOV.U32 R105, RZ, RZ, R55 ;  /* 0x000000ffff697224 */ /* 0x000fe400078e0037 */
[----:B------:R-:W-:Y:S02]  /*4d40*/  IMAD.MOV.U32 R90, RZ, RZ, R53 ;  /* 0x000000ffff5a7224 */ /* 0x000fe400078e0035 */
[----:B------:R-:W-:Y:S02]  /*4d50*/  IMAD.MOV.U32 R53, RZ, RZ, R67 ;  /* 0x000000ffff357224 */ /* 0x000fe400078e0043 */
[----:B------:R-:W-:Y:S02]  /*4d60*/  IMAD.MOV.U32 R54, RZ, RZ, R66 ;  /* 0x000000ffff367224 */ /* 0x000fe400078e0042 */
[----:B------:R-:W-:-:S02]  /*4d70*/  IMAD.MOV.U32 R55, RZ, RZ, R65 ;  /* 0x000000ffff377224 */ /* 0x000fc400078e0041 */
[----:B------:R-:W-:Y:S01]  /*4d80*/  IMAD.MOV.U32 R52, RZ, RZ, R64 ;  /* 0x000000ffff347224 */ /* 0x000fe200078e0040 */
[----:B------:R-:W1:Y:S01]  /*4d90*/  MUFU.EX2 R3, R24 ;  /* 0x0000001800037308 */ /* 0x000e620000000800 */
[--C-:B------:R-:W-:Y:S02]  /*4da0*/  FFMA.FTZ R29, R104, c[0x0][0x2d0], -R2.reuse ;  /* 0x0000b400681d7a23 */ /* 0x100fe40000010802 */
[--C-:B------:R-:W-:Y:S01]  /*4db0*/  FFMA.FTZ R36, R102, c[0x0][0x2d0], -R2.reuse ;  /* 0x0000b40066247a23 */ /* 0x100fe20000010802 */
[----:B------:R-:W-:Y:S01]  /*4dc0*/  HMMA.16816.F32.BF16 R64, R8, R22, R4 ;  /* 0x000000160840723c */ /* 0x000fe20000041804 */
[--C-:B------:R-:W-:Y:S01]  /*4dd0*/  FFMA.FTZ R37, R98, c[0x0][0x2d0], -R2.reuse ;  /* 0x0000b40062257a23 */ /* 0x100fe20000010802 */
[----:B------:R-:W-:Y:S01]  /*4de0*/  LDSM.16.MT88.4 R20, [R251+0x6800] ;  /* 0x00680000fb14783b */ /* 0x000fe20000004200 */
[--C-:B------:R-:W-:Y:S02]  /*4df0*/  FFMA.FTZ R38, R97, c[0x0][0x2d0], -R2.reuse ;  /* 0x0000b40061267a23 */ /* 0x100fe40000010802 */
[----:B------:R-:W-:-:S02]  /*4e00*/  FFMA.FTZ R39, R96, c[0x0][0x2d0], -R2 ;  /* 0x0000b40060277a23 */ /* 0x000fc40000010802 */
[----:B------:R2:W-:Y:S01]  /*4e10*/  MUFU.EX2 R2, R26 ;  /* 0x0000001a00027308 */ /* 0x0005e20000000800 */
[----:B------:R-:W-:Y:S02]  /*4e20*/  FADD.FTZ R4, R94, R25 ;  /* 0x000000195e047221 */ /* 0x000fe40000010000 */
[----:B------:R-:W-:Y:S02]  /*4e30*/  FADD.FTZ R5, R92, R27 ;  /* 0x0000001b5c057221 */ /* 0x000fe40000010000 */
[--C-:B------:R-:W-:Y:S01]  /*4e40*/  FFMA.FTZ R6, R101, c[0x0][0x2d0], -R0.reuse ;  /* 0x0000b40065067a23 */ /* 0x100fe20000010800 */
[----:B--2---:R-:W2:Y:S01]  /*4e50*/  LDSM.16.MT88.4 R24, [R251+0x6000] ;  /* 0x00600000fb18783b */ /* 0x004ea20000004200 */
[----:B------:R-:W-:Y:S02]  /*4e60*/  FADD.FTZ R18, R91, R5 ;  /* 0x000000055b127221 */ /* 0x000fe40000010000 */
[----:B------:R-:W-:Y:S02]  /*4e70*/  FFMA.FTZ R5, R106, c[0x0][0x2d0], -R0 ;  /* 0x0000b4006a057a23 */ /* 0x000fe40000010800 */
[----:B------:R-:W3:Y:S01]  /*4e80*/  MUFU.EX2 R6, R6 ;  /* 0x0000000600067308 */ /* 0x000ee20000000800 */
[----:B------:R-:W-:-:S07]  /*4e90*/  FADD.FTZ R4, R95, R4 ;  /* 0x000000045f047221 */ /* 0x000fce0000010000 */
[----:B------:R-:W4:Y:S08]  /*4ea0*/  MUFU.EX2 R5, R5 ;  /* 0x0000000500057308 */ /* 0x000f300000000800 */
[----:B------:R-:W5:Y:S08]  /*4eb0*/  MUFU.EX2 R16, R28 ;  /* 0x0000001c00107308 */ /* 0x000f700000000800 */
[----:B------:R4:W2:Y:S01]  /*4ec0*/  MUFU.EX2 R7, R29 ;  /* 0x0000001d00077308 */ /* 0x0008a20000000800 */
[----:B-1----:R-:W-:-:S02]  /*4ed0*/  FADD.FTZ R4, R3, R4 ;  /* 0x0000000403047221 */ /* 0x002fc40000010000 */
[--C-:B------:R-:W-:Y:S02]  /*4ee0*/  FFMA.FTZ R31, R103, c[0x0][0x2d0], -R0.reuse ;  /* 0x0000b400671f7a23 */ /* 0x100fe40000010800 */
[--C-:B------:R-:W-:Y:S02]  /*4ef0*/  FFMA.FTZ R30, R111, c[0x0][0x2d0], -R0.reuse ;  /* 0x0000b4006f1e7a23 */ /* 0x100fe40000010800 */
[--C-:B------:R-:W-:Y:S02]  /*4f00*/  FFMA.FTZ R33, R110, c[0x0][0x2d0], -R0.reuse ;  /* 0x0000b4006e217a23 */ /* 0x100fe40000010800 */
[--C-:B------:R-:W-:Y:S02]  /*4f10*/  FFMA.FTZ R32, R109, c[0x0][0x2d0], -R0.reuse ;  /* 0x0000b4006d207a23 */ /* 0x100fe40000010800 */
[--C-:B------:R-:W-:Y:S02]  /*4f20*/  FFMA.FTZ R35, R100, c[0x0][0x2d0], -R0.reuse ;  /* 0x0000b40064237a23 */ /* 0x100fe40000010800 */
[----:B------:R-:W-:-:S02]  /*4f30*/  FFMA.FTZ R34, R99, c[0x0][0x2d0], -R0 ;  /* 0x0000b40063227a23 */ /* 0x000fc40000010800 */
[----:B---3--:R-:W-:Y:S02]  /*4f40*/  FADD.FTZ R0, R6, R18 ;  /* 0x0000001206007221 */ /* 0x008fe40000010000 */
[C---:B------:R-:W-:Y:S01]  /*4f50*/  FADD.FTZ R17, R2.reuse, R4 ;  /* 0x0000000402117221 */ /* 0x040fe20000010000 */
[----:B------:R-:W-:Y:S01]  /*4f60*/  F2FP.BF16.PACK_AB R4, R2, R3 ;  /* 0x000000030204723e */ /* 0x000fe200000010ff */
[C---:B----4-:R-:W-:Y:S01]  /*4f70*/  FADD.FTZ R29, R5.reuse, R0 ;  /* 0x00000000051d7221 */ /* 0x050fe20000010000 */
[----:B------:R-:W-:Y:S01]  /*4f80*/  F2FP.BF16.PACK_AB R5, R5, R6 ;  /* 0x000000060505723e */ /* 0x000fe200000010ff */
[----:B-----5:R-:W-:Y:S01]  /*4f90*/  FADD.FTZ R2, R16, R17 ;  /* 0x0000001110027221 */ /* 0x020fe20000010000 */
[C---:B--2---:R-:W-:Y:S02]  /*4fa0*/  F2FP.BF16.PACK_AB R6, R7.reuse, R16 ;  /* 0x000000100706723e */ /* 0x044fe400000010ff */
[----:B------:R-:W-:Y:S01]  /*4fb0*/  HMMA.16816.F32.BF16 R16, R12, R24, RZ ;  /* 0x000000180c10723c */ /* 0x000fe200000418ff */
[----:B------:R-:W-:Y:S01]  /*4fc0*/  MOV R108, R59 ;  /* 0x0000003b006c7202 */ /* 0x000fe20000000f00 */
[----:B------:R-:W-:-:S06]  /*4fd0*/  FADD.FTZ R28, R7, R2 ;  /* 0x00000002071c7221 */ /* 0x000fcc0000010000 */
[----:B------:R-:W-:Y:S01]  /*4fe0*/  HMMA.16816.F32.BF16 R24, R12, R26, RZ ;  /* 0x0000001a0c18723c */ /* 0x000fe200000418ff */
[----:B------:R-:W-:Y:S01]  /*4ff0*/  IMAD.MOV.U32 R59, RZ, RZ, R50 ;  /* 0x000000ffff3b7224 */ /* 0x000fe200078e0032 */
[----:B------:R-:W1:Y:S01]  /*5000*/  MUFU.EX2 R2, R31 ;  /* 0x0000001f00027308 */ /* 0x000e620000000800 */
[----:B------:R-:W-:Y:S02]  /*5010*/  IMAD.MOV.U32 R87, RZ, RZ, R51 ;  /* 0x000000ffff577224 */ /* 0x000fe400078e0033 */
[----:B------:R-:W-:Y:S02]  /*5020*/  IMAD.MOV.U32 R86, RZ, RZ, R48 ;  /* 0x000000ffff567224 */ /* 0x000fe400078e0030 */
[----:B------:R-:W-:-:S03]  /*5030*/  IMAD.MOV.U32 R84, RZ, RZ, R49 ;  /* 0x000000ffff547224 */ /* 0x000fc600078e0031 */
[----:B------:R-:W-:Y:S06]  /*5040*/  MUFU.EX2 R0, R30 ;  /* 0x0000001e00007308 */ /* 0x000fec0000000800 */
[----:B------:R-:W-:Y:S02]  /*5050*/  HMMA.16816.F32.BF16 R48, R8, R20, R16 ;  /* 0x000000140830723c */ /* 0x000fe40000041810 */
[----:B------:R-:W2:Y:S08]  /*5060*/  MUFU.EX2 R16, R36 ;  /* 0x0000002400107308 */ /* 0x000eb00000000800 */
[----:B------:R-:W3:Y:S01]  /*5070*/  MUFU.EX2 R3, R37 ;  /* 0x0000002500037308 */ /* 0x000ee20000000800 */
[----:B-1----:R-:W-:-:S07]  /*5080*/  FADD.FTZ R7, R2, R29 ;  /* 0x0000001d02077221 */ /* 0x002fce0000010000 */
[----:B------:R-:W1:Y:S08]  /*5090*/  MUFU.EX2 R18, R33 ;  /* 0x0000002100127308 */ /* 0x000e700000000800 */
[----:B------:R-:W4:Y:S01]  /*50a0*/  MUFU.EX2 R20, R38 ;  /* 0x0000002600147308 */ /* 0x000f220000000800 */
[----:B------:R-:W-:Y:S02]  /*50b0*/  IMAD.MOV.U32 R85, RZ, RZ, R40 ;  /* 0x000000ffff557224 */ /* 0x000fe400078e0028 */
[----:B------:R-:W-:-:S05]  /*50c0*/  IMAD.MOV.U32 R58, RZ, RZ, R41 ;  /* 0x000000ffff3a7224 */ /* 0x000fca00078e0029 */
[----:B------:R-:W5:Y:S01]  /*50d0*/  MUFU.EX2 R17, R32 ;  /* 0x0000002000117308 */ /* 0x000f620000000800 */
[----:B--2---:R-:W-:Y:S01]  /*50e0*/  FADD.FTZ R21, R16, R28 ;  /* 0x0000001c10157221 */ /* 0x004fe20000010000 */
[----:B------:R-:W-:Y:S06]  /*50f0*/  HMMA.16816.F32.BF16 R40, R8, R22, R24 ;  /* 0x000000160828723c */ /* 0x000fec0000041818 */
[----:B------:R-:W2:Y:S01]  /*5100*/  MUFU.EX2 R19, R39 ;  /* 0x0000002700137308 */ /* 0x000ea20000000800 */
[C---:B------:R-:W-:Y:S01]  /*5110*/  FADD.FTZ R22, R0.reuse, R7 ;  /* 0x0000000700167221 */ /* 0x040fe20000010000 */
[----:B------:R-:W-:Y:S01]  /*5120*/  F2FP.BF16.PACK_AB R7, R0, R2 ;  /* 0x000000020007723e */ /* 0x000fe200000010ff */
[----:B---3--:R-:W-:-:S02]  /*5130*/  FADD.FTZ R2, R3, R21 ;  /* 0x0000001503027221 */ /* 0x008fc40000010000 */
[----:B-1----:R-:W-:Y:S02]  /*5140*/  FADD.FTZ R0, R18, R22 ;  /* 0x0000001612007221 */ /* 0x002fe40000010000 */
[----:B------:R-:W-:Y:S02]  /*5150*/  IMAD.MOV.U32 R95, RZ, RZ, R84 ;  /* 0x000000ffff5f7224 */ /* 0x000fe400078e0054 */
[----:B----4-:R-:W-:Y:S02]  /*5160*/  FADD.FTZ R2, R20, R2 ;  /* 0x0000000214027221 */ /* 0x010fe40000010000 */
[----:B------:R-:W-:Y:S02]  /*5170*/  IMAD.MOV.U32 R84, RZ, RZ, R87 ;  /* 0x000000ffff547224 */ /* 0x000fe400078e0057 */
[----:B------:R-:W-:Y:S01]  /*5180*/  IMAD.MOV.U32 R102, RZ, RZ, R128 ;  /* 0x000000ffff667224 */ /* 0x000fe200078e0080 */
[----:B------:R-:W-:Y:S01]  /*5190*/  F2FP.BF16.PACK_AB R128, R3, R16 ;  /* 0x000000100380723e */ /* 0x000fe200000010ff */
[----:B------:R-:W-:Y:S01]  /*51a0*/  IMAD.MOV.U32 R87, RZ, RZ, R59 ;  /* 0x000000ffff577224 */ /* 0x000fe200078e003b */
[----:B------:R-:W-:Y:S01]  /*51b0*/  MOV R59, R79 ;  /* 0x0000004f003b7202 */ /* 0x000fe20000000f00 */
[----:B------:R-:W-:Y:S01]  /*51c0*/  IMAD.MOV.U32 R104, RZ, RZ, R129 ;  /* 0x000000ffff687224 */ /* 0x000fe200078e0081 */
[C---:B-----5:R-:W-:Y:S01]  /*51d0*/  F2FP.BF16.PACK_AB R129, R17.reuse, R18 ;  /* 0x000000121181723e */ /* 0x060fe200000010ff */
[----:B------:R-:W-:-:S02]  /*51e0*/  FADD.FTZ R3, R17, R0 ;  /* 0x0000000011037221 */ /* 0x000fc40000010000 */
[----:B------:R-:W-:Y:S01]  /*51f0*/  IMAD.MOV.U32 R79, RZ, RZ, R130 ;  /* 0x000000ffff4f7224 */ /* 0x000fe200078e0082 */
[C---:B--2---:R-:W-:Y:S01]  /*5200*/  F2FP.BF16.PACK_AB R130, R19.reuse, R20 ;  /* 0x000000141382723e */ /* 0x044fe200000010ff */
[----:B------:R-:W-:Y:S02]  /*5210*/  FADD.FTZ R0, R19, R2 ;  /* 0x0000000213007221 */ /* 0x000fe40000010000 */
[----:B------:R-:W1:Y:S01]  /*5220*/  LDSM.16.MT88.4 R16, [R108+0x6000] ;  /* 0x006000006c10783b */ /* 0x000e620000004200 */
[----:B------:R-:W2:Y:S03]  /*5230*/  MUFU.EX2 R2, R35 ;  /* 0x0000002300027308 */ /* 0x000ea60000000800 */
[----:B------:R3:W-:Y:S01]  /*5240*/  STL [R1+0x7c], R0 ;  /* 0x00007c0001007387 */ /* 0x0007e20000100800 */
[----:B------:R-:W-:Y:S02]  /*5250*/  IMAD.MOV.U32 R94, RZ, RZ, R86 ;  /* 0x000000ffff5e7224 */ /* 0x000fe400078e0056 */
[----:B------:R-:W-:-:S02]  /*5260*/  IMAD.MOV.U32 R86, RZ, RZ, R58 ;  /* 0x000000ffff567224 */ /* 0x000fc400078e003a */
[----:B------:R-:W-:Y:S02]  /*5270*/  IMAD.MOV.U32 R58, RZ, RZ, R78 ;  /* 0x000000ffff3a7224 */ /* 0x000fe400078e004e */
[----:B------:R-:W-:Y:S02]  /*5280*/  IMAD.MOV.U32 R78, RZ, RZ, R131 ;  /* 0x000000ffff4e7224 */ /* 0x000fe400078e0083 */
[----:B--2---:R-:W-:Y:S01]  /*5290*/  FADD.FTZ R3, R2, R3 ;  /* 0x0000000302037221 */ /* 0x004fe20000010000 */
[----:B---3--:R-:W2:Y:S01]  /*52a0*/  MUFU.EX2 R0, R34 ;  /* 0x0000002200007308 */ /* 0x008ea20000000800 */
[----:B-1----:R-:W-:Y:S02]  /*52b0*/  HMMA.16816.F32.BF16 R20, R12, R16, RZ ;  /* 0x000000100c14723c */ /* 0x002fe400000418ff */
[C---:B--2---:R-:W-:Y:S01]  /*52c0*/  FADD.FTZ R3, R0.reuse, R3 ;  /* 0x0000000300037221 */ /* 0x044fe20000010000 */
[----:B------:R-:W-:Y:S01]  /*52d0*/  F2FP.BF16.PACK_AB R131, R0, R2 ;  /* 0x000000020083723e */ /* 0x000fe200000010ff */
[----:B------:R-:W-:-:S04]  /*52e0*/  IMAD.MOV.U32 R0, RZ, RZ, R108 ;  /* 0x000000ffff007224 */ /* 0x000fc800078e006c */
[----:B------:R-:W-:Y:S01]  /*52f0*/  HMMA.16816.F32.BF16 R12, R12, R18, RZ ;  /* 0x000000120c0c723c */ /* 0x000fe200000418ff */
[----:B------:R-:W1:Y:S01]  /*5300*/  LDSM.16.MT88.4 R16, [R0+0x6800] ;  /* 0x006800000010783b */ /* 0x000e620000004200 */
[----:B------:R-:W-:Y:S01]  /*5310*/  IMAD.MOV.U32 R88, RZ, RZ, R102 ;  /* 0x000000ffff587224 */ /* 0x000fe200078e0066 */
[----:B------:R-:W-:Y:S11]  /*5320*/  MOV R91, R104 ;  /* 0x00000068005b7202 */ /* 0x000ff60000000f00 */
[----:B------:R-:W-:Y:S02]  /*5330*/  @!UPT UIADD3 URZ, URZ, URZ, URZ ;  /* 0x0000003f3f3ff290 */ /* 0x000fe4000fffe03f */
[C---:B-1----:R-:W-:Y:S08]  /*5340*/  HMMA.16816.F32.BF16 R20, R8.reuse, R16, R20 ;  /* 0x000000100814723c */ /* 0x042ff00000041814 */
[----:B------:R-:W-:Y:S01]  /*5350*/  HMMA.16816.F32.BF16 R12, R8, R18, R12 ;  /* 0x00000012080c723c */ /* 0x000fe2000004180c */
[----:B------:R-:W1:Y:S07]  /*5360*/  LDSM.16.MT88.4 R8, [R248+0x1000] ;  /* 0x00100000f808783b */ /* 0x000e6e0000004200 */
[C---:B-1----:R-:W-:Y:S08]  /*5370*/  HMMA.16816.F32.BF16 R136, R4.reuse, R8, R136 ;  /* 0x000000080488723c */ /* 0x042ff00000041888 */
[----:B------:R-:W-:Y:S01]  /*5380*/  HMMA.16816.F32.BF16 R16, R4, R10, R88 ;  /* 0x0000000a0410723c */ /* 0x000fe20000041858 */
[----:B------:R-:W1:Y:S01]  /*5390*/  LDSM.16.MT88.4 R8, [R252+0x1000] ;  /* 0x00100000fc08783b */ /* 0x000e620000004200 */
[----:B------:R-:W-:-:S02]  /*53a0*/  IMAD.MOV.U32 R92, RZ, RZ, R105 ;  /* 0x000000ffff5c7224 */ /* 0x000fc400078e0069 */
[----:B------:R-:W-:-:S04]  /*53b0*/  IMAD.MOV.U32 R93, RZ, RZ, R107 ;  /* 0x000000ffff5d7224 */ /* 0x000fc800078e006b */
        /* <DEDUP_REMOVED lines=21> */
[----:B------:R2:W-:Y:S04]  /*5510*/  STL [R1+0x80], R3 ;  /* 0x0000800301007387 */ /* 0x0005e80000100800 */
[----:B------:R-:W-:Y:S01]  /*5520*/  LDSM.16.MT88.4 R164, [R0+0x1800] ;  /* 0x0018000000a4783b */ /* 0x000fe20000004200 */
[C---:B-1----:R-:W-:Y:S08]  /*5530*/  HMMA.16816.F32.BF16 R84, R4.reuse, R8, R180 ;  /* 0x000000080454723c */ /* 0x042ff000000418b4 */
[----:B------:R-:W-:Y:S01]  /*5540*/  HMMA.16816.F32.BF16 R88, R4, R10, R140 ;  /* 0x0000000a0458723c */ /* 0x000fe2000004188c */
[----:B------:R-:W1:Y:S01]  /*5550*/  LDSM.16.MT88.4 R8, [R252+0x5000] ;  /* 0x00500000fc08783b */ /* 0x000e620000004200 */
[----:B--2---:R-:W-:-:S03]  /*5560*/  IMAD.MOV.U32 R3, RZ, RZ, c[0x0][0x2c4] ;  /* 0x0000b100ff037624 */ /* 0x004fc600078e00ff */
[----:B------:R-:W-:Y:S03]  /*5570*/  LDSM.16.MT88.4 R140, [R248+0x1800] ;  /* 0x00180000f88c783b */ /* 0x000fe60000004200 */
[C---:B-1----:R-:W-:Y:S08]  /*5580*/  HMMA.16816.F32.BF16 R92, R4.reuse, R8, R156 ;  /* 0x00000008045c723c */ /* 0x042ff0000004189c */
[----:B------:R-:W-:Y:S01]  /*5590*/  HMMA.16816.F32.BF16 R96, R4, R10, R124 ;  /* 0x0000000a0460723c */ /* 0x000fe2000004187c */
[----:B------:R-:W1:Y:S01]  /*55a0*/  LDSM.16.MT88.4 R8, [R251+0x5000] ;  /* 0x00500000fb08783b */ /* 0x000e620000004200 */
[----:B------:R-:W-:-:S03]  /*55b0*/  ISETP.NE.AND P2, PT, R3, 0x1, PT ;  /* 0x000000010300780c */ /* 0x000fc60003f45270 */
[----:B------:R-:W-:Y:S03]  /*55c0*/  LDSM.16.MT88.4 R156, [R251+0x1800] ;  /* 0x00180000fb9c783b */ /* 0x000fe60000004200 */
[C---:B-1----:R-:W-:Y:S08]  /*55d0*/  HMMA.16816.F32.BF16 R100, R4.reuse, R8, R148 ;  /* 0x000000080464723c */ /* 0x042ff00000041894 */
[----:B------:R-:W-:Y:S01]  /*55e0*/  HMMA.16816.F32.BF16 R104, R4, R10, R116 ;  /* 0x0000000a0468723c */ /* 0x000fe20000041874 */
[----:B------:R-:W1:Y:S01]  /*55f0*/  LDSM.16.MT88.4 R8, [R0+0x5000] ;  /* 0x005000000008783b */ /* 0x000e620000004200 */
[----:B------:R-:W-:-:S03]  /*5600*/  @P2 IMAD.HI.U32 R2, R135, c[0x0][0x2c8], RZ ;  /* 0x0000b20087022a27 */ /* 0x000fc600078e00ff */
[----:B------:R-:W-:Y:S03]  /*5610*/  LDSM.16.MT88.4 R148, [R252+0x1800] ;  /* 0x00180000fc94783b */ /* 0x000fe60000004200 */
[C---:B-1----:R-:W-:Y:S08]  /*5620*/  HMMA.16816.F32.BF16 R108, R4.reuse, R8, R120 ;  /* 0x00000008046c723c */ /* 0x042ff00000041878 */
[C---:B------:R-:W-:Y:S01]  /*5630*/  HMMA.16816.F32.BF16 R112, R4.reuse, R10, R112 ;  /* 0x0000000a0470723c */ /* 0x040fe20000041870 */
[----:B------:R-:W1:Y:S07]  /*5640*/  LDSM.16.MT88.4 R8, [R248+0x7000] ;  /* 0x00700000f808783b */ /* 0x000e6e0000004200 */
[C---:B-1----:R-:W-:Y:S08]  /*5650*/  HMMA.16816.F32.BF16 R184, R4.reuse, R8, R184 ;  /* 0x0000000804b8723c */ /* 0x042ff000000418b8 */
[C---:B------:R-:W-:Y:S01]  /*5660*/  HMMA.16816.F32.BF16 R168, R4.reuse, R10, R168 ;  /* 0x0000000a04a8723c */ /* 0x040fe200000418a8 */
[----:B------:R-:W1:Y:S07]  /*5670*/  LDSM.16.MT88.4 R8, [R252+0x7000] ;  /* 0x00700000fc08783b */ /* 0x000e6e0000004200 */
[C---:B-1----:R-:W-:Y:S01]  /*5680*/  HMMA.16816.F32.BF16 R120, R4.reuse, R8, R80 ;  /* 0x000000080478723c */ /* 0x042fe20000041850 */
[----:B------:R-:W-:Y:S07]  /*5690*/  LDSM.16.MT88.4 R80, [R252+0x5800] ;  /* 0x00580000fc50783b */ /* 0x000fee0000004200 */
[C---:B------:R-:W-:Y:S01]  /*56a0*/  HMMA.16816.F32.BF16 R116, R4.reuse, R10, R64 ;  /* 0x0000000a0474723c */ /* 0x040fe20000041840 */
[----:B------:R-:W1:Y:S04]  /*56b0*/  LDSM.16.MT88.4 R8, [R251+0x7000] ;  /* 0x00700000fb08783b */ /* 0x000e680000004200 */
[----:B------:R-:W-:Y:S03]  /*56c0*/  LDSM.16.MT88.4 R64, [R0+0x3800] ;  /* 0x003800000040783b */ /* 0x000fe60000004200 */
[C---:B-1----:R-:W-:Y:S01]  /*56d0*/  HMMA.16816.F32.BF16 R124, R4.reuse, R10, R40 ;  /* 0x0000000a047c723c */ /* 0x042fe20000041828 */
[----:B------:R-:W1:Y:S07]  /*56e0*/  LDSM.16.MT88.4 R40, [R248+0x3800] ;  /* 0x00380000f828783b */ /* 0x000e6e0000004200 */
[----:B------:R-:W-:Y:S01]  /*56f0*/  HMMA.16816.F32.BF16 R180, R4, R8, R48 ;  /* 0x0000000804b4723c */ /* 0x000fe20000041830 */
[----:B------:R-:W2:Y:S04]  /*5700*/  LDSM.16.MT88.4 R48, [R252+0x3800] ;  /* 0x00380000fc30783b */ /* 0x000ea80000004200 */
[----:B------:R-:W-:Y:S03]  /*5710*/  LDSM.16.MT88.4 R8, [R0+0x7000] ;  /* 0x007000000008783b */ /* 0x000fe60000004200 */
[C---:B-1----:R-:W-:Y:S08]  /*5720*/  HMMA.16816.F32.BF16 R36, R128.reuse, R40, R36 ;  /* 0x000000288024723c */ /* 0x042ff00000041824 */
[C---:B------:R-:W-:Y:S08]  /*5730*/  HMMA.16816.F32.BF16 R40, R128.reuse, R42, R44 ;  /* 0x0000002a8028723c */ /* 0x040ff0000004182c */
[C---:B--2---:R-:W-:Y:S08]  /*5740*/  HMMA.16816.F32.BF16 R44, R128.reuse, R48, R52 ;  /* 0x00000030802c723c */ /* 0x044ff00000041834 */
[C---:B------:R-:W-:Y:S01]  /*5750*/  HMMA.16816.F32.BF16 R48, R128.reuse, R50, R56 ;  /* 0x000000328030723c */ /* 0x040fe20000041838 */
[----:B------:R-:W1:Y:S07]  /*5760*/  LDSM.16.MT88.4 R56, [R251+0x3800] ;  /* 0x00380000fb38783b */ /* 0x000e6e0000004200 */
        /* <DEDUP_REMOVED lines=9> */
[C---:B--2---:R-:W-:Y:S08]  /*5800*/  HMMA.16816.F32.BF16 R92, R128.reuse, R96, R108 ;  /* 0x00000060805c723c */ /* 0x044ff0000004186c */
[C---:B------:R-:W-:Y:S01]  /*5810*/  HMMA.16816.F32.BF16 R96, R128.reuse, R98, R112 ;  /* 0x000000628060723c */ /* 0x040fe20000041870 */
[----:B------:R-:W1:Y:S07]  /*5820*/  LDSM.16.MT88.4 R112, [R252+0x7800] ;  /* 0x00780000fc70783b */ /* 0x000e6e0000004200 */
[----:B------:R-:W-:Y:S01]  /*5830*/  HMMA.16816.F32.BF16 R72, R128, R74, R88 ;  /* 0x0000004a8048723c */ /* 0x000fe20000041858 */
[----:B------:R-:W2:Y:S07]  /*5840*/  LDSM.16.MT88.4 R88, [R251+0x5800] ;  /* 0x00580000fb58783b */ /* 0x000eae0000004200 */
[C---:B------:R-:W-:Y:S08]  /*5850*/  HMMA.16816.F32.BF16 R20, R4.reuse, R8, R20 ;  /* 0x000000080414723c */ /* 0x040ff00000041814 */
[----:B------:R-:W-:Y:S01]  /*5860*/  HMMA.16816.F32.BF16 R12, R4, R10, R12 ;  /* 0x0000000a040c723c */ /* 0x000fe2000004180c */
[----:B------:R3:W-:Y:S07]  /*5870*/  LDSM.16.MT88.4 R4, [R0+0x7800] ;  /* 0x007800000004783b */ /* 0x0007ee0000004200 */
[----:B-1----:R-:W-:Y:S01]  /*5880*/  HMMA.16816.F32.BF16 R108, R128, R112, R120 ;  /* 0x00000070806c723c */ /* 0x002fe20000041878 */
[----:B------:R-:W1:Y:S01]  /*5890*/  LDSM.16.MT88.4 R120, [R251+0x7800] ;  /* 0x00780000fb78783b */ /* 0x000e620000004200 */
[----:B---3--:R-:W-:-:S06]  /*58a0*/  IMAD.MOV.U32 R0, RZ, RZ, R135 ;  /* 0x000000ffff007224 */ /* 0x008fcc00078e0087 */
[----:B--2---:R-:W-:Y:S01]  /*58b0*/  HMMA.16816.F32.BF16 R84, R128, R88, R100 ;  /* 0x000000588054723c */ /* 0x004fe20000041864 */
[----:B------:R-:W-:Y:S01]  /*58c0*/  @P2 SHF.R.U32.HI R0, RZ, c[0x0][0x2cc], R2 ;  /* 0x0000b300ff002a19 */ /* 0x000fe20000011602 */
[----:B------:R-:W-:-:S06]  /*58d0*/  IMAD.MOV.U32 R2, RZ, RZ, c[0x0][0x168] ;  /* 0x00005a00ff027624 */ /* 0x000fcc00078e00ff */
[----:B------:R-:W-:Y:S01]  /*58e0*/  HMMA.16816.F32.BF16 R88, R128, R90, R104 ;  /* 0x0000005a8058723c */ /* 0x000fe20000041868 */
[----:B------:R-:W2:Y:S01]  /*58f0*/  LDSM.16.MT88.4 R104, [R248+0x7800] ;  /* 0x00780000f868783b */ /* 0x000ea20000004200 */
[----:B------:R-:W-:-:S04]  /*5900*/  IADD3 R0, R0, c[0x0][0x1d0], -R2 ;  /* 0x0000740000007a10 */ /* 0x000fc80007ffe802 */
[----:B------:R-:W-:-:S04]  /*5910*/  SHF.R.S32.HI R2, RZ, 0x1f, R0 ;  /* 0x0000001fff027819 */ /* 0x000fc80000011400 */
[----:B------:R-:W-:Y:S01]  /*5920*/  LEA.HI R0, R2, R0, RZ, 0x6 ;  /* 0x0000000002007211 */ /* 0x000fe200078f30ff */
[----:B------:R-:W-:Y:S03]  /*5930*/  HMMA.16816.F32.BF16 R112, R128, R114, R116 ;  /* 0x000000728070723c */ /* 0x000fe60000041874 */
[----:B------:R-:W-:-:S04]  /*5940*/  SHF.R.S32.HI R0, RZ, 0x6, R0 ;  /* 0x00000006ff007819 */ /* 0x000fc80000011400 */
[----:B------:R-:W-:Y:S01]  /*5950*/  IMNMX R0, RZ, R0, !PT ;  /* 0x00000000ff007217 */ /* 0x000fe20007800200 */
[C---:B-1----:R-:W-:Y:S08]  /*5960*/  HMMA.16816.F32.BF16 R116, R128.reuse, R120, R180 ;  /* 0x000000788074723c */ /* 0x042ff000000418b4 */
[C---:B------:R-:W-:Y:S08]  /*5970*/  HMMA.16816.F32.BF16 R120, R128.reuse, R122, R124 ;  /* 0x0000007a8078723c */ /* 0x040ff0000004187c */
[----:B------:R-:W-:Y:S07]  /*5980*/  HMMA.16816.F32.BF16 R124, R128, R4, R20 ;  /* 0x00000004807c723c */ /* 0x000fee0000041814 */
[----:B------:R-:W-:-:S05]  /*5990*/  IADD3 R4, R134, -0x2, RZ ;  /* 0xfffffffe86047810 */ /* 0x000fca0007ffe0ff */
[----:B------:R1:W-:Y:S04]  /*59a0*/  STL [R1+0x5c], R4 ;  /* 0x00005c0401007387 */ /* 0x0003e80000100800 */
[----:B------:R1:W-:Y:S01]  /*59b0*/  STL [R1+0x84], R0 ;  /* 0x0000840001007387 */ /* 0x0003e20000100800 */
[----:B------:R-:W-:Y:S01]  /*59c0*/  ISETP.GE.AND P0, PT, R4, R0, PT ;  /* 0x000000000400720c */ /* 0x000fe20003f06270 */
[C---:B------:R-:W-:Y:S08]  /*59d0*/  HMMA.16816.F32.BF16 R136, R128.reuse, R140, R136 ;  /* 0x0000008c8088723c */ /* 0x040ff00000041888 */
        /* <DEDUP_REMOVED lines=9> */
[----:B------:R-:W-:Y:S01]  /*5a70*/  HMMA.16816.F32.BF16 R128, R128, R6, R12 ;  /* 0x000000068080723c */ /* 0x000fe2000004180c */
[----:B------:R-:W-:Y:S01]  /*5a80*/  @!UPT UIADD3 URZ, URZ, URZ, URZ ;  /* 0x0000003f3f3ff290 */ /* 0x000fe2000fffe03f */
[----:B------:R-:W-:Y:S11]  /*5a90*/  @!P0 BRA `(.L_x_476) ;  /* 0x000043b000008947 */ /* 0x000ff60003800000 */
[----:B-1----:R-:W-:Y:S02]  /*5aa0*/  MOV R0, R4 ;  /* 0x0000000400007202 */ /* 0x002fe40000000f00 */
[----:B------:R-:W-:-:S02]  /*5ab0*/  MOV R134, R132 ;  /* 0x0000008400867202 */ /* 0x000fc40000000f00 */
[----:B------:R-:W-:Y:S01]  /*5ac0*/  MOV R3, R133 ;  /* 0x0000008500037202 */ /* 0x000fe20000000f00 */
[----:B------:R1:W-:Y:S06]  /*5ad0*/  STL [R1+0x60], R0 ;  /* 0x0000600001007387 */ /* 0x0003ec0000100800 */
.L_x_477:
[----:B------:R-:W2:Y:S01]  /*5ae0*/  LDL R2, [R1+0x60] ;  /* 0x0000600001027983 */ /* 0x000ea20000100800 */
[----:B------:R-:W-:Y:S04]  /*5af0*/  DEPBAR.LE SB0, 0x0 ;  /* 0x000080000000791a */ /* 0x000fe80000000000 */
[----:B------:R-:W3:Y:S01]  /*5b00*/  LDL.64 R16, [R1+0x70] ;  /* 0x0000700001107983 */ /* 0x000ee20000100a00 */
[----:B------:R-:W-:Y:S05]  /*5b10*/  WARPSYNC 0xffffffff ;  /* 0xffffffff00007948 */ /* 0x000fea0003800000 */
[----:B------:R-:W4:Y:S04]  /*5b20*/  LDL R13, [R1+0x78] ;  /* 0x00007800010d7983 */ /* 0x000f280000100800 */
[----:B------:R-:W-:Y:S06]  /*5b30*/  STL.64 [R1+0x138], R128 ;  /* 0x0001388001007387 */ /* 0x000fec0000100a00 */
[----:B-1----:R1:W-:Y:S04]  /*5b40*/  STL [R1+0x134], R130 ;  /* 0x0001348201007387 */ /* 0x0023e80000100800 */
[----:B------:R1:W-:Y:S04]  /*5b50*/  STL [R1+0x130], R131 ;  /* 0x0001308301007387 */ /* 0x0003e80000100800 */
[----:B------:R-:W4:Y:S04]  /*5b60*/  LDL R168, [R1+0x8] ;  /* 0x0000080001a87983 */ /* 0x000f280000100800 */
[----:B------:R-:W4:Y:S04]  /*5b70*/  LDL R180, [R1+0x44] ;  /* 0x0000440001b47983 */ /* 0x000f280000100800 */
[----:B------:R-:W4:Y:S04]  /*5b80*/  LDL R135, [R1+0x40] ;  /* 0x0000400001877983 */ /* 0x000f280000100800 */
[----:B------:R-:W-:Y:S08]  /*5b90*/  BAR.SYNC.DEFER_BLOCKING 0x0 ;  /* 0x0000000000007b1d */ /* 0x000ff00000010000 */
[----:B------:R-:W-:Y:S08]  /*5ba0*/  LDSM.16.M88.4 R24, [R249+0x1000] ;  /* 0x00100000f918783b */ /* 0x000ff00000000200 */
[----:B-1----:R-:W4:Y:S04]  /*5bb0*/  LDL R130, [R1+0x3c] ;  /* 0x00003c0001827983 */ /* 0x002f280000100800 */
[----:B------:R-:W4:Y:S01]  /*5bc0*/  LDL R131, [R1+0x58] ;  /* 0x0000580001837983 */ /* 0x000f220000100800 */
[C---:B--2---:R-:W-:Y:S11]  /*5bd0*/  ISETP.GE.AND P1, PT, R2.reuse, RZ, PT ;  /* 0x000000ff0200720c */ /* 0x044ff60003f26270 */
[----:B------:R-:W-:Y:S02]  /*5be0*/  @!UPT UIADD3 URZ, URZ, URZ, URZ ;  /* 0x0000003f3f3ff290 */ /* 0x000fe4000fffe03f */
[----:B------:R-:W-:Y:S01]  /*5bf0*/  @P1 SHF.R.S32.HI R0, RZ, 0x1f, R2 ;  /* 0x0000001fff001819 */ /* 0x000fe20000011402 */
[----:B------:R-:W-:Y:S01]  /*5c00*/  @P1 IMAD.WIDE.U32 R4, R2, c[0x0][0x208], RZ ;  /* 0x0000820002041a25 */ /* 0x000fe200078e00ff */
[----:B---3--:R-:W-:Y:S03]  /*5c10*/  @P1 IADD3 R10, P0, R16, 0x40, RZ ;  /* 0x00000040100a1810 */ /* 0x008fe60007f1e0ff */
[----:B------:R-:W-:Y:S01]  /*5c20*/  @P1 IMAD R0, R0, c[0x0][0x208], RZ ;  /* 0x0000820000001a24 */ /* 0x000fe200078e02ff */
[-C--:B----4-:R-:W-:Y:S01]  /*5c30*/  @P1 IADD3.X R9, RZ, R13.reuse, RZ, P0, !PT ;  /* 0x0000000dff091210 */ /* 0x090fe200007fe4ff */
[----:B------:R-:W-:Y:S02]  /*5c40*/  @P1 IMAD.MOV.U32 R6, RZ, RZ, c[0x0][0x20c] ;  /* 0x00008300ff061624 */ /* 0x000fe400078e00ff */
[----:B------:R-:W-:Y:S01]  /*5c50*/  @P1 IMAD R0, R2, c[0x0][0x20c], R0 ;  /* 0x0000830002001a24 */ /* 0x000fe200078e0200 */
[C---:B------:R-:W-:Y:S04]  /*5c60*/  @P1 SHF.L.U32 R2, R4.reuse, 0x6, RZ ;  /* 0x0000000604021819 */ /* 0x040fe800000006ff */
[----:B------:R-:W-:Y:S02]  /*5c70*/  @P1 IADD3 R0, R5, R0, RZ ;  /* 0x0000000005001210 */ /* 0x000fe40007ffe0ff */
[----:B------:R-:W-:Y:S01]  /*5c80*/  @P1 MOV R5, c[0x0][0x208] ;  /* 0x0000820000051a02 */ /* 0x000fe20000000f00 */
[----:B------:R-:W-:Y:S01]  /*5c90*/  LDSM.16.M88.4 R168, [R168] ;  /* 0x00000000a8a8783b */ /* 0x000fe20000000200 */
[----:B------:R-:W-:Y:S02]  /*5ca0*/  @P1 SHF.L.U64.HI R0, R4, 0x6, R0 ;  /* 0x0000000604001819 */ /* 0x000fe40000010200 */
[C---:B------:R-:W-:Y:S04]  /*5cb0*/  @P1 LEA R4, P0, R5.reuse, R2, 0x5 ;  /* 0x0000000205041211 */ /* 0x040fe800078028ff */
[----:B------:R-:W-:Y:S01]  /*5cc0*/  @P1 LEA.HI.X R5, R5, R0, R6, 0x5, P0 ;  /* 0x0000000005051211 */ /* 0x000fe200000f2c06 */
[----:B------:R-:W-:Y:S01]  /*5cd0*/  LDSM.16.M88.4 R180, [R180] ;  /* 0x00000000b4b4783b */ /* 0x000fe20000000200 */
[----:B------:R-:W-:Y:S04]  /*5ce0*/  @P1 IADD3 R6, P0, R2, R16, RZ ;  /* 0x0000001002061210 */ /* 0x000fe80007f1e0ff */
[-C--:B------:R-:W-:Y:S02]  /*5cf0*/  @P1 IADD3.X R8, R0, R13.reuse, RZ, P0, !PT ;  /* 0x0000000d00081210 */ /* 0x080fe400007fe4ff */
[----:B------:R-:W-:Y:S01]  /*5d00*/  @P1 IADD3 R7, P0, R2, R10, RZ ;  /* 0x0000000a02071210 */ /* 0x000fe20007f1e0ff */
[----:B------:R-:W-:Y:S04]  /*5d10*/  LDSM.16.M88.4 R184, [R135] ;  /* 0x0000000087b8783b */ /* 0x000fe80000000200 */
[----:B------:R-:W-:Y:S01]  /*5d20*/  @P1 IMAD.X R11, R0, 0x1, R9, P0 ;  /* 0x00000001000b1824 */ /* 0x000fe200000e0609 */
[C---:B------:R-:W-:Y:S04]  /*5d30*/  @P1 LEA R132, P0, R6.reuse, c[0x0][0x1f8], 0x1 ;  /* 0x00007e0006841a11 */ /* 0x040fe800078008ff */
[----:B------:R-:W-:Y:S02]  /*5d40*/  @P1 LEA.HI.X R133, R6, c[0x0][0x1fc], R8, 0x1, P0 ;  /* 0x00007f0006851a11 */ /* 0x000fe400000f0c08 */
[C---:B------:R-:W-:Y:S04]  /*5d50*/  @P1 LEA R28, P0, R7.reuse, c[0x0][0x1f8], 0x1 ;  /* 0x00007e00071c1a11 */ /* 0x040fe800078008ff */
[----:B------:R-:W-:Y:S02]  /*5d60*/  @P1 LEA.HI.X R29, R7, c[0x0][0x1fc], R11, 0x1, P0 ;  /* 0x00007f00071d1a11 */ /* 0x000fe400000f0c0b */
[----:B------:R-:W-:Y:S04]  /*5d70*/  @P1 IADD3 R8, P0, R16, 0x80, RZ ;  /* 0x0000008010081810 */ /* 0x000fe80007f1e0ff */
[----:B------:R-:W-:Y:S02]  /*5d80*/  @P1 IADD3.X R7, RZ, R13, RZ, P0, !PT ;  /* 0x0000000dff071210 */ /* 0x000fe400007fe4ff */
[----:B------:R-:W-:Y:S04]  /*5d90*/  @P1 IADD3 R6, P0, R2, R8, RZ ;  /* 0x0000000802061210 */ /* 0x000fe80007f1e0ff */
[----:B------:R-:W-:Y:S01]  /*5da0*/  @P1 IADD3.X R11, R0, R7, RZ, P0, !PT ;  /* 0x00000007000b1210 */ /* 0x000fe200007fe4ff */
[----:B------:R1:W-:Y:S01]  /*5db0*/  LDSM.16.M88.4 R188, [R130] ;  /* 0x0000000082bc783b */ /* 0x0003e20000000200 */
[C---:B------:R-:W-:Y:S04]  /*5dc0*/  @P1 LEA R14, P0, R6.reuse, c[0x0][0x1f8], 0x1 ;  /* 0x00007e00060e1a11 */ /* 0x040fe800078008ff */
[----:B------:R-:W-:Y:S02]  /*5dd0*/  @P1 LEA.HI.X R15, R6, c[0x0][0x1fc], R11, 0x1, P0 ;  /* 0x00007f00060f1a11 */ /* 0x000fe400000f0c0b */
[----:B------:R-:W-:Y:S04]  /*5de0*/  @P1 IADD3 R6, P0, R16, 0xc0, RZ ;  /* 0x000000c010061810 */ /* 0x000fe80007f1e0ff */
[----:B------:R-:W-:Y:S02]  /*5df0*/  @P1 IADD3.X R12, RZ, R13, RZ, P0, !PT ;  /* 0x0000000dff0c1210 */ /* 0x000fe400007fe4ff */
[----:B------:R-:W-:Y:S05]  /*5e00*/  @P1 IADD3 R2, P0, R2, R6, RZ ;  /* 0x0000000602021210 */ /* 0x000fea0007f1e0ff */
[----:B------:R-:W-:Y:S01]  /*5e10*/  @P1 IMAD.X R0, R0, 0x1, R12, P0 ;  /* 0x0000000100001824 */ /* 0x000fe200000e060c */
[C---:B------:R-:W-:Y:S04]  /*5e20*/  @P1 LEA R22, P0, R2.reuse, c[0x0][0x1f8], 0x1 ;  /* 0x00007e0002161a11 */ /* 0x040fe800078008ff */
[----:B------:R-:W-:Y:S01]  /*5e30*/  @P1 LEA.HI.X R23, R2, c[0x0][0x1fc], R0, 0x1, P0 ;  /* 0x00007f0002171a11 */ /* 0x000fe200000f0c00 */
[----:B-1----:R-:W2:Y:S01]  /*5e40*/  LDL R130, [R1+0x38] ;  /* 0x0000380001827983 */ /* 0x002ea20000100800 */
[C---:B------:R-:W-:Y:S04]  /*5e50*/  @P1 IADD3 R2, P0, R4.reuse, R10, RZ ;  /* 0x0000000a04021210 */ /* 0x040fe80007f1e0ff */
[C---:B------:R-:W-:Y:S02]  /*5e60*/  @P1 IADD3.X R21, R5.reuse, R9, RZ, P0, !PT ;  /* 0x0000000905151210 */ /* 0x040fe400007fe4ff */
[C---:B------:R-:W-:Y:S02]  /*5e70*/  @P1 IADD3 R0, P0, R4.reuse, R8, RZ ;  /* 0x0000000804001210 */ /* 0x040fe40007f1e0ff */
[----:B------:R-:W1:Y:S02]  /*5e80*/  LDSM.16.M88.4 R8, [R249] ;  /* 0x00000000f908783b */ /* 0x000e640000000200 */
[C---:B------:R-:W-:Y:S02]  /*5e90*/  @P1 IADD3.X R7, R5.reuse, R7, RZ, P0, !PT ;  /* 0x0000000705071210 */ /* 0x040fe400007fe4ff */
[C---:B------:R-:W-:Y:S04]  /*5ea0*/  @P1 IADD3 R6, P0, R4.reuse, R6, RZ ;  /* 0x0000000604061210 */ /* 0x040fe80007f1e0ff */
[C---:B------:R-:W-:Y:S02]  /*5eb0*/  @P1 IADD3.X R32, R5.reuse, R12, RZ, P0, !PT ;  /* 0x0000000c05201210 */ /* 0x040fe400007fe4ff */
[----:B------:R-:W-:Y:S02]  /*5ec0*/  @P1 IADD3 R4, P0, R4, R16, RZ ;  /* 0x0000001004041210 */ /* 0x000fe40007f1e0ff */
[----:B------:R-:W3:Y:S03]  /*5ed0*/  LDSM.16.M88.4 R16, [R249+0x800] ;  /* 0x00080000f910783b */ /* 0x000ee60000000200 */
[----:B------:R-:W-:Y:S01]  /*5ee0*/  @P1 IMAD.X R5, R5, 0x1, R13, P0 ;  /* 0x0000000105051824 */ /* 0x000fe200000e060d */
[C---:B------:R-:W-:Y:S04]  /*5ef0*/  @P1 LEA R12, P0, R4.reuse, c[0x0][0x1f8], 0x1 ;  /* 0x00007e00040c1a11 */ /* 0x040fe800078008ff */
[----:B------:R-:W-:Y:S02]  /*5f00*/  @P1 LEA.HI.X R13, R4, c[0x0][0x1fc], R5, 0x1, P0 ;  /* 0x00007f00040d1a11 */ /* 0x000fe400000f0c05 */
[C---:B------:R-:W-:Y:S04]  /*5f10*/  @P1 LEA R20, P0, R2.reuse, c[0x0][0x1f8], 0x1 ;  /* 0x00007e0002141a11 */ /* 0x040fe800078008ff */
[----:B------:R-:W-:Y:S02]  /*5f20*/  @P1 LEA.HI.X R21, R2, c[0x0][0x1fc], R21, 0x1, P0 ;  /* 0x00007f0002151a11 */ /* 0x000fe400000f0c15 */
[C---:B------:R-:W-:Y:S01]  /*5f30*/  @P1 LEA R30, P0, R0.reuse, c[0x0][0x1f8], 0x1 ;  /* 0x00007e00001e1a11 */ /* 0x040fe200078008ff */
[----:B------:R-:W4:Y:S03]  /*5f40*/  LDL R2, [R1+0x2c] ;  /* 0x00002c0001027983 */ /* 0x000f260000100800 */
[----:B------:R-:W-:Y:S02]  /*5f50*/  @P1 LEA.HI.X R31, R0, c[0x0][0x1fc], R7, 0x1, P0 ;  /* 0x00007f00001f1a11 */ /* 0x000fe400000f0c07 */
[----:B------:R-:W2:Y:S01]  /*5f60*/  LDL R0, [R1] ;  /* 0x0000000001007983 */ /* 0x000ea20000100800 */
[C---:B------:R-:W-:Y:S04]  /*5f70*/  @P1 LEA R128, P0, R6.reuse, c[0x0][0x1f8], 0x1 ;  /* 0x00007e0006801a11 */ /* 0x040fe800078008ff */
[----:B------:R-:W-:Y:S02]  /*5f80*/  @P1 LEA.HI.X R129, R6, c[0x0][0x1fc], R32, 0x1, P0 ;  /* 0x00007f0006811a11 */ /* 0x000fe400000f0c20 */
[C---:B-1---5:R-:W-:Y:S01]  /*5f90*/  HMMA.16816.F32.BF16 R4, R172.reuse, R8, RZ ;  /* 0x00000008ac04723c */ /* 0x062fe200000418ff */
[----:B------:R-:W1:Y:S07]  /*5fa0*/  LDSM.16.M88.4 R32, [R249+0x1800] ;  /* 0x00180000f920783b */ /* 0x000e6e0000000200 */
[C---:B------:R-:W-:Y:S01]  /*5fb0*/  HMMA.16816.F32.BF16 R8, R172.reuse, R10, RZ ;  /* 0x0000000aac08723c */ /* 0x040fe200000418ff */
[----:B------:R-:W-:Y:S01]  /*5fc0*/  @!PT LDS RZ, [RZ] ;  /* 0x00000000fffff984 */ /* 0x000fe20000000800 */
[----:B------:R-:W-:Y:S01]  /*5fd0*/  @!PT LDS RZ, [RZ] ;  /* 0x00000000fffff984 */ /* 0x000fe20000000800 */
[----:B------:R-:W-:Y:S01]  /*5fe0*/  @!PT LDS RZ, [RZ] ;  /* 0x00000000fffff984 */ /* 0x000fe20000000800 */
[----:B------:R1:W-:Y:S08]  /*5ff0*/  @P1 LDGSTS.E.BYPASS.LTC128B.128 [R131+0x100], [R132.64], !P6 ;  /* 0x0010000084831fae */ /* 0x0003f0000f101d46 */
[----:B------:R1:W-:Y:S08]  /*6000*/  @P1 LDGSTS.E.BYPASS.LTC128B.128 [R131+0x2100], [R28.64], !P5 ;  /* 0x021000001c831fae */ /* 0x0003f0000e901d46 */
[----:B------:R3:W-:Y:S08]  /*6010*/  @P1 LDGSTS.E.BYPASS.LTC128B.128 [R131+0x4100], [R14.64], !P4 ;  /* 0x041000000e831fae */ /* 0x0007f0000e101d46 */
[----:B------:R1:W-:Y:S08]  /*6020*/  @P1 LDGSTS.E.BYPASS.LTC128B.128 [R131+0x6100], [R22.64], !P3 ;  /* 0x0610000016831fae */ /* 0x0003f0000d901d46 */
[----:B------:R3:W-:Y:S08]  /*6030*/  @P1 LDGSTS.E.BYPASS.LTC128B.128 [R131+0x1100], [R12.64], !P6 ;  /* 0x011000000c831fae */ /* 0x0007f0000f101d46 */
[----:B------:R1:W-:Y:S08]  /*6040*/  @P1 LDGSTS.E.BYPASS.LTC128B.128 [R131+0x3100], [R20.64], !P5 ;  /* 0x0310000014831fae */ /* 0x0003f0000e901d46 */
[----:B------:R1:W-:Y:S08]  /*6050*/  @P1 LDGSTS.E.BYPASS.LTC128B.128 [R131+0x5100], [R30.64], !P4 ;  /* 0x051000001e831fae */ /* 0x0003f0000e101d46 */
[----:B------:R1:W-:Y:S01]  /*6060*/  @P1 LDGSTS.E.BYPASS.LTC128B.128 [R131+0x7100], [R128.64], !P3 ;  /* 0x0710000080831fae */ /* 0x0003e2000d901d46 */
[C---:B---3--:R-:W-:Y:S07]  /*6070*/  HMMA.16816.F32.BF16 R12, R172.reuse, R16, RZ ;  /* 0x00000010ac0c723c */ /* 0x048fee00000418ff */
[----:B------:R-:W0:Y:S01]  /*6080*/  LDGDEPBAR ;  /* 0x00000000000079af */ /* 0x000e220000000000 */
[C---:B------:R-:W-:Y:S08]  /*6090*/  HMMA.16816.F32.BF16 R16, R172.reuse, R18, RZ ;  /* 0x00000012ac10723c */ /* 0x040ff000000418ff */
[C---:B-1----:R-:W-:Y:S08]  /*60a0*/  HMMA.16816.F32.BF16 R20, R172.reuse, R24, RZ ;  /* 0x00000018ac14723c */ /* 0x042ff000000418ff */
[C---:B------:R-:W-:Y:S01]  /*60b0*/  HMMA.16816.F32.BF16 R24, R172.reuse, R26, RZ ;  /* 0x0000001aac18723c */ /* 0x040fe200000418ff */
[----:B------:R-:W3:Y:S04]  /*60c0*/  LDL R129, [R1+0x34] ;  /* 0x0000340001817983 */ /* 0x000ee80000100800 */
[----:B------:R-:W3:Y:S03]  /*60d0*/  LDL R128, [R1+0x30] ;  /* 0x0000300001807983 */ /* 0x000ee60000100800 */
[C---:B------:R-:W-:Y:S01]  /*60e0*/  HMMA.16816.F32.BF16 R28, R172.reuse, R32, RZ ;  /* 0x00000020ac1c723c */ /* 0x040fe200000418ff */
[----:B------:R-:W-:Y:S04]  /*60f0*/  STL [R1+0x100], R172 ;  /* 0x000100ac01007387 */ /* 0x000fe80000100800 */
[----:B------:R-:W-:Y:S03]  /*6100*/  STL [R1+0xfc], R173 ;  /* 0x0000fcad01007387 */ /* 0x000fe60000100800 */
[----:B------:R-:W-:Y:S01]  /*6110*/  HMMA.16816.F32.BF16 R32, R172, R34, RZ ;  /* 0x00000022ac20723c */ /* 0x000fe200000418ff */
[----:B------:R-:W-:Y:S04]  /*6120*/  STL [R1+0xf8], R174 ;  /* 0x0000f8ae01007387 */ /* 0x000fe80000100800 */
[----:B------:R-:W-:Y:S03]  /*6130*/  STL [R1+0xf4], R175 ;  /* 0x0000f4af01007387 */ /* 0x000fe60000100800 */
[C---:B------:R-:W-:Y:S01]  /*6140*/  HMMA.16816.F32.BF16 R4, R176.reuse, R168, R4 ;  /* 0x000000a8b004723c */ /* 0x040fe20000041804 */
[----:B------:R-:W-:Y:S04]  /*6150*/  STL [R1+0x110], R176 ;  /* 0x000110b001007387 */ /* 0x000fe80000100800 */
[----:B------:R-:W-:Y:S03]  /*6160*/  STL [R1+0x10c], R177 ;  /* 0x00010cb101007387 */ /* 0x000fe60000100800 */
[C---:B------:R-:W-:Y:S01]  /*6170*/  HMMA.16816.F32.BF16 R8, R176.reuse, R170, R8 ;  /* 0x000000aab008723c */ /* 0x040fe20000041808 */
[----:B------:R1:W-:Y:S04]  /*6180*/  STL [R1+0x108], R178 ;  /* 0x000108b201007387 */ /* 0x0003e80000100800 */
[----:B------:R-:W-:Y:S03]  /*6190*/  STL [R1+0x104], R179 ;  /* 0x000104b301007387 */ /* 0x000fe60000100800 */
[C---:B------:R-:W-:Y:S01]  /*61a0*/  HMMA.16816.F32.BF16 R12, R176.reuse, R180, R12 ;  /* 0x000000b4b00c723c */ /* 0x040fe2000004180c */
[----:B------:R-:W-:Y:S04]  /*61b0*/  STL [R1+0x120], R192 ;  /* 0x000120c001007387 */ /* 0x000fe80000100800 */
        /* <DEDUP_REMOVED lines=8> */
[----:B------:R-:W-:Y:S07]  /*6240*/  STL [R1+0x124], R199 ;  /* 0x000124c701007387 */ /* 0x000fee0000100800 */
[C---:B------:R-:W-:Y:S08]  /*6250*/  HMMA.16816.F32.BF16 R28, R176.reuse, R188, R28 ;  /* 0x000000bcb01c723c */ /* 0x040ff0000004181c */
[----:B------:R-:W-:Y:S07]  /*6260*/  HMMA.16816.F32.BF16 R32, R176, R190, R32 ;  /* 0x000000beb020723c */ /* 0x000fee0000041820 */
[----:B-1----:R-:W-:Y:S04]  /*6270*/  MOV R178, c[0x0][0x2c4] ;  /* 0x0000b10000b27a02 */ /* 0x002fe80000000f00 */
[----:B------:R-:W-:Y:S01]  /*6280*/  ISETP.NE.AND P2, PT, R178, 0x1, PT ;  /* 0x00000001b200780c */ /* 0x000fe20003f45270 */
[----:B--2---:R-:W1:Y:S08]  /*6290*/  LDSM.16.M88.4 R168, [R0] ;  /* 0x0000000000a8783b */ /* 0x004e700000000200 */
[----:B------:R-:W2:Y:S08]  /*62a0*/  LDSM.16.M88.4 R180, [R0+0x800] ;  /* 0x0008000000b4783b */ /* 0x000eb00000000200 */
[----:B------:R-:W-:Y:S01]  /*62b0*/  LDSM.16.M88.4 R184, [R0+0x1800] ;  /* 0x0018000000b8783b */ /* 0x000fe20000000200 */
[C---:B-1----:R-:W-:Y:S08]  /*62c0*/  HMMA.16816.F32.BF16 R4, R192.reuse, R168, R4 ;  /* 0x000000a8c004723c */ /* 0x042ff00000041804 */
[C---:B------:R-:W-:Y:S01]  /*62d0*/  HMMA.16816.F32.BF16 R8, R192.reuse, R170, R8 ;  /* 0x000000aac008723c */ /* 0x040fe20000041808 */
[----:B------:R-:W1:Y:S07]  /*62e0*/  LDSM.16.M88.4 R168, [R0+0x1000] ;  /* 0x0010000000a8783b */ /* 0x000e6e0000000200 */
[C---:B--2---:R-:W-:Y:S08]  /*62f0*/  HMMA.16816.F32.BF16 R12, R192.reuse, R180, R12 ;  /* 0x000000b4c00c723c */ /* 0x044ff0000004180c */
[C---:B------:R-:W-:Y:S01]  /*6300*/  HMMA.16816.F32.BF16 R16, R192.reuse, R182, R16 ;  /* 0x000000b6c010723c */ /* 0x040fe20000041810 */
[----:B------:R-:W2:Y:S07]  /*6310*/  LDSM.16.M88.4 R180, [R250] ;  /* 0x00000000fab4783b */ /* 0x000eae0000000200 */
[C---:B-1----:R-:W-:Y:S08]  /*6320*/  HMMA.16816.F32.BF16 R20, R192.reuse, R168, R20 ;  /* 0x000000a8c014723c */ /* 0x042ff00000041814 */
[C---:B------:R-:W-:Y:S01]  /*6330*/  HMMA.16816.F32.BF16 R24, R192.reuse, R170, R24 ;  /* 0x000000aac018723c */ /* 0x040fe20000041818 */
[----:B------:R-:W1:Y:S07]  /*6340*/  LDSM.16.M88.4 R168, [R250+0x800] ;  /* 0x00080000faa8783b */ /* 0x000e6e0000000200 */
[C---:B------:R-:W-:Y:S08]  /*6350*/  HMMA.16816.F32.BF16 R28, R192.reuse, R184, R28 ;  /* 0x000000b8c01c723c */ /* 0x040ff0000004181c */
[----:B------:R-:W-:Y:S01]  /*6360*/  HMMA.16816.F32.BF16 R32, R192, R186, R32 ;  /* 0x000000bac020723c */ /* 0x000fe20000041820 */
[----:B------:R-:W3:Y:S07]  /*6370*/  LDSM.16.M88.4 R184, [R250+0x1000] ;  /* 0x00100000fab8783b */ /* 0x000eee0000000200 */
[C---:B--2---:R-:W-:Y:S08]  /*6380*/  HMMA.16816.F32.BF16 R4, R196.reuse, R180, R4 ;  /* 0x000000b4c404723c */ /* 0x044ff00000041804 */
[C---:B------:R-:W-:Y:S01]  /*6390*/  HMMA.16816.F32.BF16 R8, R196.reuse, R182, R8 ;  /* 0x000000b6c408723c */ /* 0x040fe20000041808 */
[----:B------:R-:W2:Y:S07]  /*63a0*/  LDSM.16.M88.4 R180, [R250+0x1800] ;  /* 0x00180000fab4783b */ /* 0x000eae0000000200 */
[C---:B-1----:R-:W-:Y:S08]  /*63b0*/  HMMA.16816.F32.BF16 R12, R196.reuse, R168, R12 ;  /* 0x000000a8c40c723c */ /* 0x042ff0000004180c */
[C---:B------:R-:W-:Y:S01]  /*63c0*/  HMMA.16816.F32.BF16 R16, R196.reuse, R170, R16 ;  /* 0x000000aac410723c */ /* 0x040fe20000041810 */
[----:B------:R-:W1:Y:S07]  /*63d0*/  LDSM.16.M88.4 R168, [R249+0x2000] ;  /* 0x00200000f9a8783b */ /* 0x000e6e0000000200 */
[C---:B---3--:R-:W-:Y:S08]  /*63e0*/  HMMA.16816.F32.BF16 R20, R196.reuse, R184, R20 ;  /* 0x000000b8c414723c */ /* 0x048ff00000041814 */
[C---:B------:R-:W-:Y:S01]  /*63f0*/  HMMA.16816.F32.BF16 R24, R196.reuse, R186, R24 ;  /* 0x000000bac418723c */ /* 0x040fe20000041818 */
[----:B------:R-:W3:Y:S07]  /*6400*/  LDSM.16.M88.4 R184, [R249+0x2800] ;  /* 0x00280000f9b8783b */ /* 0x000eee0000000200 */
[C---:B--2---:R-:W-:Y:S08]  /*6410*/  HMMA.16816.F32.BF16 R28, R196.reuse, R180, R28 ;  /* 0x000000b4c41c723c */ /* 0x044ff0000004181c */
[----:B------:R-:W-:Y:S01]  /*6420*/  HMMA.16816.F32.BF16 R32, R196, R182, R32 ;  /* 0x000000b6c420723c */ /* 0x000fe20000041820 */
[----:B------:R-:W2:Y:S07]  /*6430*/  LDSM.16.M88.4 R180, [R249+0x3000] ;  /* 0x00300000f9b4783b */ /* 0x000eae0000000200 */
[C---:B-1----:R-:W-:Y:S08]  /*6440*/  HMMA.16816.F32.BF16 R4, R200.reuse, R168, R4 ;  /* 0x000000a8c804723c */ /* 0x042ff00000041804 */
[C---:B------:R-:W-:Y:S01]  /*6450*/  HMMA.16816.F32.BF16 R8, R200.reuse, R170, R8 ;  /* 0x000000aac808723c */ /* 0x040fe20000041808 */
[----:B------:R-:W1:Y:S07]  /*6460*/  LDSM.16.M88.4 R168, [R249+0x3800] ;  /* 0x00380000f9a8783b */ /* 0x000e6e0000000200 */
[C---:B---3--:R-:W-:Y:S08]  /*6470*/  HMMA.16816.F32.BF16 R12, R200.reuse, R184, R12 ;  /* 0x000000b8c80c723c */ /* 0x048ff0000004180c */
[C---:B------:R-:W-:Y:S01]  /*6480*/  HMMA.16816.F32.BF16 R16, R200.reuse, R186, R16 ;  /* 0x000000bac810723c */ /* 0x040fe20000041810 */
[----:B------:R3:W4:Y:S07]  /*6490*/  LDSM.16.M88.4 R184, [R130] ;  /* 0x0000000082b8783b */ /* 0x00072e0000000200 */
[C---:B--2---:R-:W-:Y:S08]  /*64a0*/  HMMA.16816.F32.BF16 R20, R200.reuse, R180, R20 ;  /* 0x000000b4c814723c */ /* 0x044ff00000041814 */
[C---:B------:R-:W-:Y:S01]  /*64b0*/  HMMA.16816.F32.BF16 R24, R200.reuse, R182, R24 ;  /* 0x000000b6c818723c */ /* 0x040fe20000041818 */
[----:B------:R2:W2:Y:S07]  /*64c0*/  LDSM.16.M88.4 R180, [R129] ;  /* 0x0000000081b4783b */ /* 0x0004ae0000000200 */
[C---:B-1----:R-:W-:Y:S01]  /*64d0*/  HMMA.16816.F32.BF16 R28, R200.reuse, R168, R28 ;  /* 0x000000a8c81c723c */ /* 0x042fe2000004181c */
[----:B---3--:R-:W3:Y:S07]  /*64e0*/  LDL R130, [R1+0x28] ;  /* 0x0000280001827983 */ /* 0x008eee0000100800 */
[----:B------:R-:W-:Y:S01]  /*64f0*/  HMMA.16816.F32.BF16 R32, R200, R170, R32 ;  /* 0x000000aac820723c */ /* 0x000fe20000041820 */
[----:B------:R1:W1:Y:S07]  /*6500*/  LDSM.16.M88.4 R168, [R128] ;  /* 0x0000000080a8783b */ /* 0x00026e0000000200 */
[C---:B----4-:R-:W-:Y:S01]  /*6510*/  HMMA.16816.F32.BF16 R4, R204.reuse, R184, R4 ;  /* 0x000000b8cc04723c */ /* 0x050fe20000041804 */
[----:B--2---:R-:W2:Y:S07]  /*6520*/  LDL R129, [R1+0x24] ;  /* 0x0000240001817983 */ /* 0x004eae0000100800 */
[C---:B------:R-:W-:Y:S01]  /*6530*/  HMMA.16816.F32.BF16 R8, R204.reuse, R186, R8 ;  /* 0x000000bacc08723c */ /* 0x040fe20000041808 */
[----:B------:R4:W4:Y:S07]  /*6540*/  LDSM.16.M88.4 R184, [R2] ;  /* 0x0000000002b8783b */ /* 0x00092e0000000200 */
[C---:B------:R-:W-:Y:S01]  /*6550*/  HMMA.16816.F32.BF16 R12, R204.reuse, R180, R12 ;  /* 0x000000b4cc0c723c */ /* 0x040fe2000004180c */
[----:B-1----:R-:W2:Y:S07]  /*6560*/  LDL R128, [R1+0x20] ;  /* 0x0000200001807983 */ /* 0x002eae0000100800 */
[C---:B------:R-:W-:Y:S01]  /*6570*/  HMMA.16816.F32.BF16 R16, R204.reuse, R182, R16 ;  /* 0x000000b6cc10723c */ /* 0x040fe20000041810 */
[----:B------:R-:W1:Y:S07]  /*6580*/  LDSM.16.M88.4 R180, [R0+0x2000] ;  /* 0x0020000000b4783b */ /* 0x000e6e0000000200 */
[C---:B------:R-:W-:Y:S01]  /*6590*/  HMMA.16816.F32.BF16 R20, R204.reuse, R168, R20 ;  /* 0x000000a8cc14723c */ /* 0x040fe20000041814 */
[----:B----4-:R-:W2:Y:S07]  /*65a0*/  LDL R2, [R1+0x1c] ;  /* 0x00001c0001027983 */ /* 0x010eae0000100800 */
        /* <DEDUP_REMOVED lines=33> */
[C---:B------:R-:W-:Y:S08]  /*67c0*/  HMMA.16816.F32.BF16 R16, R216.reuse, R182, R16 ;  /* 0x000000b6d810723c */ /* 0x040ff00000041810 */
[C---:B------:R-:W-:Y:S08]  /*67d0*/  HMMA.16816.F32.BF16 R20, R216.reuse, R168, R20 ;  /* 0x000000a8d814723c */ /* 0x040ff00000041814 */
[C---:B------:R-:W-:Y:S08]  /*67e0*/  HMMA.16816.F32.BF16 R24, R216.reuse, R170, R24 ;  /* 0x000000aad818723c */ /* 0x040ff00000041818 */
[C---:B------:R-:W-:Y:S08]  /*67f0*/  HMMA.16816.F32.BF16 R28, R216.reuse, R184, R28 ;  /* 0x000000b8d81c723c */ /* 0x040ff0000004181c */
[----:B------:R-:W-:Y:S01]  /*6800*/  HMMA.16816.F32.BF16 R32, R216, R186, R32 ;  /* 0x000000bad820723c */ /* 0x000fe20000041820 */
[----:B---3--:R1:W3:Y:S08]  /*6810*/  LDSM.16.M88.4 R180, [R130] ;  /* 0x0000000082b4783b */ /* 0x0082f00000000200 */
[----:B--2---:R2:W2:Y:S08]  /*6820*/  LDSM.16.M88.4 R168, [R129] ;  /* 0x0000000081a8783b */ /* 0x0044b00000000200 */
[----:B-1----:R-:W4:Y:S04]  /*6830*/  LDL R130, [R1+0x18] ;  /* 0x0000180001827983 */ /* 0x002f280000100800 */
[----:B------:R1:W1:Y:S01]  /*6840*/  LDSM.16.M88.4 R184, [R128] ;  /* 0x0000000080b8783b */ /* 0x0002620000000200 */
[C---:B---3--:R-:W-:Y:S07]  /*6850*/  HMMA.16816.F32.BF16 R4, R220.reuse, R180, R4 ;  /* 0x000000b4dc04723c */ /* 0x048fee0000041804 */
[----:B--2---:R-:W2:Y:S01]  /*6860*/  LDL R129, [R1+0x14] ;  /* 0x0000140001817983 */ /* 0x004ea20000100800 */
[C---:B------:R-:W-:Y:S03]  /*6870*/  HMMA.16816.F32.BF16 R8, R220.reuse, R182, R8 ;  /* 0x000000b6dc08723c */ /* 0x040fe60000041808 */
[----:B------:R3:W3:Y:S05]  /*6880*/  LDSM.16.M88.4 R180, [R2] ;  /* 0x0000000002b4783b */ /* 0x0006ea0000000200 */
[C---:B------:R-:W-:Y:S03]  /*6890*/  HMMA.16816.F32.BF16 R12, R220.reuse, R168, R12 ;  /* 0x000000a8dc0c723c */ /* 0x040fe6000004180c */
[----:B-1----:R-:W2:Y:S05]  /*68a0*/  LDL R128, [R1+0x10] ;  /* 0x0000100001807983 */ /* 0x002eaa0000100800 */
[C---:B------:R-:W-:Y:S01]  /*68b0*/  HMMA.16816.F32.BF16 R16, R220.reuse, R170, R16 ;  /* 0x000000aadc10723c */ /* 0x040fe20000041810 */
[----:B------:R-:W1:Y:S07]  /*68c0*/  LDSM.16.M88.4 R168, [R0+0x4000] ;  /* 0x0040000000a8783b */ /* 0x000e6e0000000200 */
[C---:B------:R-:W-:Y:S01]  /*68d0*/  HMMA.16816.F32.BF16 R20, R220.reuse, R184, R20 ;  /* 0x000000b8dc14723c */ /* 0x040fe20000041814 */
[----:B---3--:R-:W2:Y:S04]  /*68e0*/  LDL R2, [R1+0xc] ;  /* 0x00000c0001027983 */ /* 0x008ea80000100800 */
[----:B------:R-:W2:Y:S03]  /*68f0*/  LDL.LU R174, [R1+0x60] ;  /* 0x0000600001ae7983 */ /* 0x000ea60000300800 */
[C---:B------:R-:W-:Y:S01]  /*6900*/  HMMA.16816.F32.BF16 R24, R220.reuse, R186, R24 ;  /* 0x000000badc18723c */ /* 0x040fe20000041818 */
[----:B------:R-:W1:Y:S07]  /*6910*/  LDSM.16.M88.4 R184, [R0+0x4800] ;  /* 0x0048000000b8783b */ /* 0x000e6e0000000200 */
[C---:B------:R-:W-:Y:S01]  /*6920*/  HMMA.16816.F32.BF16 R28, R220.reuse, R180, R28 ;  /* 0x000000b4dc1c723c */ /* 0x040fe2000004181c */
[----:B------:R-:W2:Y:S04]  /*6930*/  LDL R188, [R1+0xa0] ;  /* 0x0000a00001bc7983 */ /* 0x000ea80000100800 */
[----:B------:R-:W2:Y:S03]  /*6940*/  LDL R179, [R1+0xac] ;  /* 0x0000ac0001b37983 */ /* 0x000ea60000100800 */
[----:B------:R-:W-:Y:S01]  /*6950*/  HMMA.16816.F32.BF16 R32, R220, R182, R32 ;  /* 0x000000b6dc20723c */ /* 0x000fe20000041820 */
[----:B------:R-:W1:Y:S07]  /*6960*/  LDSM.16.M88.4 R180, [R0+0x5000] ;  /* 0x0050000000b4783b */ /* 0x000e6e0000000200 */
[C---:B-1----:R-:W-:Y:S01]  /*6970*/  HMMA.16816.F32.BF16 R4, R224.reuse, R168, R4 ;  /* 0x000000a8e004723c */ /* 0x042fe20000041804 */
[----:B------:R-:W2:Y:S07]  /*6980*/  LDL R177, [R1+0xb0] ;  /* 0x0000b00001b17983 */ /* 0x000eae0000100800 */
        /* <DEDUP_REMOVED lines=32> */
[----:B----4-:R1:W4:Y:S08]  /*6b90*/  LDSM.16.M88.4 R168, [R130] ;  /* 0x0000000082a8783b */ /* 0x0103300000000200 */
[----:B--2---:R-:W2:Y:S08]  /*6ba0*/  LDSM.16.M88.4 R184, [R129] ;  /* 0x0000000081b8783b */ /* 0x004eb00000000200 */
[----:B-1----:R-:W3:Y:S04]  /*6bb0*/  LDL R130, [R1+0x64] ;  /* 0x0000640001827983 */ /* 0x002ee80000100800 */
[----:B------:R1:W2:Y:S01]  /*6bc0*/  LDSM.16.M88.4 R180, [R128] ;  /* 0x0000000080b4783b */ /* 0x0002a20000000200 */
[C---:B----4-:R-:W-:Y:S08]  /*6bd0*/  HMMA.16816.F32.BF16 R4, R236.reuse, R168, R4 ;  /* 0x000000a8ec04723c */ /* 0x050ff00000041804 */
[C---:B------:R-:W-:Y:S01]  /*6be0*/  HMMA.16816.F32.BF16 R8, R236.reuse, R170, R8 ;  /* 0x000000aaec08723c */ /* 0x040fe20000041808 */
[----:B--2---:R-:W2:Y:S03]  /*6bf0*/  LDSM.16.M88.4 R168, [R2] ;  /* 0x0000000002a8783b */ /* 0x004ea60000000200 */
[C---:B------:R-:W-:Y:S02]  /*6c00*/  IADD3 R175, R174.reuse, -0x1, RZ ;  /* 0xffffffffaeaf7810 */ /* 0x040fe40007ffe0ff */
[----:B------:R-:W-:Y:S02]  /*6c10*/  ISETP.GE.AND P1, PT, R174, 0x1, PT ;  /* 0x00000001ae00780c */ /* 0x000fe40003f26270 */
[C---:B------:R-:W-:Y:S01]  /*6c20*/  HMMA.16816.F32.BF16 R12, R236.reuse, R184, R12 ;  /* 0x000000b8ec0c723c */ /* 0x040fe2000004180c */
[----:B-1----:R-:W4:Y:S07]  /*6c30*/  LDL.64 R128, [R1+0x68] ;  /* 0x0000680001807983 */ /* 0x002f2e0000100a00 */
[C---:B------:R-:W-:Y:S01]  /*6c40*/  HMMA.16816.F32.BF16 R16, R236.reuse, R186, R16 ;  /* 0x000000baec10723c */ /* 0x040fe20000041810 */
[----:B------:R-:W1:Y:S07]  /*6c50*/  LDSM.16.M88.4 R184, [R0+0x6000] ;  /* 0x0060000000b8783b */ /* 0x000e6e0000000200 */
[C---:B------:R-:W-:Y:S08]  /*6c60*/  HMMA.16816.F32.BF16 R20, R236.reuse, R180, R20 ;  /* 0x000000b4ec14723c */ /* 0x040ff00000041814 */
[C---:B------:R-:W-:Y:S01]  /*6c70*/  HMMA.16816.F32.BF16 R24, R236.reuse, R182, R24 ;  /* 0x000000b6ec18723c */ /* 0x040fe20000041818 */
[----:B------:R-:W1:Y:S07]  /*6c80*/  LDSM.16.M88.4 R180, [R0+0x6800] ;  /* 0x0068000000b4783b */ /* 0x000e6e0000000200 */
[C---:B--2---:R-:W-:Y:S08]  /*6c90*/  HMMA.16816.F32.BF16 R28, R236.reuse, R168, R28 ;  /* 0x000000a8ec1c723c */ /* 0x044ff0000004181c */
[----:B------:R-:W-:Y:S01]  /*6ca0*/  HMMA.16816.F32.BF16 R32, R236, R170, R32 ;  /* 0x000000aaec20723c */ /* 0x000fe20000041820 */
[----:B------:R-:W2:Y:S07]  /*6cb0*/  LDSM.16.M88.4 R168, [R0+0x7000] ;  /* 0x0070000000a8783b */ /* 0x000eae0000000200 */
[C---:B-1----:R-:W-:Y:S08]  /*6cc0*/  HMMA.16816.F32.BF16 R4, R240.reuse, R184, R4 ;  /* 0x000000b8f004723c */ /* 0x042ff00000041804 */
[C---:B------:R-:W-:Y:S01]  /*6cd0*/  HMMA.16816.F32.BF16 R8, R240.reuse, R186, R8 ;  /* 0x000000baf008723c */ /* 0x040fe20000041808 */
[----:B------:R1:W1:Y:S07]  /*6ce0*/  LDSM.16.M88.4 R184, [R0+0x7800] ;  /* 0x0078000000b8783b */ /* 0x00026e0000000200 */
[C---:B------:R-:W-:Y:S08]  /*6cf0*/  HMMA.16816.F32.BF16 R12, R240.reuse, R180, R12 ;  /* 0x000000b4f00c723c */ /* 0x040ff0000004180c */
[C---:B------:R-:W-:Y:S01]  /*6d00*/  HMMA.16816.F32.BF16 R16, R240.reuse, R182, R16 ;  /* 0x000000b6f010723c */ /* 0x040fe20000041810 */
[----:B------:R-:W1:Y:S07]  /*6d10*/  LDSM.16.M88.4 R180, [R250+0x6000] ;  /* 0x00600000fab4783b */ /* 0x000e6e0000000200 */
[C---:B--2---:R-:W-:Y:S04]  /*6d20*/  HMMA.16816.F32.BF16 R20, R240.reuse, R168, R20 ;  /* 0x000000a8f014723c */ /* 0x044fe80000041814 */
[----:B-1----:R-:W-:Y:S04]  /*6d30*/  @P1 SHF.R.S32.HI R0, RZ, 0x1f, R175 ;  /* 0x0000001fff001819 */ /* 0x002fe800000114af */
[C---:B------:R-:W-:Y:S01]  /*6d40*/  HMMA.16816.F32.BF16 R24, R240.reuse, R170, R24 ;  /* 0x000000aaf018723c */ /* 0x040fe20000041818 */
[----:B------:R-:W1:Y:S03]  /*6d50*/  LDSM.16.M88.4 R168, [R250+0x6800] ;  /* 0x00680000faa8783b */ /* 0x000e660000000200 */
[----:B------:R-:W-:Y:S04]  /*6d60*/  @P1 IMAD R0, R0, c[0x0][0x1e0], RZ ;  /* 0x0000780000001a24 */ /* 0x000fe800078e02ff */
[C---:B------:R-:W-:Y:S08]  /*6d70*/  HMMA.16816.F32.BF16 R28, R240.reuse, R184, R28 ;  /* 0x000000b8f01c723c */ /* 0x040ff0000004181c */
[----:B------:R-:W-:Y:S08]  /*6d80*/  HMMA.16816.F32.BF16 R32, R240, R186, R32 ;  /* 0x000000baf020723c */ /* 0x000ff00000041820 */
[C---:B------:R-:W-:Y:S08]  /*6d90*/  HMMA.16816.F32.BF16 R4, R244.reuse, R180, R4 ;  /* 0x000000b4f404723c */ /* 0x040ff00000041804 */
[C---:B------:R-:W-:Y:S01]  /*6da0*/  HMMA.16816.F32.BF16 R8, R244.reuse, R182, R8 ;  /* 0x000000b6f408723c */ /* 0x040fe20000041808 */
[----:B------:R-:W2:Y:S07]  /*6db0*/  LDSM.16.M88.4 R180, [R250+0x7000] ;  /* 0x00700000fab4783b */ /* 0x000eae0000000200 */
[C---:B-1----:R-:W-:Y:S08]  /*6dc0*/  HMMA.16816.F32.BF16 R12, R244.reuse, R168, R12 ;  /* 0x000000a8f40c723c */ /* 0x042ff0000004180c */
[C---:B------:R-:W-:Y:S04]  /*6dd0*/  HMMA.16816.F32.BF16 R16, R244.reuse, R170, R16 ;  /* 0x000000aaf410723c */ /* 0x040fe80000041810 */
[----:B------:R-:W-:Y:S02]  /*6de0*/  FMUL.FTZ R4, R4, c[0x0][0x320] ;  /* 0x0000c80004047a20 */ /* 0x000fe40000410000 */
[----:B------:R-:W-:Y:S02]  /*6df0*/  FMUL.FTZ R5, R5, c[0x0][0x320] ;  /* 0x0000c80005057a20 */ /* 0x000fe40000410000 */
[----:B------:R-:W1:Y:S01]  /*6e00*/  MUFU.TANH R191, R4 ;  /* 0x0000000400bf7308 */ /* 0x000e620000002400 */
[----:B------:R-:W-:Y:S03]  /*6e10*/  FMUL.FTZ R6, R6, c[0x0][0x320] ;  /* 0x0000c80006067a20 */ /* 0x000fe60000410000 */
[----:B------:R-:W-:Y:S02]  /*6e20*/  FMUL.FTZ R7, R7, c[0x0][0x320] ;  /* 0x0000c80007077a20 */ /* 0x000fe40000410000 */
[----:B------:R-:W-:Y:S02]  /*6e30*/  FMUL.FTZ R2, R8, c[0x0][0x320] ;  /* 0x0000c80008027a20 */ /* 0x000fe40000410000 */
[----:B------:R-:W-:Y:S02]  /*6e40*/  @P1 IMAD R8, R175, c[0x0][0x1e4], R0 ;  /* 0x00007900af081a24 */ /* 0x000fe400078e0200 */
[----:B------:R1:W1:Y:S01]  /*6e50*/  MUFU.TANH R176, R5 ;  /* 0x0000000500b07308 */ /* 0x0002620000002400 */
[----:B------:R-:W-:Y:S02]  /*6e60*/  FMUL.FTZ R10, R10, c[0x0][0x320] ;  /* 0x0000c8000a0a7a20 */ /* 0x000fe40000410000 */
[----:B------:R-:W-:Y:S02]  /*6e70*/  FMUL.FTZ R11, R11, c[0x0][0x320] ;  /* 0x0000c8000b0b7a20 */ /* 0x000fe40000410000 */
[----:B------:R-:W-:Y:S01]  /*6e80*/  FMUL.FTZ R14, R14, c[0x0][0x320] ;  /* 0x0000c8000e0e7a20 */ /* 0x000fe20000410000 */
[C---:B--2---:R-:W-:Y:S04]  /*6e90*/  HMMA.16816.F32.BF16 R20, R244.reuse, R180, R20 ;  /* 0x000000b4f414723c */ /* 0x044fe80000041814 */
[----:B------:R-:W2:Y:S01]  /*6ea0*/  MUFU.TANH R173, R6 ;  /* 0x0000000600ad7308 */ /* 0x000ea20000002400 */
[----:B------:R-:W-:Y:S02]  /*6eb0*/  FMUL.FTZ R9, R9, c[0x0][0x320] ;  /* 0x0000c80009097a20 */ /* 0x000fe40000410000 */
[----:B------:R-:W-:Y:S01]  /*6ec0*/  FMUL.FTZ R18, R18, c[0x0][0x320] ;  /* 0x0000c80012127a20 */ /* 0x000fe20000410000 */
[C---:B------:R-:W-:Y:S04]  /*6ed0*/  HMMA.16816.F32.BF16 R24, R244.reuse, R182, R24 ;  /* 0x000000b6f418723c */ /* 0x040fe80000041818 */
[----:B------:R-:W-:Y:S02]  /*6ee0*/  FMUL.FTZ R17, R17, c[0x0][0x320] ;  /* 0x0000c80011117a20 */ /* 0x000fe40000410000 */
[----:B------:R2:W2:Y:S01]  /*6ef0*/  MUFU.TANH R172, R7 ;  /* 0x0000000700ac7308 */ /* 0x0004a20000002400 */
[----:B------:R-:W-:Y:S02]  /*6f00*/  FMUL.FTZ R16, R16, c[0x0][0x320] ;  /* 0x0000c80010107a20 */ /* 0x000fe40000410000 */
[----:B------:R-:W-:Y:S03]  /*6f10*/  FMUL.FTZ R15, R15, c[0x0][0x320] ;  /* 0x0000c8000f0f7a20 */ /* 0x000fe60000410000 */
[----:B-1----:R-:W-:Y:S04]  /*6f20*/  @P1 IMAD.WIDE.U32 R4, R175, c[0x0][0x1e0], RZ ;  /* 0x00007800af041a25 */ /* 0x002fe800078e00ff */
[----:B------:R3:W1:Y:S01]  /*6f30*/  MUFU.TANH R185, R2 ;  /* 0x0000000200b97308 */ /* 0x0006620000002400 */
[----:B------:R-:W-:Y:S01]  /*6f40*/  FMUL.FTZ R20, R20, c[0x0][0x320] ;  /* 0x0000c80014147a20 */ /* 0x000fe20000410000 */
[----:B------:R-:W-:Y:S01]  /*6f50*/  @P1 IADD3 R8, R5, R8, RZ ;  /* 0x0000000805081210 */ /* 0x000fe20007ffe0ff */
[----:B------:R-:W-:Y:S01]  /*6f60*/  FMUL.FTZ R12, R12, c[0x0][0x320] ;  /* 0x0000c8000c0c7a20 */ /* 0x000fe20000410000 */
[C---:B------:R-:W-:Y:S01]  /*6f70*/  @P1 SHF.L.U32 R132, R4.reuse, 0x6, RZ ;  /* 0x0000000604841819 */ /* 0x040fe200000006ff */
[----:B------:R-:W-:Y:S01]  /*6f80*/  FMUL.FTZ R13, R13, c[0x0][0x320] ;  /* 0x0000c8000d0d7a20 */ /* 0x000fe20000410000 */
[----:B------:R-:W-:Y:S01]  /*6f90*/  @P1 SHF.L.U64.HI R8, R4, 0x6, R8 ;  /* 0x0000000604081819 */ /* 0x000fe20000010208 */
[----:B------:R-:W-:Y:S02]  /*6fa0*/  FMUL.FTZ R21, R21, c[0x0][0x320] ;  /* 0x0000c80015157a20 */ /* 0x000fe40000410000 */
[----:B------:R-:W-:Y:S01]  /*6fb0*/  FMUL.FTZ R22, R22, c[0x0][0x320] ;  /* 0x0000c80016167a20 */ /* 0x000fe20000410000 */
[----:B------:R-:W-:Y:S01]  /*6fc0*/  MUFU.TANH R135, R10 ;  /* 0x0000000a00877308 */ /* 0x000fe20000002400 */
[----:B------:R-:W-:Y:S02]  /*6fd0*/  FMUL.FTZ R23, R23, c[0x0][0x320] ;  /* 0x0000c80017177a20 */ /* 0x000fe40000410000 */
[----:B------:R-:W-:Y:S01]  /*6fe0*/  FMUL.FTZ R24, R24, c[0x0][0x320] ;  /* 0x0000c80018187a20 */ /* 0x000fe20000410000 */
[----:B--2---:R-:W2:Y:S01]  /*6ff0*/  LDSM.16.M88.4 R4, [R250+0x7800] ;  /* 0x00780000fa04783b */ /* 0x004ea20000000200 */
[----:B------:R-:W-:Y:S04]  /*7000*/  DEPBAR.LE SB0, 0x0 ;  /* 0x000080000000791a */ /* 0x000fe80000000000 */
[----:B------:R-:W-:Y:S01]  /*7010*/  FMUL.FTZ R25, R25, c[0x0][0x320] ;  /* 0x0000c80019197a20 */ /* 0x000fe20000410000 */
[----:B------:R-:W-:Y:S01]  /*7020*/  MUFU.TANH R133, R11 ;  /* 0x0000000b00857308 */ /* 0x000fe20000002400 */
[----:B------:R-:W-:Y:S01]  /*7030*/  FMUL.FTZ R26, R26, c[0x0][0x320] ;  /* 0x0000c8001a1a7a20 */ /* 0x000fe20000410000 */
[----:B------:R-:W-:Y:S01]  /*7040*/  BAR.SYNC.DEFER_BLOCKING 0x0 ;  /* 0x0000000000007b1d */ /* 0x000fe20000010000 */
[----:B------:R-:W-:Y:S01]  /*7050*/  FMUL.FTZ R27, R27, c[0x0][0x320] ;  /* 0x0000c8001b1b7a20 */ /* 0x000fe20000410000 */
[C---:B--2---:R-:W-:Y:S06]  /*7060*/  HMMA.16816.F32.BF16 R28, R244.reuse, R4, R28 ;  /* 0x00000004f41c723c */ /* 0x044fec000004181c */
[----:B------:R2:W1:Y:S02]  /*7070*/  MUFU.TANH R184, R9 ;  /* 0x0000000900b87308 */ /* 0x0004640000002400 */
[----:B------:R-:W-:Y:S08]  /*7080*/  HMMA.16816.F32.BF16 R32, R244, R6, R32 ;  /* 0x00000006f420723c */ /* 0x000ff00000041820 */
[----:B------:R1:W-:Y:S10]  /*7090*/  MUFU.TANH R190, R18 ;  /* 0x0000001200be7308 */ /* 0x0003f40000002400 */
[----:B------:R-:W-:Y:S01]  /*70a0*/  MUFU.TANH R187, R14 ;  /* 0x0000000e00bb7308 */ /* 0x000fe20000002400 */
[----:B------:R-:W-:Y:S02]  /*70b0*/  FMUL.FTZ R28, R28, c[0x0][0x320] ;  /* 0x0000c8001c1c7a20 */ /* 0x000fe40000410000 */
[----:B------:R-:W-:Y:S02]  /*70c0*/  FMUL.FTZ R29, R29, c[0x0][0x320] ;  /* 0x0000c8001d1d7a20 */ /* 0x000fe40000410000 */
[----:B------:R-:W-:Y:S05]  /*70d0*/  FMUL.FTZ R30, R30, c[0x0][0x320] ;  /* 0x0000c8001e1e7a20 */ /* 0x000fea0000410000 */
[----:B------:R-:W-:Y:S01]  /*70e0*/  MUFU.TANH R189, R17 ;  /* 0x0000001100bd7308 */ /* 0x000fe20000002400 */
[----:B------:R-:W-:Y:S02]  /*70f0*/  FMUL.FTZ R32, R32, c[0x0][0x320] ;  /* 0x0000c80020207a20 */ /* 0x000fe40000410000 */
[----:B------:R-:W-:Y:S02]  /*7100*/  FMUL.FTZ R34, R34, c[0x0][0x320] ;  /* 0x0000c80022227a20 */ /* 0x000fe40000410000 */
[----:B------:R-:W-:Y:S05]  /*7110*/  FMUL.FTZ R35, R35, c[0x0][0x320] ;  /* 0x0000c80023237a20 */ /* 0x000fea0000410000 */
[----:B------:R-:W-:Y:S10]  /*7120*/  MUFU.TANH R186, R15 ;  /* 0x0000000f00ba7308 */ /* 0x000ff40000002400 */
[----:B------:R-:W1:Y:S01]  /*7130*/  MUFU.TANH R12, R12 ;  /* 0x0000000c000c7308 */ /* 0x000e620000002400 */
[----:B----4-:R-:W-:Y:S09]  /*7140*/  @P1 IADD3 R0, P0, R132, R128, RZ ;  /* 0x0000008084001210 */ /* 0x010ff20007f1e0ff */
[----:B------:R-:W4:Y:S01]  /*7150*/  MUFU.TANH R13, R13 ;  /* 0x0000000d000d7308 */ /* 0x000f220000002400 */
[----:B---3--:R-:W-:Y:S02]  /*7160*/  @P1 IADD3.X R2, R8, R130, RZ, P0, !PT ;  /* 0x0000008208021210 */ /* 0x008fe400007fe4ff */
[C---:B------:R-:W-:Y:S04]  /*7170*/  @P1 LEA R168, P0, R0.reuse, c[0x0][0x1c8], 0x1 ;  /* 0x0000720000a81a11 */ /* 0x040fe800078008ff */
[----:B------:R-:W-:Y:S03]  /*7180*/  @P1 LEA.HI.X R169, R0, c[0x0][0x1cc], R2, 0x1, P0 ;  /* 0x0000730000a91a11 */ /* 0x000fe600000f0c02 */
[----:B------:R-:W-:Y:S01]  /*7190*/  MUFU.TANH R21, R21 ;  /* 0x0000001500157308 */ /* 0x000fe20000002400 */
[----:B------:R-:W-:Y:S02]  /*71a0*/  @P1 IADD3 R181, P0, R128, 0x40, RZ ;  /* 0x0000004080b51810 */ /* 0x000fe40007f1e0ff */
[----:B------:R-:W-:Y:S01]  /*71b0*/  IADD3 R0, R179, R188, RZ ;  /* 0x000000bcb3007210 */ /* 0x000fe20007ffe0ff */
[----:B------:R-:W-:Y:S01]  /*71c0*/  @!PT LDS RZ, [RZ] ;  /* 0x00000000fffff984 */ /* 0x000fe20000000800 */
[----:B------:R-:W-:Y:S01]  /*71d0*/  @!PT LDS RZ, [RZ] ;  /* 0x00000000fffff984 */ /* 0x000fe20000000800 */
[----:B------:R-:W-:Y:S01]  /*71e0*/  @!PT LDS RZ, [RZ] ;  /* 0x00000000fffff984 */ /* 0x000fe20000000800 */
[----:B------:R3:W-:Y:S02]  /*71f0*/  @P1 LDGSTS.E.BYPASS.LTC128B.128 [R131+0x10100], [R168.64], !P6 ;  /* 0x10100000a8831fae */ /* 0x0007e4000f101d46 */
[--C-:B------:R-:W-:Y:S01]  /*7200*/  @P1 IMAD.X R180, RZ, RZ, R130.reuse, P0 ;  /* 0x000000ffffb41224 */ /* 0x100fe200000e0682 */
[----:B------:R-:W-:Y:S01]  /*7210*/  @P1 IADD3 R2, P0, R132, R181, RZ ;  /* 0x000000b584021210 */ /* 0x000fe20007f1e0ff */
[----:B--2---:R-:W-:Y:S02]  /*7220*/  @P2 IMAD.HI.U32 R9, R0, c[0x0][0x2c8], RZ ;  /* 0x0000b20000092a27 */ /* 0x004fe400078e00ff */
[----:B------:R-:W2:Y:S01]  /*7230*/  MUFU.TANH R188, R16 ;  /* 0x0000001000bc7308 */ /* 0x000ea20000002400 */
[----:B------:R-:W-:Y:S02]  /*7240*/  @P1 IADD3.X R11, R8, R180, RZ, P0, !PT ;  /* 0x000000b4080b1210 */ /* 0x000fe400007fe4ff */
[C---:B------:R-:W-:Y:S02]  /*7250*/  @P1 LEA R10, P0, R2.reuse, c[0x0][0x1c8], 0x1 ;  /* 0x00007200020a1a11 */ /* 0x040fe400078008ff */
[----:B------:R-:W-:Y:S02]  /*7260*/  @P2 SHF.R.U32.HI R0, RZ, c[0x0][0x2cc], R9 ;  /* 0x0000b300ff002a19 */ /* 0x000fe40000011609 */
[----:B------:R-:W-:Y:S02]  /*7270*/  @P1 LEA.HI.X R11, R2, c[0x0][0x1cc], R11, 0x1, P0 ;  /* 0x00007300020b1a11 */ /* 0x000fe400000f0c0b */
[----:B------:R-:W-:Y:S01]  /*7280*/  @P1 IADD3 R171, P0, R128, 0x80, RZ ;  /* 0x0000008080ab1810 */ /* 0x000fe20007f1e0ff */
[----:B------:R-:W-:Y:S01]  /*7290*/  MUFU.TANH R22, R22 ;  /* 0x0000001600167308 */ /* 0x000fe20000002400 */
[----:B------:R-:W-:Y:S01]  /*72a0*/  MOV R9, 0xffffffc0 ;  /* 0xffffffc000097802 */ /* 0x000fe20000000f00 */
[----:B------:R1:W-:Y:S02]  /*72b0*/  @P1 LDGSTS.E.BYPASS.LTC128B.128 [R131+0x12100], [R10.64], !P5 ;  /* 0x121000000a831fae */ /* 0x0003e4000e901d46 */
[----:B------:R-:W-:Y:S01]  /*72c0*/  @P1 IMAD.X R170, RZ, RZ, R130, P0 ;  /* 0x000000ffffaa1224 */ /* 0x000fe200000e0682 */
[----:B------:R-:W-:Y:S05]  /*72d0*/  @P1 IADD3 R2, P0, R132, R171, RZ ;  /* 0x000000ab84021210 */ /* 0x000fea0007f1e0ff */
[----:B------:R-:W-:Y:S10]  /*72e0*/  MUFU.TANH R23, R23 ;  /* 0x0000001700177308 */ /* 0x000ff40000002400 */
[----:B------:R-:W-:Y:S01]  /*72f0*/  MUFU.TANH R24, R24 ;  /* 0x0000001800187308 */ /* 0x000fe20000002400 */
[----:B-1----:R-:W1:Y:S09]  /*7300*/  SHFL.IDX PT, R11, R0, RZ, 0x1c1f ;  /* 0x001c1fff000b7589 */ /* 0x002e7200000e0000 */
[----:B------:R-:W-:Y:S01]  /*7310*/  MUFU.TANH R25, R25 ;  /* 0x0000001900197308 */ /* 0x000fe20000002400 */
[----:B------:R1:W2:Y:S09]  /*7320*/  SHFL.IDX PT, R10, R0, 0x1, 0x1c1f ;  /* 0x003c1f00000a7f89 */ /* 0x0002b200000e0000 */
[----:B------:R-:W-:Y:S10]  /*7330*/  MUFU.TANH R28, R28 ;  /* 0x0000001c001c7308 */ /* 0x000ff40000002400 */
[----:B------:R-:W-:Y:S01]  /*7340*/  MUFU.TANH R29, R29 ;  /* 0x0000001d001d7308 */ /* 0x000fe20000002400 */
[----:B-1----:R-:W-:Y:S09]  /*7350*/  @P1 IADD3.X R0, R8, R170, RZ, P0, !PT ;  /* 0x000000aa08001210 */ /* 0x002ff200007fe4ff */
[----:B------:R-:W-:Y:S01]  /*7360*/  MUFU.TANH R32, R32 ;  /* 0x0000002000207308 */ /* 0x000fe20000002400 */
[C---:B------:R-:W-:Y:S04]  /*7370*/  @P1 LEA R4, P0, R2.reuse, c[0x0][0x1c8], 0x1 ;  /* 0x0000720002041a11 */ /* 0x040fe800078008ff */
[----:B------:R-:W-:Y:S01]  /*7380*/  @P1 LEA.HI.X R5, R2, c[0x0][0x1cc], R0, 0x1, P0 ;  /* 0x0000730002051a11 */ /* 0x000fe200000f0c00 */
[----:B------:R-:W-:Y:S01]  /*7390*/  IMAD R0, R174, R9, 0x1 ;  /* 0x00000001ae007424 */ /* 0x000fe200078e0209 */
[----:B---3--:R-:W-:Y:S03]  /*73a0*/  @P1 IADD3 R169, P0, R128, 0xc0, RZ ;  /* 0x000000c080a91810 */ /* 0x008fe60007f1e0ff */
[----:B------:R1:W-:Y:S01]  /*73b0*/  @P1 LDGSTS.E.BYPASS.LTC128B.128 [R131+0x14100], [R4.64], !P4 ;  /* 0x1410000004831fae */ /* 0x0003e2000e101d46 */
[----:B------:R-:W-:Y:S01]  /*73c0*/  @P1 IADD3.X R9, RZ, R130, RZ, P0, !PT ;  /* 0x00000082ff091210 */ /* 0x000fe200007fe4ff */
[----:B------:R-:W-:Y:S01]  /*73d0*/  MUFU.TANH R26, R26 ;  /* 0x0000001a001a7308 */ /* 0x000fe20000002400 */
[----:B------:R-:W-:Y:S04]  /*73e0*/  IADD3 R0, R0, c[0x0][0x1d0], -R177 ;  /* 0x0000740000007a10 */ /* 0x000fe80007ffe8b1 */
[----:B------:R-:W-:Y:S05]  /*73f0*/  IADD3 R0, R0, -c[0x0][0x168], RZ ;  /* 0x80005a0000007a10 */ /* 0x000fea0007ffe0ff */
[C---:B------:R-:W-:Y:S01]  /*7400*/  IMAD.IADD R2, R0.reuse, 0x1, R11 ;  /* 0x0000000100027824 */ /* 0x040fe200078e020b */
[----:B--2---:R-:W-:Y:S01]  /*7410*/  IADD3 R0, R0, R10, RZ ;  /* 0x0000000a00007210 */ /* 0x004fe20007ffe0ff */
[----:B------:R-:W-:Y:S01]  /*7420*/  @P1 IMAD.MOV.U32 R10, RZ, RZ, c[0x0][0x1e4] ;  /* 0x00007900ff0a1624 */ /* 0x000fe200078e00ff */
[----:B------:R-:W-:Y:S10]  /*7430*/  MUFU.TANH R27, R27 ;  /* 0x0000001b001b7308 */ /* 0x000ff40000002400 */
[----:B------:R-:W-:Y:S01]  /*7440*/  MUFU.TANH R30, R30 ;  /* 0x0000001e001e7308 */ /* 0x000fe20000002400 */
[----:B-1----:R-:W-:Y:S04]  /*7450*/  @P1 IADD3 R4, P0, R132, R169, RZ ;  /* 0x000000a984041210 */ /* 0x002fe80007f1e0ff */
[----:B------:R-:W-:Y:S02]  /*7460*/  @P1 IADD3.X R5, R8, R9, RZ, P0, !PT ;  /* 0x0000000908051210 */ /* 0x000fe400007fe4ff */
[C---:B------:R-:W-:Y:S04]  /*7470*/  @P1 LEA R6, P0, R4.reuse, c[0x0][0x1c8], 0x1 ;  /* 0x0000720004061a11 */ /* 0x040fe800078008ff */
[----:B------:R-:W-:Y:S02]  /*7480*/  @P1 LEA.HI.X R7, R4, c[0x0][0x1cc], R5, 0x1, P0 ;  /* 0x0000730004071a11 */ /* 0x000fe400000f0c05 */
[----:B------:R-:W-:Y:S03]  /*7490*/  @P1 MOV R5, c[0x0][0x1e0] ;  /* 0x0000780000051a02 */ /* 0x000fe60000000f00 */
[----:B------:R1:W-:Y:S01]  /*74a0*/  @P1 LDGSTS.E.BYPASS.LTC128B.128 [R131+0x16100], [R6.64], !P3 ;  /* 0x1610000006831fae */ /* 0x0003e2000d901d46 */
[C---:B------:R-:W-:Y:S04]  /*74b0*/  @P1 LEA R4, P0, R5.reuse, R132, 0x5 ;  /* 0x0000008405041211 */ /* 0x040fe800078028ff */
[----:B------:R-:W-:Y:S01]  /*74c0*/  @P1 LEA.HI.X R8, R5, R8, R10, 0x5, P0 ;  /* 0x0000000805081211 */ /* 0x000fe200000f2c0a */
[----:B------:R-:W-:Y:S01]  /*74d0*/  FMUL.FTZ R5, R19, c[0x0][0x320] ;  /* 0x0000c80013057a20 */ /* 0x000fe20000410000 */
[----:B------:R2:W-:Y:S01]  /*74e0*/  MUFU.TANH R10, R20 ;  /* 0x00000014000a7308 */ /* 0x0005e20000002400 */
[C---:B------:R-:W-:Y:S04]  /*74f0*/  ISETP.GT.AND P0, PT, R2.reuse, RZ, PT ;  /* 0x000000ff0200720c */ /* 0x040fe80003f04270 */
[----:B------:R-:W-:Y:S02]  /*7500*/  FSEL R19, R191, -INF , P0 ;  /* 0xff800000bf137808 */ /* 0x000fe40000000000 */
[----:B------:R-:W-:Y:S03]  /*7510*/  ISETP.GT.AND P0, PT, R2, 0x1, PT ;  /* 0x000000010200780c */ /* 0x000fe60003f04270 */
[----:B------:R3:W3:Y:S01]  /*7520*/  MUFU.TANH R191, R5 ;  /* 0x0000000500bf7308 */ /* 0x0006e20000002400 */
[----:B------:R-:W-:Y:S02]  /*7530*/  FSEL R18, R176, -INF , P0 ;  /* 0xff800000b0127808 */ /* 0x000fe40000000000 */
[C---:B------:R-:W-:Y:S04]  /*7540*/  ISETP.GT.AND P0, PT, R0.reuse, RZ, PT ;  /* 0x000000ff0000720c */ /* 0x040fe80003f04270 */
[----:B------:R-:W-:Y:S02]  /*7550*/  FSEL R168, R173, -INF , P0 ;  /* 0xff800000ada87808 */ /* 0x000fe40000000000 */
[----:B------:R-:W-:Y:S01]  /*7560*/  ISETP.GT.AND P0, PT, R0, 0x1, PT ;  /* 0x000000010000780c */ /* 0x000fe20003f04270 */
[----:B-1----:R-:W-:Y:S01]  /*7570*/  FMUL.FTZ R7, R33, c[0x0][0x320] ;  /* 0x0000c80021077a20 */ /* 0x002fe20000410000 */
[----:B------:R-:W-:Y:S02]  /*7580*/  FMNMX.FTZ R6, R168, R134, !PT ;  /* 0x00000086a8067209 */ /* 0x000fe40007810000 */
[----:B--2---:R-:W-:Y:S02]  /*7590*/  FSEL R20, R172, -INF , P0 ;  /* 0xff800000ac147808 */ /* 0x004fe40000000000 */
[----:B------:R-:W-:Y:S01]  /*75a0*/  ISETP.GT.AND P0, PT, R2, 0x8, PT ;  /* 0x000000080200780c */ /* 0x000fe20003f04270 */
[----:B------:R-:W1:Y:S01]  /*75b0*/  MUFU.TANH R7, R7 ;  /* 0x0000000700077308 */ /* 0x000e620000002400 */
[----:B------:R-:W-:Y:S02]  /*75c0*/  FMNMX.FTZ R6, R20, R6, !PT ;  /* 0x0000000614067209 */ /* 0x000fe40007810000 */
[----:B------:R-:W-:Y:S02]  /*75d0*/  FSEL R14, R185, -INF , P0 ;  /* 0xff800000b90e7808 */ /* 0x000fe40000000000 */
[----:B------:R-:W-:Y:S02]  /*75e0*/  ISETP.GT.AND P0, PT, R2, 0x9, PT ;  /* 0x000000090200780c */ /* 0x000fe40003f04270 */
[----:B---3--:R-:W-:Y:S02]  /*75f0*/  FMNMX.FTZ R5, R19, R3, !PT ;  /* 0x0000000313057209 */ /* 0x008fe40007810000 */
[----:B------:R-:W-:Y:S02]  /*7600*/  FSEL R17, R184, -INF , P0 ;  /* 0xff800000b8117808 */ /* 0x000fe40000000000 */
[----:B------:R-:W-:Y:S02]  /*7610*/  ISETP.GT.AND P0, PT, R0, 0x8, PT ;  /* 0x000000080000780c */ /* 0x000fe40003f04270 */
[----:B------:R-:W-:Y:S02]  /*7620*/  FMNMX.FTZ R5, R18, R5, !PT ;  /* 0x0000000512057209 */ /* 0x000fe40007810000 */
[----:B------:R-:W-:Y:S02]  /*7630*/  FSEL R16, R135, -INF , P0 ;  /* 0xff80000087107808 */ /* 0x000fe40000000000 */
[----:B------:R-:W-:Y:S01]  /*7640*/  ISETP.GT.AND P0, PT, R0, 0x9, PT ;  /* 0x000000090000780c */ /* 0x000fe20003f04270 */
[----:B------:R-:W-:Y:S01]  /*7650*/  MUFU.TANH R135, R35 ;  /* 0x0000002300877308 */ /* 0x000fe20000002400 */
[----:B------:R-:W-:Y:S02]  /*7660*/  FMNMX.FTZ R5, R14, R5, !PT ;  /* 0x000000050e057209 */ /* 0x000fe40007810000 */
[----:B------:R-:W-:Y:S02]  /*7670*/  FSEL R15, R133, -INF , P0 ;  /* 0xff800000850f7808 */ /* 0x000fe40000000000 */
[----:B------:R-:W-:Y:S02]  /*7680*/  ISETP.GT.AND P0, PT, R2, 0x10, PT ;  /* 0x000000100200780c */ /* 0x000fe40003f04270 */
[----:B------:R-:W-:Y:S02]  /*7690*/  FMNMX.FTZ R5, R17, R5, !PT ;  /* 0x0000000511057209 */ /* 0x000fe40007810000 */
[----:B------:R-:W-:Y:S02]  /*76a0*/  FSEL R185, R12, -INF , P0 ;  /* 0xff8000000cb97808 */ /* 0x000fe40000000000 */
[----:B------:R-:W-:Y:S02]  /*76b0*/  ISETP.GT.AND P0, PT, R2, 0x11, PT ;  /* 0x000000110200780c */ /* 0x000fe40003f04270 */
[----:B------:R-:W-:Y:S02]  /*76c0*/  FMNMX.FTZ R5, R185, R5, !PT ;  /* 0x00000005b9057209 */ /* 0x000fe40007810000 */
[----:B----4-:R-:W-:Y:S02]  /*76d0*/  FSEL R184, R13, -INF , P0 ;  /* 0xff8000000db87808 */ /* 0x010fe40000000000 */
[----:B------:R-:W-:Y:S02]  /*76e0*/  ISETP.GT.AND P0, PT, R0, 0x10, PT ;  /* 0x000000100000780c */ /* 0x000fe40003f04270 */
[----:B------:R-:W-:Y:S02]  /*76f0*/  FMNMX.FTZ R5, R184, R5, !PT ;  /* 0x00000005b8057209 */ /* 0x000fe40007810000 */
[----:B------:R-:W-:Y:S02]  /*7700*/  FSEL R187, R187, -INF , P0 ;  /* 0xff800000bbbb7808 */ /* 0x000fe40000000000 */
        /* <DEDUP_REMOVED lines=15> */
[----:B------:R-:W-:Y:S04]  /*7800*/  ISETP.GT.AND P0, PT, R2, 0x20, PT ;  /* 0x000000200200780c */ /* 0x000fe80003f04270 */
[----:B------:R-:W-:Y:S01]  /*7810*/  FSEL R197, R10, -INF , P0 ;  /* 0xff8000000ac57808 */ /* 0x000fe20000000000 */
[----:B------:R-:W-:Y:S01]  /*7820*/  FMUL.FTZ R10, R31, c[0x0][0x320] ;  /* 0x0000c8001f0a7a20 */ /* 0x000fe20000410000 */
[----:B------:R-:W-:Y:S02]  /*7830*/  ISETP.GT.AND P0, PT, R2, 0x21, PT ;  /* 0x000000210200780c */ /* 0x000fe40003f04270 */
[----:B------:R-:W-:Y:S02]  /*7840*/  FMNMX.FTZ R5, R197, R5, !PT ;  /* 0x00000005c5057209 */ /* 0x000fe40007810000 */
[----:B------:R-:W-:Y:S01]  /*7850*/  FSEL R198, R21, -INF , P0 ;  /* 0xff80000015c67808 */ /* 0x000fe20000000000 */
[----:B------:R-:W2:Y:S01]  /*7860*/  MUFU.TANH R10, R10 ;  /* 0x0000000a000a7308 */ /* 0x000ea20000002400 */
[----:B------:R-:W-:Y:S02]  /*7870*/  ISETP.GT.AND P0, PT, R0, 0x20, PT ;  /* 0x000000200000780c */ /* 0x000fe40003f04270 */
[----:B------:R-:W-:Y:S02]  /*7880*/  FMNMX.FTZ R5, R198, R5, !PT ;  /* 0x00000005c6057209 */ /* 0x000fe40007810000 */
[----:B------:R-:W-:Y:S02]  /*7890*/  FSEL R132, R22, -INF , P0 ;  /* 0xff80000016847808 */ /* 0x000fe40000000000 */
[----:B------:R-:W-:Y:S04]  /*78a0*/  ISETP.GT.AND P0, PT, R0, 0x21, PT ;  /* 0x000000210000780c */ /* 0x000fe80003f04270 */
[----:B------:R-:W-:Y:S02]  /*78b0*/  FSEL R11, R23, -INF , P0 ;  /* 0xff800000170b7808 */ /* 0x000fe40000000000 */
[----:B------:R-:W-:Y:S02]  /*78c0*/  ISETP.GT.AND P0, PT, R2, 0x28, PT ;  /* 0x000000280200780c */ /* 0x000fe40003f04270 */
[----:B------:R-:W-:Y:S02]  /*78d0*/  MOV R23, R132 ;  /* 0x0000008400177202 */ /* 0x000fe40000000f00 */
[----:B------:R-:W-:Y:S02]  /*78e0*/  FSEL R199, R24, -INF , P0 ;  /* 0xff80000018c77808 */ /* 0x000fe40000000000 */
[C---:B------:R-:W-:Y:S02]  /*78f0*/  ISETP.GT.AND P0, PT, R2.reuse, 0x29, PT ;  /* 0x000000290200780c */ /* 0x040fe40003f04270 */
        /* <DEDUP_REMOVED lines=13> */
[----:B------:R3:W4:Y:S01]  /*79d0*/  MUFU.TANH R6, R34 ;  /* 0x0000002200067308 */ /* 0x0007220000002400 */
[----:B------:R-:W-:Y:S02]  /*79e0*/  FMNMX.FTZ R5, R176, R5, !PT ;  /* 0x00000005b0057209 */ /* 0x000fe40007810000 */
[----:B------:R-:W-:Y:S02]  /*79f0*/  FMNMX.FTZ R2, R190, R2, !PT ;  /* 0x00000002be027209 */ /* 0x000fe40007810000 */
[----:B-1----:R-:W-:Y:S02]  /*7a00*/  FSEL R177, R7, -INF , P0 ;  /* 0xff80000007b17808 */ /* 0x002fe40000000000 */
[----:B------:R-:W-:Y:S02]  /*7a10*/  FMNMX.FTZ R2, R191, R2, !PT ;  /* 0x00000002bf027209 */ /* 0x000fe40007810000 */
[----:B------:R-:W-:Y:S02]  /*7a20*/  FMNMX.FTZ R5, R177, R5, !PT ;  /* 0x00000005b1057209 */ /* 0x000fe40007810000 */
[----:B------:R-:W-:Y:S02]  /*7a30*/  ISETP.GT.AND P0, PT, R0, 0x28, PT ;  /* 0x000000280000780c */ /* 0x000fe40003f04270 */
[----:B------:R-:W-:Y:S01]  /*7a40*/  FMNMX.FTZ R2, R23, R2, !PT ;  /* 0x0000000217027209 */ /* 0x000fe20007810000 */
[----:B------:R-:W1:Y:S01]  /*7a50*/  SHFL.BFLY PT, R133, R5, 0x2, 0x1f ;  /* 0x0c401f0005857f89 */ /* 0x000e6200000e0000 */
[----:B------:R-:W-:Y:S02]  /*7a60*/  FSEL R193, R26, -INF , P0 ;  /* 0xff8000001ac17808 */ /* 0x000fe40000000000 */
[C---:B------:R-:W-:Y:S04]  /*7a70*/  ISETP.GT.AND P0, PT, R0.reuse, 0x29, PT ;  /* 0x000000290000780c */ /* 0x040fe80003f04270 */
[----:B------:R-:W-:Y:S02]  /*7a80*/  FSEL R178, R27, -INF , P0 ;  /* 0xff8000001bb27808 */ /* 0x000fe40000000000 */
[----:B------:R-:W-:Y:S02]  /*7a90*/  ISETP.GT.AND P0, PT, R0, 0x30, PT ;  /* 0x000000300000780c */ /* 0x000fe40003f04270 */
[----:B---3--:R-:W-:Y:S02]  /*7aa0*/  MOV R34, R11 ;  /* 0x0000000b00227202 */ /* 0x008fe40000000f00 */
[----:B------:R-:W-:Y:S02]  /*7ab0*/  FSEL R179, R30, -INF , P0 ;  /* 0xff8000001eb37808 */ /* 0x000fe40000000000 */
[----:B------:R-:W-:Y:S02]  /*7ac0*/  FMNMX.FTZ R2, R34, R2, !PT ;  /* 0x0000000222027209 */ /* 0x000fe40007810000 */
[----:B------:R-:W-:Y:S02]  /*7ad0*/  ISETP.GT.AND P0, PT, R0, 0x31, PT ;  /* 0x000000310000780c */ /* 0x000fe40003f04270 */
[----:B------:R-:W-:Y:S02]  /*7ae0*/  FMNMX.FTZ R2, R193, R2, !PT ;  /* 0x00000002c1027209 */ /* 0x000fe40007810000 */
[----:B--2---:R-:W-:Y:S02]  /*7af0*/  FSEL R172, R10, -INF , P0 ;  /* 0xff8000000aac7808 */ /* 0x004fe40000000000 */
[----:B------:R-:W-:Y:S02]  /*7b00*/  FMNMX.FTZ R2, R178, R2, !PT ;  /* 0x00000002b2027209 */ /* 0x000fe40007810000 */
[----:B------:R-:W-:Y:S02]  /*7b10*/  ISETP.GT.AND P0, PT, R0, 0x38, PT ;  /* 0x000000380000780c */ /* 0x000fe40003f04270 */
[----:B------:R-:W-:Y:S02]  /*7b20*/  FMNMX.FTZ R2, R179, R2, !PT ;  /* 0x00000002b3027209 */ /* 0x000fe40007810000 */
[----:B----4-:R-:W-:Y:S02]  /*7b30*/  FSEL R173, R6, -INF , P0 ;  /* 0xff80000006ad7808 */ /* 0x010fe40000000000 */
[----:B------:R-:W-:Y:S02]  /*7b40*/  ISETP.GT.AND P0, PT, R0, 0x39, PT ;  /* 0x000000390000780c */ /* 0x000fe40003f04270 */
[----:B------:R-:W-:Y:S02]  /*7b50*/  FMNMX.FTZ R0, R172, R2, !PT ;  /* 0x00000002ac007209 */ /* 0x000fe40007810000 */
[----:B------:R-:W-:Y:S02]  /*7b60*/  FSEL R135, R135, -INF , P0 ;  /* 0xff80000087877808 */ /* 0x000fe40000000000 */
[----:B------:R-:W-:Y:S02]  /*7b70*/  @P1 IADD3 R2, P0, R4, R128, RZ ;  /* 0x0000008004021210 */ /* 0x000fe40007f1e0ff */
[----:B------:R-:W-:Y:S01]  /*7b80*/  FMNMX.FTZ R0, R173, R0, !PT ;  /* 0x00000000ad007209 */ /* 0x000fe20007810000 */
[----:B------:R-:W2:Y:S01]  /*7b90*/  LDL.LU.64 R128, [R1+0x138] ;  /* 0x0001380001807983 */ /* 0x000ea20000300a00 */
[----:B-1----:R-:W-:Y:S02]  /*7ba0*/  FMNMX.FTZ R133, R5, R133, !PT ;  /* 0x0000008505857209 */ /* 0x002fe40007810000 */
[----:B------:R-:W-:Y:S02]  /*7bb0*/  @P1 IADD3.X R5, R8, R130, RZ, P0, !PT ;  /* 0x0000008208051210 */ /* 0x000fe400007fe4ff */
[C---:B------:R-:W-:Y:S01]  /*7bc0*/  @P1 LEA R10, P0, R2.reuse, c[0x0][0x1c8], 0x1 ;  /* 0x00007200020a1a11 */ /* 0x040fe200078008ff */
[----:B------:R-:W1:Y:S01]  /*7bd0*/  SHFL.BFLY PT, R6, R133, 0x1, 0x1f ;  /* 0x0c201f0085067f89 */ /* 0x000e6200000e0000 */
[----:B------:R-:W-:Y:S02]  /*7be0*/  FMNMX.FTZ R0, R135, R0, !PT ;  /* 0x0000000087007209 */ /* 0x000fe40007810000 */
[----:B------:R-:W-:Y:S02]  /*7bf0*/  @P1 LEA.HI.X R11, R2, c[0x0][0x1cc], R5, 0x1, P0 ;  /* 0x00007300020b1a11 */ /* 0x000fe400000f0c05 */
[----:B------:R-:W-:Y:S03]  /*7c00*/  @P1 IADD3 R5, P0, R4, R181, RZ ;  /* 0x000000b504051210 */ /* 0x000fe60007f1e0ff */
[----:B------:R-:W3:Y:S02]  /*7c10*/  SHFL.BFLY PT, R2, R0, 0x2, 0x1f ;  /* 0x0c401f0000027f89 */ /* 0x000ee400000e0000 */
[----:B------:R-:W-:Y:S01]  /*7c20*/  @P1 IMAD.X R180, R8, 0x1, R180, P0 ;  /* 0x0000000108b41824 */ /* 0x000fe200000e06b4 */
[C---:B------:R-:W-:Y:S04]  /*7c30*/  @P1 LEA R12, P0, R5.reuse, c[0x0][0x1c8], 0x1 ;  /* 0x00007200050c1a11 */ /* 0x040fe800078008ff */
[----:B------:R-:W-:Y:S01]  /*7c40*/  @P1 LEA.HI.X R13, R5, c[0x0][0x1cc], R180, 0x1, P0 ;  /* 0x00007300050d1a11 */ /* 0x000fe200000f0cb4 */
[----:B------:R4:W-:Y:S01]  /*7c50*/  @P1 LDGSTS.E.BYPASS.LTC128B.128 [R131+0x11100], [R10.64], !P6 ;  /* 0x111000000a831fae */ /* 0x0009e2000f101d46 */
[----:B------:R-:W-:Y:S04]  /*7c60*/  @P1 IADD3 R5, P0, R4, R171, RZ ;  /* 0x000000ab04051210 */ /* 0x000fe80007f1e0ff */
[----:B------:R-:W-:Y:S02]  /*7c70*/  @P1 IADD3.X R170, R8, R170, RZ, P0, !PT ;  /* 0x000000aa08aa1210 */ /* 0x000fe400007fe4ff */
[----:B------:R-:W-:Y:S01]  /*7c80*/  @P1 IADD3 R4, P0, R4, R169, RZ ;  /* 0x000000a904041210 */ /* 0x000fe20007f1e0ff */
[----:B------:R4:W-:Y:S01]  /*7c90*/  @P1 LDGSTS.E.BYPASS.LTC128B.128 [R131+0x13100], [R12.64], !P5 ;  /* 0x131000000c831fae */ /* 0x0009e2000e901d46 */
[----:B-1----:R-:W-:Y:S02]  /*7ca0*/  FMNMX.FTZ R133, R133, R6, !PT ;  /* 0x0000000685857209 */ /* 0x002fe40007810000 */
[----:B------:R-:W-:Y:S02]  /*7cb0*/  @P1 IADD3.X R7, R8, R9, RZ, P0, !PT ;  /* 0x0000000908071210 */ /* 0x000fe400007fe4ff */
[----:B------:R-:W-:Y:S01]  /*7cc0*/  @P1 LEA R8, P0, R5, c[0x0][0x1c8], 0x1 ;  /* 0x0000720005081a11 */ /* 0x000fe200078008ff */
[----:B------:R-:W-:Y:S01]  /*7cd0*/  FMUL.FTZ R180, R133, c[0x0][0x2d0] ;  /* 0x0000b40085b47a20 */ /* 0x000fe20000410000 */
[----:B---3--:R-:W-:Y:S01]  /*7ce0*/  FMNMX.FTZ R0, R0, R2, !PT ;  /* 0x0000000200007209 */ /* 0x008fe20007810000 */
[----:B------:R-:W3:Y:S01]  /*7cf0*/  LDL.LU R130, [R1+0x134] ;  /* 0x0001340001827983 */ /* 0x000ee20000300800 */
[----:B------:R-:W-:Y:S02]  /*7d00*/  @P1 LEA.HI.X R9, R5, c[0x0][0x1cc], R170, 0x1, P0 ;  /* 0x0000730005091a11 */ /* 0x000fe400000f0caa */
[C---:B------:R-:W-:Y:S01]  /*7d10*/  @P1 LEA R6, P0, R4.reuse, c[0x0][0x1c8], 0x1 ;  /* 0x0000720004061a11 */ /* 0x040fe200078008ff */
[----:B------:R-:W1:Y:S03]  /*7d20*/  SHFL.BFLY PT, R2, R0, 0x1, 0x1f ;  /* 0x0c201f0000027f89 */ /* 0x000e6600000e0000 */
[----:B------:R-:W-:Y:S02]  /*7d30*/  @P1 LEA.HI.X R7, R4, c[0x0][0x1cc], R7, 0x1, P0 ;  /* 0x0000730004071a11 */ /* 0x000fe400000f0c07 */
[----:B------:R-:W-:Y:S03]  /*7d40*/  FSETP.NEU.FTZ.AND P0, PT, R133, -INF , PT ;  /* 0xff8000008500780b */ /* 0x000fe60003f1d000 */
[----:B------:R4:W-:Y:S01]  /*7d50*/  @P1 LDGSTS.E.BYPASS.LTC128B.128 [R131+0x15100], [R8.64], !P4 ;  /* 0x1510000008831fae */ /* 0x0009e2000e101d46 */
[----:B------:R-:W-:Y:S05]  /*7d60*/  FSEL R180, R180, RZ, P0 ;  /* 0x000000ffb4b47208 */ /* 0x000fea0000000000 */
[--C-:B------:R-:W-:Y:S02]  /*7d70*/  FFMA.FTZ R18, R18, c[0x0][0x2d0], -R180.reuse ;  /* 0x0000b40012127a23 */ /* 0x100fe400000108b4 */
[----:B------:R4:W-:Y:S01]  /*7d80*/  @P1 LDGSTS.E.BYPASS.LTC128B.128 [R131+0x17100], [R6.64], !P3 ;  /* 0x1710000006831fae */ /* 0x0009e2000d901d46 */
[--C-:B------:R-:W-:Y:S01]  /*7d90*/  FFMA.FTZ R17, R17, c[0x0][0x2d0], -R180.reuse ;  /* 0x0000b40011117a23 */ /* 0x100fe200000108b4 */
[----:B------:R-:W-:Y:S01]  /*7da0*/  MUFU.EX2 R24, R18 ;  /* 0x0000001200187308 */ /* 0x000fe20000000800 */
[--C-:B------:R-:W-:Y:S02]  /*7db0*/  FFMA.FTZ R14, R14, c[0x0][0x2d0], -R180.reuse ;  /* 0x0000b4000e0e7a23 */ /* 0x100fe400000108b4 */
[----:B------:R-:W-:Y:S01]  /*7dc0*/  FFMA.FTZ R19, R19, c[0x0][0x2d0], -R180 ;  /* 0x0000b40013137a23 */ /* 0x000fe200000108b4 */
[----:B-1----:R-:W-:Y:S02]  /*7dd0*/  FMNMX.FTZ R132, R0, R2, !PT ;  /* 0x0000000200847209 */ /* 0x002fe40007810000 */
[----:B------:R-:W-:Y:S01]  /*7de0*/  LDSM.16.MT88.4 R28, [R251] ;  /* 0x00000000fb1c783b */ /* 0x000fe20000004200 */
[----:B------:R-:W-:Y:S03]  /*7df0*/  FSEL R0, R133, RZ, P0 ;  /* 0x000000ff85007208 */ /* 0x000fe60000000000 */
[----:B------:R-:W-:Y:S01]  /*7e00*/  MUFU.EX2 R22, R17 ;  /* 0x0000001100167308 */ /* 0x000fe20000000800 */
[C---:B------:R-:W-:Y:S01]  /*7e10*/  FSETP.NEU.FTZ.AND P0, PT, R132.reuse, -INF , PT ;  /* 0xff8000008400780b */ /* 0x040fe20003f1d000 */
[----:B------:R-:W-:Y:S02]  /*7e20*/  FMUL.FTZ R181, R132, c[0x0][0x2d0] ;  /* 0x0000b40084b57a20 */ /* 0x000fe40000410000 */
[----:B------:R-:W-:Y:S01]  /*7e30*/  FADD.FTZ R0, -R0, R3 ;  /* 0x0000000300007221 */ /* 0x000fe20000010100 */
[----:B------:R-:W-:Y:S01]  /*7e40*/  FSEL R2, R132, RZ, P0 ;  /* 0x000000ff84027208 */ /* 0x000fe20000000000 */
[----:B------:R-:W0:Y:S01]  /*7e50*/  LDGDEPBAR ;  /* 0x00000000000079af */ /* 0x000e220000000000 */
[----:B------:R-:W-:Y:S01]  /*7e60*/  FSEL R181, R181, RZ, P0 ;  /* 0x000000ffb5b57208 */ /* 0x000fe20000000000 */
[----:B------:R-:W-:Y:S02]  /*7e70*/  FMUL.FTZ R0, R0, c[0x0][0x2d0] ;  /* 0x0000b40000007a20 */ /* 0x000fe40000410000 */
[----:B------:R-:W1:Y:S02]  /*7e80*/  MUFU.EX2 R32, R14 ;  /* 0x0000000e00207308 */ /* 0x000e640000000800 */
[--C-:B------:R-:W-:Y:S02]  /*7e90*/  FFMA.FTZ R15, R15, c[0x0][0x2d0], -R181.reuse ;  /* 0x0000b4000f0f7a23 */ /* 0x100fe400000108b5 */
[--C-:B------:R-:W-:Y:S01]  /*7ea0*/  FFMA.FTZ R16, R16, c[0x0][0x2d0], -R181.reuse ;  /* 0x0000b40010107a23 */ /* 0x100fe200000108b5 */
[----:B----4-:R-:W4:Y:S01]  /*7eb0*/  LDL.LU R131, [R1+0x130] ;  /* 0x0001300001837983 */ /* 0x010f220000300800 */
[--C-:B------:R-:W-:Y:S02]  /*7ec0*/  FFMA.FTZ R20, R20, c[0x0][0x2d0], -R181.reuse ;  /* 0x0000b40014147a23 */ /* 0x100fe400000108b5 */
[----:B------:R-:W-:Y:S02]  /*7ed0*/  FFMA.FTZ R168, R168, c[0x0][0x2d0], -R181 ;  /* 0x0000b400a8a87a23 */ /* 0x000fe400000108b5 */
[----:B------:R-:W1:Y:S10]  /*7ee0*/  MUFU.EX2 R3, R0 ;  /* 0x0000000000037308 */ /* 0x000e740000000800 */
[----:B------:R1:W-:Y:S02]  /*7ef0*/  MUFU.EX2 R35, R15 ;  /* 0x0000000f00237308 */ /* 0x0003e40000000800 */
[----:B-1----:R-:W-:Y:S08]  /*7f00*/  F2FP.BF16.PACK_AB R170, R22, R32 ;  /* 0x0000002016aa723e */ /* 0x002ff000000010ff */
[----:B------:R-:W1:Y:S01]  /*7f10*/  MUFU.EX2 R21, R16 ;  /* 0x0000001000157308 */ /* 0x000e620000000800 */
[C---:B------:R-:W-:Y:S02]  /*7f20*/  FMUL.FTZ R4, R3.reuse, R136 ;  /* 0x0000008803047220 */ /* 0x040fe40000410000 */
[----:B------:R-:W2:Y:S01]  /*7f30*/  LDL R136, [R1+0x48] ;  /* 0x0000480001887983 */ /* 0x000ea20000100800 */
[C---:B------:R-:W-:Y:S02]  /*7f40*/  FMUL.FTZ R25, R3.reuse, R157 ;  /* 0x0000009d03197220 */ /* 0x040fe40000410000 */
[----:B------:R-:W-:Y:S01]  /*7f50*/  FADD.FTZ R0, -R2, R134 ;  /* 0x0000008602007221 */ /* 0x000fe20000010100 */
[----:B------:R-:W4:Y:S01]  /*7f60*/  LDL.LU R157, [R1+0x7c] ;  /* 0x00007c00019d7983 */ /* 0x000f220000300800 */
[----:B------:R-:W-:Y:S01]  /*7f70*/  MOV R134, R24 ;  /* 0x0000001800867202 */ /* 0x000fe20000000f00 */
[C---:B------:R-:W-:Y:S01]  /*7f80*/  FMUL.FTZ R24, R3.reuse, R156 ;  /* 0x0000009c03187220 */ /* 0x040fe20000410000 */
[----:B------:R1:W-:Y:S01]  /*7f90*/  MUFU.EX2 R33, R20 ;  /* 0x0000001400217308 */ /* 0x0003e20000000800 */
[----:B------:R-:W4:Y:S01]  /*7fa0*/  LDL.LU R156, [R1+0x80] ;  /* 0x00008000019c7983 */ /* 0x000f220000300800 */
[C---:B------:R-:W-:Y:S02]  /*7fb0*/  FMUL.FTZ R17, R3.reuse, R149 ;  /* 0x0000009503117220 */ /* 0x040fe40000410000 */
[----:B------:R-:W-:Y:S01]  /*7fc0*/  FMUL.FTZ R0, R0, c[0x0][0x2d0] ;  /* 0x0000b40000007a20 */ /* 0x000fe20000410000 */
[----:B------:R-:W4:Y:S01]  /*7fd0*/  LDL R149, [R1+0x4] ;  /* 0x0000040001957983 */ /* 0x000f220000100800 */
[----:B------:R-:W-:Y:S02]  /*7fe0*/  IMAD.MOV.U32 R2, RZ, RZ, R23 ;  /* 0x000000ffff027224 */ /* 0x000fe400078e0017 */
[----:B------:R-:W-:Y:S01]  /*7ff0*/  FMUL.FTZ R8, R3, R140 ;  /* 0x0000008c03087220 */ /* 0x000fe20000410000 */
[----:B------:R-:W1:Y:S01]  /*8000*/  LDSM.16.MT88.4 R12, [R248] ;  /* 0x00000000f80c783b */ /* 0x000e620000004200 */
[----:B------:R-:W1:Y:S02]  /*8010*/  MUFU.EX2 R0, R0 ;  /* 0x0000000000007308 */ /* 0x000e640000000800 */
[----:B-1----:R-:W-:Y:S01]  /*8020*/  F2FP.BF16.PACK_AB R171, R35, R21 ;  /* 0x0000001523ab723e */ /* 0x002fe200000010ff */
[C---:B------:R-:W-:Y:S01]  /*8030*/  FMUL.FTZ R9, R3.reuse, R141 ;  /* 0x0000008d03097220 */ /* 0x040fe20000410000 */
[----:B------:R-:W-:Y:S01]  /*8040*/  MOV R140, R22 ;  /* 0x00000016008c7202 */ /* 0x000fe20000000f00 */
[C---:B------:R-:W-:Y:S01]  /*8050*/  FMUL.FTZ R5, R3.reuse, R137 ;  /* 0x0000008903057220 */ /* 0x040fe20000410000 */
[----:B------:R-:W-:Y:S01]  /*8060*/  MOV R141, R21 ;  /* 0x00000015008d7202 */ /* 0x000fe20000000f00 */
[C---:B------:R-:W-:Y:S01]  /*8070*/  FMUL.FTZ R16, R3.reuse, R148 ;  /* 0x0000009403107220 */ /* 0x040fe20000410000 */
[----:B------:R-:W-:Y:S01]  /*8080*/  MOV R148, R32 ;  /* 0x0000002000947202 */ /* 0x000fe20000000f00 */
[C---:B------:R-:W-:Y:S01]  /*8090*/  FMUL.FTZ R32, R3.reuse, R164 ;  /* 0x000000a403207220 */ /* 0x040fe20000410000 */
[----:B------:R1:W1:Y:S01]  /*80a0*/  MUFU.EX2 R183, R19 ;  /* 0x0000001300b77308 */ /* 0x0002620000000800 */
[C---:B------:R-:W-:Y:S02]  /*80b0*/  FMUL.FTZ R36, R3.reuse, R36 ;  /* 0x0000002403247220 */ /* 0x040fe40000410000 */
[C---:B------:R-:W-:Y:S01]  /*80c0*/  FMUL.FTZ R37, R3.reuse, R37 ;  /* 0x0000002503257220 */ /* 0x040fe20000410000 */
[----:B------:R-:W1:Y:S01]  /*80d0*/  LDSM.16.MT88.4 R20, [R252] ;  /* 0x00000000fc14783b */ /* 0x000e620000004200 */
[C---:B------:R-:W-:Y:S02]  /*80e0*/  FMUL.FTZ R40, R3.reuse, R40 ;  /* 0x0000002803287220 */ /* 0x040fe40000410000 */
[C---:B------:R-:W-:Y:S02]  /*80f0*/  FMUL.FTZ R41, R3.reuse, R41 ;  /* 0x0000002903297220 */ /* 0x040fe40000410000 */
[C---:B------:R-:W-:Y:S01]  /*8100*/  FMUL.FTZ R44, R3.reuse, R44 ;  /* 0x0000002c032c7220 */ /* 0x040fe20000410000 */
[----:B------:R1:W1:Y:S01]  /*8110*/  MUFU.EX2 R182, R168 ;  /* 0x000000a800b67308 */ /* 0x0002620000000800 */
[C---:B------:R-:W-:Y:S02]  /*8120*/  FMUL.FTZ R45, R3.reuse, R45 ;  /* 0x0000002d032d7220 */ /* 0x040fe40000410000 */
[----:B------:R-:W-:Y:S02]  /*8130*/  FMUL.FTZ R48, R3, R48 ;  /* 0x0000003003307220 */ /* 0x000fe40000410000 */
[C---:B------:R-:W-:Y:S02]  /*8140*/  FMUL.FTZ R6, R0.reuse, R138 ;  /* 0x0000008a00067220 */ /* 0x040fe40000410000 */
[C---:B------:R-:W-:Y:S02]  /*8150*/  FMUL.FTZ R7, R0.reuse, R139 ;  /* 0x0000008b00077220 */ /* 0x040fe40000410000 */
[C---:B------:R-:W-:Y:S02]  /*8160*/  FMUL.FTZ R10, R0.reuse, R142 ;  /* 0x0000008e000a7220 */ /* 0x040fe40000410000 */
[C---:B------:R-:W-:Y:S02]  /*8170*/  FMUL.FTZ R11, R0.reuse, R143 ;  /* 0x0000008f000b7220 */ /* 0x040fe40000410000 */
[C---:B------:R-:W-:Y:S02]  /*8180*/  FMUL.FTZ R18, R0.reuse, R150 ;  /* 0x0000009600127220 */ /* 0x040fe40000410000 */
[C---:B-1----:R-:W-:Y:S01]  /*8190*/  FMUL.FTZ R19, R0.reuse, R151 ;  /* 0x0000009700137220 */ /* 0x042fe20000410000 */
[----:B------:R-:W-:Y:S01]  /*81a0*/  MOV R151, R34 ;  /* 0x0000002200977202 */ /* 0x000fe20000000f00 */
[C---:B------:R-:W-:Y:S02]  /*81b0*/  FMUL.FTZ R26, R0.reuse, R158 ;  /* 0x0000009e001a7220 */ /* 0x040fe40000410000 */
[C---:B------:R-:W-:Y:S02]  /*81c0*/  FMUL.FTZ R27, R0.reuse, R159 ;  /* 0x0000009f001b7220 */ /* 0x040fe40000410000 */
[----:B------:R-:W-:Y:S02]  /*81d0*/  IMAD.MOV.U32 R150, RZ, RZ, R33 ;  /* 0x000000ffff967224 */ /* 0x000fe400078e0021 */
[----:B------:R-:W-:Y:S01]  /*81e0*/  FMUL.FTZ R34, R0, R166 ;  /* 0x000000a600227220 */ /* 0x000fe20000410000 */
[----:B------:R-:W-:Y:S01]  /*81f0*/  F2FP.BF16.PACK_AB R168, R134, R183 ;  /* 0x000000b786a8723e */ /* 0x000fe200000010ff */
[C---:B------:R-:W-:Y:S01]  /*8200*/  FMUL.FTZ R38, R0.reuse, R38 ;  /* 0x0000002600267220 */ /* 0x040fe20000410000 */
[----:B------:R-:W-:Y:S01]  /*8210*/  F2FP.BF16.PACK_AB R169, R33, R182 ;  /* 0x000000b621a9723e */ /* 0x000fe200000010ff */
[C---:B------:R-:W-:Y:S02]  /*8220*/  FMUL.FTZ R33, R3.reuse, R165 ;  /* 0x000000a503217220 */ /* 0x040fe40000410000 */
[C---:B------:R-:W-:Y:S02]  /*8230*/  FMUL.FTZ R39, R0.reuse, R39 ;  /* 0x0000002700277220 */ /* 0x040fe40000410000 */
[C---:B------:R-:W-:Y:S02]  /*8240*/  FMUL.FTZ R42, R0.reuse, R42 ;  /* 0x0000002a002a7220 */ /* 0x040fe40000410000 */
[C---:B------:R-:W-:Y:S05]  /*8250*/  HMMA.16816.F32.BF16 R4, R168.reuse, R12, R4 ;  /* 0x0000000ca804723c */ /* 0x040fea0000041804 */
[C---:B------:R-:W-:Y:S02]  /*8260*/  FMUL.FTZ R43, R0.reuse, R43 ;  /* 0x0000002b002b7220 */ /* 0x040fe40000410000 */
[C---:B------:R-:W-:Y:S01]  /*8270*/  FMUL.FTZ R12, R3.reuse, R144 ;  /* 0x00000090030c7220 */ /* 0x040fe20000410000 */
[C---:B------:R-:W-:Y:S04]  /*8280*/  HMMA.16816.F32.BF16 R8, R168.reuse, R14, R8 ;  /* 0x0000000ea808723c */ /* 0x040fe80000041808 */
[C---:B------:R-:W-:Y:S02]  /*8290*/  FMUL.FTZ R13, R3.reuse, R145 ;  /* 0x00000091030d7220 */ /* 0x040fe40000410000 */
[C---:B------:R-:W-:Y:S02]  /*82a0*/  FMUL.FTZ R46, R0.reuse, R46 ;  /* 0x0000002e002e7220 */ /* 0x040fe40000410000 */
[C---:B------:R-:W-:Y:S04]  /*82b0*/  FMUL.FTZ R14, R0.reuse, R146 ;  /* 0x00000092000e7220 */ /* 0x040fe80000410000 */
[C---:B------:R-:W-:Y:S02]  /*82c0*/  FMUL.FTZ R15, R0.reuse, R147 ;  /* 0x00000093000f7220 */ /* 0x040fe40000410000 */
[----:B------:R-:W-:Y:S01]  /*82d0*/  LDSM.16.MT88.4 R144, [R252+0x800] ;  /* 0x00080000fc90783b */ /* 0x000fe20000004200 */
[C---:B------:R-:W-:Y:S02]  /*82e0*/  FMUL.FTZ R47, R0.reuse, R47 ;  /* 0x0000002f002f7220 */ /* 0x040fe40000410000 */
[C---:B------:R-:W-:Y:S02]  /*82f0*/  FMUL.FTZ R49, R3.reuse, R49 ;  /* 0x0000003103317220 */ /* 0x040fe40000410000 */
[C---:B------:R-:W-:Y:S03]  /*8300*/  HMMA.16816.F32.BF16 R12, R168.reuse, R20, R12 ;  /* 0x00000014a80c723c */ /* 0x040fe6000004180c */
[C---:B------:R-:W-:Y:S02]  /*8310*/  FMUL.FTZ R50, R0.reuse, R50 ;  /* 0x0000003200327220 */ /* 0x040fe40000410000 */
[C---:B------:R-:W-:Y:S02]  /*8320*/  FMUL.FTZ R51, R0.reuse, R51 ;  /* 0x0000003300337220 */ /* 0x040fe40000410000 */
[C---:B------:R-:W-:Y:S01]  /*8330*/  FMUL.FTZ R20, R3.reuse, R152 ;  /* 0x0000009803147220 */ /* 0x040fe20000410000 */
[C---:B------:R-:W-:Y:S04]  /*8340*/  HMMA.16816.F32.BF16 R16, R168.reuse, R22, R16 ;  /* 0x00000016a810723c */ /* 0x040fe80000041810 */
[C---:B------:R-:W-:Y:S01]  /*8350*/  FMUL.FTZ R21, R3.reuse, R153 ;  /* 0x0000009903157220 */ /* 0x040fe20000410000 */
[----:B------:R-:W-:Y:S01]  /*8360*/  MOV R153, R141 ;  /* 0x0000008d00997202 */ /* 0x000fe20000000f00 */
[C---:B------:R-:W-:Y:S02]  /*8370*/  FMUL.FTZ R52, R3.reuse, R52 ;  /* 0x0000003403347220 */ /* 0x040fe40000410000 */
[C---:B------:R-:W-:Y:S01]  /*8380*/  FMUL.FTZ R22, R0.reuse, R154 ;  /* 0x0000009a00167220 */ /* 0x040fe20000410000 */
[----:B------:R-:W-:Y:S03]  /*8390*/  MOV R154, R35 ;  /* 0x00000023009a7202 */ /* 0x000fe60000000f00 */
[C---:B------:R-:W-:Y:S01]  /*83a0*/  FMUL.FTZ R23, R0.reuse, R155 ;  /* 0x0000009b00177220 */ /* 0x040fe20000410000 */
[----:B------:R-:W-:Y:S01]  /*83b0*/  MOV R155, R2 ;  /* 0x00000002009b7202 */ /* 0x000fe20000000f00 */
[----:B------:R-:W-:Y:S02]  /*83c0*/  IMAD.MOV.U32 R152, RZ, RZ, R140 ;  /* 0x000000ffff987224 */ /* 0x000fe400078e008c */
[----:B------:R-:W-:Y:S01]  /*83d0*/  LDSM.16.MT88.4 R140, [R248+0x800] ;  /* 0x00080000f88c783b */ /* 0x000fe20000004200 */
[C---:B------:R-:W-:Y:S02]  /*83e0*/  FMUL.FTZ R35, R0.reuse, R167 ;  /* 0x000000a700237220 */ /* 0x040fe40000410000 */
[C---:B------:R-:W-:Y:S03]  /*83f0*/  HMMA.16816.F32.BF16 R20, R168.reuse, R28, R20 ;  /* 0x0000001ca814723c */ /* 0x040fe60000041814 */
[C---:B------:R-:W-:Y:S02]  /*8400*/  FMUL.FTZ R53, R3.reuse, R53 ;  /* 0x0000003503357220 */ /* 0x040fe40000410000 */
[C---:B------:R-:W-:Y:S02]  /*8410*/  FMUL.FTZ R54, R0.reuse, R54 ;  /* 0x0000003600367220 */ /* 0x040fe40000410000 */
[C---:B------:R-:W-:Y:S01]  /*8420*/  FMUL.FTZ R28, R3.reuse, R160 ;  /* 0x000000a0031c7220 */ /* 0x040fe20000410000 */
[C---:B------:R-:W-:Y:S04]  /*8430*/  HMMA.16816.F32.BF16 R24, R168.reuse, R30, R24 ;  /* 0x0000001ea818723c */ /* 0x040fe80000041818 */
[C---:B------:R-:W-:Y:S02]  /*8440*/  FMUL.FTZ R29, R3.reuse, R161 ;  /* 0x000000a1031d7220 */ /* 0x040fe40000410000 */
[C---:B------:R-:W-:Y:S02]  /*8450*/  FMUL.FTZ R55, R0.reuse, R55 ;  /* 0x0000003700377220 */ /* 0x040fe40000410000 */
[C---:B------:R-:W-:Y:S04]  /*8460*/  FMUL.FTZ R30, R0.reuse, R162 ;  /* 0x000000a2001e7220 */ /* 0x040fe80000410000 */
        /* <DEDUP_REMOVED lines=43> */
[C---:B------:R-:W-:Y:S02]  /*8720*/  FMUL.FTZ R98, R0.reuse, R98 ;  /* 0x0000006200627220 */ /* 0x040fe40000410000 */
[C---:B------:R-:W-:Y:S02]  /*8730*/  FMUL.FTZ R99, R0.reuse, R99 ;  /* 0x0000006300637220 */ /* 0x040fe40000410000 */
[--C-:B------:R-:W-:Y:S02]  /*8740*/  FFMA.FTZ R2, R185, c[0x0][0x2d0], -R180.reuse ;  /* 0x0000b400b9027a23 */ /* 0x100fe400000108b4 */
[C---:B------:R-:W-:Y:S02]  /*8750*/  FMUL.FTZ R100, R3.reuse, R100 ;  /* 0x0000006403647220 */ /* 0x040fe40000410000 */
        /* <DEDUP_REMOVED lines=13> */
[----:B-1----:R-:W-:Y:S02]  /*8830*/  FFMA.FTZ R2, R184, c[0x0][0x2d0], -R180 ;  /* 0x0000b400b8027a23 */ /* 0x002fe400000108b4 */
[C---:B------:R-:W-:Y:S02]  /*8840*/  FMUL.FTZ R113, R3.reuse, R113 ;  /* 0x0000007103717220 */ /* 0x040fe40000410000 */
[----:B------:R1:W1:Y:S01]  /*8850*/  MUFU.EX2 R161, R2 ;  /* 0x0000000200a17308 */ /* 0x0002620000000800 */
        /* <DEDUP_REMOVED lines=10> */
[C---:B------:R-:W-:Y:S02]  /*8900*/  FMUL.FTZ R126, R0.reuse, R126 ;  /* 0x0000007e007e7220 */ /* 0x040fe40000410000 */
[C---:B------:R-:W-:Y:S02]  /*8910*/  FMUL.FTZ R127, R0.reuse, R127 ;  /* 0x0000007f007f7220 */ /* 0x040fe40000410000 */
[----:B-1----:R-:W-:Y:S02]  /*8920*/  FFMA.FTZ R2, R187, c[0x0][0x2d0], -R181 ;  /* 0x0000b400bb027a23 */ /* 0x002fe400000108b5 */
[C---:B------:R-:W-:Y:S02]  /*8930*/  FMUL.FTZ R124, R3.reuse, R124 ;  /* 0x0000007c037c7220 */ /* 0x040fe40000410000 */
[----:B------:R1:W-:Y:S01]  /*8940*/  MUFU.EX2 R160, R2 ;  /* 0x0000000200a07308 */ /* 0x0003e20000000800 */
[C---:B------:R-:W-:Y:S02]  /*8950*/  FMUL.FTZ R125, R3.reuse, R125 ;  /* 0x0000007d037d7220 */ /* 0x040fe40000410000 */
[C---:B---3--:R-:W-:Y:S01]  /*8960*/  FMUL.FTZ R130, R0.reuse, R130 ;  /* 0x0000008200827220 */ /* 0x048fe20000410000 */
[----:B--2---:R-:W2:Y:S01]  /*8970*/  LDSM.16.MT88.4 R136, [R136] ;  /* 0x000000008888783b */ /* 0x004ea20000004200 */
[C---:B----4-:R-:W-:Y:S02]  /*8980*/  FMUL.FTZ R131, R0.reuse, R131 ;  /* 0x0000008300837220 */ /* 0x050fe40000410000 */
[C---:B------:R-:W-:Y:S02]  /*8990*/  FMUL.FTZ R128, R3.reuse, R128 ;  /* 0x0000008003807220 */ /* 0x040fe40000410000 */
[C---:B------:R-:W-:Y:S01]  /*89a0*/  FFMA.FTZ R183, R3.reuse, R157, R183 ;  /* 0x0000009d03b77223 */ /* 0x040fe200000100b7 */
[----:B------:R-:W-:Y:S01]  /*89b0*/  MOV R157, R154 ;  /* 0x0000009a009d7202 */ /* 0x000fe20000000f00 */
[----:B------:R-:W-:Y:S02]  /*89c0*/  FMUL.FTZ R129, R3, R129 ;  /* 0x0000008103817220 */ /* 0x000fe40000410000 */
[----:B------:R-:W-:Y:S02]  /*89d0*/  FFMA.FTZ R182, R0, R156, R182 ;  /* 0x0000009c00b67223 */ /* 0x000fe400000100b6 */
[--C-:B------:R-:W-:Y:S02]  /*89e0*/  FFMA.FTZ R0, R197, c[0x0][0x2d0], -R180.reuse ;  /* 0x0000b400c5007a23 */ /* 0x100fe400000108b4 */
[----:B------:R3:W5:Y:S01]  /*89f0*/  LDL.LU R197, [R1+0x12c] ;  /* 0x00012c0001c57983 */ /* 0x0007620000300800 */
[--C-:B------:R-:W-:Y:S04]  /*8a00*/  FFMA.FTZ R156, R195, c[0x0][0x2d0], -R180.reuse ;  /* 0x0000b400c39c7a23 */ /* 0x100fe800000108b4 */
[----:B------:R-:W-:Y:S01]  /*8a10*/  MUFU.EX2 R165, R156 ;  /* 0x0000009c00a57308 */ /* 0x000fe20000000800 */
[--C-:B-1----:R-:W-:Y:S09]  /*8a20*/  FFMA.FTZ R2, R186, c[0x0][0x2d0], -R181.reuse ;  /* 0x0000b400ba027a23 */ /* 0x102ff200000108b5 */
[----:B------:R1:W4:Y:S01]  /*8a30*/  MUFU.EX2 R162, R2 ;  /* 0x0000000200a27308 */ /* 0x0003220000000800 */
[C---:B--2---:R-:W-:Y:S08]  /*8a40*/  HMMA.16816.F32.BF16 R28, R168.reuse, R136, R28 ;  /* 0x00000088a81c723c */ /* 0x044ff0000004181c */
[C---:B------:R-:W-:Y:S01]  /*8a50*/  HMMA.16816.F32.BF16 R32, R168.reuse, R138, R32 ;  /* 0x0000008aa820723c */ /* 0x040fe20000041820 */
[----:B------:R-:W2:Y:S03]  /*8a60*/  LDSM.16.MT88.4 R136, [R248+0x2000] ;  /* 0x00200000f888783b */ /* 0x000ea60000004200 */
[--C-:B-1----:R-:W-:Y:S04]  /*8a70*/  FFMA.FTZ R2, R188, c[0x0][0x2d0], -R180.reuse ;  /* 0x0000b400bc027a23 */ /* 0x102fe800000108b4 */
[----:B------:R1:W-:Y:S04]  /*8a80*/  MUFU.EX2 R185, R2 ;  /* 0x0000000200b97308 */ /* 0x0003e80000000800 */
[--C-:B-1----:R-:W-:Y:S06]  /*8a90*/  FFMA.FTZ R2, R189, c[0x0][0x2d0], -R180.reuse ;  /* 0x0000b400bd027a23 */ /* 0x102fec00000108b4 */
[----:B------:R1:W1:Y:S01]  /*8aa0*/  MUFU.EX2 R184, R2 ;  /* 0x0000000200b87308 */ /* 0x0002620000000800 */
[C---:B--2---:R-:W-:Y:S08]  /*8ab0*/  HMMA.16816.F32.BF16 R36, R168.reuse, R136, R36 ;  /* 0x00000088a824723c */ /* 0x044ff00000041824 */
[C---:B------:R-:W-:Y:S01]  /*8ac0*/  HMMA.16816.F32.BF16 R40, R168.reuse, R138, R40 ;  /* 0x0000008aa828723c */ /* 0x040fe20000041828 */
[----:B------:R-:W2:Y:S03]  /*8ad0*/  LDSM.16.MT88.4 R136, [R252+0x2000] ;  /* 0x00200000fc88783b */ /* 0x000ea60000004200 */
[--C-:B-1----:R-:W-:Y:S02]  /*8ae0*/  FFMA.FTZ R2, R190, c[0x0][0x2d0], -R181.reuse ;  /* 0x0000b400be027a23 */ /* 0x102fe400000108b5 */
[--C-:B------:R-:W-:Y:S06]  /*8af0*/  FFMA.FTZ R190, R176, c[0x0][0x2d0], -R180.reuse ;  /* 0x0000b400b0be7a23 */ /* 0x100fec00000108b4 */
[----:B------:R-:W-:Y:S01]  /*8b00*/  MUFU.EX2 R190, R190 ;  /* 0x000000be00be7308 */ /* 0x000fe20000000800 */
[C---:B--2---:R-:W-:Y:S08]  /*8b10*/  HMMA.16816.F32.BF16 R44, R168.reuse, R136, R44 ;  /* 0x00000088a82c723c */ /* 0x044ff0000004182c */
        /* <DEDUP_REMOVED lines=30> */
[----:B------:R-:W-:Y:S01]  /*8d00*/  F2FP.BF16.PACK_AB R136, R161, R159 ;  /* 0x0000009fa188723e */ /* 0x000fe200000010ff */
[----:B------:R-:W-:Y:S01]  /*8d10*/  HMMA.16816.F32.BF16 R128, R168, R138, R128 ;  /* 0x0000008aa880723c */ /* 0x000fe20000041880 */
[----:B------:R1:W-:Y:S03]  /*8d20*/  MUFU.EX2 R168, R2 ;  /* 0x0000000200a87308 */ /* 0x0003e60000000800 */
[----:B----4-:R-:W-:Y:S03]  /*8d30*/  F2FP.BF16.PACK_AB R137, R162, R160 ;  /* 0x000000a0a289723e */ /* 0x010fe600000010ff */
[----:B------:R-:W-:Y:S04]  /*8d40*/  F2FP.BF16.PACK_AB R138, R184, R185 ;  /* 0x000000b9b88a723e */ /* 0x000fe800000010ff */
[----:B------:R2:W-:Y:S01]  /*8d50*/  MUFU.EX2 R171, R0 ;  /* 0x0000000000ab7308 */ /* 0x0005e20000000800 */
[----:B-1----:R-:W-:Y:S09]  /*8d60*/  FFMA.FTZ R2, R191, c[0x0][0x2d0], -R181 ;  /* 0x0000b400bf027a23 */ /* 0x002ff200000108b5 */
[----:B------:R-:W1:Y:S01]  /*8d70*/  MUFU.EX2 R187, R2 ;  /* 0x0000000200bb7308 */ /* 0x000e620000000800 */
[--C-:B--2---:R-:W-:Y:S02]  /*8d80*/  FFMA.FTZ R0, R198, c[0x0][0x2d0], -R180.reuse ;  /* 0x0000b400c6007a23 */ /* 0x104fe400000108b4 */
[----:B------:R3:W5:Y:S07]  /*8d90*/  LDL.LU R198, [R1+0x128] ;  /* 0x0001280001c67983 */ /* 0x00076e0000300800 */
[----:B------:R2:W4:Y:S01]  /*8da0*/  MUFU.EX2 R3, R0 ;  /* 0x0000000000037308 */ /* 0x0005220000000800 */
[----:B-1----:R-:W-:Y:S01]  /*8db0*/  F2FP.BF16.PACK_AB R139, R187, R168 ;  /* 0x000000a8bb8b723e */ /* 0x002fe200000010ff */
[----:B------:R-:W-:Y:S02]  /*8dc0*/  FADD.FTZ R2, R134, R183 ;  /* 0x000000b786027221 */ /* 0x000fe40000010000 */
[----:B------:R-:W-:Y:S02]  /*8dd0*/  FFMA.FTZ R134, R194, c[0x0][0x2d0], -R180 ;  /* 0x0000b400c2867a23 */ /* 0x000fe400000108b4 */
[----:B------:R-:W-:Y:S02]  /*8de0*/  FADD.FTZ R2, R148, R2 ;  /* 0x0000000294027221 */ /* 0x000fe40000010000 */
[C---:B------:R-:W-:Y:S02]  /*8df0*/  HMMA.16816.F32.BF16 R4, R136.reuse, R140, R4 ;  /* 0x0000008c8804723c */ /* 0x040fe40000041804 */
[----:B------:R-:W1:Y:S03]  /*8e00*/  MUFU.EX2 R169, R134 ;  /* 0x0000008600a97308 */ /* 0x000e660000000800 */
[----:B--2---:R-:W-:Y:S01]  /*8e10*/  FFMA.FTZ R0, R155, c[0x0][0x2d0], -R181 ;  /* 0x0000b4009b007a23 */ /* 0x004fe200000108b5 */
[----:B----4-:R-:W-:Y:S01]  /*8e20*/  MOV R183, R3 ;  /* 0x0000000300b77202 */ /* 0x010fe20000000f00 */
[----:B------:R-:W-:Y:S01]  /*8e30*/  FADD.FTZ R3, R150, R182 ;  /* 0x000000b696037221 */ /* 0x000fe20000010000 */
[C---:B------:R-:W-:Y:S01]  /*8e40*/  HMMA.16816.F32.BF16 R8, R136.reuse, R142, R8 ;  /* 0x0000008e8808723c */ /* 0x040fe20000041808 */
[----:B------:R-:W2:Y:S03]  /*8e50*/  LDSM.16.MT88.4 R140, [R251+0x800] ;  /* 0x00080000fb8c783b */ /* 0x000ea60000004200 */
[----:B------:R4:W-:Y:S01]  /*8e60*/  MUFU.EX2 R170, R0 ;  /* 0x0000000000aa7308 */ /* 0x0009e20000000800 */
[----:B------:R-:W-:Y:S02]  /*8e70*/  IMAD.MOV.U32 R182, RZ, RZ, R149 ;  /* 0x000000ffffb67224 */ /* 0x000fe400078e0095 */
[----:B------:R-:W-:Y:S01]  /*8e80*/  FADD.FTZ R3, R153, R3 ;  /* 0x0000000399037221 */ /* 0x000fe20000010000 */
[C---:B------:R-:W-:Y:S04]  /*8e90*/  HMMA.16816.F32.BF16 R12, R136.reuse, R144, R12 ;  /* 0x00000090880c723c */ /* 0x040fe8000004180c */
[----:B------:R-:W-:Y:S02]  /*8ea0*/  FADD.FTZ R158, R152, R2 ;  /* 0x00000002989e7221 */ /* 0x000fe40000010000 */
[----:B------:R-:W-:Y:S01]  /*8eb0*/  LDSM.16.MT88.4 R152, [R251+0x1000] ;  /* 0x00100000fb98783b */ /* 0x000fe20000004200 */
[----:B------:R-:W-:Y:S01]  /*8ec0*/  FFMA.FTZ R2, R173, c[0x0][0x2d0], -R181 ;  /* 0x0000b400ad027a23 */ /* 0x000fe200000108b5 */
[C---:B------:R-:W-:Y:S04]  /*8ed0*/  HMMA.16816.F32.BF16 R16, R136.reuse, R146, R16 ;  /* 0x000000928810723c */ /* 0x040fe80000041810 */
[----:B------:R-:W-:Y:S02]  /*8ee0*/  FADD.FTZ R157, R157, R3 ;  /* 0x000000039d9d7221 */ /* 0x000fe40000010000 */
[----:B------:R-:W1:Y:S01]  /*8ef0*/  LDSM.16.MT88.4 R144, [R149+0x800] ;  /* 0x000800009590783b */ /* 0x000e620000004200 */
[----:B------:R-:W-:Y:S02]  /*8f00*/  FADD.FTZ R3, R159, R158 ;  /* 0x0000009e9f037221 */ /* 0x000fe40000010000 */
[----:B----4-:R-:W-:Y:S03]  /*8f10*/  FFMA.FTZ R0, R151, c[0x0][0x2d0], -R181 ;  /* 0x0000b40097007a23 */ /* 0x010fe600000108b5 */
[----:B------:R-:W-:Y:S01]  /*8f20*/  FADD.FTZ R3, R161, R3 ;  /* 0x00000003a1037221 */ /* 0x000fe20000010000 */
[----:B------:R4:W-:Y:S03]  /*8f30*/  MUFU.EX2 R186, R0 ;  /* 0x0000000000ba7308 */ /* 0x0009e60000000800 */
[----:B------:R-:W-:Y:S01]  /*8f40*/  FADD.FTZ R3, R185, R3 ;  /* 0x00000003b9037221 */ /* 0x000fe20000010000 */
[C---:B--2---:R-:W-:Y:S08]  /*8f50*/  HMMA.16816.F32.BF16 R20, R136.reuse, R140, R20 ;  /* 0x0000008c8814723c */ /* 0x044ff00000041814 */
[C---:B------:R-:W-:Y:S01]  /*8f60*/  HMMA.16816.F32.BF16 R24, R136.reuse, R142, R24 ;  /* 0x0000008e8818723c */ /* 0x040fe20000041818 */
[----:B------:R-:W2:Y:S03]  /*8f70*/  LDSM.16.MT88.4 R140, [R248+0x2800] ;  /* 0x00280000f88c783b */ /* 0x000ea60000004200 */
[--C-:B----4-:R-:W-:Y:S05]  /*8f80*/  FFMA.FTZ R0, R199, c[0x0][0x2d0], -R180.reuse ;  /* 0x0000b400c7007a23 */ /* 0x110fea00000108b4 */
[----:B------:R3:W5:Y:S01]  /*8f90*/  LDL.LU R199, [R1+0x124] ;  /* 0x0001240001c77983 */ /* 0x0007620000300800 */
[----:B------:R4:W-:Y:S01]  /*8fa0*/  MUFU.EX2 R166, R0 ;  /* 0x0000000000a67308 */ /* 0x0009e20000000800 */
[C---:B-1----:R-:W-:Y:S08]  /*8fb0*/  HMMA.16816.F32.BF16 R28, R136.reuse, R144, R28 ;  /* 0x00000090881c723c */ /* 0x042ff0000004181c */
[C---:B------:R-:W-:Y:S01]  /*8fc0*/  HMMA.16816.F32.BF16 R32, R136.reuse, R146, R32 ;  /* 0x000000928820723c */ /* 0x040fe20000041820 */
[----:B------:R-:W1:Y:S03]  /*8fd0*/  LDSM.16.MT88.4 R144, [R252+0x2800] ;  /* 0x00280000fc90783b */ /* 0x000e660000004200 */
[--C-:B----4-:R-:W-:Y:S05]  /*8fe0*/  FFMA.FTZ R0, R192, c[0x0][0x2d0], -R180.reuse ;  /* 0x0000b400c0007a23 */ /* 0x110fea00000108b4 */
[----:B------:R3:W5:Y:S03]  /*8ff0*/  LDL.LU R192, [R1+0x120] ;  /* 0x0001200001c07983 */ /* 0x0007660000300800 */
[----:B------:R-:W-:Y:S01]  /*9000*/  FFMA.FTZ R180, R177, c[0x0][0x2d0], -R180 ;  /* 0x0000b400b1b47a23 */ /* 0x000fe200000108b4 */
[----:B------:R4:W-:Y:S01]  /*9010*/  MUFU.EX2 R167, R0 ;  /* 0x0000000000a77308 */ /* 0x0009e20000000800 */
[C---:B--2---:R-:W-:Y:S08]  /*9020*/  HMMA.16816.F32.BF16 R36, R136.reuse, R140, R36 ;  /* 0x0000008c8824723c */ /* 0x044ff00000041824 */
[C---:B------:R-:W-:Y:S01]  /*9030*/  HMMA.16816.F32.BF16 R40, R136.reuse, R142, R40 ;  /* 0x0000008e8828723c */ /* 0x040fe20000041828 */
[----:B------:R-:W2:Y:S01]  /*9040*/  LDSM.16.MT88.4 R140, [R251+0x2800] ;  /* 0x00280000fb8c783b */ /* 0x000ea20000004200 */
[----:B------:R-:W-:Y:S06]  /*9050*/  MUFU.EX2 R188, R180 ;  /* 0x000000b400bc7308 */ /* 0x000fec0000000800 */
[C---:B-1----:R-:W-:Y:S04]  /*9060*/  HMMA.16816.F32.BF16 R44, R136.reuse, R144, R44 ;  /* 0x00000090882c723c */ /* 0x042fe8000004182c */
[--C-:B----4-:R-:W-:Y:S02]  /*9070*/  FFMA.FTZ R0, R193, c[0x0][0x2d0], -R181.reuse ;  /* 0x0000b400c1007a23 */ /* 0x110fe400000108b5 */
[----:B------:R3:W5:Y:S02]  /*9080*/  LDL.LU R193, [R1+0x11c] ;  /* 0x00011c0001c17983 */ /* 0x0007640000300800 */
[----:B------:R1:W-:Y:S01]  /*9090*/  MUFU.EX2 R163, R0 ;  /* 0x0000000000a37308 */ /* 0x0003e20000000800 */
[C---:B------:R-:W-:Y:S01]  /*90a0*/  HMMA.16816.F32.BF16 R48, R136.reuse, R146, R48 ;  /* 0x000000928830723c */ /* 0x040fe20000041830 */
[----:B------:R-:W4:Y:S08]  /*90b0*/  LDSM.16.MT88.4 R144, [R149+0x2800] ;  /* 0x002800009590783b */ /* 0x000f300000004200 */
[----:B------:R3:W5:Y:S04]  /*90c0*/  LDL.LU R194, [R1+0x118] ;  /* 0x0001180001c27983 */ /* 0x0007680000300800 */
[----:B------:R3:W5:Y:S04]  /*90d0*/  LDL.LU R195, [R1+0x114] ;  /* 0x0001140001c37983 */ /* 0x0007680000300800 */
[----:B------:R3:W5:Y:S01]  /*90e0*/  LDL.LU R176, [R1+0x110] ;  /* 0x0001100001b07983 */ /* 0x0007620000300800 */
[C---:B--2---:R-:W-:Y:S03]  /*90f0*/  HMMA.16816.F32.BF16 R52, R136.reuse, R140, R52 ;  /* 0x0000008c8834723c */ /* 0x044fe60000041834 */
[----:B------:R3:W5:Y:S01]  /*9100*/  LDL.LU R177, [R1+0x10c] ;  /* 0x00010c0001b17983 */ /* 0x0007620000300800 */
[--C-:B-1----:R-:W-:Y:S03]  /*9110*/  FFMA.FTZ R0, R178, c[0x0][0x2d0], -R181.reuse ;  /* 0x0000b400b2007a23 */ /* 0x102fe600000108b5 */
[----:B------:R3:W5:Y:S01]  /*9120*/  LDL.LU R178, [R1+0x108] ;  /* 0x0001080001b27983 */ /* 0x0007620000300800 */
[----:B------:R1:W-:Y:S01]  /*9130*/  MUFU.EX2 R164, R0 ;  /* 0x0000000000a47308 */ /* 0x0003e20000000800 */
[C---:B------:R-:W-:Y:S02]  /*9140*/  HMMA.16816.F32.BF16 R56, R136.reuse, R142, R56 ;  /* 0x0000008e8838723c */ /* 0x040fe40000041838 */
[----:B------:R-:W2:Y:S06]  /*9150*/  LDSM.16.MT88.4 R140, [R248+0x4800] ;  /* 0x00480000f88c783b */ /* 0x000eac0000004200 */
[C---:B----4-:R-:W-:Y:S08]  /*9160*/  HMMA.16816.F32.BF16 R60, R136.reuse, R144, R60 ;  /* 0x00000090883c723c */ /* 0x050ff0000004183c */
[C---:B------:R-:W-:Y:S01]  /*9170*/  HMMA.16816.F32.BF16 R64, R136.reuse, R146, R64 ;  /* 0x000000928840723c */ /* 0x040fe20000041840 */
[----:B------:R-:W4:Y:S03]  /*9180*/  LDSM.16.MT88.4 R144, [R252+0x4800] ;  /* 0x00480000fc90783b */ /* 0x000f260000004200 */
[--C-:B-1----:R-:W-:Y:S04]  /*9190*/  FFMA.FTZ R0, R179, c[0x0][0x2d0], -R181.reuse ;  /* 0x0000b400b3007a23 */ /* 0x102fe800000108b5 */
[----:B------:R1:W-:Y:S01]  /*91a0*/  MUFU.EX2 R189, R0 ;  /* 0x0000000000bd7308 */ /* 0x0003e20000000800 */
[----:B------:R3:W5:Y:S01]  /*91b0*/  LDL.LU R179, [R1+0x104] ;  /* 0x0001040001b37983 */ /* 0x0007620000300800 */
[C---:B--2---:R-:W-:Y:S08]  /*91c0*/  HMMA.16816.F32.BF16 R68, R136.reuse, R140, R68 ;  /* 0x0000008c8844723c */ /* 0x044ff00000041844 */
[C---:B------:R-:W-:Y:S01]  /*91d0*/  HMMA.16816.F32.BF16 R72, R136.reuse, R142, R72 ;  /* 0x0000008e8848723c */ /* 0x040fe20000041848 */
[----:B------:R-:W2:Y:S03]  /*91e0*/  LDSM.16.MT88.4 R140, [R251+0x4800] ;  /* 0x00480000fb8c783b */ /* 0x000ea60000004200 */
[--C-:B-1----:R-:W-:Y:S02]  /*91f0*/  FFMA.FTZ R0, R172, c[0x0][0x2d0], -R181.reuse ;  /* 0x0000b400ac007a23 */ /* 0x102fe400000108b5 */
[----:B------:R-:W-:Y:S02]  /*9200*/  FFMA.FTZ R181, R135, c[0x0][0x2d0], -R181 ;  /* 0x0000b40087b57a23 */ /* 0x000fe400000108b5 */
[----:B------:R1:W1:Y:S01]  /*9210*/  MUFU.EX2 R191, R0 ;  /* 0x0000000000bf7308 */ /* 0x0002620000000800 */
[----:B------:R3:W5:Y:S01]  /*9220*/  LDL.LU R172, [R1+0x100] ;  /* 0x0001000001ac7983 */ /* 0x0007620000300800 */
[C---:B----4-:R-:W-:Y:S03]  /*9230*/  HMMA.16816.F32.BF16 R76, R136.reuse, R144, R76 ;  /* 0x00000090884c723c */ /* 0x050fe6000004184c */
[----:B------:R3:W5:Y:S05]  /*9240*/  LDL.LU R173, [R1+0xfc] ;  /* 0x0000fc0001ad7983 */ /* 0x00076a0000300800 */
[----:B------:R-:W-:Y:S01]  /*9250*/  MUFU.EX2 R134, R181 ;  /* 0x000000b500867308 */ /* 0x000fe20000000800 */
[C---:B------:R-:W-:Y:S01]  /*9260*/  HMMA.16816.F32.BF16 R80, R136.reuse, R146, R80 ;  /* 0x000000928850723c */ /* 0x040fe20000041850 */
[----:B------:R-:W4:Y:S08]  /*9270*/  LDSM.16.MT88.4 R144, [R149+0x4800] ;  /* 0x004800009590783b */ /* 0x000f300000004200 */
[----:B------:R3:W3:Y:S03]  /*9280*/  MUFU.EX2 R135, R2 ;  /* 0x0000000200877308 */ /* 0x0006e60000000800 */
[----:B-1----:R-:W-:Y:S02]  /*9290*/  FADD.FTZ R0, R160, R157 ;  /* 0x0000009da0007221 */ /* 0x002fe40000010000 */
[----:B------:R-:W-:Y:S02]  /*92a0*/  LDSM.16.MT88.4 R156, [R252+0x1800] ;  /* 0x00180000fc9c783b */ /* 0x000fe40000004200 */
[----:B------:R-:W-:Y:S01]  /*92b0*/  FADD.FTZ R0, R162, R0 ;  /* 0x00000000a2007221 */ /* 0x000fe20000010000 */
[C---:B--2---:R-:W-:Y:S03]  /*92c0*/  HMMA.16816.F32.BF16 R84, R136.reuse, R140, R84 ;  /* 0x0000008c8854723c */ /* 0x044fe60000041854 */
[----:B------:R-:W-:Y:S05]  /*92d0*/  FADD.FTZ R0, R168, R0 ;  /* 0x00000000a8007221 */ /* 0x000fea0000010000 */
[C---:B------:R-:W-:Y:S01]  /*92e0*/  HMMA.16816.F32.BF16 R88, R136.reuse, R142, R88 ;  /* 0x0000008e8858723c */ /* 0x040fe20000041858 */
[----:B------:R-:W1:Y:S03]  /*92f0*/  LDSM.16.MT88.4 R140, [R248+0x6800] ;  /* 0x00680000f88c783b */ /* 0x000e660000004200 */
[----:B---3--:R-:W-:Y:S01]  /*9300*/  FADD.FTZ R2, R184, R3 ;  /* 0x00000003b8027221 */ /* 0x008fe20000010000 */
[----:B------:R-:W-:Y:S02]  /*9310*/  MOV R3, R169 ;  /* 0x000000a900037202 */ /* 0x000fe40000000f00 */
[----:B------:R-:W-:Y:S01]  /*9320*/  F2FP.BF16.PACK_AB R169, R191, R189 ;  /* 0x000000bdbfa9723e */ /* 0x000fe200000010ff */
[C---:B----4-:R-:W-:Y:S08]  /*9330*/  HMMA.16816.F32.BF16 R92, R136.reuse, R144, R92 ;  /* 0x00000090885c723c */ /* 0x050ff0000004185c */
[C---:B------:R-:W-:Y:S01]  /*9340*/  HMMA.16816.F32.BF16 R96, R136.reuse, R146, R96 ;  /* 0x000000928860723c */ /* 0x040fe20000041860 */
[----:B------:R-:W2:Y:S07]  /*9350*/  LDSM.16.MT88.4 R144, [R252+0x6800] ;  /* 0x00680000fc90783b */ /* 0x000eae0000004200 */
[C---:B-1----:R-:W-:Y:S08]  /*9360*/  HMMA.16816.F32.BF16 R100, R136.reuse, R140, R100 ;  /* 0x0000008c8864723c */ /* 0x042ff00000041864 */
[C---:B------:R-:W-:Y:S01]  /*9370*/  HMMA.16816.F32.BF16 R104, R136.reuse, R142, R104 ;  /* 0x0000008e8868723c */ /* 0x040fe20000041868 */
[----:B------:R-:W1:Y:S07]  /*9380*/  LDSM.16.MT88.4 R140, [R251+0x6800] ;  /* 0x00680000fb8c783b */ /* 0x000e6e0000004200 */
[C---:B--2---:R-:W-:Y:S08]  /*9390*/  HMMA.16816.F32.BF16 R108, R136.reuse, R144, R108 ;  /* 0x00000090886c723c */ /* 0x044ff0000004186c */
[C---:B------:R-:W-:Y:S01]  /*93a0*/  HMMA.16816.F32.BF16 R112, R136.reuse, R146, R112 ;  /* 0x000000928870723c */ /* 0x040fe20000041870 */
[----:B------:R-:W2:Y:S08]  /*93b0*/  LDSM.16.MT88.4 R144, [R149+0x6800] ;  /* 0x006800009590783b */ /* 0x000eb00000004200 */
[----:B------:R-:W3:Y:S01]  /*93c0*/  LDSM.16.MT88.4 R148, [R248+0x1000] ;  /* 0x00100000f894783b */ /* 0x000ee20000004200 */
[C---:B-1----:R-:W-:Y:S08]  /*93d0*/  HMMA.16816.F32.BF16 R116, R136.reuse, R140, R116 ;  /* 0x0000008c8874723c */ /* 0x042ff00000041874 */
[C---:B------:R-:W-:Y:S01]  /*93e0*/  HMMA.16816.F32.BF16 R120, R136.reuse, R142, R120 ;  /* 0x0000008e8878723c */ /* 0x040fe20000041878 */
[----:B------:R-:W1:Y:S07]  /*93f0*/  LDSM.16.MT88.4 R140, [R252+0x1000] ;  /* 0x00100000fc8c783b */ /* 0x000e6e0000004200 */
[C---:B--2---:R-:W-:Y:S08]  /*9400*/  HMMA.16816.F32.BF16 R124, R136.reuse, R144, R124 ;  /* 0x00000090887c723c */ /* 0x044ff0000004187c */
[----:B------:R-:W-:Y:S01]  /*9410*/  HMMA.16816.F32.BF16 R128, R136, R146, R128 ;  /* 0x000000928880723c */ /* 0x000fe20000041880 */
[----:B------:R-:W2:Y:S06]  /*9420*/  LDSM.16.MT88.4 R144, [R182+0x1000] ;  /* 0x00100000b690783b */ /* 0x000eac0000004200 */
[----:B------:R-:W-:Y:S02]  /*9430*/  F2FP.BF16.PACK_AB R136, R183, R171 ;  /* 0x000000abb788723e */ /* 0x000fe400000010ff */
[----:B------:R-:W-:Y:S03]  /*9440*/  F2FP.BF16.PACK_AB R137, R186, R170 ;  /* 0x000000aaba89723e */ /* 0x000fe600000010ff */
[----:B------:R-:W-:Y:S02]  /*9450*/  F2FP.BF16.PACK_AB R138, R167, R166 ;  /* 0x000000a6a78a723e */ /* 0x000fe400000010ff */
[----:B------:R-:W-:Y:S07]  /*9460*/  F2FP.BF16.PACK_AB R139, R164, R163 ;  /* 0x000000a3a48b723e */ /* 0x000fee00000010ff */
[C---:B---3--:R-:W-:Y:S08]  /*9470*/  HMMA.16816.F32.BF16 R4, R136.reuse, R148, R4 ;  /* 0x000000948804723c */ /* 0x048ff00000041804 */
[C---:B------:R-:W-:Y:S01]  /*9480*/  HMMA.16816.F32.BF16 R8, R136.reuse, R150, R8 ;  /* 0x000000968808723c */ /* 0x040fe20000041808 */
[----:B------:R-:W-:Y:S07]  /*9490*/  LDSM.16.MT88.4 R148, [R252+0x3000] ;  /* 0x00300000fc94783b */ /* 0x000fee0000004200 */
[C---:B-1----:R-:W-:Y:S08]  /*94a0*/  HMMA.16816.F32.BF16 R12, R136.reuse, R140, R12 ;  /* 0x0000008c880c723c */ /* 0x042ff0000004180c */
[C---:B------:R-:W-:Y:S01]  /*94b0*/  HMMA.16816.F32.BF16 R16, R136.reuse, R142, R16 ;  /* 0x0000008e8810723c */ /* 0x040fe20000041810 */
[----:B------:R-:W1:Y:S07]  /*94c0*/  LDSM.16.MT88.4 R140, [R248+0x3000] ;  /* 0x00300000f88c783b */ /* 0x000e6e0000004200 */
[C---:B------:R-:W-:Y:S08]  /*94d0*/  HMMA.16816.F32.BF16 R20, R136.reuse, R152, R20 ;  /* 0x000000988814723c */ /* 0x040ff00000041814 */
[C---:B------:R-:W-:Y:S01]  /*94e0*/  HMMA.16816.F32.BF16 R24, R136.reuse, R154, R24 ;  /* 0x0000009a8818723c */ /* 0x040fe20000041818 */
[----:B------:R-:W3:Y:S07]  /*94f0*/  LDSM.16.MT88.4 R152, [R251+0x3000] ;  /* 0x00300000fb98783b */ /* 0x000eee0000004200 */
[C---:B--2---:R-:W-:Y:S08]  /*9500*/  HMMA.16816.F32.BF16 R28, R136.reuse, R144, R28 ;  /* 0x00000090881c723c */ /* 0x044ff0000004181c */
[C---:B------:R-:W-:Y:S01]  /*9510*/  HMMA.16816.F32.BF16 R32, R136.reuse, R146, R32 ;  /* 0x000000928820723c */ /* 0x040fe20000041820 */
[----:B------:R-:W-:Y:S07]  /*9520*/  LDSM.16.MT88.4 R144, [R248+0x5000] ;  /* 0x00500000f890783b */ /* 0x000fee0000004200 */
[C---:B-1----:R-:W-:Y:S08]  /*9530*/  HMMA.16816.F32.BF16 R36, R136.reuse, R140, R36 ;  /* 0x0000008c8824723c */ /* 0x042ff00000041824 */
[C---:B------:R-:W-:Y:S01]  /*9540*/  HMMA.16816.F32.BF16 R40, R136.reuse, R142, R40 ;  /* 0x0000008e8828723c */ /* 0x040fe20000041828 */
[----:B------:R-:W1:Y:S07]  /*9550*/  LDSM.16.MT88.4 R140, [R182+0x3000] ;  /* 0x00300000b68c783b */ /* 0x000e6e0000004200 */
[C---:B------:R-:W-:Y:S08]  /*9560*/  HMMA.16816.F32.BF16 R44, R136.reuse, R148, R44 ;  /* 0x00000094882c723c */ /* 0x040ff0000004182c */
[C---:B------:R-:W-:Y:S01]  /*9570*/  HMMA.16816.F32.BF16 R48, R136.reuse, R150, R48 ;  /* 0x000000968830723c */ /* 0x040fe20000041830 */
[----:B------:R-:W2:Y:S07]  /*9580*/  LDSM.16.MT88.4 R148, [R252+0x5000] ;  /* 0x00500000fc94783b */ /* 0x000eae0000004200 */
        /* <DEDUP_REMOVED lines=18> */
[C---:B---3--:R-:W-:Y:S07]  /*96b0*/  HMMA.16816.F32.BF16 R100, R136.reuse, R144, R100 ;  /* 0x000000908864723c */ /* 0x048fee0000041864 */
[----:B------:R-:W-:Y:S01]  /*96c0*/  MOV R145, R183 ;  /* 0x000000b700917202 */ /* 0x000fe20000000f00 */
[C---:B------:R-:W-:Y:S04]  /*96d0*/  HMMA.16816.F32.BF16 R104, R136.reuse, R146, R104 ;  /* 0x000000928868723c */ /* 0x040fe80000041868 */
[----:B------:R-:W-:Y:S03]  /*96e0*/  MOV R144, R186 ;  /* 0x000000ba00907202 */ /* 0x000fe60000000f00 */
[----:B------:R-:W-:Y:S01]  /*96f0*/  MOV R146, R163 ;  /* 0x000000a300927202 */ /* 0x000fe20000000f00 */
[C---:B-1----:R-:W-:Y:S01]  /*9700*/  HMMA.16816.F32.BF16 R108, R136.reuse, R140, R108 ;  /* 0x0000008c886c723c */ /* 0x042fe2000004186c */
[----:B------:R-:W-:Y:S03]  /*9710*/  LDSM.16.MT88.4 R160, [R251+0x1800] ;  /* 0x00180000fba0783b */ /* 0x000fe60000004200 */
[----:B------:R-:W-:Y:S04]  /*9720*/  MOV R147, R166 ;  /* 0x000000a600937202 */ /* 0x000fe80000000f00 */
[C---:B------:R-:W-:Y:S01]  /*9730*/  HMMA.16816.F32.BF16 R112, R136.reuse, R142, R112 ;  /* 0x0000008e8870723c */ /* 0x040fe20000041870 */
[----:B------:R-:W1:Y:S07]  /*9740*/  LDSM.16.MT88.4 R140, [R248+0x1800] ;  /* 0x00180000f88c783b */ /* 0x000e6e0000004200 */
[C---:B------:R-:W-:Y:S07]  /*9750*/  HMMA.16816.F32.BF16 R116, R136.reuse, R148, R116 ;  /* 0x000000948874723c */ /* 0x040fee0000041874 */
[----:B------:R-:W-:Y:S01]  /*9760*/  MOV R149, R182 ;  /* 0x000000b600957202 */ /* 0x000fe20000000f00 */
[C---:B------:R-:W-:Y:S01]  /*9770*/  HMMA.16816.F32.BF16 R120, R136.reuse, R150, R120 ;  /* 0x000000968878723c */ /* 0x040fe20000041878 */
[----:B------:R-:W-:Y:S03]  /*9780*/  LDSM.16.MT88.4 R180, [R248+0x3800] ;  /* 0x00380000f8b4783b */ /* 0x000fe60000004200 */
[----:B------:R-:W-:Y:S03]  /*9790*/  IMAD.MOV.U32 R148, RZ, RZ, R167 ;  /* 0x000000ffff947224 */ /* 0x000fe600078e00a7 */
[----:B------:R-:W-:Y:S01]  /*97a0*/  MOV R150, R165 ;  /* 0x000000a500967202 */ /* 0x000fe20000000f00 */
[C---:B--2---:R-:W-:Y:S04]  /*97b0*/  HMMA.16816.F32.BF16 R124, R136.reuse, R152, R124 ;  /* 0x00000098887c723c */ /* 0x044fe8000004187c */
[----:B------:R-:W-:Y:S01]  /*97c0*/  IMAD.MOV.U32 R151, RZ, RZ, R164 ;  /* 0x000000ffff977224 */ /* 0x000fe200078e00a4 */
[----:B------:R-:W-:Y:S01]  /*97d0*/  F2FP.BF16.PACK_AB R168, R150, R3 ;  /* 0x0000000396a8723e */ /* 0x000fe200000010ff */
[----:B------:R2:W3:Y:S01]  /*97e0*/  LDSM.16.MT88.4 R164, [R149+0x1800] ;  /* 0x0018000095a4783b */ /* 0x0004e20000004200 */
[----:B------:R-:W-:Y:S01]  /*97f0*/  MOV R152, R171 ;  /* 0x000000ab00987202 */ /* 0x000fe20000000f00 */
[----:B------:R-:W-:Y:S04]  /*9800*/  HMMA.16816.F32.BF16 R128, R136, R154, R128 ;  /* 0x0000009a8880723c */ /* 0x000fe80000041880 */
[----:B------:R-:W-:Y:S02]  /*9810*/  MOV R153, R170 ;  /* 0x000000aa00997202 */ /* 0x000fe40000000f00 */
[----:B------:R-:W-:Y:S01]  /*9820*/  F2FP.BF16.PACK_AB R170, R188, R190 ;  /* 0x000000bebcaa723e */ /* 0x000fe200000010ff */
[----:B------:R-:W-:Y:S01]  /*9830*/  IMAD.MOV.U32 R155, RZ, RZ, R187 ;  /* 0x000000ffff9b7224 */ /* 0x000fe200078e00bb */
[----:B------:R-:W-:Y:S01]  /*9840*/  F2FP.BF16.PACK_AB R171, R134, R135 ;  /* 0x0000008786ab723e */ /* 0x000fe200000010ff */
[----:B------:R-:W4:Y:S06]  /*9850*/  LDSM.16.MT88.4 R184, [R252+0x3800] ;  /* 0x00380000fcb8783b */ /* 0x000f2c0000004200 */
[C---:B-1----:R-:W-:Y:S07]  /*9860*/  HMMA.16816.F32.BF16 R136, R168.reuse, R140, R4 ;  /* 0x0000008ca888723c */ /* 0x042fee0000041804 */
[----:B------:R-:W-:Y:S01]  /*9870*/  MOV R5, R150 ;  /* 0x0000009600057202 */ /* 0x000fe20000000f00 */
[C---:B------:R-:W-:Y:S04]  /*9880*/  HMMA.16816.F32.BF16 R140, R168.reuse, R142, R8 ;  /* 0x0000008ea88c723c */ /* 0x040fe80000041808 */
[----:B------:R-:W-:Y:S01]  /*9890*/  MOV R6, R151 ;  /* 0x0000009700067202 */ /* 0x000fe20000000f00 */
[----:B------:R-:W-:Y:S01]  /*98a0*/  IMAD.MOV.U32 R7, RZ, RZ, R148 ;  /* 0x000000ffff077224 */ /* 0x000fe200078e0094 */
[----:B------:R-:W-:Y:S01]  /*98b0*/  MOV R4, R155 ;  /* 0x0000009b00047202 */ /* 0x000fe20000000f00 */
[----:B------:R-:W-:Y:S01]  /*98c0*/  IMAD.MOV.U32 R11, RZ, RZ, R145 ;  /* 0x000000ffff0b7224 */ /* 0x000fe200078e0091 */
[----:B------:R-:W-:Y:S04]  /*98d0*/  MOV R8, R146 ;  /* 0x0000009200087202 */ /* 0x000fe80000000f00 */
[----:B------:R-:W-:Y:S02]  /*98e0*/  MOV R9, R147 ;  /* 0x0000009300097202 */ /* 0x000fe40000000f00 */
[----:B------:R-:W-:Y:S02]  /*98f0*/  MOV R10, R144 ;  /* 0x00000090000a7202 */ /* 0x000fe40000000f00 */
[C---:B------:R-:W-:Y:S07]  /*9900*/  HMMA.16816.F32.BF16 R144, R168.reuse, R156, R12 ;  /* 0x0000009ca890723c */ /* 0x040fee000004180c */
[----:B------:R-:W-:Y:S02]  /*9910*/  MOV R15, R149 ;  /* 0x00000095000f7202 */ /* 0x000fe40000000f00 */
[C---:B--2---:R-:W-:Y:S07]  /*9920*/  HMMA.16816.F32.BF16 R148, R168.reuse, R158, R16 ;  /* 0x0000009ea894723c */ /* 0x044fee0000041810 */
[----:B------:R-:W-:Y:S02]  /*9930*/  MOV R18, R152 ;  /* 0x0000009800127202 */ /* 0x000fe40000000f00 */
[----:B------:R-:W-:Y:S02]  /*9940*/  MOV R19, R153 ;  /* 0x0000009900137202 */ /* 0x000fe40000000f00 */
[C---:B------:R-:W-:Y:S07]  /*9950*/  HMMA.16816.F32.BF16 R152, R168.reuse, R160, R20 ;  /* 0x000000a0a898723c */ /* 0x040fee0000041814 */
[----:B------:R-:W-:Y:S01]  /*9960*/  MOV R23, R4 ;  /* 0x0000000400177202 */ /* 0x000fe20000000f00 */
[C---:B------:R-:W-:Y:S01]  /*9970*/  HMMA.16816.F32.BF16 R156, R168.reuse, R162, R24 ;  /* 0x000000a2a89c723c */ /* 0x040fe20000041818 */
[----:B------:R-:W-:Y:S03]  /*9980*/  LDSM.16.MT88.4 R24, [R251+0x7800] ;  /* 0x00780000fb18783b */ /* 0x000fe60000004200 */
[----:B------:R-:W-:Y:S04]  /*9990*/  IMAD.MOV.U32 R22, RZ, RZ, R15 ;  /* 0x000000ffff167224 */ /* 0x000fe800078e000f */
[C---:B---3--:R-:W-:Y:S01]  /*99a0*/  HMMA.16816.F32.BF16 R160, R168.reuse, R164, R28 ;  /* 0x000000a4a8a0723c */ /* 0x048fe2000004181c */
[----:B------:R-:W2:Y:S04]  /*99b0*/  LDL R31, [R1+0x84] ;  /* 0x00008400011f7983 */ /* 0x000ea80000100800 */
[----:B------:R-:W-:Y:S02]  /*99c0*/  LDSM.16.MT88.4 R12, [R248+0x5800] ;  /* 0x00580000f80c783b */ /* 0x000fe40000004200 */
[----:B------:R-:W-:Y:S01]  /*99d0*/  IMAD.MOV.U32 R28, RZ, RZ, R7 ;  /* 0x000000ffff1c7224 */ /* 0x000fe200078e0007 */
[C---:B------:R-:W-:Y:S04]  /*99e0*/  HMMA.16816.F32.BF16 R164, R168.reuse, R166, R32 ;  /* 0x000000a6a8a4723c */ /* 0x040fe80000041820 */
[----:B------:R-:W-:Y:S02]  /*99f0*/  MOV R29, R6 ;  /* 0x00000006001d7202 */ /* 0x000fe40000000f00 */
[----:B------:R-:W-:Y:S01]  /*9a00*/  MOV R30, R5 ;  /* 0x00000005001e7202 */ /* 0x000fe20000000f00 */
[----:B------:R-:W-:Y:S01]  /*9a10*/  IMAD.MOV.U32 R32, RZ, RZ, R11 ;  /* 0x000000ffff207224 */ /* 0x000fe200078e000b */
[C---:B------:R-:W-:Y:S01]  /*9a20*/  HMMA.16816.F32.BF16 R36, R168.reuse, R180, R36 ;  /* 0x000000b4a824723c */ /* 0x040fe20000041824 */
[----:B------:R-:W1:Y:S03]  /*9a30*/  LDSM.16.MT88.4 R4, [R251+0x3800] ;  /* 0x00380000fb04783b */ /* 0x000e660000004200 */
[----:B------:R-:W-:Y:S02]  /*9a40*/  MOV R34, R9 ;  /* 0x0000000900227202 */ /* 0x000fe40000000f00 */
[----:B------:R-:W-:Y:S02]  /*9a50*/  MOV R33, R10 ;  /* 0x0000000a00217202 */ /* 0x000fe40000000f00 */
[C---:B------:R-:W-:Y:S04]  /*9a60*/  HMMA.16816.F32.BF16 R40, R168.reuse, R182, R40 ;  /* 0x000000b6a828723c */ /* 0x040fe80000041828 */
[----:B------:R-:W-:Y:S02]  /*9a70*/  MOV R180, R18 ;  /* 0x0000001200b47202 */ /* 0x000fe40000000f00 */
[----:B------:R-:W-:Y:S01]  /*9a80*/  MOV R181, R19 ;  /* 0x0000001300b57202 */ /* 0x000fe20000000f00 */
[----:B------:R-:W-:Y:S01]  /*9a90*/  IMAD.MOV.U32 R183, RZ, RZ, R23 ;  /* 0x000000ffffb77224 */ /* 0x000fe200078e0017 */
[C---:B----4-:R-:W-:Y:S01]  /*9aa0*/  HMMA.16816.F32.BF16 R44, R168.reuse, R184, R44 ;  /* 0x000000b8a82c723c */ /* 0x050fe2000004182c */
[----:B------:R-:W-:Y:S03]  /*9ab0*/  LDSM.16.MT88.4 R16, [R252+0x5800] ;  /* 0x00580000fc10783b */ /* 0x000fe60000004200 */
[----:B------:R-:W-:Y:S01]  /*9ac0*/  FADD.FTZ R2, R180, R2 ;  /* 0x00000002b4027221 */ /* 0x000fe20000010000 */
[----:B------:R-:W-:Y:S01]  /*9ad0*/  MOV R35, R8 ;  /* 0x0000000800237202 */ /* 0x000fe20000000f00 */
[----:B------:R-:W-:Y:S01]  /*9ae0*/  FADD.FTZ R0, R183, R0 ;  /* 0x00000000b7007221 */ /* 0x000fe20000010000 */
[----:B------:R-:W-:Y:S01]  /*9af0*/  MOV R182, R22 ;  /* 0x0000001600b67202 */ /* 0x000fe20000000f00 */
[C---:B------:R-:W-:Y:S01]  /*9b00*/  HMMA.16816.F32.BF16 R48, R168.reuse, R186, R48 ;  /* 0x000000baa830723c */ /* 0x040fe20000041830 */
[----:B------:R-:W3:Y:S03]  /*9b10*/  LDSM.16.MT88.4 R8, [R22+0x3800] ;  /* 0x003800001608783b */ /* 0x000ee60000004200 */
[----:B------:R-:W-:Y:S02]  /*9b20*/  FADD.FTZ R2, R32, R2 ;  /* 0x0000000220027221 */ /* 0x000fe40000010000 */
[----:B------:R-:W-:Y:S02]  /*9b30*/  FADD.FTZ R0, R181, R0 ;  /* 0x00000000b5007221 */ /* 0x000fe40000010000 */
[----:B------:R-:W-:Y:S01]  /*9b40*/  FADD.FTZ R2, R34, R2 ;  /* 0x0000000222027221 */ /* 0x000fe20000010000 */
[----:B------:R-:W4:Y:S03]  /*9b50*/  LDSM.16.MT88.4 R20, [R251+0x5800] ;  /* 0x00580000fb14783b */ /* 0x000f260000004200 */
[----:B------:R-:W-:Y:S02]  /*9b60*/  FADD.FTZ R0, R33, R0 ;  /* 0x0000000021007221 */ /* 0x000fe40000010000 */
[----:B------:R-:W-:Y:S02]  /*9b70*/  FADD.FTZ R2, R28, R2 ;  /* 0x000000021c027221 */ /* 0x000fe40000010000 */
[----:B------:R-:W-:Y:S01]  /*9b80*/  FADD.FTZ R0, R35, R0 ;  /* 0x0000000023007221 */ /* 0x000fe20000010000 */
[C---:B-1----:R-:W-:Y:S03]  /*9b90*/  HMMA.16816.F32.BF16 R52, R168.reuse, R4, R52 ;  /* 0x00000004a834723c */ /* 0x042fe60000041834 */
[----:B------:R-:W-:Y:S02]  /*9ba0*/  FADD.FTZ R2, R3, R2 ;  /* 0x0000000203027221 */ /* 0x000fe40000010000 */
[----:B------:R-:W-:Y:S03]  /*9bb0*/  FADD.FTZ R0, R29, R0 ;  /* 0x000000001d007221 */ /* 0x000fe60000010000 */
[C---:B------:R-:W-:Y:S01]  /*9bc0*/  HMMA.16816.F32.BF16 R56, R168.reuse, R6, R56 ;  /* 0x00000006a838723c */ /* 0x040fe20000041838 */
[----:B------:R-:W1:Y:S03]  /*9bd0*/  LDSM.16.MT88.4 R4, [R182+0x5800] ;  /* 0x00580000b604783b */ /* 0x000e660000004200 */
[----:B------:R-:W-:Y:S02]  /*9be0*/  FADD.FTZ R3, R189, R0 ;  /* 0x00000000bd037221 */ /* 0x000fe40000010000 */
[----:B------:R-:W-:Y:S02]  /*9bf0*/  FADD.FTZ R0, R30, R2 ;  /* 0x000000021e007221 */ /* 0x000fe40000010000 */
[----:B------:R-:W-:Y:S04]  /*9c00*/  FADD.FTZ R3, R191, R3 ;  /* 0x00000003bf037221 */ /* 0x000fe80000010000 */
[----:B------:R-:W-:Y:S02]  /*9c10*/  FADD.FTZ R2, R190, R0 ;  /* 0x00000000be027221 */ /* 0x000fe40000010000 */
[----:B------:R-:W-:Y:S01]  /*9c20*/  FADD.FTZ R0, R135, R3 ;  /* 0x0000000387007221 */ /* 0x000fe20000010000 */
[----:B------:R-:W-:Y:S01]  /*9c30*/  MOV R3, R133 ;  /* 0x0000008500037202 */ /* 0x000fe20000000f00 */
[C---:B---3--:R-:W-:Y:S03]  /*9c40*/  HMMA.16816.F32.BF16 R60, R168.reuse, R8, R60 ;  /* 0x00000008a83c723c */ /* 0x048fe6000004183c */
[----:B------:R-:W-:Y:S02]  /*9c50*/  FADD.FTZ R2, R188, R2 ;  /* 0x00000002bc027221 */ /* 0x000fe40000010000 */
[----:B------:R-:W-:Y:S01]  /*9c60*/  FADD.FTZ R0, R134, R0 ;  /* 0x0000000086007221 */ /* 0x000fe20000010000 */
[----:B------:R-:W-:Y:S02]  /*9c70*/  MOV R134, R132 ;  /* 0x0000008400867202 */ /* 0x000fe40000000f00 */
[C---:B------:R-:W-:Y:S01]  /*9c80*/  HMMA.16816.F32.BF16 R64, R168.reuse, R10, R64 ;  /* 0x0000000aa840723c */ /* 0x040fe20000041840 */
[----:B------:R-:W3:Y:S07]  /*9c90*/  LDSM.16.MT88.4 R8, [R248+0x7800] ;  /* 0x00780000f808783b */ /* 0x000eee0000004200 */
[C---:B------:R-:W-:Y:S08]  /*9ca0*/  HMMA.16816.F32.BF16 R68, R168.reuse, R12, R68 ;  /* 0x0000000ca844723c */ /* 0x040ff00000041844 */
[C---:B------:R-:W-:Y:S01]  /*9cb0*/  HMMA.16816.F32.BF16 R72, R168.reuse, R14, R72 ;  /* 0x0000000ea848723c */ /* 0x040fe20000041848 */
[----:B------:R-:W3:Y:S07]  /*9cc0*/  LDSM.16.MT88.4 R12, [R252+0x7800] ;  /* 0x00780000fc0c783b */ /* 0x000eee0000004200 */
[C---:B------:R-:W-:Y:S08]  /*9cd0*/  HMMA.16816.F32.BF16 R76, R168.reuse, R16, R76 ;  /* 0x00000010a84c723c */ /* 0x040ff0000004184c */
[C---:B------:R-:W-:Y:S01]  /*9ce0*/  HMMA.16816.F32.BF16 R80, R168.reuse, R18, R80 ;  /* 0x00000012a850723c */ /* 0x040fe20000041850 */
[----:B------:R-:W3:Y:S07]  /*9cf0*/  LDSM.16.MT88.4 R16, [R182+0x7800] ;  /* 0x00780000b610783b */ /* 0x000eee0000004200 */
[C---:B----4-:R-:W-:Y:S08]  /*9d00*/  HMMA.16816.F32.BF16 R84, R168.reuse, R20, R84 ;  /* 0x00000014a854723c */ /* 0x050ff00000041854 */
[C---:B------:R-:W-:Y:S08]  /*9d10*/  HMMA.16816.F32.BF16 R88, R168.reuse, R22, R88 ;  /* 0x00000016a858723c */ /* 0x040ff00000041858 */
[C---:B-1----:R-:W-:Y:S08]  /*9d20*/  HMMA.16816.F32.BF16 R92, R168.reuse, R4, R92 ;  /* 0x00000004a85c723c */ /* 0x042ff0000004185c */
        /* <DEDUP_REMOVED lines=8> */
[----:B------:R-:W-:Y:S03]  /*9db0*/  HMMA.16816.F32.BF16 R128, R168, R18, R128 ;  /* 0x00000012a880723c */ /* 0x000fe60000041880 */
[----:B--2---:R-:W-:Y:S02]  /*9dc0*/  ISETP.GT.AND P0, PT, R174, R31, PT ;  /* 0x0000001fae00720c */ /* 0x004fe40003f04270 */
[----:B------:R1:W5:Y:S04]  /*9dd0*/  LDL.LU R174, [R1+0xf8] ;  /* 0x0000f80001ae7983 */ /* 0x0003680000300800 */
[----:B------:R-:W-:Y:S04]  /*9de0*/  STL [R1+0x7c], R2 ;  /* 0x00007c0201007387 */ /* 0x000fe80000100800 */
[----:B------:R-:W-:Y:S04]  /*9df0*/  STL [R1+0x5c], R175 ;  /* 0x00005caf01007387 */ /* 0x000fe80000100800 */
[----:B------:R2:W-:Y:S02]  /*9e00*/  STL [R1+0x80], R0 ;  /* 0x0000800001007387 */ /* 0x0005e40000100800 */
[----:B--2---:R-:W-:Y:S02]  /*9e10*/  MOV R0, R175 ;  /* 0x000000af00007202 */ /* 0x004fe40000000f00 */
[----:B------:R1:W5:Y:S04]  /*9e20*/  LDL.LU R175, [R1+0xf4] ;  /* 0x0000f40001af7983 */ /* 0x0003680000300800 */
[----:B------:R1:W-:Y:S01]  /*9e30*/  STL [R1+0x60], R0 ;  /* 0x0000600001007387 */ /* 0x0003e20000100800 */
[----:B------:R-:W-:-:S05]  /*9e40*/  @P0 BRA `(.L_x_477) ;  /* 0xffffbc9000000947 */ /* 0x000fca000383ffff */
.L_x_476:
[----:B-1----:R-:W2:Y:S02]  /*9e50*/  LDL R0, [R1+0x5c] ;  /* 0x00005c0001007983 */ /* 0x002ea40000100800 */
[----:B--2---:R-:W-:-:S13]  /*9e60*/  ISETP.GE.AND P0, PT, R0, RZ, PT ;  /* 0x000000ff0000720c */ /* 0x004fda0003f06270 */
[----:B------:R-:W-:Y:S05]  /*9e70*/  @!P0 BRA `(.L_x_478) ;  /* 0x00003db000008947 */ /* 0x000fea0003800000 */
[----:B------:R-:W-:Y:S02]  /*9e80*/  MOV R135, R132 ;  /* 0x0000008400877202 */ /* 0x000fe40000000f00 */
[----:B------:R-:W-:Y:S02]  /*9e90*/  MOV R134, R133 ;  /* 0x0000008500867202 */ /* 0x000fe40000000f00 */
.L_x_479:
[----:B------:R-:W2:Y:S01]  /*9ea0*/  LDL R133, [R1+0x8] ;  /* 0x0000080001857983 */ /* 0x000ea20000100800 */
[----:B------:R-:W-:Y:S04]  /*9eb0*/  DEPBAR.LE SB0, 0x0 ;  /* 0x000080000000791a */ /* 0x000fe80000000000 */
[----:B------:R-:W3:Y:S01]  /*9ec0*/  LDL.64 R30, [R1+0x70] ;  /* 0x00007000011e7983 */ /* 0x000ee20000100a00 */
[----:B------:R-:W-:Y:S05]  /*9ed0*/  WARPSYNC 0xffffffff ;  /* 0xffffffff00007948 */ /* 0x000fea0003800000 */
[----:B------:R-:W4:Y:S04]  /*9ee0*/  LDL R29, [R1+0x44] ;  /* 0x00004400011d7983 */ /* 0x000f280000100800 */
[----:B------:R-:W4:Y:S04]  /*9ef0*/  LDL R23, [R1+0x78] ;  /* 0x0000780001177983 */ /* 0x000f280000100800 */
[----:B------:R-:W4:Y:S04]  /*9f00*/  LDL R28, [R1+0x40] ;  /* 0x00004000011c7983 */ /* 0x000f280000100800 */
[----:B------:R-:W4:Y:S04]  /*9f10*/  LDL R14, [R1+0x3c] ;  /* 0x00003c00010e7983 */ /* 0x000f280000100800 */
[----:B------:R-:W4:Y:S04]  /*9f20*/  LDL.LU R132, [R1+0x5c] ;  /* 0x00005c0001847983 */ /* 0x000f280000300800 */
[----:B------:R1:W-:Y:S04]  /*9f30*/  STL [R1+0x11c], R131 ;  /* 0x00011c8301007387 */ /* 0x0003e80000100800 */
[----:B------:R-:W-:Y:S08]  /*9f40*/  BAR.SYNC.DEFER_BLOCKING 0x0 ;  /* 0x0000000000007b1d */ /* 0x000ff00000010000 */
[----:B------:R-:W2:Y:S08]  /*9f50*/  LDSM.16.M88.4 R8, [R249] ;  /* 0x00000000f908783b */ /* 0x000eb00000000200 */
[----:B-1----:R-:W4:Y:S04]  /*9f60*/  LDL R131, [R1+0x58] ;  /* 0x0000580001837983 */ /* 0x002f280000100800 */
[----:B------:R-:W1:Y:S08]  /*9f70*/  LDSM.16.M88.4 R16, [R249+0x800] ;  /* 0x00080000f910783b */ /* 0x000e700000000200 */
[----:B------:R-:W1:Y:S08]  /*9f80*/  LDSM.16.M88.4 R24, [R249+0x1000] ;  /* 0x00100000f918783b */ /* 0x000e700000000200 */
[----:B------:R-:W1:Y:S08]  /*9f90*/  LDSM.16.M88.4 R32, [R249+0x1800] ;  /* 0x00180000f920783b */ /* 0x000e700000000200 */
[----:B--2---:R2:W1:Y:S01]  /*9fa0*/  LDSM.16.M88.4 R168, [R133] ;  /* 0x0000000085a8783b */ /* 0x0044620000000200 */
[----:B---3--:R-:W-:Y:S07]  /*9fb0*/  IADD3 R15, P0, R30, 0x40, RZ ;  /* 0x000000401e0f7810 */ /* 0x008fee0007f1e0ff */
[----:B----4-:R3:W4:Y:S01]  /*9fc0*/  LDSM.16.M88.4 R180, [R29] ;  /* 0x000000001db4783b */ /* 0x0107220000000200 */
[----:B------:R-:W-:Y:S07]  /*9fd0*/  IADD3.X R21, RZ, R23, RZ, P0, !PT ;  /* 0x00000017ff157210 */ /* 0x000fee00007fe4ff */
[----:B------:R1:W1:Y:S08]  /*9fe0*/  LDSM.16.M88.4 R184, [R28] ;  /* 0x000000001cb8783b */ /* 0x0002700000000200 */
[----:B--2---:R-:W4:Y:S01]  /*9ff0*/  LDL R133, [R1] ;  /* 0x0000000001857983 */ /* 0x004f220000100800 */
[----:B------:R-:W-:Y:S01]  /*a000*/  SHF.R.S32.HI R0, RZ, 0x1f, R132 ;  /* 0x0000001fff007819 */ /* 0x000fe20000011484 */
[----:B------:R-:W-:Y:S02]  /*a010*/  IMAD.WIDE.U32 R6, R132, c[0x0][0x208], RZ ;  /* 0x0000820084067a25 */ /* 0x000fe400078e00ff */
[----:B------:R1:W1:Y:S02]  /*a020*/  LDSM.16.M88.4 R188, [R14] ;  /* 0x000000000ebc783b */ /* 0x0002640000000200 */
[----:B------:R-:W-:Y:S01]  /*a030*/  IMAD R0, R0, c[0x0][0x208], RZ ;  /* 0x0000820000007a24 */ /* 0x000fe200078e02ff */
[----:B------:R-:W-:Y:S03]  /*a040*/  SHF.L.U32 R4, R6, 0x6, RZ ;  /* 0x0000000606047819 */ /* 0x000fe600000006ff */
[----:B------:R-:W-:Y:S01]  /*a050*/  IMAD R0, R132, c[0x0][0x20c], R0 ;  /* 0x0000830084007a24 */ /* 0x000fe200078e0200 */
[C---:B------:R-:W-:Y:S02]  /*a060*/  IADD3 R2, P1, R4.reuse, R30, RZ ;  /* 0x0000001e04027210 */ /* 0x040fe40007f3e0ff */
[----:B------:R-:W-:Y:S02]  /*a070*/  IADD3 R3, P2, R4, R15, RZ ;  /* 0x0000000f04037210 */ /* 0x000fe40007f5e0ff */
[----:B------:R-:W-:Y:S02]  /*a080*/  IADD3 R0, R7, R0, RZ ;  /* 0x0000000007007210 */ /* 0x000fe40007ffe0ff */
[----:B------:R-:W-:Y:S02]  /*a090*/  LEA R12, P0, R2, c[0x0][0x1f8], 0x1 ;  /* 0x00007e00020c7a11 */ /* 0x000fe400078008ff */
[----:B------:R-:W-:Y:S04]  /*a0a0*/  SHF.L.U64.HI R0, R6, 0x6, R0 ;  /* 0x0000000606007819 */ /* 0x000fe80000010200 */
[----:B------:R-:W-:Y:S02]  /*a0b0*/  IADD3.X R5, R0, R23, RZ, P1, !PT ;  /* 0x0000001700057210 */ /* 0x000fe40000ffe4ff */
[C---:B------:R-:W-:Y:S02]  /*a0c0*/  LEA R6, P1, R3.reuse, c[0x0][0x1f8], 0x1 ;  /* 0x00007e0003067a11 */ /* 0x040fe400078208ff */
[----:B------:R-:W-:Y:S02]  /*a0d0*/  LEA.HI.X R13, R2, c[0x0][0x1fc], R5, 0x1, P0 ;  /* 0x00007f00020d7a11 */ /* 0x000fe400000f0c05 */
[----:B------:R-:W-:Y:S02]  /*a0e0*/  IADD3.X R7, R0, R21, RZ, P2, !PT ;  /* 0x0000001500077210 */ /* 0x000fe400017fe4ff */
[----:B------:R-:W-:Y:S02]  /*a0f0*/  IADD3 R20, P0, R30, 0x80, RZ ;  /* 0x000000801e147810 */ /* 0x000fe40007f1e0ff */
[----:B------:R-:W-:Y:S02]  /*a100*/  LEA.HI.X R7, R3, c[0x0][0x1fc], R7, 0x1, P1 ;  /* 0x00007f0003077a11 */ /* 0x000fe400008f0c07 */
[----:B------:R-:W-:Y:S02]  /*a110*/  IADD3.X R22, RZ, R23, RZ, P0, !PT ;  /* 0x00000017ff167210 */ /* 0x000fe400007fe4ff */
[----:B------:R-:W-:Y:S01]  /*a120*/  IADD3 R3, P0, R4, R20, RZ ;  /* 0x0000001404037210 */ /* 0x000fe20007f1e0ff */
[----:B------:R-:W-:Y:S01]  /*a130*/  @!PT LDS RZ, [RZ] ;  /* 0x00000000fffff984 */ /* 0x000fe20000000800 */
[----:B------:R-:W-:Y:S01]  /*a140*/  @!PT LDS RZ, [RZ] ;  /* 0x00000000fffff984 */ /* 0x000fe20000000800 */
[----:B------:R-:W-:Y:S01]  /*a150*/  @!PT LDS RZ, [RZ] ;  /* 0x00000000fffff984 */ /* 0x000fe20000000800 */
[----:B------:R1:W-:Y:S08]  /*a160*/  LDGSTS.E.BYPASS.LTC128B.128 [R131+0x100], [R12.64], !P6 ;  /* 0x001000000c837fae */ /* 0x0003f0000f101d46 */
[----:B------:R3:W-:Y:S01]  /*a170*/  LDGSTS.E.BYPASS.LTC128B.128 [R131+0x2100], [R6.64], !P5 ;  /* 0x0210000006837fae */ /* 0x0007e2000e901d46 */
[----:B-1----:R-:W-:Y:S02]  /*a180*/  MOV R12, c[0x0][0x208] ;  /* 0x00008200000c7a02 */ /* 0x002fe40000000f00 */
[----:B------:R-:W-:Y:S02]  /*a190*/  MOV R13, c[0x0][0x20c] ;  /* 0x00008300000d7a02 */ /* 0x000fe40000000f00 */
[----:B------:R-:W-:Y:S02]  /*a1a0*/  LEA R2, P1, R12, R4, 0x5 ;  /* 0x000000040c027211 */ /* 0x000fe400078228ff */
[C---:B---3--:R-:W-:Y:S02]  /*a1b0*/  LEA R6, P2, R3.reuse, c[0x0][0x1f8], 0x1 ;  /* 0x00007e0003067a11 */ /* 0x048fe400078408ff */
[----:B------:R-:W-:Y:S02]  /*a1c0*/  IADD3.X R7, R0, R22, RZ, P0, !PT ;  /* 0x0000001600077210 */ /* 0x000fe400007fe4ff */
[----:B------:R-:W-:Y:S02]  /*a1d0*/  IADD3 R5, P0, R30, 0xc0, RZ ;  /* 0x000000c01e057810 */ /* 0x000fe40007f1e0ff */
[----:B------:R-:W-:Y:S02]  /*a1e0*/  LEA.HI.X R7, R3, c[0x0][0x1fc], R7, 0x1, P2 ;  /* 0x00007f0003077a11 */ /* 0x000fe400010f0c07 */
[----:B------:R-:W-:Y:S02]  /*a1f0*/  LEA.HI.X R3, R12, R0, R13, 0x5, P1 ;  /* 0x000000000c037211 */ /* 0x000fe400008f2c0d */
[----:B------:R-:W-:Y:S01]  /*a200*/  IADD3 R4, P1, R4, R5, RZ ;  /* 0x0000000504047210 */ /* 0x000fe20007f3e0ff */
[----:B------:R1:W-:Y:S01]  /*a210*/  LDGSTS.E.BYPASS.LTC128B.128 [R131+0x4100], [R6.64], !P4 ;  /* 0x0410000006837fae */ /* 0x0003e2000e101d46 */
[----:B------:R-:W-:Y:S02]  /*a220*/  IADD3.X R29, RZ, R23, RZ, P0, !PT ;  /* 0x00000017ff1d7210 */ /* 0x000fe400007fe4ff */
[----:B------:R-:W-:Y:S02]  /*a230*/  LEA R12, P0, R4, c[0x0][0x1f8], 0x1 ;  /* 0x00007e00040c7a11 */ /* 0x000fe400078008ff */
[----:B------:R-:W-:Y:S02]  /*a240*/  IADD3 R28, P2, R2, R5, RZ ;  /* 0x00000005021c7210 */ /* 0x000fe40007f5e0ff */
[----:B-1----:R-:W-:Y:S02]  /*a250*/  IADD3.X R6, R0, R29, RZ, P1, !PT ;  /* 0x0000001d00067210 */ /* 0x002fe40000ffe4ff */
[----:B------:R-:W-:Y:S02]  /*a260*/  IADD3 R0, P1, R2, R30, RZ ;  /* 0x0000001e02007210 */ /* 0x000fe40007f3e0ff */
[----:B------:R-:W-:Y:S02]  /*a270*/  LEA.HI.X R13, R4, c[0x0][0x1fc], R6, 0x1, P0 ;  /* 0x00007f00040d7a11 */ /* 0x000fe400000f0c06 */
[----:B------:R-:W-:Y:S02]  /*a280*/  LEA R14, P0, R0, c[0x0][0x1f8], 0x1 ;  /* 0x00007e00000e7a11 */ /* 0x000fe400078008ff */
[C---:B------:R-:W-:Y:S01]  /*a290*/  IADD3.X R6, R3.reuse, R23, RZ, P1, !PT ;  /* 0x0000001703067210 */ /* 0x040fe20000ffe4ff */
[----:B------:R1:W-:Y:S01]  /*a2a0*/  LDGSTS.E.BYPASS.LTC128B.128 [R131+0x6100], [R12.64], !P3 ;  /* 0x061000000c837fae */ /* 0x0003e2000d901d46 */
[----:B------:R-:W-:Y:S02]  /*a2b0*/  IADD3 R4, P1, R2, R15, RZ ;  /* 0x0000000f02047210 */ /* 0x000fe40007f3e0ff */
[----:B------:R-:W-:Y:S02]  /*a2c0*/  LEA.HI.X R15, R0, c[0x0][0x1fc], R6, 0x1, P0 ;  /* 0x00007f00000f7a11 */ /* 0x000fe400000f0c06 */
[----:B------:R-:W-:Y:S02]  /*a2d0*/  IADD3 R0, P0, R2, R20, RZ ;  /* 0x0000001402007210 */ /* 0x000fe40007f1e0ff */
[C---:B------:R-:W-:Y:S01]  /*a2e0*/  IADD3.X R21, R3.reuse, R21, RZ, P1, !PT ;  /* 0x0000001503157210 */ /* 0x040fe20000ffe4ff */
[----:B------:R1:W-:Y:S01]  /*a2f0*/  LDGSTS.E.BYPASS.LTC128B.128 [R131+0x1100], [R14.64], !P6 ;  /* 0x011000000e837fae */ /* 0x0003e2000f101d46 */
[C---:B------:R-:W-:Y:S02]  /*a300*/  LEA R20, P1, R4.reuse, c[0x0][0x1f8], 0x1 ;  /* 0x00007e0004147a11 */ /* 0x040fe400078208ff */
[C---:B------:R-:W-:Y:S02]  /*a310*/  IADD3.X R2, R3.reuse, R22, RZ, P0, !PT ;  /* 0x0000001603027210 */ /* 0x040fe400007fe4ff */
[----:B------:R-:W-:Y:S02]  /*a320*/  LEA.HI.X R21, R4, c[0x0][0x1fc], R21, 0x1, P1 ;  /* 0x00007f0004157a11 */ /* 0x000fe400008f0c15 */
[C---:B-----5:R-:W-:Y:S03]  /*a330*/  HMMA.16816.F32.BF16 R4, R172.reuse, R8, RZ ;  /* 0x00000008ac04723c */ /* 0x060fe600000418ff */
[C---:B------:R-:W-:Y:S01]  /*a340*/  LEA R22, P0, R0.reuse, c[0x0][0x1f8], 0x1 ;  /* 0x00007e0000167a11 */ /* 0x040fe200078008ff */
[----:B------:R3:W-:Y:S01]  /*a350*/  LDGSTS.E.BYPASS.LTC128B.128 [R131+0x3100], [R20.64], !P5 ;  /* 0x0310000014837fae */ /* 0x0007e2000e901d46 */
[----:B------:R-:W-:Y:S02]  /*a360*/  IADD3.X R3, R3, R29, RZ, P2, !PT ;  /* 0x0000001d03037210 */ /* 0x000fe400017fe4ff */
[----:B------:R-:W-:Y:S01]  /*a370*/  LEA.HI.X R23, R0, c[0x0][0x1fc], R2, 0x1, P0 ;  /* 0x00007f0000177a11 */ /* 0x000fe200000f0c02 */
[C---:B------:R-:W-:Y:S01]  /*a380*/  HMMA.16816.F32.BF16 R8, R172.reuse, R10, RZ ;  /* 0x0000000aac08723c */ /* 0x040fe200000418ff */
[C---:B------:R-:W-:Y:S03]  /*a390*/  LEA R2, P0, R28.reuse, c[0x0][0x1f8], 0x1 ;  /* 0x00007e001c027a11 */ /* 0x040fe600078008ff */
[----:B------:R3:W-:Y:S01]  /*a3a0*/  LDGSTS.E.BYPASS.LTC128B.128 [R131+0x5100], [R22.64], !P4 ;  /* 0x0510000016837fae */ /* 0x0007e2000e101d46 */
[----:B------:R-:W-:Y:S02]  /*a3b0*/  LEA.HI.X R3, R28, c[0x0][0x1fc], R3, 0x1, P0 ;  /* 0x00007f001c037a11 */ /* 0x000fe400000f0c03 */
[C---:B------:R-:W-:Y:S02]  /*a3c0*/  ISETP.GT.AND P0, PT, R132.reuse, RZ, PT ;  /* 0x000000ff8400720c */ /* 0x040fe40003f04270 */
[----:B------:R-:W-:Y:S01]  /*a3d0*/  IADD3 R132, R132, -0x1, RZ ;  /* 0xffffffff84847810 */ /* 0x000fe20007ffe0ff */
[C---:B-1----:R-:W-:Y:S02]  /*a3e0*/  HMMA.16816.F32.BF16 R12, R172.reuse, R16, RZ ;  /* 0x00000010ac0c723c */ /* 0x042fe400000418ff */
[----:B------:R1:W-:Y:S06]  /*a3f0*/  LDGSTS.E.BYPASS.LTC128B.128 [R131+0x7100], [R2.64], !P3 ;  /* 0x0710000002837fae */ /* 0x0003ec000d901d46 */
[C---:B------:R-:W-:Y:S02]  /*a400*/  HMMA.16816.F32.BF16 R16, R172.reuse, R18, RZ ;  /* 0x00000012ac10723c */ /* 0x040fe400000418ff */
[----:B------:R-:W2:Y:S04]  /*a410*/  LDL R0, [R1+0x2c] ;  /* 0x00002c0001007983 */ /* 0x000ea80000100800 */
[----:B------:R-:W0:Y:S02]  /*a420*/  LDGDEPBAR ;  /* 0x00000000000079af */ /* 0x000e240000000000 */
[C---:B---3--:R-:W-:Y:S08]  /*a430*/  HMMA.16816.F32.BF16 R20, R172.reuse, R24, RZ ;  /* 0x00000018ac14723c */ /* 0x048ff000000418ff */
[C---:B------:R-:W-:Y:S01]  /*a440*/  HMMA.16816.F32.BF16 R24, R172.reuse, R26, RZ ;  /* 0x0000001aac18723c */ /* 0x040fe200000418ff */
[----:B-1----:R-:W3:Y:S04]  /*a450*/  LDL R2, [R1+0x34] ;  /* 0x0000340001027983 */ /* 0x002ee80000100800 */
[----:B------:R-:W2:Y:S03]  /*a460*/  LDL R3, [R1+0x30] ;  /* 0x0000300001037983 */ /* 0x000ea60000100800 */
[C---:B------:R-:W-:Y:S01]  /*a470*/  HMMA.16816.F32.BF16 R28, R172.reuse, R32, RZ ;  /* 0x00000020ac1c723c */ /* 0x040fe200000418ff */
[----:B------:R1:W-:Y:S07]  /*a480*/  STL [R1+0x100], R172 ;  /* 0x000100ac01007387 */ /* 0x0003ee0000100800 */
[----:B------:R-:W-:Y:S08]  /*a490*/  HMMA.16816.F32.BF16 R32, R172, R34, RZ ;  /* 0x00000022ac20723c */ /* 0x000ff000000418ff */
[C---:B------:R-:W-:Y:S08]  /*a4a0*/  HMMA.16816.F32.BF16 R4, R176.reuse, R168, R4 ;  /* 0x000000a8b004723c */ /* 0x040ff00000041804 */
[C---:B------:R-:W-:Y:S01]  /*a4b0*/  HMMA.16816.F32.BF16 R8, R176.reuse, R170, R8 ;  /* 0x000000aab008723c */ /* 0x040fe20000041808 */
[----:B-1----:R-:W2:Y:S04]  /*a4c0*/  LDL R172, [R1+0x38] ;  /* 0x0000380001ac7983 */ /* 0x002ea80000100800 */
[----:B------:R-:W-:Y:S03]  /*a4d0*/  STL [R1+0xfc], R173 ;  /* 0x0000fcad01007387 */ /* 0x000fe60000100800 */
[C---:B----4-:R-:W-:Y:S01]  /*a4e0*/  HMMA.16816.F32.BF16 R12, R176.reuse, R180, R12 ;  /* 0x000000b4b00c723c */ /* 0x050fe2000004180c */
        /* <DEDUP_REMOVED lines=11> */
[C---:B------:R-:W-:Y:S08]  /*a5a0*/  HMMA.16816.F32.BF16 R28, R176.reuse, R188, R28 ;  /* 0x000000bcb01c723c */ /* 0x040ff0000004181c */
[----:B------:R-:W-:Y:S01]  /*a5b0*/  HMMA.16816.F32.BF16 R32, R176, R190, R32 ;  /* 0x000000beb020723c */ /* 0x000fe20000041820 */
[----:B------:R-:W1:Y:S08]  /*a5c0*/  LDSM.16.M88.4 R168, [R133] ;  /* 0x0000000085a8783b */ /* 0x000e700000000200 */
[----:B------:R-:W4:Y:S08]  /*a5d0*/  LDSM.16.M88.4 R180, [R133+0x800] ;  /* 0x0008000085b4783b */ /* 0x000f300000000200 */
[----:B------:R-:W-:Y:S01]  /*a5e0*/  LDSM.16.M88.4 R184, [R133+0x1800] ;  /* 0x0018000085b8783b */ /* 0x000fe20000000200 */
[C---:B-1----:R-:W-:Y:S08]  /*a5f0*/  HMMA.16816.F32.BF16 R4, R192.reuse, R168, R4 ;  /* 0x000000a8c004723c */ /* 0x042ff00000041804 */
[C---:B------:R-:W-:Y:S01]  /*a600*/  HMMA.16816.F32.BF16 R8, R192.reuse, R170, R8 ;  /* 0x000000aac008723c */ /* 0x040fe20000041808 */
[----:B------:R-:W1:Y:S07]  /*a610*/  LDSM.16.M88.4 R168, [R133+0x1000] ;  /* 0x0010000085a8783b */ /* 0x000e6e0000000200 */
[C---:B----4-:R-:W-:Y:S08]  /*a620*/  HMMA.16816.F32.BF16 R12, R192.reuse, R180, R12 ;  /* 0x000000b4c00c723c */ /* 0x050ff0000004180c */
[C---:B------:R-:W-:Y:S01]  /*a630*/  HMMA.16816.F32.BF16 R16, R192.reuse, R182, R16 ;  /* 0x000000b6c010723c */ /* 0x040fe20000041810 */
[----:B------:R-:W4:Y:S07]  /*a640*/  LDSM.16.M88.4 R180, [R250] ;  /* 0x00000000fab4783b */ /* 0x000f2e0000000200 */
[C---:B-1----:R-:W-:Y:S08]  /*a650*/  HMMA.16816.F32.BF16 R20, R192.reuse, R168, R20 ;  /* 0x000000a8c014723c */ /* 0x042ff00000041814 */
[C---:B------:R-:W-:Y:S01]  /*a660*/  HMMA.16816.F32.BF16 R24, R192.reuse, R170, R24 ;  /* 0x000000aac018723c */ /* 0x040fe20000041818 */
[----:B------:R-:W1:Y:S07]  /*a670*/  LDSM.16.M88.4 R168, [R250+0x800] ;  /* 0x00080000faa8783b */ /* 0x000e6e0000000200 */
[C---:B------:R-:W-:Y:S08]  /*a680*/  HMMA.16816.F32.BF16 R28, R192.reuse, R184, R28 ;  /* 0x000000b8c01c723c */ /* 0x040ff0000004181c */
[----:B------:R-:W-:Y:S01]  /*a690*/  HMMA.16816.F32.BF16 R32, R192, R186, R32 ;  /* 0x000000bac020723c */ /* 0x000fe20000041820 */
[----:B------:R-:W1:Y:S07]  /*a6a0*/  LDSM.16.M88.4 R184, [R250+0x1000] ;  /* 0x00100000fab8783b */ /* 0x000e6e0000000200 */
[C---:B----4-:R-:W-:Y:S08]  /*a6b0*/  HMMA.16816.F32.BF16 R4, R196.reuse, R180, R4 ;  /* 0x000000b4c404723c */ /* 0x050ff00000041804 */
[C---:B------:R-:W-:Y:S01]  /*a6c0*/  HMMA.16816.F32.BF16 R8, R196.reuse, R182, R8 ;  /* 0x000000b6c408723c */ /* 0x040fe20000041808 */
[----:B------:R-:W4:Y:S07]  /*a6d0*/  LDSM.16.M88.4 R180, [R250+0x1800] ;  /* 0x00180000fab4783b */ /* 0x000f2e0000000200 */
[C---:B-1----:R-:W-:Y:S08]  /*a6e0*/  HMMA.16816.F32.BF16 R12, R196.reuse, R168, R12 ;  /* 0x000000a8c40c723c */ /* 0x042ff0000004180c */
[C---:B------:R-:W-:Y:S01]  /*a6f0*/  HMMA.16816.F32.BF16 R16, R196.reuse, R170, R16 ;  /* 0x000000aac410723c */ /* 0x040fe20000041810 */
[----:B------:R-:W1:Y:S07]  /*a700*/  LDSM.16.M88.4 R168, [R249+0x2000] ;  /* 0x00200000f9a8783b */ /* 0x000e6e0000000200 */
[C---:B------:R-:W-:Y:S08]  /*a710*/  HMMA.16816.F32.BF16 R20, R196.reuse, R184, R20 ;  /* 0x000000b8c414723c */ /* 0x040ff00000041814 */
[C---:B------:R-:W-:Y:S01]  /*a720*/  HMMA.16816.F32.BF16 R24, R196.reuse, R186, R24 ;  /* 0x000000bac418723c */ /* 0x040fe20000041818 */
[----:B------:R-:W3:Y:S07]  /*a730*/  LDSM.16.M88.4 R184, [R249+0x2800] ;  /* 0x00280000f9b8783b */ /* 0x000eee0000000200 */
[C---:B----4-:R-:W-:Y:S08]  /*a740*/  HMMA.16816.F32.BF16 R28, R196.reuse, R180, R28 ;  /* 0x000000b4c41c723c */ /* 0x050ff0000004181c */
[----:B------:R-:W-:Y:S01]  /*a750*/  HMMA.16816.F32.BF16 R32, R196, R182, R32 ;  /* 0x000000b6c420723c */ /* 0x000fe20000041820 */
[----:B------:R-:W4:Y:S07]  /*a760*/  LDSM.16.M88.4 R180, [R249+0x3000] ;  /* 0x00300000f9b4783b */ /* 0x000f2e0000000200 */
[C---:B-1----:R-:W-:Y:S08]  /*a770*/  HMMA.16816.F32.BF16 R4, R200.reuse, R168, R4 ;  /* 0x000000a8c804723c */ /* 0x042ff00000041804 */
[C---:B------:R-:W-:Y:S01]  /*a780*/  HMMA.16816.F32.BF16 R8, R200.reuse, R170, R8 ;  /* 0x000000aac808723c */ /* 0x040fe20000041808 */
[----:B------:R-:W1:Y:S07]  /*a790*/  LDSM.16.M88.4 R168, [R249+0x3800] ;  /* 0x00380000f9a8783b */ /* 0x000e6e0000000200 */
[C---:B---3--:R-:W-:Y:S08]  /*a7a0*/  HMMA.16816.F32.BF16 R12, R200.reuse, R184, R12 ;  /* 0x000000b8c80c723c */ /* 0x048ff0000004180c */
[C---:B------:R-:W-:Y:S01]  /*a7b0*/  HMMA.16816.F32.BF16 R16, R200.reuse, R186, R16 ;  /* 0x000000bac810723c */ /* 0x040fe20000041810 */
[----:B--2---:R2:W3:Y:S07]  /*a7c0*/  LDSM.16.M88.4 R184, [R172] ;  /* 0x00000000acb8783b */ /* 0x0044ee0000000200 */
[C---:B----4-:R-:W-:Y:S08]  /*a7d0*/  HMMA.16816.F32.BF16 R20, R200.reuse, R180, R20 ;  /* 0x000000b4c814723c */ /* 0x050ff00000041814 */
[C---:B------:R-:W-:Y:S01]  /*a7e0*/  HMMA.16816.F32.BF16 R24, R200.reuse, R182, R24 ;  /* 0x000000b6c818723c */ /* 0x040fe20000041818 */
[----:B------:R4:W3:Y:S07]  /*a7f0*/  LDSM.16.M88.4 R180, [R2] ;  /* 0x0000000002b4783b */ /* 0x0008ee0000000200 */
[C---:B-1----:R-:W-:Y:S01]  /*a800*/  HMMA.16816.F32.BF16 R28, R200.reuse, R168, R28 ;  /* 0x000000a8c81c723c */ /* 0x042fe2000004181c */
[----:B--2---:R-:W2:Y:S07]  /*a810*/  LDL R172, [R1+0x28] ;  /* 0x0000280001ac7983 */ /* 0x004eae0000100800 */
[----:B------:R-:W-:Y:S01]  /*a820*/  HMMA.16816.F32.BF16 R32, R200, R170, R32 ;  /* 0x000000aac820723c */ /* 0x000fe20000041820 */
[----:B------:R1:W1:Y:S08]  /*a830*/  LDSM.16.M88.4 R168, [R3] ;  /* 0x0000000003a8783b */ /* 0x0002700000000200 */
[----:B----4-:R-:W4:Y:S01]  /*a840*/  LDL R2, [R1+0x20] ;  /* 0x0000200001027983 */ /* 0x010f220000100800 */
[C---:B---3--:R-:W-:Y:S08]  /*a850*/  HMMA.16816.F32.BF16 R4, R204.reuse, R184, R4 ;  /* 0x000000b8cc04723c */ /* 0x048ff00000041804 */
[C---:B------:R-:W-:Y:S01]  /*a860*/  HMMA.16816.F32.BF16 R8, R204.reuse, R186, R8 ;  /* 0x000000bacc08723c */ /* 0x040fe20000041808 */
[----:B------:R3:W3:Y:S07]  /*a870*/  LDSM.16.M88.4 R184, [R0] ;  /* 0x0000000000b8783b */ /* 0x0006ee0000000200 */
[C---:B------:R-:W-:Y:S01]  /*a880*/  HMMA.16816.F32.BF16 R12, R204.reuse, R180, R12 ;  /* 0x000000b4cc0c723c */ /* 0x040fe2000004180c */
[----:B-1----:R-:W4:Y:S07]  /*a890*/  LDL R3, [R1+0x24] ;  /* 0x0000240001037983 */ /* 0x002f2e0000100800 */
[C---:B------:R-:W-:Y:S01]  /*a8a0*/  HMMA.16816.F32.BF16 R16, R204.reuse, R182, R16 ;  /* 0x000000b6cc10723c */ /* 0x040fe20000041810 */
[----:B------:R-:W1:Y:S07]  /*a8b0*/  LDSM.16.M88.4 R180, [R133+0x2000] ;  /* 0x0020000085b4783b */ /* 0x000e6e0000000200 */
[C---:B------:R-:W-:Y:S01]  /*a8c0*/  HMMA.16816.F32.BF16 R20, R204.reuse, R168, R20 ;  /* 0x000000a8cc14723c */ /* 0x040fe20000041814 */
[----:B---3--:R-:W4:Y:S07]  /*a8d0*/  LDL R0, [R1+0x1c] ;  /* 0x00001c0001007983 */ /* 0x008f2e0000100800 */
        /* <DEDUP_REMOVED lines=38> */
[----:B--2---:R1:W2:Y:S08]  /*ab40*/  LDSM.16.M88.4 R180, [R172] ;  /* 0x00000000acb4783b */ /* 0x0042b00000000200 */
[----:B----4-:R4:W-:Y:S08]  /*ab50*/  LDSM.16.M88.4 R184, [R2] ;  /* 0x0000000002b8783b */ /* 0x0109f00000000200 */
[----:B-1----:R-:W3:Y:S04]  /*ab60*/  LDL R172, [R1+0x18] ;  /* 0x0000180001ac7983 */ /* 0x002ee80000100800 */
[----:B------:R1:W1:Y:S01]  /*ab70*/  LDSM.16.M88.4 R168, [R3] ;  /* 0x0000000003a8783b */ /* 0x0002620000000200 */
[C---:B--2---:R-:W-:Y:S07]  /*ab80*/  HMMA.16816.F32.BF16 R4, R220.reuse, R180, R4 ;  /* 0x000000b4dc04723c */ /* 0x044fee0000041804 */
[----:B----4-:R-:W2:Y:S01]  /*ab90*/  LDL R2, [R1+0x10] ;  /* 0x0000100001027983 */ /* 0x010ea20000100800 */
[C---:B------:R-:W-:Y:S03]  /*aba0*/  HMMA.16816.F32.BF16 R8, R220.reuse, R182, R8 ;  /* 0x000000b6dc08723c */ /* 0x040fe60000041808 */
[----:B------:R4:W1:Y:S08]  /*abb0*/  LDSM.16.M88.4 R180, [R0] ;  /* 0x0000000000b4783b */ /* 0x0008700000000200 */
[----:B-1----:R-:W2:Y:S04]  /*abc0*/  LDL R3, [R1+0x14] ;  /* 0x0000140001037983 */ /* 0x002ea80000100800 */
[----:B----4-:R-:W4:Y:S01]  /*abd0*/  LDL R0, [R1+0xc] ;  /* 0x00000c0001007983 */ /* 0x010f220000100800 */
        /* <DEDUP_REMOVED lines=42> */
[----:B---3--:R-:W1:Y:S08]  /*ae80*/  LDSM.16.M88.4 R168, [R172] ;  /* 0x00000000aca8783b */ /* 0x008e700000000200 */
[----:B--2---:R-:W-:Y:S08]  /*ae90*/  LDSM.16.M88.4 R180, [R2] ;  /* 0x0000000002b4783b */ /* 0x004ff00000000200 */
[----:B------:R-:W2:Y:S01]  /*aea0*/  LDSM.16.M88.4 R184, [R3] ;  /* 0x0000000003b8783b */ /* 0x000ea20000000200 */
[C---:B-1----:R-:W-:Y:S08]  /*aeb0*/  HMMA.16816.F32.BF16 R4, R236.reuse, R168, R4 ;  /* 0x000000a8ec04723c */ /* 0x042ff00000041804 */
[C---:B------:R-:W-:Y:S01]  /*aec0*/  HMMA.16816.F32.BF16 R8, R236.reuse, R170, R8 ;  /* 0x000000aaec08723c */ /* 0x040fe20000041808 */
[----:B----4-:R-:W1:Y:S07]  /*aed0*/  LDSM.16.M88.4 R168, [R0] ;  /* 0x0000000000a8783b */ /* 0x010e6e0000000200 */
[C---:B--2---:R-:W-:Y:S08]  /*aee0*/  HMMA.16816.F32.BF16 R12, R236.reuse, R184, R12 ;  /* 0x000000b8ec0c723c */ /* 0x044ff0000004180c */
[C---:B------:R-:W-:Y:S01]  /*aef0*/  HMMA.16816.F32.BF16 R16, R236.reuse, R186, R16 ;  /* 0x000000baec10723c */ /* 0x040fe20000041810 */
[----:B------:R-:W2:Y:S07]  /*af00*/  LDSM.16.M88.4 R184, [R133+0x6000] ;  /* 0x0060000085b8783b */ /* 0x000eae0000000200 */
[C---:B------:R-:W-:Y:S08]  /*af10*/  HMMA.16816.F32.BF16 R20, R236.reuse, R180, R20 ;  /* 0x000000b4ec14723c */ /* 0x040ff00000041814 */
[C---:B------:R-:W-:Y:S01]  /*af20*/  HMMA.16816.F32.BF16 R24, R236.reuse, R182, R24 ;  /* 0x000000b6ec18723c */ /* 0x040fe20000041818 */
[----:B------:R-:W3:Y:S07]  /*af30*/  LDSM.16.M88.4 R180, [R133+0x6800] ;  /* 0x0068000085b4783b */ /* 0x000eee0000000200 */
[C---:B-1----:R-:W-:Y:S08]  /*af40*/  HMMA.16816.F32.BF16 R28, R236.reuse, R168, R28 ;  /* 0x000000a8ec1c723c */ /* 0x042ff0000004181c */
[----:B------:R-:W-:Y:S01]  /*af50*/  HMMA.16816.F32.BF16 R32, R236, R170, R32 ;  /* 0x000000aaec20723c */ /* 0x000fe20000041820 */
        /* <DEDUP_REMOVED lines=8> */
[C---:B------:R-:W-:Y:S01]  /*afe0*/  HMMA.16816.F32.BF16 R24, R240.reuse, R170, R24 ;  /* 0x000000aaf018723c */ /* 0x040fe20000041818 */
[----:B------:R-:W1:Y:S07]  /*aff0*/  LDSM.16.M88.4 R168, [R250+0x6800] ;  /* 0x00680000faa8783b */ /* 0x000e6e0000000200 */
[C---:B--2---:R-:W-:Y:S08]  /*b000*/  HMMA.16816.F32.BF16 R28, R240.reuse, R184, R28 ;  /* 0x000000b8f01c723c */ /* 0x044ff0000004181c */
[----:B------:R-:W-:Y:S08]  /*b010*/  HMMA.16816.F32.BF16 R32, R240, R186, R32 ;  /* 0x000000baf020723c */ /* 0x000ff00000041820 */
[C---:B---3--:R-:W-:Y:S08]  /*b020*/  HMMA.16816.F32.BF16 R4, R244.reuse, R180, R4 ;  /* 0x000000b4f404723c */ /* 0x048ff00000041804 */
[C---:B------:R-:W-:Y:S08]  /*b030*/  HMMA.16816.F32.BF16 R8, R244.reuse, R182, R8 ;  /* 0x000000b6f408723c */ /* 0x040ff00000041808 */
[C---:B-1----:R-:W-:Y:S08]  /*b040*/  HMMA.16816.F32.BF16 R12, R244.reuse, R168, R12 ;  /* 0x000000a8f40c723c */ /* 0x042ff0000004180c */
[C---:B------:R-:W-:Y:S04]  /*b050*/  HMMA.16816.F32.BF16 R16, R244.reuse, R170, R16 ;  /* 0x000000aaf410723c */ /* 0x040fe80000041810 */
[----:B------:R-:W-:Y:S02]  /*b060*/  FMUL.FTZ R4, R4, c[0x0][0x320] ;  /* 0x0000c80004047a20 */ /* 0x000fe40000410000 */
[----:B------:R-:W-:Y:S02]  /*b070*/  FMUL.FTZ R5, R5, c[0x0][0x320] ;  /* 0x0000c80005057a20 */ /* 0x000fe40000410000 */
[----:B------:R-:W-:Y:S01]  /*b080*/  FMUL.FTZ R6, R6, c[0x0][0x320] ;  /* 0x0000c80006067a20 */ /* 0x000fe20000410000 */
[----:B------:R-:W-:Y:S03]  /*b090*/  MUFU.TANH R182, R4 ;  /* 0x0000000400b67308 */ /* 0x000fe60000002400 */
[----:B------:R-:W-:Y:S02]  /*b0a0*/  FMUL.FTZ R7, R7, c[0x0][0x320] ;  /* 0x0000c80007077a20 */ /* 0x000fe40000410000 */
[----:B------:R-:W-:Y:S02]  /*b0b0*/  FMUL.FTZ R8, R8, c[0x0][0x320] ;  /* 0x0000c80008087a20 */ /* 0x000fe40000410000 */
[----:B------:R-:W-:Y:S02]  /*b0c0*/  FMUL.FTZ R9, R9, c[0x0][0x320] ;  /* 0x0000c80009097a20 */ /* 0x000fe40000410000 */
[----:B------:R-:W-:Y:S01]  /*b0d0*/  FMUL.FTZ R10, R10, c[0x0][0x320] ;  /* 0x0000c8000a0a7a20 */ /* 0x000fe20000410000 */
[----:B------:R-:W-:Y:S01]  /*b0e0*/  MUFU.TANH R184, R5 ;  /* 0x0000000500b87308 */ /* 0x000fe20000002400 */
[----:B------:R-:W-:Y:S02]  /*b0f0*/  FMUL.FTZ R11, R11, c[0x0][0x320] ;  /* 0x0000c8000b0b7a20 */ /* 0x000fe40000410000 */
        /* <DEDUP_REMOVED lines=8> */
[----:B------:R-:W-:Y:S03]  /*b180*/  FMUL.FTZ R15, R15, c[0x0][0x320] ;  /* 0x0000c8000f0f7a20 */ /* 0x000fe60000410000 */
[----:B------:R1:W-:Y:S10]  /*b190*/  MUFU.TANH R188, R7 ;  /* 0x0000000700bc7308 */ /* 0x0003f40000002400 */
[----:B------:R-:W-:Y:S10]  /*b1a0*/  MUFU.TANH R183, R8 ;  /* 0x0000000800b77308 */ /* 0x000ff40000002400 */
[----:B------:R-:W-:Y:S01]  /*b1b0*/  MUFU.TANH R180, R9 ;  /* 0x0000000900b47308 */ /* 0x000fe20000002400 */
[----:B-1----:R-:W1:Y:S09]  /*b1c0*/  LDSM.16.M88.4 R4, [R250+0x7000] ;  /* 0x00700000fa04783b */ /* 0x002e720000000200 */
[----:B------:R-:W-:Y:S10]  /*b1d0*/  MUFU.TANH R185, R10 ;  /* 0x0000000a00b97308 */ /* 0x000ff40000002400 */
[----:B------:R2:W-:Y:S10]  /*b1e0*/  MUFU.TANH R186, R11 ;  /* 0x0000000b00ba7308 */ /* 0x0005f40000002400 */
[----:B------:R-:W3:Y:S10]  /*b1f0*/  MUFU.TANH R0, R13 ;  /* 0x0000000d00007308 */ /* 0x000ef40000002400 */
[----:B------:R-:W2:Y:S01]  /*b200*/  MUFU.TANH R2, R14 ;  /* 0x0000000e00027308 */ /* 0x000ea20000002400 */
[C---:B-1----:R-:W-:Y:S01]  /*b210*/  HMMA.16816.F32.BF16 R20, R244.reuse, R4, R20 ;  /* 0x00000004f414723c */ /* 0x042fe20000041814 */
[----:B--2---:R-:W1:Y:S01]  /*b220*/  LDSM.16.M88.4 R8, [R250+0x7800] ;  /* 0x00780000fa08783b */ /* 0x004e620000000200 */
[----:B------:R-:W-:Y:S07]  /*b230*/  DEPBAR.LE SB0, 0x0 ;  /* 0x000080000000791a */ /* 0x000fee0000000000 */
[----:B------:R-:W-:Y:S01]  /*b240*/  MUFU.TANH R3, R19 ;  /* 0x0000001300037308 */ /* 0x000fe20000002400 */
[C---:B------:R-:W-:Y:S01]  /*b250*/  HMMA.16816.F32.BF16 R24, R244.reuse, R6, R24 ;  /* 0x00000006f418723c */ /* 0x040fe20000041818 */
[----:B------:R-:W-:Y:S06]  /*b260*/  BAR.SYNC.DEFER_BLOCKING 0x0 ;  /* 0x0000000000007b1d */ /* 0x000fec0000010000 */
[----:B------:R-:W-:Y:S05]  /*b270*/  @P0 IMAD.WIDE.U32 R6, R132, c[0x0][0x1e0], RZ ;  /* 0x0000780084060a25 */ /* 0x000fea00078e00ff */
[----:B------:R-:W-:Y:S02]  /*b280*/  @P0 SHF.L.U32 R5, R6, 0x6, RZ ;  /* 0x0000000606050819 */ /* 0x000fe400000006ff */
[----:B------:R-:W-:Y:S02]  /*b290*/  FMUL.FTZ R20, R20, c[0x0][0x320] ;  /* 0x0000c80014147a20 */ /* 0x000fe40000410000 */
[----:B------:R-:W-:Y:S02]  /*b2a0*/  FMUL.FTZ R21, R21, c[0x0][0x320] ;  /* 0x0000c80015157a20 */ /* 0x000fe40000410000 */
[----:B------:R-:W-:Y:S02]  /*b2b0*/  FMUL.FTZ R22, R22, c[0x0][0x320] ;  /* 0x0000c80016167a20 */ /* 0x000fe40000410000 */
[----:B------:R-:W-:Y:S04]  /*b2c0*/  FMUL.FTZ R23, R23, c[0x0][0x320] ;  /* 0x0000c80017177a20 */ /* 0x000fe80000410000 */
[----:B------:R-:W-:Y:S01]  /*b2d0*/  FMUL.FTZ R26, R26, c[0x0][0x320] ;  /* 0x0000c8001a1a7a20 */ /* 0x000fe20000410000 */
[----:B------:R-:W-:Y:S01]  /*b2e0*/  MUFU.TANH R19, R20 ;  /* 0x0000001400137308 */ /* 0x000fe20000002400 */
[----:B------:R-:W-:Y:S02]  /*b2f0*/  FMUL.FTZ R27, R27, c[0x0][0x320] ;  /* 0x0000c8001b1b7a20 */ /* 0x000fe40000410000 */
[----:B------:R-:W-:Y:S02]  /*b300*/  FMUL.FTZ R24, R24, c[0x0][0x320] ;  /* 0x0000c80018187a20 */ /* 0x000fe40000410000 */
[----:B------:R-:W-:Y:S01]  /*b310*/  FMUL.FTZ R25, R25, c[0x0][0x320] ;  /* 0x0000c80019197a20 */ /* 0x000fe20000410000 */
[C---:B-1----:R-:W-:Y:S04]  /*b320*/  HMMA.16816.F32.BF16 R28, R244.reuse, R8, R28 ;  /* 0x00000008f41c723c */ /* 0x042fe8000004181c */
[----:B------:R-:W-:Y:S04]  /*b330*/  MUFU.TANH R195, R26 ;  /* 0x0000001a00c37308 */ /* 0x000fe80000002400 */
[----:B------:R-:W-:Y:S06]  /*b340*/  HMMA.16816.F32.BF16 R32, R244, R10, R32 ;  /* 0x0000000af420723c */ /* 0x000fec0000041820 */
[----:B------:R1:W-:Y:S10]  /*b350*/  MUFU.TANH R172, R27 ;  /* 0x0000001b00ac7308 */ /* 0x0003f40000002400 */
[----:B------:R2:W-:Y:S01]  /*b360*/  MUFU.TANH R4, R24 ;  /* 0x0000001800047308 */ /* 0x0005e20000002400 */
[----:B------:R-:W-:Y:S02]  /*b370*/  FMUL.FTZ R28, R28, c[0x0][0x320] ;  /* 0x0000c8001c1c7a20 */ /* 0x000fe40000410000 */
[----:B------:R-:W-:Y:S02]  /*b380*/  FMUL.FTZ R29, R29, c[0x0][0x320] ;  /* 0x0000c8001d1d7a20 */ /* 0x000fe40000410000 */
[----:B------:R-:W-:Y:S02]  /*b390*/  FMUL.FTZ R30, R30, c[0x0][0x320] ;  /* 0x0000c8001e1e7a20 */ /* 0x000fe40000410000 */
[----:B------:R-:W-:Y:S03]  /*b3a0*/  FMUL.FTZ R31, R31, c[0x0][0x320] ;  /* 0x0000c8001f1f7a20 */ /* 0x000fe60000410000 */
[----:B------:R-:W-:Y:S01]  /*b3b0*/  MUFU.TANH R20, R21 ;  /* 0x0000001500147308 */ /* 0x000fe20000002400 */
[----:B------:R-:W-:Y:S02]  /*b3c0*/  FMUL.FTZ R32, R32, c[0x0][0x320] ;  /* 0x0000c80020207a20 */ /* 0x000fe40000410000 */
[----:B------:R-:W-:Y:S01]  /*b3d0*/  FMUL.FTZ R33, R33, c[0x0][0x320] ;  /* 0x0000c80021217a20 */ /* 0x000fe20000410000 */
[----:B-1----:R-:W4:Y:S01]  /*b3e0*/  LDL.64 R26, [R1+0x68] ;  /* 0x00006800011a7983 */ /* 0x002f220000100a00 */
[----:B------:R-:W-:Y:S05]  /*b3f0*/  FMUL.FTZ R34, R34, c[0x0][0x320] ;  /* 0x0000c80022227a20 */ /* 0x000fea0000410000 */
[----:B------:R-:W-:Y:S01]  /*b400*/  MUFU.TANH R21, R22 ;  /* 0x0000001600157308 */ /* 0x000fe20000002400 */
[----:B--2---:R-:W2:Y:S04]  /*b410*/  LDL R24, [R1+0x64] ;  /* 0x0000640001187983 */ /* 0x004ea80000100800 */
[----:B------:R-:W-:Y:S05]  /*b420*/  STL [R1+0x5c], R132 ;  /* 0x00005c8401007387 */ /* 0x000fea0000100800 */
[----:B------:R3:W-:Y:S10]  /*b430*/  MUFU.TANH R22, R23 ;  /* 0x0000001700167308 */ /* 0x0007f40000002400 */
[----:B------:R-:W-:Y:S10]  /*b440*/  MUFU.TANH R191, R17 ;  /* 0x0000001100bf7308 */ /* 0x000ff40000002400 */
[----:B------:R1:W-:Y:S01]  /*b450*/  MUFU.TANH R17, R18 ;  /* 0x0000001200117308 */ /* 0x0003e20000002400 */
[----:B---3--:R-:W-:Y:S02]  /*b460*/  MOV R23, R0 ;  /* 0x0000000000177202 */ /* 0x008fe40000000f00 */
[----:B------:R-:W-:Y:S07]  /*b470*/  FMNMX.FTZ R0, R182, R134, !PT ;  /* 0x00000086b6007209 */ /* 0x000fee0007810000 */
[----:B------:R-:W-:Y:S01]  /*b480*/  MUFU.TANH R178, R32 ;  /* 0x0000002000b27308 */ /* 0x000fe20000002400 */
[----:B------:R-:W-:Y:S04]  /*b490*/  FMNMX.FTZ R0, R184, R0, !PT ;  /* 0x00000000b8007209 */ /* 0x000fe80007810000 */
[----:B------:R-:W-:Y:S04]  /*b4a0*/  FMNMX.FTZ R0, R183, R0, !PT ;  /* 0x00000000b7007209 */ /* 0x000fe80007810000 */
[----:B------:R-:W-:Y:S01]  /*b4b0*/  FMNMX.FTZ R0, R180, R0, !PT ;  /* 0x00000000b4007209 */ /* 0x000fe20007810000 */
[----:B------:R-:W3:Y:S01]  /*b4c0*/  MUFU.TANH R133, R12 ;  /* 0x0000000c00857308 */ /* 0x000ee20000002400 */
[----:B-1----:R-:W-:Y:S02]  /*b4d0*/  MOV R18, R2 ;  /* 0x0000000200127202 */ /* 0x002fe40000000f00 */
[----:B------:R-:W-:Y:S07]  /*b4e0*/  FMNMX.FTZ R2, R187, R135, !PT ;  /* 0x00000087bb027209 */ /* 0x000fee0007810000 */
[----:B------:R-:W1:Y:S01]  /*b4f0*/  MUFU.TANH R170, R16 ;  /* 0x0000001000aa7308 */ /* 0x000e620000002400 */
[----:B------:R-:W-:Y:S04]  /*b500*/  FMNMX.FTZ R2, R188, R2, !PT ;  /* 0x00000002bc027209 */ /* 0x000fe80007810000 */
[----:B------:R-:W-:Y:S04]  /*b510*/  FMNMX.FTZ R2, R185, R2, !PT ;  /* 0x00000002b9027209 */ /* 0x000fe80007810000 */
[----:B------:R-:W-:Y:S01]  /*b520*/  FMNMX.FTZ R2, R186, R2, !PT ;  /* 0x00000002ba027209 */ /* 0x000fe20007810000 */
[----:B------:R-:W1:Y:S03]  /*b530*/  MUFU.TANH R171, R15 ;  /* 0x0000000f00ab7308 */ /* 0x000e660000002400 */
[----:B------:R-:W-:Y:S02]  /*b540*/  FMNMX.FTZ R2, R18, R2, !PT ;  /* 0x0000000212027209 */ /* 0x000fe40007810000 */
[----:B---3--:R-:W-:Y:S04]  /*b550*/  MOV R32, R133 ;  /* 0x0000008500207202 */ /* 0x008fe80000000f00 */
[----:B------:R-:W-:Y:S01]  /*b560*/  FMNMX.FTZ R0, R32, R0, !PT ;  /* 0x0000000020007209 */ /* 0x000fe20007810000 */
[----:B------:R3:W-:Y:S03]  /*b570*/  MUFU.TANH R179, R33 ;  /* 0x0000002100b37308 */ /* 0x0007e60000002400 */
[----:B------:R-:W-:Y:S04]  /*b580*/  FMNMX.FTZ R0, R23, R0, !PT ;  /* 0x0000000017007209 */ /* 0x000fe80007810000 */
[----:B-1----:R-:W-:Y:S03]  /*b590*/  FMNMX.FTZ R0, R170, R0, !PT ;  /* 0x00000000aa007209 */ /* 0x002fe60007810000 */
[----:B------:R-:W1:Y:S01]  /*b5a0*/  MUFU.TANH R194, R25 ;  /* 0x0000001900c27308 */ /* 0x000e620000002400 */
[----:B------:R-:W-:Y:S02]  /*b5b0*/  FMNMX.FTZ R0, R191, R0, !PT ;  /* 0x00000000bf007209 */ /* 0x000fe40007810000 */
[----:B------:R-:W-:Y:S02]  /*b5c0*/  FMNMX.FTZ R2, R171, R2, !PT ;  /* 0x00000002ab027209 */ /* 0x000fe40007810000 */
[----:B------:R-:W-:Y:S02]  /*b5d0*/  FMNMX.FTZ R0, R19, R0, !PT ;  /* 0x0000000013007209 */ /* 0x000fe40007810000 */
[----:B------:R-:W-:Y:S03]  /*b5e0*/  FMNMX.FTZ R2, R17, R2, !PT ;  /* 0x0000000211027209 */ /* 0x000fe60007810000 */
[----:B------:R-:W1:Y:S01]  /*b5f0*/  MUFU.TANH R176, R28 ;  /* 0x0000001c00b07308 */ /* 0x000e620000002400 */
[----:B---3--:R-:W-:Y:S04]  /*b600*/  MOV R33, R3 ;  /* 0x0000000300217202 */ /* 0x008fe80000000f00 */
[----:B------:R-:W-:Y:S02]  /*b610*/  FMNMX.FTZ R3, R33, R2, !PT ;  /* 0x0000000221037209 */ /* 0x000fe40007810000 */
[----:B------:R-:W-:Y:S01]  /*b620*/  FMNMX.FTZ R2, R20, R0, !PT ;  /* 0x0000000014027209 */ /* 0x000fe20007810000 */
[----:B------:R-:W-:Y:S02]  /*b630*/  FMUL.FTZ R0, R35, c[0x0][0x320] ;  /* 0x0000c80023007a20 */ /* 0x000fe40000410000 */
[----:B------:R-:W3:Y:S01]  /*b640*/  MUFU.TANH R177, R29 ;  /* 0x0000001d00b17308 */ /* 0x000ee20000002400 */
[----:B------:R-:W-:Y:S02]  /*b650*/  FMNMX.FTZ R3, R21, R3, !PT ;  /* 0x0000000315037209 */ /* 0x000fe40007810000 */
[----:B------:R-:W-:Y:S02]  /*b660*/  MOV R35, R4 ;  /* 0x0000000400237202 */ /* 0x000fe40000000f00 */
[----:B------:R-:W-:Y:S02]  /*b670*/  FMNMX.FTZ R3, R22, R3, !PT ;  /* 0x0000000316037209 */ /* 0x000fe40007810000 */
[----:B------:R-:W-:Y:S02]  /*b680*/  FMNMX.FTZ R2, R35, R2, !PT ;  /* 0x0000000223027209 */ /* 0x000fe40007810000 */
[----:B------:R-:W-:Y:S01]  /*b690*/  @P0 SHF.R.S32.HI R4, RZ, 0x1f, R132 ;  /* 0x0000001fff040819 */ /* 0x000fe20000011484 */
[----:B------:R1:W-:Y:S04]  /*b6a0*/  MUFU.TANH R168, R0 ;  /* 0x0000000000a87308 */ /* 0x0003e80000002400 */
[----:B------:R-:W-:Y:S04]  /*b6b0*/  @P0 IMAD R4, R4, c[0x0][0x1e0], RZ ;  /* 0x0000780004040a24 */ /* 0x000fe800078e02ff */
[----:B------:R-:W-:Y:S02]  /*b6c0*/  @P0 IMAD R4, R132, c[0x0][0x1e4], R4 ;  /* 0x0000790084040a24 */ /* 0x000fe400078e0204 */
[----:B------:R-:W3:Y:S03]  /*b6d0*/  MUFU.TANH R174, R30 ;  /* 0x0000001e00ae7308 */ /* 0x000ee60000002400 */
[----:B------:R-:W-:Y:S04]  /*b6e0*/  @P0 IADD3 R4, R7, R4, RZ ;  /* 0x0000000407040210 */ /* 0x000fe80007ffe0ff */
[----:B------:R-:W-:Y:S03]  /*b6f0*/  @P0 SHF.L.U64.HI R4, R6, 0x6, R4 ;  /* 0x0000000606040819 */ /* 0x000fe60000010204 */
[----:B------:R-:W3:Y:S01]  /*b700*/  MUFU.TANH R175, R31 ;  /* 0x0000001f00af7308 */ /* 0x000ee20000002400 */
[----:B-1----:R-:W-:Y:S02]  /*b710*/  FMNMX.FTZ R0, R194, R2, !PT ;  /* 0x00000002c2007209 */ /* 0x002fe40007810000 */
[----:B------:R-:W-:Y:S02]  /*b720*/  FMNMX.FTZ R2, R195, R3, !PT ;  /* 0x00000003c3027209 */ /* 0x000fe40007810000 */
[----:B------:R-:W-:Y:S05]  /*b730*/  FMNMX.FTZ R0, R176, R0, !PT ;  /* 0x00000000b0007209 */ /* 0x000fea0007810000 */
[----:B------:R-:W1:Y:S01]  /*b740*/  MUFU.TANH R169, R34 ;  /* 0x0000002200a97308 */ /* 0x000e620000002400 */
[----:B------:R-:W-:Y:S02]  /*b750*/  FMNMX.FTZ R2, R172, R2, !PT ;  /* 0x00000002ac027209 */ /* 0x000fe40007810000 */
[----:B---3--:R-:W-:Y:S02]  /*b760*/  FMNMX.FTZ R0, R177, R0, !PT ;  /* 0x00000000b1007209 */ /* 0x008fe40007810000 */
[----:B------:R-:W-:Y:S02]  /*b770*/  FMNMX.FTZ R2, R174, R2, !PT ;  /* 0x00000002ae027209 */ /* 0x000fe40007810000 */
[----:B------:R-:W-:Y:S04]  /*b780*/  FMNMX.FTZ R3, R178, R0, !PT ;  /* 0x00000000b2037209 */ /* 0x000fe80007810000 */
[----:B------:R-:W-:Y:S02]  /*b790*/  FMNMX.FTZ R3, R179, R3, !PT ;  /* 0x00000003b3037209 */ /* 0x000fe40007810000 */
[----:B------:R-:W-:Y:S03]  /*b7a0*/  FMNMX.FTZ R0, R175, R2, !PT ;  /* 0x00000002af007209 */ /* 0x000fe60007810000 */
[----:B------:R-:W3:Y:S01]  /*b7b0*/  SHFL.BFLY PT, R133, R3, 0x2, 0x1f ;  /* 0x0c401f0003857f89 */ /* 0x000ee200000e0000 */
[----:B-1----:R-:W-:Y:S02]  /*b7c0*/  FMNMX.FTZ R0, R169, R0, !PT ;  /* 0x00000000a9007209 */ /* 0x002fe40007810000 */
[----:B------:R-:W-:Y:S02]  /*b7d0*/  MOV R34, R23 ;  /* 0x0000001700227202 */ /* 0x000fe40000000f00 */
[----:B------:R-:W-:Y:S05]  /*b7e0*/  FMNMX.FTZ R0, R168, R0, !PT ;  /* 0x00000000a8007209 */ /* 0x000fea0007810000 */
[----:B------:R-:W1:Y:S01]  /*b7f0*/  SHFL.BFLY PT, R2, R0, 0x2, 0x1f ;  /* 0x0c401f0000027f89 */ /* 0x000e6200000e0000 */
[----:B---3--:R-:W-:Y:S07]  /*b800*/  FMNMX.FTZ R133, R3, R133, !PT ;  /* 0x0000008503857209 */ /* 0x008fee0007810000 */
[----:B------:R-:W3:Y:S01]  /*b810*/  SHFL.BFLY PT, R10, R133, 0x1, 0x1f ;  /* 0x0c201f00850a7f89 */ /* 0x000ee200000e0000 */
[----:B-1----:R-:W-:Y:S07]  /*b820*/  FMNMX.FTZ R0, R0, R2, !PT ;  /* 0x0000000200007209 */ /* 0x002fee0007810000 */
[----:B------:R-:W1:Y:S01]  /*b830*/  SHFL.BFLY PT, R3, R0, 0x1, 0x1f ;  /* 0x0c201f0000037f89 */ /* 0x000e6200000e0000 */
[----:B---3--:R-:W-:Y:S05]  /*b840*/  FMNMX.FTZ R133, R133, R10, !PT ;  /* 0x0000000a85857209 */ /* 0x008fea0007810000 */
[----:B------:R-:W-:Y:S04]  /*b850*/  FMUL.FTZ R181, R133, c[0x0][0x2d0] ;  /* 0x0000b40085b57a20 */ /* 0x000fe80000410000 */
[----:B------:R-:W-:Y:S04]  /*b860*/  FFMA.FTZ R10, R184, c[0x0][0x2d0], -R181 ;  /* 0x0000b400b80a7a23 */ /* 0x000fe800000108b5 */
[----:B------:R-:W-:Y:S01]  /*b870*/  MUFU.EX2 R189, R10 ;  /* 0x0000000a00bd7308 */ /* 0x000fe20000000800 */
[----:B-1----:R-:W-:Y:S02]  /*b880*/  FMNMX.FTZ R132, R0, R3, !PT ;  /* 0x0000000300847209 */ /* 0x002fe40007810000 */
[----:B----4-:R-:W-:Y:S02]  /*b890*/  @P0 IADD3 R16, P1, R26, 0x40, RZ ;  /* 0x000000401a100810 */ /* 0x010fe40007f3e0ff */
[----:B------:R-:W-:Y:S02]  /*b8a0*/  @P0 IADD3 R7, P2, R5, R26, RZ ;  /* 0x0000001a05070210 */ /* 0x000fe40007f5e0ff */
[-C--:B--2---:R-:W-:Y:S02]  /*b8b0*/  @P0 IADD3.X R15, RZ, R24.reuse, RZ, P1, !PT ;  /* 0x00000018ff0f0210 */ /* 0x084fe40000ffe4ff */
[----:B------:R-:W-:Y:S02]  /*b8c0*/  @P0 LEA R6, P1, R7, c[0x0][0x1c8], 0x1 ;  /* 0x0000720007060a11 */ /* 0x000fe400078208ff */
[----:B------:R-:W-:Y:S02]  /*b8d0*/  @P0 IADD3.X R8, R4, R24, RZ, P2, !PT ;  /* 0x0000001804080210 */ /* 0x000fe400017fe4ff */
[----:B------:R-:W-:Y:S02]  /*b8e0*/  @P0 IADD3 R2, P2, R5, R16, RZ ;  /* 0x0000001005020210 */ /* 0x000fe40007f5e0ff */
[----:B------:R-:W-:Y:S02]  /*b8f0*/  @P0 LEA.HI.X R7, R7, c[0x0][0x1cc], R8, 0x1, P1 ;  /* 0x0000730007070a11 */ /* 0x000fe400008f0c08 */
[----:B------:R-:W-:Y:S02]  /*b900*/  @P0 LEA R8, P1, R2, c[0x0][0x1c8], 0x1 ;  /* 0x0000720002080a11 */ /* 0x000fe400078208ff */
[----:B------:R-:W-:Y:S01]  /*b910*/  @P0 IADD3.X R9, R4, R15, RZ, P2, !PT ;  /* 0x0000000f04090210 */ /* 0x000fe200017fe4ff */
[----:B------:R1:W-:Y:S03]  /*b920*/  @P0 LDGSTS.E.BYPASS.LTC128B.128 [R131+0x10100], [R6.64], !P6 ;  /* 0x1010000006830fae */ /* 0x0003e6000f101d46 */
[----:B------:R-:W-:Y:S01]  /*b930*/  @P0 LEA.HI.X R9, R2, c[0x0][0x1cc], R9, 0x1, P1 ;  /* 0x0000730002090a11 */ /* 0x000fe200008f0c09 */
[----:B------:R-:W-:Y:S01]  /*b940*/  FADD.FTZ R2, -R133, R134 ;  /* 0x0000008685027221 */ /* 0x000fe20000010100 */
[----:B------:R-:W-:Y:S02]  /*b950*/  @P0 IADD3 R14, P1, R26, 0x80, RZ ;  /* 0x000000801a0e0810 */ /* 0x000fe40007f3e0ff */
[----:B------:R-:W-:Y:S01]  /*b960*/  MOV R134, R22 ;  /* 0x0000001600867202 */ /* 0x000fe20000000f00 */
[----:B------:R2:W-:Y:S01]  /*b970*/  @P0 LDGSTS.E.BYPASS.LTC128B.128 [R131+0x12100], [R8.64], !P5 ;  /* 0x1210000008830fae */ /* 0x0005e2000e901d46 */
[----:B------:R-:W-:Y:S01]  /*b980*/  @P0 IADD3.X R13, RZ, R24, RZ, P1, !PT ;  /* 0x00000018ff0d0210 */ /* 0x000fe20000ffe4ff */
[----:B------:R-:W-:Y:S04]  /*b990*/  FMUL.FTZ R0, R2, c[0x0][0x2d0] ;  /* 0x0000b40002007a20 */ /* 0x000fe80000410000 */
[----:B------:R3:W4:Y:S01]  /*b9a0*/  MUFU.EX2 R2, R0 ;  /* 0x0000000000027308 */ /* 0x0007220000000800 */
[----:B-1----:R-:W-:Y:S04]  /*b9b0*/  @P0 IADD3 R7, P2, R5, R14, RZ ;  /* 0x0000000e05070210 */ /* 0x002fe80007f5e0ff */
[C---:B------:R-:W-:Y:S02]  /*b9c0*/  @P0 LEA R6, P1, R7.reuse, c[0x0][0x1c8], 0x1 ;  /* 0x0000720007060a11 */ /* 0x040fe400078208ff */
[----:B------:R-:W-:Y:S01]  /*b9d0*/  @P0 IADD3.X R3, R4, R13, RZ, P2, !PT ;  /* 0x0000000d04030210 */ /* 0x000fe200017fe4ff */
[----:B--2---:R-:W-:Y:S03]  /*b9e0*/  FFMA.FTZ R8, R182, c[0x0][0x2d0], -R181 ;  /* 0x0000b400b6087a23 */ /* 0x004fe600000108b5 */
[----:B------:R-:W-:Y:S01]  /*b9f0*/  @P0 LEA.HI.X R7, R7, c[0x0][0x1cc], R3, 0x1, P1 ;  /* 0x0000730007070a11 */ /* 0x000fe200008f0c03 */
[----:B---3--:R-:W-:Y:S01]  /*ba00*/  FADD.FTZ R0, -R132, R135 ;  /* 0x0000008784007221 */ /* 0x008fe20000010100 */
[----:B------:R-:W-:Y:S01]  /*ba10*/  @P0 IADD3 R12, P1, R26, 0xc0, RZ ;  /* 0x000000c01a0c0810 */ /* 0x000fe20007f3e0ff */
[----:B------:R1:W-:Y:S01]  /*ba20*/  MUFU.EX2 R135, R8 ;  /* 0x0000000800877308 */ /* 0x0003e20000000800 */
[----:B----4-:R-:W-:Y:S01]  /*ba30*/  FMUL.FTZ R25, R2, R157 ;  /* 0x0000009d02197220 */ /* 0x010fe20000410000 */
[----:B------:R2:W-:Y:S01]  /*ba40*/  @P0 LDGSTS.E.BYPASS.LTC128B.128 [R131+0x14100], [R6.64], !P4 ;  /* 0x1410000006830fae */ /* 0x0005e2000e101d46 */
[----:B------:R-:W-:Y:S01]  /*ba50*/  @P0 IADD3 R3, P2, R5, R12, RZ ;  /* 0x0000000c05030210 */ /* 0x000fe20007f5e0ff */
[----:B------:R-:W-:Y:S01]  /*ba60*/  FMUL.FTZ R0, R0, c[0x0][0x2d0] ;  /* 0x0000b40000007a20 */ /* 0x000fe20000410000 */
[----:B------:R-:W-:Y:S01]  /*ba70*/  @P0 IADD3.X R9, RZ, R24, RZ, P1, !PT ;  /* 0x00000018ff090210 */ /* 0x000fe20000ffe4ff */
[C---:B------:R-:W-:Y:S02]  /*ba80*/  FMUL.FTZ R36, R2.reuse, R36 ;  /* 0x0000002402247220 */ /* 0x040fe40000410000 */
[C---:B------:R-:W-:Y:S02]  /*ba90*/  FMUL.FTZ R37, R2.reuse, R37 ;  /* 0x0000002502257220 */ /* 0x040fe40000410000 */
[----:B------:R-:W3:Y:S01]  /*baa0*/  MUFU.EX2 R0, R0 ;  /* 0x0000000000007308 */ /* 0x000ee20000000800 */
[C---:B------:R-:W-:Y:S02]  /*bab0*/  FMUL.FTZ R40, R2.reuse, R40 ;  /* 0x0000002802287220 */ /* 0x040fe40000410000 */
[C---:B------:R-:W-:Y:S02]  /*bac0*/  FMUL.FTZ R41, R2.reuse, R41 ;  /* 0x0000002902297220 */ /* 0x040fe40000410000 */
[C---:B------:R-:W-:Y:S02]  /*bad0*/  FMUL.FTZ R44, R2.reuse, R44 ;  /* 0x0000002c022c7220 */ /* 0x040fe40000410000 */
[C---:B------:R-:W-:Y:S02]  /*bae0*/  FMUL.FTZ R45, R2.reuse, R45 ;  /* 0x0000002d022d7220 */ /* 0x040fe40000410000 */
[C---:B------:R-:W-:Y:S02]  /*baf0*/  FMUL.FTZ R48, R2.reuse, R48 ;  /* 0x0000003002307220 */ /* 0x040fe40000410000 */
[C---:B------:R-:W-:Y:S02]  /*bb00*/  FMUL.FTZ R49, R2.reuse, R49 ;  /* 0x0000003102317220 */ /* 0x040fe40000410000 */
[C---:B------:R-:W-:Y:S01]  /*bb10*/  FMUL.FTZ R52, R2.reuse, R52 ;  /* 0x0000003402347220 */ /* 0x040fe20000410000 */
[----:B-1----:R-:W-:Y:S01]  /*bb20*/  @P0 MOV R8, c[0x0][0x1e4] ;  /* 0x0000790000080a02 */ /* 0x002fe20000000f00 */
[C---:B------:R-:W-:Y:S02]  /*bb30*/  FMUL.FTZ R53, R2.reuse, R53 ;  /* 0x0000003502357220 */ /* 0x040fe40000410000 */
[C---:B------:R-:W-:Y:S01]  /*bb40*/  FMUL.FTZ R56, R2.reuse, R56 ;  /* 0x0000003802387220 */ /* 0x040fe20000410000 */
[C---:B--2---:R-:W-:Y:S01]  /*bb50*/  @P0 LEA R6, P1, R3.reuse, c[0x0][0x1c8], 0x1 ;  /* 0x0000720003060a11 */ /* 0x044fe200078208ff */
[----:B------:R-:W-:Y:S01]  /*bb60*/  FMUL.FTZ R57, R2, R57 ;  /* 0x0000003902397220 */ /* 0x000fe20000410000 */
[----:B------:R-:W-:Y:S01]  /*bb70*/  @P0 IADD3.X R7, R4, R9, RZ, P2, !PT ;  /* 0x0000000904070210 */ /* 0x000fe200017fe4ff */
[----:B------:R-:W-:Y:S02]  /*bb80*/  FMUL.FTZ R60, R2, R60 ;  /* 0x0000003c023c7220 */ /* 0x000fe40000410000 */
[C---:B---3--:R-:W-:Y:S01]  /*bb90*/  FMUL.FTZ R27, R0.reuse, R159 ;  /* 0x0000009f001b7220 */ /* 0x048fe20000410000 */
[----:B------:R-:W-:Y:S01]  /*bba0*/  @P0 LEA.HI.X R7, R3, c[0x0][0x1cc], R7, 0x1, P1 ;  /* 0x0000730003070a11 */ /* 0x000fe200008f0c07 */
[C---:B------:R-:W-:Y:S01]  /*bbb0*/  FMUL.FTZ R38, R0.reuse, R38 ;  /* 0x0000002600267220 */ /* 0x040fe20000410000 */
[----:B------:R-:W-:Y:S01]  /*bbc0*/  @P0 MOV R3, c[0x0][0x1e0] ;  /* 0x0000780000030a02 */ /* 0x000fe20000000f00 */
[C---:B------:R-:W-:Y:S02]  /*bbd0*/  FMUL.FTZ R39, R0.reuse, R39 ;  /* 0x0000002700277220 */ /* 0x040fe40000410000 */
[----:B------:R1:W-:Y:S01]  /*bbe0*/  @P0 LDGSTS.E.BYPASS.LTC128B.128 [R131+0x16100], [R6.64], !P3 ;  /* 0x1610000006830fae */ /* 0x0003e2000d901d46 */
[C---:B------:R-:W-:Y:S01]  /*bbf0*/  @P0 LEA R5, P1, R3.reuse, R5, 0x5 ;  /* 0x0000000503050211 */ /* 0x040fe200078228ff */
[C---:B------:R-:W-:Y:S02]  /*bc00*/  FMUL.FTZ R42, R0.reuse, R42 ;  /* 0x0000002a002a7220 */ /* 0x040fe40000410000 */
[C---:B------:R-:W-:Y:S01]  /*bc10*/  FMUL.FTZ R43, R0.reuse, R43 ;  /* 0x0000002b002b7220 */ /* 0x040fe20000410000 */
[----:B------:R-:W-:Y:S01]  /*bc20*/  @P0 LEA.HI.X R4, R3, R4, R8, 0x5, P1 ;  /* 0x0000000403040211 */ /* 0x000fe200008f2c08 */
[C---:B------:R-:W-:Y:S01]  /*bc30*/  FMUL.FTZ R46, R0.reuse, R46 ;  /* 0x0000002e002e7220 */ /* 0x040fe20000410000 */
[----:B------:R-:W-:Y:S01]  /*bc40*/  @P0 IADD3 R3, P2, R5, R26, RZ ;  /* 0x0000001a05030210 */ /* 0x000fe20007f5e0ff */
[C---:B------:R-:W-:Y:S02]  /*bc50*/  FMUL.FTZ R26, R0.reuse, R158 ;  /* 0x0000009e001a7220 */ /* 0x040fe40000410000 */
[C---:B------:R-:W-:Y:S01]  /*bc60*/  FMUL.FTZ R47, R0.reuse, R47 ;  /* 0x0000002f002f7220 */ /* 0x040fe20000410000 */
[----:B------:R-:W-:Y:S01]  /*bc70*/  @P0 LEA R10, P1, R3, c[0x0][0x1c8], 0x1 ;  /* 0x00007200030a0a11 */ /* 0x000fe200078208ff */
[C---:B------:R-:W-:Y:S02]  /*bc80*/  FMUL.FTZ R50, R0.reuse, R50 ;  /* 0x0000003200327220 */ /* 0x040fe40000410000 */
[C---:B------:R-:W-:Y:S02]  /*bc90*/  FMUL.FTZ R51, R0.reuse, R51 ;  /* 0x0000003300337220 */ /* 0x040fe40000410000 */
[C---:B------:R-:W-:Y:S02]  /*bca0*/  FMUL.FTZ R54, R0.reuse, R54 ;  /* 0x0000003600367220 */ /* 0x040fe40000410000 */
[C---:B------:R-:W-:Y:S02]  /*bcb0*/  FMUL.FTZ R55, R0.reuse, R55 ;  /* 0x0000003700377220 */ /* 0x040fe40000410000 */
[C---:B------:R-:W-:Y:S02]  /*bcc0*/  FMUL.FTZ R58, R0.reuse, R58 ;  /* 0x0000003a003a7220 */ /* 0x040fe40000410000 */
[----:B------:R-:W-:Y:S02]  /*bcd0*/  FMUL.FTZ R59, R0, R59 ;  /* 0x0000003b003b7220 */ /* 0x000fe40000410000 */
[----:B------:R-:W-:Y:S02]  /*bce0*/  FMUL.FTZ R61, R2, R61 ;  /* 0x0000003d023d7220 */ /* 0x000fe40000410000 */
[----:B------:R-:W-:Y:S01]  /*bcf0*/  FMUL.FTZ R62, R0, R62 ;  /* 0x0000003e003e7220 */ /* 0x000fe20000410000 */
[----:B-1----:R-:W-:Y:S01]  /*bd00*/  @P0 IADD3.X R6, R4, R24, RZ, P2, !PT ;  /* 0x0000001804060210 */ /* 0x002fe200017fe4ff */
[--C-:B------:R-:W-:Y:S02]  /*bd10*/  FFMA.FTZ R7, R183, c[0x0][0x2d0], -R181.reuse ;  /* 0x0000b400b7077a23 */ /* 0x100fe400000108b5 */
[----:B------:R-:W-:Y:S01]  /*bd20*/  FMUL.FTZ R24, R2, R156 ;  /* 0x0000009c02187220 */ /* 0x000fe20000410000 */
[----:B------:R-:W-:Y:S01]  /*bd30*/  @P0 LEA.HI.X R11, R3, c[0x0][0x1cc], R6, 0x1, P1 ;  /* 0x00007300030b0a11 */ /* 0x000fe200008f0c06 */
[----:B------:R-:W-:Y:S01]  /*bd40*/  FFMA.FTZ R3, R180, c[0x0][0x2d0], -R181 ;  /* 0x0000b400b4037a23 */ /* 0x000fe200000108b5 */
[----:B------:R1:W-:Y:S01]  /*bd50*/  MUFU.EX2 R190, R7 ;  /* 0x0000000700be7308 */ /* 0x0003e20000000800 */
[C---:B------:R-:W-:Y:S01]  /*bd60*/  @P0 IADD3 R6, P1, R5.reuse, R16, RZ ;  /* 0x0000001005060210 */ /* 0x040fe20007f3e0ff */
[C---:B------:R-:W-:Y:S01]  /*bd70*/  FMUL.FTZ R16, R2.reuse, R148 ;  /* 0x0000009402107220 */ /* 0x040fe20000410000 */
[----:B------:R2:W-:Y:S01]  /*bd80*/  @P0 LDGSTS.E.BYPASS.LTC128B.128 [R131+0x11100], [R10.64], !P6 ;  /* 0x111000000a830fae */ /* 0x0005e2000f101d46 */
[----:B------:R-:W-:Y:S01]  /*bd90*/  MOV R148, R33 ;  /* 0x0000002100947202 */ /* 0x000fe20000000f00 */
[----:B------:R-:W-:Y:S01]  /*bda0*/  FMUL.FTZ R33, R2, R165 ;  /* 0x000000a502217220 */ /* 0x000fe20000410000 */
[----:B------:R-:W-:Y:S01]  /*bdb0*/  @P0 IADD3.X R15, R4, R15, RZ, P1, !PT ;  /* 0x0000000f040f0210 */ /* 0x000fe20000ffe4ff */
[----:B------:R-:W-:Y:S02]  /*bdc0*/  FMUL.FTZ R63, R0, R63 ;  /* 0x0000003f003f7220 */ /* 0x000fe40000410000 */
[C---:B------:R-:W-:Y:S01]  /*bdd0*/  FMUL.FTZ R64, R2.reuse, R64 ;  /* 0x0000004002407220 */ /* 0x040fe20000410000 */
[----:B------:R3:W4:Y:S01]  /*bde0*/  MUFU.EX2 R173, R3 ;  /* 0x0000000300ad7308 */ /* 0x0007220000000800 */
[----:B------:R-:W-:Y:S02]  /*bdf0*/  FMUL.FTZ R65, R2, R65 ;  /* 0x0000004102417220 */ /* 0x000fe40000410000 */
[C---:B------:R-:W-:Y:S02]  /*be00*/  FMUL.FTZ R66, R0.reuse, R66 ;  /* 0x0000004200427220 */ /* 0x040fe40000410000 */
[----:B------:R-:W-:Y:S02]  /*be10*/  FMUL.FTZ R67, R0, R67 ;  /* 0x0000004300437220 */ /* 0x000fe40000410000 */
[C---:B------:R-:W-:Y:S02]  /*be20*/  FMUL.FTZ R68, R2.reuse, R68 ;  /* 0x0000004402447220 */ /* 0x040fe40000410000 */
[----:B------:R-:W-:Y:S02]  /*be30*/  FMUL.FTZ R69, R2, R69 ;  /* 0x0000004502457220 */ /* 0x000fe40000410000 */
[C---:B------:R-:W-:Y:S02]  /*be40*/  FMUL.FTZ R70, R0.reuse, R70 ;  /* 0x0000004600467220 */ /* 0x040fe40000410000 */
[----:B------:R-:W-:Y:S01]  /*be50*/  FMUL.FTZ R71, R0, R71 ;  /* 0x0000004700477220 */ /* 0x000fe20000410000 */
[C---:B-1----:R-:W-:Y:S01]  /*be60*/  @P0 IADD3 R7, P2, R5.reuse, R14, RZ ;  /* 0x0000000e05070210 */ /* 0x042fe20007f5e0ff */
[C---:B------:R-:W-:Y:S01]  /*be70*/  FMUL.FTZ R72, R2.reuse, R72 ;  /* 0x0000004802487220 */ /* 0x040fe20000410000 */
[----:B------:R-:W-:Y:S01]  /*be80*/  @P0 IADD3 R5, P1, R5, R12, RZ ;  /* 0x0000000c05050210 */ /* 0x000fe20007f3e0ff */
[----:B------:R-:W-:Y:S01]  /*be90*/  FMUL.FTZ R73, R2, R73 ;  /* 0x0000004902497220 */ /* 0x000fe20000410000 */
[----:B------:R-:W-:Y:S01]  /*bea0*/  @P0 IADD3.X R13, R4, R13, RZ, P2, !PT ;  /* 0x0000000d040d0210 */ /* 0x000fe200017fe4ff */
[----:B------:R-:W-:Y:S01]  /*beb0*/  FMUL.FTZ R74, R0, R74 ;  /* 0x0000004a004a7220 */ /* 0x000fe20000410000 */
[----:B------:R-:W-:Y:S01]  /*bec0*/  @P0 IADD3.X R14, R4, R9, RZ, P1, !PT ;  /* 0x00000009040e0210 */ /* 0x000fe20000ffe4ff */
[----:B--2---:R-:W-:Y:S01]  /*bed0*/  FMUL.FTZ R10, R0, R142 ;  /* 0x0000008e000a7220 */ /* 0x004fe20000410000 */
[----:B------:R-:W-:Y:S01]  /*bee0*/  @P0 LEA R8, P2, R6, c[0x0][0x1c8], 0x1 ;  /* 0x0000720006080a11 */ /* 0x000fe200078408ff */
[----:B------:R-:W-:Y:S02]  /*bef0*/  FMUL.FTZ R11, R0, R143 ;  /* 0x0000008f000b7220 */ /* 0x000fe40000410000 */
[----:B---3--:R-:W-:Y:S01]  /*bf00*/  FMUL.FTZ R3, R132, c[0x0][0x2d0] ;  /* 0x0000b40084037a20 */ /* 0x008fe20000410000 */
[----:B------:R-:W-:Y:S01]  /*bf10*/  @P0 LEA.HI.X R9, R6, c[0x0][0x1cc], R15, 0x1, P2 ;  /* 0x0000730006090a11 */ /* 0x000fe200010f0c0f */
[----:B------:R-:W-:Y:S01]  /*bf20*/  FMUL.FTZ R75, R0, R75 ;  /* 0x0000004b004b7220 */ /* 0x000fe20000410000 */
[----:B------:R-:W-:Y:S01]  /*bf30*/  @P0 LEA R6, P1, R7, c[0x0][0x1c8], 0x1 ;  /* 0x0000720007060a11 */ /* 0x000fe200078208ff */
[----:B------:R-:W-:Y:S01]  /*bf40*/  FFMA.FTZ R4, R187, c[0x0][0x2d0], -R3 ;  /* 0x0000b400bb047a23 */ /* 0x000fe20000010803 */
[----:B------:R-:W-:Y:S01]  /*bf50*/  MOV R187, R21 ;  /* 0x0000001500bb7202 */ /* 0x000fe20000000f00 */
[----:B------:R1:W-:Y:S01]  /*bf60*/  @P0 LDGSTS.E.BYPASS.LTC128B.128 [R131+0x13100], [R8.64], !P5 ;  /* 0x1310000008830fae */ /* 0x0003e2000e901d46 */
[----:B------:R-:W-:Y:S01]  /*bf70*/  @P0 LEA.HI.X R7, R7, c[0x0][0x1cc], R13, 0x1, P1 ;  /* 0x0000730007070a11 */ /* 0x000fe200008f0c0d */
[----:B------:R2:W-:Y:S01]  /*bf80*/  MUFU.EX2 R180, R4 ;  /* 0x0000000400b47308 */ /* 0x0005e20000000800 */
[--C-:B------:R-:W-:Y:S01]  /*bf90*/  FFMA.FTZ R12, R188, c[0x0][0x2d0], -R3.reuse ;  /* 0x0000b400bc0c7a23 */ /* 0x100fe20000010803 */
[----:B------:R-:W-:Y:S01]  /*bfa0*/  MOV R188, R20 ;  /* 0x0000001400bc7202 */ /* 0x000fe20000000f00 */
[C---:B------:R-:W-:Y:S02]  /*bfb0*/  FMUL.FTZ R76, R2.reuse, R76 ;  /* 0x0000004c024c7220 */ /* 0x040fe40000410000 */
[----:B------:R-:W-:Y:S01]  /*bfc0*/  FMUL.FTZ R77, R2, R77 ;  /* 0x0000004d024d7220 */ /* 0x000fe20000410000 */
[----:B------:R3:W-:Y:S01]  /*bfd0*/  @P0 LDGSTS.E.BYPASS.LTC128B.128 [R131+0x15100], [R6.64], !P4 ;  /* 0x1510000006830fae */ /* 0x0007e2000e101d46 */
[C---:B------:R-:W-:Y:S02]  /*bfe0*/  FMUL.FTZ R78, R0.reuse, R78 ;  /* 0x0000004e004e7220 */ /* 0x040fe40000410000 */
[----:B------:R-:W-:Y:S01]  /*bff0*/  FMUL.FTZ R79, R0, R79 ;  /* 0x0000004f004f7220 */ /* 0x000fe20000410000 */
[----:B------:R3:W3:Y:S01]  /*c000*/  MUFU.EX2 R182, R12 ;  /* 0x0000000c00b67308 */ /* 0x0006e20000000800 */
[C---:B------:R-:W-:Y:S02]  /*c010*/  FMUL.FTZ R80, R2.reuse, R80 ;  /* 0x0000005002507220 */ /* 0x040fe40000410000 */
[----:B------:R-:W-:Y:S02]  /*c020*/  FMUL.FTZ R81, R2, R81 ;  /* 0x0000005102517220 */ /* 0x000fe40000410000 */
[C---:B------:R-:W-:Y:S02]  /*c030*/  FMUL.FTZ R82, R0.reuse, R82 ;  /* 0x0000005200527220 */ /* 0x040fe40000410000 */
[----:B------:R-:W-:Y:S02]  /*c040*/  FMUL.FTZ R83, R0, R83 ;  /* 0x0000005300537220 */ /* 0x000fe40000410000 */
[C---:B------:R-:W-:Y:S02]  /*c050*/  FMUL.FTZ R84, R2.reuse, R84 ;  /* 0x0000005402547220 */ /* 0x040fe40000410000 */
[----:B------:R-:W-:Y:S02]  /*c060*/  FMUL.FTZ R85, R2, R85 ;  /* 0x0000005502557220 */ /* 0x000fe40000410000 */
[----:B------:R-:W-:Y:S01]  /*c070*/  FMUL.FTZ R86, R0, R86 ;  /* 0x0000005600567220 */ /* 0x000fe20000410000 */
[----:B--2---:R-:W-:Y:S01]  /*c080*/  @P0 LEA R4, P1, R5, c[0x0][0x1c8], 0x1 ;  /* 0x0000720005040a11 */ /* 0x004fe200078208ff */
[--C-:B-1----:R-:W-:Y:S01]  /*c090*/  FFMA.FTZ R8, R185, c[0x0][0x2d0], -R3.reuse ;  /* 0x0000b400b9087a23 */ /* 0x102fe20000010803 */
[----:B------:R-:W-:Y:S01]  /*c0a0*/  MOV R185, R18 ;  /* 0x0000001200b97202 */ /* 0x000fe20000000f00 */
[----:B------:R-:W-:Y:S01]  /*c0b0*/  FMUL.FTZ R9, R2, R141 ;  /* 0x0000008d02097220 */ /* 0x000fe20000410000 */
[----:B------:R-:W-:Y:S01]  /*c0c0*/  @P0 LEA.HI.X R5, R5, c[0x0][0x1cc], R14, 0x1, P1 ;  /* 0x0000730005050a11 */ /* 0x000fe200008f0c0e */
[----:B------:R1:W-:Y:S01]  /*c0d0*/  MUFU.EX2 R183, R8 ;  /* 0x0000000800b77308 */ /* 0x0003e20000000800 */
[C---:B------:R-:W-:Y:S02]  /*c0e0*/  FMUL.FTZ R18, R0.reuse, R150 ;  /* 0x0000009600127220 */ /* 0x040fe40000410000 */
[C---:B------:R-:W-:Y:S01]  /*c0f0*/  FMUL.FTZ R87, R0.reuse, R87 ;  /* 0x0000005700577220 */ /* 0x040fe20000410000 */
[----:B------:R2:W-:Y:S01]  /*c100*/  @P0 LDGSTS.E.BYPASS.LTC128B.128 [R131+0x17100], [R4.64], !P3 ;  /* 0x1710000004830fae */ /* 0x0005e2000d901d46 */
[C---:B---3--:R-:W-:Y:S01]  /*c110*/  FMUL.FTZ R6, R0.reuse, R138 ;  /* 0x0000008a00067220 */ /* 0x048fe20000410000 */
[----:B----4-:R-:W-:Y:S01]  /*c120*/  F2FP.BF16.PACK_AB R138, R173, R190 ;  /* 0x000000bead8a723e */ /* 0x010fe200000010ff */
[----:B------:R-:W-:Y:S02]  /*c130*/  FMUL.FTZ R7, R0, R139 ;  /* 0x0000008b00077220 */ /* 0x000fe40000410000 */
[C---:B------:R-:W-:Y:S02]  /*c140*/  FMUL.FTZ R88, R2.reuse, R88 ;  /* 0x0000005802587220 */ /* 0x040fe40000410000 */
[----:B------:R-:W-:Y:S01]  /*c150*/  FMUL.FTZ R89, R2, R89 ;  /* 0x0000005902597220 */ /* 0x000fe20000410000 */
[----:B------:R-:W3:Y:S01]  /*c160*/  LDSM.16.MT88.4 R12, [R248] ;  /* 0x00000000f80c783b */ /* 0x000ee20000004200 */
[C---:B------:R-:W-:Y:S02]  /*c170*/  FMUL.FTZ R90, R0.reuse, R90 ;  /* 0x0000005a005a7220 */ /* 0x040fe40000410000 */
[----:B------:R-:W-:Y:S02]  /*c180*/  FMUL.FTZ R91, R0, R91 ;  /* 0x0000005b005b7220 */ /* 0x000fe40000410000 */
[C---:B------:R-:W-:Y:S02]  /*c190*/  FMUL.FTZ R92, R2.reuse, R92 ;  /* 0x0000005c025c7220 */ /* 0x040fe40000410000 */
[----:B------:R-:W-:Y:S01]  /*c1a0*/  FMUL.FTZ R93, R2, R93 ;  /* 0x0000005d025d7220 */ /* 0x000fe20000410000 */
[----:B------:R-:W3:Y:S01]  /*c1b0*/  LDSM.16.MT88.4 R20, [R252] ;  /* 0x00000000fc14783b */ /* 0x000ee20000004200 */
[C---:B------:R-:W-:Y:S02]  /*c1c0*/  FMUL.FTZ R94, R0.reuse, R94 ;  /* 0x0000005e005e7220 */ /* 0x040fe40000410000 */
[----:B------:R-:W-:Y:S02]  /*c1d0*/  FMUL.FTZ R95, R0, R95 ;  /* 0x0000005f005f7220 */ /* 0x000fe40000410000 */
[C---:B-1----:R-:W-:Y:S02]  /*c1e0*/  FMUL.FTZ R8, R2.reuse, R140 ;  /* 0x0000008c02087220 */ /* 0x042fe40000410000 */
[C---:B------:R-:W-:Y:S01]  /*c1f0*/  FMUL.FTZ R96, R2.reuse, R96 ;  /* 0x0000006002607220 */ /* 0x040fe20000410000 */
[----:B------:R-:W1:Y:S01]  /*c200*/  LDSM.16.MT88.4 R28, [R251] ;  /* 0x00000000fb1c783b */ /* 0x000e620000004200 */
[----:B------:R-:W-:Y:S02]  /*c210*/  FMUL.FTZ R97, R2, R97 ;  /* 0x0000006102617220 */ /* 0x000fe40000410000 */
[----:B--2---:R-:W-:Y:S01]  /*c220*/  FFMA.FTZ R4, R186, c[0x0][0x2d0], -R3 ;  /* 0x0000b400ba047a23 */ /* 0x004fe20000010803 */
[----:B------:R-:W-:Y:S01]  /*c230*/  MOV R186, R19 ;  /* 0x0000001300ba7202 */ /* 0x000fe20000000f00 */
[----:B------:R-:W-:Y:S01]  /*c240*/  FMUL.FTZ R5, R2, R137 ;  /* 0x0000008902057220 */ /* 0x000fe20000410000 */
[----:B------:R-:W-:Y:S01]  /*c250*/  F2FP.BF16.PACK_AB R137, R182, R180 ;  /* 0x000000b4b689723e */ /* 0x000fe200000010ff */
[----:B------:R-:W2:Y:S01]  /*c260*/  MUFU.EX2 R184, R4 ;  /* 0x0000000400b87308 */ /* 0x000ea20000000800 */
[----:B------:R-:W4:Y:S01]  /*c270*/  LDL.LU R131, [R1+0x11c] ;  /* 0x00011c0001837983 */ /* 0x000f220000300800 */
[C---:B------:R-:W-:Y:S01]  /*c280*/  FMUL.FTZ R19, R0.reuse, R151 ;  /* 0x0000009700137220 */ /* 0x040fe20000410000 */
[----:B------:R-:W-:Y:S01]  /*c290*/  MOV R151, R148 ;  /* 0x0000009400977202 */ /* 0x000fe20000000f00 */
[C---:B------:R-:W-:Y:S01]  /*c2a0*/  FMUL.FTZ R98, R0.reuse, R98 ;  /* 0x0000006200627220 */ /* 0x040fe20000410000 */
[----:B------:R-:W4:Y:S01]  /*c2b0*/  LDL R140, [R1+0x48] ;  /* 0x00004800018c7983 */ /* 0x000f220000100800 */
[----:B------:R-:W-:Y:S02]  /*c2c0*/  FMUL.FTZ R99, R0, R99 ;  /* 0x0000006300637220 */ /* 0x000fe40000410000 */
[C---:B------:R-:W-:Y:S01]  /*c2d0*/  FMUL.FTZ R100, R2.reuse, R100 ;  /* 0x0000006402647220 */ /* 0x040fe20000410000 */
[----:B------:R-:W0:Y:S01]  /*c2e0*/  LDGDEPBAR ;  /* 0x00000000000079af */ /* 0x000e220000000000 */
[----:B------:R-:W-:Y:S02]  /*c2f0*/  FMUL.FTZ R101, R2, R101 ;  /* 0x0000006502657220 */ /* 0x000fe40000410000 */
[C---:B------:R-:W-:Y:S02]  /*c300*/  FMUL.FTZ R102, R0.reuse, R102 ;  /* 0x0000006600667220 */ /* 0x040fe40000410000 */
[----:B------:R-:W-:Y:S02]  /*c310*/  FMUL.FTZ R103, R0, R103 ;  /* 0x0000006700677220 */ /* 0x000fe40000410000 */
[C---:B------:R-:W-:Y:S02]  /*c320*/  FMUL.FTZ R104, R2.reuse, R104 ;  /* 0x0000006802687220 */ /* 0x040fe40000410000 */
[----:B------:R-:W-:Y:S02]  /*c330*/  FMUL.FTZ R105, R2, R105 ;  /* 0x0000006902697220 */ /* 0x000fe40000410000 */
[C---:B------:R-:W-:Y:S02]  /*c340*/  FMUL.FTZ R106, R0.reuse, R106 ;  /* 0x0000006a006a7220 */ /* 0x040fe40000410000 */
[----:B------:R-:W-:Y:S01]  /*c350*/  FMUL.FTZ R107, R0, R107 ;  /* 0x0000006b006b7220 */ /* 0x000fe20000410000 */
[----:B--2---:R-:W-:Y:S01]  /*c360*/  F2FP.BF16.PACK_AB R139, R184, R183 ;  /* 0x000000b7b88b723e */ /* 0x004fe200000010ff */
[----:B------:R-:W-:Y:S01]  /*c370*/  FMUL.FTZ R4, R2, R136 ;  /* 0x0000008802047220 */ /* 0x000fe20000410000 */
[----:B------:R-:W-:Y:S01]  /*c380*/  F2FP.BF16.PACK_AB R136, R189, R135 ;  /* 0x00000087bd88723e */ /* 0x000fe200000010ff */
[--C-:B------:R-:W-:Y:S02]  /*c390*/  FFMA.FTZ R157, R176, c[0x0][0x2d0], -R181.reuse ;  /* 0x0000b400b09d7a23 */ /* 0x100fe400000108b5 */
[--C-:B------:R-:W-:Y:S02]  /*c3a0*/  FFMA.FTZ R158, R177, c[0x0][0x2d0], -R181.reuse ;  /* 0x0000b400b19e7a23 */ /* 0x100fe400000108b5 */
[--C-:B------:R-:W-:Y:S02]  /*c3b0*/  FFMA.FTZ R159, R178, c[0x0][0x2d0], -R181.reuse ;  /* 0x0000b400b29f7a23 */ /* 0x100fe400000108b5 */
[C---:B---3--:R-:W-:Y:S05]  /*c3c0*/  HMMA.16816.F32.BF16 R4, R136.reuse, R12, R4 ;  /* 0x0000000c8804723c */ /* 0x048fea0000041804 */
[C---:B------:R-:W-:Y:S02]  /*c3d0*/  FMUL.FTZ R108, R2.reuse, R108 ;  /* 0x0000006c026c7220 */ /* 0x040fe40000410000 */
[C---:B------:R-:W-:Y:S01]  /*c3e0*/  FMUL.FTZ R12, R2.reuse, R144 ;  /* 0x00000090020c7220 */ /* 0x040fe20000410000 */
[C---:B------:R-:W-:Y:S04]  /*c3f0*/  HMMA.16816.F32.BF16 R8, R136.reuse, R14, R8 ;  /* 0x0000000e8808723c */ /* 0x040fe80000041808 */
[C---:B------:R-:W-:Y:S01]  /*c400*/  FMUL.FTZ R13, R2.reuse, R145 ;  /* 0x00000091020d7220 */ /* 0x040fe20000410000 */
[----:B------:R-:W-:Y:S01]  /*c410*/  MOV R144, R17 ;  /* 0x0000001100907202 */ /* 0x000fe20000000f00 */
[----:B------:R-:W-:Y:S01]  /*c420*/  FMUL.FTZ R17, R2, R149 ;  /* 0x0000009502117220 */ /* 0x000fe20000410000 */
[----:B------:R-:W-:Y:S01]  /*c430*/  MOV R145, R186 ;  /* 0x000000ba00917202 */ /* 0x000fe20000000f00 */
[C---:B------:R-:W-:Y:S01]  /*c440*/  FMUL.FTZ R14, R0.reuse, R146 ;  /* 0x00000092000e7220 */ /* 0x040fe20000410000 */
[----:B------:R-:W-:Y:S03]  /*c450*/  MOV R146, R188 ;  /* 0x000000bc00927202 */ /* 0x000fe60000000f00 */
[C---:B------:R-:W-:Y:S01]  /*c460*/  FMUL.FTZ R15, R0.reuse, R147 ;  /* 0x00000093000f7220 */ /* 0x040fe20000410000 */
[----:B------:R-:W-:Y:S01]  /*c470*/  MOV R147, R34 ;  /* 0x0000002200937202 */ /* 0x000fe20000000f00 */
[----:B------:R-:W-:Y:S01]  /*c480*/  FMUL.FTZ R34, R0, R166 ;  /* 0x000000a600227220 */ /* 0x000fe20000410000 */
[----:B------:R-:W-:Y:S01]  /*c490*/  MOV R148, R146 ;  /* 0x0000009200947202 */ /* 0x000fe20000000f00 */
[----:B------:R-:W-:Y:S01]  /*c4a0*/  FMUL.FTZ R109, R2, R109 ;  /* 0x0000006d026d7220 */ /* 0x000fe20000410000 */
[----:B------:R-:W-:Y:S01]  /*c4b0*/  MOV R149, R145 ;  /* 0x0000009100957202 */ /* 0x000fe20000000f00 */
[C---:B------:R-:W-:Y:S01]  /*c4c0*/  FMUL.FTZ R110, R0.reuse, R110 ;  /* 0x0000006e006e7220 */ /* 0x040fe20000410000 */
[C---:B------:R-:W-:Y:S03]  /*c4d0*/  HMMA.16816.F32.BF16 R12, R136.reuse, R20, R12 ;  /* 0x00000014880c723c */ /* 0x040fe6000004180c */
[----:B------:R-:W-:Y:S01]  /*c4e0*/  MOV R186, R187 ;  /* 0x000000bb00ba7202 */ /* 0x000fe20000000f00 */
[C---:B------:R-:W-:Y:S01]  /*c4f0*/  FMUL.FTZ R111, R0.reuse, R111 ;  /* 0x0000006f006f7220 */ /* 0x040fe20000410000 */
[----:B------:R-:W-:Y:S01]  /*c500*/  MOV R187, R35 ;  /* 0x0000002300bb7202 */ /* 0x000fe20000000f00 */
[----:B------:R-:W-:Y:S01]  /*c510*/  FMUL.FTZ R35, R0, R167 ;  /* 0x000000a700237220 */ /* 0x000fe20000410000 */
[----:B------:R-:W-:Y:S01]  /*c520*/  MOV R188, R134 ;  /* 0x0000008600bc7202 */ /* 0x000fe20000000f00 */
[C---:B------:R-:W-:Y:S04]  /*c530*/  HMMA.16816.F32.BF16 R16, R136.reuse, R22, R16 ;  /* 0x000000168810723c */ /* 0x040fe80000041810 */
[C---:B------:R-:W-:Y:S01]  /*c540*/  FMUL.FTZ R20, R2.reuse, R152 ;  /* 0x0000009802147220 */ /* 0x040fe20000410000 */
[----:B------:R-:W-:Y:S01]  /*c550*/  MOV R134, R32 ;  /* 0x0000002000867202 */ /* 0x000fe20000000f00 */
[----:B------:R-:W3:Y:S01]  /*c560*/  LDL R152, [R1+0x4] ;  /* 0x0000040001987983 */ /* 0x000ee20000100800 */
[----:B------:R-:W-:Y:S02]  /*c570*/  FMUL.FTZ R21, R2, R153 ;  /* 0x0000009902157220 */ /* 0x000fe40000410000 */
[C---:B------:R-:W-:Y:S01]  /*c580*/  FMUL.FTZ R22, R0.reuse, R154 ;  /* 0x0000009a00167220 */ /* 0x040fe20000410000 */
[----:B------:R-:W3:Y:S02]  /*c590*/  LDL.LU R150, [R1+0x7c] ;  /* 0x00007c0001967983 */ /* 0x000ee40000300800 */
[----:B------:R-:W-:Y:S02]  /*c5a0*/  FMUL.FTZ R23, R0, R155 ;  /* 0x0000009b00177220 */ /* 0x000fe40000410000 */
[----:B------:R-:W-:Y:S02]  /*c5b0*/  FMUL.FTZ R32, R2, R164 ;  /* 0x000000a402207220 */ /* 0x000fe40000410000 */
[--C-:B------:R-:W-:Y:S02]  /*c5c0*/  FFMA.FTZ R134, R134, c[0x0][0x2d0], -R181.reuse ;  /* 0x0000b40086867a23 */ /* 0x100fe400000108b5 */
[C---:B------:R-:W-:Y:S01]  /*c5d0*/  FMUL.FTZ R112, R2.reuse, R112 ;  /* 0x0000007002707220 */ /* 0x040fe20000410000 */
[C---:B-1----:R-:W-:Y:S03]  /*c5e0*/  HMMA.16816.F32.BF16 R20, R136.reuse, R28, R20 ;  /* 0x0000001c8814723c */ /* 0x042fe60000041814 */
[----:B------:R-:W-:Y:S02]  /*c5f0*/  FMUL.FTZ R113, R2, R113 ;  /* 0x0000007102717220 */ /* 0x000fe40000410000 */
[----:B------:R-:W-:Y:S02]  /*c600*/  FMUL.FTZ R114, R0, R114 ;  /* 0x0000007200727220 */ /* 0x000fe40000410000 */
[C---:B------:R-:W-:Y:S01]  /*c610*/  FMUL.FTZ R28, R2.reuse, R160 ;  /* 0x000000a0021c7220 */ /* 0x040fe20000410000 */
[C---:B------:R-:W-:Y:S01]  /*c620*/  HMMA.16816.F32.BF16 R24, R136.reuse, R30, R24 ;  /* 0x0000001e8818723c */ /* 0x040fe20000041818 */
[----:B------:R1:W-:Y:S03]  /*c630*/  MUFU.EX2 R160, R134 ;  /* 0x0000008600a07308 */ /* 0x0003e60000000800 */
[----:B------:R-:W-:Y:S02]  /*c640*/  FMUL.FTZ R29, R2, R161 ;  /* 0x000000a1021d7220 */ /* 0x000fe40000410000 */
[C---:B------:R-:W-:Y:S02]  /*c650*/  FMUL.FTZ R115, R0.reuse, R115 ;  /* 0x0000007300737220 */ /* 0x040fe40000410000 */
[C---:B------:R-:W-:Y:S04]  /*c660*/  FMUL.FTZ R30, R0.reuse, R162 ;  /* 0x000000a2001e7220 */ /* 0x040fe80000410000 */
[----:B------:R-:W-:Y:S02]  /*c670*/  FMUL.FTZ R31, R0, R163 ;  /* 0x000000a3001f7220 */ /* 0x000fe40000410000 */
[C---:B------:R-:W-:Y:S02]  /*c680*/  FMUL.FTZ R116, R2.reuse, R116 ;  /* 0x0000007402747220 */ /* 0x040fe40000410000 */
[----:B------:R-:W-:Y:S02]  /*c690*/  FMUL.FTZ R117, R2, R117 ;  /* 0x0000007502757220 */ /* 0x000fe40000410000 */
[C---:B------:R-:W-:Y:S02]  /*c6a0*/  FMUL.FTZ R118, R0.reuse, R118 ;  /* 0x0000007600767220 */ /* 0x040fe40000410000 */
[----:B------:R-:W-:Y:S02]  /*c6b0*/  FMUL.FTZ R119, R0, R119 ;  /* 0x0000007700777220 */ /* 0x000fe40000410000 */
[C---:B------:R-:W-:Y:S02]  /*c6c0*/  FMUL.FTZ R120, R2.reuse, R120 ;  /* 0x0000007802787220 */ /* 0x040fe40000410000 */
[----:B------:R-:W-:Y:S02]  /*c6d0*/  FMUL.FTZ R121, R2, R121 ;  /* 0x0000007902797220 */ /* 0x000fe40000410000 */
[----:B-1----:R-:W-:Y:S02]  /*c6e0*/  FFMA.FTZ R134, R147, c[0x0][0x2d0], -R181 ;  /* 0x0000b40093867a23 */ /* 0x002fe400000108b5 */
[C---:B------:R-:W-:Y:S02]  /*c6f0*/  FMUL.FTZ R122, R0.reuse, R122 ;  /* 0x0000007a007a7220 */ /* 0x040fe40000410000 */
[----:B------:R1:W1:Y:S01]  /*c700*/  MUFU.EX2 R161, R134 ;  /* 0x0000008600a17308 */ /* 0x0002620000000800 */
[----:B------:R-:W-:Y:S02]  /*c710*/  FMUL.FTZ R123, R0, R123 ;  /* 0x0000007b007b7220 */ /* 0x000fe40000410000 */
[C---:B------:R-:W-:Y:S02]  /*c720*/  FMUL.FTZ R124, R2.reuse, R124 ;  /* 0x0000007c027c7220 */ /* 0x040fe40000410000 */
[----:B------:R-:W-:Y:S02]  /*c730*/  FMUL.FTZ R125, R2, R125 ;  /* 0x0000007d027d7220 */ /* 0x000fe40000410000 */
[C---:B------:R-:W-:Y:S02]  /*c740*/  FMUL.FTZ R126, R0.reuse, R126 ;  /* 0x0000007e007e7220 */ /* 0x040fe40000410000 */
[----:B------:R-:W-:Y:S02]  /*c750*/  FMUL.FTZ R127, R0, R127 ;  /* 0x0000007f007f7220 */ /* 0x000fe40000410000 */
[C---:B------:R-:W-:Y:S02]  /*c760*/  FMUL.FTZ R128, R2.reuse, R128 ;  /* 0x0000008002807220 */ /* 0x040fe40000410000 */
[----:B------:R-:W-:Y:S02]  /*c770*/  FMUL.FTZ R129, R2, R129 ;  /* 0x0000008102817220 */ /* 0x000fe40000410000 */
[----:B------:R-:W-:Y:S02]  /*c780*/  FMUL.FTZ R130, R0, R130 ;  /* 0x0000008200827220 */ /* 0x000fe40000410000 */
[--C-:B------:R-:W-:Y:S02]  /*c790*/  FFMA.FTZ R169, R169, c[0x0][0x2d0], -R3.reuse ;  /* 0x0000b400a9a97a23 */ /* 0x100fe40000010803 */
[--C-:B-1----:R-:W-:Y:S04]  /*c7a0*/  FFMA.FTZ R134, R185, c[0x0][0x2d0], -R3.reuse ;  /* 0x0000b400b9867a23 */ /* 0x102fe80000010803 */
[----:B------:R1:W-:Y:S02]  /*c7b0*/  MUFU.EX2 R156, R134 ;  /* 0x00000086009c7308 */ /* 0x0003e40000000800 */
[----:B-1----:R-:W-:Y:S08]  /*c7c0*/  FFMA.FTZ R134, R171, c[0x0][0x2d0], -R3 ;  /* 0x0000b400ab867a23 */ /* 0x002ff00000010803 */
[----:B------:R1:W1:Y:S02]  /*c7d0*/  MUFU.EX2 R171, R134 ;  /* 0x0000008600ab7308 */ /* 0x0002640000000800 */
[--C-:B-1----:R-:W-:Y:S08]  /*c7e0*/  FFMA.FTZ R134, R170, c[0x0][0x2d0], -R181.reuse ;  /* 0x0000b400aa867a23 */ /* 0x102ff000000108b5 */
[----:B------:R1:W-:Y:S02]  /*c7f0*/  MUFU.EX2 R185, R134 ;  /* 0x0000008600b97308 */ /* 0x0003e40000000800 */
[----:B-1----:R-:W-:Y:S08]  /*c800*/  FFMA.FTZ R134, R191, c[0x0][0x2d0], -R181 ;  /* 0x0000b400bf867a23 */ /* 0x002ff000000108b5 */
[----:B------:R1:W1:Y:S02]  /*c810*/  MUFU.EX2 R165, R134 ;  /* 0x0000008600a57308 */ /* 0x0002640000000800 */
[--C-:B-1----:R-:W-:Y:S02]  /*c820*/  FFMA.FTZ R134, R144, c[0x0][0x2d0], -R3.reuse ;  /* 0x0000b40090867a23 */ /* 0x102fe40000010803 */
[----:B------:R-:W-:Y:S06]  /*c830*/  LDSM.16.MT88.4 R144, [R252+0x800] ;  /* 0x00080000fc90783b */ /* 0x000fec0000004200 */
[----:B------:R1:W-:Y:S02]  /*c840*/  MUFU.EX2 R170, R134 ;  /* 0x0000008600aa7308 */ /* 0x0003e40000000800 */
[----:B-1----:R-:W-:Y:S08]  /*c850*/  FFMA.FTZ R134, R151, c[0x0][0x2d0], -R3 ;  /* 0x0000b40097867a23 */ /* 0x002ff00000010803 */
[----:B------:R1:W1:Y:S01]  /*c860*/  MUFU.EX2 R164, R134 ;  /* 0x0000008600a47308 */ /* 0x0002620000000800 */
[----:B----4-:R-:W-:Y:S01]  /*c870*/  FMUL.FTZ R131, R0, R131 ;  /* 0x0000008300837220 */ /* 0x010fe20000410000 */
[----:B------:R-:W4:Y:S08]  /*c880*/  LDSM.16.MT88.4 R140, [R140] ;  /* 0x000000008c8c783b */ /* 0x000f300000004200 */
[----:B-1----:R-:W2:Y:S01]  /*c890*/  LDL.LU R134, [R1+0x80] ;  /* 0x0000800001867983 */ /* 0x002ea20000300800 */
[C---:B----4-:R-:W-:Y:S08]  /*c8a0*/  HMMA.16816.F32.BF16 R28, R136.reuse, R140, R28 ;  /* 0x0000008c881c723c */ /* 0x050ff0000004181c */
[C---:B------:R-:W-:Y:S01]  /*c8b0*/  HMMA.16816.F32.BF16 R32, R136.reuse, R142, R32 ;  /* 0x0000008e8820723c */ /* 0x040fe20000041820 */
[----:B------:R-:W1:Y:S03]  /*c8c0*/  LDSM.16.MT88.4 R140, [R248+0x2000] ;  /* 0x00200000f88c783b */ /* 0x000e660000004200 */
[----:B---3--:R-:W-:Y:S02]  /*c8d0*/  FFMA.FTZ R135, R2, R150, R135 ;  /* 0x0000009602877223 */ /* 0x008fe40000010087 */
[----:B------:R-:W-:Y:S02]  /*c8e0*/  FFMA.FTZ R2, R149, c[0x0][0x2d0], -R181 ;  /* 0x0000b40095027a23 */ /* 0x000fe400000108b5 */
[----:B------:R-:W-:Y:S01]  /*c8f0*/  FADD.FTZ R135, R189, R135 ;  /* 0x00000087bd877221 */ /* 0x000fe20000010000 */
        /* <DEDUP_REMOVED lines=14> */
[----:B------:R-:W1:Y:S03]  /*c9e0*/  LDSM.16.MT88.4 R140, [R252+0x4000] ;  /* 0x00400000fc8c783b */ /* 0x000e660000004200 */
[----:B--2---:R-:W-:Y:S02]  /*c9f0*/  FFMA.FTZ R134, R0, R134, R180 ;  /* 0x0000008600867223 */ /* 0x004fe400000100b4 */
[----:B------:R-:W-:Y:S04]  /*ca00*/  FFMA.FTZ R0, R188, c[0x0][0x2d0], -R3 ;  /* 0x0000b400bc007a23 */ /* 0x000fe80000010803 */
[----:B------:R2:W-:Y:S01]  /*ca10*/  MUFU.EX2 R166, R0 ;  /* 0x0000000000a67308 */ /* 0x0005e20000000800 */
[C---:B-1----:R-:W-:Y:S08]  /*ca20*/  HMMA.16816.F32.BF16 R76, R136.reuse, R140, R76 ;  /* 0x0000008c884c723c */ /* 0x042ff0000004184c */
[C---:B------:R-:W-:Y:S01]  /*ca30*/  HMMA.16816.F32.BF16 R80, R136.reuse, R142, R80 ;  /* 0x0000008e8850723c */ /* 0x040fe20000041850 */
[----:B------:R-:W1:Y:S03]  /*ca40*/  LDSM.16.MT88.4 R140, [R251+0x4000] ;  /* 0x00400000fb8c783b */ /* 0x000e660000004200 */
[--C-:B--2---:R-:W-:Y:S04]  /*ca50*/  FFMA.FTZ R0, R187, c[0x0][0x2d0], -R181.reuse ;  /* 0x0000b400bb007a23 */ /* 0x104fe800000108b5 */
[----:B------:R2:W-:Y:S04]  /*ca60*/  MUFU.EX2 R163, R0 ;  /* 0x0000000000a37308 */ /* 0x0005e80000000800 */
[----:B--2---:R-:W-:Y:S02]  /*ca70*/  FFMA.FTZ R0, R194, c[0x0][0x2d0], -R181 ;  /* 0x0000b400c2007a23 */ /* 0x004fe400000108b5 */
[----:B------:R2:W5:Y:S04]  /*ca80*/  LDL.LU R194, [R1+0x118] ;  /* 0x0001180001c27983 */ /* 0x0005680000300800 */
[----:B------:R3:W-:Y:S01]  /*ca90*/  MUFU.EX2 R162, R0 ;  /* 0x0000000000a27308 */ /* 0x0007e20000000800 */
[C---:B-1----:R-:W-:Y:S08]  /*caa0*/  HMMA.16816.F32.BF16 R84, R136.reuse, R140, R84 ;  /* 0x0000008c8854723c */ /* 0x042ff00000041854 */
[C---:B------:R-:W-:Y:S01]  /*cab0*/  HMMA.16816.F32.BF16 R88, R136.reuse, R142, R88 ;  /* 0x0000008e8858723c */ /* 0x040fe20000041858 */
[----:B------:R-:W1:Y:S03]  /*cac0*/  LDSM.16.MT88.4 R140, [R152+0x4000] ;  /* 0x00400000988c783b */ /* 0x000e660000004200 */
[--C-:B---3--:R-:W-:Y:S05]  /*cad0*/  FFMA.FTZ R0, R195, c[0x0][0x2d0], -R3.reuse ;  /* 0x0000b400c3007a23 */ /* 0x108fea0000010803 */
[----:B------:R2:W5:Y:S01]  /*cae0*/  LDL.LU R195, [R1+0x114] ;  /* 0x0001140001c37983 */ /* 0x0005620000300800 */
[----:B------:R3:W-:Y:S03]  /*caf0*/  MUFU.EX2 R191, R0 ;  /* 0x0000000000bf7308 */ /* 0x0007e60000000800 */
[----:B------:R2:W5:Y:S04]  /*cb00*/  LDL.LU R176, [R1+0x110] ;  /* 0x0001100001b07983 */ /* 0x0005680000300800 */
[----:B------:R2:W5:Y:S04]  /*cb10*/  LDL.LU R177, [R1+0x10c] ;  /* 0x00010c0001b17983 */ /* 0x0005680000300800 */
[----:B------:R2:W5:Y:S01]  /*cb20*/  LDL.LU R178, [R1+0x108] ;  /* 0x0001080001b27983 */ /* 0x0005620000300800 */
[----:B---3--:R-:W-:Y:S01]  /*cb30*/  FFMA.FTZ R0, R172, c[0x0][0x2d0], -R3 ;  /* 0x0000b400ac007a23 */ /* 0x008fe20000010803 */
        /* <DEDUP_REMOVED lines=22> */
[C---:B------:R-:W-:Y:S08]  /*cca0*/  HMMA.16816.F32.BF16 R12, R136.reuse, R144, R12 ;  /* 0x00000090880c723c */ /* 0x040ff0000004180c */
[C---:B------:R-:W-:Y:S01]  /*ccb0*/  HMMA.16816.F32.BF16 R16, R136.reuse, R146, R16 ;  /* 0x000000928810723c */ /* 0x040fe20000041810 */
[----:B------:R-:W3:Y:S07]  /*ccc0*/  LDSM.16.MT88.4 R144, [R152+0x800] ;  /* 0x000800009890783b */ /* 0x000eee0000004200 */
[C---:B-1----:R-:W-:Y:S08]  /*ccd0*/  HMMA.16816.F32.BF16 R20, R136.reuse, R140, R20 ;  /* 0x0000008c8814723c */ /* 0x042ff00000041814 */
[C---:B------:R-:W-:Y:S01]  /*cce0*/  HMMA.16816.F32.BF16 R24, R136.reuse, R142, R24 ;  /* 0x0000008e8818723c */ /* 0x040fe20000041818 */
[----:B------:R-:W1:Y:S07]  /*ccf0*/  LDSM.16.MT88.4 R140, [R248+0x2800] ;  /* 0x00280000f88c783b */ /* 0x000e6e0000004200 */
[C---:B---3--:R-:W-:Y:S08]  /*cd00*/  HMMA.16816.F32.BF16 R28, R136.reuse, R144, R28 ;  /* 0x00000090881c723c */ /* 0x048ff0000004181c */
        /* <DEDUP_REMOVED lines=29> */
[C---:B---3--:R-:W-:Y:S01]  /*cee0*/  HMMA.16816.F32.BF16 R108, R136.reuse, R144, R108 ;  /* 0x00000090886c723c */ /* 0x048fe2000004186c */
[----:B------:R3:W4:Y:S07]  /*cef0*/  MUFU.EX2 R144, R2 ;  /* 0x0000000200907308 */ /* 0x00072e0000000800 */
[C---:B------:R-:W-:Y:S04]  /*cf00*/  HMMA.16816.F32.BF16 R112, R136.reuse, R146, R112 ;  /* 0x000000928870723c */ /* 0x040fe80000041870 */
[--C-:B---3--:R-:W-:Y:S01]  /*cf10*/  FFMA.FTZ R2, R148, c[0x0][0x2d0], -R181.reuse ;  /* 0x0000b40094027a23 */ /* 0x108fe200000108b5 */
[----:B----4-:R-:W-:Y:S01]  /*cf20*/  MOV R180, R144 ;  /* 0x0000009000b47202 */ /* 0x010fe20000000f00 */
[----:B------:R-:W-:Y:S01]  /*cf30*/  FFMA.FTZ R181, R179, c[0x0][0x2d0], -R181 ;  /* 0x0000b400b3b57a23 */ /* 0x000fe200000108b5 */
[----:B------:R-:W3:Y:S01]  /*cf40*/  LDSM.16.MT88.4 R144, [R152+0x6800] ;  /* 0x006800009890783b */ /* 0x000ee20000004200 */
[----:B------:R4:W2:Y:S01]  /*cf50*/  MUFU.EX2 R167, R2 ;  /* 0x0000000200a77308 */ /* 0x0008a20000000800 */
[C---:B-1----:R-:W-:Y:S06]  /*cf60*/  HMMA.16816.F32.BF16 R116, R136.reuse, R140, R116 ;  /* 0x0000008c8874723c */ /* 0x042fec0000041874 */
[----:B------:R1:W5:Y:S03]  /*cf70*/  LDL.LU R179, [R1+0x104] ;  /* 0x0001040001b37983 */ /* 0x0003660000300800 */
[----:B------:R-:W-:Y:S01]  /*cf80*/  MUFU.EX2 R187, R181 ;  /* 0x000000b500bb7308 */ /* 0x000fe20000000800 */
[----:B------:R1:W5:Y:S01]  /*cf90*/  LDL.LU R172, [R1+0x100] ;  /* 0x0001000001ac7983 */ /* 0x0003620000300800 */
[C---:B------:R-:W-:Y:S03]  /*cfa0*/  HMMA.16816.F32.BF16 R120, R136.reuse, R142, R120 ;  /* 0x0000008e8878723c */ /* 0x040fe60000041878 */
[----:B------:R-:W-:Y:S01]  /*cfb0*/  LDSM.16.MT88.4 R140, [R252+0x1000] ;  /* 0x00100000fc8c783b */ /* 0x000fe20000004200 */
[----:B----4-:R-:W-:Y:S04]  /*cfc0*/  FFMA.FTZ R2, R186, c[0x0][0x2d0], -R3 ;  /* 0x0000b400ba027a23 */ /* 0x010fe80000010803 */
[----:B------:R-:W-:Y:S10]  /*cfd0*/  MUFU.EX2 R186, R159 ;  /* 0x0000009f00ba7308 */ /* 0x000ff40000000800 */
[----:B------:R4:W1:Y:S01]  /*cfe0*/  MUFU.EX2 R148, R2 ;  /* 0x0000000200947308 */ /* 0x0008620000000800 */
[C---:B---3--:R-:W-:Y:S08]  /*cff0*/  HMMA.16816.F32.BF16 R124, R136.reuse, R144, R124 ;  /* 0x00000090887c723c */ /* 0x048ff0000004187c */
[----:B------:R-:W-:Y:S07]  /*d000*/  HMMA.16816.F32.BF16 R128, R136, R146, R128 ;  /* 0x000000928880723c */ /* 0x000fee0000041880 */
[----:B--2---:R-:W-:Y:S02]  /*d010*/  F2FP.BF16.PACK_AB R136, R167, R180 ;  /* 0x000000b4a788723e */ /* 0x004fe400000010ff */
[----:B------:R-:W-:Y:S03]  /*d020*/  F2FP.BF16.PACK_AB R138, R162, R163 ;  /* 0x000000a3a28a723e */ /* 0x000fe600000010ff */
[----:B----4-:R-:W-:Y:S01]  /*d030*/  FADD.FTZ R2, R182, R134 ;  /* 0x00000086b6027221 */ /* 0x010fe20000010000 */
[----:B-1----:R-:W-:Y:S01]  /*d040*/  MOV R182, R148 ;  /* 0x0000009400b67202 */ /* 0x002fe20000000f00 */
[----:B------:R-:W-:Y:S01]  /*d050*/  FADD.FTZ R134, R190, R135 ;  /* 0x00000087be867221 */ /* 0x000fe20000010000 */
[----:B------:R-:W1:Y:S01]  /*d060*/  LDSM.16.MT88.4 R148, [R248+0x1000] ;  /* 0x00100000f894783b */ /* 0x000e620000004200 */
[----:B------:R-:W2:Y:S01]  /*d070*/  MUFU.EX2 R190, R0 ;  /* 0x0000000000be7308 */ /* 0x000ea20000000800 */
[----:B------:R-:W-:Y:S01]  /*d080*/  FADD.FTZ R2, R183, R2 ;  /* 0x00000002b7027221 */ /* 0x000fe20000010000 */
[----:B------:R-:W-:Y:S01]  /*d090*/  MOV R183, R152 ;  /* 0x0000009800b77202 */ /* 0x000fe20000000f00 */
[----:B------:R-:W-:Y:S01]  /*d0a0*/  FADD.FTZ R134, R173, R134 ;  /* 0x00000086ad867221 */ /* 0x000fe20000010000 */
[----:B------:R-:W-:Y:S01]  /*d0b0*/  F2FP.BF16.PACK_AB R137, R166, R182 ;  /* 0x000000b6a689723e */ /* 0x000fe200000010ff */
[----:B------:R-:W-:Y:S01]  /*d0c0*/  FADD.FTZ R2, R184, R2 ;  /* 0x00000002b8027221 */ /* 0x000fe20000010000 */
[----:B------:R-:W-:Y:S01]  /*d0d0*/  MOV R135, R164 ;  /* 0x000000a400877202 */ /* 0x000fe20000000f00 */
[----:B------:R-:W3:Y:S02]  /*d0e0*/  LDSM.16.MT88.4 R152, [R251+0x1000] ;  /* 0x00100000fb98783b */ /* 0x000ee40000004200 */
[----:B------:R-:W-:Y:S01]  /*d0f0*/  FADD.FTZ R2, R156, R2 ;  /* 0x000000029c027221 */ /* 0x000fe20000010000 */
[----:B------:R4:W-:Y:S03]  /*d100*/  MUFU.EX2 R164, R157 ;  /* 0x0000009d00a47308 */ /* 0x0009e60000000800 */
[----:B------:R-:W-:Y:S02]  /*d110*/  FADD.FTZ R2, R171, R2 ;  /* 0x00000002ab027221 */ /* 0x000fe40000010000 */
[----:B------:R-:W3:Y:S08]  /*d120*/  LDSM.16.MT88.4 R144, [R183+0x1000] ;  /* 0x00100000b790783b */ /* 0x000ef00000004200 */
[----:B------:R3:W5:Y:S01]  /*d130*/  LDL.LU R173, [R1+0xfc] ;  /* 0x0000fc0001ad7983 */ /* 0x0007620000300800 */
[----:B--2---:R-:W-:Y:S01]  /*d140*/  F2FP.BF16.PACK_AB R139, R190, R191 ;  /* 0x000000bfbe8b723e */ /* 0x004fe200000010ff */
[--C-:B------:R-:W-:Y:S02]  /*d150*/  FFMA.FTZ R0, R174, c[0x0][0x2d0], -R3.reuse ;  /* 0x0000b400ae007a23 */ /* 0x100fe40000010803 */
[----:B------:R2:W5:Y:S02]  /*d160*/  LDL.LU R174, [R1+0xf8] ;  /* 0x0000f80001ae7983 */ /* 0x0005640000300800 */
[----:B------:R2:W-:Y:S01]  /*d170*/  MUFU.EX2 R188, R0 ;  /* 0x0000000000bc7308 */ /* 0x0005e20000000800 */
[----:B----4-:R-:W-:Y:S01]  /*d180*/  MOV R157, R165 ;  /* 0x000000a5009d7202 */ /* 0x010fe20000000f00 */
[C---:B-1----:R-:W-:Y:S08]  /*d190*/  HMMA.16816.F32.BF16 R4, R136.reuse, R148, R4 ;  /* 0x000000948804723c */ /* 0x042ff00000041804 */
[----:B------:R1:W4:Y:S01]  /*d1a0*/  MUFU.EX2 R165, R158 ;  /* 0x0000009e00a57308 */ /* 0x0003220000000800 */
[C---:B------:R-:W-:Y:S01]  /*d1b0*/  HMMA.16816.F32.BF16 R8, R136.reuse, R150, R8 ;  /* 0x000000968808723c */ /* 0x040fe20000041808 */
[----:B------:R-:W-:Y:S02]  /*d1c0*/  LDSM.16.MT88.4 R148, [R252+0x3000] ;  /* 0x00300000fc94783b */ /* 0x000fe40000004200 */
[--C-:B--2---:R-:W-:Y:S05]  /*d1d0*/  FFMA.FTZ R0, R175, c[0x0][0x2d0], -R3.reuse ;  /* 0x0000b400af007a23 */ /* 0x104fea0000010803 */
[C---:B------:R-:W-:Y:S01]  /*d1e0*/  HMMA.16816.F32.BF16 R12, R136.reuse, R140, R12 ;  /* 0x0000008c880c723c */ /* 0x040fe2000004180c */
[----:B------:R2:W5:Y:S01]  /*d1f0*/  LDL.LU R175, [R1+0xf4] ;  /* 0x0000f40001af7983 */ /* 0x0005620000300800 */
[----:B------:R2:W2:Y:S02]  /*d200*/  MUFU.EX2 R189, R0 ;  /* 0x0000000000bd7308 */ /* 0x0004a40000000800 */
[----:B------:R-:W-:Y:S01]  /*d210*/  FFMA.FTZ R3, R168, c[0x0][0x2d0], -R3 ;  /* 0x0000b400a8037a23 */ /* 0x000fe20000010803 */
[----:B------:R-:W-:Y:S03]  /*d220*/  MOV R168, R157 ;  /* 0x0000009d00a87202 */ /* 0x000fe60000000f00 */
[C---:B------:R-:W-:Y:S01]  /*d230*/  HMMA.16816.F32.BF16 R16, R136.reuse, R142, R16 ;  /* 0x0000008e8810723c */ /* 0x040fe20000041810 */
[----:B------:R-:W4:Y:S07]  /*d240*/  LDSM.16.MT88.4 R140, [R248+0x3000] ;  /* 0x00300000f88c783b */ /* 0x000f2e0000004200 */
[C---:B---3--:R-:W-:Y:S01]  /*d250*/  HMMA.16816.F32.BF16 R20, R136.reuse, R152, R20 ;  /* 0x000000988814723c */ /* 0x048fe20000041814 */
[----:B-1----:R-:W-:Y:S07]  /*d260*/  LDSM.16.MT88.4 R156, [R252+0x1800] ;  /* 0x00180000fc9c783b */ /* 0x002fee0000004200 */
[C---:B------:R-:W-:Y:S01]  /*d270*/  HMMA.16816.F32.BF16 R24, R136.reuse, R154, R24 ;  /* 0x0000009a8818723c */ /* 0x040fe20000041818 */
[----:B------:R-:W1:Y:S03]  /*d280*/  LDSM.16.MT88.4 R152, [R251+0x3000] ;  /* 0x00300000fb98783b */ /* 0x000e660000004200 */
[----:B--2---:R-:W-:Y:S02]  /*d290*/  FADD.FTZ R0, R160, R134 ;  /* 0x00000086a0007221 */ /* 0x004fe40000010000 */
[----:B------:R2:W-:Y:S02]  /*d2a0*/  MUFU.EX2 R134, R3 ;  /* 0x0000000300867308 */ /* 0x0005e40000000800 */
[C---:B------:R-:W-:Y:S04]  /*d2b0*/  HMMA.16816.F32.BF16 R28, R136.reuse, R144, R28 ;  /* 0x00000090881c723c */ /* 0x040fe8000004181c */
[----:B------:R-:W-:Y:S04]  /*d2c0*/  FADD.FTZ R0, R161, R0 ;  /* 0x00000000a1007221 */ /* 0x000fe80000010000 */
[C---:B------:R-:W-:Y:S01]  /*d2d0*/  HMMA.16816.F32.BF16 R32, R136.reuse, R146, R32 ;  /* 0x000000928820723c */ /* 0x040fe20000041820 */
[----:B------:R-:W-:Y:S07]  /*d2e0*/  LDSM.16.MT88.4 R144, [R248+0x5000] ;  /* 0x00500000f890783b */ /* 0x000fee0000004200 */
[C---:B----4-:R-:W-:Y:S04]  /*d2f0*/  HMMA.16816.F32.BF16 R36, R136.reuse, R140, R36 ;  /* 0x0000008c8824723c */ /* 0x050fe80000041824 */
[----:B--2---:R-:W-:Y:S02]  /*d300*/  FADD.FTZ R3, R185, R0 ;  /* 0x00000000b9037221 */ /* 0x004fe40000010000 */
[----:B------:R-:W-:Y:S02]  /*d310*/  FADD.FTZ R0, R170, R2 ;  /* 0x00000002aa007221 */ /* 0x000fe40000010000 */
[C---:B------:R-:W-:Y:S01]  /*d320*/  HMMA.16816.F32.BF16 R40, R136.reuse, R142, R40 ;  /* 0x0000008e8828723c */ /* 0x040fe20000041828 */
[----:B------:R-:W2:Y:S03]  /*d330*/  LDSM.16.MT88.4 R140, [R183+0x3000] ;  /* 0x00300000b78c783b */ /* 0x000ea60000004200 */
[----:B------:R-:W-:Y:S04]  /*d340*/  MOV R2, R168 ;  /* 0x000000a800027202 */ /* 0x000fe80000000f00 */
[C---:B------:R-:W-:Y:S04]  /*d350*/  HMMA.16816.F32.BF16 R44, R136.reuse, R148, R44 ;  /* 0x00000094882c723c */ /* 0x040fe8000004182c */
[----:B------:R-:W-:Y:S04]  /*d360*/  FADD.FTZ R2, R2, R3 ;  /* 0x0000000302027221 */ /* 0x000fe80000010000 */
[C---:B------:R-:W-:Y:S01]  /*d370*/  HMMA.16816.F32.BF16 R48, R136.reuse, R150, R48 ;  /* 0x000000968830723c */ /* 0x040fe20000041830 */
[----:B------:R-:W3:Y:S07]  /*d380*/  LDSM.16.MT88.4 R148, [R252+0x5000] ;  /* 0x00500000fc94783b */ /* 0x000eee0000004200 */
[C---:B-1----:R-:W-:Y:S08]  /*d390*/  HMMA.16816.F32.BF16 R52, R136.reuse, R152, R52 ;  /* 0x000000988834723c */ /* 0x042ff00000041834 */
[C---:B------:R-:W-:Y:S01]  /*d3a0*/  HMMA.16816.F32.BF16 R56, R136.reuse, R154, R56 ;  /* 0x0000009a8838723c */ /* 0x040fe20000041838 */
[----:B------:R-:W-:Y:S07]  /*d3b0*/  LDSM.16.MT88.4 R152, [R183+0x5000] ;  /* 0x00500000b798783b */ /* 0x000fee0000004200 */
[C---:B--2---:R-:W-:Y:S08]  /*d3c0*/  HMMA.16816.F32.BF16 R60, R136.reuse, R140, R60 ;  /* 0x0000008c883c723c */ /* 0x044ff0000004183c */
        /* <DEDUP_REMOVED lines=14> */
[C---:B--2---:R-:W-:Y:S07]  /*d4b0*/  HMMA.16816.F32.BF16 R100, R136.reuse, R144, R100 ;  /* 0x000000908864723c */ /* 0x044fee0000041864 */
[----:B------:R-:W-:Y:S01]  /*d4c0*/  MOV R145, R167 ;  /* 0x000000a700917202 */ /* 0x000fe20000000f00 */
[C---:B------:R-:W-:Y:S04]  /*d4d0*/  HMMA.16816.F32.BF16 R104, R136.reuse, R146, R104 ;  /* 0x000000928868723c */ /* 0x040fe80000041868 */
[----:B------:R-:W-:Y:S03]  /*d4e0*/  MOV R144, R166 ;  /* 0x000000a600907202 */ /* 0x000fe60000000f00 */
[----:B------:R-:W-:Y:S01]  /*d4f0*/  MOV R147, R163 ;  /* 0x000000a300937202 */ /* 0x000fe20000000f00 */
[C---:B-1----:R-:W-:Y:S04]  /*d500*/  HMMA.16816.F32.BF16 R108, R136.reuse, R140, R108 ;  /* 0x0000008c886c723c */ /* 0x042fe8000004186c */
[----:B------:R-:W-:Y:S02]  /*d510*/  MOV R146, R162 ;  /* 0x000000a200927202 */ /* 0x000fe40000000f00 */
[----:B------:R-:W-:Y:S02]  /*d520*/  LDSM.16.MT88.4 R160, [R251+0x1800] ;  /* 0x00180000fba0783b */ /* 0x000fe40000004200 */
[C---:B------:R-:W-:Y:S06]  /*d530*/  HMMA.16816.F32.BF16 R112, R136.reuse, R142, R112 ;  /* 0x0000008e8870723c */ /* 0x040fec0000041870 */
[----:B------:R-:W1:Y:S02]  /*d540*/  LDSM.16.MT88.4 R140, [R248+0x1800] ;  /* 0x00180000f88c783b */ /* 0x000e640000004200 */
[C---:B------:R-:W-:Y:S07]  /*d550*/  HMMA.16816.F32.BF16 R116, R136.reuse, R148, R116 ;  /* 0x000000948874723c */ /* 0x040fee0000041874 */
[----:B------:R-:W-:Y:S01]  /*d560*/  MOV R148, R183 ;  /* 0x000000b700947202 */ /* 0x000fe20000000f00 */
[C---:B------:R-:W-:Y:S04]  /*d570*/  HMMA.16816.F32.BF16 R120, R136.reuse, R150, R120 ;  /* 0x000000968878723c */ /* 0x040fe80000041878 */
[----:B------:R-:W-:Y:S02]  /*d580*/  MOV R149, R135 ;  /* 0x0000008700957202 */ /* 0x000fe40000000f00 */
[----:B------:R2:W4:Y:S01]  /*d590*/  MUFU.EX2 R135, R169 ;  /* 0x000000a900877308 */ /* 0x0005220000000800 */
[----:B------:R-:W-:Y:S01]  /*d5a0*/  MOV R150, R165 ;  /* 0x000000a500967202 */ /* 0x000fe20000000f00 */
[C---:B---3--:R-:W-:Y:S04]  /*d5b0*/  HMMA.16816.F32.BF16 R124, R136.reuse, R152, R124 ;  /* 0x00000098887c723c */ /* 0x048fe8000004187c */
[----:B------:R-:W-:Y:S02]  /*d5c0*/  MOV R151, R164 ;  /* 0x000000a400977202 */ /* 0x000fe40000000f00 */
[----:B------:R3:W3:Y:S01]  /*d5d0*/  LDSM.16.MT88.4 R164, [R148+0x1800] ;  /* 0x0018000094a4783b */ /* 0x0006e20000004200 */
[----:B------:R-:W-:Y:S01]  /*d5e0*/  MOV R152, R182 ;  /* 0x000000b600987202 */ /* 0x000fe20000000f00 */
[----:B------:R-:W-:Y:S04]  /*d5f0*/  HMMA.16816.F32.BF16 R128, R136, R154, R128 ;  /* 0x0000009a8880723c */ /* 0x000fe80000041880 */
[----:B------:R-:W-:Y:S02]  /*d600*/  F2FP.BF16.PACK_AB R168, R150, R151 ;  /* 0x0000009796a8723e */ /* 0x000fe400000010ff */
[----:B------:R-:W-:Y:S02]  /*d610*/  MOV R153, R180 ;  /* 0x000000b400997202 */ /* 0x000fe40000000f00 */
[----:B------:R-:W-:Y:S01]  /*d620*/  MOV R154, R187 ;  /* 0x000000bb009a7202 */ /* 0x000fe20000000f00 */
[----:B------:R-:W3:Y:S03]  /*d630*/  LDSM.16.MT88.4 R180, [R248+0x3800] ;  /* 0x00380000f8b4783b */ /* 0x000ee60000004200 */
[----:B------:R-:W-:Y:S02]  /*d640*/  MOV R155, R186 ;  /* 0x000000ba009b7202 */ /* 0x000fe40000000f00 */
[----:B--2---:R-:W-:Y:S02]  /*d650*/  F2FP.BF16.PACK_AB R169, R189, R188 ;  /* 0x000000bcbda9723e */ /* 0x004fe400000010ff */
[----:B------:R-:W-:Y:S01]  /*d660*/  F2FP.BF16.PACK_AB R170, R154, R155 ;  /* 0x0000009b9aaa723e */ /* 0x000fe200000010ff */
[----:B------:R-:W2:Y:S01]  /*d670*/  LDSM.16.MT88.4 R184, [R252+0x3800] ;  /* 0x00380000fcb8783b */ /* 0x000ea20000004200 */
[----:B----4-:R-:W-:Y:S07]  /*d680*/  F2FP.BF16.PACK_AB R171, R134, R135 ;  /* 0x0000008786ab723e */ /* 0x010fee00000010ff */
[C---:B-1----:R-:W-:Y:S07]  /*d690*/  HMMA.16816.F32.BF16 R136, R168.reuse, R140, R4 ;  /* 0x0000008ca888723c */ /* 0x042fee0000041804 */
[----:B------:R-:W-:Y:S01]  /*d6a0*/  MOV R6, R150 ;  /* 0x0000009600067202 */ /* 0x000fe20000000f00 */
[C---:B------:R-:W-:Y:S04]  /*d6b0*/  HMMA.16816.F32.BF16 R140, R168.reuse, R142, R8 ;  /* 0x0000008ea88c723c */ /* 0x040fe80000041808 */
[----:B------:R-:W-:Y:S02]  /*d6c0*/  MOV R7, R151 ;  /* 0x0000009700077202 */ /* 0x000fe40000000f00 */
[----:B------:R-:W-:Y:S02]  /*d6d0*/  MOV R4, R154 ;  /* 0x0000009a00047202 */ /* 0x000fe40000000f00 */
[----:B------:R-:W-:Y:S04]  /*d6e0*/  MOV R8, R146 ;  /* 0x0000009200087202 */ /* 0x000fe80000000f00 */
[----:B------:R-:W-:Y:S02]  /*d6f0*/  MOV R9, R147 ;  /* 0x0000009300097202 */ /* 0x000fe40000000f00 */
[----:B------:R-:W-:Y:S02]  /*d700*/  MOV R10, R144 ;  /* 0x00000090000a7202 */ /* 0x000fe40000000f00 */
[----:B------:R-:W-:Y:S02]  /*d710*/  MOV R11, R145 ;  /* 0x00000091000b7202 */ /* 0x000fe40000000f00 */
[C---:B------:R-:W-:Y:S03]  /*d720*/  HMMA.16816.F32.BF16 R144, R168.reuse, R156, R12 ;  /* 0x0000009ca890723c */ /* 0x040fe6000004180c */
[----:B------:R-:W-:Y:S04]  /*d730*/  MOV R5, R155 ;  /* 0x0000009b00057202 */ /* 0x000fe80000000f00 */
[----:B------:R-:W-:Y:S02]  /*d740*/  MOV R14, R148 ;  /* 0x00000094000e7202 */ /* 0x000fe40000000f00 */
[----:B------:R-:W-:Y:S02]  /*d750*/  MOV R15, R149 ;  /* 0x00000095000f7202 */ /* 0x000fe40000000f00 */
[C---:B---3--:R-:W-:Y:S07]  /*d760*/  HMMA.16816.F32.BF16 R148, R168.reuse, R158, R16 ;  /* 0x0000009ea894723c */ /* 0x048fee0000041810 */
[----:B------:R-:W-:Y:S02]  /*d770*/  MOV R18, R152 ;  /* 0x0000009800127202 */ /* 0x000fe40000000f00 */
[----:B------:R-:W-:Y:S02]  /*d780*/  MOV R19, R153 ;  /* 0x0000009900137202 */ /* 0x000fe40000000f00 */
[C---:B------:R-:W-:Y:S07]  /*d790*/  HMMA.16816.F32.BF16 R152, R168.reuse, R160, R20 ;  /* 0x000000a0a898723c */ /* 0x040fee0000041814 */
[----:B------:R-:W-:Y:S01]  /*d7a0*/  MOV R22, R14 ;  /* 0x0000000e00167202 */ /* 0x000fe20000000f00 */
[C---:B------:R-:W-:Y:S01]  /*d7b0*/  HMMA.16816.F32.BF16 R156, R168.reuse, R162, R24 ;  /* 0x000000a2a89c723c */ /* 0x040fe20000041818 */
[----:B------:R-:W-:Y:S03]  /*d7c0*/  LDSM.16.MT88.4 R24, [R251+0x7800] ;  /* 0x00780000fb18783b */ /* 0x000fe60000004200 */
[----:B------:R-:W-:Y:S04]  /*d7d0*/  MOV R23, R15 ;  /* 0x0000000f00177202 */ /* 0x000fe80000000f00 */
[C---:B------:R-:W-:Y:S01]  /*d7e0*/  HMMA.16816.F32.BF16 R160, R168.reuse, R164, R28 ;  /* 0x000000a4a8a0723c */ /* 0x040fe2000004181c */
[----:B------:R-:W-:Y:S06]  /*d7f0*/  LDSM.16.MT88.4 R12, [R248+0x5800] ;  /* 0x00580000f80c783b */ /* 0x000fec0000004200 */
[----:B------:R-:W-:Y:S01]  /*d800*/  MOV R31, R4 ;  /* 0x00000004001f7202 */ /* 0x000fe20000000f00 */
[C---:B------:R-:W-:Y:S04]  /*d810*/  HMMA.16816.F32.BF16 R164, R168.reuse, R166, R32 ;  /* 0x000000a6a8a4723c */ /* 0x040fe80000041820 */
[----:B------:R-:W-:Y:S02]  /*d820*/  MOV R30, R5 ;  /* 0x00000005001e7202 */ /* 0x000fe40000000f00 */
[----:B------:R-:W-:Y:S02]  /*d830*/  MOV R29, R6 ;  /* 0x00000006001d7202 */ /* 0x000fe40000000f00 */
[C---:B------:R-:W-:Y:S04]  /*d840*/  HMMA.16816.F32.BF16 R36, R168.reuse, R180, R36 ;  /* 0x000000b4a824723c */ /* 0x040fe80000041824 */
[----:B------:R-:W-:Y:S02]  /*d850*/  MOV R28, R7 ;  /* 0x00000007001c7202 */ /* 0x000fe40000000f00 */
[----:B------:R-:W1:Y:S01]  /*d860*/  LDSM.16.MT88.4 R4, [R251+0x3800] ;  /* 0x00380000fb04783b */ /* 0x000e620000004200 */
[----:B------:R-:W-:Y:S01]  /*d870*/  MOV R35, R8 ;  /* 0x0000000800237202 */ /* 0x000fe20000000f00 */
[C---:B------:R-:W-:Y:S04]  /*d880*/  HMMA.16816.F32.BF16 R40, R168.reuse, R182, R40 ;  /* 0x000000b6a828723c */ /* 0x040fe80000041828 */
[----:B------:R-:W-:Y:S02]  /*d890*/  MOV R34, R9 ;  /* 0x0000000900227202 */ /* 0x000fe40000000f00 */
[----:B------:R-:W-:Y:S02]  /*d8a0*/  MOV R33, R10 ;  /* 0x0000000a00217202 */ /* 0x000fe40000000f00 */
[C---:B--2---:R-:W-:Y:S04]  /*d8b0*/  HMMA.16816.F32.BF16 R44, R168.reuse, R184, R44 ;  /* 0x000000b8a82c723c */ /* 0x044fe8000004182c */
[----:B------:R-:W-:Y:S02]  /*d8c0*/  MOV R32, R11 ;  /* 0x0000000b00207202 */ /* 0x000fe40000000f00 */
[----:B------:R-:W2:Y:S01]  /*d8d0*/  LDSM.16.MT88.4 R8, [R22+0x3800] ;  /* 0x003800001608783b */ /* 0x000ea20000004200 */
[----:B------:R-:W-:Y:S01]  /*d8e0*/  MOV R181, R18 ;  /* 0x0000001200b57202 */ /* 0x000fe20000000f00 */
[C---:B------:R-:W-:Y:S04]  /*d8f0*/  HMMA.16816.F32.BF16 R48, R168.reuse, R186, R48 ;  /* 0x000000baa830723c */ /* 0x040fe80000041830 */
[----:B------:R-:W-:Y:S02]  /*d900*/  MOV R180, R19 ;  /* 0x0000001300b47202 */ /* 0x000fe40000000f00 */
[----:B------:R-:W3:Y:S01]  /*d910*/  LDSM.16.MT88.4 R16, [R252+0x5800] ;  /* 0x00580000fc10783b */ /* 0x000ee20000004200 */
[----:B------:R-:W-:Y:S02]  /*d920*/  MOV R182, R22 ;  /* 0x0000001600b67202 */ /* 0x000fe40000000f00 */
[----:B------:R-:W-:Y:S03]  /*d930*/  MOV R183, R23 ;  /* 0x0000001700b77202 */ /* 0x000fe60000000f00 */
[----:B------:R-:W-:Y:S02]  /*d940*/  FADD.FTZ R2, R180, R2 ;  /* 0x00000002b4027221 */ /* 0x000fe40000010000 */
[----:B------:R-:W4:Y:S01]  /*d950*/  LDSM.16.MT88.4 R20, [R251+0x5800] ;  /* 0x00580000fb14783b */ /* 0x000f220000004200 */
[----:B------:R-:W-:Y:S02]  /*d960*/  FADD.FTZ R0, R183, R0 ;  /* 0x00000000b7007221 */ /* 0x000fe40000010000 */
        /* <DEDUP_REMOVED lines=8> */
[----:B------:R-:W-:Y:S04]  /*d9f0*/  FADD.FTZ R0, R191, R0 ;  /* 0x00000000bf007221 */ /* 0x000fe80000010000 */
[C---:B--2---:R-:W-:Y:S04]  /*da00*/  HMMA.16816.F32.BF16 R60, R168.reuse, R8, R60 ;  /* 0x00000008a83c723c */ /* 0x044fe8000004183c */
[----:B------:R-:W-:Y:S02]  /*da10*/  FADD.FTZ R3, R190, R0 ;  /* 0x00000000be037221 */ /* 0x000fe40000010000 */
[----:B------:R-:W-:Y:S02]  /*da20*/  FADD.FTZ R0, R28, R2 ;  /* 0x000000021c007221 */ /* 0x000fe40000010000 */
[C---:B------:R-:W-:Y:S01]  /*da30*/  HMMA.16816.F32.BF16 R64, R168.reuse, R10, R64 ;  /* 0x0000000aa840723c */ /* 0x040fe20000041840 */
[----:B------:R-:W2:Y:S03]  /*da40*/  LDSM.16.MT88.4 R8, [R248+0x7800] ;  /* 0x00780000f808783b */ /* 0x000ea60000004200 */
[----:B------:R-:W-:Y:S02]  /*da50*/  FADD.FTZ R0, R29, R0 ;  /* 0x000000001d007221 */ /* 0x000fe40000010000 */
[----:B------:R-:W-:Y:S02]  /*da60*/  FADD.FTZ R3, R188, R3 ;  /* 0x00000003bc037221 */ /* 0x000fe40000010000 */
[C---:B------:R-:W-:Y:S04]  /*da70*/  HMMA.16816.F32.BF16 R68, R168.reuse, R12, R68 ;  /* 0x0000000ca844723c */ /* 0x040fe80000041844 */
[----:B------:R-:W-:Y:S02]  /*da80*/  FADD.FTZ R2, R30, R0 ;  /* 0x000000001e027221 */ /* 0x000fe40000010000 */
[----:B------:R-:W-:Y:S02]  /*da90*/  FADD.FTZ R3, R189, R3 ;  /* 0x00000003bd037221 */ /* 0x000fe40000010000 */
[C---:B------:R-:W-:Y:S01]  /*daa0*/  HMMA.16816.F32.BF16 R72, R168.reuse, R14, R72 ;  /* 0x0000000ea848723c */ /* 0x040fe20000041848 */
[----:B------:R-:W2:Y:S03]  /*dab0*/  LDSM.16.MT88.4 R12, [R252+0x7800] ;  /* 0x00780000fc0c783b */ /* 0x000ea60000004200 */
[----:B------:R-:W-:Y:S02]  /*dac0*/  FADD.FTZ R2, R31, R2 ;  /* 0x000000021f027221 */ /* 0x000fe40000010000 */
[----:B------:R-:W-:Y:S01]  /*dad0*/  FADD.FTZ R0, R135, R3 ;  /* 0x0000000387007221 */ /* 0x000fe20000010000 */
[----:B------:R-:W-:Y:S01]  /*dae0*/  MOV R135, R132 ;  /* 0x0000008400877202 */ /* 0x000fe20000000f00 */
[C---:B---3--:R-:W-:Y:S01]  /*daf0*/  HMMA.16816.F32.BF16 R76, R168.reuse, R16, R76 ;  /* 0x00000010a84c723c */ /* 0x048fe2000004184c */
[----:B------:R-:W-:Y:S03]  /*db00*/  STL [R1+0x7c], R2 ;  /* 0x00007c0201007387 */ /* 0x000fe60000100800 */
[----:B------:R-:W-:Y:S01]  /*db10*/  FADD.FTZ R0, R134, R0 ;  /* 0x0000000086007221 */ /* 0x000fe20000010000 */
[----:B------:R-:W-:Y:S03]  /*db20*/  MOV R134, R133 ;  /* 0x0000008500867202 */ /* 0x000fe60000000f00 */
[C---:B------:R-:W-:Y:S01]  /*db30*/  HMMA.16816.F32.BF16 R80, R168.reuse, R18, R80 ;  /* 0x00000012a850723c */ /* 0x040fe20000041850 */
[----:B------:R-:W3:Y:S07]  /*db40*/  LDSM.16.MT88.4 R16, [R182+0x7800] ;  /* 0x00780000b610783b */ /* 0x000eee0000004200 */
[C---:B----4-:R-:W-:Y:S01]  /*db50*/  HMMA.16816.F32.BF16 R84, R168.reuse, R20, R84 ;  /* 0x00000014a854723c */ /* 0x050fe20000041854 */
[----:B------:R4:W-:Y:S07]  /*db60*/  STL [R1+0x80], R0 ;  /* 0x0000800001007387 */ /* 0x0009ee0000100800 */
[C---:B------:R-:W-:Y:S08]  /*db70*/  HMMA.16816.F32.BF16 R88, R168.reuse, R22, R88 ;  /* 0x00000016a858723c */ /* 0x040ff00000041858 */
[C---:B-1----:R-:W-:Y:S08]  /*db80*/  HMMA.16816.F32.BF16 R92, R168.reuse, R4, R92 ;  /* 0x00000004a85c723c */ /* 0x042ff0000004185c */
[C---:B------:R-:W-:Y:S08]  /*db90*/  HMMA.16816.F32.BF16 R96, R168.reuse, R6, R96 ;  /* 0x00000006a860723c */ /* 0x040ff00000041860 */
[C---:B--2---:R-:W-:Y:S08]  /*dba0*/  HMMA.16816.F32.BF16 R100, R168.reuse, R8, R100 ;  /* 0x00000008a864723c */ /* 0x044ff00000041864 */
[C---:B------:R-:W-:Y:S08]  /*dbb0*/  HMMA.16816.F32.BF16 R104, R168.reuse, R10, R104 ;  /* 0x0000000aa868723c */ /* 0x040ff00000041868 */
[C---:B------:R-:W-:Y:S08]  /*dbc0*/  HMMA.16816.F32.BF16 R108, R168.reuse, R12, R108 ;  /* 0x0000000ca86c723c */ /* 0x040ff0000004186c */
[C---:B------:R-:W-:Y:S08]  /*dbd0*/  HMMA.16816.F32.BF16 R112, R168.reuse, R14, R112 ;  /* 0x0000000ea870723c */ /* 0x040ff00000041870 */
[C---:B------:R-:W-:Y:S08]  /*dbe0*/  HMMA.16816.F32.BF16 R116, R168.reuse, R24, R116 ;  /* 0x00000018a874723c */ /* 0x040ff00000041874 */
[C---:B------:R-:W-:Y:S08]  /*dbf0*/  HMMA.16816.F32.BF16 R120, R168.reuse, R26, R120 ;  /* 0x0000001aa878723c */ /* 0x040ff00000041878 */
[C---:B---3--:R-:W-:Y:S08]  /*dc00*/  HMMA.16816.F32.BF16 R124, R168.reuse, R16, R124 ;  /* 0x00000010a87c723c */ /* 0x048ff0000004187c */
[----:B------:R-:W-:Y:S01]  /*dc10*/  HMMA.16816.F32.BF16 R128, R168, R18, R128 ;  /* 0x00000012a880723c */ /* 0x000fe20000041880 */
[----:B----4-:R-:W-:-:S07]  /*dc20*/  @P0 BRA `(.L_x_479) ;  /* 0xffffc27000000947 */ /* 0x010fce000383ffff */
.L_x_478:
[----:B------:R-:W-:Y:S07]  /*dc30*/  @!UPT UIADD3 URZ, URZ, URZ, URZ ;  /* 0x0000003f3f3ff290 */ /* 0x000fee000fffe03f */
[----:B------:R-:W-:Y:S02]  /*dc40*/  MOV R7, 0x1f ;  /* 0x0000001f00077802 */ /* 0x000fe40000000f00 */
[----:B------:R-:W-:Y:S01]  /*dc50*/  MOV R6, 0xffffffff ;  /* 0xffffffff00067802 */ /* 0x000fe20000000f00 */
[----:B------:R-:W-:Y:S06]  /*dc60*/  BRA.DIV ~URZ, `(.L_x_480) ;  /* 0x00002f227f007947 */ /* 0x000fec000b800000 */
[----:B------:R-:W2:Y:S04]  /*dc70*/  LDL R0, [R1+0x7c] ;  /* 0x00007c0001007983 */ /* 0x000ea80000100800 */
[----:B--2---:R1:W2:Y:S02]  /*dc80*/  SHFL.BFLY PT, R4, R0, 0x2, 0x1f ;  /* 0x0c401f0000047f89 */ /* 0x0042a400000e0000 */
.L_x_512:
[----:B-1----:R-:W3:Y:S02]  /*dc90*/  LDL.LU R0, [R1+0x7c] ;  /* 0x00007c0001007983 */ /* 0x002ee40000300800 */
[----:B--23--:R-:W-:Y:S01]  /*dca0*/  FADD.FTZ R4, R4, R0 ;  /* 0x0000000004047221 */ /* 0x00cfe20000010000 */
[----:B------:R-:W-:Y:S05]  /*dcb0*/  BRA.DIV ~URZ, `(.L_x_481) ;  /* 0x00002f327f007947 */ /* 0x000fea000b800000 */
[----:B------:R-:W2:Y:S04]  /*dcc0*/  LDL.LU R5, [R1+0x80] ;  /* 0x0000800001057983 */ /* 0x000ea80000300800 */
[----:B------:R-:W1:Y:S02]  /*dcd0*/  SHFL.BFLY PT, R2, R4, 0x1, 0x1f ;  /* 0x0c201f0004027f89 */ /* 0x000e6400000e0000 */
[----:B-1----:R-:W-:-:S02]  /*dce0*/  FADD.FTZ R4, R4, R2 ;  /* 0x0000000204047221 */ /* 0x002fc40000010000 */
[----:B--2---:R-:W1:Y:S02]  /*dcf0*/  SHFL.BFLY PT, R0, R5, 0x2, 0x1f ;  /* 0x0c401f0005007f89 */ /* 0x004e6400000e0000 */
[----:B-1----:R-:W-:-:S05]  /*dd00*/  FADD.FTZ R0, R0, R5 ;  /* 0x0000000500007221 */ /* 0x002fca0000010000 */
[----:B------:R1:W2:Y:S02]  /*dd10*/  SHFL.BFLY PT, R3, R0, 0x1, 0x1f ;  /* 0x0c201f0000037f89 */ /* 0x0002a400000e0000 */
.L_x_513:
[----:B------:R-:W-:Y:S01]  /*dd20*/  FSETP.NE.FTZ.AND P1, PT, R4, RZ, PT ;  /* 0x000000ff0400720b */ /* 0x000fe20003f35000 */
[----:B--2---:R-:W-:Y:S01]  /*dd30*/  FADD.FTZ R3, R3, R0 ;  /* 0x0000000003037221 */ /* 0x004fe20000010000 */
[----:B------:R-:W-:Y:S02]  /*dd40*/  MOV R2, RZ ;  /* 0x000000ff00027202 */ /* 0x000fe40000000f00 */
[----:B-1----:R-:W-:Y:S02]  /*dd50*/  MOV R0, RZ ;  /* 0x000000ff00007202 */ /* 0x002fe40000000f00 */
[----:B------:R-:W-:Y:S02]  /*dd60*/  FSETP.NE.FTZ.AND P0, PT, R3, RZ, PT ;  /* 0x000000ff0300720b */ /* 0x000fe40003f15000 */
[----:B-----5:R-:W-:-:S05]  /*dd70*/  MOV R174, 0xff800000 ;  /* 0xff80000000ae7802 */ /* 0x020fca0000000f00 */
[----:B------:R-:W1:Y:S01]  /*dd80*/  @P1 MUFU.RCP R2, R4 ;  /* 0x0000000400021308 */ /* 0x000e620000001000 */
[----:B------:R-:W-:-:S07]  /*dd90*/  @P1 MOV R6, 0x3f317218 ;  /* 0x3f31721800061802 */ /* 0x000fce0000000f00 */
[----:B------:R-:W2:Y:S01]  /*dda0*/  @P1 MUFU.LG2 R4, R4 ;  /* 0x0000000400041308 */ /* 0x000ea20000000c00 */
[----:B-1----:R-:W-:-:S07]  /*ddb0*/  FMUL.FTZ R134, R2, R36 ;  /* 0x0000002402867220 */ /* 0x002fce0000410000 */
[----:B------:R-:W1:Y:S01]  /*ddc0*/  @P0 MUFU.RCP R0, R3 ;  /* 0x0000000300000308 */ /* 0x000e620000001000 */
        /* <DEDUP_REMOVED lines=64> */
[----:B------:R3:W4:Y:S01]  /*e1d0*/  @P0 MUFU.LG2 R2, R3 ;  /* 0x0000000300020308 */ /* 0x0007220000000c00 */
[----:B--2---:R-:W-:Y:S02]  /*e1e0*/  @P1 FMUL.FTZ R5, R4, 0.69314718246459960938 ;  /* 0x3f31721804051820 */ /* 0x004fe40000410000 */
[----:B------:R-:W-:Y:S02]  /*e1f0*/  @P1 FMUL.FTZ R4, R6, c[0x0][0x2d0] ;  /* 0x0000b40006041a20 */ /* 0x000fe40000410000 */
[----:B-1----:R-:W-:Y:S01]  /*e200*/  FMUL.FTZ R6, R0, R46 ;  /* 0x0000002e00067220 */ /* 0x002fe20000410000 */
[----:B------:R-:W-:Y:S01]  /*e210*/  MOV R46, 0x1 ;  /* 0x00000001002e7802 */ /* 0x000fe20000000f00 */
[----:B------:R-:W-:-:S02]  /*e220*/  @P1 FFMA.FTZ R174, R4, R133, R5 ;  /* 0x0000008504ae1223 */ /* 0x000fc40000010005 */
[C---:B------:R-:W-:Y:S02]  /*e230*/  FMUL.FTZ R45, R0.reuse, R43 ;  /* 0x0000002b002d7220 */ /* 0x040fe40000410000 */
[C---:B------:R-:W-:Y:S02]  /*e240*/  FMUL.FTZ R138, R0.reuse, R138 ;  /* 0x0000008a008a7220 */ /* 0x040fe40000410000 */
[C---:B------:R-:W-:Y:S02]  /*e250*/  FMUL.FTZ R139, R0.reuse, R139 ;  /* 0x0000008b008b7220 */ /* 0x040fe40000410000 */
[----:B------:R-:W-:Y:S01]  /*e260*/  FMUL.FTZ R142, R0, R142 ;  /* 0x0000008e008e7220 */ /* 0x000fe20000410000 */
[----:B---3--:R-:W-:Y:S01]  /*e270*/  @P0 MOV R3, 0x3f317218 ;  /* 0x3f31721800030802 */ /* 0x008fe20000000f00 */
[----:B----4-:R-:W-:Y:S02]  /*e280*/  @P0 FMUL.FTZ R2, R2, 0.69314718246459960938 ;  /* 0x3f31721802020820 */ /* 0x010fe40000410000 */
[----:B------:R-:W-:-:S02]  /*e290*/  FMUL.FTZ R61, R0, R143 ;  /* 0x0000008f003d7220 */ /* 0x000fc40000410000 */
[----:B------:R-:W-:Y:S02]  /*e2a0*/  @P0 FMUL.FTZ R3, R3, c[0x0][0x2d0] ;  /* 0x0000b40003030a20 */ /* 0x000fe40000410000 */
        /* <DEDUP_REMOVED lines=58> */
[----:B------:R-:W-:Y:S01]  /*e650*/  PRMT R0, R46, 0x7610, R0 ;  /* 0x000076102e007816 */ /* 0x000fe20000000000 */
[----:B------:R-:W-:-:S02]  /*e660*/  @P0 FFMA.FTZ R65, R3, R132, R2 ;  /* 0x0000008403410223 */ /* 0x000fc40000010002 */
.L_x_473:
[----:B------:R1:W5:Y:S01]  /*e670*/  LDL R48, [R1+0xc0] ;  /* 0x0000c00001307983 */ /* 0x0003620000100800 */
[----:B------:R-:W-:Y:S03]  /*e680*/  BSSY B0, `(.L_x_482) ;  /* 0x0000012000007945 */ /* 0x000fe60003800000 */
[----:B------:R-:W3:Y:S02]  /*e690*/  S2R R67, SR_TID.X ;  /* 0x0000000000437919 */ /* 0x000ee40000002100 */
[----:B---3--:R-:W-:-:S13]  /*e6a0*/  LOP3.LUT P0, RZ, R67, 0xff, RZ, 0xc0, !PT ;  /* 0x000000ff43ff7812 */ /* 0x008fda000780c0ff */
[----:B------:R-:W-:Y:S05]  /*e6b0*/  @P0 BRA `(.L_x_483) ;  /* 0x000000e000000947 */ /* 0x000fea0003800000 */
[----:B-1----:R-:W1:Y:S01]  /*e6c0*/  S2R R46, SR_LANEID ;  /* 0x00000000002e7919 */ /* 0x002e620000000000 */
[----:B------:R-:W-:Y:S01]  /*e6d0*/  VOTEU.ANY UR4, UPT, PT ;  /* 0x0000000000047886 */ /* 0x000fe200038e0100 */
[----:B------:R-:W-:Y:S01]  /*e6e0*/  IMAD.MOV.U32 R47, RZ, RZ, c[0x0][0x584] ;  /* 0x00016100ff2f7624 */ /* 0x000fe200078e00ff */
[----:B------:R-:W1:Y:S08]  /*e6f0*/  FLO.U32 R3, UR4 ;  /* 0x0000000400037d00 */ /* 0x000e7000080e0000 */
[----:B------:R-:W3:Y:S01]  /*e700*/  POPC R2, UR4 ;  /* 0x0000000400027d09 */ /* 0x000ee20008000000 */
[----:B-1----:R-:W-:Y:S01]  /*e710*/  ISETP.EQ.U32.AND P0, PT, R3, R46, PT ;  /* 0x0000002e0300720c */ /* 0x002fe20003f02070 */
[----:B------:R-:W-:-:S12]  /*e720*/  IMAD.MOV.U32 R46, RZ, RZ, c[0x0][0x580] ;  /* 0x00016000ff2e7624 */ /* 0x000fd800078e00ff */
[----:B---3--:R1:W3:Y:S04]  /*e730*/  @P0 ATOMG.E.ADD.STRONG.GPU PT, R2, [R46.64], R2 ;  /* 0x000000022e0209a8 */ /* 0x0082e800081ee1c6 */
[----:B-1----:R-:W1:Y:S04]  /*e740*/  S2R R46, SR_LTMASK ;  /* 0x00000000002e7919 */ /* 0x002e680000003900 */
[----:B---3--:R1:W3:Y:S02]  /*e750*/  SHFL.IDX PT, R3, R2, R3, 0x1f ;  /* 0x00001f0302037589 */ /* 0x0082e400000e0000 */
[----:B-1----:R-:W-:-:S06]  /*e760*/  LOP3.LUT R2, R46, UR4, RZ, 0xc0, !PT ;  /* 0x000000042e027c12 */ /* 0x002fcc000f8ec0ff */
[----:B------:R-:W3:Y:S02]  /*e770*/  POPC R2, R2 ;  /* 0x0000000200027309 */ /* 0x000ee40000000000 */
[----:B---3-5:R-:W-:-:S05]  /*e780*/  IADD3 R48, R3, c[0x0][0xc], R2 ;  /* 0x0000030003307a10 */ /* 0x028fca0007ffe002 */
[----:B------:R1:W-:Y:S02]  /*e790*/  STL [R1+0xc0], R48 ;  /* 0x0000c03001007387 */ /* 0x0003e40000100800 */
.L_x_483:
[----:B-1----:R-:W-:Y:S05]  /*e7a0*/  BSYNC B0 ;  /* 0x0000000000007941 */ /* 0x002fea0003800000 */
.L_x_482:
[----:B------:R-:W-:Y:S01]  /*e7b0*/  PRMT R0, R0, 0x9910, RZ ;  /* 0x0000991000007816 */ /* 0x000fe200000000ff */
[----:B------:R-:W-:Y:S01]  /*e7c0*/  BSSY B1, `(.L_x_484) ;  /* 0x0000226000017945 */ /* 0x000fe20003800000 */
[----:B-----5:R-:W-:Y:S02]  /*e7d0*/  IMAD.MOV.U32 R81, RZ, RZ, R48 ;  /* 0x000000ffff517224 */ /* 0x020fe400078e0030 */
[----:B------:R-:W-:Y:S01]  /*e7e0*/  ISETP.NE.AND P0, PT, R0, RZ, PT ;  /* 0x000000ff0000720c */ /* 0x000fe20003f05270 */
[----:B------:R-:W-:-:S12]  /*e7f0*/  IMAD.MOV.U32 R83, RZ, RZ, -0x1 ;  /* 0xffffffffff537424 */ /* 0x000fd800078e00ff */
[----:B------:R-:W-:Y:S05]  /*e800*/  @!P0 BRA `(.L_x_485) ;  /* 0x000015a000008947 */ /* 0x000fea0003800000 */
[----:B------:R-:W3:Y:S04]  /*e810*/  LDL R87, [R1+0xc4] ;  /* 0x0000c40001577983 */ /* 0x000ee80000100800 */
[----:B------:R-:W4:Y:S04]  /*e820*/  LDL R85, [R1+0xc8] ;  /* 0x0000c80001557983 */ /* 0x000f280000100800 */
[----:B------:R-:W5:Y:S04]  /*e830*/  LDL R79, [R1+0xd0] ;  /* 0x0000d000014f7983 */ /* 0x000f680000100800 */
[----:B--2---:R-:W2:Y:S04]  /*e840*/  LDL R77, [R1+0xcc] ;  /* 0x0000cc00014d7983 */ /* 0x004ea80000100800 */
[----:B------:R-:W2:Y:S04]  /*e850*/  LDL R75, [R1+0xe0] ;  /* 0x0000e000014b7983 */ /* 0x000ea80000100800 */
[----:B------:R-:W2:Y:S04]  /*e860*/  LDL R73, [R1+0xd8] ;  /* 0x0000d80001497983 */ /* 0x000ea80000100800 */
[----:B------:R-:W2:Y:S04]  /*e870*/  LDL R71, [R1+0xdc] ;  /* 0x0000dc0001477983 */ /* 0x000ea80000100800 */
[----:B------:R-:W2:Y:S01]  /*e880*/  LDL R69, [R1+0xd4] ;  /* 0x0000d40001457983 */ /* 0x000ea20000100800 */
[----:B------:R-:W-:Y:S01]  /*e890*/  WARPSYNC 0xffffffff ;  /* 0xffffffff00007948 */ /* 0x000fe20003800000 */
[----:B------:R-:W-:-:S02]  /*e8a0*/  F2FP.BF16.PACK_AB R64, R137, R136 ;  /* 0x000000888940723e */ /* 0x000fc400000010ff */
[----:B------:R-:W-:Y:S01]  /*e8b0*/  BAR.SYNC.DEFER_BLOCKING 0x1, 0x100 ;  /* 0x0044000000007b1d */ /* 0x000fe20000010000 */
        /* <DEDUP_REMOVED lines=62> */
[----:B------:R-:W-:Y:S01]  /*eca0*/  F2FP.BF16.PACK_AB R0, R131, R130 ;  /* 0x000000828300723e */ /* 0x000fe200000010ff */
[----:B---3--:R1:W-:Y:S04]  /*ecb0*/  STS [R87], R64 ;  /* 0x0000004057007388 */ /* 0x0083e80000000800 */
[----:B------:R1:W-:Y:S04]  /*ecc0*/  STS [R87+0x400], R63 ;  /* 0x0004003f57007388 */ /* 0x0003e80000000800 */
[----:B----4-:R1:W-:Y:S04]  /*ecd0*/  STS [R85], R62 ;  /* 0x0000003e55007388 */ /* 0x0103e80000000800 */
[----:B------:R1:W-:Y:S04]  /*ece0*/  STS [R85+0x400], R61 ;  /* 0x0004003d55007388 */ /* 0x0003e80000000800 */
[----:B-----5:R1:W-:Y:S04]  /*ecf0*/  STS [R79], R60 ;  /* 0x0000003c4f007388 */ /* 0x0203e80000000800 */
[----:B------:R1:W-:Y:S04]  /*ed00*/  STS [R79+0x400], R59 ;  /* 0x0004003b4f007388 */ /* 0x0003e80000000800 */
[----:B--2---:R1:W-:Y:S04]  /*ed10*/  STS [R77], R58 ;  /* 0x0000003a4d007388 */ /* 0x0043e80000000800 */
[----:B------:R1:W-:Y:S04]  /*ed20*/  STS [R77+0x400], R57 ;  /* 0x000400394d007388 */ /* 0x0003e80000000800 */
[----:B------:R1:W-:Y:S04]  /*ed30*/  STS [R75], R56 ;  /* 0x000000384b007388 */ /* 0x0003e80000000800 */
[----:B------:R1:W-:Y:S04]  /*ed40*/  STS [R75+0x400], R55 ;  /* 0x000400374b007388 */ /* 0x0003e80000000800 */
[----:B------:R1:W-:Y:S04]  /*ed50*/  STS [R73], R54 ;  /* 0x0000003649007388 */ /* 0x0003e80000000800 */
[----:B------:R1:W-:Y:S04]  /*ed60*/  STS [R73+0x400], R53 ;  /* 0x0004003549007388 */ /* 0x0003e80000000800 */
[----:B------:R1:W-:Y:S04]  /*ed70*/  STS [R71], R52 ;  /* 0x0000003447007388 */ /* 0x0003e80000000800 */
[----:B------:R1:W-:Y:S04]  /*ed80*/  STS [R71+0x400], R51 ;  /* 0x0004003347007388 */ /* 0x0003e80000000800 */
[----:B------:R1:W-:Y:S04]  /*ed90*/  STS [R69], R50 ;  /* 0x0000003245007388 */ /* 0x0003e80000000800 */
        /* <DEDUP_REMOVED lines=49> */
[----:B------:R-:W-:Y:S06]  /*f0b0*/  BAR.SYNC.DEFER_BLOCKING 0x1, 0x100 ;  /* 0x0044000000007b1d */ /* 0x000fec0000010000 */
[----:B------:R-:W-:Y:S05]  /*f0c0*/  BRA.CONV ~URZ, `(.L_x_486) ;  /* 0x000000737f007947 */ /* 0x000fea000b800000 */
[----:B-1----:R-:W-:Y:S01]  /*f0d0*/  SHF.R.S32.HI R5, RZ, 0x1f, R67 ;  /* 0x0000001fff057819 */ /* 0x002fe20000011443 */
[----:B------:R-:W-:Y:S01]  /*f0e0*/  IMAD.MOV.U32 R4, RZ, RZ, RZ ;  /* 0x000000ffff047224 */ /* 0x000fe200078e00ff */
[----:B------:R-:W-:Y:S01]  /*f0f0*/  MOV R6, 0xf140 ;  /* 0x0000f14000067802 */ /* 0x000fe20000000f00 */
[----:B------:R-:W-:Y:S01]  /*f100*/  IMAD.MOV.U32 R0, RZ, RZ, 0x1f ;  /* 0x0000001fff007424 */ /* 0x000fe200078e00ff */
[----:B------:R-:W-:-:S04]  /*f110*/  LEA.HI R5, R5, R67, RZ, 0x7 ;  /* 0x0000004305057211 */ /* 0x000fc800078f38ff */
[----:B------:R-:W-:Y:S02]  /*f120*/  SHF.R.S32.HI R5, RZ, 0x7, R5 ;  /* 0x00000007ff057819 */ /* 0x000fe40000011405 */
[----:B------:R-:W-:Y:S05]  /*f130*/  CALL.REL.NOINC `($__internal_1_$__cuda_sm70_shflsync_idx_p) ;  /* 0x00001f7000007944 */ /* 0x000fea0003c00000 */
.L_x_486:
[----:B-1----:R-:W2:Y:S04]  /*f140*/  LDL R2, [R1+0xac] ;  /* 0x0000ac0001027983 */ /* 0x002ea80000100800 */
[----:B------:R-:W3:Y:S04]  /*f150*/  LDL R13, [R1+0xe8] ;  /* 0x0000e800010d7983 */ /* 0x000ee80000100800 */
[----:B------:R-:W4:Y:S04]  /*f160*/  LDL.LU R11, [R1+0xa4] ;  /* 0x0000a400010b7983 */ /* 0x000f280000300800 */
[----:B------:R-:W2:Y:S04]  /*f170*/  LDL.LU R12, [R1+0xa8] ;  /* 0x0000a800010c7983 */ /* 0x000ea80000300800 */
[----:B------:R-:W2:Y:S01]  /*f180*/  LDL.LU R17, [R1+0xa0] ;  /* 0x0000a00001117983 */ /* 0x000ea20000300800 */
[----:B------:R-:W-:-:S03]  /*f190*/  IMAD.MOV.U32 R0, RZ, RZ, 0x1 ;  /* 0x00000001ff007424 */ /* 0x000fc600078e00ff */
[----:B------:R-:W3:Y:S02]  /*f1a0*/  LDL R14, [R1+0xf0] ;  /* 0x0000f000010e7983 */ /* 0x000ee40000100800 */
[----:B------:R-:W-:Y:S02]  /*f1b0*/  ISETP.NE.AND P0, PT, R0, c[0x0][0x4e8], PT ;  /* 0x00013a0000007a0c */ /* 0x000fe40003f05270 */
[----:B------:R-:W1:Y:S04]  /*f1c0*/  S2R R16, SR_TID.X ;  /* 0x0000000000107919 */ /* 0x000e680000002100 */
[----:B------:R2:W5:Y:S04]  /*f1d0*/  LDL.64 R86, [R1+0x90] ;  /* 0x0000900001567983 */ /* 0x0005680000100a00 */
[----:B------:R2:W5:Y:S04]  /*f1e0*/  LDL R85, [R1+0xbc] ;  /* 0x0000bc0001557983 */ /* 0x0005680000100800 */
[----:B------:R2:W5:Y:S04]  /*f1f0*/  LDL R84, [R1+0x9c] ;  /* 0x00009c0001547983 */ /* 0x0005680000100800 */
[----:B------:R2:W5:Y:S04]  /*f200*/  LDL R82, [R1+0xb8] ;  /* 0x0000b80001527983 */ /* 0x0005680000100800 */
[----:B------:R2:W5:Y:S01]  /*f210*/  LDL R80, [R1+0x98] ;  /* 0x0000980001507983 */ /* 0x0005620000100800 */
[----:B-1----:R-:W-:-:S04]  /*f220*/  SHF.R.S32.HI R15, RZ, 0x1f, R16 ;  /* 0x0000001fff0f7819 */ /* 0x002fc80000011410 */
[----:B------:R-:W-:-:S04]  /*f230*/  LEA.HI R15, R15, R16, RZ, 0x5 ;  /* 0x000000100f0f7211 */ /* 0x000fc800078f28ff */
[----:B------:R-:W-:-:S04]  /*f240*/  LOP3.LUT R15, R15, 0xffffffe0, RZ, 0xc0, !PT ;  /* 0xffffffe00f0f7812 */ /* 0x000fc800078ec0ff */
[----:B------:R-:W-:Y:S02]  /*f250*/  IADD3 R15, -R15, R16, RZ ;  /* 0x000000100f0f7210 */ /* 0x000fe40007ffe1ff */
[----:B----4-:R-:W-:-:S05]  /*f260*/  SHF.R.S32.HI R5, RZ, 0x1f, R11 ;  /* 0x0000001fff057819 */ /* 0x010fca000001140b */
[----:B------:R-:W-:Y:S01]  /*f270*/  IMAD R6, R5, c[0x0][0x490], RZ ;  /* 0x0001240005067a24 */ /* 0x000fe200078e02ff */
[----:B--2---:R-:W-:Y:S01]  /*f280*/  IADD3 R4, R2, R17, RZ ;  /* 0x0000001102047210 */ /* 0x004fe20007ffe0ff */
[----:B------:R-:W-:-:S04]  /*f290*/  IMAD.WIDE.U32 R2, R11, c[0x0][0x490], RZ ;  /* 0x000124000b027a25 */ /* 0x000fc800078e00ff */
[----:B------:R-:W-:-:S04]  /*f2a0*/  @P0 IMAD.HI.U32 R7, R4, c[0x0][0x4ec], RZ ;  /* 0x00013b0004070a27 */ /* 0x000fc800078e00ff */
[----:B------:R-:W-:Y:S02]  /*f2b0*/  IMAD R6, R11, c[0x0][0x494], R6 ;  /* 0x000125000b067a24 */ /* 0x000fe400078e0206 */
[----:B------:R-:W-:Y:S01]  /*f2c0*/  IMAD.MOV.U32 R0, RZ, RZ, R4 ;  /* 0x000000ffff007224 */ /* 0x000fe200078e0004 */
[----:B------:R-:W-:Y:S02]  /*f2d0*/  @P0 SHF.R.U32.HI R0, RZ, c[0x0][0x4f0], R7 ;  /* 0x00013c00ff000a19 */ /* 0x000fe40000011607 */
[----:B------:R-:W-:-:S03]  /*f2e0*/  IADD3 R3, R3, R6, RZ ;  /* 0x0000000603037210 */ /* 0x000fc60007ffe0ff */
[----:B------:R-:W-:Y:S02]  /*f2f0*/  IMAD.MOV R8, RZ, RZ, -R0 ;  /* 0x000000ffff087224 */ /* 0x000fe400078e0a00 */
[----:B------:R-:W-:-:S04]  /*f300*/  IMAD.WIDE.U32 R6, R12, c[0x0][0x498], R2 ;  /* 0x000126000c067a25 */ /* 0x000fc800078e0002 */
[----:B------:R-:W-:Y:S01]  /*f310*/  IMAD R2, R8, c[0x0][0x4e8], R4 ;  /* 0x00013a0008027a24 */ /* 0x000fe200078e0204 */
[----:B------:R-:W-:Y:S02]  /*f320*/  IADD3 R4, P1, R0, R6, RZ ;  /* 0x0000000600047210 */ /* 0x000fe40007f3e0ff */
[----:B---3--:R-:W-:Y:S02]  /*f330*/  IADD3 R6, R13, R17, RZ ;  /* 0x000000110d067210 */ /* 0x008fe40007ffe0ff */
[----:B------:R-:W2:Y:S01]  /*f340*/  LDL R13, [R1+0x58] ;  /* 0x00005800010d7983 */ /* 0x000ea20000100800 */
[----:B------:R-:W-:-:S05]  /*f350*/  SHF.R.S32.HI R10, RZ, 0x1f, R12 ;  /* 0x0000001fff0a7819 */ /* 0x000fca000001140c */
[----:B------:R-:W-:Y:S01]  /*f360*/  IMAD R9, R10, c[0x0][0x498], RZ ;  /* 0x000126000a097a24 */ /* 0x000fe200078e02ff */
[----:B------:R-:W-:-:S03]  /*f370*/  SHF.R.S32.HI R8, RZ, 0x1f, R0 ;  /* 0x0000001fff087819 */ /* 0x000fc60000011400 */
[----:B------:R-:W-:Y:S01]  /*f380*/  IMAD R3, R12, c[0x0][0x49c], R9 ;  /* 0x000127000c037a24 */ /* 0x000fe200078e0209 */
[----:B------:R-:W-:Y:S01]  /*f390*/  SHF.R.S32.HI R9, RZ, 0x1f, R2 ;  /* 0x0000001fff097819 */ /* 0x000fe20000011402 */
[----:B------:R-:W-:-:S03]  /*f3a0*/  IMAD R0, R5, c[0x0][0x3e8], RZ ;  /* 0x0000fa0005007a24 */ /* 0x000fc600078e02ff */
[----:B------:R-:W-:Y:S01]  /*f3b0*/  IADD3.X R5, R8, R7, R3, P1, !PT ;  /* 0x0000000708057210 */ /* 0x000fe20000ffe403 */
[----:B------:R-:W-:Y:S02]  /*f3c0*/  IMAD R3, R9, c[0x0][0x488], RZ ;  /* 0x0001220009037a24 */ /* 0x000fe400078e02ff */
[C---:B------:R-:W-:Y:S02]  /*f3d0*/  IMAD R7, R11.reuse, c[0x0][0x3ec], R0 ;  /* 0x0000fb000b077a24 */ /* 0x040fe400078e0200 */
[----:B------:R-:W-:-:S04]  /*f3e0*/  IMAD.WIDE.U32 R8, R11, c[0x0][0x3e8], RZ ;  /* 0x0000fa000b087a25 */ /* 0x000fc800078e00ff */
[C---:B------:R-:W-:Y:S02]  /*f3f0*/  IMAD R11, R2.reuse, c[0x0][0x48c], R3 ;  /* 0x00012300020b7a24 */ /* 0x040fe400078e0203 */
[----:B------:R-:W-:-:S04]  /*f400*/  IMAD.WIDE.U32 R4, R2, c[0x0][0x488], R4 ;  /* 0x0001220002047a25 */ /* 0x000fc800078e0004 */
[----:B------:R-:W-:Y:S01]  /*f410*/  @P0 IMAD.HI.U32 R2, R6, c[0x0][0x4ec], RZ ;  /* 0x00013b0006020a27 */ /* 0x000fe200078e00ff */
[----:B------:R-:W-:-:S03]  /*f420*/  IADD3 R3, R9, R7, RZ ;  /* 0x0000000709037210 */ /* 0x000fc60007ffe0ff */
[----:B------:R-:W-:Y:S01]  /*f430*/  IMAD.MOV.U32 R0, RZ, RZ, R6 ;  /* 0x000000ffff007224 */ /* 0x000fe200078e0006 */
[----:B------:R-:W-:Y:S01]  /*f440*/  @P0 SHF.R.U32.HI R0, RZ, c[0x0][0x4f0], R2 ;  /* 0x00013c00ff000a19 */ /* 0x000fe20000011602 */
[----:B------:R-:W-:Y:S01]  /*f450*/  IMAD.IADD R5, R5, 0x1, R11 ;  /* 0x0000000105057824 */ /* 0x000fe200078e020b */
[----:B------:R-:W-:Y:S01]  /*f460*/  LEA R9, P0, R4, c[0x0][0x450], 0x2 ;  /* 0x0001140004097a11 */ /* 0x000fe200078010ff */
[----:B------:R-:W-:Y:S01]  /*f470*/  IMAD R10, R10, c[0x0][0x3f0], RZ ;  /* 0x0000fc000a0a7a24 */ /* 0x000fe200078e02ff */
[----:B------:R-:W-:Y:S02]  /*f480*/  MOV R2, R8 ;  /* 0x0000000800027202 */ /* 0x000fe40000000f00 */
[----:B------:R-:W-:Y:S01]  /*f490*/  LEA.HI.X R4, R4, c[0x0][0x454], R5, 0x2, P0 ;  /* 0x0001150004047a11 */ /* 0x000fe200000f1405 */
[C---:B------:R-:W-:Y:S02]  /*f4a0*/  IMAD R5, R12.reuse, c[0x0][0x3f4], R10 ;  /* 0x0000fd000c057a24 */ /* 0x040fe400078e020a */
[----:B------:R-:W-:Y:S01]  /*f4b0*/  IMAD.WIDE.U32 R2, R12, c[0x0][0x3f0], R2 ;  /* 0x0000fc000c027a25 */ /* 0x000fe200078e0002 */
[----:B------:R-:W-:-:S02]  /*f4c0*/  LOP3.LUT P0, RZ, R15, 0x3, RZ, 0xc0, !PT ;  /* 0x000000030fff7812 */ /* 0x000fc4000780c0ff */
[----:B------:R1:W5:Y:S01]  /*f4d0*/  LDL R15, [R1+0xb4] ;  /* 0x0000b400010f7983 */ /* 0x0003620000100800 */
[----:B------:R-:W-:Y:S01]  /*f4e0*/  IMAD.IADD R3, R3, 0x1, R5 ;  /* 0x0000000103037824 */ /* 0x000fe200078e0205 */
[----:B------:R-:W-:Y:S02]  /*f4f0*/  IADD3 R5, R14, R17, RZ ;  /* 0x000000110e057210 */ /* 0x000fe40007ffe0ff */
[----:B------:R1:W5:Y:S01]  /*f500*/  LDL R14, [R1+0x88] ;  /* 0x00008800010e7983 */ /* 0x0003620000100800 */
[----:B------:R-:W-:-:S03]  /*f510*/  ULDC UR5, c[0x0][0x4e8] ;  /* 0x00013a0000057ab9 */ /* 0x000fc60000000800 */
[----:B------:R-:W-:Y:S01]  /*f520*/  SHFL.IDX PT, R10, R9, RZ, 0x1c1f ;  /* 0x001c1fff090a7589 */ /* 0x000fe200000e0000 */
[----:B------:R-:W-:-:S03]  /*f530*/  ULDC UR4, c[0x0][0x388] ;  /* 0x0000e20000047ab9 */ /* 0x000fc60000000800 */
[----:B------:R-:W3:Y:S01]  /*f540*/  SHFL.IDX PT, R11, R4, RZ, 0x1c1f ;  /* 0x001c1fff040b7589 */ /* 0x000ee200000e0000 */
[----:B------:R-:W-:-:S03]  /*f550*/  IMAD.MOV R7, RZ, RZ, -R0 ;  /* 0x000000ffff077224 */ /* 0x000fc600078e0a00 */
[----:B------:R-:W-:Y:S04]  /*f560*/  SHFL.IDX PT, R8, R9, 0x1, 0x1c1f ;  /* 0x003c1f0009087f89 */ /* 0x000fe800000e0000 */
[----:B------:R4:W1:Y:S01]  /*f570*/  SHFL.IDX PT, R9, R4, 0x1, 0x1c1f ;  /* 0x003c1f0004097f89 */ /* 0x00086200000e0000 */
[----:B------:R-:W-:-:S03]  /*f580*/  UIMAD UR4, UR5, UR4, URZ ;  /* 0x00000004050472a4 */ /* 0x000fc6000f8e023f */
[----:B------:R-:W1:Y:S03]  /*f590*/  S2R R18, SR_TID.X ;  /* 0x0000000000127919 */ /* 0x000e660000002100 */
[----:B------:R-:W-:Y:S02]  /*f5a0*/  ISETP.GE.OR P1, PT, R5, UR4, P0 ;  /* 0x0000000405007c0c */ /* 0x000fe40008726670 */
[----:B------:R-:W-:Y:S01]  /*f5b0*/  SHF.R.S32.HI R12, RZ, 0x1f, R0 ;  /* 0x0000001fff0c7819 */ /* 0x000fe20000011400 */
[----:B----4-:R-:W-:Y:S01]  /*f5c0*/  IMAD R4, R7, c[0x0][0x4e8], R6 ;  /* 0x00013a0007047a24 */ /* 0x010fe200078e0206 */
[----:B------:R-:W-:-:S04]  /*f5d0*/  IADD3 R7, R5, 0x8, RZ ;  /* 0x0000000805077810 */ /* 0x000fc80007ffe0ff */
[----:B------:R-:W-:Y:S01]  /*f5e0*/  ISETP.GE.OR P0, PT, R7, UR4, P0 ;  /* 0x0000000407007c0c */ /* 0x000fe20008706670 */
[----:B------:R-:W-:-:S04]  /*f5f0*/  IMAD R6, R12, c[0x0][0x3e0], RZ ;  /* 0x0000f8000c067a24 */ /* 0x000fc800078e02ff */
[----:B---3--:R3:W-:Y:S01]  /*f600*/  @!P1 ST.E [R10.64], R174 ;  /* 0x000000ae0a009985 */ /* 0x0087e2000c101906 */
[----:B------:R-:W-:Y:S01]  /*f610*/  IMAD.WIDE.U32 R2, R0, c[0x0][0x3e0], R2 ;  /* 0x0000f80000027a25 */ /* 0x000fe200078e0002 */
[----:B-1----:R-:W-:-:S03]  /*f620*/  SHF.R.S32.HI R16, RZ, 0x1f, R18 ;  /* 0x0000001fff107819 */ /* 0x002fc60000011412 */
[----:B------:R-:W-:Y:S01]  /*f630*/  IMAD R5, R0, c[0x0][0x3e4], R6 ;  /* 0x0000f90000057a24 */ /* 0x000fe200078e0206 */
[----:B------:R-:W-:Y:S02]  /*f640*/  SHF.R.S32.HI R0, RZ, 0x1f, R4 ;  /* 0x0000001fff007819 */ /* 0x000fe40000011404 */
[----:B------:R3:W-:Y:S01]  /*f650*/  @!P0 ST.E [R8.64], R65 ;  /* 0x0000004108008985 */ /* 0x0007e2000c101906 */
[----:B------:R-:W-:Y:S01]  /*f660*/  IMAD.IADD R3, R3, 0x1, R5 ;  /* 0x0000000103037824 */ /* 0x000fe200078e0205 */
[----:B------:R-:W-:Y:S01]  /*f670*/  LEA.HI R16, R16, R18, RZ, 0x3 ;  /* 0x0000001210107211 */ /* 0x000fe200078f18ff */
[----:B------:R-:W-:Y:S02]  /*f680*/  IMAD R0, R0, c[0x0][0x3d8], RZ ;  /* 0x0000f60000007a24 */ /* 0x000fe400078e02ff */
[----:B------:R-:W-:Y:S01]  /*f690*/  IMAD.WIDE.U32 R2, R4, c[0x0][0x3d8], R2 ;  /* 0x0000f60004027a25 */ /* 0x000fe200078e0002 */
[----:B------:R-:W-:-:S03]  /*f6a0*/  SHF.R.S32.HI R16, RZ, 0x3, R16 ;  /* 0x00000003ff107819 */ /* 0x000fc60000011410 */
[----:B------:R-:W-:Y:S01]  /*f6b0*/  IMAD R0, R4, c[0x0][0x3dc], R0 ;  /* 0x0000f70004007a24 */ /* 0x000fe200078e0200 */
[----:B------:R-:W-:Y:S01]  /*f6c0*/  LEA R5, P0, R2, c[0x0][0x380], 0x1 ;  /* 0x0000e00002057a11 */ /* 0x000fe200078008ff */
[----:B------:R-:W-:-:S03]  /*f6d0*/  IMAD.IADD R4, R16, 0x1, R17 ;  /* 0x0000000110047824 */ /* 0x000fc600078e0211 */
[----:B------:R-:W-:-:S04]  /*f6e0*/  IADD3 R3, R3, R0, RZ ;  /* 0x0000000003037210 */ /* 0x000fc80007ffe0ff */
[----:B------:R-:W-:Y:S02]  /*f6f0*/  LEA.HI.X R3, R2, c[0x0][0x384], R3, 0x1, P0 ;  /* 0x0000e10002037a11 */ /* 0x000fe400000f0c03 */
[----:B------:R-:W-:Y:S01]  /*f700*/  ISETP.GE.AND P0, PT, R4, UR4, PT ;  /* 0x0000000404007c0c */ /* 0x000fe2000bf06270 */
[----:B------:R3:W1:Y:S01]  /*f710*/  SHFL.IDX PT, R0, R5, RZ, 0x181f ;  /* 0x00181fff05007589 */ /* 0x00066200000e0000 */
[----:B------:R-:W-:Y:S03]  /*f720*/  BSSY B0, `(.L_x_487) ;  /* 0x0000023000007945 */ /* 0x000fe60003800000 */
[----:B------:R3:W4:Y:S04]  /*f730*/  SHFL.IDX PT, R2, R3, RZ, 0x181f ;  /* 0x00181fff03027589 */ /* 0x00072800000e0000 */
[----:B--2---:R3:W2:Y:S04]  /*f740*/  LDS.128 R44, [R13+0x1080] ;  /* 0x001080000d2c7984 */ /* 0x0046a80000000c00 */
        /* <DEDUP_REMOVED lines=12> */
[----:B--2-4-:R-:W2:Y:S01]  /*f810*/  LDS.128 R28, [R13+0x80] ;  /* 0x000080000d1c7984 */ /* 0x014ea20000000c00 */
[----:B-----5:R-:W-:-:S02]  /*f820*/  ISETP.GE.AND P3, PT, R86, c[0x0][0x3c8], PT ;  /* 0x0000f20056007a0c */ /* 0x020fc40003f66270 */
[----:B------:R-:W-:Y:S01]  /*f830*/  ISETP.GE.AND P2, PT, R84, c[0x0][0x3c8], PT ;  /* 0x0000f20054007a0c */ /* 0x000fe20003f46270 */
[----:B------:R-:W4:Y:S01]  /*f840*/  LDS.128 R24, [R13+0x4080] ;  /* 0x004080000d187984 */ /* 0x000f220000000c00 */
[----:B------:R-:W-:Y:S02]  /*f850*/  ISETP.GE.AND P1, PT, R80, c[0x0][0x3c8], PT ;  /* 0x0000f20050007a0c */ /* 0x000fe40003f26270 */
[----:B------:R-:W-:Y:S01]  /*f860*/  ISETP.GE.AND P0, PT, R14, c[0x0][0x3c8], PT ;  /* 0x0000f2000e007a0c */ /* 0x000fe20003f06270 */
[----:B------:R-:W3:Y:S04]  /*f870*/  LDS.128 R20, [R13+0x8080] ;  /* 0x008080000d147984 */ /* 0x000ee80000000c00 */
[----:B------:R1:W3:Y:S02]  /*f880*/  LDS.128 R16, [R13+0xc080] ;  /* 0x00c080000d107984 */ /* 0x0002e40000000c00 */
[----:B-1----:R-:W-:-:S02]  /*f890*/  @!P3 LEA R12, P4, R86, R0, 0x1 ;  /* 0x00000000560cb211 */ /* 0x002fc400078808ff */
[-C--:B---3--:R-:W-:Y:S02]  /*f8a0*/  @!P2 LEA R10, P6, R84, R0.reuse, 0x1 ;  /* 0x00000000540aa211 */ /* 0x088fe400078c08ff */
[----:B------:R-:W-:Y:S02]  /*f8b0*/  @!P1 LEA R8, P5, R80, R0, 0x1 ;  /* 0x0000000050089211 */ /* 0x000fe400078a08ff */
[-C--:B------:R-:W-:Y:S02]  /*f8c0*/  @!P2 LEA.HI.X R11, R84, R2.reuse, R85, 0x1, P6 ;  /* 0x00000002540ba211 */ /* 0x080fe400030f0c55 */
[-C--:B------:R-:W-:Y:S02]  /*f8d0*/  @!P1 LEA.HI.X R9, R80, R2.reuse, R82, 0x1, P5 ;  /* 0x0000000250099211 */ /* 0x080fe400028f0c52 */
[----:B------:R-:W-:Y:S02]  /*f8e0*/  @!P3 LEA.HI.X R13, R86, R2, R87, 0x1, P4 ;  /* 0x00000002560db211 */ /* 0x000fe400020f0c57 */
[----:B------:R-:W-:-:S03]  /*f8f0*/  @!P0 LEA R6, P4, R14, R0, 0x1 ;  /* 0x000000000e068211 */ /* 0x000fc600078808ff */
[----:B--2---:R1:W-:Y:S01]  /*f900*/  @!P3 ST.E.128 [R12.64], R28 ;  /* 0x0000001c0c00b985 */ /* 0x0043e2000c101d06 */
[----:B------:R-:W-:-:S03]  /*f910*/  @!P0 LEA.HI.X R7, R14, R2, R15, 0x1, P4 ;  /* 0x000000020e078211 */ /* 0x000fc600020f0c0f */
[----:B----4-:R1:W-:Y:S04]  /*f920*/  @!P2 ST.E.128 [R10.64], R24 ;  /* 0x000000180a00a985 */ /* 0x0103e8000c101d06 */
[----:B------:R1:W-:Y:S04]  /*f930*/  @!P1 ST.E.128 [R8.64], R20 ;  /* 0x0000001408009985 */ /* 0x0003e8000c101d06 */
[----:B------:R1:W-:Y:S02]  /*f940*/  @!P0 ST.E.128 [R6.64], R16 ;  /* 0x0000001006008985 */ /* 0x0003e4000c101d06 */
.L_x_488:
[----:B--2-4-:R-:W-:Y:S05]  /*f950*/  BSYNC B0 ;  /* 0x0000000000007941 */ /* 0x014fea0003800000 */
.L_x_487:
[----:B-1----:R-:W-:Y:S01]  /*f960*/  IADD3 R6, R4, 0x20, RZ ;  /* 0x0000002004067810 */ /* 0x002fe20007ffe0ff */
[----:B------:R1:W2:Y:S01]  /*f970*/  SHFL.IDX PT, R2, R3, 0x1, 0x181f ;  /* 0x00381f0003027f89 */ /* 0x0002a200000e0000 */
[----:B------:R-:W-:Y:S02]  /*f980*/  BSSY B0, `(.L_x_489) ;  /* 0x0000014000007945 */ /* 0x000fe40003800000 */
[----:B------:R-:W-:Y:S01]  /*f990*/  ISETP.GE.AND P0, PT, R6, UR4, PT ;  /* 0x0000000406007c0c */ /* 0x000fe2000bf06270 */
[----:B------:R1:W4:-:S12]  /*f9a0*/  SHFL.IDX PT, R0, R5, 0x1, 0x181f ;  /* 0x00381f0005007f89 */ /* 0x00031800000e0000 */
[----:B------:R-:W-:Y:S05]  /*f9b0*/  @P0 BRA `(.L_x_490) ;  /* 0x0000010000000947 */ /* 0x000fea0003800000 */
[----:B-----5:R-:W-:Y:S02]  /*f9c0*/  ISETP.GE.AND P3, PT, R86, c[0x0][0x3c8], PT ;  /* 0x0000f20056007a0c */ /* 0x020fe40003f66270 */
[----:B------:R-:W-:Y:S02]  /*f9d0*/  ISETP.GE.AND P2, PT, R84, c[0x0][0x3c8], PT ;  /* 0x0000f20054007a0c */ /* 0x000fe40003f46270 */
[----:B------:R-:W-:Y:S02]  /*f9e0*/  ISETP.GE.AND P1, PT, R80, c[0x0][0x3c8], PT ;  /* 0x0000f20050007a0c */ /* 0x000fe40003f26270 */
[----:B------:R-:W-:-:S07]  /*f9f0*/  ISETP.GE.AND P0, PT, R14, c[0x0][0x3c8], PT ;  /* 0x0000f2000e007a0c */ /* 0x000fce0003f06270 */
[-C--:B----4-:R-:W-:Y:S02]  /*fa00*/  @!P3 LEA R12, P4, R86, R0.reuse, 0x1 ;  /* 0x00000000560cb211 */ /* 0x090fe400078808ff */
[----:B---3--:R-:W-:Y:S02]  /*fa10*/  @!P2 LEA R10, P6, R84, R0, 0x1 ;  /* 0x00000000540aa211 */ /* 0x008fe400078c08ff */
[----:B--2---:R-:W-:Y:S02]  /*fa20*/  @!P3 LEA.HI.X R13, R86, R2, R87, 0x1, P4 ;  /* 0x00000002560db211 */ /* 0x004fe400020f0c57 */
[-C--:B------:R-:W-:Y:S02]  /*fa30*/  @!P1 LEA R8, P5, R80, R0.reuse, 0x1 ;  /* 0x0000000050089211 */ /* 0x080fe400078a08ff */
[----:B------:R-:W-:Y:S01]  /*fa40*/  @!P0 LEA R6, P4, R14, R0, 0x1 ;  /* 0x000000000e068211 */ /* 0x000fe200078808ff */
[----:B------:R2:W-:Y:S01]  /*fa50*/  @!P3 ST.E.128 [R12.64], R44 ;  /* 0x0000002c0c00b985 */ /* 0x0005e2000c101d06 */
[----:B------:R-:W-:-:S02]  /*fa60*/  @!P2 LEA.HI.X R11, R84, R2, R85, 0x1, P6 ;  /* 0x00000002540ba211 */ /* 0x000fc400030f0c55 */
[-C--:B------:R-:W-:Y:S02]  /*fa70*/  @!P1 LEA.HI.X R9, R80, R2.reuse, R82, 0x1, P5 ;  /* 0x0000000250099211 */ /* 0x080fe400028f0c52 */
[----:B------:R-:W-:Y:S01]  /*fa80*/  @!P0 LEA.HI.X R7, R14, R2, R15, 0x1, P4 ;  /* 0x000000020e078211 */ /* 0x000fe200020f0c0f */
[----:B------:R2:W-:Y:S04]  /*fa90*/  @!P2 ST.E.128 [R10.64], R40 ;  /* 0x000000280a00a985 */ /* 0x0005e8000c101d06 */
[----:B------:R2:W-:Y:S04]  /*faa0*/  @!P1 ST.E.128 [R8.64], R36 ;  /* 0x0000002408009985 */ /* 0x0005e8000c101d06 */
[----:B------:R2:W-:Y:S02]  /*fab0*/  @!P0 ST.E.128 [R6.64], R32 ;  /* 0x0000002006008985 */ /* 0x0005e4000c101d06 */
.L_x_490:
[----:B------:R-:W-:Y:S05]  /*fac0*/  BSYNC B0 ;  /* 0x0000000000007941 */ /* 0x000fea0003800000 */
.L_x_489:
[----:B--2---:R-:W-:Y:S01]  /*fad0*/  IADD3 R6, R4, 0x40, RZ ;  /* 0x0000004004067810 */ /* 0x004fe20007ffe0ff */
[----:B------:R2:W1:Y:S01]  /*fae0*/  SHFL.IDX PT, R2, R3, 0x2, 0x181f ;  /* 0x00581f0003027f89 */ /* 0x00046200000e0000 */
[----:B------:R-:W-:Y:S02]  /*faf0*/  BSSY B0, `(.L_x_491) ;  /* 0x0000014000007945 */ /* 0x000fe40003800000 */
[----:B------:R-:W-:Y:S01]  /*fb00*/  ISETP.GE.AND P0, PT, R6, UR4, PT ;  /* 0x0000000406007c0c */ /* 0x000fe2000bf06270 */
[----:B----4-:R2:W4:-:S12]  /*fb10*/  SHFL.IDX PT, R0, R5, 0x2, 0x181f ;  /* 0x00581f0005007f89 */ /* 0x01051800000e0000 */
[----:B------:R-:W-:Y:S05]  /*fb20*/  @P0 BRA `(.L_x_492) ;  /* 0x0000010000000947 */ /* 0x000fea0003800000 */
[----:B-----5:R-:W-:Y:S02]  /*fb30*/  ISETP.GE.AND P3, PT, R86, c[0x0][0x3c8], PT ;  /* 0x0000f20056007a0c */ /* 0x020fe40003f66270 */
[----:B------:R-:W-:Y:S02]  /*fb40*/  ISETP.GE.AND P2, PT, R84, c[0x0][0x3c8], PT ;  /* 0x0000f20054007a0c */ /* 0x000fe40003f46270 */
[----:B------:R-:W-:Y:S02]  /*fb50*/  ISETP.GE.AND P1, PT, R80, c[0x0][0x3c8], PT ;  /* 0x0000f20050007a0c */ /* 0x000fe40003f26270 */
[----:B------:R-:W-:-:S07]  /*fb60*/  ISETP.GE.AND P0, PT, R14, c[0x0][0x3c8], PT ;  /* 0x0000f2000e007a0c */ /* 0x000fce0003f06270 */
[-C--:B----4-:R-:W-:Y:S02]  /*fb70*/  @!P3 LEA R12, P4, R86, R0.reuse, 0x1 ;  /* 0x00000000560cb211 */ /* 0x090fe400078808ff */
[----:B---3--:R-:W-:Y:S02]  /*fb80*/  @!P2 LEA R10, P6, R84, R0, 0x1 ;  /* 0x00000000540aa211 */ /* 0x008fe400078c08ff */
[----:B-1----:R-:W-:Y:S02]  /*fb90*/  @!P3 LEA.HI.X R13, R86, R2, R87, 0x1, P4 ;  /* 0x00000002560db211 */ /* 0x002fe400020f0c57 */
        /* <DEDUP_REMOVED lines=9> */
.L_x_492:
[----:B------:R-:W-:Y:S05]  /*fc30*/  BSYNC B0 ;  /* 0x0000000000007941 */ /* 0x000fea0003800000 */
.L_x_491:
[----:B-1----:R1:W2:Y:S04]  /*fc40*/  SHFL.IDX PT, R2, R3, 0x3, 0x181f ;  /* 0x00781f0003027f89 */ /* 0x0022a800000e0000 */
[----:B----4-:R4:W3:Y:S02]  /*fc50*/  SHFL.IDX PT, R0, R5, 0x3, 0x181f ;  /* 0x00781f0005007f89 */ /* 0x0108e400000e0000 */
[----:B-123--:R-:W-:-:S04]  /*fc60*/  IADD3 R3, R4, 0x60, RZ ;  /* 0x0000006004037810 */ /* 0x00efc80007ffe0ff */
[----:B------:R-:W-:-:S13]  /*fc70*/  ISETP.GE.AND P0, PT, R3, UR4, PT ;  /* 0x0000000403007c0c */ /* 0x000fda000bf06270 */
[----:B------:R-:W-:Y:S05]  /*fc80*/  @P0 BRA `(.L_x_493) ;  /* 0x00000d9000000947 */ /* 0x000fea0003800000 */
[----:B----45:R-:W-:Y:S02]  /*fc90*/  ISETP.GE.AND P2, PT, R86, c[0x0][0x3c8], PT ;  /* 0x0000f20056007a0c */ /* 0x030fe40003f46270 */
[----:B------:R-:W-:Y:S02]  /*fca0*/  ISETP.GE.AND P1, PT, R84, c[0x0][0x3c8], PT ;  /* 0x0000f20054007a0c */ /* 0x000fe40003f26270 */
[----:B------:R-:W-:-:S09]  /*fcb0*/  ISETP.GE.AND P0, PT, R80, c[0x0][0x3c8], PT ;  /* 0x0000f20050007a0c */ /* 0x000fd20003f06270 */
[-C--:B------:R-:W-:Y:S02]  /*fcc0*/  @!P2 LEA R8, P5, R86, R0.reuse, 0x1 ;  /* 0x000000005608a211 */ /* 0x080fe400078a08ff */
[-C--:B------:R-:W-:Y:S02]  /*fcd0*/  @!P1 LEA R6, P4, R84, R0.reuse, 0x1 ;  /* 0x0000000054069211 */ /* 0x080fe400078808ff */
[----:B------:R-:W-:Y:S02]  /*fce0*/  @!P0 LEA R4, P3, R80, R0, 0x1 ;  /* 0x0000000050048211 */ /* 0x000fe400078608ff */
[-C--:B------:R-:W-:Y:S02]  /*fcf0*/  @!P2 LEA.HI.X R9, R86, R2.reuse, R87, 0x1, P5 ;  /* 0x000000025609a211 */ /* 0x080fe400028f0c57 */
[-C--:B------:R-:W-:Y:S02]  /*fd00*/  @!P1 LEA.HI.X R7, R84, R2.reuse, R85, 0x1, P4 ;  /* 0x0000000254079211 */ /* 0x080fe400020f0c55 */
[----:B------:R-:W-:Y:S01]  /*fd10*/  @!P0 LEA.HI.X R5, R80, R2, R82, 0x1, P3 ;  /* 0x0000000250058211 */ /* 0x000fe200018f0c52 */
[----:B------:R1:W-:Y:S04]  /*fd20*/  @!P2 ST.E.128 [R8.64], R72 ;  /* 0x000000480800a985 */ /* 0x0003e8000c101d06 */
[----:B------:R1:W-:Y:S04]  /*fd30*/  @!P1 ST.E.128 [R6.64], R68 ;  /* 0x0000004406009985 */ /* 0x0003e8000c101d06 */
[----:B------:R1:W-:Y:S01]  /*fd40*/  @!P0 ST.E.128 [R4.64], R64 ;  /* 0x0000004004008985 */ /* 0x0003e2000c101d06 */
[----:B------:R-:W-:-:S13]  /*fd50*/  ISETP.GE.AND P0, PT, R14, c[0x0][0x3c8], PT ;  /* 0x0000f2000e007a0c */ /* 0x000fda0003f06270 */
[----:B------:R-:W-:Y:S05]  /*fd60*/  @P0 BRA `(.L_x_493) ;  /* 0x00000cb000000947 */ /* 0x000fea0003800000 */
[----:B-1----:R-:W-:-:S04]  /*fd70*/  LEA R4, P0, R14, R0, 0x1 ;  /* 0x000000000e047211 */ /* 0x002fc800078008ff */
[----:B------:R-:W-:-:S05]  /*fd80*/  LEA.HI.X R5, R14, R2, R15, 0x1, P0 ;  /* 0x000000020e057211 */ /* 0x000fca00000f0c0f */
[----:B------:R1:W-:Y:S01]  /*fd90*/  ST.E.128 [R4.64], R76 ;  /* 0x0000004c04007985 */ /* 0x0003e2000c101d06 */
[----:B------:R-:W-:Y:S05]  /*fda0*/  BRA `(.L_x_493) ;  /* 0x00000c7000007947 */ /* 0x000fea0003800000 */
.L_x_485:
[----:B------:R-:W3:Y:S04]  /*fdb0*/  LDL R0, [R1+0xa0] ;  /* 0x0000a00001007983 */ /* 0x000ee80000100800 */
[----:B------:R-:W4:Y:S04]  /*fdc0*/  LDL R14, [R1+0xa4] ;  /* 0x0000a400010e7983 */ /* 0x000f280000100800 */
[----:B------:R-:W5:Y:S01]  /*fdd0*/  LDL R13, [R1+0xa8] ;  /* 0x0000a800010d7983 */ /* 0x000f620000100800 */
[----:B------:R-:W-:Y:S03]  /*fde0*/  BSSY B0, `(.L_x_494) ;  /* 0x0000025000007945 */ /* 0x000fe60003800000 */
[----:B------:R-:W1:Y:S02]  /*fdf0*/  S2R R12, SR_TID.X ;  /* 0x00000000000c7919 */ /* 0x000e640000002100 */
[----:B-1----:R-:W-:Y:S01]  /*fe00*/  ISETP.GE.AND P0, PT, R12, 0x80, PT ;  /* 0x000000800c00780c */ /* 0x002fe20003f06270 */
[----:B---3--:R-:W-:Y:S01]  /*fe10*/  IMAD.MOV.U32 R11, RZ, RZ, R0 ;  /* 0x000000ffff0b7224 */ /* 0x008fe200078e0000 */
[----:B----4-:R-:W-:-:S02]  /*fe20*/  SHF.R.S32.HI R7, RZ, 0x1f, R14 ;  /* 0x0000001fff077819 */ /* 0x010fc4000001140e */
[----:B-----5:R-:W-:-:S09]  /*fe30*/  SHF.R.S32.HI R8, RZ, 0x1f, R13 ;  /* 0x0000001fff087819 */ /* 0x020fd2000001140d */
[----:B------:R-:W-:Y:S05]  /*fe40*/  @P0 BRA `(.L_x_495) ;  /* 0x000001e000000947 */ /* 0x000fea0003800000 */
[----:B------:R-:W-:Y:S02]  /*fe50*/  MOV R2, c[0x0][0x4e8] ;  /* 0x00013a0000027a02 */ /* 0x000fe40000000f00 */
[----:B------:R-:W-:-:S03]  /*fe60*/  IADD3 R6, R11, R12, RZ ;  /* 0x0000000c0b067210 */ /* 0x000fc60007ffe0ff */
[----:B------:R-:W-:-:S05]  /*fe70*/  IMAD R0, R2, c[0x0][0x388], RZ ;  /* 0x0000e20002007a24 */ /* 0x000fca00078e02ff */
[----:B------:R-:W-:-:S13]  /*fe80*/  ISETP.GE.AND P0, PT, R6, R0, PT ;  /* 0x000000000600720c */ /* 0x000fda0003f06270 */
[----:B------:R-:W-:Y:S05]  /*fe90*/  @P0 BRA `(.L_x_495) ;  /* 0x0000019000000947 */ /* 0x000fea0003800000 */
[----:B------:R-:W-:Y:S01]  /*fea0*/  ISETP.NE.AND P0, PT, R2, 0x1, PT ;  /* 0x000000010200780c */ /* 0x000fe20003f05270 */
[----:B------:R-:W-:Y:S01]  /*feb0*/  IMAD R4, R7, c[0x0][0x490], RZ ;  /* 0x0001240007047a24 */ /* 0x000fe200078e02ff */
[----:B------:R-:W-:Y:S01]  /*fec0*/  MOV R0, R6 ;  /* 0x0000000600007202 */ /* 0x000fe20000000f00 */
[----:B------:R-:W-:-:S04]  /*fed0*/  IMAD.WIDE.U32 R2, R14, c[0x0][0x490], RZ ;  /* 0x000124000e027a25 */ /* 0x000fc800078e00ff */
[----:B------:R-:W-:Y:S02]  /*fee0*/  IMAD R4, R14, c[0x0][0x494], R4 ;  /* 0x000125000e047a24 */ /* 0x000fe400078e0204 */
[----:B------:R-:W-:-:S03]  /*fef0*/  IMAD R10, R8, c[0x0][0x498], RZ ;  /* 0x00012600080a7a24 */ /* 0x000fc600078e02ff */
[----:B------:R-:W-:Y:S01]  /*ff00*/  IADD3 R3, R3, R4, RZ ;  /* 0x0000000403037210 */ /* 0x000fe20007ffe0ff */
[----:B------:R-:W-:-:S05]  /*ff10*/  @P0 IMAD.HI.U32 R5, R6, c[0x0][0x4ec], RZ ;  /* 0x00013b0006050a27 */ /* 0x000fca00078e00ff */
[----:B------:R-:W-:Y:S01]  /*ff20*/  @P0 SHF.R.U32.HI R0, RZ, c[0x0][0x4f0], R5 ;  /* 0x00013c00ff000a19 */ /* 0x000fe20000011605 */
[----:B------:R-:W-:-:S03]  /*ff30*/  IMAD.WIDE.U32 R4, R13, c[0x0][0x498], R2 ;  /* 0x000126000d047a25 */ /* 0x000fc600078e0002 */
[C---:B------:R-:W-:Y:S01]  /*ff40*/  IADD3 R9, -R0.reuse, RZ, RZ ;  /* 0x000000ff00097210 */ /* 0x040fe20007ffe1ff */
[----:B------:R-:W-:Y:S01]  /*ff50*/  IMAD R3, R13, c[0x0][0x49c], R10 ;  /* 0x000127000d037a24 */ /* 0x000fe200078e020a */
[----:B------:R-:W-:-:S03]  /*ff60*/  IADD3 R4, P0, R0, R4, RZ ;  /* 0x0000000400047210 */ /* 0x000fc60007f1e0ff */
[----:B------:R-:W-:Y:S01]  /*ff70*/  IMAD R2, R9, c[0x0][0x4e8], R6 ;  /* 0x00013a0009027a24 */ /* 0x000fe200078e0206 */
[----:B------:R-:W-:-:S04]  /*ff80*/  SHF.R.S32.HI R6, RZ, 0x1f, R0 ;  /* 0x0000001fff067819 */ /* 0x000fc80000011400 */
[----:B------:R-:W-:Y:S02]  /*ff90*/  SHF.R.S32.HI R0, RZ, 0x1f, R2 ;  /* 0x0000001fff007819 */ /* 0x000fe40000011402 */
[----:B------:R-:W-:-:S03]  /*ffa0*/  IADD3.X R5, R6, R5, R3, P0, !PT ;  /* 0x0000000506057210 */ /* 0x000fc600007fe403 */
[----:B------:R-:W-:-:S04]  /*ffb0*/  IMAD R0, R0, c[0x0][0x488], RZ ;  /* 0x0001220000007a24 */ /* 0x000fc800078e02ff */
[C---:B------:R-:W-:Y:S02]  /*ffc0*/  IMAD R0, R2.reuse, c[0x0][0x48c], R0 ;  /* 0x0001230002007a24 */ /* 0x040fe400078e0200 */
[----:B------:R-:W-:-:S05]  /*ffd0*/  IMAD.WIDE.U32 R2, R2, c[0x0][0x488], R4 ;  /* 0x0001220002027a25 */ /* 0x000fca00078e0004 */
[----:B------:R-:W-:Y:S02]  /*ffe0*/  IADD3 R0, R3, R0, RZ ;  /* 0x0000000003007210 */ /* 0x000fe40007ffe0ff */
[----:B------:R-:W-:-:S04]  /*fff0*/  LEA R4, P0, R2, c[0x0][0x450], 0x2 ;  /* 0x0001140002047a11 */ /* 0x000fc800078010ff */
[----:B------:R-:W-:Y:S02]  /*10000*/  LEA.HI.X R5, R2, c[0x0][0x454], R0, 0x2, P0 ;  /* 0x0001150002057a11 */ /* 0x000fe400000f1400 */
[----:B------:R-:W-:-:S05]  /*10010*/  MOV R0, 0xff800000 ;  /* 0xff80000000007802 */ /* 0x000fca0000000f00 */
[----:B------:R1:W-:Y:S02]  /*10020*/  STG.E [R4.64], R0 ;  /* 0x0000000004007986 */ /* 0x0003e4000c101906 */
.L_x_495:
[----:B------:R-:W-:Y:S05]  /*10030*/  BSYNC B0 ;  /* 0x0000000000007941 */ /* 0x000fea0003800000 */
.L_x_494:
[----:B------:R-:W3:Y:S01]  /*10040*/  LDL R2, [R1+0xe8] ;  /* 0x0000e80001027983 */ /* 0x000ee20000100800 */
[----:B-1----:R-:W-:Y:S01]  /*10050*/  MOV R0, c[0x0][0x4e8] ;  /* 0x00013a0000007a02 */ /* 0x002fe20000000f00 */
[----:B------:R-:W-:Y:S01]  /*10060*/  IMAD R7, R7, c[0x0][0x3e8], RZ ;  /* 0x0000fa0007077a24 */ /* 0x000fe200078e02ff */
[----:B------:R-:W-:Y:S01]  /*10070*/  SHF.R.S32.HI R9, RZ, 0x1f, R12 ;  /* 0x0000001fff097819 */ /* 0x000fe2000001140c */
[----:B------:R-:W-:Y:S01]  /*10080*/  IMAD R5, R8, c[0x0][0x3f0], RZ ;  /* 0x0000fc0008057a24 */ /* 0x000fe200078e02ff */
[----:B------:R-:W-:Y:S01]  /*10090*/  ISETP.NE.AND P0, PT, R0, 0x1, PT ;  /* 0x000000010000780c */ /* 0x000fe20003f05270 */
[----:B------:R-:W-:Y:S01]  /*100a0*/  IMAD R7, R14, c[0x0][0x3ec], R7 ;  /* 0x0000fb000e077a24 */ /* 0x000fe200078e0207 */
[----:B------:R-:W-:-:S04]  /*100b0*/  LEA.HI R9, R9, R12, RZ, 0x3 ;  /* 0x0000000c09097211 */ /* 0x000fc800078f18ff */
[----:B------:R-:W-:-:S04]  /*100c0*/  SHF.R.S32.HI R9, RZ, 0x3, R9 ;  /* 0x00000003ff097819 */ /* 0x000fc80000011409 */
[-C--:B------:R-:W-:Y:S02]  /*100d0*/  IADD3 R12, R9, R11.reuse, RZ ;  /* 0x0000000b090c7210 */ /* 0x080fe40007ffe0ff */
[----:B---3--:R-:W-:Y:S01]  /*100e0*/  IADD3 R4, R2, R11, RZ ;  /* 0x0000000b02047210 */ /* 0x008fe20007ffe0ff */
[----:B------:R-:W-:-:S03]  /*100f0*/  IMAD.WIDE.U32 R2, R14, c[0x0][0x3e8], RZ ;  /* 0x0000fa000e027a25 */ /* 0x000fc600078e00ff */
[----:B------:R-:W-:Y:S01]  /*10100*/  MOV R0, R4 ;  /* 0x0000000400007202 */ /* 0x000fe20000000f00 */
[----:B------:R-:W-:-:S04]  /*10110*/  @P0 IMAD.HI.U32 R6, R4, c[0x0][0x4ec], RZ ;  /* 0x00013b0004060a27 */ /* 0x000fc800078e00ff */
[----:B------:R-:W-:Y:S01]  /*10120*/  IMAD.IADD R3, R3, 0x1, R7 ;  /* 0x0000000103037824 */ /* 0x000fe200078e0207 */
[----:B------:R-:W-:Y:S01]  /*10130*/  @P0 SHF.R.U32.HI R0, RZ, c[0x0][0x4f0], R6 ;  /* 0x00013c00ff000a19 */ /* 0x000fe20000011606 */
[C---:B------:R-:W-:Y:S02]  /*10140*/  IMAD R7, R13.reuse, c[0x0][0x3f4], R5 ;  /* 0x0000fd000d077a24 */ /* 0x040fe400078e0205 */
[----:B------:R-:W-:Y:S01]  /*10150*/  IMAD.WIDE.U32 R2, R13, c[0x0][0x3f0], R2 ;  /* 0x0000fc000d027a25 */ /* 0x000fe200078e0002 */
[----:B------:R-:W-:Y:S02]  /*10160*/  SHF.R.S32.HI R6, RZ, 0x1f, R0 ;  /* 0x0000001fff067819 */ /* 0x000fe40000011400 */
[----:B------:R-:W-:Y:S02]  /*10170*/  IADD3 R5, -R0, RZ, RZ ;  /* 0x000000ff00057210 */ /* 0x000fe40007ffe1ff */
[----:B------:R-:W-:Y:S01]  /*10180*/  IADD3 R3, R3, R7, RZ ;  /* 0x0000000703037210 */ /* 0x000fe20007ffe0ff */
[----:B------:R-:W-:-:S02]  /*10190*/  IMAD R6, R6, c[0x0][0x3e0], RZ ;  /* 0x0000f80006067a24 */ /* 0x000fc400078e02ff */
[----:B------:R-:W-:Y:S02]  /*101a0*/  IMAD R4, R5, c[0x0][0x4e8], R4 ;  /* 0x00013a0005047a24 */ /* 0x000fe400078e0204 */
[C---:B------:R-:W-:Y:S02]  /*101b0*/  IMAD R5, R0.reuse, c[0x0][0x3e4], R6 ;  /* 0x0000f90000057a24 */ /* 0x040fe400078e0206 */
[----:B------:R-:W-:Y:S01]  /*101c0*/  IMAD.WIDE.U32 R2, R0, c[0x0][0x3e0], R2 ;  /* 0x0000f80000027a25 */ /* 0x000fe200078e0002 */
[----:B------:R-:W-:-:S03]  /*101d0*/  SHF.R.S32.HI R0, RZ, 0x1f, R4 ;  /* 0x0000001fff007819 */ /* 0x000fc60000011404 */
[----:B------:R-:W-:Y:S02]  /*101e0*/  IMAD.IADD R3, R3, 0x1, R5 ;  /* 0x0000000103037824 */ /* 0x000fe400078e0205 */
[----:B------:R-:W-:Y:S02]  /*101f0*/  IMAD R0, R0, c[0x0][0x3d8], RZ ;  /* 0x0000f60000007a24 */ /* 0x000fe400078e02ff */
[----:B------:R-:W-:-:S04]  /*10200*/  IMAD.WIDE.U32 R2, R4, c[0x0][0x3d8], R2 ;  /* 0x0000f60004027a25 */ /* 0x000fc800078e0002 */
[----:B------:R-:W-:Y:S01]  /*10210*/  IMAD R4, R4, c[0x0][0x3dc], R0 ;  /* 0x0000f70004047a24 */ /* 0x000fe200078e0200 */
[----:B------:R-:W-:-:S04]  /*10220*/  LEA R13, P0, R2, c[0x0][0x380], 0x1 ;  /* 0x0000e000020d7a11 */ /* 0x000fc800078008ff */
[----:B------:R-:W-:-:S04]  /*10230*/  IADD3 R3, R3, R4, RZ ;  /* 0x0000000403037210 */ /* 0x000fc80007ffe0ff */
[----:B------:R-:W-:Y:S01]  /*10240*/  LEA.HI.X R3, R2, c[0x0][0x384], R3, 0x1, P0 ;  /* 0x0000e10002037a11 */ /* 0x000fe200000f0c03 */
[----:B------:R-:W-:Y:S05]  /*10250*/  BRA.DIV ~URZ, `(.L_x_496) ;  /* 0x00000a927f007947 */ /* 0x000fea000b800000 */
[----:B------:R1:W3:Y:S02]  /*10260*/  SHFL.IDX PT, R2, R3, RZ, 0x181f ;  /* 0x00181fff03027589 */ /* 0x0002e400000e0000 */
.L_x_514:
[----:B------:R-:W-:Y:S05]  /*10270*/  BRA.DIV ~URZ, `(.L_x_497) ;  /* 0x00000ae27f007947 */ /* 0x000fea000b800000 */
[----:B------:R4:W1:Y:S02]  /*10280*/  SHFL.IDX PT, R0, R13, RZ, 0x181f ;  /* 0x00181fff0d007589 */ /* 0x00086400000e0000 */
.L_x_515:
[----:B------:R-:W-:Y:S01]  /*10290*/  MOV R14, c[0x0][0x4e8] ;  /* 0x00013a00000e7a02 */ /* 0x000fe20000000f00 */
[----:B------:R-:W-:Y:S04]  /*102a0*/  BSSY B0, `(.L_x_498) ;  /* 0x000001b000007945 */ /* 0x000fe80003800000 */
[----:B------:R-:W-:-:S05]  /*102b0*/  IMAD R14, R14, c[0x0][0x388], RZ ;  /* 0x0000e2000e0e7a24 */ /* 0x000fca00078e02ff */
[----:B------:R-:W-:-:S13]  /*102c0*/  ISETP.GE.AND P0, PT, R12, R14, PT ;  /* 0x0000000e0c00720c */ /* 0x000fda0003f06270 */
[----:B------:R-:W-:Y:S05]  /*102d0*/  @P0 BRA `(.L_x_499) ;  /* 0x0000017000000947 */ /* 0x000fea0003800000 */
[----:B------:R-:W5:Y:S04]  /*102e0*/  LDL.64 R6, [R1+0x90] ;  /* 0x0000900001067983 */ /* 0x000f680000100a00 */
[----:B--2---:R-:W2:Y:S04]  /*102f0*/  LDL R4, [R1+0x9c] ;  /* 0x00009c0001047983 */ /* 0x004ea80000100800 */
[----:B----4-:R-:W4:Y:S04]  /*10300*/  LDL R17, [R1+0x98] ;  /* 0x0000980001117983 */ /* 0x010f280000100800 */
[----:B---3--:R-:W3:Y:S04]  /*10310*/  LDL R15, [R1+0x88] ;  /* 0x00008800010f7983 */ /* 0x008ee80000100800 */
[----:B------:R-:W3:Y:S04]  /*10320*/  LDL R5, [R1+0xbc] ;  /* 0x0000bc0001057983 */ /* 0x000ee80000100800 */
[----:B------:R-:W3:Y:S04]  /*10330*/  LDL R18, [R1+0xb8] ;  /* 0x0000b80001127983 */ /* 0x000ee80000100800 */
[----:B------:R-:W3:Y:S01]  /*10340*/  LDL R16, [R1+0xb4] ;  /* 0x0000b40001107983 */ /* 0x000ee20000100800 */
[----:B-----5:R-:W-:-:S02]  /*10350*/  ISETP.GE.AND P3, PT, R6, c[0x0][0x3c8], PT ;  /* 0x0000f20006007a0c */ /* 0x020fc40003f66270 */
[----:B--2---:R-:W-:Y:S02]  /*10360*/  ISETP.GE.AND P2, PT, R4, c[0x0][0x3c8], PT ;  /* 0x0000f20004007a0c */ /* 0x004fe40003f46270 */
[----:B----4-:R-:W-:Y:S02]  /*10370*/  ISETP.GE.AND P1, PT, R17, c[0x0][0x3c8], PT ;  /* 0x0000f20011007a0c */ /* 0x010fe40003f26270 */
[----:B---3--:R-:W-:-:S07]  /*10380*/  ISETP.GE.AND P0, PT, R15, c[0x0][0x3c8], PT ;  /* 0x0000f2000f007a0c */ /* 0x008fce0003f06270 */
[-C--:B-1----:R-:W-:Y:S02]  /*10390*/  @!P3 LEA R10, P4, R6, R0.reuse, 0x1 ;  /* 0x00000000060ab211 */ /* 0x082fe400078808ff */
[----:B------:R-:W-:Y:S02]  /*103a0*/  @!P2 LEA R8, P6, R4, R0, 0x1 ;  /* 0x000000000408a211 */ /* 0x000fe400078c08ff */
[----:B------:R-:W-:Y:S02]  /*103b0*/  @!P3 LEA.HI.X R11, R6, R2, R7, 0x1, P4 ;  /* 0x00000002060bb211 */ /* 0x000fe400020f0c07 */
[----:B------:R-:W-:Y:S02]  /*103c0*/  @!P1 LEA R6, P5, R17, R0, 0x1 ;  /* 0x0000000011069211 */ /* 0x000fe400078a08ff */
[----:B------:R-:W-:Y:S02]  /*103d0*/  @!P2 LEA.HI.X R9, R4, R2, R5, 0x1, P6 ;  /* 0x000000020409a211 */ /* 0x000fe400030f0c05 */
[----:B------:R-:W-:-:S02]  /*103e0*/  @!P0 LEA R4, P4, R15, R0, 0x1 ;  /* 0x000000000f048211 */ /* 0x000fc400078808ff */
[-C--:B------:R-:W-:Y:S02]  /*103f0*/  @!P1 LEA.HI.X R7, R17, R2.reuse, R18, 0x1, P5 ;  /* 0x0000000211079211 */ /* 0x080fe400028f0c12 */
[----:B------:R-:W-:Y:S01]  /*10400*/  @!P0 LEA.HI.X R5, R15, R2, R16, 0x1, P4 ;  /* 0x000000020f058211 */ /* 0x000fe200020f0c10 */
[----:B------:R1:W-:Y:S04]  /*10410*/  @!P3 ST.E.128 [R10.64], RZ ;  /* 0x000000ff0a00b985 */ /* 0x0003e8000c101d06 */
[----:B------:R1:W-:Y:S04]  /*10420*/  @!P2 ST.E.128 [R8.64], RZ ;  /* 0x000000ff0800a985 */ /* 0x0003e8000c101d06 */
[----:B------:R1:W-:Y:S04]  /*10430*/  @!P1 ST.E.128 [R6.64], RZ ;  /* 0x000000ff06009985 */ /* 0x0003e8000c101d06 */
[----:B------:R1:W-:Y:S02]  /*10440*/  @!P0 ST.E.128 [R4.64], RZ ;  /* 0x000000ff04008985 */ /* 0x0003e4000c101d06 */
.L_x_499:
[----:B------:R-:W-:Y:S05]  /*10450*/  BSYNC B0 ;  /* 0x0000000000007941 */ /* 0x000fea0003800000 */
.L_x_498:
[----:B------:R-:W-:Y:S05]  /*10460*/  BRA.DIV ~URZ, `(.L_x_500) ;  /* 0x000009527f007947 */ /* 0x000fea000b800000 */
[----:B---3--:R3:W2:Y:S04]  /*10470*/  SHFL.IDX PT, R2, R3, 0x1, 0x181f ;  /* 0x00381f0003027f89 */ /* 0x0086a800000e0000 */
[----:B-1----:R3:W1:Y:S02]  /*10480*/  SHFL.IDX PT, R0, R13, 0x1, 0x181f ;  /* 0x00381f000d007f89 */ /* 0x00266400000e0000 */
.L_x_516:
[----:B------:R-:W-:Y:S01]  /*10490*/  IADD3 R4, R12, 0x20, RZ ;  /* 0x000000200c047810 */ /* 0x000fe20007ffe0ff */
[----:B------:R-:W-:Y:S03]  /*104a0*/  BSSY B0, `(.L_x_501) ;  /* 0x000001a000007945 */ /* 0x000fe60003800000 */
[----:B------:R-:W-:-:S13]  /*104b0*/  ISETP.GE.AND P0, PT, R4, R14, PT ;  /* 0x0000000e0400720c */ /* 0x000fda0003f06270 */
[----:B------:R-:W-:Y:S05]  /*104c0*/  @P0 BRA `(.L_x_502) ;  /* 0x0000017000000947 */ /* 0x000fea0003800000 */
[----:B------:R-:W5:Y:S04]  /*104d0*/  LDL.64 R6, [R1+0x90] ;  /* 0x0000900001067983 */ /* 0x000f680000100a00 */
[----:B---3--:R-:W3:Y:S04]  /*104e0*/  LDL R5, [R1+0x9c] ;  /* 0x00009c0001057983 */ /* 0x008ee80000100800 */
[----:B----4-:R-:W4:Y:S04]  /*104f0*/  LDL R17, [R1+0x98] ;  /* 0x0000980001117983 */ /* 0x010f280000100800 */
[----:B--2---:R-:W2:Y:S04]  /*10500*/  LDL R15, [R1+0x88] ;  /* 0x00008800010f7983 */ /* 0x004ea80000100800 */
[----:B------:R-:W2:Y:S04]  /*10510*/  LDL R19, [R1+0xbc] ;  /* 0x0000bc0001137983 */ /* 0x000ea80000100800 */
[----:B------:R-:W2:Y:S04]  /*10520*/  LDL R18, [R1+0xb8] ;  /* 0x0000b80001127983 */ /* 0x000ea80000100800 */
[----:B------:R-:W2:Y:S01]  /*10530*/  LDL R16, [R1+0xb4] ;  /* 0x0000b40001107983 */ /* 0x000ea20000100800 */
[----:B-----5:R-:W-:-:S02]  /*10540*/  ISETP.GE.AND P3, PT, R6, c[0x0][0x3c8], PT ;  /* 0x0000f20006007a0c */ /* 0x020fc40003f66270 */
[----:B---3--:R-:W-:Y:S02]  /*10550*/  ISETP.GE.AND P2, PT, R5, c[0x0][0x3c8], PT ;  /* 0x0000f20005007a0c */ /* 0x008fe40003f46270 */
[----:B----4-:R-:W-:Y:S02]  /*10560*/  ISETP.GE.AND P1, PT, R17, c[0x0][0x3c8], PT ;  /* 0x0000f20011007a0c */ /* 0x010fe40003f26270 */
[----:B--2---:R-:W-:-:S07]  /*10570*/  ISETP.GE.AND P0, PT, R15, c[0x0][0x3c8], PT ;  /* 0x0000f2000f007a0c */ /* 0x004fce0003f06270 */
[CC--:B-1----:R-:W-:Y:S02]  /*10580*/  @!P3 LEA R10, P4, R6.reuse, R0.reuse, 0x1 ;  /* 0x00000000060ab211 */ /* 0x0c2fe400078808ff */
        /* <DEDUP_REMOVED lines=11> */
.L_x_502:
[----:B------:R-:W-:Y:S05]  /*10640*/  BSYNC B0 ;  /* 0x0000000000007941 */ /* 0x000fea0003800000 */
.L_x_501:
[----:B------:R-:W-:Y:S05]  /*10650*/  BRA.DIV ~URZ, `(.L_x_503) ;  /* 0x000008227f007947 */ /* 0x000fea000b800000 */
[----:B--2---:R2:W3:Y:S02]  /*10660*/  SHFL.IDX PT, R2, R3, 0x2, 0x181f ;  /* 0x00581f0003027f89 */ /* 0x0044e400000e0000 */
.L_x_517:
[----:B------:R-:W-:Y:S05]  /*10670*/  BRA.DIV ~URZ, `(.L_x_504) ;  /* 0x000008727f007947 */ /* 0x000fea000b800000 */
[----:B-1----:R1:W2:Y:S02]  /*10680*/  SHFL.IDX PT, R0, R13, 0x2, 0x181f ;  /* 0x00581f000d007f89 */ /* 0x0022a400000e0000 */
.L_x_518:
[----:B------:R-:W-:Y:S01]  /*10690*/  IADD3 R4, R12, 0x40, RZ ;  /* 0x000000400c047810 */ /* 0x000fe20007ffe0ff */
[----:B------:R-:W-:Y:S03]  /*106a0*/  BSSY B0, `(.L_x_505) ;  /* 0x000001a000007945 */ /* 0x000fe60003800000 */
[----:B------:R-:W-:-:S13]  /*106b0*/  ISETP.GE.AND P0, PT, R4, R14, PT ;  /* 0x0000000e0400720c */ /* 0x000fda0003f06270 */
[----:B------:R-:W-:Y:S05]  /*106c0*/  @P0 BRA `(.L_x_506) ;  /* 0x0000017000000947 */ /* 0x000fea0003800000 */
[----:B------:R-:W5:Y:S04]  /*106d0*/  LDL.64 R6, [R1+0x90] ;  /* 0x0000900001067983 */ /* 0x000f680000100a00 */
[----:B----4-:R-:W4:Y:S04]  /*106e0*/  LDL R5, [R1+0x9c] ;  /* 0x00009c0001057983 */ /* 0x010f280000100800 */
[----:B---3--:R-:W3:Y:S04]  /*106f0*/  LDL R17, [R1+0x98] ;  /* 0x0000980001117983 */ /* 0x008ee80000100800 */
[----:B--2---:R-:W2:Y:S04]  /*10700*/  LDL R15, [R1+0x88] ;  /* 0x00008800010f7983 */ /* 0x004ea80000100800 */
[----:B------:R-:W2:Y:S04]  /*10710*/  LDL R19, [R1+0xbc] ;  /* 0x0000bc0001137983 */ /* 0x000ea80000100800 */
[----:B------:R-:W2:Y:S04]  /*10720*/  LDL R18, [R1+0xb8] ;  /* 0x0000b80001127983 */ /* 0x000ea80000100800 */
[----:B------:R-:W2:Y:S01]  /*10730*/  LDL R16, [R1+0xb4] ;  /* 0x0000b40001107983 */ /* 0x000ea20000100800 */
[----:B-----5:R-:W-:-:S02]  /*10740*/  ISETP.GE.AND P3, PT, R6, c[0x0][0x3c8], PT ;  /* 0x0000f20006007a0c */ /* 0x020fc40003f66270 */
[----:B----4-:R-:W-:Y:S02]  /*10750*/  ISETP.GE.AND P2, PT, R5, c[0x0][0x3c8], PT ;  /* 0x0000f20005007a0c */ /* 0x010fe40003f46270 */
[----:B---3--:R-:W-:Y:S02]  /*10760*/  ISETP.GE.AND P1, PT, R17, c[0x0][0x3c8], PT ;  /* 0x0000f20011007a0c */ /* 0x008fe40003f26270 */
[----:B--2---:R-:W-:-:S07]  /*10770*/  ISETP.GE.AND P0, PT, R15, c[0x0][0x3c8], PT ;  /* 0x0000f2000f007a0c */ /* 0x004fce0003f06270 */
[CC--:B------:R-:W-:Y:S02]  /*10780*/  @!P3 LEA R10, P4, R6.reuse, R0.reuse, 0x1 ;  /* 0x00000000060ab211 */ /* 0x0c0fe400078808ff */
        /* <DEDUP_REMOVED lines=11> */
.L_x_506:
[----:B------:R-:W-:Y:S05]  /*10840*/  BSYNC B0 ;  /* 0x0000000000007941 */ /* 0x000fea0003800000 */
.L_x_505:
[----:B------:R-:W-:Y:S05]  /*10850*/  BRA.DIV ~URZ, `(.L_x_507) ;  /* 0x000006f27f007947 */ /* 0x000fea000b800000 */
[----:B---3--:R3:W1:Y:S04]  /*10860*/  SHFL.IDX PT, R2, R3, 0x3, 0x181f ;  /* 0x00781f0003027f89 */ /* 0x00866800000e0000 */
[----:B--2---:R3:W2:Y:S02]  /*10870*/  SHFL.IDX PT, R0, R13, 0x3, 0x181f ;  /* 0x00781f000d007f89 */ /* 0x0046a400000e0000 */
.L_x_519:
[----:B------:R-:W-:-:S04]  /*10880*/  IADD3 R12, R12, 0x60, RZ ;  /* 0x000000600c0c7810 */ /* 0x000fc80007ffe0ff */
        /* <DEDUP_REMOVED lines=8> */
[----:B-1----:R-:W2:Y:S01]  /*10910*/  LDL R13, [R1+0xb4] ;  /* 0x0000b400010d7983 */ /* 0x002ea20000100800 */
[----:B-----5:R-:W-:-:S02]  /*10920*/  ISETP.GE.AND P3, PT, R6, c[0x0][0x3c8], PT ;  /* 0x0000f20006007a0c */ /* 0x020fc40003f66270 */
[----:B---3--:R-:W-:Y:S02]  /*10930*/  ISETP.GE.AND P2, PT, R4, c[0x0][0x3c8], PT ;  /* 0x0000f20004007a0c */ /* 0x008fe40003f46270 */
[----:B----4-:R-:W-:Y:S02]  /*10940*/  ISETP.GE.AND P1, PT, R15, c[0x0][0x3c8], PT ;  /* 0x0000f2000f007a0c */ /* 0x010fe40003f26270 */
[----:B--2---:R-:W-:-:S07]  /*10950*/  ISETP.GE.AND P0, PT, R3, c[0x0][0x3c8], PT ;  /* 0x0000f20003007a0c */ /* 0x004fce0003f06270 */
[-C--:B------:R-:W-:Y:S02]  /*10960*/  @!P3 LEA R10, P4, R6, R0.reuse, 0x1 ;  /* 0x00000000060ab211 */ /* 0x080fe400078808ff */
        /* <DEDUP_REMOVED lines=11> */
.L_x_493:
[----:B----4-:R-:W-:Y:S05]  /*10a20*/  BSYNC B1 ;  /* 0x0000000000017941 */ /* 0x010fea0003800000 */
.L_x_484:
[----:B--2---:R-:W2:Y:S02]  /*10a30*/  LDL R0, [R1+0xec] ;  /* 0x0000ec0001007983 */ /* 0x004ea40000100800 */
[----:B--2---:R-:W-:-:S13]  /*10a40*/  ISETP.NE.AND P0, PT, R0, RZ, PT ;  /* 0x000000ff0000720c */ /* 0x004fda0003f05270 */
[----:B------:R-:W-:Y:S01]  /*10a50*/  @P0 WARPSYNC 0xffffffff ;  /* 0xffffffff00000948 */ /* 0x000fe20003800000 */
[----:B------:R-:W-:Y:S06]  /*10a60*/  @P0 BAR.SYNC.DEFER_BLOCKING 0x5, 0x100 ;  /* 0x0144000000000b1d */ /* 0x000fec0000010000 */
[----:B------:R-:W2:Y:S04]  /*10a70*/  @P0 LDS R0, [0x18100] ;  /* 0x01810000ff000984 */ /* 0x000ea80000000800 */
[----:B--2---:R2:W-:Y:S04]  /*10a80*/  @P0 STL [R1+0xc0], R0 ;  /* 0x0000c00001000387 */ /* 0x0045e80000100800 */
[----:B------:R-:W-:Y:S06]  /*10a90*/  @P0 BAR.ARV 0x4, 0x100 ;  /* 0x0104000000000b1d */ /* 0x000fec0000002000 */
[----:B------:R-:W-:Y:S05]  /*10aa0*/  @P0 BRA `(.L_x_508) ;  /* 0x0000009000000947 */ /* 0x000fea0003800000 */
[----:B------:R-:W-:Y:S05]  /*10ab0*/  BRA.DIV ~URZ, `(.L_x_509) ;  /* 0x000005527f007947 */ /* 0x000fea000b800000 */
[----:B--2---:R2:W4:Y:S02]  /*10ac0*/  SHFL.IDX PT, R0, R81, RZ, 0x1f ;  /* 0x00001fff51007589 */ /* 0x00452400000e0000 */
.L_x_520:
[----:B-1----:R-:W1:Y:S01]  /*10ad0*/  S2R R2, SR_TID.X ;  /* 0x0000000000027919 */ /* 0x002e620000002100 */
[----:B------:R-:W-:Y:S03]  /*10ae0*/  WARPSYNC 0xffffffff ;  /* 0xffffffff00007948 */ /* 0x000fe60003800000 */
[----:B------:R-:W-:Y:S06]  /*10af0*/  BAR.SYNC.DEFER_BLOCKING 0x4, 0x100 ;  /* 0x0104000000007b1d */ /* 0x000fec0000010000 */
[----:B----4-:R4:W-:Y:S01]  /*10b00*/  STL [R1+0xc0], R0 ;  /* 0x0000c00001007387 */ /* 0x0109e20000100800 */
[----:B-1----:R-:W-:-:S13]  /*10b10*/  LOP3.LUT P0, RZ, R2, 0xff, RZ, 0xc0, !PT ;  /* 0x000000ff02ff7812 */ /* 0x002fda000780c0ff */
[----:B------:R4:W-:Y:S04]  /*10b20*/  @!P0 STS [0x18100], R81 ;  /* 0x01810051ff008388 */ /* 0x0009e80000000800 */
[----:B------:R-:W-:Y:S06]  /*10b30*/  BAR.ARV 0x5, 0x100 ;  /* 0x0144000000007b1d */ /* 0x000fec0000002000 */
.L_x_508:
[----:B--2-4-:R-:W2:Y:S02]  /*10b40*/  LDL R0, [R1+0xc0] ;  /* 0x0000c00001007983 */ /* 0x014ea40000100800 */
[----:B--2---:R-:W-:-:S13]  /*10b50*/  ISETP.GE.AND P0, PT, R0, c[0x0][0x538], PT ;  /* 0x00014e0000007a0c */ /* 0x004fda0003f06270 */
[----:B-1-3-5:R-:W-:Y:S01]  /*10b60*/  @P0 CALL.REL.NOINC `(.L_x_510) ;  /* 0x0000001000000944 */ /* 0x02afe20003c00000 */
[----:B------:R-:W-:Y:S05]  /*10b70*/  BRA `(.L_x_511) ;  /* 0xffff007000007947 */ /* 0x000fea000383ffff */
.L_x_510:
[----:B------:R-:W-:Y:S05]  /*10b80*/  EXIT ;  /* 0x000000000000794d */ /* 0x000fea0003800000 */
.L_x_480:
[----:B------:R1:W5:Y:S01]  /*10b90*/  LDL R0, [R1+0x7c] ;  /* 0x00007c0001007983 */ /* 0x0003620000100800 */
[----:B------:R-:W-:Y:S02]  /*10ba0*/  MOV R3, 0x2 ;  /* 0x0000000200037802 */ /* 0x000fe40000000f00 */
[----:B------:R-:W-:Y:S02]  /*10bb0*/  MOV R2, 0x10bd0 ;  /* 0x00010bd000027802 */ /* 0x000fe40000000f00 */
[----:B-1---5:R-:W-:Y:S05]  /*10bc0*/  CALL.REL.NOINC `($__internal_0_$__cuda_sm70_shflsync_bfly_p) ;  /* 0x000004a000007944 */ /* 0x022fea0003c00000 */
[----:B------:R-:W-:Y:S01]  /*10bd0*/  MOV R4, R5 ;  /* 0x0000000500047202 */ /* 0x000fe20000000f00 */
[----:B------:R-:W-:Y:S05]  /*10be0*/  BRA `(.L_x_512) ;  /* 0xffffd0a000007947 */ /* 0x000fea000383ffff */
.L_x_481:
[----:B------:R-:W-:Y:S01]  /*10bf0*/  IMAD.MOV.U32 R0, RZ, RZ, R4 ;  /* 0x000000ffff007224 */ /* 0x000fe200078e0004 */
[----:B------:R-:W-:Y:S02]  /*10c00*/  MOV R3, 0x1 ;  /* 0x0000000100037802 */ /* 0x000fe40000000f00 */
[----:B------:R-:W-:Y:S02]  /*10c10*/  MOV R2, 0x10c30 ;  /* 0x00010c3000027802 */ /* 0x000fe40000000f00 */
[----:B-----5:R-:W-:Y:S05]  /*10c20*/  CALL.REL.NOINC `($__internal_0_$__cuda_sm70_shflsync_bfly_p) ;  /* 0x0000044000007944 */ /* 0x020fea0003c00000 */
[----:B------:R1:W5:Y:S01]  /*10c30*/  LDL R0, [R1+0x80] ;  /* 0x0000800001007983 */ /* 0x0003620000100800 */
[----:B------:R-:W-:Y:S01]  /*10c40*/  FADD.FTZ R4, R4, R5 ;  /* 0x0000000504047221 */ /* 0x000fe20000010000 */
[----:B------:R-:W-:Y:S02]  /*10c50*/  MOV R3, 0x2 ;  /* 0x0000000200037802 */ /* 0x000fe40000000f00 */
[----:B------:R-:W-:-:S02]  /*10c60*/  MOV R2, 0x10c80 ;  /* 0x00010c8000027802 */ /* 0x000fc40000000f00 */
[----:B-1---5:R-:W-:Y:S05]  /*10c70*/  CALL.REL.NOINC `($__internal_0_$__cuda_sm70_shflsync_bfly_p) ;  /* 0x000003f000007944 */ /* 0x022fea0003c00000 */
[----:B------:R-:W2:Y:S01]  /*10c80*/  LDL.LU R0, [R1+0x80] ;  /* 0x0000800001007983 */ /* 0x000ea20000300800 */
[----:B------:R-:W-:-:S02]  /*10c90*/  MOV R3, 0x1 ;  /* 0x0000000100037802 */ /* 0x000fc40000000f00 */
[----:B------:R-:W-:Y:S01]  /*10ca0*/  MOV R2, 0x10cd0 ;  /* 0x00010cd000027802 */ /* 0x000fe20000000f00 */
[----:B--2---:R-:W-:Y:S02]  /*10cb0*/  FADD.FTZ R0, R0, R5 ;  /* 0x0000000500007221 */ /* 0x004fe40000010000 */
[----:B------:R-:W-:Y:S05]  /*10cc0*/  CALL.REL.NOINC `($__internal_0_$__cuda_sm70_shflsync_bfly_p) ;  /* 0x000003a000007944 */ /* 0x000fea0003c00000 */
[----:B------:R-:W-:Y:S01]  /*10cd0*/  MOV R3, R5 ;  /* 0x0000000500037202 */ /* 0x000fe20000000f00 */
[----:B------:R-:W-:Y:S05]  /*10ce0*/  BRA `(.L_x_513) ;  /* 0xffffd03000007947 */ /* 0x000fea000383ffff */
.L_x_496:
[----:B------:R-:W-:Y:S01]  /*10cf0*/  IMAD.MOV.U32 R5, RZ, RZ, R3 ;  /* 0x000000ffff057224 */ /* 0x000fe200078e0003 */
[----:B------:R-:W-:Y:S01]  /*10d00*/  MOV R4, RZ ;  /* 0x000000ff00047202 */ /* 0x000fe20000000f00 */
[----:B------:R-:W-:Y:S01]  /*10d10*/  IMAD.MOV.U32 R0, RZ, RZ, 0x181f ;  /* 0x0000181fff007424 */ /* 0x000fe200078e00ff */
[----:B------:R-:W-:Y:S02]  /*10d20*/  MOV R6, 0x10d40 ;  /* 0x00010d4000067802 */ /* 0x000fe40000000f00 */
[----:B--2---:R-:W-:Y:S05]  /*10d30*/  CALL.REL.NOINC `($__internal_1_$__cuda_sm70_shflsync_idx_p) ;  /* 0x0000037000007944 */ /* 0x004fea0003c00000 */
[----:B------:R-:W-:Y:S01]  /*10d40*/  MOV R2, R0 ;  /* 0x0000000000027202 */ /* 0x000fe20000000f00 */
[----:B------:R-:W-:Y:S05]  /*10d50*/  BRA `(.L_x_514) ;  /* 0xfffff51000007947 */ /* 0x000fea000383ffff */
.L_x_497:
[----:B------:R-:W-:Y:S01]  /*10d60*/  IMAD.MOV.U32 R5, RZ, RZ, R13 ;  /* 0x000000ffff057224 */ /* 0x000fe200078e000d */
[----:B------:R-:W-:Y:S01]  /*10d70*/  MOV R4, RZ ;  /* 0x000000ff00047202 */ /* 0x000fe20000000f00 */
[----:B------:R-:W-:Y:S01]  /*10d80*/  IMAD.MOV.U32 R0, RZ, RZ, 0x181f ;  /* 0x0000181fff007424 */ /* 0x000fe200078e00ff */
[----:B------:R-:W-:Y:S02]  /*10d90*/  MOV R6, 0x10db0 ;  /* 0x00010db000067802 */ /* 0x000fe40000000f00 */
[----:B-123--:R-:W-:Y:S05]  /*10da0*/  CALL.REL.NOINC `($__internal_1_$__cuda_sm70_shflsync_idx_p) ;  /* 0x0000030000007944 */ /* 0x00efea0003c00000 */
[----:B------:R-:W-:Y:S05]  /*10db0*/  BRA `(.L_x_515) ;  /* 0xfffff4d000007947 */ /* 0x000fea000383ffff */
.L_x_500:
[----:B-1----:R-:W-:Y:S01]  /*10dc0*/  IMAD.MOV.U32 R5, RZ, RZ, R3 ;  /* 0x000000ffff057224 */ /* 0x002fe200078e0003 */
[----:B------:R-:W-:Y:S01]  /*10dd0*/  MOV R4, 0x1 ;  /* 0x0000000100047802 */ /* 0x000fe20000000f00 */
[----:B------:R-:W-:Y:S01]  /*10de0*/  IMAD.MOV.U32 R0, RZ, RZ, 0x181f ;  /* 0x0000181fff007424 */ /* 0x000fe200078e00ff */
[----:B------:R-:W-:-:S02]  /*10df0*/  MOV R6, 0x10e10 ;  /* 0x00010e1000067802 */ /* 0x000fc40000000f00 */
[----:B--234-:R-:W-:Y:S05]  /*10e00*/  CALL.REL.NOINC `($__internal_1_$__cuda_sm70_shflsync_idx_p) ;  /* 0x000002a000007944 */ /* 0x01cfea0003c00000 */
[----:B------:R-:W-:Y:S01]  /*10e10*/  IMAD.MOV.U32 R2, RZ, RZ, R0 ;  /* 0x000000ffff027224 */ /* 0x000fe200078e0000 */
[----:B------:R-:W-:Y:S01]  /*10e20*/  MOV R4, 0x1 ;  /* 0x0000000100047802 */ /* 0x000fe20000000f00 */
[----:B------:R-:W-:Y:S01]  /*10e30*/  IMAD.MOV.U32 R5, RZ, RZ, R13 ;  /* 0x000000ffff057224 */ /* 0x000fe200078e000d */
[----:B------:R-:W-:-:S02]  /*10e40*/  MOV R0, 0x181f ;  /* 0x0000181f00007802 */ /* 0x000fc40000000f00 */
[----:B------:R-:W-:Y:S02]  /*10e50*/  MOV R6, 0x10e70 ;  /* 0x00010e7000067802 */ /* 0x000fe40000000f00 */
[----:B------:R-:W-:Y:S05]  /*10e60*/  CALL.REL.NOINC `($__internal_1_$__cuda_sm70_shflsync_idx_p) ;  /* 0x0000024000007944 */ /* 0x000fea0003c00000 */
[----:B------:R-:W-:Y:S05]  /*10e70*/  BRA `(.L_x_516) ;  /* 0xfffff61000007947 */ /* 0x000fea000383ffff */
.L_x_503:
[----:B-1----:R-:W-:Y:S01]  /*10e80*/  IMAD.MOV.U32 R5, RZ, RZ, R3 ;  /* 0x000000ffff057224 */ /* 0x002fe200078e0003 */
[----:B------:R-:W-:Y:S01]  /*10e90*/  MOV R4, 0x2 ;  /* 0x0000000200047802 */ /* 0x000fe20000000f00 */
[----:B------:R-:W-:Y:S01]  /*10ea0*/  IMAD.MOV.U32 R0, RZ, RZ, 0x181f ;  /* 0x0000181fff007424 */ /* 0x000fe200078e00ff */
[----:B------:R-:W-:Y:S02]  /*10eb0*/  MOV R6, 0x10ed0 ;  /* 0x00010ed000067802 */ /* 0x000fe40000000f00 */
[----:B--234-:R-:W-:Y:S05]  /*10ec0*/  CALL.REL.NOINC `($__internal_1_$__cuda_sm70_shflsync_idx_p) ;  /* 0x000001e000007944 */ /* 0x01cfea0003c00000 */
[----:B------:R-:W-:Y:S01]  /*10ed0*/  MOV R2, R0 ;  /* 0x0000000000027202 */ /* 0x000fe20000000f00 */
[----:B------:R-:W-:Y:S05]  /*10ee0*/  BRA `(.L_x_517) ;  /* 0xfffff78000007947 */ /* 0x000fea000383ffff */
.L_x_504:
[----:B-1----:R-:W-:Y:S01]  /*10ef0*/  IMAD.MOV.U32 R5, RZ, RZ, R13 ;  /* 0x000000ffff057224 */ /* 0x002fe200078e000d */
[----:B------:R-:W-:Y:S01]  /*10f00*/  MOV R4, 0x2 ;  /* 0x0000000200047802 */ /* 0x000fe20000000f00 */
[----:B------:R-:W-:Y:S01]  /*10f10*/  IMAD.MOV.U32 R0, RZ, RZ, 0x181f ;  /* 0x0000181fff007424 */ /* 0x000fe200078e00ff */
[----:B------:R-:W-:Y:S02]  /*10f20*/  MOV R6, 0x10f40 ;  /* 0x00010f4000067802 */ /* 0x000fe40000000f00 */
[----:B--234-:R-:W-:Y:S05]  /*10f30*/  CALL.REL.NOINC `($__internal_1_$__cuda_sm70_shflsync_idx_p) ;  /* 0x0000017000007944 */ /* 0x01cfea0003c00000 */
[----:B------:R-:W-:Y:S05]  /*10f40*/  BRA `(.L_x_518) ;  /* 0xfffff74000007947 */ /* 0x000fea000383ffff */
.L_x_507:
[----:B--2---:R-:W-:Y:S01]  /*10f50*/  IMAD.MOV.U32 R5, RZ, RZ, R3 ;  /* 0x000000ffff057224 */ /* 0x004fe200078e0003 */
[----:B------:R-:W-:Y:S01]  /*10f60*/  MOV R4, 0x3 ;  /* 0x0000000300047802 */ /* 0x000fe20000000f00 */
[----:B------:R-:W-:Y:S01]  /*10f70*/  IMAD.MOV.U32 R0, RZ, RZ, 0x181f ;  /* 0x0000181fff007424 */ /* 0x000fe200078e00ff */
[----:B------:R-:W-:-:S02]  /*10f80*/  MOV R6, 0x10fa0 ;  /* 0x00010fa000067802 */ /* 0x000fc40000000f00 */
[----:B-1-34-:R-:W-:Y:S05]  /*10f90*/  CALL.REL.NOINC `($__internal_1_$__cuda_sm70_shflsync_idx_p) ;  /* 0x0000011000007944 */ /* 0x01afea0003c00000 */
[----:B------:R-:W-:Y:S01]  /*10fa0*/  IMAD.MOV.U32 R2, RZ, RZ, R0 ;  /* 0x000000ffff027224 */ /* 0x000fe200078e0000 */
[----:B------:R-:W-:Y:S01]  /*10fb0*/  MOV R4, 0x3 ;  /* 0x0000000300047802 */ /* 0x000fe20000000f00 */
[----:B------:R-:W-:Y:S01]  /*10fc0*/  IMAD.MOV.U32 R5, RZ, RZ, R13 ;  /* 0x000000ffff057224 */ /* 0x000fe200078e000d */
[----:B------:R-:W-:-:S02]  /*10fd0*/  MOV R0, 0x181f ;  /* 0x0000181f00007802 */ /* 0x000fc40000000f00 */
[----:B------:R-:W-:Y:S02]  /*10fe0*/  MOV R6, 0x11000 ;  /* 0x0001100000067802 */ /* 0x000fe40000000f00 */
[----:B------:R-:W-:Y:S05]  /*10ff0*/  CALL.REL.NOINC `($__internal_1_$__cuda_sm70_shflsync_idx_p) ;  /* 0x000000b000007944 */ /* 0x000fea0003c00000 */
[----:B------:R-:W-:Y:S05]  /*11000*/  BRA `(.L_x_519) ;  /* 0xfffff87000007947 */ /* 0x000fea000383ffff */
.L_x_509:
[----:B-1----:R-:W-:Y:S01]  /*11010*/  IMAD.MOV.U32 R5, RZ, RZ, R81 ;  /* 0x000000ffff057224 */ /* 0x002fe200078e0051 */
[----:B------:R-:W-:Y:S01]  /*11020*/  MOV R4, RZ ;  /* 0x000000ff00047202 */ /* 0x000fe20000000f00 */
[----:B--2---:R-:W-:Y:S01]  /*11030*/  IMAD.MOV.U32 R0, RZ, RZ, 0x1f ;  /* 0x0000001fff007424 */ /* 0x004fe200078e00ff */
[----:B------:R-:W-:Y:S02]  /*11040*/  MOV R6, 0x11060 ;  /* 0x0001106000067802 */ /* 0x000fe40000000f00 */
[----:B---3-5:R-:W-:Y:S05]  /*11050*/  CALL.REL.NOINC `($__internal_1_$__cuda_sm70_shflsync_idx_p) ;  /* 0x0000005000007944 */ /* 0x028fea0003c00000 */
[----:B------:R-:W-:Y:S05]  /*11060*/  BRA `(.L_x_520) ;  /* 0xfffffa6000007947 */ /* 0x000fea000383ffff */
        .weak           $__internal_0_$__cuda_sm70_shflsync_bfly_p
        .type           $__internal_0_$__cuda_sm70_shflsync_bfly_p,@function
        .size           $__internal_0_$__cuda_sm70_shflsync_bfly_p,($__internal_1_$__cuda_sm70_shflsync_idx_p - $__internal_0_$__cuda_sm70_shflsync_bfly_p)
$__internal_0_$__cuda_sm70_shflsync_bfly_p:
[----:B------:R-:W-:Y:S04]  /*11070*/  WARPSYNC R6 ;  /* 0x0000000600007348 */ /* 0x000fe80003800000 */
[----:B------:R1:W2:Y:S02]  /*11080*/  SHFL.BFLY PT, R5, R0, R3, R7 ;  /* 0x0c00000300057389 */ /* 0x0002a400000e0007 */
[----:B-1----:R-:W-:-:S04]  /*11090*/  MOV R3, 0x0 ;  /* 0x0000000000037802 */ /* 0x002fc80000000f00 */
[----:B--2---:R-:W-:Y:S05]  /*110a0*/  RET.REL.NODEC R2 `(_ZN7cutlass13device_kernelIN5flash19enable_sm80_to_sm89INS1_16FlashAttnFwdSm80INS1_25CollectiveMainloopFwdSm80ILi8ELi1ELb1EN4cute5tupleIJNS5_1CILi128EEENS7_ILi64EEENS7_ILi256EEEEEELi256ENS_10bfloat16_tEfNS_4arch4Sm80ELb1ELb0ELb1ELb0ELb0ELb0ELb1ELb0EEENS1_21CollectiveEpilogueFwdINS6_IJS8_SA_S9_EEENS6_IJNS7_ILi1EEESI_SI_EEESC_SE_Li256ELb0ELb1ELb0ELb0EEENS1_30DynamicPersistentTileSchedulerILi256ELi256ELb0ELb1ELb0EEEEEEEEEvNT_6ParamsE) ;  /* 0xfffeef5002007950 */ /* 0x004fea0003c3ffff */
        .weak           $__internal_1_$__cuda_sm70_shflsync_idx_p
        .type           $__internal_1_$__cuda_sm70_shflsync_idx_p,@function
        .size           $__internal_1_$__cuda_sm70_shflsync_idx_p,(.L_x_1534 - $__internal_1_$__cuda_sm70_shflsync_idx_p)
$__internal_1_$__cuda_sm70_shflsync_idx_p:
[----:B------:R-:W-:Y:S04]  /*110b0*/  WARPSYNC R83 ;  /* 0x0000005300007348 */ /* 0x000fe80003800000 */
[----:B------:R1:W2:Y:S02]  /*110c0*/  SHFL.IDX PT, R0, R5, R4, R0 ;  /* 0x0000000405007389 */ /* 0x0002a400000e0000 */
[----:B-1----:R-:W-:Y:S02]  /*110d0*/  MOV R4, R6 ;  /* 0x0000000600047202 */ /* 0x002fe40000000f00 */
[----:B------:R-:W-:-:S04]  /*110e0*/  MOV R5, 0x0 ;  /* 0x0000000000057802 */ /* 0x000fc80000000f00 */
[----:B--2---:R-:W-:Y:S05]  /*110f0*/  RET.REL.NODEC R4 `(_ZN7cutlass13device_kernelIN5flash19enable_sm80_to_sm89INS1_16FlashAttnFwdSm80INS1_25CollectiveMainloopFwdSm80ILi8ELi1ELb1EN4cute5tupleIJNS5_1CILi128EEENS7_ILi64EEENS7_ILi256EEEEEELi256ENS_10bfloat16_tEfNS_4arch4Sm80ELb1ELb0ELb1ELb0ELb0ELb0ELb1ELb0EEENS1_21CollectiveEpilogueFwdINS6_IJS8_SA_S9_EEENS6_IJNS7_ILi1EEESI_SI_EEESC_SE_Li256ELb0ELb1ELb0ELb0EEENS1_30DynamicPersistentTileSchedulerILi256ELi256ELb0ELb1ELb0EEEEEEEEEvNT_6ParamsE) ;  /* 0xfffeef0004007950 */ /* 0x004fea0003c3ffff */
.L_x_521:
        /* <DEDUP_REMOVED lines=16> */
.L_x_1534:


//--------------------- .text._ZN7cutlass13device_kernelIN5flash19enable_sm80_to_sm89INS1_16FlashAttnFwdSm80INS1_25CollectiveMainloopFwdSm80ILi8ELi1ELb1EN4cute5tupleIJNS5_1CILi128EEENS7_ILi64EEENS7_ILi256EEEEEELi256ENS_10bfloat16_tEfNS_4arch4Sm80ELb1ELb0ELb1ELb1ELb0ELb0ELb1ELb0EEENS1_21CollectiveEpilogueFwdINS6_IJS8_SA_S9_EEENS6_IJNS7_ILi1EEESI_SI_EEESC_SE_Li256ELb1ELb1ELb0ELb0EEENS1_19SingleTileSchedulerILb1ELb0ELb1ELi128EEEEEEEEEvNT_6ParamsE --------------------------
	.section	.text._ZN7cutlass13device_kernelIN5flash19enable_sm80_to_sm89INS1_16FlashAttnFwdSm80INS1_25CollectiveMainloopFwdSm80ILi8ELi1ELb1EN4cute5tupleIJNS5_1CILi128EEENS7_ILi64EEENS7_ILi256EEEEEELi256ENS_10bfloat16_tEfNS_4arch4Sm80ELb1ELb0ELb1ELb1ELb0ELb0ELb1ELb0EEENS1_21CollectiveEpilogueFwdINS6_IJS8_SA_S9_EEENS6_IJNS7_ILi1EEESI_SI_EEESC_SE_Li256ELb1ELb1ELb0ELb0EEENS1_19SingleTileSchedulerILb1ELb0ELb1ELi128EEEEEEEEEvNT_6ParamsE,"ax",@progbits
	.sectioninfo	@"SHI_REGISTERS=255"
	.align	128
.text._ZN7cutlass13device_kernelIN5flash19enable_sm80_to_sm89INS1_16FlashAttnFwdSm80INS1_25CollectiveMainloopFwdSm80ILi8ELi1ELb1EN4cute5tupleIJNS5_1CILi128EEENS7_ILi64EEENS7_ILi256EEEEEELi256ENS_10bfloat16_tEfNS_4arch4Sm80ELb1ELb0ELb1ELb1ELb0ELb0ELb1ELb0EEENS1_21CollectiveEpilogueFwdINS6_IJS8_SA_S9_EEENS6_IJNS7_ILi1EEESI_SI_EEESC_SE_Li256ELb1ELb1ELb0ELb0EEENS1_19SingleTileSchedulerILb1ELb0ELb1ELi128EEEEEEEEEvNT_6ParamsE:
        .type           _ZN7cutlass13device_kernelIN5flash19enable_sm80_to_sm89INS1_16FlashAttnFwdSm80INS1_25CollectiveMainloopFwdSm80ILi8ELi1ELb1EN4cute5tupleIJNS5_1CILi128EEENS7_ILi64EEENS7_ILi256EEEEEELi256ENS_10bfloat16_tEfNS_4arch4Sm80ELb1ELb0ELb1ELb1ELb0ELb0ELb1ELb0EEENS1_21CollectiveEpilogueFwdINS6_IJS8_SA_S9_EEENS6_IJNS7_ILi1EEESI_SI_EEESC_SE_Li256ELb1ELb1ELb0ELb0EEENS1_19SingleTileSchedulerILb1ELb0ELb1ELi128EEEEEEEEEvNT_6ParamsE,@function
        .size           _ZN7cutlass13device_kernelIN5flash19enable_sm80_to_sm89INS1_16FlashAttnFwdSm80INS1_25CollectiveMainloopFwdSm80ILi8ELi1ELb1EN4cute5tupleIJNS5_1CILi128EEENS7_ILi64EEENS7_ILi256EEEEEELi256ENS_10bfloat16_tEfNS_4arch4Sm80ELb1ELb0ELb1ELb1ELb0ELb0ELb1ELb0EEENS1_21CollectiveEpilogueFwdINS6_IJS8_SA_S9_EEENS6_IJNS7_ILi1EEESI_SI_EEESC_SE_Li256ELb1ELb1ELb0ELb0EEENS1_19SingleTileSchedulerILb1ELb0ELb1ELi128EEEEEEEEEvNT_6ParamsE,(.L_x_1537 - _ZN7cutlass13device_kernelIN5flash19enable_sm80_to_sm89INS1_16FlashAttnFwdSm80INS1_25CollectiveMainloopFwdSm80ILi8ELi1ELb1EN4cute5tupleIJNS5_1CILi128EEENS7_ILi64EEENS7_ILi256EEEEEELi256ENS_10bfloat16_tEfNS_4arch4Sm80ELb1ELb0ELb1ELb1ELb0ELb0ELb1ELb0EEENS1_21CollectiveEpilogueFwdINS6_IJS8_SA_S9_EEENS6_IJNS7_ILi1EEESI_SI_EEESC_SE_Li256ELb1ELb1ELb0ELb0EEENS1_19SingleTileSchedulerILb1ELb0ELb1ELi128EEEEEEEEEvNT_6ParamsE)
        .other          _ZN7cutlass13device_kernelIN5flash19enable_sm80_to_sm89INS1_16FlashAttnFwdSm80INS1_25CollectiveMainloopFwdSm80ILi8ELi1ELb1EN4cute5tupleIJNS5_1CILi128EEENS7_ILi64EEENS7_ILi256EEEEEELi256ENS_10bfloat16_tEfNS_4arch4Sm80ELb1ELb0ELb1ELb1ELb0ELb0ELb1ELb0EEENS1_21CollectiveEpilogueFwdINS6_IJS8_SA_S9_EEENS6_IJNS7_ILi1EEESI_SI_EEESC_SE_Li256ELb1ELb1ELb0ELb0EEENS1_19SingleTileSchedulerILb1ELb0ELb1ELi128EEEEEEEEEvNT_6ParamsE,@"STO_CUDA_ENTRY STV_DEFAULT"
_ZN7cutlass13device_kernelIN5flash19enable_sm80_to_sm89INS1_16FlashAttnFwdSm80INS1_25CollectiveMainloopFwdSm80ILi8ELi1ELb1EN4cute5tupleIJNS5_1CILi128EEENS7_ILi64EEENS7_ILi256EEEEEELi256ENS_10bfloat16_tEfNS_4arch4Sm80ELb1ELb0ELb1ELb1ELb0ELb0ELb1ELb0EEENS1_21CollectiveEpilogueFwdINS6_IJS8_SA_S9_EEENS6_IJNS7_ILi1EEESI_SI_EEESC_SE_Li256ELb1ELb1ELb0ELb0EEENS1_19SingleTileSchedulerILb1ELb0ELb1ELi128EEEEEEEEEvNT_6ParamsE:
[----:B------:R-:W-:Y:S02]  /*0000*/  MOV R1, c[0x0][0x28] ;  /* 0x00000a0000017a02 */ /* 0x000fe40000000f00 */
[----:B------:R-:W1:Y:S01]  /*0010*/  S2R R101, SR_TID.X ;  /* 0x0000000000657919 */ /* 0x000e620000002100 */
[----:B------:R-:W-:Y:S01]  /*0020*/  IMAD.MOV.U32 R23, RZ, RZ, 0x4 ;  /* 0x00000004ff177424 */ /* 0x000fe200078e00ff */
[----:B------:R-:W2:Y:S01]  /*0030*/  S2UR UR6, SR_CTAID.X ;  /* 0x00000000000679c3 */ /* 0x000ea20000002500 */
[----:B------:R-:W-:Y:S01]  /*0040*/  ULDC.64 UR22, c[0x0][0x118] ;  /* 0x0000460000167ab9 */ /* 0x000fe20000000a00 */
[----:B------:R-:W3:Y:S01]  /*0050*/  S2R R5, SR_CTAID.Z ;  /* 0x0000000000057919 */ /* 0x000ee20000002700 */
[----:B------:R-:W-:Y:S02]  /*0060*/  IADD3 R1, R1, -0x130, RZ ;  /* 0xfffffed001017810 */ /* 0x000fe40007ffe0ff */
[----:B-1----:R-:W-:Y:S01]  /*0070*/  SHF.R.U32.HI R0, RZ, 0x5, R101 ;  /* 0x00000005ff007819 */ /* 0x002fe20000011665 */
[----:B---3--:R-:W-:-:S05]  /*0080*/  IMAD.WIDE R2, R5, R23, c[0x0][0x568] ;  /* 0x00015a0005027625 */ /* 0x008fca00078e0217 */
[----:B------:R-:W1:Y:S02]  /*0090*/  SHFL.IDX PT, R0, R0, RZ, 0x1f ;  /* 0x00001fff00007589 */ /* 0x000e6400000e0000 */
[----:B-1----:R-:W-:-:S13]  /*00a0*/  ISETP.NE.AND P0, PT, R0, RZ, PT ;  /* 0x000000ff0000720c */ /* 0x002fda0003f05270 */
[----:B--2---:R-:W-:Y:S05]  /*00b0*/  @!P0 BRA `(.L_x_522) ;  /* 0x0000014000008947 */ /* 0x004fea0003800000 */
[----:B------:R-:W-:-:S04]  /*00c0*/  ISETP.NE.U32.AND P0, PT, RZ, c[0x0][0x568], PT ;  /* 0x00015a00ff007a0c */ /* 0x000fc80003f05070 */
[----:B------:R-:W-:-:S13]  /*00d0*/  ISETP.NE.AND.EX P0, PT, RZ, c[0x0][0x56c], PT, P0 ;  /* 0x00015b00ff007a0c */ /* 0x000fda0003f05300 */
[----:B------:R-:W-:Y:S05]  /*00e0*/  @!P0 BRA `(.L_x_523) ;  /* 0x0000002000008947 */ /* 0x000fea0003800000 */
[----:B------:R1:W5:Y:S01]  /*00f0*/  LDG.E R0, [R2.64] ;  /* 0x0000001602007981 */ /* 0x000362000c1e1900 */
[----:B------:R-:W-:Y:S05]  /*0100*/  BRA `(.L_x_524) ;  /* 0x0000009000007947 */ /* 0x000fea0003800000 */
.L_x_523:
        /* <DEDUP_REMOVED lines=8> */
.L_x_525:
[----:B------:R-:W-:-:S04]  /*0190*/  MOV R0, c[0x0][0x54c] ;  /* 0x0001530000007a02 */ /* 0x000fc80000000f00 */
.L_x_524:
[----:B------:R-:W-:Y:S01]  /*01a0*/  USHF.L.U32 UR6, UR6, 0x7, URZ ;  /* 0x0000000706067899 */ /* 0x000fe2000800063f */
[----:B-----5:R-:W-:-:S05]  /*01b0*/  IMAD R0, R0, c[0x0][0x548], RZ ;  /* 0x0001520000007a24 */ /* 0x020fca00078e02ff */
[----:B------:R-:W-:-:S04]  /*01c0*/  ISETP.LE.AND P0, PT, R0, UR6, PT ;  /* 0x0000000600007c0c */ /* 0x000fc8000bf03270 */
[----:B------:R-:W-:-:S05]  /*01d0*/  SEL R0, R5, 0xffffffff, !P0 ;  /* 0xffffffff05007807 */ /* 0x000fca0004000000 */
[----:B------:R2:W-:Y:S01]  /*01e0*/  STL [R1+0xe4], R0 ;  /* 0x0000e40001007387 */ /* 0x0005e20000100800 */
[----:B------:R-:W-:Y:S05]  /*01f0*/  BRA `(.L_x_526) ;  /* 0x0000013000007947 */ /* 0x000fea0003800000 */
.L_x_522:
[----:B------:R-:W-:-:S04]  /*0200*/  ISETP.NE.U32.AND P0, PT, RZ, c[0x0][0x568], PT ;  /* 0x00015a00ff007a0c */ /* 0x000fc80003f05070 */
[----:B------:R-:W-:-:S13]  /*0210*/  ISETP.NE.AND.EX P0, PT, RZ, c[0x0][0x56c], PT, P0 ;  /* 0x00015b00ff007a0c */ /* 0x000fda0003f05300 */
[----:B------:R-:W-:Y:S05]  /*0220*/  @!P0 BRA `(.L_x_527) ;  /* 0x0000002000008947 */ /* 0x000fea0003800000 */
[----:B------:R1:W5:Y:S01]  /*0230*/  LDG.E R0, [R2.64] ;  /* 0x0000001602007981 */ /* 0x000362000c1e1900 */
[----:B------:R-:W-:Y:S05]  /*0240*/  BRA `(.L_x_528) ;  /* 0x0000009000007947 */ /* 0x000fea0003800000 */
.L_x_527:
        /* <DEDUP_REMOVED lines=8> */
.L_x_529:
[----:B------:R-:W-:-:S04]  /*02d0*/  MOV R0, c[0x0][0x54c] ;  /* 0x0001530000007a02 */ /* 0x000fc80000000f00 */
.L_x_528:
[----:B------:R-:W-:Y:S01]  /*02e0*/  USHF.L.U32 UR6, UR6, 0x7, URZ ;  /* 0x0000000706067899 */ /* 0x000fe2000800063f */
[----:B-----5:R-:W-:-:S05]  /*02f0*/  IMAD R0, R0, c[0x0][0x548], RZ ;  /* 0x0001520000007a24 */ /* 0x020fca00078e02ff */
[----:B------:R-:W-:-:S04]  /*0300*/  ISETP.LE.AND P0, PT, R0, UR6, PT ;  /* 0x0000000600007c0c */ /* 0x000fc8000bf03270 */
[----:B------:R-:W-:-:S05]  /*0310*/  SEL R0, R5, 0xffffffff, !P0 ;  /* 0xffffffff05007807 */ /* 0x000fca0004000000 */
[----:B------:R2:W-:Y:S04]  /*0320*/  STL [R1+0xe4], R0 ;  /* 0x0000e40001007387 */ /* 0x0005e80000100800 */
.L_x_526:
[----:B------:R-:W3:Y:S02]  /*0330*/  LDL R40, [R1+0xe4] ;  /* 0x0000e40001287983 */ /* 0x000ee40000100800 */
[----:B---3--:R-:W-:-:S13]  /*0340*/  ISETP.GE.AND P0, PT, R40, RZ, PT ;  /* 0x000000ff2800720c */ /* 0x008fda0003f06270 */
[----:B------:R-:W-:Y:S05]  /*0350*/  @!P0 EXIT ;  /* 0x000000000000894d */ /* 0x000fea0003800000 */
[----:B------:R-:W-:Y:S02]  /*0360*/  ISETP.NE.U32.AND P1, PT, RZ, c[0x0][0x370], PT ;  /* 0x0000dc00ff007a0c */ /* 0x000fe40003f25070 */
[----:B------:R-:W-:Y:S02]  /*0370*/  ISETP.NE.U32.AND P0, PT, RZ, c[0x0][0x360], PT ;  /* 0x0000d800ff007a0c */ /* 0x000fe40003f05070 */
[----:B------:R-:W-:Y:S02]  /*0380*/  ISETP.NE.AND.EX P1, PT, RZ, c[0x0][0x374], PT, P1 ;  /* 0x0000dd00ff007a0c */ /* 0x000fe40003f25310 */
[----:B------:R-:W-:Y:S02]  /*0390*/  ISETP.NE.AND.EX P0, PT, RZ, c[0x0][0x364], PT, P0 ;  /* 0x0000d900ff007a0c */ /* 0x000fe40003f05300 */
[----:B------:R-:W-:Y:S02]  /*03a0*/  ISETP.NE.U32.AND P4, PT, RZ, c[0x0][0x348], PT ;  /* 0x0000d200ff007a0c */ /* 0x000fe40003f85070 */
[----:B------:R-:W-:-:S02]  /*03b0*/  ISETP.NE.U32.AND P3, PT, RZ, c[0x0][0x350], PT ;  /* 0x0000d400ff007a0c */ /* 0x000fc40003f65070 */
[----:B------:R-:W-:Y:S02]  /*03c0*/  ISETP.NE.AND.EX P4, PT, RZ, c[0x0][0x34c], PT, P4 ;  /* 0x0000d300ff007a0c */ /* 0x000fe40003f85340 */
[----:B------:R-:W-:-:S03]  /*03d0*/  ISETP.NE.AND.EX P3, PT, RZ, c[0x0][0x354], PT, P3 ;  /* 0x0000d500ff007a0c */ /* 0x000fc60003f65330 */
[----:B------:R-:W-:-:S04]  /*03e0*/  @P1 IMAD.WIDE R4, R40, R23, c[0x0][0x370] ;  /* 0x0000dc0028041625 */ /* 0x000fc800078e0217 */
[----:B-1----:R-:W-:Y:S01]  /*03f0*/  @P0 IMAD.WIDE R2, R40, R23, c[0x0][0x360] ;  /* 0x0000d80028020625 */ /* 0x002fe200078e0217 */
[----:B------:R1:W3:Y:S01]  /*0400*/  @P1 LDG.E R8, [R4.64] ;  /* 0x0000001604081981 */ /* 0x0002e2000c1e1900 */
[----:B------:R-:W-:-:S03]  /*0410*/  CS2R R6, SRZ ;  /* 0x0000000000067805 */ /* 0x000fc6000001ff00 */
[----:B--2---:R2:W4:Y:S01]  /*0420*/  @P0 LDG.E R0, [R2.64] ;  /* 0x0000001602000981 */ /* 0x004522000c1e1900 */
[----:B-1----:R-:W-:-:S04]  /*0430*/  IMAD.WIDE R4, R40, R23, c[0x0][0x348] ;  /* 0x0000d20028047625 */ /* 0x002fc800078e0217 */
[----:B--2---:R-:W-:Y:S01]  /*0440*/  IMAD.WIDE R2, R40, R23, c[0x0][0x350] ;  /* 0x0000d40028027625 */ /* 0x004fe200078e0217 */
[----:B------:R1:W5:Y:S04]  /*0450*/  @P4 LDG.E R6, [R4.64] ;  /* 0x0000001604064981 */ /* 0x000368000c1e1900 */
[----:B------:R1:W5:Y:S01]  /*0460*/  @P3 LDG.E R7, [R2.64] ;  /* 0x0000001602073981 */ /* 0x000362000c1e1900 */
[----:B------:R-:W-:Y:S02]  /*0470*/  UMOV UR7, URZ ;  /* 0x0000003f00077c82 */ /* 0x000fe40008000000 */
[----:B------:R-:W-:Y:S02]  /*0480*/  ULDC UR19, c[0x0][0x168] ;  /* 0x00005a0000137ab9 */ /* 0x000fe40000000800 */
[----:B------:R-:W-:Y:S01]  /*0490*/  ULDC UR10, c[0x0][0x1d0] ;  /* 0x00007400000a7ab9 */ /* 0x000fe20000000800 */
[----:B---3--:R1:W2:Y:S08]  /*04a0*/  @P1 R2UR UR7, R8 ;  /* 0x00000000080713c2 */ /* 0x0082b000000e0000 */
[----:B----4-:R1:W3:Y:S02]  /*04b0*/  @P0 R2UR UR19, R0 ;  /* 0x00000000001303c2 */ /* 0x0102e400000e0000 */
[----:B-123--:R-:W-:Y:S05]  /*04c0*/  @P0 BRA `(.L_x_530) ;  /* 0x0000006000000947 */ /* 0x00efea0003800000 */
[----:B------:R-:W-:Y:S05]  /*04d0*/  @!P4 BRA `(.L_x_530) ;  /* 0x000000500000c947 */ /* 0x000fea0003800000 */
[----:B------:R1:W2:Y:S04]  /*04e0*/  LDG.E R0, [R4.64] ;  /* 0x0000001604007981 */ /* 0x0002a8000c1e1900 */
[----:B-1----:R-:W3:Y:S01]  /*04f0*/  LDG.E R4, [R4.64+0x4] ;  /* 0x0000041604047981 */ /* 0x002ee2000c1e1900 */
[----:B--2---:R-:W1:Y:S08]  /*0500*/  R2UR UR19, R0 ;  /* 0x00000000001373c2 */ /* 0x004e7000000e0000 */
[----:B---3--:R-:W1:Y:S02]  /*0510*/  R2UR UR4, R4 ;  /* 0x00000000040473c2 */ /* 0x008e6400000e0000 */
[----:B-1----:R-:W-:-:S06]  /*0520*/  UIADD3 UR19, -UR19, UR4, URZ ;  /* 0x0000000413137290 */ /* 0x002fcc000fffe13f */
.L_x_530:
[----:B------:R-:W-:-:S04]  /*0530*/  ISETP.NE.U32.AND P0, PT, RZ, c[0x0][0x368], PT ;  /* 0x0000da00ff007a0c */ /* 0x000fc80003f05070 */
[----:B------:R-:W-:-:S13]  /*0540*/  ISETP.NE.AND.EX P0, PT, RZ, c[0x0][0x36c], PT, P0 ;  /* 0x0000db00ff007a0c */ /* 0x000fda0003f05300 */
[----:B------:R-:W-:Y:S05]  /*0550*/  @!P0 BRA `(.L_x_531) ;  /* 0x0000004000008947 */ /* 0x000fea0003800000 */
[----:B------:R-:W-:-:S05]  /*0560*/  IMAD.WIDE R2, R40, R23, c[0x0][0x368] ;  /* 0x0000da0028027625 */ /* 0x000fca00078e0217 */
[----:B------:R-:W2:Y:S02]  /*0570*/  LDG.E R0, [R2.64] ;  /* 0x0000001602007981 */ /* 0x000ea4000c1e1900 */
[----:B--2---:R1:W2:Y:S02]  /*0580*/  R2UR UR10, R0 ;  /* 0x00000000000a73c2 */ /* 0x0042a400000e0000 */
[----:B-12---:R-:W-:Y:S05]  /*0590*/  BRA `(.L_x_532) ;  /* 0x0000006000007947 */ /* 0x006fea0003800000 */
.L_x_531:
[----:B------:R-:W-:Y:S05]  /*05a0*/  @!P3 BRA `(.L_x_532) ;  /* 0x000000500000b947 */ /* 0x000fea0003800000 */
[----:B------:R1:W2:Y:S04]  /*05b0*/  LDG.E R0, [R2.64] ;  /* 0x0000001602007981 */ /* 0x0002a8000c1e1900 */
[----:B-1----:R-:W3:Y:S01]  /*05c0*/  LDG.E R2, [R2.64+0x4] ;  /* 0x0000041602027981 */ /* 0x002ee2000c1e1900 */
[----:B--2---:R-:W1:Y:S08]  /*05d0*/  R2UR UR10, R0 ;  /* 0x00000000000a73c2 */ /* 0x004e7000000e0000 */
[----:B---3--:R-:W1:Y:S02]  /*05e0*/  R2UR UR4, R2 ;  /* 0x00000000020473c2 */ /* 0x008e6400000e0000 */
[----:B-1----:R-:W-:-:S06]  /*05f0*/  UIADD3 UR10, -UR10, UR4, URZ ;  /* 0x000000040a0a7290 */ /* 0x002fcc000fffe13f */
.L_x_532:
[----:B------:R-:W-:Y:S01]  /*0600*/  ULDC UR4, c[0x0][0x2c4] ;  /* 0x0000b10000047ab9 */ /* 0x000fe20000000800 */
[----:B-----5:R-:W-:Y:S01]  /*0610*/  IADD3 R25, R7, UR7, RZ ;  /* 0x0000000707197c10 */ /* 0x020fe2000fffe0ff */
[----:B------:R-:W-:Y:S01]  /*0620*/  UISETP.NE.AND UP1, UPT, UR4, 0x1, UPT ;  /* 0x000000010400788c */ /* 0x000fe2000bf25270 */
[----:B------:R-:W-:Y:S01]  /*0630*/  PLOP3.LUT P1, PT, PT, PT, PT, 0x80, 0x0 ;  /* 0x000000000000781c */ /* 0x000fe20003f2f070 */
[----:B------:R-:W-:Y:S01]  /*0640*/  UIADD3 UR10, -UR7, UR10, URZ ;  /* 0x0000000a070a7290 */ /* 0x000fe2000fffe13f */
[----:B------:R-:W-:Y:S01]  /*0650*/  CS2R R10, SRZ ;  /* 0x00000000000a7805 */ /* 0x000fe2000001ff00 */
[----:B------:R-:W-:Y:S01]  /*0660*/  ULDC.64 UR4, c[0x0][0x2c8] ;  /* 0x0000b20000047ab9 */ /* 0x000fe20000000a00 */
[----:B------:R-:W-:Y:S01]  /*0670*/  IMAD.MOV.U32 R130, RZ, RZ, RZ ;  /* 0x000000ffff827224 */ /* 0x000fe200078e00ff */
[----:B------:R-:W-:Y:S01]  /*0680*/  UIADD3 UR7, UR10, 0x40, -UR19 ;  /* 0x000000400a077890 */ /* 0x000fe2000fffe813 */
[----:B------:R-:W-:Y:S01]  /*0690*/  CS2R R128, SRZ ;  /* 0x0000000000807805 */ /* 0x000fe2000001ff00 */
[----:B------:R-:W-:Y:S01]  /*06a0*/  CS2R R14, SRZ ;  /* 0x00000000000e7805 */ /* 0x000fe2000001ff00 */
[----:B------:R-:W-:Y:S01]  /*06b0*/  IMAD.MOV.U32 R126, RZ, RZ, RZ ;  /* 0x000000ffff7e7224 */ /* 0x000fe200078e00ff */
[----:B------:R-:W-:Y:S01]  /*06c0*/  CS2R R124, SRZ ;  /* 0x00000000007c7805 */ /* 0x000fe2000001ff00 */
[----:B------:R-:W-:Y:S01]  /*06d0*/  @UP1 UIADD3 UR8, UR6, 0x7f, URZ ;  /* 0x0000007f06081890 */ /* 0x000fe2000fffe03f */
[----:B------:R-:W-:Y:S01]  /*06e0*/  MOV R122, RZ ;  /* 0x000000ff007a7202 */ /* 0x000fe20000000f00 */
[----:B------:R-:W-:Y:S01]  /*06f0*/  CS2R R120, SRZ ;  /* 0x0000000000787805 */ /* 0x000fe2000001ff00 */
[----:B------:R-:W-:Y:S01]  /*0700*/  CS2R R12, SRZ ;  /* 0x00000000000c7805 */ /* 0x000fe2000001ff00 */
[----:B------:R-:W-:Y:S01]  /*0710*/  UIMAD.WIDE.U32 UR8, UR8, UR4, URZ ;  /* 0x00000004080872a5 */ /* 0x000fe2000f8e003f */
[----:B------:R-:W-:Y:S01]  /*0720*/  IMAD.MOV.U32 R118, RZ, RZ, RZ ;  /* 0x000000ffff767224 */ /* 0x000fe200078e00ff */
[----:B------:R-:W-:Y:S01]  /*0730*/  UIADD3 UR4, UR6, 0x7f, URZ ;  /* 0x0000007f06047890 */ /* 0x000fe2000fffe03f */
[----:B------:R-:W-:Y:S01]  /*0740*/  CS2R R116, SRZ ;  /* 0x0000000000747805 */ /* 0x000fe2000001ff00 */
[----:B------:R-:W-:Y:S01]  /*0750*/  @UP1 USHF.R.U32.HI UR4, URZ, UR5, UR9 ;  /* 0x000000053f041299 */ /* 0x000fe20008011609 */
[----:B------:R-:W-:Y:S01]  /*0760*/  CS2R R16, SRZ ;  /* 0x0000000000107805 */ /* 0x000fe2000001ff00 */
[----:B------:R-:W-:Y:S01]  /*0770*/  UIADD3 UR5, UR10, 0x3f, URZ ;  /* 0x0000003f0a057890 */ /* 0x000fe2000fffe03f */
[----:B------:R-:W-:Y:S01]  /*0780*/  MOV R114, RZ ;  /* 0x000000ff00727202 */ /* 0x000fe20000000f00 */
[----:B------:R-:W-:Y:S01]  /*0790*/  UIADD3 UR7, UR7, UR4, URZ ;  /* 0x0000000407077290 */ /* 0x000fe2000fffe03f */
[----:B------:R-:W-:Y:S01]  /*07a0*/  CS2R R112, SRZ ;  /* 0x0000000000707805 */ /* 0x000fe2000001ff00 */
[----:B------:R-:W-:Y:S01]  /*07b0*/  USHF.R.S32.HI UR8, URZ, 0x1f, UR5 ;  /* 0x0000001f3f087899 */ /* 0x000fe20008011405 */
[----:B------:R-:W-:Y:S01]  /*07c0*/  CS2R R18, SRZ ;  /* 0x0000000000127805 */ /* 0x000fe2000001ff00 */
[----:B------:R-:W-:Y:S01]  /*07d0*/  USHF.R.S32.HI UR4, URZ, 0x1f, UR7 ;  /* 0x0000001f3f047899 */ /* 0x000fe20008011407 */
[----:B------:R-:W-:Y:S01]  /*07e0*/  IMAD.MOV.U32 R110, RZ, RZ, RZ ;  /* 0x000000ffff6e7224 */ /* 0x000fe200078e00ff */
[----:B------:R-:W-:Y:S01]  /*07f0*/  ULEA.HI UR8, UR8, UR5, URZ, 0x6 ;  /* 0x0000000508087291 */ /* 0x000fe2000f8f303f */
[----:B------:R-:W-:Y:S01]  /*0800*/  CS2R R108, SRZ ;  /* 0x00000000006c7805 */ /* 0x000fe2000001ff00 */
[----:B------:R-:W-:Y:S01]  /*0810*/  ULEA.HI UR4, UR4, UR7, URZ, 0x6 ;  /* 0x0000000704047291 */ /* 0x000fe2000f8f303f */
[----:B------:R-:W-:Y:S01]  /*0820*/  CS2R R106, SRZ ;  /* 0x00000000006a7805 */ /* 0x000fe2000001ff00 */
[----:B------:R-:W-:Y:S01]  /*0830*/  USHF.R.S32.HI UR8, URZ, 0x6, UR8 ;  /* 0x000000063f087899 */ /* 0x000fe20008011408 */
[----:B------:R-:W-:Y:S01]  /*0840*/  CS2R R104, SRZ ;  /* 0x0000000000687805 */ /* 0x000fe2000001ff00 */
[----:B------:R-:W-:Y:S01]  /*0850*/  USHF.R.S32.HI UR4, URZ, 0x6, UR4 ;  /* 0x000000063f047899 */ /* 0x000fe20008011404 */
[----:B------:R-:W-:Y:S01]  /*0860*/  CS2R R102, SRZ ;  /* 0x0000000000667805 */ /* 0x000fe2000001ff00 */
[----:B------:R-:W-:Y:S01]  /*0870*/  MOV R22, RZ ;  /* 0x000000ff00167202 */ /* 0x000fe20000000f00 */
[----:B------:R-:W-:Y:S01]  /*0880*/  IMAD.MOV.U32 R100, RZ, RZ, RZ ;  /* 0x000000ffff647224 */ /* 0x000fe200078e00ff */
[----:B------:R-:W-:Y:S01]  /*0890*/  UISETP.LT.AND UP0, UPT, UR8, UR4, UPT ;  /* 0x000000040800728c */ /* 0x000fe2000bf01270 */
[----:B------:R-:W-:Y:S01]  /*08a0*/  CS2R R98, SRZ ;  /* 0x0000000000627805 */ /* 0x000fe2000001ff00 */
[----:B------:R-:W-:Y:S01]  /*08b0*/  MOV R24, RZ ;  /* 0x000000ff00187202 */ /* 0x000fe20000000f00 */
[----:B------:R-:W-:Y:S01]  /*08c0*/  IMAD.MOV.U32 R96, RZ, RZ, RZ ;  /* 0x000000ffff607224 */ /* 0x000fe200078e00ff */
[----:B------:R-:W-:Y:S01]  /*08d0*/  USEL UR17, UR8, UR4, UP0 ;  /* 0x0000000408117287 */ /* 0x000fe20008000000 */
[----:B------:R-:W-:Y:S01]  /*08e0*/  CS2R R94, SRZ ;  /* 0x00000000005e7805 */ /* 0x000fe2000001ff00 */
[----:B------:R-:W-:Y:S01]  /*08f0*/  CS2R R92, SRZ ;  /* 0x00000000005c7805 */ /* 0x000fe2000001ff00 */
[----:B------:R-:W-:Y:S01]  /*0900*/  CS2R R90, SRZ ;  /* 0x00000000005a7805 */ /* 0x000fe2000001ff00 */
[----:B------:R-:W-:Y:S01]  /*0910*/  UISETP.GE.AND UP0, UPT, UR17, 0x1, UPT ;  /* 0x000000011100788c */ /* 0x000fe2000bf06270 */
[----:B------:R-:W-:Y:S01]  /*0920*/  CS2R R26, SRZ ;  /* 0x00000000001a7805 */ /* 0x000fe2000001ff00 */
[----:B------:R-:W-:Y:S01]  /*0930*/  MOV R88, RZ ;  /* 0x000000ff00587202 */ /* 0x000fe20000000f00 */
[----:B------:R-:W-:Y:S01]  /*0940*/  CS2R R86, SRZ ;  /* 0x0000000000567805 */ /* 0x000fe2000001ff00 */
[----:B------:R-:W-:Y:S01]  /*0950*/  IMAD.MOV.U32 R84, RZ, RZ, RZ ;  /* 0x000000ffff547224 */ /* 0x000fe200078e00ff */
[----:B------:R-:W-:Y:S01]  /*0960*/  CS2R R82, SRZ ;  /* 0x0000000000527805 */ /* 0x000fe2000001ff00 */
[----:B------:R-:W-:Y:S01]  /*0970*/  PLOP3.LUT P0, PT, PT, PT, UP0, 0x80, 0x0 ;  /* 0x000000000000781c */ /* 0x000fe20003f0f008 */
[----:B------:R-:W-:Y:S01]  /*0980*/  CS2R R28, SRZ ;  /* 0x00000000001c7805 */ /* 0x000fe2000001ff00 */
[----:B------:R-:W-:Y:S01]  /*0990*/  MOV R80, RZ ;  /* 0x000000ff00507202 */ /* 0x000fe20000000f00 */
[----:B------:R-:W-:Y:S01]  /*09a0*/  CS2R R78, SRZ ;  /* 0x00000000004e7805 */ /* 0x000fe2000001ff00 */
[----:B------:R-:W-:Y:S01]  /*09b0*/  IMAD.MOV.U32 R76, RZ, RZ, RZ ;  /* 0x000000ffff4c7224 */ /* 0x000fe200078e00ff */
[----:B------:R-:W-:Y:S01]  /*09c0*/  CS2R R74, SRZ ;  /* 0x00000000004a7805 */ /* 0x000fe2000001ff00 */
        /* <DEDUP_REMOVED lines=40> */
[----:B------:R-:W-:Y:S01]  /*0c50*/  ISETP.NE.U32.AND P2, PT, RZ, c[0x0][0x340], PT ;  /* 0x0000d000ff007a0c */ /* 0x000fe20003f45070 */
[----:B------:R-:W1:Y:S01]  /*0c60*/  S2R R26, SR_CTAID.Y ;  /* 0x00000000001a7919 */ /* 0x000e620000002600 */
[----:B------:R-:W-:-:S02]  /*0c70*/  SHF.R.S32.HI R98, RZ, 0x1f, R101 ;  /* 0x0000001fff627819 */ /* 0x000fc40000011465 */
[----:B------:R-:W-:Y:S02]  /*0c80*/  SHF.R.S32.HI R0, RZ, 0x1f, R6 ;  /* 0x0000001fff007819 */ /* 0x000fe40000011406 */
[----:B------:R-:W-:Y:S02]  /*0c90*/  PLOP3.LUT P1, PT, PT, PT, UP1, 0x80, 0x0 ;  /* 0x000000000000781c */ /* 0x000fe40003f2f018 */
[----:B------:R-:W-:Y:S02]  /*0ca0*/  PLOP3.LUT P0, PT, PT, PT, UP1, 0x80, 0x0 ;  /* 0x000000000000781c */ /* 0x000fe40003f0f018 */
[----:B------:R-:W-:Y:S01]  /*0cb0*/  SHF.R.S32.HI R11, RZ, 0x1f, R40 ;  /* 0x0000001fff0b7819 */ /* 0x000fe20000011428 */
[----:B------:R-:W-:Y:S01]  /*0cc0*/  UIADD3 UR9, UR17, -0x1, URZ ;  /* 0xffffffff11097890 */ /* 0x000fe2000fffe03f */
[----:B------:R-:W-:Y:S01]  /*0cd0*/  ISETP.NE.AND.EX P2, PT, RZ, c[0x0][0x344], PT, P2 ;  /* 0x0000d100ff007a0c */ /* 0x000fe20003f45320 */
[----:B------:R-:W-:Y:S02]  /*0ce0*/  ULDC UR4, c[0x0][0x2c4] ;  /* 0x0000b10000047ab9 */ /* 0x000fe40000000800 */
[----:B------:R-:W-:-:S10]  /*0cf0*/  ULDC.64 UR14, c[0x0][0x1e0] ;  /* 0x00007800000e7ab9 */ /* 0x000fd40000000a00 */
[----:B------:R-:W-:-:S05]  /*0d00*/  @P2 IMAD.WIDE R2, R40, R23, c[0x0][0x340] ;  /* 0x0000d00028022625 */ /* 0x000fca00078e0217 */
[----:B------:R2:W3:Y:S01]  /*0d10*/  @P2 LDG.E R12, [R2.64] ;  /* 0x00000016020c2981 */ /* 0x0004e2000c1e1900 */
[-C--:B------:R-:W-:Y:S01]  /*0d20*/  LEA.HI R5, R98, R101.reuse, RZ, 0x3 ;  /* 0x0000006562057211 */ /* 0x080fe200078f18ff */
[----:B------:R-:W-:Y:S01]  /*0d30*/  IMAD R0, R0, c[0x0][0x178], RZ ;  /* 0x00005e0000007a24 */ /* 0x000fe200078e02ff */
[----:B-1----:R-:W-:Y:S01]  /*0d40*/  SHF.R.S32.HI R27, RZ, 0x1f, R26 ;  /* 0x0000001fff1b7819 */ /* 0x002fe2000001141a */
[----:B------:R-:W-:Y:S01]  /*0d50*/  UIMAD UR4, UR19, UR4, URZ ;  /* 0x00000004130472a4 */ /* 0x000fe2000f8e023f */
[----:B------:R-:W-:Y:S01]  /*0d60*/  LOP3.LUT R4, R5, 0xfffffff8, RZ, 0xc0, !PT ;  /* 0xfffffff805047812 */ /* 0x000fe200078ec0ff */
[----:B------:R-:W-:Y:S01]  /*0d70*/  IMAD R0, R6, c[0x0][0x17c], R0 ;  /* 0x00005f0006007a24 */ /* 0x000fe200078e0200 */
[----:B------:R-:W-:Y:S01]  /*0d80*/  SHF.R.S32.HI R19, RZ, 0x3, R5 ;  /* 0x00000003ff137819 */ /* 0x000fe20000011405 */
[----:B------:R-:W-:Y:S01]  /*0d90*/  UMOV UR12, 0x6 ;  /* 0x00000006000c7882 */ /* 0x000fe20000000000 */
[----:B------:R-:W-:Y:S01]  /*0da0*/  LEA.HI R97, R98, R101, RZ, 0x5 ;  /* 0x0000006562617211 */ /* 0x000fe200078f28ff */
[----:B------:R-:W-:Y:S01]  /*0db0*/  IMAD.IADD R21, R101, 0x1, -R4 ;  /* 0x0000000165157824 */ /* 0x000fe200078e0a04 */
[----:B------:R-:W-:Y:S01]  /*0dc0*/  SEL R4, R40, RZ, !P4 ;  /* 0x000000ff28047207 */ /* 0x000fe20006000000 */
[----:B------:R-:W-:Y:S01]  /*0dd0*/  USHF.L.U32 UR8, UR14, 0x6, URZ ;  /* 0x000000060e087899 */ /* 0x000fe2000800063f */
[----:B------:R-:W-:Y:S01]  /*0de0*/  IADD3 R14, R19, UR6, RZ ;  /* 0x00000006130e7c10 */ /* 0x000fe2000fffe0ff */
[C---:B------:R-:W-:Y:S01]  /*0df0*/  IMAD R5, R21.reuse, 0x20, R19 ;  /* 0x0000002015057824 */ /* 0x040fe200078e0213 */
[----:B------:R-:W-:Y:S01]  /*0e00*/  USHF.L.U64.HI UR7, UR14, UR12, UR15 ;  /* 0x0000000c0e077299 */ /* 0x000fe2000801020f */
[----:B------:R-:W-:Y:S01]  /*0e10*/  IMAD.SHL.U32 R8, R21, 0x8, RZ ;  /* 0x0000000815087824 */ /* 0x000fe200078e00ff */
[----:B------:R-:W-:Y:S01]  /*0e20*/  USHF.R.S32.HI UR11, URZ, 0x1f, UR9 ;  /* 0x0000001f3f0b7899 */ /* 0x000fe20008011409 */
[----:B------:R-:W-:Y:S01]  /*0e30*/  IMAD.U32 R104, RZ, RZ, UR8 ;  /* 0x00000008ff687e24 */ /* 0x000fe2000f8e00ff */
[----:B------:R-:W-:Y:S01]  /*0e40*/  IADD3 R5, R5, UR6, RZ ;  /* 0x0000000605057c10 */ /* 0x000fe2000fffe0ff */
[----:B------:R-:W-:Y:S01]  /*0e50*/  UIMAD UR5, UR7, UR9, URZ ;  /* 0x00000009070572a4 */ /* 0x000fe2000f8e023f */
[C---:B------:R-:W-:Y:S01]  /*0e60*/  IADD3 R16, R8.reuse, 0x40, RZ ;  /* 0x0000004008107810 */ /* 0x040fe20007ffe0ff */
[----:B------:R-:W-:Y:S01]  /*0e70*/  USHF.L.U32 UR16, UR14, 0x5, URZ ;  /* 0x000000050e107899 */ /* 0x000fe2000800063f */
[C---:B------:R-:W-:Y:S01]  /*0e80*/  IADD3 R17, R8.reuse, 0x80, RZ ;  /* 0x0000008008117810 */ /* 0x040fe20007ffe0ff */
[----:B------:R-:W-:Y:S01]  /*0e90*/  @P1 IMAD.HI.U32 R7, R5, c[0x0][0x2c8], RZ ;  /* 0x0000b20005071a27 */ /* 0x000fe200078e00ff */
[----:B------:R-:W-:Y:S01]  /*0ea0*/  IADD3 R22, R8, 0xc0, RZ ;  /* 0x000000c008167810 */ /* 0x000fe20007ffe0ff */
[----:B------:R-:W-:Y:S01]  /*0eb0*/  UIMAD UR5, UR11, UR8, UR5 ;  /* 0x000000080b0572a4 */ /* 0x000fe2000f8e0205 */
[----:B------:R-:W-:Y:S01]  /*0ec0*/  BAR.SYNC.DEFER_BLOCKING 0x0 ;  /* 0x0000000000007b1d */ /* 0x000fe20000010000 */
[----:B--2---:R-:W-:Y:S01]  /*0ed0*/  IMAD.WIDE.U32 R2, R6, c[0x0][0x178], RZ ;  /* 0x00005e0006027a25 */ /* 0x004fe200078e00ff */
[----:B------:R-:W-:Y:S01]  /*0ee0*/  SEL R6, R11, RZ, !P4 ;  /* 0x000000ff0b067207 */ /* 0x000fe20006000000 */
[----:B------:R-:W-:Y:S01]  /*0ef0*/  UISETP.GE.AND UP0, UPT, UR17, 0x2, UPT ;  /* 0x000000021100788c */ /* 0x000fe2000bf06270 */
[----:B------:R-:W-:Y:S01]  /*0f00*/  ISETP.GE.AND P5, PT, R8, c[0x0][0x198], PT ;  /* 0x0000660008007a0c */ /* 0x000fe20003fa6270 */
[----:B------:R-:W-:Y:S01]  /*0f10*/  IMAD.IADD R3, R3, 0x1, R0 ;  /* 0x0000000103037824 */ /* 0x000fe200078e0200 */
[----:B------:R-:W-:Y:S01]  /*0f20*/  ISETP.GE.AND P4, PT, R16, c[0x0][0x198], PT ;  /* 0x0000660010007a0c */ /* 0x000fe20003f86270 */
[----:B------:R-:W-:Y:S01]  /*0f30*/  IMAD R0, R27, c[0x0][0x1b8], RZ ;  /* 0x00006e001b007a24 */ /* 0x000fe200078e02ff */
[----:B------:R-:W-:Y:S01]  /*0f40*/  SHF.R.S32.HI R96, RZ, 0x5, R97 ;  /* 0x00000005ff607819 */ /* 0x000fe20000011461 */
[----:B------:R-:W-:Y:S01]  /*0f50*/  IMAD.WIDE.U32 R2, R26, c[0x0][0x1b8], R2 ;  /* 0x00006e001a027a25 */ /* 0x000fe200078e0002 */
[----:B------:R-:W-:-:S03]  /*0f60*/  UIADD3 UR17, UR17, -0x2, URZ ;  /* 0xfffffffe11117890 */ /* 0x000fc6000fffe03f */
[----:B------:R-:W-:Y:S01]  /*0f70*/  IMAD R0, R26, c[0x0][0x1bc], R0 ;  /* 0x00006f001a007a24 */ /* 0x000fe200078e0200 */
[----:B------:R-:W-:Y:S01]  /*0f80*/  @UP0 UIMAD UR7, UR7, UR17, URZ ;  /* 0x00000011070702a4 */ /* 0x000fe2000f8e023f */
[----:B------:R-:W-:Y:S02]  /*0f90*/  IMAD R6, R6, c[0x0][0x1c0], RZ ;  /* 0x0000700006067a24 */ /* 0x000fe400078e02ff */
[----:B------:R-:W-:Y:S02]  /*0fa0*/  IMAD.IADD R3, R3, 0x1, R0 ;  /* 0x0000000103037824 */ /* 0x000fe400078e0200 */
[----:B------:R-:W-:Y:S01]  /*0fb0*/  IMAD.MOV.U32 R0, RZ, RZ, R5 ;  /* 0x000000ffff007224 */ /* 0x000fe200078e0005 */
[----:B------:R-:W-:Y:S01]  /*0fc0*/  @P0 SHF.R.U32.HI R0, RZ, c[0x0][0x2cc], R7 ;  /* 0x0000b300ff000a19 */ /* 0x000fe20000011607 */
[C---:B------:R-:W-:Y:S02]  /*0fd0*/  IMAD R7, R4.reuse, c[0x0][0x1c4], R6 ;  /* 0x0000710004077a24 */ /* 0x040fe400078e0206 */
[----:B------:R-:W-:Y:S01]  /*0fe0*/  IMAD.WIDE.U32 R2, R4, c[0x0][0x1c0], R2 ;  /* 0x0000700004027a25 */ /* 0x000fe200078e0002 */
[----:B------:R-:W-:-:S03]  /*0ff0*/  SHF.R.S32.HI R6, RZ, 0x1f, R0 ;  /* 0x0000001fff067819 */ /* 0x000fc60000011400 */
[----:B------:R-:W-:Y:S01]  /*1000*/  IMAD.MOV R4, RZ, RZ, -R0 ;  /* 0x000000ffff047224 */ /* 0x000fe200078e0a00 */
[----:B------:R-:W-:Y:S01]  /*1010*/  IADD3 R3, R3, R7, RZ ;  /* 0x0000000703037210 */ /* 0x000fe20007ffe0ff */
[----:B------:R-:W-:Y:S02]  /*1020*/  IMAD R6, R6, c[0x0][0x1b0], RZ ;  /* 0x00006c0006067a24 */ /* 0x000fe400078e02ff */
[----:B------:R-:W-:Y:S02]  /*1030*/  IMAD R4, R4, c[0x0][0x2c4], R5 ;  /* 0x0000b10004047a24 */ /* 0x000fe400078e0205 */
[C---:B------:R-:W-:Y:S02]  /*1040*/  IMAD R5, R0.reuse, c[0x0][0x1b4], R6 ;  /* 0x00006d0000057a24 */ /* 0x040fe400078e0206 */
[----:B------:R-:W-:Y:S01]  /*1050*/  IMAD.WIDE.U32 R2, R0, c[0x0][0x1b0], R2 ;  /* 0x00006c0000027a25 */ /* 0x000fe200078e0002 */
[----:B------:R-:W-:-:S03]  /*1060*/  SHF.R.S32.HI R0, RZ, 0x1f, R4 ;  /* 0x0000001fff007819 */ /* 0x000fc60000011404 */
[----:B------:R-:W-:Y:S02]  /*1070*/  IMAD.SHL.U32 R6, R19, 0x40, RZ ;  /* 0x0000004013067824 */ /* 0x000fe400078e00ff */
[----:B------:R-:W-:Y:S02]  /*1080*/  IMAD.IADD R3, R3, 0x1, R5 ;  /* 0x0000000103037824 */ /* 0x000fe400078e0205 */
[----:B------:R-:W-:Y:S01]  /*1090*/  IMAD R5, R0, c[0x0][0x1a8], RZ ;  /* 0x00006a0000057a24 */ /* 0x000fe200078e02ff */
[----:B------:R-:W-:Y:S01]  /*10a0*/  LOP3.LUT R0, R6, 0x1c0, RZ, 0xc0, !PT ;  /* 0x000001c006007812 */ /* 0x000fe200078ec0ff */
[----:B------:R-:W-:Y:S01]  /*10b0*/  IMAD.WIDE.U32 R2, R4, c[0x0][0x1a8], R2 ;  /* 0x00006a0004027a25 */ /* 0x000fe200078e0002 */
[----:B------:R-:W-:Y:S02]  /*10c0*/  IADD3 R6, -R19, UR10, RZ ;  /* 0x0000000a13067c10 */ /* 0x000fe4000fffe1ff */
[----:B------:R-:W-:Y:S01]  /*10d0*/  LOP3.LUT R7, R0, 0x38, R8, 0xf8, !PT ;  /* 0x0000003800077812 */ /* 0x000fe200078ef808 */
[----:B------:R-:W-:Y:S01]  /*10e0*/  IMAD R9, R4, c[0x0][0x1ac], R5 ;  /* 0x00006b0004097a24 */ /* 0x000fe200078e0205 */
[----:B------:R-:W-:Y:S01]  /*10f0*/  SHF.R.U32.HI R4, RZ, 0x3, R0 ;  /* 0x00000003ff047819 */ /* 0x000fe20000011600 */
[----:B------:R-:W-:Y:S01]  /*1100*/  IMAD.U32 R5, RZ, RZ, UR9 ;  /* 0x00000009ff057e24 */ /* 0x000fe2000f8e00ff */
[C---:B------:R-:W-:Y:S01]  /*1110*/  LEA R18, P0, R2.reuse, c[0x0][0x160], 0x1 ;  /* 0x0000580002127a11 */ /* 0x040fe200078008ff */
[----:B------:R-:W-:Y:S01]  /*1120*/  IMAD.IADD R0, R3, 0x1, R9 ;  /* 0x0000000103007824 */ /* 0x000fe200078e0209 */
[----:B------:R-:W-:Y:S01]  /*1130*/  SHF.R.S32.HI R9, RZ, 0x1f, R8 ;  /* 0x0000001fff097819 */ /* 0x000fe20000011408 */
[----:B------:R-:W-:Y:S01]  /*1140*/  IMAD R20, R5, -0x40, R6 ;  /* 0xffffffc005147824 */ /* 0x000fe200078e0206 */
[----:B------:R-:W-:Y:S01]  /*1150*/  LOP3.LUT R5, R7, R4, RZ, 0x3c, !PT ;  /* 0x0000000407057212 */ /* 0x000fe200078e3cff */
[----:B------:R-:W1:Y:S01]  /*1160*/  SHFL.IDX PT, R6, R18, RZ, 0x181f ;  /* 0x00181fff12067589 */ /* 0x000e6200000e0000 */
[----:B------:R-:W-:-:S02]  /*1170*/  LEA.HI.X R15, R2, c[0x0][0x164], R0, 0x1, P0 ;  /* 0x00005900020f7a11 */ /* 0x000fc400000f0c00 */
[----:B------:R-:W-:Y:S02]  /*1180*/  ISETP.GE.AND P0, PT, R14, UR4, PT ;  /* 0x000000040e007c0c */ /* 0x000fe4000bf06270 */
[----:B------:R-:W-:Y:S01]  /*1190*/  LEA.HI R0, R98, R101, RZ, 0x6 ;  /* 0x0000006562007211 */ /* 0x000fe200078f30ff */
[----:B------:R-:W2:Y:S01]  /*11a0*/  SHFL.IDX PT, R7, R15, RZ, 0x181f ;  /* 0x00181fff0f077589 */ /* 0x000ea200000e0000 */
[C---:B------:R-:W-:Y:S02]  /*11b0*/  IADD3 R4, R14.reuse, 0x20, RZ ;  /* 0x000000200e047810 */ /* 0x040fe40007ffe0ff */
[----:B------:R-:W-:Y:S01]  /*11c0*/  IADD3 R2, R14, 0x40, RZ ;  /* 0x000000400e027810 */ /* 0x000fe20007ffe0ff */
[----:B------:R-:W-:Y:S01]  /*11d0*/  IMAD.SHL.U32 R0, R0, 0x8, RZ ;  /* 0x0000000800007824 */ /* 0x000fe200078e00ff */
[----:B------:R-:W-:Y:S02]  /*11e0*/  ISETP.GE.AND P1, PT, R4, UR4, PT ;  /* 0x0000000404007c0c */ /* 0x000fe4000bf26270 */
[----:B------:R-:W-:-:S02]  /*11f0*/  ISETP.GE.AND P6, PT, R2, UR4, PT ;  /* 0x0000000402007c0c */ /* 0x000fc4000bfc6270 */
[----:B------:R-:W-:Y:S02]  /*1200*/  LOP3.LUT R10, R5, 0xfffffe00, R0, 0xf8, !PT ;  /* 0xfffffe00050a7812 */ /* 0x000fe400078ef800 */
[----:B------:R-:W-:Y:S02]  /*1210*/  @!P0 SHF.R.S32.HI R5, RZ, 0x1f, R16 ;  /* 0x0000001fff058819 */ /* 0x000fe40000011410 */
[----:B------:R-:W-:Y:S01]  /*1220*/  @!P0 SHF.R.S32.HI R4, RZ, 0x1f, R17 ;  /* 0x0000001fff048819 */ /* 0x000fe20000011411 */
[----:B------:R-:W-:Y:S01]  /*1230*/  IMAD.SHL.U32 R107, R10, 0x2, RZ ;  /* 0x000000020a6b7824 */ /* 0x000fe200078e00ff */
[----:B------:R-:W-:Y:S02]  /*1240*/  @!P0 SHF.R.S32.HI R0, RZ, 0x1f, R22 ;  /* 0x0000001fff008819 */ /* 0x000fe40000011416 */
[----:B------:R-:W-:Y:S02]  /*1250*/  IADD3 R14, R14, 0x60, RZ ;  /* 0x000000600e0e7810 */ /* 0x000fe40007ffe0ff */
[----:B------:R-:W-:Y:S01]  /*1260*/  @!P0 LEA.HI R0, R0, R22, RZ, 0x3 ;  /* 0x0000001600008211 */ /* 0x000fe200078f18ff */
[----:B------:R-:W-:Y:S03]  /*1270*/  STL [R1+0x48], R107 ;  /* 0x0000486b01007387 */ /* 0x000fe60000100800 */
[----:B------:R-:W-:-:S02]  /*1280*/  @!P0 LOP3.LUT R0, R0, 0xfffffff8, RZ, 0xc0, !PT ;  /* 0xfffffff800008812 */ /* 0x000fc400078ec0ff */
[----:B---3--:R-:W-:Y:S01]  /*1290*/  @P2 SHF.R.S32.HI R3, RZ, 0x1f, R12 ;  /* 0x0000001fff032819 */ /* 0x008fe2000001140c */
[----:B------:R-:W-:Y:S01]  /*12a0*/  @!P2 IMAD.MOV.U32 R3, RZ, RZ, R11 ;  /* 0x000000ffff03a224 */ /* 0x000fe200078e000b */
[----:B------:R-:W-:Y:S01]  /*12b0*/  @P2 MOV R2, R12 ;  /* 0x0000000c00022202 */ /* 0x000fe20000000f00 */
[----:B------:R-:W-:Y:S01]  /*12c0*/  @!P2 IMAD.MOV.U32 R2, RZ, RZ, R40 ;  /* 0x000000ffff02a224 */ /* 0x000fe200078e0028 */
[----:B------:R-:W-:Y:S02]  /*12d0*/  @!P0 LEA.HI R12, R5, R16, RZ, 0x3 ;  /* 0x00000010050c8211 */ /* 0x000fe400078f18ff */
[----:B------:R-:W-:Y:S02]  /*12e0*/  @!P0 LEA.HI R5, R4, R17, RZ, 0x3 ;  /* 0x0000001104058211 */ /* 0x000fe400078f18ff */
[----:B------:R-:W3:Y:S01]  /*12f0*/  SHFL.IDX PT, R4, R18, 0x1, 0x181f ;  /* 0x00381f0012047f89 */ /* 0x000ee200000e0000 */
[----:B------:R-:W-:Y:S02]  /*1300*/  SEL R23, R2, RZ, !P3 ;  /* 0x000000ff02177207 */ /* 0x000fe40005800000 */
[----:B------:R-:W-:-:S02]  /*1310*/  @!P0 LOP3.LUT R10, R5, 0xfffffff8, RZ, 0xc0, !PT ;  /* 0xfffffff8050a8812 */ /* 0x000fc400078ec0ff */
[----:B------:R-:W4:Y:S01]  /*1320*/  SHFL.IDX PT, R5, R15, 0x1, 0x181f ;  /* 0x00381f000f057f89 */ /* 0x000f2200000e0000 */
[----:B------:R-:W-:Y:S02]  /*1330*/  SEL R24, R3, RZ, !P3 ;  /* 0x000000ff03187207 */ /* 0x000fe40005800000 */
[----:B-1----:R-:W-:Y:S01]  /*1340*/  @!P0 LEA R2, P2, R8, R6, 0x1 ;  /* 0x0000000608028211 */ /* 0x002fe200078408ff */
[----:B--2---:R-:W-:Y:S01]  /*1350*/  @!P0 IMAD.WIDE R10, R10, 0x2, R6 ;  /* 0x000000020a0a8825 */ /* 0x004fe200078e0206 */
[----:B------:R-:W-:Y:S02]  /*1360*/  ISETP.GE.AND P3, PT, R17, c[0x0][0x198], PT ;  /* 0x0000660011007a0c */ /* 0x000fe40003f66270 */
[----:B------:R-:W-:Y:S02]  /*1370*/  @!P0 LOP3.LUT R12, R12, 0xfffffff8, RZ, 0xc0, !PT ;  /* 0xfffffff80c0c8812 */ /* 0x000fe400078ec0ff */
[----:B------:R-:W-:Y:S02]  /*1380*/  @!P0 LEA.HI.X R3, R8, R7, R9, 0x1, P2 ;  /* 0x0000000708038211 */ /* 0x000fe400010f0c09 */
[----:B------:R-:W-:Y:S01]  /*1390*/  ISETP.GE.AND P2, PT, R22, c[0x0][0x198], PT ;  /* 0x0000660016007a0c */ /* 0x000fe20003f46270 */
[----:B------:R-:W-:-:S02]  /*13a0*/  @!P0 IMAD.WIDE R12, R12, 0x2, R6 ;  /* 0x000000020c0c8825 */ /* 0x000fc400078e0206 */
[----:B------:R1:W-:Y:S02]  /*13b0*/  @!P0 LDGSTS.E.BYPASS.LTC128B.128 [R107+0x100], [R2.64], !P5 ;  /* 0x00100000026b8fae */ /* 0x0003e4000e901d56 */
[----:B------:R-:W-:Y:S01]  /*13c0*/  @!P0 IMAD.WIDE R6, R0, 0x2, R6 ;  /* 0x0000000200068825 */ /* 0x000fe200078e0206 */
[----:B------:R-:W-:Y:S01]  /*13d0*/  @!P1 SHF.R.S32.HI R0, RZ, 0x1f, R22 ;  /* 0x0000001fff009819 */ /* 0x000fe20000011416 */
[----:B------:R2:W-:Y:S03]  /*13e0*/  @!P0 LDGSTS.E.BYPASS.LTC128B.128 [R107+0x4100], [R12.64], !P4 ;  /* 0x041000000c6b8fae */ /* 0x0005e6000e101d56 */
[----:B------:R-:W-:Y:S01]  /*13f0*/  @!P1 LEA.HI R0, R0, R22, RZ, 0x3 ;  /* 0x0000001600009211 */ /* 0x000fe200078f18ff */
[----:B------:R5:W-:Y:S03]  /*1400*/  @!P0 LDGSTS.E.BYPASS.LTC128B.128 [R107+0x8100], [R10.64], !P3 ;  /* 0x081000000a6b8fae */ /* 0x000be6000d901d56 */
[----:B------:R-:W-:Y:S01]  /*1410*/  @!P1 LOP3.LUT R0, R0, 0xfffffff8, RZ, 0xc0, !PT ;  /* 0xfffffff800009812 */ /* 0x000fe200078ec0ff */
[----:B------:R3:W-:Y:S01]  /*1420*/  @!P0 LDGSTS.E.BYPASS.LTC128B.128 [R107+0xc100], [R6.64], !P2 ;  /* 0x0c100000066b8fae */ /* 0x0007e2000d101d56 */
[----:B-1----:R-:W-:-:S02]  /*1430*/  @!P1 SHF.R.S32.HI R3, RZ, 0x1f, R16 ;  /* 0x0000001fff039819 */ /* 0x002fc40000011410 */
[----:B------:R-:W-:Y:S02]  /*1440*/  @!P1 SHF.R.S32.HI R2, RZ, 0x1f, R17 ;  /* 0x0000001fff029819 */ /* 0x000fe40000011411 */
[----:B------:R-:W-:Y:S02]  /*1450*/  @!P1 LEA.HI R3, R3, R16, RZ, 0x3 ;  /* 0x0000001003039211 */ /* 0x000fe400078f18ff */
[----:B-----5:R-:W-:Y:S02]  /*1460*/  @!P1 LEA.HI R10, R2, R17, RZ, 0x3 ;  /* 0x00000011020a9211 */ /* 0x020fe400078f18ff */
[----:B------:R-:W1:Y:S01]  /*1470*/  SHFL.IDX PT, R2, R18, 0x2, 0x181f ;  /* 0x00581f0012027f89 */ /* 0x000e6200000e0000 */
[----:B--2---:R-:W-:Y:S02]  /*1480*/  @!P1 LOP3.LUT R12, R3, 0xfffffff8, RZ, 0xc0, !PT ;  /* 0xfffffff8030c9812 */ /* 0x004fe400078ec0ff */
[----:B---3--:R-:W-:Y:S01]  /*1490*/  @!P1 LEA R6, P0, R8, R4, 0x1 ;  /* 0x0000000408069211 */ /* 0x008fe200078008ff */
[----:B------:R-:W2:Y:S01]  /*14a0*/  SHFL.IDX PT, R3, R15, 0x2, 0x181f ;  /* 0x00581f000f037f89 */ /* 0x000ea200000e0000 */
[----:B------:R-:W-:Y:S01]  /*14b0*/  @!P1 LOP3.LUT R10, R10, 0xfffffff8, RZ, 0xc0, !PT ;  /* 0xfffffff80a0a9812 */ /* 0x000fe200078ec0ff */
[----:B----4-:R-:W-:Y:S01]  /*14c0*/  @!P1 IMAD.WIDE R12, R12, 0x2, R4 ;  /* 0x000000020c0c9825 */ /* 0x010fe200078e0204 */
[----:B------:R-:W-:-:S02]  /*14d0*/  @!P1 LEA.HI.X R7, R8, R5, R9, 0x1, P0 ;  /* 0x0000000508079211 */ /* 0x000fc400000f0c09 */
[----:B------:R-:W-:Y:S01]  /*14e0*/  ISETP.GE.AND P0, PT, R14, UR4, PT ;  /* 0x000000040e007c0c */ /* 0x000fe2000bf06270 */
[--C-:B------:R-:W-:Y:S01]  /*14f0*/  @!P1 IMAD.WIDE R10, R10, 0x2, R4.reuse ;  /* 0x000000020a0a9825 */ /* 0x100fe200078e0204 */
[----:B------:R-:W-:Y:S01]  /*1500*/  UMOV UR4, 0x5 ;  /* 0x0000000500047882 */ /* 0x000fe20000000000 */
[----:B------:R3:W-:Y:S01]  /*1510*/  @!P1 LDGSTS.E.BYPASS.LTC128B.128 [R107+0x1100], [R6.64], !P5 ;  /* 0x01100000066b9fae */ /* 0x0007e2000e901d56 */
[----:B------:R-:W-:Y:S01]  /*1520*/  USHF.L.U64.HI UR15, UR14, UR4, UR15 ;  /* 0x000000040e0f7299 */ /* 0x000fe2000801020f */
[----:B------:R-:W-:Y:S01]  /*1530*/  @!P1 IMAD.WIDE R4, R0, 0x2, R4 ;  /* 0x0000000200049825 */ /* 0x000fe200078e0204 */
[----:B------:R-:W-:Y:S01]  /*1540*/  @!P6 SHF.R.S32.HI R0, RZ, 0x1f, R22 ;  /* 0x0000001fff00e819 */ /* 0x000fe20000011416 */
[----:B------:R4:W-:Y:S03]  /*1550*/  @!P1 LDGSTS.E.BYPASS.LTC128B.128 [R107+0x5100], [R12.64], !P4 ;  /* 0x051000000c6b9fae */ /* 0x0009e6000e101d56 */
[----:B------:R-:W-:Y:S01]  /*1560*/  @!P6 LEA.HI R0, R0, R22, RZ, 0x3 ;  /* 0x000000160000e211 */ /* 0x000fe200078f18ff */
[----:B------:R2:W-:Y:S03]  /*1570*/  @!P1 LDGSTS.E.BYPASS.LTC128B.128 [R107+0x9100], [R10.64], !P3 ;  /* 0x091000000a6b9fae */ /* 0x0005e6000d901d56 */
[----:B------:R-:W-:Y:S01]  /*1580*/  @!P6 LOP3.LUT R0, R0, 0xfffffff8, RZ, 0xc0, !PT ;  /* 0xfffffff80000e812 */ /* 0x000fe200078ec0ff */
[----:B------:R5:W-:Y:S01]  /*1590*/  @!P1 LDGSTS.E.BYPASS.LTC128B.128 [R107+0xd100], [R4.64], !P2 ;  /* 0x0d100000046b9fae */ /* 0x000be2000d101d56 */
[----:B---3--:R-:W-:-:S04]  /*15a0*/  @!P6 SHF.R.S32.HI R6, RZ, 0x1f, R17 ;  /* 0x0000001fff06e819 */ /* 0x008fc80000011411 */
[----:B------:R-:W-:Y:S02]  /*15b0*/  @!P6 LEA.HI R7, R6, R17, RZ, 0x3 ;  /* 0x000000110607e211 */ /* 0x000fe400078f18ff */
[----:B-1----:R-:W-:Y:S02]  /*15c0*/  @!P6 LEA R6, P1, R8, R2, 0x1 ;  /* 0x000000020806e211 */ /* 0x002fe400078208ff */
[----:B----4-:R-:W-:Y:S01]  /*15d0*/  @!P6 LOP3.LUT R12, R7, 0xfffffff8, RZ, 0xc0, !PT ;  /* 0xfffffff8070ce812 */ /* 0x010fe200078ec0ff */
[----:B--2---:R-:W-:Y:S01]  /*15e0*/  @!P6 IMAD.WIDE R10, R0, 0x2, R2 ;  /* 0x00000002000ae825 */ /* 0x004fe200078e0202 */
[----:B------:R-:W-:Y:S02]  /*15f0*/  @!P6 LEA.HI.X R7, R8, R3, R9, 0x1, P1 ;  /* 0x000000030807e211 */ /* 0x000fe400008f0c09 */
[----:B-----5:R-:W-:Y:S01]  /*1600*/  @!P6 SHF.R.S32.HI R5, RZ, 0x1f, R16 ;  /* 0x0000001fff05e819 */ /* 0x020fe20000011410 */
[----:B------:R1:W-:Y:S01]  /*1610*/  SHFL.IDX PT, R4, R18, 0x3, 0x181f ;  /* 0x00781f0012047f89 */ /* 0x0003e200000e0000 */
[----:B------:R-:W-:Y:S01]  /*1620*/  @!P6 IMAD.WIDE R12, R12, 0x2, R2 ;  /* 0x000000020c0ce825 */ /* 0x000fe200078e0202 */
[----:B------:R-:W-:-:S02]  /*1630*/  SHF.R.S32.HI R0, RZ, 0x1f, R25 ;  /* 0x0000001fff007819 */ /* 0x000fc40000011419 */
[----:B------:R-:W-:Y:S01]  /*1640*/  @!P6 LEA.HI R14, R5, R16, RZ, 0x3 ;  /* 0x00000010050ee211 */ /* 0x000fe200078f18ff */
[----:B------:R2:W-:Y:S03]  /*1650*/  @!P6 LDGSTS.E.BYPASS.LTC128B.128 [R107+0x2100], [R6.64], !P5 ;  /* 0x02100000066befae */ /* 0x0005e6000e901d56 */
[----:B------:R-:W-:Y:S01]  /*1660*/  @!P6 LOP3.LUT R14, R14, 0xfffffff8, RZ, 0xc0, !PT ;  /* 0xfffffff80e0ee812 */ /* 0x000fe200078ec0ff */
[----:B------:R3:W4:Y:S01]  /*1670*/  SHFL.IDX PT, R5, R15, 0x3, 0x181f ;  /* 0x00781f000f057f89 */ /* 0x00072200000e0000 */
[----:B-1----:R-:W-:-:S03]  /*1680*/  IADD3 R18, P1, R25, R19, RZ ;  /* 0x0000001319127210 */ /* 0x002fc60007f3e0ff */
[----:B---3--:R-:W-:Y:S01]  /*1690*/  @!P6 IMAD.WIDE R14, R14, 0x2, R2 ;  /* 0x000000020e0ee825 */ /* 0x008fe200078e0202 */
[----:B--2---:R-:W-:-:S04]  /*16a0*/  @!P0 SHF.R.S32.HI R6, RZ, 0x1f, R16 ;  /* 0x0000001fff068819 */ /* 0x004fc80000011410 */
[----:B------:R1:W-:Y:S01]  /*16b0*/  @!P6 LDGSTS.E.BYPASS.LTC128B.128 [R107+0x6100], [R14.64], !P4 ;  /* 0x061000000e6befae */ /* 0x0003e2000e101d56 */
[----:B------:R-:W-:-:S03]  /*16c0*/  @!P0 LEA.HI R6, R6, R16, RZ, 0x3 ;  /* 0x0000001006068211 */ /* 0x000fc600078f18ff */
[----:B------:R2:W-:Y:S01]  /*16d0*/  @!P6 LDGSTS.E.BYPASS.LTC128B.128 [R107+0xa100], [R12.64], !P3 ;  /* 0x0a1000000c6befae */ /* 0x0005e2000d901d56 */
[----:B------:R-:W-:-:S03]  /*16e0*/  @!P0 LOP3.LUT R6, R6, 0xfffffff8, RZ, 0xc0, !PT ;  /* 0xfffffff806068812 */ /* 0x000fc600078ec0ff */
[----:B------:R3:W-:Y:S01]  /*16f0*/  @!P6 LDGSTS.E.BYPASS.LTC128B.128 [R107+0xe100], [R10.64], !P2 ;  /* 0x0e1000000a6befae */ /* 0x0007e2000d101d56 */
[----:B------:R-:W-:Y:S01]  /*1700*/  ISETP.GE.AND P6, PT, R20, 0x1, PT ;  /* 0x000000011400780c */ /* 0x000fe20003fc6270 */
[----:B----4-:R-:W-:Y:S01]  /*1710*/  @!P0 IMAD.WIDE R6, R6, 0x2, R4 ;  /* 0x0000000206068825 */ /* 0x010fe200078e0204 */
[----:B-1----:R-:W-:Y:S02]  /*1720*/  LEA.HI R14, R98, R101, RZ, 0x4 ;  /* 0x00000065620e7211 */ /* 0x002fe400078f20ff */
[----:B--2---:R-:W-:Y:S02]  /*1730*/  LEA.HI.X.SX32 R13, R19, R0, 0x1, P1 ;  /* 0x00000000130d7211 */ /* 0x004fe400008f0eff */
[C---:B------:R-:W-:Y:S02]  /*1740*/  @!P0 LEA R2, P1, R8.reuse, R4, 0x1 ;  /* 0x0000000408028211 */ /* 0x040fe400078208ff */
[----:B------:R-:W-:Y:S01]  /*1750*/  SHF.R.S32.HI R12, RZ, 0x4, R14 ;  /* 0x00000004ff0c7819 */ /* 0x000fe2000001140e */
[----:B------:R-:W-:Y:S01]  /*1760*/  IMAD R0, R13, c[0x0][0x1e0], RZ ;  /* 0x000078000d007a24 */ /* 0x000fe200078e02ff */
[----:B------:R-:W-:-:S02]  /*1770*/  @!P0 LEA.HI.X R3, R8, R5, R9, 0x1, P1 ;  /* 0x0000000508038211 */ /* 0x000fc400008f0c09 */
[----:B---3--:R-:W-:Y:S01]  /*1780*/  LEA.HI R10, R14, R12, RZ, 0x1 ;  /* 0x0000000c0e0a7211 */ /* 0x008fe200078f08ff */
[----:B------:R-:W-:Y:S01]  /*1790*/  IMAD R11, R18, c[0x0][0x1e4], R0 ;  /* 0x00007900120b7a24 */ /* 0x000fe200078e0200 */
[----:B------:R-:W-:Y:S01]  /*17a0*/  @!P0 SHF.R.S32.HI R0, RZ, 0x1f, R17 ;  /* 0x0000001fff008819 */ /* 0x000fe20000011411 */
[----:B------:R1:W-:Y:S01]  /*17b0*/  @!P0 LDGSTS.E.BYPASS.LTC128B.128 [R107+0x3100], [R2.64], !P5 ;  /* 0x03100000026b8fae */ /* 0x0003e2000e901d56 */
[----:B------:R-:W-:Y:S02]  /*17c0*/  LOP3.LUT R10, R10, 0xfffffffe, RZ, 0xc0, !PT ;  /* 0xfffffffe0a0a7812 */ /* 0x000fe400078ec0ff */
[----:B------:R-:W-:Y:S01]  /*17d0*/  @!P0 LEA.HI R0, R0, R17, RZ, 0x3 ;  /* 0x0000001100008211 */ /* 0x000fe200078f18ff */
[----:B------:R2:W-:Y:S01]  /*17e0*/  @!P0 LDGSTS.E.BYPASS.LTC128B.128 [R107+0x7100], [R6.64], !P4 ;  /* 0x07100000066b8fae */ /* 0x0005e2000e101d56 */
[----:B------:R-:W-:Y:S01]  /*17f0*/  ISETP.GE.AND P1, PT, R20, 0x21, PT ;  /* 0x000000211400780c */ /* 0x000fe20003f26270 */
[----:B------:R-:W-:Y:S01]  /*1800*/  IMAD.IADD R12, R12, 0x1, -R10 ;  /* 0x000000010c0c7824 */ /* 0x000fe200078e0a0a */
[----:B------:R-:W-:Y:S01]  /*1810*/  ISETP.GE.AND P5, PT, R8, c[0x0][0x1d4], PT ;  /* 0x0000750008007a0c */ /* 0x000fe20003fa6270 */
[----:B------:R-:W-:Y:S01]  /*1820*/  IMAD R10, R27, c[0x0][0x1e8], RZ ;  /* 0x00007a001b0a7a24 */ /* 0x000fe200078e02ff */
[----:B------:R-:W-:-:S03]  /*1830*/  ISETP.GE.AND P4, PT, R16, c[0x0][0x1d4], PT ;  /* 0x0000750010007a0c */ /* 0x000fc60003f86270 */
[----:B------:R-:W-:Y:S02]  /*1840*/  IMAD R10, R26, c[0x0][0x1ec], R10 ;  /* 0x00007b001a0a7a24 */ /* 0x000fe400078e020a */
[----:B-1----:R-:W-:Y:S01]  /*1850*/  IMAD.WIDE.U32 R2, R18, c[0x0][0x1e0], R8 ;  /* 0x0000780012027a25 */ /* 0x002fe200078e0008 */
[----:B--2---:R-:W-:-:S03]  /*1860*/  @!P0 SHF.R.S32.HI R7, RZ, 0x1f, R22 ;  /* 0x0000001fff078819 */ /* 0x004fc60000011416 */
[----:B------:R-:W-:Y:S01]  /*1870*/  IMAD.IADD R3, R3, 0x1, R11 ;  /* 0x0000000103037824 */ /* 0x000fe200078e020b */
[----:B------:R-:W-:Y:S01]  /*1880*/  @!P0 LOP3.LUT R6, R0, 0xfffffff8, RZ, 0xc0, !PT ;  /* 0xfffffff800068812 */ /* 0x000fe200078ec0ff */
[----:B------:R-:W-:Y:S01]  /*1890*/  IMAD R11, R27, c[0x0][0x210], RZ ;  /* 0x000084001b0b7a24 */ /* 0x000fe200078e02ff */
[----:B------:R-:W-:Y:S01]  /*18a0*/  @!P0 LEA.HI R0, R7, R22, RZ, 0x3 ;  /* 0x0000001607008211 */ /* 0x000fe200078f18ff */
[----:B------:R-:W-:-:S03]  /*18b0*/  IMAD.WIDE.U32 R2, R26, c[0x0][0x1e8], R2 ;  /* 0x00007a001a027a25 */ /* 0x000fc600078e0002 */
[----:B------:R-:W-:Y:S01]  /*18c0*/  @!P0 LOP3.LUT R0, R0, 0xfffffff8, RZ, 0xc0, !PT ;  /* 0xfffffff800008812 */ /* 0x000fe200078ec0ff */
[----:B------:R-:W-:-:S04]  /*18d0*/  @!P0 IMAD.WIDE R6, R6, 0x2, R4 ;  /* 0x0000000206068825 */ /* 0x000fc800078e0204 */
[----:B------:R-:W-:Y:S01]  /*18e0*/  @!P0 IMAD.WIDE R4, R0, 0x2, R4 ;  /* 0x0000000200048825 */ /* 0x000fe200078e0204 */
[----:B------:R1:W-:Y:S01]  /*18f0*/  @!P0 LDGSTS.E.BYPASS.LTC128B.128 [R107+0xb100], [R6.64], !P3 ;  /* 0x0b100000066b8fae */ /* 0x0003e2000d901d56 */
[----:B------:R-:W-:Y:S02]  /*1900*/  ISETP.GE.AND P3, PT, R17, c[0x0][0x1d4], PT ;  /* 0x0000750011007a0c */ /* 0x000fe40003f66270 */
[----:B------:R-:W-:Y:S01]  /*1910*/  IMAD.IADD R3, R3, 0x1, R10 ;  /* 0x0000000103037824 */ /* 0x000fe200078e020a */
[----:B------:R2:W-:Y:S01]  /*1920*/  @!P0 LDGSTS.E.BYPASS.LTC128B.128 [R107+0xf100], [R4.64], !P2 ;  /* 0x0f100000046b8fae */ /* 0x0005e2000d101d56 */
[----:B------:R-:W-:Y:S01]  /*1930*/  IMAD R0, R24, c[0x0][0x1f0], RZ ;  /* 0x00007c0018007a24 */ /* 0x000fe200078e02ff */
[----:B------:R-:W-:Y:S01]  /*1940*/  LOP3.LUT R10, R14, 0xfffffff0, RZ, 0xc0, !PT ;  /* 0xfffffff00e0a7812 */ /* 0x000fe200078ec0ff */
[C---:B------:R-:W-:Y:S01]  /*1950*/  IMAD.WIDE.U32 R28, R23.reuse, c[0x0][0x1f0], R2 ;  /* 0x00007c00171c7a25 */ /* 0x040fe200078e0002 */
[----:B------:R-:W-:Y:S01]  /*1960*/  ISETP.GE.AND P2, PT, R22, c[0x0][0x1d4], PT ;  /* 0x0000750016007a0c */ /* 0x000fe20003f46270 */
[----:B------:R-:W0:Y:S02]  /*1970*/  LDGDEPBAR ;  /* 0x00000000000079af */ /* 0x000e240000000000 */
[----:B------:R-:W-:-:S02]  /*1980*/  IMAD R0, R23, c[0x0][0x1f4], R0 ;  /* 0x00007d0017007a24 */ /* 0x000fc400078e0200 */
[----:B------:R-:W-:Y:S01]  /*1990*/  IMAD.MOV.U32 R108, RZ, RZ, R28 ;  /* 0x000000ffff6c7224 */ /* 0x000fe200078e001c */
[----:B------:R3:W-:Y:S01]  /*19a0*/  STL.64 [R1+0xc8], R28 ;  /* 0x0000c81c01007387 */ /* 0x0007e20000100a00 */
[----:B------:R-:W-:Y:S01]  /*19b0*/  IMAD.IADD R10, R101, 0x1, -R10 ;  /* 0x00000001650a7824 */ /* 0x000fe200078e0a0a */
[----:B------:R-:W-:Y:S01]  /*19c0*/  IADD3 R109, R29, R0, RZ ;  /* 0x000000001d6d7210 */ /* 0x000fe20007ffe0ff */
[----:B------:R-:W-:Y:S02]  /*19d0*/  IMAD R0, R13, c[0x0][0x208], RZ ;  /* 0x000082000d007a24 */ /* 0x000fe400078e02ff */
[----:B------:R-:W-:Y:S02]  /*19e0*/  IMAD R11, R26, c[0x0][0x214], R11 ;  /* 0x000085001a0b7a24 */ /* 0x000fe400078e020b */
[----:B------:R-:W-:Y:S01]  /*19f0*/  IMAD.WIDE.U32 R2, R104, UR9, R108 ;  /* 0x0000000968027c25 */ /* 0x000fe2000f8e006c */
[----:B------:R-:W-:Y:S04]  /*1a00*/  STL.64 [R1+0xb8], R108 ;  /* 0x0000b86c01007387 */ /* 0x000fe80000100a00 */
[----:B------:R-:W-:Y:S01]  /*1a10*/  IADD3 R3, R3, UR5, RZ ;  /* 0x0000000503037c10 */ /* 0x000fe2000fffe0ff */
[C---:B-1----:R-:W-:Y:S01]  /*1a20*/  IMAD R6, R18.reuse, c[0x0][0x20c], R0 ;  /* 0x0000830012067a24 */ /* 0x042fe200078e0200 */
[----:B------:R-:W-:Y:S01]  /*1a30*/  ULDC.64 UR4, c[0x0][0x208] ;  /* 0x0000820000047ab9 */ /* 0x000fe20000000a00 */
[----:B------:R-:W-:Y:S01]  /*1a40*/  IMAD.SHL.U32 R0, R21, 0x40, RZ ;  /* 0x0000004015007824 */ /* 0x000fe200078e00ff */
[----:B------:R-:W-:Y:S01]  /*1a50*/  UIMAD.WIDE.U32 UR20, UR9, UR4, URZ ;  /* 0x00000004091472a5 */ /* 0x000fe2000f8e003f */
[----:B--2---:R-:W-:Y:S01]  /*1a60*/  IMAD.WIDE.U32 R4, R18, c[0x0][0x208], R8 ;  /* 0x0000820012047a25 */ /* 0x004fe200078e0008 */
[----:B------:R-:W-:Y:S01]  /*1a70*/  @P6 LEA R8, P0, R2, c[0x0][0x1c8], 0x1 ;  /* 0x0000720002086a11 */ /* 0x000fe200078008ff */
[----:B------:R-:W-:Y:S01]  /*1a80*/  UIMAD UR11, UR11, UR4, URZ ;  /* 0x000000040b0b72a4 */ /* 0x000fe2000f8e023f */
[----:B------:R-:W-:Y:S01]  /*1a90*/  LOP3.LUT R0, R0, 0x1c0, RZ, 0xc0, !PT ;  /* 0x000001c000007812 */ /* 0x000fe200078ec0ff */
[----:B------:R-:W-:Y:S01]  /*1aa0*/  IMAD.SHL.U32 R7, R19, 0x8, RZ ;  /* 0x0000000813077824 */ /* 0x000fe200078e00ff */
[C---:B------:R-:W-:Y:S01]  /*1ab0*/  @P6 LEA.HI.X R9, R2.reuse, c[0x0][0x1cc], R3, 0x1, P0 ;  /* 0x0000730002096a11 */ /* 0x040fe200000f0c03 */
[----:B------:R-:W-:Y:S01]  /*1ac0*/  IMAD.IADD R5, R5, 0x1, R6 ;  /* 0x0000000105057824 */ /* 0x000fe200078e0206 */
[----:B------:R-:W-:Y:S01]  /*1ad0*/  @P1 IADD3 R2, P0, R2, UR16, RZ ;  /* 0x0000001002021c10 */ /* 0x000fe2000ff1e0ff */
[----:B------:R-:W-:Y:S01]  /*1ae0*/  UIMAD UR11, UR9, UR5, UR11 ;  /* 0x00000005090b72a4 */ /* 0x000fe2000f8e020b */
[----:B------:R-:W-:Y:S01]  /*1af0*/  LOP3.LUT R7, R0, 0x8, R7, 0xf8, !PT ;  /* 0x0000000800077812 */ /* 0x000fe200078ef807 */
[----:B------:R1:W-:Y:S01]  /*1b00*/  @P6 LDGSTS.E.BYPASS.LTC128B.128 [R107+0x10100], [R8.64], !P5 ;  /* 0x10100000086b6fae */ /* 0x0003e2000e901d56 */
[----:B------:R-:W-:Y:S01]  /*1b10*/  SHF.R.U32.HI R0, RZ, 0x3, R0 ;  /* 0x00000003ff007819 */ /* 0x000fe20000011600 */
[----:B------:R-:W-:Y:S01]  /*1b20*/  UIADD3 UR11, UR21, UR11, URZ ;  /* 0x0000000b150b7290 */ /* 0x000fe2000fffe03f */
[----:B------:R-:W-:Y:S01]  /*1b30*/  @P1 IADD3.X R3, R3, UR15, RZ, P0, !PT ;  /* 0x0000000f03031c10 */ /* 0x000fe200087fe4ff */
[----:B------:R1:W-:Y:S01]  /*1b40*/  @P6 LDGSTS.E.BYPASS.LTC128B.128 [R107+0x12100], [R8.64+0x80], !P4 ;  /* 0x12100080086b6fae */ /* 0x0003e2000e101d56 */
[C---:B------:R-:W-:Y:S01]  /*1b50*/  @P1 LEA R6, P0, R2.reuse, c[0x0][0x1c8], 0x1 ;  /* 0x0000720002061a11 */ /* 0x040fe200078008ff */
[----:B------:R-:W-:Y:S01]  /*1b60*/  USHF.L.U32 UR13, UR4, 0x6, URZ ;  /* 0x00000006040d7899 */ /* 0x000fe2000800063f */
[----:B------:R-:W-:Y:S01]  /*1b70*/  LOP3.LUT R0, R7, R0, RZ, 0x3c, !PT ;  /* 0x0000000007007212 */ /* 0x000fe200078e3cff */
[----:B------:R1:W-:Y:S01]  /*1b80*/  @P6 LDGSTS.E.BYPASS.LTC128B.128 [R107+0x14100], [R8.64+0x100], !P3 ;  /* 0x14100100086b6fae */ /* 0x0003e2000d901d56 */
[----:B------:R-:W-:Y:S01]  /*1b90*/  @P1 LEA.HI.X R7, R2, c[0x0][0x1cc], R3, 0x1, P0 ;  /* 0x0000730002071a11 */ /* 0x000fe200000f0c03 */
[----:B------:R-:W-:Y:S01]  /*1ba0*/  USHF.L.U64.HI UR12, UR4, UR12, UR5 ;  /* 0x0000000c040c7299 */ /* 0x000fe20008010205 */
[----:B------:R-:W-:Y:S01]  /*1bb0*/  SHF.R.S32.HI R2, RZ, 0x1f, R10 ;  /* 0x0000001fff027819 */ /* 0x000fe2000001140a */
[----:B------:R1:W-:Y:S01]  /*1bc0*/  @P6 LDGSTS.E.BYPASS.LTC128B.128 [R107+0x16100], [R8.64+0x180], !P2 ;  /* 0x16100180086b6fae */ /* 0x0003e2000d101d56 */
[----:B------:R-:W-:Y:S01]  /*1bd0*/  LEA R0, R12, R0, 0x9 ;  /* 0x000000000c007211 */ /* 0x000fe200078e48ff */
[----:B------:R-:W-:Y:S01]  /*1be0*/  UMOV UR4, 0xffffffc0 ;  /* 0xffffffc000047882 */ /* 0x000fe20000000000 */
[----:B------:R-:W-:Y:S01]  /*1bf0*/  LOP3.LUT P0, RZ, R21, 0x2, RZ, 0xc0, !PT ;  /* 0x0000000215ff7812 */ /* 0x000fe2000780c0ff */
[----:B------:R2:W-:Y:S01]  /*1c00*/  @P1 LDGSTS.E.BYPASS.LTC128B.128 [R107+0x11100], [R6.64], !P5 ;  /* 0x11100000066b1fae */ /* 0x0005e2000e901d56 */
[----:B------:R-:W-:Y:S01]  /*1c10*/  LEA.HI R14, R2, R10, RZ, 0x3 ;  /* 0x0000000a020e7211 */ /* 0x000fe200078f18ff */
[----:B------:R-:W-:Y:S01]  /*1c20*/  IMAD.SHL.U32 R248, R0, 0x2, RZ ;  /* 0x0000000200f87824 */ /* 0x000fe200078e00ff */
[----:B------:R-:W-:Y:S01]  /*1c30*/  MOV R13, UR11 ;  /* 0x0000000b000d7c02 */ /* 0x000fe20008000f00 */
[----:B------:R2:W-:Y:S01]  /*1c40*/  @P1 LDGSTS.E.BYPASS.LTC128B.128 [R107+0x13100], [R6.64+0x80], !P4 ;  /* 0x13100080066b1fae */ /* 0x0005e2000e101d56 */
[----:B------:R-:W-:Y:S01]  /*1c50*/  LOP3.LUT R0, R14, 0xfffffff8, RZ, 0xc0, !PT ;  /* 0xfffffff80e007812 */ /* 0x000fe200078ec0ff */
[----:B------:R-:W-:Y:S01]  /*1c60*/  IMAD.WIDE.U32 R2, R26, c[0x0][0x210], R4 ;  /* 0x000084001a027a25 */ /* 0x000fe200078e0004 */
[C---:B------:R-:W-:Y:S01]  /*1c70*/  IADD3 R4, R248.reuse, 0x10100, RZ ;  /* 0x00010100f8047810 */ /* 0x040fe20007ffe0ff */
[----:B------:R2:W-:Y:S01]  /*1c80*/  @P1 LDGSTS.E.BYPASS.LTC128B.128 [R107+0x15100], [R6.64+0x100], !P3 ;  /* 0x15100100066b1fae */ /* 0x0005e2000d901d56 */
[----:B------:R-:W-:Y:S01]  /*1c90*/  IADD3 R105, R248, 0x10120, RZ ;  /* 0x00010120f8697810 */ /* 0x000fe20007ffe0ff */
[----:B------:R-:W-:Y:S01]  /*1ca0*/  IMAD.IADD R10, R10, 0x1, -R0 ;  /* 0x000000010a0a7824 */ /* 0x000fe200078e0a00 */
[----:B------:R-:W-:Y:S01]  /*1cb0*/  SEL R5, RZ, 0x1, P5 ;  /* 0x00000001ff057807 */ /* 0x000fe20002800000 */
[----:B------:R2:W-:Y:S01]  /*1cc0*/  @P1 LDGSTS.E.BYPASS.LTC128B.128 [R107+0x17100], [R6.64+0x180], !P2 ;  /* 0x17100180066b1fae */ /* 0x0005e2000d101d56 */
[----:B------:R-:W-:Y:S01]  /*1cd0*/  IMAD R0, R24, c[0x0][0x218], RZ ;  /* 0x0000860018007a24 */ /* 0x000fe200078e02ff */
[----:B------:R-:W-:Y:S01]  /*1ce0*/  @P0 IADD3 R105, R4, -0x20, RZ ;  /* 0xffffffe004690810 */ /* 0x000fe20007ffe0ff */
[----:B------:R-:W-:Y:S01]  /*1cf0*/  IMAD.IADD R3, R3, 0x1, R11 ;  /* 0x0000000103037824 */ /* 0x000fe200078e020b */
[----:B------:R-:W0:Y:S01]  /*1d00*/  LDGDEPBAR ;  /* 0x00000000000079af */ /* 0x000e220000000000 */
[C---:B------:R-:W-:Y:S01]  /*1d10*/  IMAD R4, R23.reuse, c[0x0][0x21c], R0 ;  /* 0x0000870017047a24 */ /* 0x040fe200078e0200 */
[----:B------:R-:W-:Y:S01]  /*1d20*/  SEL R11, RZ, 0x4, P3 ;  /* 0x00000004ff0b7807 */ /* 0x000fe20001800000 */
[C---:B------:R-:W-:Y:S01]  /*1d30*/  IMAD.SHL.U32 R0, R10.reuse, 0x40, RZ ;  /* 0x000000400a007824 */ /* 0x040fe200078e00ff */
[C---:B------:R-:W-:Y:S01]  /*1d40*/  LOP3.LUT P1, RZ, R10.reuse, 0x2, RZ, 0xc0, !PT ;  /* 0x000000020aff7812 */ /* 0x040fe2000782c0ff */
[----:B---3--:R-:W-:Y:S01]  /*1d50*/  IMAD.WIDE.U32 R28, R23, c[0x0][0x218], R2 ;  /* 0x00008600171c7a25 */ /* 0x008fe200078e0002 */
[----:B------:R-:W-:Y:S01]  /*1d60*/  LOP3.LUT P6, RZ, R10, 0x4, RZ, 0xc0, !PT ;  /* 0x000000040aff7812 */ /* 0x000fe200078cc0ff */
[----:B------:R-:W-:Y:S01]  /*1d70*/  UIMAD UR11, UR9, -0x40, UR10 ;  /* 0xffffffc0090b78a4 */ /* 0x000fe2000f8e020a */
[----:B------:R-:W-:Y:S01]  /*1d80*/  LOP3.LUT R0, R0, 0x1c0, RZ, 0xc0, !PT ;  /* 0x000001c000007812 */ /* 0x000fe200078ec0ff */
[----:B------:R-:W-:Y:S01]  /*1d90*/  IMAD.U32 R3, RZ, RZ, UR21 ;  /* 0x00000015ff037e24 */ /* 0x000fe2000f8e00ff */
[----:B------:R-:W-:Y:S01]  /*1da0*/  STL [R1+0x8], R105 ;  /* 0x0000086901007387 */ /* 0x000fe20000100800 */
[----:B------:R-:W-:Y:S01]  /*1db0*/  IMAD.SHL.U32 R3, R12, 0x8, RZ ;  /* 0x000000080c037824 */ /* 0x000fe200078e00ff */
[----:B------:R-:W-:Y:S01]  /*1dc0*/  SEL R12, RZ, 0x2, P4 ;  /* 0x00000002ff0c7807 */ /* 0x000fe20002000000 */
[----:B------:R-:W-:Y:S01]  /*1dd0*/  IMAD.U32 R2, RZ, RZ, UR20 ;  /* 0x00000014ff027e24 */ /* 0x000fe2000f8e00ff */
[----:B------:R-:W-:Y:S01]  /*1de0*/  STL.64 [R1+0xd0], R28 ;  /* 0x0000d01c01007387 */ /* 0x000fe20000100a00 */
[----:B------:R-:W-:Y:S01]  /*1df0*/  IMAD.IADD R17, R29, 0x1, R4 ;  /* 0x000000011d117824 */ /* 0x000fe200078e0204 */
[----:B------:R-:W-:Y:S01]  /*1e00*/  LOP3.LUT R3, R0, 0x8, R3, 0xf8, !PT ;  /* 0x0000000800037812 */ /* 0x000fe200078ef803 */
[----:B------:R-:W-:Y:S01]  /*1e10*/  UIMAD UR4, UR9, UR4, 0x1 ;  /* 0x00000001090474a4 */ /* 0x000fe2000f8e0204 */
[----:B------:R-:W-:-:S02]  /*1e20*/  SHF.R.U32.HI R0, RZ, 0x3, R0 ;  /* 0x00000003ff007819 */ /* 0x000fc40000011600 */
[----:B------:R-:W-:Y:S01]  /*1e30*/  LEA R4, P0, R2, R28, 0x6 ;  /* 0x0000001c02047211 */ /* 0x000fe200078030ff */
[----:B------:R-:W-:Y:S01]  /*1e40*/  STL [R1+0xc4], R17 ;  /* 0x0000c41101007387 */ /* 0x000fe20000100800 */
[----:B------:R-:W-:Y:S02]  /*1e50*/  IADD3 R11, R11, R12, R5 ;  /* 0x0000000c0b0b7210 */ /* 0x000fe40007ffe005 */
[----:B------:R-:W-:Y:S01]  /*1e60*/  LOP3.LUT R5, R3, R0, RZ, 0x3c, !PT ;  /* 0x0000000003057212 */ /* 0x000fe200078e3cff */
[----:B------:R-:W-:Y:S01]  /*1e70*/  IMAD.SHL.U32 R3, R14, 0x40, RZ ;  /* 0x000000400e037824 */ /* 0x000fe200078e00ff */
[----:B------:R-:W-:Y:S01]  /*1e80*/  LEA.HI.X R2, R2, R17, R13, 0x6, P0 ;  /* 0x0000001102027211 */ /* 0x000fe200000f340d */
[----:B------:R-:W-:-:S04]  /*1e90*/  DEPBAR.LE SB0, 0x1 ;  /* 0x000080400000791a */ /* 0x000fc80000000000 */
[----:B------:R-:W-:Y:S01]  /*1ea0*/  BAR.SYNC.DEFER_BLOCKING 0x0 ;  /* 0x0000000000007b1d */ /* 0x000fe20000010000 */
[C---:B--2---:R-:W-:Y:S02]  /*1eb0*/  LEA R6, P0, R4.reuse, c[0x0][0x1f8], 0x1 ;  /* 0x00007e0004067a11 */ /* 0x044fe400078008ff */
[----:B------:R-:W-:Y:S02]  /*1ec0*/  LOP3.LUT R3, R5, 0xfffffe00, R3, 0xf8, !PT ;  /* 0xfffffe0005037812 */ /* 0x000fe400078ef803 */
[----:B------:R-:W-:Y:S02]  /*1ed0*/  SEL R0, RZ, 0x8, P2 ;  /* 0x00000008ff007807 */ /* 0x000fe40001000000 */
[----:B------:R-:W-:Y:S01]  /*1ee0*/  LEA.HI.X R7, R4, c[0x0][0x1fc], R2, 0x1, P0 ;  /* 0x00007f0004077a11 */ /* 0x000fe200000f0c02 */
[----:B------:R-:W-:Y:S01]  /*1ef0*/  IMAD.MOV.U32 R4, RZ, RZ, 0x10 ;  /* 0x00000010ff047424 */ /* 0x000fe200078e00ff */
[----:B------:R-:W-:Y:S01]  /*1f00*/  LEA R232, R96, R3, 0xa ;  /* 0x0000000360e87211 */ /* 0x000fe200078e50ff */
[----:B------:R-:W-:Y:S01]  /*1f10*/  IMAD.IADD R11, R11, 0x1, R0 ;  /* 0x000000010b0b7824 */ /* 0x000fe200078e0200 */
[----:B------:R-:W-:Y:S01]  /*1f20*/  IADD3 R5, -R19, UR11, RZ ;  /* 0x0000000b13057c10 */ /* 0x000fe2000fffe1ff */
[----:B------:R-:W-:Y:S01]  /*1f30*/  IMAD.MOV.U32 R0, RZ, RZ, 0x20 ;  /* 0x00000020ff007424 */ /* 0x000fe200078e00ff */
[----:B------:R-:W-:Y:S01]  /*1f40*/  SEL R4, R4, 0xfffffff0, !P1 ;  /* 0xfffffff004047807 */ /* 0x000fe20004800000 */
[----:B------:R-:W-:Y:S01]  /*1f50*/  IMAD.MOV.U32 R2, RZ, RZ, 0x40 ;  /* 0x00000040ff027424 */ /* 0x000fe200078e00ff */
[C---:B------:R-:W-:Y:S01]  /*1f60*/  LEA R240, R232.reuse, 0x100, 0x1 ;  /* 0x00000100e8f07811 */ /* 0x040fe200078e08ff */
[----:B------:R-:W-:Y:S01]  /*1f70*/  IMAD.SHL.U32 R232, R232, 0x2, RZ ;  /* 0x00000002e8e87824 */ /* 0x000fe200078e00ff */
[----:B------:R-:W-:Y:S01]  /*1f80*/  SEL R0, R0, 0xffffffe0, !P6 ;  /* 0xffffffe000007807 */ /* 0x000fe20007000000 */
[----:B------:R-:W-:Y:S01]  /*1f90*/  IMAD.SHL.U32 R249, R3, 0x2, RZ ;  /* 0x0000000203f97824 */ /* 0x000fe200078e00ff */
[----:B-1----:R-:W-:Y:S01]  /*1fa0*/  IADD3 R8, P0, R6, UR13, RZ ;  /* 0x0000000d06087c10 */ /* 0x002fe2000ff1e0ff */
[--C-:B------:R-:W-:Y:S01]  /*1fb0*/  IMAD R236, R4, 0x2, R240.reuse ;  /* 0x0000000204ec7824 */ /* 0x100fe200078e02f0 */
[----:B------:R-:W-:Y:S01]  /*1fc0*/  LOP3.LUT P6, RZ, R11, 0x2, RZ, 0xc0, !PT ;  /* 0x000000020bff7812 */ /* 0x000fe200078cc0ff */
[C---:B------:R-:W-:Y:S01]  /*1fd0*/  IMAD R240, R0.reuse, 0x2, R240 ;  /* 0x0000000200f07824 */ /* 0x040fe200078e02f0 */
[----:B------:R-:W-:Y:S01]  /*1fe0*/  ISETP.LT.OR P1, PT, R5, 0x1, P5 ;  /* 0x000000010500780c */ /* 0x000fe20002f21670 */
[----:B------:R-:W-:Y:S01]  /*1ff0*/  IMAD R244, R0, 0x2, R236 ;  /* 0x0000000200f47824 */ /* 0x000fe200078e02ec */
[----:B------:R-:W-:Y:S01]  /*2000*/  LDSM.16.M88.4 R168, [R232+0x100] ;  /* 0x00010000e8a8783b */ /* 0x000fe20000000200 */
[----:B------:R-:W-:Y:S01]  /*2010*/  IADD3.X R9, R7, UR12, RZ, P0, !PT ;  /* 0x0000000c07097c10 */ /* 0x000fe200087fe4ff */
[--C-:B------:R-:W-:Y:S01]  /*2020*/  IMAD R250, R4, 0x2, R249.reuse ;  /* 0x0000000204fa7824 */ /* 0x100fe200078e02f9 */
[C---:B------:R-:W-:Y:S01]  /*2030*/  ISETP.LT.OR P0, PT, R5.reuse, 0x1, !P6 ;  /* 0x000000010500780c */ /* 0x040fe20007701670 */
[----:B------:R-:W-:Y:S01]  /*2040*/  LDSM.16.M88.4 R200, [R232+0x4100] ;  /* 0x00410000e8c8783b */ /* 0x000fe20000000200 */
[----:B------:R-:W-:Y:S01]  /*2050*/  P2R R12, PR, RZ, 0x10 ;  /* 0x00000010ff0c7803 */ /* 0x000fe20000000000 */
[C---:B------:R-:W-:Y:S01]  /*2060*/  IMAD R124, R0.reuse, 0x2, R249 ;  /* 0x00000002007c7824 */ /* 0x040fe200078e02f9 */
[----:B------:R-:W-:Y:S01]  /*2070*/  ISETP.LT.OR P6, PT, R5, 0x21, !P6 ;  /* 0x000000210500780c */ /* 0x000fe200077c1670 */
        /* <DEDUP_REMOVED lines=18> */
[----:B------:R-:W-:Y:S04]  /*21a0*/  LDSM.16.M88.4 R16, [R248+0x10100] ;  /* 0x01010000f810783b */ /* 0x000fe80000000200 */
[----:B------:R-:W-:Y:S04]  /*21b0*/  LDSM.16.M88.4 R24, [R248+0x10900] ;  /* 0x01090000f818783b */ /* 0x000fe80000000200 */
[----:B------:R-:W-:Y:S04]  /*21c0*/  LDSM.16.M88.4 R32, [R248+0x11100] ;  /* 0x01110000f820783b */ /* 0x000fe80000000200 */
[----:B------:R-:W1:Y:S04]  /*21d0*/  LDSM.16.M88.4 R40, [R248+0x11900] ;  /* 0x01190000f828783b */ /* 0x000e680000000200 */
[----:B------:R-:W-:Y:S04]  /*21e0*/  LDSM.16.M88.4 R28, [R105] ;  /* 0x00000000691c783b */ /* 0x000fe80000000200 */
[----:B------:R-:W2:Y:S04]  /*21f0*/  LDSM.16.M88.4 R48, [R105+0x800] ;  /* 0x000800006930783b */ /* 0x000ea80000000200 */
[----:B------:R-:W-:Y:S04]  /*2200*/  LDSM.16.M88.4 R56, [R105+0x1000] ;  /* 0x001000006938783b */ /* 0x000fe80000000200 */
[----:B------:R-:W3:Y:S04]  /*2210*/  LDSM.16.M88.4 R68, [R105+0x1800] ;  /* 0x001800006944783b */ /* 0x000ee80000000200 */
[----:B------:R-:W-:Y:S01]  /*2220*/  @!PT LDS RZ, [RZ] ;  /* 0x00000000fffff984 */ /* 0x000fe20000000800 */
[----:B------:R-:W-:Y:S01]  /*2230*/  @!PT LDS RZ, [RZ] ;  /* 0x00000000fffff984 */ /* 0x000fe20000000800 */
[----:B------:R-:W-:Y:S01]  /*2240*/  @!PT LDS RZ, [RZ] ;  /* 0x00000000fffff984 */ /* 0x000fe20000000800 */
[----:B------:R4:W-:Y:S01]  /*2250*/  LDGSTS.E.BYPASS.LTC128B.128 [R107+0x100], [R6.64], !P1 ;  /* 0x00100000066b7fae */ /* 0x0009e2000c901d56 */
[----:B------:R-:W-:-:S03]  /*2260*/  LOP3.LUT P1, RZ, R11, 0x4, RZ, 0xc0, !PT ;  /* 0x000000040bff7812 */ /* 0x000fc6000782c0ff */
[----:B------:R4:W-:Y:S01]  /*2270*/  LDGSTS.E.BYPASS.LTC128B.128 [R107+0x2100], [R6.64+0x80], !P0 ;  /* 0x02100080066b7fae */ /* 0x0009e2000c101d56 */
[C---:B------:R-:W-:Y:S02]  /*2280*/  ISETP.LT.OR P0, PT, R5.reuse, 0x1, !P1 ;  /* 0x000000010500780c */ /* 0x040fe40004f01670 */
[----:B------:R-:W-:-:S11]  /*2290*/  ISETP.LT.OR P1, PT, R5, 0x21, !P1 ;  /* 0x000000210500780c */ /* 0x000fd60004f21670 */
[----:B------:R4:W-:Y:S01]  /*22a0*/  LDGSTS.E.BYPASS.LTC128B.128 [R107+0x4100], [R6.64+0x100], !P0 ;  /* 0x04100100066b7fae */ /* 0x0009e2000c101d56 */
[----:B------:R-:W-:Y:S01]  /*22b0*/  LOP3.LUT P0, RZ, R21, 0x4, RZ, 0xc0, !PT ;  /* 0x0000000415ff7812 */ /* 0x000fe2000780c0ff */
[C---:B-1----:R-:W-:Y:S03]  /*22c0*/  HMMA.16816.F32.BF16 R36, R168.reuse, R40, RZ ;  /* 0x00000028a824723c */ /* 0x042fe600000418ff */
[----:B------:R-:W-:Y:S02]  /*22d0*/  SEL R2, R2, 0xffffffc0, !P0 ;  /* 0xffffffc002027807 */ /* 0x000fe40004000000 */
[----:B------:R-:W-:Y:S02]  /*22e0*/  LOP3.LUT P0, RZ, R11, 0x8, RZ, 0xc0, !PT ;  /* 0x000000080bff7812 */ /* 0x000fe4000780c0ff */
[----:B------:R-:W-:Y:S01]  /*22f0*/  IADD3 R251, R2, R105, RZ ;  /* 0x0000006902fb7210 */ /* 0x000fe20007ffe0ff */
[----:B------:R-:W-:Y:S01]  /*2300*/  IMAD.IADD R99, R248, 0x1, R2 ;  /* 0x00000001f8637824 */ /* 0x000fe200078e0202 */
[C---:B------:R-:W-:Y:S01]  /*2310*/  ISETP.LT.OR P4, PT, R5.reuse, 0x1, !P0 ;  /* 0x000000010500780c */ /* 0x040fe20004781670 */
[----:B------:R-:W-:Y:S01]  /*2320*/  HMMA.16816.F32.BF16 R20, R168, R26, RZ ;  /* 0x0000001aa814723c */ /* 0x000fe200000418ff */
[----:B------:R-:W-:-:S02]  /*2330*/  ISETP.LT.OR P0, PT, R5, 0x21, !P0 ;  /* 0x000000210500780c */ /* 0x000fc40004701670 */
[----:B------:R-:W-:Y:S05]  /*2340*/  STL [R1+0x4], R99 ;  /* 0x0000046301007387 */ /* 0x000fea0000100800 */
[----:B------:R-:W-:Y:S04]  /*2350*/  HMMA.16816.F32.BF16 R40, R168, R42, RZ ;  /* 0x0000002aa828723c */ /* 0x000fe800000418ff */
[----:B------:R4:W-:Y:S01]  /*2360*/  LDGSTS.E.BYPASS.LTC128B.128 [R107+0x6100], [R6.64+0x180], !P4 ;  /* 0x06100180066b7fae */ /* 0x0009e2000e101d56 */
[----:B------:R-:W-:-:S02]  /*2370*/  ISETP.LT.OR P4, PT, R5, 0x21, P5 ;  /* 0x000000210500780c */ /* 0x000fc40002f81670 */
[----:B------:R-:W-:-:S04]  /*2380*/  LEA.HI R5, R98, R101, RZ, 0x2 ;  /* 0x0000006562057211 */ /* 0x000fc800078f10ff */
[----:B------:R-:W-:-:S05]  /*2390*/  LOP3.LUT R5, R5, 0xfffffffc, RZ, 0xc0, !PT ;  /* 0xfffffffc05057812 */ /* 0x000fca00078ec0ff */
[----:B--2---:R-:W-:Y:S01]  /*23a0*/  HMMA.16816.F32.BF16 R20, R172, R50, R20 ;  /* 0x00000032ac14723c */ /* 0x004fe20000041814 */
[----:B------:R-:W-:Y:S01]  /*23b0*/  IMAD.IADD R5, R101, 0x1, -R5 ;  /* 0x0000000165057824 */ /* 0x000fe200078e0a05 */
[----:B------:R1:W-:Y:S01]  /*23c0*/  LDGSTS.E.BYPASS.LTC128B.128 [R107+0x1100], [R8.64], !P4 ;  /* 0x01100000086b7fae */ /* 0x0003e2000e101d56 */
[----:B------:R-:W-:-:S03]  /*23d0*/  ISETP.NE.AND P4, PT, R12, RZ, PT ;  /* 0x000000ff0c00720c */ /* 0x000fc60003f85270 */
[----:B------:R1:W-:Y:S02]  /*23e0*/  LDGSTS.E.BYPASS.LTC128B.128 [R107+0x3100], [R8.64+0x80], !P6 ;  /* 0x03100080086b7fae */ /* 0x0003e4000f101d56 */
[----:B------:R-:W-:Y:S02]  /*23f0*/  HMMA.16816.F32.BF16 R12, R168, R16, RZ ;  /* 0x00000010a80c723c */ /* 0x000fe400000418ff */
[----:B------:R1:W-:Y:S01]  /*2400*/  LDGSTS.E.BYPASS.LTC128B.128 [R107+0x5100], [R8.64+0x100], !P1 ;  /* 0x05100100086b7fae */ /* 0x0003e2000c901d56 */
[----:B------:R-:W-:-:S03]  /*2410*/  PLOP3.LUT P1, PT, PT, PT, UP1, 0x80, 0x0 ;  /* 0x000000000000781c */ /* 0x000fc60003f2f018 */
[----:B------:R1:W-:Y:S01]  /*2420*/  LDGSTS.E.BYPASS.LTC128B.128 [R107+0x7100], [R8.64+0x180], !P0 ;  /* 0x07100180086b7fae */ /* 0x0003e2000c101d56 */
[----:B----4-:R-:W-:Y:S01]  /*2430*/  SHF.R.S32.HI R6, RZ, 0x1f, R96 ;  /* 0x0000001fff067819 */ /* 0x010fe20000011460 */
[----:B------:R-:W-:Y:S01]  /*2440*/  HMMA.16816.F32.BF16 R16, R168, R18, RZ ;  /* 0x00000012a810723c */ /* 0x000fe200000418ff */
[----:B------:R-:W-:Y:S01]  /*2450*/  LEA.HI R7, R5, R5, RZ, 0x1 ;  /* 0x0000000505077211 */ /* 0x000fe200078f08ff */
[----:B------:R-:W2:Y:S01]  /*2460*/  LDSM.16.M88.4 R60, [R99+0x10100] ;  /* 0x01010000633c783b */ /* 0x000ea20000000200 */
[----:B------:R-:W-:Y:S02]  /*2470*/  LEA.HI R6, R6, R96, RZ, 0x3 ;  /* 0x0000006006067211 */ /* 0x000fe400078f18ff */
[----:B------:R-:W-:Y:S01]  /*2480*/  LOP3.LUT R7, R7, 0x1ffffffe, RZ, 0xc0, !PT ;  /* 0x1ffffffe07077812 */ /* 0x000fe200078ec0ff */
[----:B------:R-:W4:Y:S01]  /*2490*/  LDSM.16.M88.4 R52, [R99+0x10900] ;  /* 0x010900006334783b */ /* 0x000f220000000200 */
[----:B------:R-:W-:Y:S01]  /*24a0*/  LOP3.LUT R6, R6, 0xffffff8, RZ, 0xc0, !PT ;  /* 0x0ffffff806067812 */ /* 0x000fe200078ec0ff */
[----:B---3--:R-:W-:Y:S01]  /*24b0*/  HMMA.16816.F32.BF16 R40, R172, R70, R40 ;  /* 0x00000046ac28723c */ /* 0x008fe20000041828 */
[----:B------:R-:W-:Y:S01]  /*24c0*/  PLOP3.LUT P0, PT, PT, PT, UP1, 0x80, 0x0 ;  /* 0x000000000000781c */ /* 0x000fe20003f0f018 */
[----:B------:R-:W3:Y:S01]  /*24d0*/  LDSM.16.M88.4 R64, [R99+0x11100] ;  /* 0x011100006340783b */ /* 0x000ee20000000200 */
[----:B------:R-:W-:-:S03]  /*24e0*/  IMAD.IADD R7, R5, 0x1, -R7 ;  /* 0x0000000105077824 */ /* 0x000fc600078e0a07 */
[----:B------:R-:W5:Y:S02]  /*24f0*/  LDSM.16.M88.4 R72, [R99+0x11900] ;  /* 0x011900006348783b */ /* 0x000f640000000200 */
[C---:B------:R-:W-:Y:S02]  /*2500*/  HMMA.16816.F32.BF16 R44, R172.reuse, R28, R12 ;  /* 0x0000001cac2c723c */ /* 0x040fe4000004180c */
[----:B------:R-:W2:Y:S04]  /*2510*/  LDSM.16.M88.4 R84, [R251] ;  /* 0x00000000fb54783b */ /* 0x000ea80000000200 */
[----:B------:R-:W-:Y:S02]  /*2520*/  LDSM.16.M88.4 R80, [R248+0x12100] ;  /* 0x01210000f850783b */ /* 0x000fe40000000200 */
[----:B------:R-:W-:Y:S02]  /*2530*/  HMMA.16816.F32.BF16 R12, R172, R30, R16 ;  /* 0x0000001eac0c723c */ /* 0x000fe40000041810 */
[----:B------:R-:W2:Y:S04]  /*2540*/  LDSM.16.M88.4 R16, [R251+0x800] ;  /* 0x00080000fb10783b */ /* 0x000ea80000000200 */
[----:B------:R-:W-:Y:S02]  /*2550*/  LDSM.16.M88.4 R76, [R105+0x2000] ;  /* 0x00200000694c783b */ /* 0x000fe40000000200 */
[C---:B-1----:R-:W-:Y:S02]  /*2560*/  HMMA.16816.F32.BF16 R8, R168.reuse, R24, RZ ;  /* 0x00000018a808723c */ /* 0x042fe400000418ff */
[----:B------:R-:W-:Y:S04]  /*2570*/  LDSM.16.M88.4 R92, [R105+0x4000] ;  /* 0x00400000695c783b */ /* 0x000fe80000000200 */
[----:B------:R-:W-:Y:S02]  /*2580*/  LDSM.16.M88.4 R88, [R99+0x14100] ;  /* 0x014100006358783b */ /* 0x000fe40000000200 */
[C---:B------:R-:W-:Y:S02]  /*2590*/  HMMA.16816.F32.BF16 R24, R168.reuse, R32, RZ ;  /* 0x00000020a818723c */ /* 0x040fe400000418ff */
[----:B------:R-:W0:Y:S06]  /*25a0*/  LDGDEPBAR ;  /* 0x00000000000079af */ /* 0x000e2c0000000000 */
[----:B------:R-:W-:Y:S08]  /*25b0*/  HMMA.16816.F32.BF16 R32, R168, R34, RZ ;  /* 0x00000022a820723c */ /* 0x000ff000000418ff */
[C---:B------:R-:W-:Y:S01]  /*25c0*/  HMMA.16816.F32.BF16 R8, R172.reuse, R48, R8 ;  /* 0x00000030ac08723c */ /* 0x040fe20000041808 */
[----:B------:R-:W-:Y:S07]  /*25d0*/  LDSM.16.M88.4 R48, [R248+0x12900] ;  /* 0x01290000f830783b */ /* 0x000fee0000000200 */
[C---:B------:R-:W-:Y:S08]  /*25e0*/  HMMA.16816.F32.BF16 R24, R172.reuse, R56, R24 ;  /* 0x00000038ac18723c */ /* 0x040ff00000041818 */
[C---:B------:R-:W-:Y:S01]  /*25f0*/  HMMA.16816.F32.BF16 R28, R172.reuse, R58, R32 ;  /* 0x0000003aac1c723c */ /* 0x040fe20000041820 */
[----:B------:R-:W1:Y:S07]  /*2600*/  LDSM.16.M88.4 R56, [R251+0x1000] ;  /* 0x00100000fb38783b */ /* 0x000e6e0000000200 */
[----:B------:R-:W-:Y:S01]  /*2610*/  HMMA.16816.F32.BF16 R32, R172, R68, R36 ;  /* 0x00000044ac20723c */ /* 0x000fe20000041824 */
[----:B------:R-:W1:Y:S07]  /*2620*/  LDSM.16.M88.4 R68, [R251+0x1800] ;  /* 0x00180000fb44783b */ /* 0x000e6e0000000200 */
[C---:B--2---:R-:W-:Y:S08]  /*2630*/  HMMA.16816.F32.BF16 R36, R192.reuse, R60, R44 ;  /* 0x0000003cc024723c */ /* 0x044ff0000004182c */
[C---:B------:R-:W-:Y:S01]  /*2640*/  HMMA.16816.F32.BF16 R12, R192.reuse, R62, R12 ;  /* 0x0000003ec00c723c */ /* 0x040fe2000004180c */
[----:B------:R-:W2:Y:S07]  /*2650*/  LDSM.16.M88.4 R60, [R248+0x13100] ;  /* 0x01310000f83c783b */ /* 0x000eae0000000200 */
[C---:B----4-:R-:W-:Y:S08]  /*2660*/  HMMA.16816.F32.BF16 R8, R192.reuse, R52, R8 ;  /* 0x00000034c008723c */ /* 0x050ff00000041808 */
[C---:B------:R-:W-:Y:S01]  /*2670*/  HMMA.16816.F32.BF16 R20, R192.reuse, R54, R20 ;  /* 0x00000036c014723c */ /* 0x040fe20000041814 */
[----:B------:R-:W-:Y:S07]  /*2680*/  LDSM.16.M88.4 R52, [R105+0x3000] ;  /* 0x003000006934783b */ /* 0x000fee0000000200 */
[C---:B---3--:R-:W-:Y:S08]  /*2690*/  HMMA.16816.F32.BF16 R24, R192.reuse, R64, R24 ;  /* 0x00000040c018723c */ /* 0x048ff00000041818 */
[C---:B------:R-:W-:Y:S01]  /*26a0*/  HMMA.16816.F32.BF16 R28, R192.reuse, R66, R28 ;  /* 0x00000042c01c723c */ /* 0x040fe2000004181c */
[----:B------:R-:W-:Y:S07]  /*26b0*/  LDSM.16.M88.4 R64, [R105+0x3800] ;  /* 0x003800006940783b */ /* 0x000fee0000000200 */
[----:B-----5:R-:W-:Y:S08]  /*26c0*/  HMMA.16816.F32.BF16 R32, R192, R72, R32 ;  /* 0x00000048c020723c */ /* 0x020ff00000041820 */
[----:B------:R-:W-:Y:S08]  /*26d0*/  HMMA.16816.F32.BF16 R36, R196, R84, R36 ;  /* 0x00000054c424723c */ /* 0x000ff00000041824 */
[----:B------:R-:W-:Y:S01]  /*26e0*/  HMMA.16816.F32.BF16 R44, R192, R74, R40 ;  /* 0x0000004ac02c723c */ /* 0x000fe20000041828 */
[----:B------:R-:W3:Y:S04]  /*26f0*/  LDSM.16.M88.4 R72, [R248+0x13900] ;  /* 0x01390000f848783b */ /* 0x000ee80000000200 */
[----:B------:R-:W4:Y:S03]  /*2700*/  LDSM.16.M88.4 R40, [R105+0x2800] ;  /* 0x002800006928783b */ /* 0x000f260000000200 */
[C---:B------:R-:W-:Y:S01]  /*2710*/  HMMA.16816.F32.BF16 R12, R196.reuse, R86, R12 ;  /* 0x00000056c40c723c */ /* 0x040fe2000004180c */
[----:B------:R-:W5:Y:S07]  /*2720*/  LDSM.16.M88.4 R84, [R99+0x12100] ;  /* 0x012100006354783b */ /* 0x000f6e0000000200 */
[C---:B------:R-:W-:Y:S08]  /*2730*/  HMMA.16816.F32.BF16 R8, R196.reuse, R16, R8 ;  /* 0x00000010c408723c */ /* 0x040ff00000041808 */
[C---:B------:R-:W-:Y:S08]  /*2740*/  HMMA.16816.F32.BF16 R20, R196.reuse, R18, R20 ;  /* 0x00000012c414723c */ /* 0x040ff00000041814 */
[C---:B-1----:R-:W-:Y:S08]  /*2750*/  HMMA.16816.F32.BF16 R24, R196.reuse, R56, R24 ;  /* 0x00000038c418723c */ /* 0x042ff00000041818 */
[C---:B------:R-:W-:Y:S01]  /*2760*/  HMMA.16816.F32.BF16 R28, R196.reuse, R58, R28 ;  /* 0x0000003ac41c723c */ /* 0x040fe2000004181c */
[----:B------:R-:W-:Y:S07]  /*2770*/  LDSM.16.M88.4 R56, [R99+0x13100] ;  /* 0x013100006338783b */ /* 0x000fee0000000200 */
[----:B------:R-:W-:Y:S08]  /*2780*/  HMMA.16816.F32.BF16 R32, R196, R68, R32 ;  /* 0x00000044c420723c */ /* 0x000ff00000041820 */
[----:B------:R-:W-:Y:S08]  /*2790*/  HMMA.16816.F32.BF16 R36, R200, R80, R36 ;  /* 0x00000050c824723c */ /* 0x000ff00000041824 */
[----:B------:R-:W-:Y:S01]  /*27a0*/  HMMA.16816.F32.BF16 R44, R196, R70, R44 ;  /* 0x00000046c42c723c */ /* 0x000fe2000004182c */
[----:B------:R-:W-:Y:S07]  /*27b0*/  LDSM.16.M88.4 R68, [R99+0x13900] ;  /* 0x013900006344783b */ /* 0x000fee0000000200 */
[C---:B------:R-:W-:Y:S01]  /*27c0*/  HMMA.16816.F32.BF16 R12, R200.reuse, R82, R12 ;  /* 0x00000052c80c723c */ /* 0x040fe2000004180c */
[----:B------:R-:W-:Y:S07]  /*27d0*/  LDSM.16.M88.4 R80, [R251+0x2000] ;  /* 0x00200000fb50783b */ /* 0x000fee0000000200 */
[C---:B------:R-:W-:Y:S08]  /*27e0*/  HMMA.16816.F32.BF16 R8, R200.reuse, R48, R8 ;  /* 0x00000030c808723c */ /* 0x040ff00000041808 */
[C---:B------:R-:W-:Y:S01]  /*27f0*/  HMMA.16816.F32.BF16 R20, R200.reuse, R50, R20 ;  /* 0x00000032c814723c */ /* 0x040fe20000041814 */
[----:B------:R-:W1:Y:S07]  /*2800*/  LDSM.16.M88.4 R48, [R99+0x12900] ;  /* 0x012900006330783b */ /* 0x000e6e0000000200 */
[C---:B--2---:R-:W-:Y:S08]  /*2810*/  HMMA.16816.F32.BF16 R24, R200.reuse, R60, R24 ;  /* 0x0000003cc818723c */ /* 0x044ff00000041818 */
[C---:B------:R-:W-:Y:S01]  /*2820*/  HMMA.16816.F32.BF16 R28, R200.reuse, R62, R28 ;  /* 0x0000003ec81c723c */ /* 0x040fe2000004181c */
[----:B------:R-:W-:Y:S07]  /*2830*/  LDSM.16.M88.4 R60, [R248+0x15100] ;  /* 0x01510000f83c783b */ /* 0x000fee0000000200 */
[----:B---3--:R-:W-:Y:S08]  /*2840*/  HMMA.16816.F32.BF16 R32, R200, R72, R32 ;  /* 0x00000048c820723c */ /* 0x008ff00000041820 */
[----:B------:R-:W-:Y:S08]  /*2850*/  HMMA.16816.F32.BF16 R36, R204, R76, R36 ;  /* 0x0000004ccc24723c */ /* 0x000ff00000041824 */
[----:B------:R-:W-:Y:S01]  /*2860*/  HMMA.16816.F32.BF16 R44, R200, R74, R44 ;  /* 0x0000004ac82c723c */ /* 0x000fe2000004182c */
[----:B------:R-:W-:Y:S07]  /*2870*/  LDSM.16.M88.4 R72, [R248+0x15900] ;  /* 0x01590000f848783b */ /* 0x000fee0000000200 */
[C---:B------:R-:W-:Y:S01]  /*2880*/  HMMA.16816.F32.BF16 R16, R204.reuse, R78, R12 ;  /* 0x0000004ecc10723c */ /* 0x040fe2000004180c */
[----:B------:R-:W-:Y:S07]  /*2890*/  LDSM.16.M88.4 R76, [R248+0x14100] ;  /* 0x01410000f84c783b */ /* 0x000fee0000000200 */
[C---:B----4-:R-:W-:Y:S08]  /*28a0*/  HMMA.16816.F32.BF16 R12, R204.reuse, R40, R8 ;  /* 0x00000028cc0c723c */ /* 0x050ff00000041808 */
[C---:B------:R-:W-:Y:S01]  /*28b0*/  HMMA.16816.F32.BF16 R8, R204.reuse, R42, R20 ;  /* 0x0000002acc08723c */ /* 0x040fe20000041814 */
[----:B------:R-:W2:Y:S07]  /*28c0*/  LDSM.16.M88.4 R40, [R251+0x2800] ;  /* 0x00280000fb28783b */ /* 0x000eae0000000200 */
[C---:B------:R-:W-:Y:S08]  /*28d0*/  HMMA.16816.F32.BF16 R24, R204.reuse, R52, R24 ;  /* 0x00000034cc18723c */ /* 0x040ff00000041818 */
[C---:B------:R-:W-:Y:S01]  /*28e0*/  HMMA.16816.F32.BF16 R28, R204.reuse, R54, R28 ;  /* 0x00000036cc1c723c */ /* 0x040fe2000004181c */
[----:B------:R-:W3:Y:S07]  /*28f0*/  LDSM.16.M88.4 R52, [R251+0x3000] ;  /* 0x00300000fb34783b */ /* 0x000eee0000000200 */
[----:B------:R-:W-:Y:S08]  /*2900*/  HMMA.16816.F32.BF16 R32, R204, R64, R32 ;  /* 0x00000040cc20723c */ /* 0x000ff00000041820 */
[----:B-----5:R-:W-:Y:S08]  /*2910*/  HMMA.16816.F32.BF16 R36, R208, R84, R36 ;  /* 0x00000054d024723c */ /* 0x020ff00000041824 */
[----:B------:R-:W-:Y:S01]  /*2920*/  HMMA.16816.F32.BF16 R44, R204, R66, R44 ;  /* 0x00000042cc2c723c */ /* 0x000fe2000004182c */
[----:B------:R-:W4:Y:S07]  /*2930*/  LDSM.16.M88.4 R64, [R251+0x3800] ;  /* 0x00380000fb40783b */ /* 0x000f2e0000000200 */
[C---:B------:R-:W-:Y:S01]  /*2940*/  HMMA.16816.F32.BF16 R20, R208.reuse, R86, R16 ;  /* 0x00000056d014723c */ /* 0x040fe20000041810 */
[----:B------:R-:W-:Y:S07]  /*2950*/  LDSM.16.M88.4 R84, [R251+0x4000] ;  /* 0x00400000fb54783b */ /* 0x000fee0000000200 */
[C---:B-1----:R-:W-:Y:S08]  /*2960*/  HMMA.16816.F32.BF16 R16, R208.reuse, R48, R12 ;  /* 0x00000030d010723c */ /* 0x042ff0000004180c */
[C---:B------:R-:W-:Y:S01]  /*2970*/  HMMA.16816.F32.BF16 R12, R208.reuse, R50, R8 ;  /* 0x00000032d00c723c */ /* 0x040fe20000041808 */
[----:B------:R-:W1:Y:S07]  /*2980*/  LDSM.16.M88.4 R48, [R248+0x14900] ;  /* 0x01490000f830783b */ /* 0x000e6e0000000200 */
[C---:B------:R-:W-:Y:S08]  /*2990*/  HMMA.16816.F32.BF16 R8, R208.reuse, R56, R24 ;  /* 0x00000038d008723c */ /* 0x040ff00000041818 */
[C---:B------:R-:W-:Y:S01]  /*29a0*/  HMMA.16816.F32.BF16 R28, R208.reuse, R58, R28 ;  /* 0x0000003ad01c723c */ /* 0x040fe2000004181c */
[----:B------:R-:W-:Y:S07]  /*29b0*/  LDSM.16.M88.4 R56, [R105+0x5000] ;  /* 0x005000006938783b */ /* 0x000fee0000000200 */
[----:B------:R-:W-:Y:S08]  /*29c0*/  HMMA.16816.F32.BF16 R32, R208, R68, R32 ;  /* 0x00000044d020723c */ /* 0x000ff00000041820 */
[C---:B------:R-:W-:Y:S08]  /*29d0*/  HMMA.16816.F32.BF16 R36, R212.reuse, R80, R36 ;  /* 0x00000050d424723c */ /* 0x040ff00000041824 */
[C---:B------:R-:W-:Y:S01]  /*29e0*/  HMMA.16816.F32.BF16 R24, R212.reuse, R82, R20 ;  /* 0x00000052d418723c */ /* 0x040fe20000041814 */
[----:B------:R-:W-:Y:S07]  /*29f0*/  LDSM.16.M88.4 R80, [R248+0x16100] ;  /* 0x01610000f850783b */ /* 0x000fee0000000200 */
[C---:B--2---:R-:W-:Y:S08]  /*2a00*/  HMMA.16816.F32.BF16 R20, R212.reuse, R40, R16 ;  /* 0x00000028d414723c */ /* 0x044ff00000041810 */
[C---:B------:R-:W-:Y:S01]  /*2a10*/  HMMA.16816.F32.BF16 R16, R212.reuse, R42, R12 ;  /* 0x0000002ad410723c */ /* 0x040fe2000004180c */
[----:B------:R-:W2:Y:S07]  /*2a20*/  LDSM.16.M88.4 R40, [R105+0x4800] ;  /* 0x004800006928783b */ /* 0x000eae0000000200 */
[C---:B---3--:R-:W-:Y:S08]  /*2a30*/  HMMA.16816.F32.BF16 R12, R212.reuse, R52, R8 ;  /* 0x00000034d40c723c */ /* 0x048ff00000041808 */
[C---:B------:R-:W-:Y:S01]  /*2a40*/  HMMA.16816.F32.BF16 R8, R212.reuse, R54, R28 ;  /* 0x00000036d408723c */ /* 0x040fe2000004181c */
[----:B------:R-:W-:Y:S07]  /*2a50*/  LDSM.16.M88.4 R52, [R99+0x14900] ;  /* 0x014900006334783b */ /* 0x000fee0000000200 */
[----:B----4-:R-:W-:Y:S08]  /*2a60*/  HMMA.16816.F32.BF16 R32, R212, R64, R32 ;  /* 0x00000040d420723c */ /* 0x010ff00000041820 */
[----:B------:R-:W-:Y:S08]  /*2a70*/  HMMA.16816.F32.BF16 R36, R216, R76, R36 ;  /* 0x0000004cd824723c */ /* 0x000ff00000041824 */
[----:B------:R-:W-:Y:S01]  /*2a80*/  HMMA.16816.F32.BF16 R44, R208, R70, R44 ;  /* 0x00000046d02c723c */ /* 0x000fe2000004182c */
[----:B------:R-:W3:Y:S07]  /*2a90*/  LDSM.16.M88.4 R68, [R105+0x5800] ;  /* 0x005800006944783b */ /* 0x000eee0000000200 */
[C---:B------:R-:W-:Y:S01]  /*2aa0*/  HMMA.16816.F32.BF16 R28, R216.reuse, R78, R24 ;  /* 0x0000004ed81c723c */ /* 0x040fe20000041818 */
[----:B------:R-:W-:Y:S07]  /*2ab0*/  LDSM.16.M88.4 R76, [R99+0x15900] ;  /* 0x01590000634c783b */ /* 0x000fee0000000200 */
[C---:B-1----:R-:W-:Y:S08]  /*2ac0*/  HMMA.16816.F32.BF16 R24, R216.reuse, R48, R20 ;  /* 0x00000030d818723c */ /* 0x042ff00000041814 */
[C---:B------:R-:W-:Y:S01]  /*2ad0*/  HMMA.16816.F32.BF16 R20, R216.reuse, R50, R16 ;  /* 0x00000032d814723c */ /* 0x040fe20000041810 */
[----:B------:R-:W-:Y:S07]  /*2ae0*/  LDSM.16.M88.4 R48, [R251+0x4800] ;  /* 0x00480000fb30783b */ /* 0x000fee0000000200 */
[C---:B------:R-:W-:Y:S08]  /*2af0*/  HMMA.16816.F32.BF16 R16, R216.reuse, R60, R12 ;  /* 0x0000003cd810723c */ /* 0x040ff0000004180c */
[C---:B------:R-:W-:Y:S01]  /*2b00*/  HMMA.16816.F32.BF16 R12, R216.reuse, R62, R8 ;  /* 0x0000003ed80c723c */ /* 0x040fe20000041808 */
[----:B------:R-:W1:Y:S07]  /*2b10*/  LDSM.16.M88.4 R60, [R99+0x15100] ;  /* 0x01510000633c783b */ /* 0x000e6e0000000200 */
[----:B------:R-:W-:Y:S08]  /*2b20*/  HMMA.16816.F32.BF16 R8, R216, R72, R32 ;  /* 0x00000048d808723c */ /* 0x000ff00000041820 */
[----:B------:R-:W-:Y:S08]  /*2b30*/  HMMA.16816.F32.BF16 R36, R220, R92, R36 ;  /* 0x0000005cdc24723c */ /* 0x000ff00000041824 */
[----:B------:R-:W-:Y:S01]  /*2b40*/  HMMA.16816.F32.BF16 R44, R212, R66, R44 ;  /* 0x00000042d42c723c */ /* 0x000fe2000004182c */
[----:B------:R-:W-:Y:S07]  /*2b50*/  LDSM.16.M88.4 R64, [R251+0x5000] ;  /* 0x00500000fb40783b */ /* 0x000fee0000000200 */
[C---:B------:R-:W-:Y:S08]  /*2b60*/  HMMA.16816.F32.BF16 R32, R220.reuse, R94, R28 ;  /* 0x0000005edc20723c */ /* 0x040ff0000004181c */
[C---:B--2---:R-:W-:Y:S08]  /*2b70*/  HMMA.16816.F32.BF16 R28, R220.reuse, R40, R24 ;  /* 0x00000028dc1c723c */ /* 0x044ff00000041818 */
[C---:B------:R-:W-:Y:S08]  /*2b80*/  HMMA.16816.F32.BF16 R24, R220.reuse, R42, R20 ;  /* 0x0000002adc18723c */ /* 0x040ff00000041814 */
[C---:B------:R-:W-:Y:S08]  /*2b90*/  HMMA.16816.F32.BF16 R20, R220.reuse, R56, R16 ;  /* 0x00000038dc14723c */ /* 0x040ff00000041810 */
[C---:B------:R-:W-:Y:S01]  /*2ba0*/  HMMA.16816.F32.BF16 R16, R220.reuse, R58, R12 ;  /* 0x0000003adc10723c */ /* 0x040fe2000004180c */
[----:B------:R-:W-:Y:S07]  /*2bb0*/  LDSM.16.M88.4 R56, [R248+0x16900] ;  /* 0x01690000f838783b */ /* 0x000fee0000000200 */
[----:B---3--:R-:W-:Y:S08]  /*2bc0*/  HMMA.16816.F32.BF16 R12, R220, R68, R8 ;  /* 0x00000044dc0c723c */ /* 0x008ff00000041808 */
[----:B------:R-:W-:Y:S08]  /*2bd0*/  HMMA.16816.F32.BF16 R8, R224, R88, R36 ;  /* 0x00000058e008723c */ /* 0x000ff00000041824 */
[----:B------:R-:W-:Y:S01]  /*2be0*/  HMMA.16816.F32.BF16 R44, R216, R74, R44 ;  /* 0x0000004ad82c723c */ /* 0x000fe2000004182c */
[----:B------:R-:W2:Y:S07]  /*2bf0*/  LDSM.16.M88.4 R72, [R251+0x5800] ;  /* 0x00580000fb48783b */ /* 0x000eae0000000200 */
[----:B------:R-:W-:Y:S08]  /*2c00*/  HMMA.16816.F32.BF16 R40, R224, R90, R32 ;  /* 0x0000005ae028723c */ /* 0x000ff00000041820 */
[----:B------:R-:W-:Y:S08]  /*2c10*/  HMMA.16816.F32.BF16 R8, R228, R84, R8 ;  /* 0x00000054e408723c */ /* 0x000ff00000041808 */
[----:B------:R-:W-:Y:S08]  /*2c20*/  HMMA.16816.F32.BF16 R36, R224, R52, R28 ;  /* 0x00000034e024723c */ /* 0x000ff0000004181c */
[----:B------:R-:W-:Y:S01]  /*2c30*/  HMMA.16816.F32.BF16 R44, R220, R70, R44 ;  /* 0x00000046dc2c723c */ /* 0x000fe2000004182c */
[----:B------:R-:W3:Y:S07]  /*2c40*/  LDSM.16.M88.4 R68, [R105+0x6000] ;  /* 0x006000006944783b */ /* 0x000eee0000000200 */
[C---:B-1----:R-:W-:Y:S08]  /*2c50*/  HMMA.16816.F32.BF16 R28, R224.reuse, R60, R20 ;  /* 0x0000003ce01c723c */ /* 0x042ff00000041814 */
[C---:B------:R-:W-:Y:S08]  /*2c60*/  HMMA.16816.F32.BF16 R20, R224.reuse, R76, R12 ;  /* 0x0000004ce014723c */ /* 0x040ff0000004180c */
[C---:B------:R-:W-:Y:S01]  /*2c70*/  HMMA.16816.F32.BF16 R32, R224.reuse, R54, R24 ;  /* 0x00000036e020723c */ /* 0x040fe20000041818 */
[----:B------:R-:W-:Y:S07]  /*2c80*/  LDSM.16.M88.4 R52, [R251+0x6000] ;  /* 0x00600000fb34783b */ /* 0x000fee0000000200 */
[----:B------:R-:W-:Y:S08]  /*2c90*/  HMMA.16816.F32.BF16 R24, R224, R62, R16 ;  /* 0x0000003ee018723c */ /* 0x000ff00000041810 */
[----:B------:R-:W-:Y:S08]  /*2ca0*/  HMMA.16816.F32.BF16 R12, R228, R86, R40 ;  /* 0x00000056e40c723c */ /* 0x000ff00000041828 */
[----:B------:R-:W-:Y:S08]  /*2cb0*/  HMMA.16816.F32.BF16 R8, R232, R80, R8 ;  /* 0x00000050e808723c */ /* 0x000ff00000041808 */
[----:B------:R-:W-:Y:S08]  /*2cc0*/  HMMA.16816.F32.BF16 R16, R224, R78, R44 ;  /* 0x0000004ee010723c */ /* 0x000ff0000004182c */
[C---:B--2---:R-:W-:Y:S01]  /*2cd0*/  HMMA.16816.F32.BF16 R44, R228.reuse, R72, R20 ;  /* 0x00000048e42c723c */ /* 0x044fe20000041814 */
[----:B------:R-:W1:Y:S07]  /*2ce0*/  LDSM.16.M88.4 R20, [R248+0x17100] ;  /* 0x01710000f814783b */ /* 0x000e6e0000000200 */
[C---:B------:R-:W-:Y:S08]  /*2cf0*/  HMMA.16816.F32.BF16 R36, R228.reuse, R48, R36 ;  /* 0x00000030e424723c */ /* 0x040ff00000041824 */
[C---:B------:R-:W-:Y:S01]  /*2d00*/  HMMA.16816.F32.BF16 R40, R228.reuse, R50, R32 ;  /* 0x00000032e428723c */ /* 0x040fe20000041820 */
[----:B------:R-:W2:Y:S04]  /*2d10*/  LDSM.16.M88.4 R48, [R248+0x17900] ;  /* 0x01790000f830783b */ /* 0x000ea80000000200 */
[----:B------:R-:W-:Y:S03]  /*2d20*/  LDSM.16.M88.4 R32, [R105+0x6800] ;  /* 0x006800006920783b */ /* 0x000fe60000000200 */
[C---:B------:R-:W-:Y:S08]  /*2d30*/  HMMA.16816.F32.BF16 R60, R228.reuse, R64, R28 ;  /* 0x00000040e43c723c */ /* 0x040ff0000004181c */
[----:B------:R-:W-:Y:S01]  /*2d40*/  HMMA.16816.F32.BF16 R28, R228, R66, R24 ;  /* 0x00000042e41c723c */ /* 0x000fe20000041818 */
[----:B------:R-:W4:Y:S07]  /*2d50*/  LDSM.16.M88.4 R24, [R99+0x16100] ;  /* 0x016100006318783b */ /* 0x000f2e0000000200 */
[----:B------:R-:W-:Y:S08]  /*2d60*/  HMMA.16816.F32.BF16 R12, R232, R82, R12 ;  /* 0x00000052e80c723c */ /* 0x000ff0000004180c */
[----:B---3--:R-:W-:Y:S08]  /*2d70*/  HMMA.16816.F32.BF16 R8, R236, R68, R8 ;  /* 0x00000044ec08723c */ /* 0x008ff00000041808 */
[----:B------:R-:W-:Y:S08]  /*2d80*/  HMMA.16816.F32.BF16 R72, R228, R74, R16 ;  /* 0x0000004ae448723c */ /* 0x000ff00000041810 */
[----:B------:R-:W-:Y:S08]  /*2d90*/  HMMA.16816.F32.BF16 R12, R236, R70, R12 ;  /* 0x00000046ec0c723c */ /* 0x000ff0000004180c */
[C---:B-1----:R-:W-:Y:S08]  /*2da0*/  HMMA.16816.F32.BF16 R64, R232.reuse, R20, R60 ;  /* 0x00000014e840723c */ /* 0x042ff0000004183c */
[C---:B--2---:R-:W-:Y:S01]  /*2db0*/  HMMA.16816.F32.BF16 R60, R232.reuse, R48, R44 ;  /* 0x00000030e83c723c */ /* 0x044fe2000004182c */
[----:B------:R-:W1:Y:S07]  /*2dc0*/  LDSM.16.M88.4 R44, [R105+0x7000] ;  /* 0x00700000692c783b */ /* 0x000e6e0000000200 */
[----:B------:R-:W-:Y:S01]  /*2dd0*/  HMMA.16816.F32.BF16 R16, R232, R56, R36 ;  /* 0x00000038e810723c */ /* 0x000fe20000041824 */
[----:B------:R-:W-:Y:S07]  /*2de0*/  LDSM.16.M88.4 R36, [R251+0x6800] ;  /* 0x00680000fb24783b */ /* 0x000fee0000000200 */
[----:B----4-:R-:W-:Y:S08]  /*2df0*/  HMMA.16816.F32.BF16 R8, R240, R24, R8 ;  /* 0x00000018f008723c */ /* 0x010ff00000041808 */
[----:B------:R-:W-:Y:S01]  /*2e00*/  HMMA.16816.F32.BF16 R56, R232, R58, R40 ;  /* 0x0000003ae838723c */ /* 0x000fe20000041828 */
[----:B------:R-:W2:Y:S07]  /*2e10*/  LDSM.16.M88.4 R40, [R99+0x16900] ;  /* 0x016900006328783b */ /* 0x000eae0000000200 */
[----:B------:R-:W-:Y:S01]  /*2e20*/  HMMA.16816.F32.BF16 R12, R240, R26, R12 ;  /* 0x0000001af00c723c */ /* 0x000fe2000004180c */
[----:B------:R-:W-:Y:S07]  /*2e30*/  LDSM.16.M88.4 R24, [R99+0x17100] ;  /* 0x017100006318783b */ /* 0x000fee0000000200 */
[C---:B------:R-:W-:Y:S08]  /*2e40*/  HMMA.16816.F32.BF16 R76, R232.reuse, R22, R28 ;  /* 0x00000016e84c723c */ /* 0x040ff0000004181c */
[----:B------:R-:W-:Y:S01]  /*2e50*/  HMMA.16816.F32.BF16 R72, R232, R50, R72 ;  /* 0x00000032e848723c */ /* 0x000fe20000041848 */
[----:B------:R-:W3:Y:S07]  /*2e60*/  LDSM.16.M88.4 R48, [R105+0x7800] ;  /* 0x007800006930783b */ /* 0x000eee0000000200 */
[----:B------:R-:W-:Y:S08]  /*2e70*/  HMMA.16816.F32.BF16 R16, R236, R32, R16 ;  /* 0x00000020ec10723c */ /* 0x000ff00000041810 */
[----:B------:R-:W-:Y:S08]  /*2e80*/  HMMA.16816.F32.BF16 R28, R244, R52, R8 ;  /* 0x00000034f41c723c */ /* 0x000ff00000041808 */
[----:B------:R-:W-:Y:S08]  /*2e90*/  HMMA.16816.F32.BF16 R8, R236, R34, R56 ;  /* 0x00000022ec08723c */ /* 0x000ff00000041838 */
[----:B------:R-:W-:Y:S08]  /*2ea0*/  HMMA.16816.F32.BF16 R32, R244, R54, R12 ;  /* 0x00000036f420723c */ /* 0x000ff0000004180c */
[----:B-1----:R-:W-:Y:S01]  /*2eb0*/  HMMA.16816.F32.BF16 R20, R236, R44, R64 ;  /* 0x0000002cec14723c */ /* 0x002fe20000041840 */
[----:B------:R-:W-:-:S02]  /*2ec0*/  FMUL.FTZ R28, R28, c[0x0][0x320] ;  /* 0x0000c8001c1c7a20 */ /* 0x000fc40000410000 */
[----:B------:R-:W-:Y:S02]  /*2ed0*/  FMUL.FTZ R29, R29, c[0x0][0x320] ;  /* 0x0000c8001d1d7a20 */ /* 0x000fe40000410000 */
[----:B------:R-:W-:Y:S01]  /*2ee0*/  FMUL.FTZ R30, R30, c[0x0][0x320] ;  /* 0x0000c8001e1e7a20 */ /* 0x000fe20000410000 */
[----:B------:R-:W-:Y:S01]  /*2ef0*/  MUFU.TANH R68, R28 ;  /* 0x0000001c00447308 */ /* 0x000fe20000002400 */
[----:B------:R-:W-:Y:S01]  /*2f00*/  FMUL.FTZ R31, R31, c[0x0][0x320] ;  /* 0x0000c8001f1f7a20 */ /* 0x000fe20000410000 */
[----:B------:R-:W-:Y:S06]  /*2f10*/  HMMA.16816.F32.BF16 R12, R236, R46, R76 ;  /* 0x0000002eec0c723c */ /* 0x000fec000004184c */
[----:B------:R-:W-:Y:S02]  /*2f20*/  MUFU.TANH R59, R29 ;  /* 0x0000001d003b7308 */ /* 0x000fe40000002400 */
[----:B--2---:R-:W-:Y:S01]  /*2f30*/  HMMA.16816.F32.BF16 R16, R240, R40, R16 ;  /* 0x00000028f010723c */ /* 0x004fe20000041810 */
[----:B------:R-:W-:-:S02]  /*2f40*/  FMUL.FTZ R33, R33, c[0x0][0x320] ;  /* 0x0000c80021217a20 */ /* 0x000fc40000410000 */
[----:B------:R-:W-:Y:S02]  /*2f50*/  FMUL.FTZ R32, R32, c[0x0][0x320] ;  /* 0x0000c80020207a20 */ /* 0x000fe40000410000 */
[----:B------:R-:W-:Y:S01]  /*2f60*/  FMUL.FTZ R34, R34, c[0x0][0x320] ;  /* 0x0000c80022227a20 */ /* 0x000fe20000410000 */
[----:B------:R-:W-:Y:S01]  /*2f70*/  MUFU.TANH R57, R33 ;  /* 0x0000002100397308 */ /* 0x000fe20000002400 */
[----:B------:R-:W-:Y:S01]  /*2f80*/  FMUL.FTZ R2, R35, c[0x0][0x320] ;  /* 0x0000c80023027a20 */ /* 0x000fe20000410000 */
[----:B------:R-:W-:Y:S06]  /*2f90*/  HMMA.16816.F32.BF16 R8, R240, R42, R8 ;  /* 0x0000002af008723c */ /* 0x000fec0000041808 */
[----:B------:R-:W1:Y:S02]  /*2fa0*/  MUFU.TANH R56, R32 ;  /* 0x0000002000387308 */ /* 0x000e640000002400 */
[----:B---3--:R-:W-:Y:S06]  /*2fb0*/  HMMA.16816.F32.BF16 R52, R236, R48, R60 ;  /* 0x00000030ec34723c */ /* 0x008fec000004183c */
[----:B------:R2:W-:Y:S02]  /*2fc0*/  MUFU.TANH R58, R34 ;  /* 0x00000022003a7308 */ /* 0x0005e40000002400 */
[C---:B------:R-:W-:Y:S06]  /*2fd0*/  HMMA.16816.F32.BF16 R20, R240.reuse, R24, R20 ;  /* 0x00000018f014723c */ /* 0x040fec0000041814 */
[----:B------:R3:W-:Y:S02]  /*2fe0*/  MUFU.TANH R49, R2 ;  /* 0x0000000200317308 */ /* 0x0007e40000002400 */
[----:B------:R-:W-:Y:S01]  /*2ff0*/  HMMA.16816.F32.BF16 R12, R240, R26, R12 ;  /* 0x0000001af00c723c */ /* 0x000fe2000004180c */
[----:B------:R-:W-:Y:S04]  /*3000*/  LDSM.16.M88.4 R24, [R99+0x17900] ;  /* 0x017900006318783b */ /* 0x000fe80000000200 */
[----:B--2---:R-:W2:Y:S01]  /*3010*/  LDSM.16.M88.4 R32, [R251+0x7000] ;  /* 0x00700000fb20783b */ /* 0x004ea20000000200 */
[----:B------:R-:W-:Y:S02]  /*3020*/  MUFU.TANH R64, R30 ;  /* 0x0000001e00407308 */ /* 0x000fe40000002400 */
[----:B------:R-:W-:Y:S01]  /*3030*/  HMMA.16816.F32.BF16 R44, R244, R36, R16 ;  /* 0x00000024f42c723c */ /* 0x000fe20000041810 */
[----:B---3--:R-:W-:-:S05]  /*3040*/  LOP3.LUT R2, R97, 0xffffffe0, RZ, 0xc0, !PT ;  /* 0xffffffe061027812 */ /* 0x008fca00078ec0ff */
[----:B------:R3:W-:Y:S02]  /*3050*/  MUFU.TANH R48, R31 ;  /* 0x0000001f00307308 */ /* 0x0007e40000002400 */
[----:B------:R-:W-:Y:S01]  /*3060*/  HMMA.16816.F32.BF16 R36, R244, R38, R8 ;  /* 0x00000026f424723c */ /* 0x000fe20000041808 */
[----:B------:R-:W-:-:S06]  /*3070*/  IMAD.IADD R2, R101, 0x1, -R2 ;  /* 0x0000000165027824 */ /* 0x000fcc00078e0a02 */
[----:B------:R-:W-:Y:S01]  /*3080*/  IMAD.IADD R9, R96, 0x1, -R6 ;  /* 0x0000000160097824 */ /* 0x000fe200078e0a06 */
[----:B------:R-:W-:Y:S01]  /*3090*/  SHF.R.S32.HI R8, RZ, 0x1f, R2 ;  /* 0x0000001fff087819 */ /* 0x000fe20000011402 */
[----:B------:R-:W-:Y:S03]  /*30a0*/  HMMA.16816.F32.BF16 R16, R236, R50, R72 ;  /* 0x00000032ec10723c */ /* 0x000fe60000041848 */
[----:B------:R-:W-:Y:S01]  /*30b0*/  LEA.HI R6, R8, R2, RZ, 0x2 ;  /* 0x0000000208067211 */ /* 0x000fe200078f10ff */
[----:B---3--:R-:W3:Y:S03]  /*30c0*/  LDSM.16.M88.4 R28, [R251+0x7800] ;  /* 0x00780000fb1c783b */ /* 0x008ee60000000200 */
[----:B------:R-:W-:Y:S01]  /*30d0*/  LEA.HI.SX32 R8, R6, UR6, 0x1e ;  /* 0x0000000606087c11 */ /* 0x000fe2000f8ff2ff */
[----:B------:R-:W-:Y:S01]  /*30e0*/  FMUL.FTZ R45, R45, c[0x0][0x320] ;  /* 0x0000c8002d2d7a20 */ /* 0x000fe20000410000 */
[----:B------:R-:W-:-:S04]  /*30f0*/  DEPBAR.LE SB0, 0x0 ;  /* 0x000080000000791a */ /* 0x000fc80000000000 */
[----:B------:R-:W-:Y:S01]  /*3100*/  IMAD R5, R9, 0x10, R8 ;  /* 0x0000001009057824 */ /* 0x000fe200078e0208 */
[----:B------:R-:W4:Y:S01]  /*3110*/  MUFU.TANH R45, R45 ;  /* 0x0000002d002d7308 */ /* 0x000f220000002400 */
[----:B------:R-:W-:Y:S02]  /*3120*/  FMUL.FTZ R44, R44, c[0x0][0x320] ;  /* 0x0000c8002c2c7a20 */ /* 0x000fe40000410000 */
[----:B------:R-:W-:Y:S02]  /*3130*/  IMAD R10, R7, 0x8, R5 ;  /* 0x00000008070a7824 */ /* 0x000fe400078e0205 */
[----:B------:R-:W-:Y:S02]  /*3140*/  FMUL.FTZ R36, R36, c[0x0][0x320] ;  /* 0x0000c80024247a20 */ /* 0x000fe40000410000 */
[----:B------:R-:W-:Y:S01]  /*3150*/  @P1 IMAD.HI.U32 R7, R10, c[0x0][0x2c8], RZ ;  /* 0x0000b2000a071a27 */ /* 0x000fe200078e00ff */
[----:B------:R-:W-:Y:S01]  /*3160*/  MOV R5, R10 ;  /* 0x0000000a00057202 */ /* 0x000fe20000000f00 */
[----:B--2---:R-:W-:Y:S01]  /*3170*/  HMMA.16816.F32.BF16 R40, R244, R32, R20 ;  /* 0x00000020f428723c */ /* 0x004fe20000041814 */
[----:B------:R2:W-:Y:S01]  /*3180*/  STL [R1+0xdc], R10 ;  /* 0x0000dc0a01007387 */ /* 0x0005e20000100800 */
[----:B------:R-:W-:Y:S01]  /*3190*/  FMUL.FTZ R37, R37, c[0x0][0x320] ;  /* 0x0000c80025257a20 */ /* 0x000fe20000410000 */
[----:B------:R-:W-:Y:S01]  /*31a0*/  @P0 SHF.R.U32.HI R5, RZ, c[0x0][0x2cc], R7 ;  /* 0x0000b300ff050a19 */ /* 0x000fe20000011607 */
[----:B------:R-:W-:Y:S01]  /*31b0*/  MUFU.TANH R44, R44 ;  /* 0x0000002c002c7308 */ /* 0x000fe20000002400 */
[----:B------:R-:W-:-:S02]  /*31c0*/  FMUL.FTZ R47, R47, c[0x0][0x320] ;  /* 0x0000c8002f2f7a20 */ /* 0x000fc40000410000 */
[----:B------:R-:W-:Y:S01]  /*31d0*/  FMUL.FTZ R46, R46, c[0x0][0x320] ;  /* 0x0000c8002e2e7a20 */ /* 0x000fe20000410000 */
[----:B------:R-:W-:Y:S01]  /*31e0*/  HMMA.16816.F32.BF16 R20, R244, R34, R12 ;  /* 0x00000022f414723c */ /* 0x000fe2000004180c */
[----:B------:R-:W5:Y:S01]  /*31f0*/  SHFL.IDX PT, R12, R5, RZ, 0x1c1f ;  /* 0x001c1fff050c7589 */ /* 0x000f6200000e0000 */
[----:B------:R-:W-:Y:S02]  /*3200*/  FMUL.FTZ R39, R39, c[0x0][0x320] ;  /* 0x0000c80027277a20 */ /* 0x000fe40000410000 */
[----:B------:R-:W-:Y:S01]  /*3210*/  MUFU.TANH R36, R36 ;  /* 0x0000002400247308 */ /* 0x000fe20000002400 */
[----:B------:R1:W3:Y:S01]  /*3220*/  SHFL.IDX PT, R7, R5, 0x1, 0x1c1f ;  /* 0x003c1f0005077f89 */ /* 0x0002e200000e0000 */
[----:B------:R-:W-:Y:S02]  /*3230*/  FMUL.FTZ R38, R38, c[0x0][0x320] ;  /* 0x0000c80026267a20 */ /* 0x000fe40000410000 */
[C---:B------:R-:W-:Y:S04]  /*3240*/  HMMA.16816.F32.BF16 R16, R240.reuse, R26, R16 ;  /* 0x0000001af010723c */ /* 0x040fe80000041810 */
[----:B------:R-:W-:Y:S04]  /*3250*/  MUFU.TANH R37, R37 ;  /* 0x0000002500257308 */ /* 0x000fe80000002400 */
[----:B------:R-:W-:Y:S01]  /*3260*/  FMUL.FTZ R41, R41, c[0x0][0x320] ;  /* 0x0000c80029297a20 */ /* 0x000fe20000410000 */
[----:B--2---:R-:W-:Y:S01]  /*3270*/  HMMA.16816.F32.BF16 R8, R240, R24, R52 ;  /* 0x00000018f008723c */ /* 0x004fe20000041834 */
[----:B------:R-:W-:-:S02]  /*3280*/  FMUL.FTZ R42, R42, c[0x0][0x320] ;  /* 0x0000c8002a2a7a20 */ /* 0x000fc40000410000 */
[----:B------:R-:W-:Y:S01]  /*3290*/  MUFU.TANH R47, R47 ;  /* 0x0000002f002f7308 */ /* 0x000fe20000002400 */
[----:B------:R-:W-:-:S03]  /*32a0*/  FMUL.FTZ R43, R43, c[0x0][0x320] ;  /* 0x0000c8002b2b7a20 */ /* 0x000fc60000410000 */
[----:B------:R-:W-:Y:S02]  /*32b0*/  FMUL.FTZ R20, R20, c[0x0][0x320] ;  /* 0x0000c80014147a20 */ /* 0x000fe40000410000 */
[----:B------:R-:W-:Y:S01]  /*32c0*/  FMUL.FTZ R22, R22, c[0x0][0x320] ;  /* 0x0000c80016167a20 */ /* 0x000fe20000410000 */
[----:B-1----:R-:W-:Y:S01]  /*32d0*/  LOP3.LUT R5, R6, 0x7ffffffc, RZ, 0xc0, !PT ;  /* 0x7ffffffc06057812 */ /* 0x002fe200078ec0ff */
[----:B------:R-:W-:Y:S01]  /*32e0*/  MUFU.TANH R41, R41 ;  /* 0x0000002900297308 */ /* 0x000fe20000002400 */
[----:B------:R-:W-:-:S03]  /*32f0*/  FMUL.FTZ R23, R23, c[0x0][0x320] ;  /* 0x0000c80017177a20 */ /* 0x000fc60000410000 */
[C---:B---3--:R-:W-:Y:S01]  /*3300*/  HMMA.16816.F32.BF16 R24, R244.reuse, R30, R16 ;  /* 0x0000001ef418723c */ /* 0x048fe20000041810 */
[----:B------:R-:W-:Y:S02]  /*3310*/  IMAD.IADD R5, R2, 0x1, -R5 ;  /* 0x0000000102057824 */ /* 0x000fe400078e0a05 */
[----:B------:R-:W-:Y:S01]  /*3320*/  IMAD.U32 R2, RZ, RZ, UR4 ;  /* 0x00000004ff027e24 */ /* 0x000fe2000f8e00ff */
[----:B------:R-:W-:Y:S01]  /*3330*/  @UP0 USHF.R.S32.HI UR4, URZ, 0x1f, UR17 ;  /* 0x0000001f3f040899 */ /* 0x000fe20008011411 */
[----:B------:R-:W-:Y:S01]  /*3340*/  IMAD.SHL.U32 R13, R5, 0x2, RZ ;  /* 0x00000002050d7824 */ /* 0x000fe200078e00ff */
[----:B------:R-:W-:Y:S02]  /*3350*/  MUFU.TANH R20, R20 ;  /* 0x0000001400147308 */ /* 0x000fe40000002400 */
[----:B------:R-:W-:Y:S02]  /*3360*/  @UP0 UIMAD UR4, UR4, UR8, UR7 ;  /* 0x00000008040402a4 */ /* 0x000fe4000f8e0207 */
[C---:B------:R-:W-:Y:S01]  /*3370*/  IADD3 R2, -R13.reuse, UR10, R2 ;  /* 0x0000000a0d027c10 */ /* 0x040fe2000fffe102 */
[----:B------:R-:W-:Y:S01]  /*3380*/  HMMA.16816.F32.BF16 R32, R244, R28, R8 ;  /* 0x0000001cf420723c */ /* 0x000fe20000041808 */
[----:B------:R-:W-:Y:S01]  /*3390*/  IADD3 R6, -R13, UR11, RZ ;  /* 0x0000000b0d067c10 */ /* 0x000fe2000fffe1ff */
[----:B------:R1:W-:Y:S01]  /*33a0*/  STL [R1+0xe0], R13 ;  /* 0x0000e00d01007387 */ /* 0x0003e20000100800 */
[----:B------:R-:W-:Y:S01]  /*33b0*/  IADD3 R2, R2, -UR19, RZ ;  /* 0x8000001302027c10 */ /* 0x000fe2000fffe0ff */
[----:B------:R-:W-:Y:S02]  /*33c0*/  MUFU.TANH R46, R46 ;  /* 0x0000002e002e7308 */ /* 0x000fe40000002400 */
[----:B------:R-:W-:Y:S01]  /*33d0*/  STL [R1], R124 ;  /* 0x0000007c01007387 */ /* 0x000fe20000100800 */
[----:B------:R-:W-:-:S02]  /*33e0*/  FMUL.FTZ R8, R40, c[0x0][0x320] ;  /* 0x0000c80028087a20 */ /* 0x000fc40000410000 */
[C---:B-----5:R-:W-:Y:S02]  /*33f0*/  IMAD.IADD R5, R2.reuse, 0x1, R12 ;  /* 0x0000000102057824 */ /* 0x060fe400078e020c */
[----:B------:R-:W-:Y:S01]  /*3400*/  IMAD.IADD R2, R2, 0x1, R7 ;  /* 0x0000000102027824 */ /* 0x000fe200078e0207 */
[----:B------:R-:W-:Y:S01]  /*3410*/  MUFU.TANH R39, R39 ;  /* 0x0000002700277308 */ /* 0x000fe20000002400 */
[----:B------:R-:W-:Y:S01]  /*3420*/  FMUL.FTZ R9, R21, c[0x0][0x320] ;  /* 0x0000c80015097a20 */ /* 0x000fe20000410000 */
[----:B------:R-:W-:Y:S01]  /*3430*/  IMNMX R5, R6, R5, PT ;  /* 0x0000000506057217 */ /* 0x000fe20003800200 */
[----:B------:R-:W-:Y:S01]  /*3440*/  FMUL.FTZ R24, R24, c[0x0][0x320] ;  /* 0x0000c80018187a20 */ /* 0x000fe20000410000 */
[----:B------:R-:W-:Y:S01]  /*3450*/  IMNMX R2, R6, R2, PT ;  /* 0x0000000206027217 */ /* 0x000fe20003800200 */
[----:B------:R-:W-:Y:S01]  /*3460*/  FMUL.FTZ R25, R25, c[0x0][0x320] ;  /* 0x0000c80019197a20 */ /* 0x000fe20000410000 */
[C---:B------:R-:W-:Y:S01]  /*3470*/  ISETP.GT.AND P0, PT, R5.reuse, 0x8, PT ;  /* 0x000000080500780c */ /* 0x040fe20003f04270 */
[----:B------:R-:W-:Y:S01]  /*3480*/  FMUL.FTZ R10, R26, c[0x0][0x320] ;  /* 0x0000c8001a0a7a20 */ /* 0x000fe20000410000 */
[----:B------:R-:W2:Y:S01]  /*3490*/  MUFU.TANH R8, R8 ;  /* 0x0000000800087308 */ /* 0x000ea20000002400 */
[----:B------:R-:W-:-:S02]  /*34a0*/  ISETP.GT.AND P6, PT, R5, RZ, PT ;  /* 0x000000ff0500720c */ /* 0x000fc40003fc4270 */
[----:B------:R-:W-:Y:S01]  /*34b0*/  FSEL R11, R56, -INF , P0 ;  /* 0xff800000380b7808 */ /* 0x000fe20000000000 */
[----:B------:R-:W-:Y:S01]  /*34c0*/  FMUL.FTZ R32, R32, c[0x0][0x320] ;  /* 0x0000c80020207a20 */ /* 0x000fe20000410000 */
[----:B------:R-:W-:Y:S01]  /*34d0*/  ISETP.GT.AND P0, PT, R5, 0x11, PT ;  /* 0x000000110500780c */ /* 0x000fe20003f04270 */
[----:B------:R-:W-:Y:S01]  /*34e0*/  FMUL.FTZ R33, R33, c[0x0][0x320] ;  /* 0x0000c80021217a20 */ /* 0x000fe20000410000 */
[----:B------:R-:W-:Y:S01]  /*34f0*/  ISETP.GT.AND P1, PT, R5, 0x1, PT ;  /* 0x000000010500780c */ /* 0x000fe20003f24270 */
[----:B------:R-:W3:Y:S01]  /*3500*/  MUFU.TANH R9, R9 ;  /* 0x0000000900097308 */ /* 0x000ee20000002400 */
[----:B----4-:R-:W-:Y:S01]  /*3510*/  FSEL R19, R45, -INF , P0 ;  /* 0xff8000002d137808 */ /* 0x010fe20000000000 */
[----:B------:R-:W-:Y:S01]  /*3520*/  FMUL.FTZ R34, R34, c[0x0][0x320] ;  /* 0x0000c80022227a20 */ /* 0x000fe20000410000 */
[----:B------:R-:W-:Y:S01]  /*3530*/  ISETP.GT.AND P0, PT, R5, 0x20, PT ;  /* 0x000000200500780c */ /* 0x000fe20003f04270 */
[----:B------:R-:W-:Y:S01]  /*3540*/  FMUL.FTZ R17, R35, c[0x0][0x320] ;  /* 0x0000c80023117a20 */ /* 0x000fe20000410000 */
[----:B------:R-:W-:-:S02]  /*3550*/  FSEL R6, R68, -INF , P6 ;  /* 0xff80000044067808 */ /* 0x000fc40003000000 */
[----:B------:R-:W-:Y:S01]  /*3560*/  FSEL R7, R59, -INF , P1 ;  /* 0xff8000003b077808 */ /* 0x000fe20000800000 */
[----:B------:R-:W4:Y:S01]  /*3570*/  MUFU.TANH R38, R38 ;  /* 0x0000002600267308 */ /* 0x000f220000002400 */
[C---:B------:R-:W-:Y:S02]  /*3580*/  ISETP.GT.AND P6, PT, R5.reuse, 0x9, PT ;  /* 0x000000090500780c */ /* 0x040fe40003fc4270 */
[----:B------:R-:W-:Y:S02]  /*3590*/  ISETP.GT.AND P1, PT, R5, 0x10, PT ;  /* 0x000000100500780c */ /* 0x000fe40003f24270 */
[----:B--2---:R-:W-:Y:S02]  /*35a0*/  FSEL R100, R8, -INF , P0 ;  /* 0xff80000008647808 */ /* 0x004fe40000000000 */
[----:B------:R-:W-:Y:S01]  /*35b0*/  FMNMX.FTZ R8, R6, R7, !PT ;  /* 0x0000000706087209 */ /* 0x000fe20007810000 */
[----:B------:R-:W2:Y:S01]  /*35c0*/  MUFU.TANH R32, R32 ;  /* 0x0000002000207308 */ /* 0x000ea20000002400 */
[----:B------:R-:W-:-:S02]  /*35d0*/  FSEL R12, R57, -INF , P6 ;  /* 0xff800000390c7808 */ /* 0x000fc40003000000 */
[----:B-1----:R-:W-:Y:S02]  /*35e0*/  FSEL R13, R44, -INF , P1 ;  /* 0xff8000002c0d7808 */ /* 0x002fe40000800000 */
[C---:B------:R-:W-:Y:S02]  /*35f0*/  ISETP.GT.AND P6, PT, R5.reuse, 0x18, PT ;  /* 0x000000180500780c */ /* 0x040fe40003fc4270 */
[----:B------:R-:W-:Y:S01]  /*3600*/  ISETP.GT.AND P1, PT, R5, 0x19, PT ;  /* 0x000000190500780c */ /* 0x000fe20003f24270 */
[----:B------:R-:W1:Y:S01]  /*3610*/  MUFU.TANH R33, R33 ;  /* 0x0000002100217308 */ /* 0x000e620000002400 */
[----:B------:R-:W-:Y:S02]  /*3620*/  FMNMX.FTZ R8, R11, R8, !PT ;  /* 0x000000080b087209 */ /* 0x000fe40007810000 */
[----:B------:R-:W-:Y:S02]  /*3630*/  FSEL R28, R36, -INF , P6 ;  /* 0xff800000241c7808 */ /* 0x000fe40003000000 */
[----:B------:R-:W-:-:S02]  /*3640*/  FSEL R30, R37, -INF , P1 ;  /* 0xff800000251e7808 */ /* 0x000fc40000800000 */
[----:B------:R-:W-:Y:S01]  /*3650*/  FMNMX.FTZ R8, R12, R8, !PT ;  /* 0x000000080c087209 */ /* 0x000fe20007810000 */
[----:B------:R-:W-:Y:S01]  /*3660*/  MUFU.TANH R25, R25 ;  /* 0x0000001900197308 */ /* 0x000fe20000002400 */
[C---:B------:R-:W-:Y:S02]  /*3670*/  ISETP.GT.AND P6, PT, R5.reuse, 0x21, PT ;  /* 0x000000210500780c */ /* 0x040fe40003fc4270 */
[C---:B------:R-:W-:Y:S02]  /*3680*/  ISETP.GT.AND P1, PT, R5.reuse, 0x28, PT ;  /* 0x000000280500780c */ /* 0x040fe40003f24270 */
[----:B------:R-:W-:Y:S02]  /*3690*/  ISETP.GT.AND P0, PT, R5, 0x29, PT ;  /* 0x000000290500780c */ /* 0x000fe40003f04270 */
[----:B------:R-:W-:Y:S01]  /*36a0*/  FMNMX.FTZ R8, R13, R8, !PT ;  /* 0x000000080d087209 */ /* 0x000fe20007810000 */
[----:B------:R-:W-:Y:S01]  /*36b0*/  MUFU.TANH R42, R42 ;  /* 0x0000002a002a7308 */ /* 0x000fe20000002400 */
[----:B------:R-:W-:-:S02]  /*36c0*/  FSEL R101, R41, -INF , P6 ;  /* 0xff80000029657808 */ /* 0x000fc40003000000 */
[----:B------:R-:W-:Y:S02]  /*36d0*/  FSEL R103, R20, -INF , P1 ;  /* 0xff80000014677808 */ /* 0x000fe40000800000 */
[----:B---3--:R-:W-:Y:S01]  /*36e0*/  FSEL R102, R9, -INF , P0 ;  /* 0xff80000009667808 */ /* 0x008fe20000000000 */
[----:B------:R-:W-:Y:S01]  /*36f0*/  FMUL.FTZ R9, R27, c[0x0][0x320] ;  /* 0x0000c8001b097a20 */ /* 0x000fe20000410000 */
[C---:B------:R-:W-:Y:S01]  /*3700*/  ISETP.GT.AND P6, PT, R2.reuse, RZ, PT ;  /* 0x000000ff0200720c */ /* 0x040fe20003fc4270 */
[----:B------:R-:W-:Y:S01]  /*3710*/  MUFU.TANH R43, R43 ;  /* 0x0000002b002b7308 */ /* 0x000fe20000002400 */
[C---:B------:R-:W-:Y:S02]  /*3720*/  ISETP.GT.AND P1, PT, R2.reuse, 0x1, PT ;  /* 0x000000010200780c */ /* 0x040fe40003f24270 */
[----:B------:R-:W-:Y:S02]  /*3730*/  ISETP.GT.AND P0, PT, R2, 0x8, PT ;  /* 0x000000080200780c */ /* 0x000fe40003f04270 */
[----:B------:R-:W-:-:S02]  /*3740*/  FMNMX.FTZ R8, R19, R8, !PT ;  /* 0x0000000813087209 */ /* 0x000fc40007810000 */
[----:B------:R-:W-:Y:S01]  /*3750*/  FSEL R15, R64, -INF , P6 ;  /* 0xff800000400f7808 */ /* 0x000fe20003000000 */
[----:B------:R-:W-:Y:S01]  /*3760*/  MUFU.TANH R22, R22 ;  /* 0x0000001600167308 */ /* 0x000fe20000002400 */
[----:B------:R-:W-:Y:S02]  /*3770*/  FSEL R14, R48, -INF , P1 ;  /* 0xff800000300e7808 */ /* 0x000fe40000800000 */
[----:B------:R-:W-:Y:S02]  /*3780*/  FSEL R16, R58, -INF , P0 ;  /* 0xff8000003a107808 */ /* 0x000fe40000000000 */
[C---:B------:R-:W-:Y:S02]  /*3790*/  ISETP.GT.AND P6, PT, R2.reuse, 0x9, PT ;  /* 0x000000090200780c */ /* 0x040fe40003fc4270 */
[C---:B------:R-:W-:Y:S01]  /*37a0*/  ISETP.GT.AND P1, PT, R2.reuse, 0x10, PT ;  /* 0x000000100200780c */ /* 0x040fe20003f24270 */
[----:B------:R-:W-:Y:S01]  /*37b0*/  MUFU.TANH R20, R23 ;  /* 0x0000001700147308 */ /* 0x000fe20000002400 */
[----:B------:R-:W-:-:S02]  /*37c0*/  ISETP.GT.AND P0, PT, R2, 0x11, PT ;  /* 0x000000110200780c */ /* 0x000fc40003f04270 */
[----:B------:R-:W-:Y:S02]  /*37d0*/  FMNMX.FTZ R133, R28, R8, !PT ;  /* 0x000000081c857209 */ /* 0x000fe40007810000 */
[----:B------:R-:W-:Y:S02]  /*37e0*/  FSEL R18, R49, -INF , P6 ;  /* 0xff80000031127808 */ /* 0x000fe40003000000 */
[----:B------:R-:W-:Y:S01]  /*37f0*/  FSEL R29, R46, -INF , P1 ;  /* 0xff8000002e1d7808 */ /* 0x000fe20000800000 */
[----:B------:R3:W5:Y:S01]  /*3800*/  MUFU.TANH R8, R24 ;  /* 0x0000001800087308 */ /* 0x0007620000002400 */
[C---:B------:R-:W-:Y:S02]  /*3810*/  ISETP.GT.AND P6, PT, R2.reuse, 0x18, PT ;  /* 0x000000180200780c */ /* 0x040fe40003fc4270 */
[----:B------:R-:W-:Y:S02]  /*3820*/  ISETP.GT.AND P1, PT, R2, 0x19, PT ;  /* 0x000000190200780c */ /* 0x000fe40003f24270 */
[----:B------:R-:W-:-:S02]  /*3830*/  FMNMX.FTZ R133, R30, R133, !PT ;  /* 0x000000851e857209 */ /* 0x000fc40007810000 */
[----:B----4-:R-:W-:Y:S01]  /*3840*/  FSEL R44, R38, -INF , P6 ;  /* 0xff800000262c7808 */ /* 0x010fe20003000000 */
[----:B------:R-:W4:Y:S01]  /*3850*/  MUFU.TANH R34, R34 ;  /* 0x0000002200227308 */ /* 0x000f220000002400 */
[----:B------:R-:W-:Y:S01]  /*3860*/  FSEL R45, R39, -INF , P1 ;  /* 0xff800000272d7808 */ /* 0x000fe20000800000 */
[----:B------:R-:W-:Y:S01]  /*3870*/  BAR.SYNC.DEFER_BLOCKING 0x0 ;  /* 0x0000000000007b1d */ /* 0x000fe20000010000 */
[C---:B------:R-:W-:Y:S02]  /*3880*/  ISETP.GT.AND P6, PT, R5.reuse, 0x31, PT ;  /* 0x000000310500780c */ /* 0x040fe40003fc4270 */
[----:B------:R-:W-:Y:S02]  /*3890*/  FMNMX.FTZ R133, R100, R133, !PT ;  /* 0x0000008564857209 */ /* 0x000fe40007810000 */
[----:B------:R-:W-:Y:S01]  /*38a0*/  ISETP.GT.AND P1, PT, R5, 0x38, PT ;  /* 0x000000380500780c */ /* 0x000fe20003f24270 */
[----:B------:R-:W1:Y:S01]  /*38b0*/  MUFU.TANH R17, R17 ;  /* 0x0000001100117308 */ /* 0x000e620000002400 */
[----:B---3--:R-:W-:-:S02]  /*38c0*/  FSEL R24, R47, -INF , P0 ;  /* 0xff8000002f187808 */ /* 0x008fc40000000000 */
[----:B------:R-:W-:Y:S02]  /*38d0*/  ISETP.GT.AND P0, PT, R5, 0x30, PT ;  /* 0x000000300500780c */ /* 0x000fe40003f04270 */
[----:B------:R-:W-:Y:S02]  /*38e0*/  FMNMX.FTZ R133, R101, R133, !PT ;  /* 0x0000008565857209 */ /* 0x000fe40007810000 */
[----:B--2---:R-:W-:Y:S01]  /*38f0*/  FSEL R99, R32, -INF , P0 ;  /* 0xff80000020637808 */ /* 0x004fe20000000000 */
[----:B------:R-:W2:Y:S01]  /*3900*/  MUFU.TANH R10, R10 ;  /* 0x0000000a000a7308 */ /* 0x000ea20000002400 */
[----:B------:R-:W-:Y:S02]  /*3910*/  ISETP.GT.AND P0, PT, R5, 0x39, PT ;  /* 0x000000390500780c */ /* 0x000fe40003f04270 */
[----:B------:R-:W-:Y:S02]  /*3920*/  FMNMX.FTZ R5, R15, R14, !PT ;  /* 0x0000000e0f057209 */ /* 0x000fe40007810000 */
[----:B------:R-:W-:-:S02]  /*3930*/  FMNMX.FTZ R133, R103, R133, !PT ;  /* 0x0000008567857209 */ /* 0x000fc40007810000 */
[----:B------:R-:W-:Y:S01]  /*3940*/  FMNMX.FTZ R5, R16, R5, !PT ;  /* 0x0000000510057209 */ /* 0x000fe20007810000 */
[----:B------:R-:W3:Y:S01]  /*3950*/  MUFU.TANH R9, R9 ;  /* 0x0000000900097308 */ /* 0x000ee20000002400 */
[----:B------:R-:W-:Y:S02]  /*3960*/  FMNMX.FTZ R133, R102, R133, !PT ;  /* 0x0000008566857209 */ /* 0x000fe40007810000 */
[----:B------:R-:W-:Y:S02]  /*3970*/  FMNMX.FTZ R5, R18, R5, !PT ;  /* 0x0000000512057209 */ /* 0x000fe40007810000 */
[----:B-1----:R-:W-:Y:S02]  /*3980*/  FSEL R98, R33, -INF , P6 ;  /* 0xff80000021627808 */ /* 0x002fe40003000000 */
[----:B------:R-:W-:Y:S02]  /*3990*/  FMNMX.FTZ R5, R29, R5, !PT ;  /* 0x000000051d057209 */ /* 0x000fe40007810000 */
[----:B------:R-:W-:-:S02]  /*39a0*/  FMNMX.FTZ R133, R99, R133, !PT ;  /* 0x0000008563857209 */ /* 0x000fc40007810000 */
[----:B------:R-:W-:Y:S02]  /*39b0*/  FMNMX.FTZ R5, R24, R5, !PT ;  /* 0x0000000518057209 */ /* 0x000fe40007810000 */
[----:B-----5:R-:W-:Y:S02]  /*39c0*/  FSEL R97, R8, -INF , P1 ;  /* 0xff80000008617808 */ /* 0x020fe40000800000 */
[----:B------:R-:W-:Y:S02]  /*39d0*/  FMNMX.FTZ R133, R98, R133, !PT ;  /* 0x0000008562857209 */ /* 0x000fe40007810000 */
[----:B------:R-:W-:Y:S02]  /*39e0*/  ISETP.GT.AND P6, PT, R2, 0x20, PT ;  /* 0x000000200200780c */ /* 0x000fe40003fc4270 */
[----:B------:R-:W-:Y:S02]  /*39f0*/  FMNMX.FTZ R5, R44, R5, !PT ;  /* 0x000000052c057209 */ /* 0x000fe40007810000 */
[----:B------:R-:W-:-:S02]  /*3a00*/  FSEL R96, R25, -INF , P0 ;  /* 0xff80000019607808 */ /* 0x000fc40000000000 */
[----:B------:R-:W-:Y:S02]  /*3a10*/  FMNMX.FTZ R133, R97, R133, !PT ;  /* 0x0000008561857209 */ /* 0x000fe40007810000 */
[----:B------:R-:W-:Y:S02]  /*3a20*/  ISETP.GT.AND P1, PT, R2, 0x21, PT ;  /* 0x000000210200780c */ /* 0x000fe40003f24270 */
[----:B------:R-:W-:Y:S02]  /*3a30*/  FSEL R85, R42, -INF , P6 ;  /* 0xff8000002a557808 */ /* 0x000fe40003000000 */
[----:B------:R-:W-:Y:S02]  /*3a40*/  FMNMX.FTZ R5, R45, R5, !PT ;  /* 0x000000052d057209 */ /* 0x000fe40007810000 */
[----:B------:R-:W-:Y:S02]  /*3a50*/  FMNMX.FTZ R133, R96, R133, !PT ;  /* 0x0000008560857209 */ /* 0x000fe40007810000 */
[----:B------:R-:W-:-:S02]  /*3a60*/  ISETP.GT.AND P0, PT, R2, 0x28, PT ;  /* 0x000000280200780c */ /* 0x000fc40003f04270 */
[----:B------:R-:W-:Y:S01]  /*3a70*/  FSEL R84, R43, -INF , P1 ;  /* 0xff8000002b547808 */ /* 0x000fe20000800000 */
[----:B------:R-:W1:Y:S01]  /*3a80*/  SHFL.BFLY PT, R8, R133, 0x2, 0x1f ;  /* 0x0c401f0085087f89 */ /* 0x000e6200000e0000 */
[----:B------:R-:W-:Y:S02]  /*3a90*/  FMNMX.FTZ R5, R85, R5, !PT ;  /* 0x0000000555057209 */ /* 0x000fe40007810000 */
[----:B------:R-:W-:Y:S02]  /*3aa0*/  ISETP.GT.AND P1, PT, R2, 0x29, PT ;  /* 0x000000290200780c */ /* 0x000fe40003f24270 */
[----:B------:R-:W-:Y:S02]  /*3ab0*/  FSEL R87, R22, -INF , P0 ;  /* 0xff80000016577808 */ /* 0x000fe40000000000 */
[----:B------:R-:W-:Y:S02]  /*3ac0*/  FMNMX.FTZ R5, R84, R5, !PT ;  /* 0x0000000554057209 */ /* 0x000fe40007810000 */
[----:B------:R-:W-:-:S02]  /*3ad0*/  ISETP.GT.AND P0, PT, R2, 0x30, PT ;  /* 0x000000300200780c */ /* 0x000fc40003f04270 */
[----:B------:R-:W-:Y:S02]  /*3ae0*/  FSEL R86, R20, -INF , P1 ;  /* 0xff80000014567808 */ /* 0x000fe40000800000 */
[----:B------:R-:W-:Y:S02]  /*3af0*/  FMNMX.FTZ R5, R87, R5, !PT ;  /* 0x0000000557057209 */ /* 0x000fe40007810000 */
[----:B------:R-:W-:Y:S02]  /*3b00*/  ISETP.GT.AND P1, PT, R2, 0x31, PT ;  /* 0x000000310200780c */ /* 0x000fe40003f24270 */
[----:B----4-:R-:W-:Y:S02]  /*3b10*/  FSEL R93, R34, -INF , P0 ;  /* 0xff800000225d7808 */ /* 0x010fe40000000000 */
[----:B------:R-:W-:Y:S02]  /*3b20*/  FMNMX.FTZ R5, R86, R5, !PT ;  /* 0x0000000556057209 */ /* 0x000fe40007810000 */
[----:B------:R-:W-:-:S02]  /*3b30*/  ISETP.GT.AND P0, PT, R2, 0x38, PT ;  /* 0x000000380200780c */ /* 0x000fc40003f04270 */
[----:B------:R-:W-:Y:S02]  /*3b40*/  FSEL R92, R17, -INF , P1 ;  /* 0xff800000115c7808 */ /* 0x000fe40000800000 */
[----:B------:R-:W-:Y:S02]  /*3b50*/  FMNMX.FTZ R5, R93, R5, !PT ;  /* 0x000000055d057209 */ /* 0x000fe40007810000 */
[----:B------:R-:W-:Y:S02]  /*3b60*/  ISETP.GT.AND P1, PT, R2, 0x39, PT ;  /* 0x000000390200780c */ /* 0x000fe40003f24270 */
[----:B--2---:R-:W-:Y:S02]  /*3b70*/  FSEL R125, R10, -INF , P0 ;  /* 0xff8000000a7d7808 */ /* 0x004fe40000000000 */
[----:B------:R-:W-:Y:S02]  /*3b80*/  FMNMX.FTZ R2, R92, R5, !PT ;  /* 0x000000055c027209 */ /* 0x000fe40007810000 */
[----:B---3--:R-:W-:-:S02]  /*3b90*/  FSEL R50, R9, -INF , P1 ;  /* 0xff80000009327808 */ /* 0x008fc40000800000 */
[----:B------:R-:W-:Y:S02]  /*3ba0*/  FMNMX.FTZ R2, R125, R2, !PT ;  /* 0x000000027d027209 */ /* 0x000fe40007810000 */
[----:B-1----:R-:W-:Y:S02]  /*3bb0*/  FMNMX.FTZ R133, R133, R8, !PT ;  /* 0x0000000885857209 */ /* 0x002fe40007810000 */
[----:B------:R-:W-:Y:S02]  /*3bc0*/  FMNMX.FTZ R2, R50, R2, !PT ;  /* 0x0000000232027209 */ /* 0x000fe40007810000 */
[----:B------:R-:W-:Y:S01]  /*3bd0*/  PLOP3.LUT P0, PT, PT, PT, UP0, 0x80, 0x0 ;  /* 0x000000000000781c */ /* 0x000fe20003f0f008 */
[----:B------:R-:W1:Y:S01]  /*3be0*/  SHFL.BFLY PT, R5, R133, 0x1, 0x1f ;  /* 0x0c201f0085057f89 */ /* 0x000e6200000e0000 */
[----:B------:R-:W-:-:S03]  /*3bf0*/  MOV R10, UR16 ;  /* 0x00000010000a7c02 */ /* 0x000fc60008000f00 */
[----:B------:R-:W2:Y:S08]  /*3c00*/  SHFL.BFLY PT, R132, R2, 0x2, 0x1f ;  /* 0x0c401f0002847f89 */ /* 0x000eb000000e0000 */
[----:B------:R-:W-:Y:S01]  /*3c10*/  @P0 IMAD.WIDE.U32 R8, R104, UR17, R108 ;  /* 0x0000001168080c25 */ /* 0x000fe2000f8e006c */
[----:B-1----:R-:W-:Y:S02]  /*3c20*/  FMNMX.FTZ R133, R133, R5, !PT ;  /* 0x0000000585857209 */ /* 0x002fe40007810000 */
[----:B--2---:R-:W-:-:S03]  /*3c30*/  FMNMX.FTZ R132, R2, R132, !PT ;  /* 0x0000008402847209 */ /* 0x004fc60007810000 */
[C---:B------:R-:W-:Y:S01]  /*3c40*/  FMUL.FTZ R5, R133.reuse, c[0x0][0x2d0] ;  /* 0x0000b40085057a20 */ /* 0x040fe20000410000 */
[----:B------:R-:W-:Y:S01]  /*3c50*/  FSETP.NEU.FTZ.AND P1, PT, R133, -INF , PT ;  /* 0xff8000008500780b */ /* 0x000fe20003f3d000 */
[----:B------:R-:W1:Y:S03]  /*3c60*/  SHFL.BFLY PT, R17, R132, 0x1, 0x1f ;  /* 0x0c201f0084117f89 */ /* 0x000e6600000e0000 */
[----:B------:R-:W-:Y:S02]  /*3c70*/  FSEL R2, R5, RZ, P1 ;  /* 0x000000ff05027208 */ /* 0x000fe40000800000 */
[----:B------:R-:W-:Y:S01]  /*3c80*/  @P0 IADD3 R5, R9, UR4, RZ ;  /* 0x0000000409050c10 */ /* 0x000fe2000fffe0ff */
[----:B------:R-:W-:Y:S02]  /*3c90*/  ULDC.64 UR4, c[0x0][0x2c8] ;  /* 0x0000b20000047ab9 */ /* 0x000fe40000000a00 */
[--C-:B------:R-:W-:Y:S01]  /*3ca0*/  FFMA.FTZ R6, R6, c[0x0][0x2d0], -R2.reuse ;  /* 0x0000b40006067a23 */ /* 0x100fe20000010802 */
[----:B------:R-:W-:Y:S01]  /*3cb0*/  UIMAD.WIDE.U32 UR8, UR6, UR4, URZ ;  /* 0x00000004060872a5 */ /* 0x000fe2000f8e003f */
[----:B------:R-:W-:-:S02]  /*3cc0*/  FFMA.FTZ R9, R7, c[0x0][0x2d0], -R2 ;  /* 0x0000b40007097a23 */ /* 0x000fc40000010802 */
[----:B------:R2:W-:Y:S04]  /*3cd0*/  MUFU.EX2 R82, R6 ;  /* 0x0000000600527308 */ /* 0x0005e80000000800 */
[----:B------:R-:W-:Y:S02]  /*3ce0*/  @UP1 UMOV UR7, UR9 ;  /* 0x0000000900071c82 */ /* 0x000fe40008000000 */
[----:B------:R-:W-:Y:S02]  /*3cf0*/  @UP1 USHF.R.U32.HI UR6, URZ, UR5, UR7 ;  /* 0x000000053f061299 */ /* 0x000fe40008011607 */
[----:B------:R3:W-:Y:S02]  /*3d00*/  MUFU.EX2 R81, R9 ;  /* 0x0000000900517308 */ /* 0x0007e40000000800 */
[----:B------:R-:W-:Y:S01]  /*3d10*/  UIADD3 UR6, UR6, UR10, -UR19 ;  /* 0x0000000a06067290 */ /* 0x000fe2000fffe813 */
[----:B-1----:R-:W-:-:S03]  /*3d20*/  FMNMX.FTZ R132, R132, R17, !PT ;  /* 0x0000001184847209 */ /* 0x002fc60007810000 */
[----:B------:R-:W-:Y:S01]  /*3d30*/  USHF.R.S32.HI UR4, URZ, 0x1f, UR6 ;  /* 0x0000001f3f047899 */ /* 0x000fe20008011406 */
[----:B--2---:R-:W-:-:S03]  /*3d40*/  @P0 LEA R6, P1, R8, c[0x0][0x1c8], 0x1 ;  /* 0x0000720008060a11 */ /* 0x004fc600078208ff */
[----:B------:R-:W-:Y:S01]  /*3d50*/  ULEA.HI UR4, UR4, UR6, URZ, 0x6 ;  /* 0x0000000604047291 */ /* 0x000fe2000f8f303f */
[----:B------:R-:W-:Y:S01]  /*3d60*/  @P0 LEA.HI.X R7, R8, c[0x0][0x1cc], R5, 0x1, P1 ;  /* 0x0000730008070a11 */ /* 0x000fe200008f0c05 */
[----:B------:R-:W-:Y:S02]  /*3d70*/  IMAD.U32 R8, RZ, RZ, UR16 ;  /* 0x00000010ff087e24 */ /* 0x000fe4000f8e00ff */
[----:B------:R-:W-:Y:S01]  /*3d80*/  FFMA.FTZ R5, R11, c[0x0][0x2d0], -R2 ;  /* 0x0000b4000b057a23 */ /* 0x000fe20000010802 */
[----:B------:R-:W-:Y:S01]  /*3d90*/  USHF.R.S32.HI UR9, URZ, 0x6, UR4 ;  /* 0x000000063f097899 */ /* 0x000fe20008011404 */
[----:B---3--:R-:W-:Y:S01]  /*3da0*/  IMAD.U32 R9, RZ, RZ, UR15 ;  /* 0x0000000fff097e24 */ /* 0x008fe2000f8e00ff */
[----:B------:R-:W-:Y:S01]  /*3db0*/  @P0 LEA R8, P1, R8, R6, 0x1 ;  /* 0x0000000608080211 */ /* 0x000fe200078208ff */
[----:B------:R1:W-:Y:S01]  /*3dc0*/  MUFU.EX2 R83, R5 ;  /* 0x0000000500537308 */ /* 0x0003e20000000800 */
[----:B------:R2:W-:Y:S01]  /*3dd0*/  @P0 LDGSTS.E.BYPASS.LTC128B.128 [R107+0x10100], [R6.64], !P5 ;  /* 0x10100000066b0fae */ /* 0x0005e2000e901d56 */
[----:B------:R-:W-:Y:S01]  /*3de0*/  UISETP.LT.AND UP0, UPT, URZ, UR9, UPT ;  /* 0x000000093f00728c */ /* 0x000fe2000bf01270 */
[----:B------:R-:W-:-:S02]  /*3df0*/  @P0 LEA.HI.X R9, R10, R7, R9, 0x1, P1 ;  /* 0x000000070a090211 */ /* 0x000fc400008f0c09 */
[----:B------:R-:W-:Y:S01]  /*3e00*/  FSETP.NEU.FTZ.AND P1, PT, R132, -INF , PT ;  /* 0xff8000008400780b */ /* 0x000fe20003f3d000 */
[----:B------:R2:W-:Y:S01]  /*3e10*/  @P0 LDGSTS.E.BYPASS.LTC128B.128 [R107+0x12100], [R6.64+0x80], !P4 ;  /* 0x12100080066b0fae */ /* 0x0005e2000e101d56 */
[----:B------:R-:W-:-:S03]  /*3e20*/  USEL UR9, URZ, UR9, !UP0 ;  /* 0x000000093f097287 */ /* 0x000fc6000c000000 */
[----:B------:R2:W-:Y:S01]  /*3e30*/  @P0 LDGSTS.E.BYPASS.LTC128B.128 [R107+0x14100], [R6.64+0x100], !P3 ;  /* 0x14100100066b0fae */ /* 0x0005e2000d901d56 */
[----:B------:R-:W-:-:S03]  /*3e40*/  UISETP.GE.AND UP0, UPT, UR17, UR9, UPT ;  /* 0x000000091100728c */ /* 0x000fc6000bf06270 */
[----:B------:R2:W-:Y:S01]  /*3e50*/  @P0 LDGSTS.E.BYPASS.LTC128B.128 [R107+0x16100], [R6.64+0x180], !P2 ;  /* 0x16100180066b0fae */ /* 0x0005e2000d101d56 */
[----:B-1----:R-:W-:Y:S02]  /*3e60*/  FFMA.FTZ R5, R12, c[0x0][0x2d0], -R2 ;  /* 0x0000b4000c057a23 */ /* 0x002fe40000010802 */
[----:B------:R-:W-:Y:S01]  /*3e70*/  FMUL.FTZ R12, R132, c[0x0][0x2d0] ;  /* 0x0000b400840c7a20 */ /* 0x000fe20000410000 */
[----:B------:R1:W-:Y:S01]  /*3e80*/  @P0 LDGSTS.E.BYPASS.LTC128B.128 [R107+0x11100], [R8.64], !P5 ;  /* 0x11100000086b0fae */ /* 0x0003e2000e901d56 */
[----:B------:R3:W4:Y:S03]  /*3e90*/  MUFU.EX2 R95, R5 ;  /* 0x00000005005f7308 */ /* 0x0007260000000800 */
[----:B------:R-:W-:Y:S01]  /*3ea0*/  FSEL R12, R12, RZ, P1 ;  /* 0x000000ff0c0c7208 */ /* 0x000fe20000800000 */
[----:B------:R1:W-:Y:S04]  /*3eb0*/  @P0 LDGSTS.E.BYPASS.LTC128B.128 [R107+0x13100], [R8.64+0x80], !P4 ;  /* 0x13100080086b0fae */ /* 0x0003e8000e101d56 */
[--C-:B------:R-:W-:Y:S01]  /*3ec0*/  FFMA.FTZ R3, R15, c[0x0][0x2d0], -R12.reuse ;  /* 0x0000b4000f037a23 */ /* 0x100fe2000001080c */
[----:B------:R1:W-:Y:S01]  /*3ed0*/  @P0 LDGSTS.E.BYPASS.LTC128B.128 [R107+0x15100], [R8.64+0x100], !P3 ;  /* 0x15100100086b0fae */ /* 0x0003e2000d901d56 */
[----:B------:R-:W-:-:S02]  /*3ee0*/  FFMA.FTZ R0, R44, c[0x0][0x2d0], -R12 ;  /* 0x0000b4002c007a23 */ /* 0x000fc4000001080c */
[----:B------:R5:W-:Y:S01]  /*3ef0*/  MUFU.EX2 R15, R3 ;  /* 0x00000003000f7308 */ /* 0x000be20000000800 */
[----:B------:R1:W-:Y:S01]  /*3f00*/  @P0 LDGSTS.E.BYPASS.LTC128B.128 [R107+0x17100], [R8.64+0x180], !P2 ;  /* 0x17100180086b0fae */ /* 0x0003e2000d101d56 */
[----:B------:R-:W-:Y:S01]  /*3f10*/  PLOP3.LUT P0, PT, PT, PT, UP0, 0x80, 0x0 ;  /* 0x000000000000781c */ /* 0x000fe20003f0f008 */
[----:B---3--:R-:W-:Y:S02]  /*3f20*/  FFMA.FTZ R5, R13, c[0x0][0x2d0], -R2 ;  /* 0x0000b4000d057a23 */ /* 0x008fe40000010802 */
[----:B------:R-:W3:Y:S01]  /*3f30*/  LDSM.16.MT88.4 R20, [R249+0x100] ;  /* 0x00010000f914783b */ /* 0x000ee20000004200 */
[----:B----4-:R-:W-:Y:S02]  /*3f40*/  F2FP.BF16.PACK_AB R10, R95, R83 ;  /* 0x000000535f0a723e */ /* 0x010fe400000010ff */
[----:B------:R2:W-:Y:S01]  /*3f50*/  MUFU.EX2 R106, R5 ;  /* 0x00000005006a7308 */ /* 0x0005e20000000800 */
[----:B------:R-:W-:Y:S04]  /*3f60*/  LDSM.16.MT88.4 R52, [R124+0x100] ;  /* 0x000100007c34783b */ /* 0x000fe80000004200 */
[----:B------:R-:W-:Y:S01]  /*3f70*/  LDSM.16.MT88.4 R32, [R250+0x900] ;  /* 0x00090000fa20783b */ /* 0x000fe20000004200 */
[----:B-----5:R-:W-:-:S03]  /*3f80*/  FFMA.FTZ R3, R14, c[0x0][0x2d0], -R12 ;  /* 0x0000b4000e037a23 */ /* 0x020fc6000001080c */
[----:B------:R-:W-:Y:S01]  /*3f90*/  LDSM.16.MT88.4 R36, [R249+0x900] ;  /* 0x00090000f924783b */ /* 0x000fe20000004200 */
[----:B------:R-:W-:Y:S01]  /*3fa0*/  IMAD.MOV.U32 R14, RZ, RZ, R50 ;  /* 0x000000ffff0e7224 */ /* 0x000fe200078e0032 */
[----:B------:R4:W5:Y:S02]  /*3fb0*/  MUFU.EX2 R13, R3 ;  /* 0x00000003000d7308 */ /* 0x0009640000000800 */
[----:B------:R-:W-:Y:S04]  /*3fc0*/  LDSM.16.MT88.4 R72, [R124+0x900] ;  /* 0x000900007c48783b */ /* 0x000fe80000004200 */
[----:B--2---:R-:W2:Y:S01]  /*3fd0*/  LDSM.16.MT88.4 R4, [R250+0x100] ;  /* 0x00010000fa04783b */ /* 0x004ea20000004200 */
[----:B-1----:R-:W-:Y:S01]  /*3fe0*/  F2FP.BF16.PACK_AB R8, R81, R82 ;  /* 0x000000525108723e */ /* 0x002fe200000010ff */
[----:B------:R1:W-:Y:S02]  /*3ff0*/  MUFU.EX2 R107, R0 ;  /* 0x00000000006b7308 */ /* 0x0003e40000000800 */
[----:B------:R-:W-:Y:S04]  /*4000*/  LDSM.16.MT88.4 R68, [R250+0x2100] ;  /* 0x00210000fa44783b */ /* 0x000fe80000004200 */
[----:B------:R-:W-:Y:S01]  /*4010*/  LDSM.16.MT88.4 R60, [R249+0x2100] ;  /* 0x00210000f93c783b */ /* 0x000fe20000004200 */
[----:B----4-:R-:W-:Y:S01]  /*4020*/  FFMA.FTZ R3, R16, c[0x0][0x2d0], -R12 ;  /* 0x0000b40010037a23 */ /* 0x010fe2000001080c */
[----:B-----5:R-:W-:-:S02]  /*4030*/  F2FP.BF16.PACK_AB R9, R13, R15 ;  /* 0x0000000f0d09723e */ /* 0x020fc400000010ff */
[----:B------:R-:W-:Y:S01]  /*4040*/  LDSM.16.MT88.4 R76, [R124+0x2100] ;  /* 0x002100007c4c783b */ /* 0x000fe20000004200 */
[----:B------:R4:W-:Y:S03]  /*4050*/  MUFU.EX2 R80, R3 ;  /* 0x0000000300507308 */ /* 0x0009e60000000800 */
[----:B------:R-:W0:Y:S01]  /*4060*/  LDGDEPBAR ;  /* 0x00000000000079af */ /* 0x000e220000000000 */
[----:B-1----:R-:W-:-:S03]  /*4070*/  FFMA.FTZ R0, R45, c[0x0][0x2d0], -R12 ;  /* 0x0000b4002d007a23 */ /* 0x002fc6000001080c */
[----:B------:R-:W-:Y:S01]  /*4080*/  LDSM.16.MT88.4 R44, [R249+0x2900] ;  /* 0x00290000f92c783b */ /* 0x000fe20000004200 */
[----:B------:R-:W-:Y:S01]  /*4090*/  MUFU.EX2 R126, R0 ;  /* 0x00000000007e7308 */ /* 0x000fe20000000800 */
[----:B----4-:R-:W-:-:S07]  /*40a0*/  FFMA.FTZ R3, R18, c[0x0][0x2d0], -R12 ;  /* 0x0000b40012037a23 */ /* 0x010fce000001080c */
[----:B------:R1:W4:Y:S02]  /*40b0*/  MUFU.EX2 R135, R3 ;  /* 0x0000000300877308 */ /* 0x0003240000000800 */
[----:B-1----:R-:W-:Y:S01]  /*40c0*/  FFMA.FTZ R3, R19, c[0x0][0x2d0], -R2 ;  /* 0x0000b40013037a23 */ /* 0x002fe20000010802 */
[----:B----4-:R-:W-:-:S05]  /*40d0*/  F2FP.BF16.PACK_AB R11, R135, R80 ;  /* 0x00000050870b723e */ /* 0x010fca00000010ff */
[----:B------:R1:W-:Y:S02]  /*40e0*/  MUFU.EX2 R108, R3 ;  /* 0x00000003006c7308 */ /* 0x0003e40000000800 */
[C---:B---3--:R-:W-:Y:S08]  /*40f0*/  HMMA.16816.F32.BF16 R40, R8.reuse, R22, RZ ;  /* 0x000000160828723c */ /* 0x048ff000000418ff */
[----:B------:R-:W-:Y:S01]  /*4100*/  HMMA.16816.F32.BF16 R48, R8, R20, RZ ;  /* 0x000000140830723c */ /* 0x000fe200000418ff */
[----:B-1----:R-:W-:-:S04]  /*4110*/  FFMA.FTZ R3, R28, c[0x0][0x2d0], -R2 ;  /* 0x0000b4001c037a23 */ /* 0x002fc80000010802 */
[----:B------:R1:W-:Y:S03]  /*4120*/  MUFU.EX2 R88, R3 ;  /* 0x0000000300587308 */ /* 0x0003e60000000800 */
[C---:B--2---:R-:W-:Y:S07]  /*4130*/  HMMA.16816.F32.BF16 R20, R8.reuse, R6, RZ ;  /* 0x000000060814723c */ /* 0x044fee00000418ff */
[----:B------:R-:W-:Y:S01]  /*4140*/  F2FP.BF16.PACK_AB R7, R126, R107 ;  /* 0x0000006b7e07723e */ /* 0x000fe200000010ff */
[----:B------:R-:W-:Y:S01]  /*4150*/  HMMA.16816.F32.BF16 R16, R8, R52, RZ ;  /* 0x000000340810723c */ /* 0x000fe200000418ff */
[----:B-1----:R-:W-:-:S07]  /*4160*/  FFMA.FTZ R3, R30, c[0x0][0x2d0], -R2 ;  /* 0x0000b4001e037a23 */ /* 0x002fce0000010802 */
[----:B------:R-:W-:Y:S01]  /*4170*/  HMMA.16816.F32.BF16 R64, R8, R54, RZ ;  /* 0x000000360840723c */ /* 0x000fe200000418ff */
[----:B------:R1:W2:Y:S02]  /*4180*/  MUFU.EX2 R94, R3 ;  /* 0x00000003005e7308 */ /* 0x0002a40000000800 */
[--C-:B-1----:R-:W-:Y:S01]  /*4190*/  FFMA.FTZ R3, R29, c[0x0][0x2d0], -R12.reuse ;  /* 0x0000b4001d037a23 */ /* 0x102fe2000001080c */
[----:B--2---:R-:W-:Y:S01]  /*41a0*/  F2FP.BF16.PACK_AB R6, R94, R88 ;  /* 0x000000585e06723e */ /* 0x004fe200000010ff */
[----:B------:R-:W1:Y:S04]  /*41b0*/  LDSM.16.MT88.4 R28, [R252+0x100] ;  /* 0x00010000fc1c783b */ /* 0x000e680000004200 */
[----:B------:R2:W-:Y:S02]  /*41c0*/  MUFU.EX2 R90, R3 ;  /* 0x00000003005a7308 */ /* 0x0005e40000000800 */
[----:B--2---:R-:W-:-:S02]  /*41d0*/  FFMA.FTZ R3, R24, c[0x0][0x2d0], -R12 ;  /* 0x0000b40018037a23 */ /* 0x004fc4000001080c */
[C---:B------:R-:W-:Y:S04]  /*41e0*/  HMMA.16816.F32.BF16 R24, R8.reuse, R4, RZ ;  /* 0x000000040818723c */ /* 0x040fe800000418ff */
[----:B------:R-:W2:Y:S03]  /*41f0*/  MUFU.EX2 R109, R3 ;  /* 0x00000003006d7308 */ /* 0x000ea60000000800 */
[----:B------:R-:W-:Y:S02]  /*4200*/  F2FP.BF16.PACK_AB R4, R108, R106 ;  /* 0x0000006a6c04723e */ /* 0x000fe400000010ff */
[----:B--2---:R-:W-:Y:S01]  /*4210*/  F2FP.BF16.PACK_AB R5, R109, R90 ;  /* 0x0000005a6d05723e */ /* 0x004fe200000010ff */
[----:B-1----:R-:W-:Y:S11]  /*4220*/  HMMA.16816.F32.BF16 R52, R8, R28, RZ ;  /* 0x0000001c0834723c */ /* 0x002ff600000418ff */
[----:B------:R-:W-:Y:S03]  /*4230*/  @!UPT UIADD3 URZ, URZ, URZ, URZ ;  /* 0x0000003f3f3ff290 */ /* 0x000fe6000fffe03f */
[C---:B------:R-:W-:Y:S08]  /*4240*/  HMMA.16816.F32.BF16 R56, R4.reuse, R32, R24 ;  /* 0x000000200438723c */ /* 0x040ff00000041818 */
[C---:B------:R-:W-:Y:S01]  /*4250*/  HMMA.16816.F32.BF16 R148, R4.reuse, R38, R40 ;  /* 0x000000260494723c */ /* 0x040fe20000041828 */
[----:B------:R-:W1:Y:S07]  /*4260*/  LDSM.16.MT88.4 R40, [R250+0x2900] ;  /* 0x00290000fa28783b */ /* 0x000e6e0000004200 */
[C---:B------:R-:W-:Y:S08]  /*4270*/  HMMA.16816.F32.BF16 R16, R4.reuse, R72, R16 ;  /* 0x000000480410723c */ /* 0x040ff00000041810 */
[----:B------:R-:W-:Y:S01]  /*4280*/  MOV R114, R58 ;  /* 0x0000003a00727202 */ /* 0x000fe20000000f00 */
[----:B------:R-:W-:Y:S01]  /*4290*/  IMAD.MOV.U32 R113, RZ, RZ, R59 ;  /* 0x000000ffff717224 */ /* 0x000fe200078e003b */
[----:B------:R-:W-:Y:S01]  /*42a0*/  HMMA.16816.F32.BF16 R140, R4, R36, R48 ;  /* 0x00000024048c723c */ /* 0x000fe20000041830 */
[----:B------:R-:W-:Y:S01]  /*42b0*/  IMAD.MOV.U32 R111, RZ, RZ, R56 ;  /* 0x000000ffff6f7224 */ /* 0x000fe200078e0038 */
[----:B------:R-:W-:Y:S01]  /*42c0*/  LDSM.16.MT88.4 R48, [R252+0x900] ;  /* 0x00090000fc30783b */ /* 0x000fe20000004200 */
[----:B------:R-:W-:-:S03]  /*42d0*/  IMAD.MOV.U32 R110, RZ, RZ, R57 ;  /* 0x000000ffff6e7224 */ /* 0x000fc600078e0039 */
[----:B------:R-:W2:Y:S02]  /*42e0*/  LDSM.16.MT88.4 R56, [R124+0x2900] ;  /* 0x002900007c38783b */ /* 0x000ea40000004200 */
[----:B------:R-:W-:Y:S06]  /*42f0*/  HMMA.16816.F32.BF16 R156, R4, R34, R20 ;  /* 0x00000022049c723c */ /* 0x000fec0000041814 */
[----:B------:R-:W-:Y:S01]  /*4300*/  IMAD.MOV.U32 R134, RZ, RZ, R16 ;  /* 0x000000ffff867224 */ /* 0x000fe200078e0010 */
[----:B------:R-:W-:Y:S01]  /*4310*/  MOV R0, R19 ;  /* 0x0000001300007202 */ /* 0x000fe20000000f00 */
[----:B------:R-:W-:Y:S01]  /*4320*/  HMMA.16816.F32.BF16 R36, R8, R30, RZ ;  /* 0x0000001e0824723c */ /* 0x000fe200000418ff */
[----:B------:R-:W-:-:S02]  /*4330*/  IMAD.MOV.U32 R127, RZ, RZ, R17 ;  /* 0x000000ffff7f7224 */ /* 0x000fc400078e0011 */
[----:B------:R-:W-:-:S05]  /*4340*/  IMAD.MOV.U32 R3, RZ, RZ, R18 ;  /* 0x000000ffff037224 */ /* 0x000fca00078e0012 */
[C---:B------:R-:W-:Y:S08]  /*4350*/  HMMA.16816.F32.BF16 R24, R8.reuse, R68, RZ ;  /* 0x000000440818723c */ /* 0x040ff000000418ff */
[C---:B------:R-:W-:Y:S01]  /*4360*/  HMMA.16816.F32.BF16 R20, R8.reuse, R70, RZ ;  /* 0x000000460814723c */ /* 0x040fe200000418ff */
[----:B------:R-:W3:Y:S07]  /*4370*/  LDSM.16.MT88.4 R68, [R252+0x2100] ;  /* 0x00210000fc44783b */ /* 0x000eee0000004200 */
[C---:B------:R-:W-:Y:S08]  /*4380*/  HMMA.16816.F32.BF16 R28, R8.reuse, R62, RZ ;  /* 0x0000003e081c723c */ /* 0x040ff000000418ff */
[----:B------:R-:W-:Y:S08]  /*4390*/  HMMA.16816.F32.BF16 R32, R8, R60, RZ ;  /* 0x0000003c0820723c */ /* 0x000ff000000418ff */
[----:B------:R-:W-:Y:S01]  /*43a0*/  HMMA.16816.F32.BF16 R164, R4, R74, R64 ;  /* 0x0000004a04a4723c */ /* 0x000fe20000041840 */
[----:B------:R-:W4:Y:S07]  /*43b0*/  LDSM.16.MT88.4 R64, [R249+0x4100] ;  /* 0x00410000f940783b */ /* 0x000f2e0000004200 */
[C---:B------:R-:W-:Y:S08]  /*43c0*/  HMMA.16816.F32.BF16 R16, R8.reuse, R76, RZ ;  /* 0x0000004c0810723c */ /* 0x040ff000000418ff */
[----:B------:R-:W-:Y:S08]  /*43d0*/  HMMA.16816.F32.BF16 R60, R8, R78, RZ ;  /* 0x0000004e083c723c */ /* 0x000ff000000418ff */
[C---:B-1----:R-:W-:Y:S01]  /*43e0*/  HMMA.16816.F32.BF16 R184, R4.reuse, R40, R24 ;  /* 0x0000002804b8723c */ /* 0x042fe20000041818 */
[----:B------:R-:W1:Y:S07]  /*43f0*/  LDSM.16.MT88.4 R24, [R252+0x2900] ;  /* 0x00290000fc18783b */ /* 0x000e6e0000004200 */
[C---:B------:R-:W-:Y:S01]  /*4400*/  HMMA.16816.F32.BF16 R72, R4.reuse, R46, R28 ;  /* 0x0000002e0448723c */ /* 0x040fe2000004181c */
[----:B------:R-:W5:Y:S07]  /*4410*/  LDSM.16.MT88.4 R28, [R250+0x4100] ;  /* 0x00410000fa1c783b */ /* 0x000f6e0000004200 */
[C---:B------:R-:W-:Y:S01]  /*4420*/  HMMA.16816.F32.BF16 R188, R4.reuse, R44, R32 ;  /* 0x0000002c04bc723c */ /* 0x040fe20000041820 */
[----:B------:R-:W1:Y:S07]  /*4430*/  LDSM.16.MT88.4 R44, [R249+0x4900] ;  /* 0x00490000f92c783b */ /* 0x000e6e0000004200 */
[C---:B--2---:R-:W-:Y:S08]  /*4440*/  HMMA.16816.F32.BF16 R180, R4.reuse, R56, R16 ;  /* 0x0000003804b4723c */ /* 0x044ff00000041810 */
[C---:B------:R-:W-:Y:S01]  /*4450*/  HMMA.16816.F32.BF16 R160, R4.reuse, R58, R60 ;  /* 0x0000003a04a0723c */ /* 0x040fe2000004183c */
[----:B------:R-:W2:Y:S04]  /*4460*/  LDSM.16.MT88.4 R56, [R124+0x4100] ;  /* 0x004100007c38783b */ /* 0x000ea80000004200 */
[----:B------:R-:W-:Y:S03]  /*4470*/  LDSM.16.MT88.4 R60, [R252+0x4100] ;  /* 0x00410000fc3c783b */ /* 0x000fe60000004200 */
[----:B------:R-:W-:Y:S01]  /*4480*/  HMMA.16816.F32.BF16 R76, R4, R42, R20 ;  /* 0x0000002a044c723c */ /* 0x000fe20000041814 */
[----:B------:R-:W1:Y:S07]  /*4490*/  LDSM.16.MT88.4 R40, [R250+0x4900] ;  /* 0x00490000fa28783b */ /* 0x000e6e0000004200 */
[C---:B---3--:R-:W-:Y:S07]  /*44a0*/  HMMA.16816.F32.BF16 R20, R8.reuse, R68, RZ ;  /* 0x000000440814723c */ /* 0x048fee00000418ff */
[----:B------:R-:W-:Y:S01]  /*44b0*/  IMAD.MOV.U32 R69, RZ, RZ, R95 ;  /* 0x000000ffff457224 */ /* 0x000fe200078e005f */
[----:B------:R-:W-:Y:S01]  /*44c0*/  HMMA.16816.F32.BF16 R16, R8, R70, RZ ;  /* 0x000000460810723c */ /* 0x000fe200000418ff */
[----:B------:R-:W-:-:S06]  /*44d0*/  IMAD.MOV.U32 R68, RZ, RZ, R94 ;  /* 0x000000ffff447224 */ /* 0x000fcc00078e005e */
[----:B------:R-:W-:Y:S01]  /*44e0*/  IMAD.MOV.U32 R70, RZ, RZ, R93 ;  /* 0x000000ffff467224 */ /* 0x000fe200078e005d */
[----:B------:R-:W-:Y:S01]  /*44f0*/  HMMA.16816.F32.BF16 R176, R4, R50, R36 ;  /* 0x0000003204b0723c */ /* 0x000fe20000041824 */
[----:B------:R-:W-:-:S07]  /*4500*/  IMAD.MOV.U32 R71, RZ, RZ, R105 ;  /* 0x000000ffff477224 */ /* 0x000fce00078e0069 */
[C---:B----4-:R-:W-:Y:S08]  /*4510*/  HMMA.16816.F32.BF16 R36, R8.reuse, R64, RZ ;  /* 0x000000400824723c */ /* 0x050ff000000418ff */
[----:B------:R-:W-:Y:S01]  /*4520*/  HMMA.16816.F32.BF16 R32, R8, R66, RZ ;  /* 0x000000420820723c */ /* 0x000fe200000418ff */
[----:B------:R-:W3:Y:S07]  /*4530*/  LDSM.16.MT88.4 R64, [R249+0x6100] ;  /* 0x00610000f940783b */ /* 0x000eee0000004200 */
[C---:B------:R-:W-:Y:S01]  /*4540*/  HMMA.16816.F32.BF16 R116, R4.reuse, R48, R52 ;  /* 0x000000300474723c */ /* 0x040fe20000041834 */
[----:B------:R-:W4:Y:S04]  /*4550*/  LDSM.16.MT88.4 R52, [R124+0x4900] ;  /* 0x004900007c34783b */ /* 0x000f280000004200 */
[----:B------:R-:W-:Y:S03]  /*4560*/  LDSM.16.MT88.4 R48, [R252+0x4900] ;  /* 0x00490000fc30783b */ /* 0x000fe60000004200 */
[C---:B-1----:R-:W-:Y:S08]  /*4570*/  HMMA.16816.F32.BF16 R152, R4.reuse, R24, R20 ;  /* 0x000000180498723c */ /* 0x042ff00000041814 */
[----:B------:R-:W-:Y:S08]  /*4580*/  HMMA.16816.F32.BF16 R144, R4, R26, R16 ;  /* 0x0000001a0490723c */ /* 0x000ff00000041810 */
[----:B-----5:R-:W-:Y:S01]  /*4590*/  HMMA.16816.F32.BF16 R20, R8, R28, RZ ;  /* 0x0000001c0814723c */ /* 0x020fe200000418ff */
[----:B------:R-:W-:-:S02]  /*45a0*/  IMAD.MOV.U32 R112, RZ, RZ, R116 ;  /* 0x000000ffff707224 */ /* 0x000fc400078e0074 */
[----:B------:R-:W-:Y:S02]  /*45b0*/  IMAD.MOV.U32 R104, RZ, RZ, R117 ;  /* 0x000000ffff687224 */ /* 0x000fe400078e0075 */
[----:B------:R-:W-:Y:S02]  /*45c0*/  IMAD.MOV.U32 R91, RZ, RZ, R119 ;  /* 0x000000ffff5b7224 */ /* 0x000fe400078e0077 */
[----:B------:R-:W-:Y:S01]  /*45d0*/  IMAD.MOV.U32 R89, RZ, RZ, R118 ;  /* 0x000000ffff597224 */ /* 0x000fe200078e0076 */
[----:B------:R-:W-:Y:S08]  /*45e0*/  HMMA.16816.F32.BF16 R16, R8, R30, RZ ;  /* 0x0000001e0810723c */ /* 0x000ff000000418ff */
[C---:B------:R-:W-:Y:S01]  /*45f0*/  HMMA.16816.F32.BF16 R136, R4.reuse, R44, R36 ;  /* 0x0000002c0488723c */ /* 0x040fe20000041824 */
[----:B------:R-:W-:Y:S07]  /*4600*/  LDSM.16.MT88.4 R36, [R250+0x6100] ;  /* 0x00610000fa24783b */ /* 0x000fee0000004200 */
[----:B------:R-:W-:Y:S01]  /*4610*/  HMMA.16816.F32.BF16 R120, R4, R46, R32 ;  /* 0x0000002e0478723c */ /* 0x000fe20000041820 */
[----:B------:R-:W1:Y:S07]  /*4620*/  LDSM.16.MT88.4 R44, [R249+0x6900] ;  /* 0x00690000f92c783b */ /* 0x000e6e0000004200 */
[C---:B--2---:R-:W-:Y:S07]  /*4630*/  HMMA.16816.F32.BF16 R28, R8.reuse, R58, RZ ;  /* 0x0000003a081c723c */ /* 0x044fee00000418ff */
[----:B------:R-:W-:Y:S01]  /*4640*/  IMAD.MOV.U32 R58, RZ, RZ, R109 ;  /* 0x000000ffff3a7224 */ /* 0x000fe200078e006d */
[----:B------:R-:W-:Y:S01]  /*4650*/  HMMA.16816.F32.BF16 R32, R8, R56, RZ ;  /* 0x000000380820723c */ /* 0x000fe200000418ff */
[----:B------:R-:W-:-:S06]  /*4660*/  IMAD.MOV.U32 R59, RZ, RZ, R108 ;  /* 0x000000ffff3b7224 */ /* 0x000fcc00078e006c */
[----:B------:R-:W-:Y:S01]  /*4670*/  IMAD.MOV.U32 R56, RZ, RZ, R111 ;  /* 0x000000ffff387224 */ /* 0x000fe200078e006f */
[----:B------:R-:W-:Y:S01]  /*4680*/  HMMA.16816.F32.BF16 R128, R4, R40, R20 ;  /* 0x000000280480723c */ /* 0x000fe20000041814 */
[----:B------:R-:W-:-:S06]  /*4690*/  IMAD.MOV.U32 R57, RZ, RZ, R110 ;  /* 0x000000ffff397224 */ /* 0x000fcc00078e006e */
[----:B------:R-:W-:Y:S01]  /*46a0*/  IMAD.MOV.U32 R40, RZ, RZ, R114 ;  /* 0x000000ffff287224 */ /* 0x000fe200078e0072 */
[----:B------:R-:W-:Y:S01]  /*46b0*/  HMMA.16816.F32.BF16 R116, R4, R42, R16 ;  /* 0x0000002a0474723c */ /* 0x000fe20000041810 */
[----:B------:R-:W-:-:S06]  /*46c0*/  IMAD.MOV.U32 R41, RZ, RZ, R104 ;  /* 0x000000ffff297224 */ /* 0x000fcc00078e0068 */
[----:B------:R-:W-:Y:S01]  /*46d0*/  IMAD.MOV.U32 R42, RZ, RZ, R113 ;  /* 0x000000ffff2a7224 */ /* 0x000fe200078e0071 */
[----:B------:R-:W-:Y:S01]  /*46e0*/  HMMA.16816.F32.BF16 R20, R8, R62, RZ ;  /* 0x0000003e0814723c */ /* 0x000fe200000418ff */
[----:B------:R-:W-:-:S06]  /*46f0*/  MOV R43, R112 ;  /* 0x00000070002b7202 */ /* 0x000fcc0000000f00 */
[----:B------:R-:W-:Y:S01]  /*4700*/  IMAD.MOV.U32 R62, RZ, RZ, R91 ;  /* 0x000000ffff3e7224 */ /* 0x000fe200078e005b */
[----:B---3--:R-:W-:Y:S01]  /*4710*/  HMMA.16816.F32.BF16 R16, R8, R64, RZ ;  /* 0x000000400810723c */ /* 0x008fe200000418ff */
[----:B------:R-:W-:-:S06]  /*4720*/  MOV R63, R106 ;  /* 0x0000006a003f7202 */ /* 0x000fcc0000000f00 */
[----:B------:R-:W-:Y:S01]  /*4730*/  MOV R64, R90 ;  /* 0x0000005a00407202 */ /* 0x000fe20000000f00 */
[----:B----4-:R-:W-:Y:S01]  /*4740*/  HMMA.16816.F32.BF16 R108, R4, R54, R28 ;  /* 0x00000036046c723c */ /* 0x010fe2000004181c */
[----:B------:R-:W2:Y:S01]  /*4750*/  LDSM.16.MT88.4 R28, [R250+0x6900] ;  /* 0x00690000fa1c783b */ /* 0x000ea20000004200 */
[----:B------:R-:W-:-:S06]  /*4760*/  IMAD.MOV.U32 R65, RZ, RZ, R89 ;  /* 0x000000ffff417224 */ /* 0x000fcc00078e0059 */
[----:B------:R-:W-:Y:S07]  /*4770*/  HMMA.16816.F32.BF16 R112, R4, R52, R32 ;  /* 0x000000340470723c */ /* 0x000fee0000041820 */
[----:B------:R-:W-:Y:S01]  /*4780*/  IMAD.MOV.U32 R35, RZ, RZ, R88 ;  /* 0x000000ffff237224 */ /* 0x000fe200078e0058 */
[----:B------:R-:W-:Y:S07]  /*4790*/  HMMA.16816.F32.BF16 R24, R8, R60, RZ ;  /* 0x0000003c0818723c */ /* 0x000fee00000418ff */
[----:B------:R-:W-:Y:S01]  /*47a0*/  IMAD.MOV.U32 R61, RZ, RZ, R92 ;  /* 0x000000ffff3d7224 */ /* 0x000fe200078e005c */
[----:B-1----:R-:W-:Y:S01]  /*47b0*/  HMMA.16816.F32.BF16 R88, R4, R44, R16 ;  /* 0x0000002c0458723c */ /* 0x002fe20000041810 */
[----:B------:R-:W-:-:S06]  /*47c0*/  IMAD.MOV.U32 R60, RZ, RZ, R107 ;  /* 0x000000ffff3c7224 */ /* 0x000fcc00078e006b */
[----:B------:R-:W-:Y:S01]  /*47d0*/  IMAD.MOV.U32 R45, RZ, RZ, R35 ;  /* 0x000000ffff2d7224 */ /* 0x000fe200078e0023 */
[----:B------:R-:W-:Y:S01]  /*47e0*/  HMMA.16816.F32.BF16 R92, R4, R50, R20 ;  /* 0x00000032045c723c */ /* 0x000fe20000041814 */
[----:B------:R-:W1:Y:S01]  /*47f0*/  LDSM.16.MT88.4 R32, [R124+0x6100] ;  /* 0x006100007c20783b */ /* 0x000e620000004200 */
[----:B------:R-:W-:-:S06]  /*4800*/  IMAD.MOV.U32 R44, RZ, RZ, R58 ;  /* 0x000000ffff2c7224 */ /* 0x000fcc00078e003a */
[C---:B------:R-:W-:Y:S07]  /*4810*/  HMMA.16816.F32.BF16 R20, R8.reuse, R36, RZ ;  /* 0x000000240814723c */ /* 0x040fee00000418ff */
[----:B------:R-:W-:Y:S01]  /*4820*/  MOV R37, R57 ;  /* 0x0000003900257202 */ /* 0x000fe20000000f00 */
[----:B------:R-:W-:Y:S01]  /*4830*/  HMMA.16816.F32.BF16 R16, R8, R38, RZ ;  /* 0x000000260810723c */ /* 0x000fe200000418ff */
[----:B------:R-:W-:-:S06]  /*4840*/  IMAD.MOV.U32 R36, RZ, RZ, R42 ;  /* 0x000000ffff247224 */ /* 0x000fcc00078e002a */
[----:B------:R-:W-:Y:S01]  /*4850*/  IMAD.MOV.U32 R38, RZ, RZ, R43 ;  /* 0x000000ffff267224 */ /* 0x000fe200078e002b */
[----:B------:R-:W-:Y:S01]  /*4860*/  HMMA.16816.F32.BF16 R104, R4, R48, R24 ;  /* 0x000000300468723c */ /* 0x000fe20000041818 */
[----:B------:R-:W-:-:S07]  /*4870*/  IMAD.MOV.U32 R39, RZ, RZ, R40 ;  /* 0x000000ffff277224 */ /* 0x000fce00078e0028 */
[----:B--2---:R-:W-:Y:S01]  /*4880*/  HMMA.16816.F32.BF16 R52, R4, R28, R20 ;  /* 0x0000001c0434723c */ /* 0x004fe20000041814 */
[----:B------:R-:W2:Y:S07]  /*4890*/  LDSM.16.MT88.4 R20, [R124+0x6900] ;  /* 0x006900007c14783b */ /* 0x000eae0000004200 */
[----:B------:R-:W-:Y:S07]  /*48a0*/  HMMA.16816.F32.BF16 R24, R8, R66, RZ ;  /* 0x000000420818723c */ /* 0x000fee00000418ff */
[----:B------:R-:W-:Y:S01]  /*48b0*/  IMAD.MOV.U32 R67, RZ, RZ, R59 ;  /* 0x000000ffff437224 */ /* 0x000fe200078e003b */
[----:B------:R-:W-:Y:S01]  /*48c0*/  HMMA.16816.F32.BF16 R48, R4, R30, R16 ;  /* 0x0000001e0430723c */ /* 0x000fe20000041810 */
[----:B------:R-:W-:-:S07]  /*48d0*/  IMAD.MOV.U32 R66, RZ, RZ, R56 ;  /* 0x000000ffff427224 */ /* 0x000fce00078e0038 */
[----:B-1----:R-:W-:Y:S07]  /*48e0*/  HMMA.16816.F32.BF16 R16, R8, R32, RZ ;  /* 0x000000200810723c */ /* 0x002fee00000418ff */
[----:B------:R-:W-:Y:S01]  /*48f0*/  IMAD.MOV.U32 R33, RZ, RZ, R127 ;  /* 0x000000ffff217224 */ /* 0x000fe200078e007f */
[----:B------:R-:W-:Y:S01]  /*4900*/  HMMA.16816.F32.BF16 R56, R4, R46, R24 ;  /* 0x0000002e0438723c */ /* 0x000fe20000041818 */
[----:B------:R-:W-:-:S06]  /*4910*/  IMAD.MOV.U32 R32, RZ, RZ, R134 ;  /* 0x000000ffff207224 */ /* 0x000fcc00078e0086 */
[----:B------:R-:W-:Y:S02]  /*4920*/  IMAD.MOV.U32 R27, RZ, RZ, R41 ;  /* 0x000000ffff1b7224 */ /* 0x000fe400078e0029 */
[----:B------:R-:W-:Y:S02]  /*4930*/  IMAD.MOV.U32 R47, RZ, RZ, R0 ;  /* 0x000000ffff2f7224 */ /* 0x000fe400078e0000 */
[----:B------:R-:W-:Y:S02]  /*4940*/  FFMA.FTZ R0, R100, c[0x0][0x2d0], -R2 ;  /* 0x0000b40064007a23 */ /* 0x000fe40000010802 */
[----:B------:R-:W-:Y:S02]  /*4950*/  IMAD.MOV.U32 R46, RZ, RZ, R3 ;  /* 0x000000ffff2e7224 */ /* 0x000fe400078e0003 */
[----:B------:R-:W-:Y:S01]  /*4960*/  FADD.FTZ R3, R82, R81 ;  /* 0x0000005152037221 */ /* 0x000fe20000010000 */
[----:B--2---:R-:W-:Y:S01]  /*4970*/  HMMA.16816.F32.BF16 R40, R4, R20, R16 ;  /* 0x000000140428723c */ /* 0x004fe20000041810 */
[----:B------:R-:W-:Y:S01]  /*4980*/  IMAD.MOV.U32 R81, RZ, RZ, R44 ;  /* 0x000000ffff517224 */ /* 0x000fe200078e002c */
[----:B------:R-:W-:Y:S01]  /*4990*/  MOV R82, R67 ;  /* 0x0000004300527202 */ /* 0x000fe20000000f00 */
[----:B------:R-:W-:-:S05]  /*49a0*/  FADD.FTZ R3, R83, R3 ;  /* 0x0000000353037221 */ /* 0x000fca0000010000 */
[----:B------:R-:W-:Y:S07]  /*49b0*/  HMMA.16816.F32.BF16 R16, R8, R34, RZ ;  /* 0x000000220810723c */ /* 0x000fee00000418ff */
[----:B------:R-:W-:Y:S01]  /*49c0*/  IMAD.MOV.U32 R34, RZ, RZ, R38 ;  /* 0x000000ffff227224 */ /* 0x000fe200078e0026 */
[----:B------:R-:W-:Y:S01]  /*49d0*/  MOV R38, R39 ;  /* 0x0000002700267202 */ /* 0x000fe20000000f00 */
[----:B------:R-:W-:Y:S02]  /*49e0*/  IMAD.MOV.U32 R35, RZ, RZ, R27 ;  /* 0x000000ffff237224 */ /* 0x000fe400078e001b */
[----:B------:R-:W-:-:S02]  /*49f0*/  IMAD.MOV.U32 R39, RZ, RZ, R36 ;  /* 0x000000ffff277224 */ /* 0x000fc400078e0024 */
[----:B------:R-:W-:Y:S02]  /*4a00*/  IMAD.MOV.U32 R36, RZ, RZ, R66 ;  /* 0x000000ffff247224 */ /* 0x000fe400078e0042 */
[----:B------:R-:W-:Y:S02]  /*4a10*/  IMAD.MOV.U32 R66, RZ, RZ, R64 ;  /* 0x000000ffff427224 */ /* 0x000fe400078e0040 */
[----:B------:R-:W-:Y:S02]  /*4a20*/  IMAD.MOV.U32 R64, RZ, RZ, R61 ;  /* 0x000000ffff407224 */ /* 0x000fe400078e003d */
[----:B------:R-:W-:Y:S02]  /*4a30*/  IMAD.MOV.U32 R61, RZ, RZ, R70 ;  /* 0x000000ffff3d7224 */ /* 0x000fe400078e0046 */
[----:B------:R-:W-:Y:S01]  /*4a40*/  IMAD.MOV.U32 R70, RZ, RZ, R71 ;  /* 0x000000ffff467224 */ /* 0x000fe200078e0047 */
[----:B------:R-:W-:Y:S01]  /*4a50*/  MOV R71, R68 ;  /* 0x0000004400477202 */ /* 0x000fe20000000f00 */
[----:B------:R-:W-:Y:S01]  /*4a60*/  IMAD.MOV.U32 R68, RZ, RZ, R126 ;  /* 0x000000ffff447224 */ /* 0x000fe200078e007e */
[----:B------:R-:W-:Y:S01]  /*4a70*/  HMMA.16816.F32.BF16 R28, R4, R22, R16 ;  /* 0x00000016041c723c */ /* 0x000fe20000041810 */
[----:B------:R-:W1:Y:S01]  /*4a80*/  LDSM.16.MT88.4 R16, [R252+0x6100] ;  /* 0x00610000fc10783b */ /* 0x000e620000004200 */
[----:B------:R-:W-:-:S06]  /*4a90*/  IMAD.MOV.U32 R100, RZ, RZ, R34 ;  /* 0x000000ffff647224 */ /* 0x000fcc00078e0022 */
[C---:B-1----:R-:W-:Y:S08]  /*4aa0*/  HMMA.16816.F32.BF16 R20, R8.reuse, R16, RZ ;  /* 0x000000100814723c */ /* 0x042ff000000418ff */
[----:B------:R-:W-:Y:S01]  /*4ab0*/  HMMA.16816.F32.BF16 R8, R8, R18, RZ ;  /* 0x000000120808723c */ /* 0x000fe200000418ff */
[----:B------:R-:W1:Y:S11]  /*4ac0*/  LDSM.16.MT88.4 R16, [R252+0x6900] ;  /* 0x00690000fc10783b */ /* 0x000e760000004200 */
[----:B------:R-:W-:Y:S04]  /*4ad0*/  @!UPT UIADD3 URZ, URZ, URZ, URZ ;  /* 0x0000003f3f3ff290 */ /* 0x000fe8000fffe03f */
[C---:B-1----:R-:W-:Y:S07]  /*4ae0*/  HMMA.16816.F32.BF16 R24, R4.reuse, R16, R20 ;  /* 0x000000100418723c */ /* 0x042fee0000041814 */
[----:B------:R-:W-:Y:S01]  /*4af0*/  IMAD.MOV.U32 R16, RZ, RZ, R124 ;  /* 0x000000ffff107224 */ /* 0x000fe200078e007c */
[----:B------:R-:W-:Y:S01]  /*4b00*/  HMMA.16816.F32.BF16 R20, R4, R18, R8 ;  /* 0x000000120414723c */ /* 0x000fe20000041808 */
[----:B------:R1:W-:Y:S01]  /*4b10*/  MUFU.EX2 R18, R0 ;  /* 0x0000000000127308 */ /* 0x0003e20000000800 */
[----:B------:R-:W2:Y:S01]  /*4b20*/  LDSM.16.MT88.4 R8, [R249+0x1100] ;  /* 0x00110000f908783b */ /* 0x000ea20000004200 */
[----:B-1----:R-:W-:-:S02]  /*4b30*/  FFMA.FTZ R0, R101, c[0x0][0x2d0], -R2 ;  /* 0x0000b40065007a23 */ /* 0x002fc40000010802 */
[----:B------:R-:W-:-:S04]  /*4b40*/  IMAD.MOV.U32 R101, RZ, RZ, R35 ;  /* 0x000000ffff657224 */ /* 0x000fc800078e0023 */
[----:B------:R1:W3:Y:S02]  /*4b50*/  MUFU.EX2 R126, R0 ;  /* 0x00000000007e7308 */ /* 0x0002e40000000800 */
[----:B-1----:R-:W-:Y:S01]  /*4b60*/  FFMA.FTZ R0, R103, c[0x0][0x2d0], -R2 ;  /* 0x0000b40067007a23 */ /* 0x002fe20000010802 */
[----:B---3--:R-:W-:Y:S01]  /*4b70*/  F2FP.BF16.PACK_AB R4, R126, R18 ;  /* 0x000000127e04723e */ /* 0x008fe200000010ff */
[----:B------:R-:W-:-:S04]  /*4b80*/  IMAD.MOV.U32 R103, RZ, RZ, R62 ;  /* 0x000000ffff677224 */ /* 0x000fc800078e003e */
[----:B------:R1:W-:Y:S01]  /*4b90*/  MUFU.EX2 R127, R0 ;  /* 0x00000000007f7308 */ /* 0x0003e20000000800 */
[----:B------:R-:W-:Y:S02]  /*4ba0*/  IMAD.MOV.U32 R62, RZ, RZ, R60 ;  /* 0x000000ffff3e7224 */ /* 0x000fe400078e003c */
[----:B------:R-:W-:Y:S02]  /*4bb0*/  IMAD.MOV.U32 R60, RZ, RZ, R125 ;  /* 0x000000ffff3c7224 */ /* 0x000fe400078e007d */
[--C-:B-1----:R-:W-:Y:S02]  /*4bc0*/  FFMA.FTZ R0, R102, c[0x0][0x2d0], -R2.reuse ;  /* 0x0000b40066007a23 */ /* 0x102fe40000010802 */
[----:B------:R-:W-:Y:S02]  /*4bd0*/  IMAD.MOV.U32 R102, RZ, RZ, R65 ;  /* 0x000000ffff667224 */ /* 0x000fe400078e0041 */
[----:B------:R1:W3:Y:S01]  /*4be0*/  MUFU.EX2 R134, R0 ;  /* 0x0000000000867308 */ /* 0x0002e20000000800 */
[----:B------:R-:W-:Y:S01]  /*4bf0*/  IMAD.MOV.U32 R65, RZ, RZ, R63 ;  /* 0x000000ffff417224 */ /* 0x000fe200078e003f */
[----:B------:R-:W-:Y:S01]  /*4c00*/  MOV R63, R14 ;  /* 0x0000000e003f7202 */ /* 0x000fe20000000f00 */
[----:B------:R-:W-:-:S02]  /*4c10*/  FFMA.FTZ R14, R98, c[0x0][0x2d0], -R2 ;  /* 0x0000b400620e7a23 */ /* 0x000fc40000010802 */
[----:B------:R-:W-:Y:S02]  /*4c20*/  IMAD.MOV.U32 R98, RZ, RZ, R46 ;  /* 0x000000ffff627224 */ /* 0x000fe400078e002e */
[----:B-1----:R-:W-:Y:S01]  /*4c30*/  FFMA.FTZ R0, R85, c[0x0][0x2d0], -R12 ;  /* 0x0000b40055007a23 */ /* 0x002fe2000001080c */
[----:B---3--:R-:W-:Y:S01]  /*4c40*/  F2FP.BF16.PACK_AB R6, R134, R127 ;  /* 0x0000007f8606723e */ /* 0x008fe200000010ff */
[----:B------:R-:W-:Y:S02]  /*4c50*/  IMAD.MOV.U32 R85, RZ, RZ, R64 ;  /* 0x000000ffff557224 */ /* 0x000fe400078e0040 */
[----:B------:R1:W-:Y:S02]  /*4c60*/  MUFU.EX2 R124, R0 ;  /* 0x00000000007c7308 */ /* 0x0003e40000000800 */
[----:B-1----:R-:W-:Y:S02]  /*4c70*/  FFMA.FTZ R0, R84, c[0x0][0x2d0], -R12 ;  /* 0x0000b40054007a23 */ /* 0x002fe4000001080c */
[----:B------:R-:W-:-:S04]  /*4c80*/  IMAD.MOV.U32 R84, RZ, RZ, R45 ;  /* 0x000000ffff547224 */ /* 0x000fc800078e002d */
[----:B------:R1:W3:Y:S02]  /*4c90*/  MUFU.EX2 R17, R0 ;  /* 0x0000000000117308 */ /* 0x0002e40000000800 */
[----:B-1----:R-:W-:Y:S01]  /*4ca0*/  FFMA.FTZ R0, R87, c[0x0][0x2d0], -R12 ;  /* 0x0000b40057007a23 */ /* 0x002fe2000001080c */
[----:B---3--:R-:W-:Y:S01]  /*4cb0*/  F2FP.BF16.PACK_AB R5, R17, R124 ;  /* 0x0000007c1105723e */ /* 0x008fe200000010ff */
[----:B------:R-:W-:-:S04]  /*4cc0*/  IMAD.MOV.U32 R87, RZ, RZ, R66 ;  /* 0x000000ffff577224 */ /* 0x000fc800078e0042 */
[----:B------:R1:W-:Y:S02]  /*4cd0*/  MUFU.EX2 R19, R0 ;  /* 0x0000000000137308 */ /* 0x0003e40000000800 */
[----:B-1----:R-:W-:Y:S01]  /*4ce0*/  FFMA.FTZ R0, R86, c[0x0][0x2d0], -R12 ;  /* 0x0000b40056007a23 */ /* 0x002fe2000001080c */
[----:B------:R-:W-:-:S05]  /*4cf0*/  MOV R86, R16 ;  /* 0x0000001000567202 */ /* 0x000fca0000000f00 */
[----:B------:R-:W1:Y:S02]  /*4d00*/  MUFU.EX2 R125, R0 ;  /* 0x00000000007d7308 */ /* 0x000e640000000800 */
[----:B-1----:R-:W-:Y:S01]  /*4d10*/  F2FP.BF16.PACK_AB R7, R125, R19 ;  /* 0x000000137d07723e */ /* 0x002fe200000010ff */
[----:B------:R-:W-:Y:S02]  /*4d20*/  FADD.FTZ R0, R15, R13 ;  /* 0x0000000d0f007221 */ /* 0x000fe40000010000 */
[--C-:B------:R-:W-:Y:S02]  /*4d30*/  FFMA.FTZ R15, R99, c[0x0][0x2d0], -R2.reuse ;  /* 0x0000b400630f7a23 */ /* 0x100fe40000010802 */
[--C-:B------:R-:W-:Y:S02]  /*4d40*/  FFMA.FTZ R13, R97, c[0x0][0x2d0], -R2.reuse ;  /* 0x0000b400610d7a23 */ /* 0x100fe40000010802 */
[----:B------:R-:W-:Y:S01]  /*4d50*/  FFMA.FTZ R2, R96, c[0x0][0x2d0], -R2 ;  /* 0x0000b40060027a23 */ /* 0x000fe20000010802 */
[----:B--2---:R-:W-:Y:S01]  /*4d60*/  HMMA.16816.F32.BF16 R140, R4, R8, R140 ;  /* 0x00000008048c723c */ /* 0x004fe2000004188c */
[----:B------:R-:W-:-:S02]  /*4d70*/  IMAD.MOV.U32 R96, RZ, RZ, R32 ;  /* 0x000000ffff607224 */ /* 0x000fc400078e0020 */
[----:B------:R-:W-:Y:S02]  /*4d80*/  IMAD.MOV.U32 R97, RZ, RZ, R33 ;  /* 0x000000ffff617224 */ /* 0x000fe400078e0021 */
[----:B------:R-:W-:Y:S02]  /*4d90*/  IMAD.MOV.U32 R99, RZ, RZ, R47 ;  /* 0x000000ffff637224 */ /* 0x000fe400078e002f */
[----:B------:R-:W-:Y:S01]  /*4da0*/  FADD.FTZ R16, R80, R0 ;  /* 0x0000000050107221 */ /* 0x000fe20000010000 */
[----:B------:R-:W-:Y:S01]  /*4db0*/  HMMA.16816.F32.BF16 R32, R4, R10, R148 ;  /* 0x0000000a0420723c */ /* 0x000fe20000041894 */
[----:B------:R-:W1:Y:S01]  /*4dc0*/  LDSM.16.MT88.4 R8, [R250+0x1100] ;  /* 0x00110000fa08783b */ /* 0x000e620000004200 */
[----:B------:R-:W-:-:S06]  /*4dd0*/  IMAD.MOV.U32 R0, RZ, RZ, R70 ;  /* 0x000000ffff007224 */ /* 0x000fcc00078e0046 */
[C---:B-1----:R-:W-:Y:S08]  /*4de0*/  HMMA.16816.F32.BF16 R148, R4.reuse, R8, R36 ;  /* 0x000000080494723c */ /* 0x042ff00000041824 */
[C---:B------:R-:W-:Y:S01]  /*4df0*/  HMMA.16816.F32.BF16 R36, R4.reuse, R10, R156 ;  /* 0x0000000a0424723c */ /* 0x040fe2000004189c */
[----:B------:R-:W1:Y:S07]  /*4e00*/  LDSM.16.MT88.4 R8, [R86+0x1100] ;  /* 0x001100005608783b */ /* 0x000e6e0000004200 */
[C---:B-1----:R-:W-:Y:S07]  /*4e10*/  HMMA.16816.F32.BF16 R156, R4.reuse, R8, R96 ;  /* 0x00000008049c723c */ /* 0x042fee0000041860 */
[----:B------:R-:W-:Y:S01]  /*4e20*/  IMAD.MOV.U32 R99, RZ, RZ, R61 ;  /* 0x000000ffff637224 */ /* 0x000fe200078e003d */
[----:B------:R-:W-:Y:S01]  /*4e30*/  HMMA.16816.F32.BF16 R44, R4, R10, R164 ;  /* 0x0000000a042c723c */ /* 0x000fe200000418a4 */
[----:B------:R-:W1:Y:S01]  /*4e40*/  LDSM.16.MT88.4 R8, [R252+0x1100] ;  /* 0x00110000fc08783b */ /* 0x000e620000004200 */
[----:B------:R-:W-:-:S02]  /*4e50*/  IMAD.MOV.U32 R96, RZ, RZ, R71 ;  /* 0x000000ffff607224 */ /* 0x000fc400078e0047 */
[----:B------:R-:W-:Y:S02]  /*4e60*/  IMAD.MOV.U32 R97, RZ, RZ, R68 ;  /* 0x000000ffff617224 */ /* 0x000fe400078e0044 */
[----:B------:R-:W-:Y:S02]  /*4e70*/  IMAD.MOV.U32 R98, RZ, RZ, R69 ;  /* 0x000000ffff627224 */ /* 0x000fe400078e0045 */
[----:B-1----:R-:W-:Y:S07]  /*4e80*/  HMMA.16816.F32.BF16 R164, R4, R8, R100 ;  /* 0x0000000804a4723c */ /* 0x002fee0000041864 */
[----:B------:R-:W-:Y:S01]  /*4e90*/  IMAD.MOV.U32 R101, RZ, RZ, R62 ;  /* 0x000000ffff657224 */ /* 0x000fe200078e003e */
[----:B------:R-:W-:Y:S01]  /*4ea0*/  MOV R102, R60 ;  /* 0x0000003c00667202 */ /* 0x000fe20000000f00 */
[----:B------:R-:W-:-:S02]  /*4eb0*/  IMAD.MOV.U32 R103, RZ, RZ, R63 ;  /* 0x000000ffff677224 */ /* 0x000fc400078e003f */
[----:B------:R-:W-:Y:S01]  /*4ec0*/  HMMA.16816.F32.BF16 R60, R4, R10, R176 ;  /* 0x0000000a043c723c */ /* 0x000fe200000418b0 */
[----:B------:R-:W1:Y:S01]  /*4ed0*/  LDSM.16.MT88.4 R8, [R249+0x3100] ;  /* 0x00310000f908783b */ /* 0x000e620000004200 */
[----:B------:R-:W-:-:S06]  /*4ee0*/  IMAD.MOV.U32 R100, RZ, RZ, R65 ;  /* 0x000000ffff647224 */ /* 0x000fcc00078e0041 */
[C---:B-1----:R-:W-:Y:S07]  /*4ef0*/  HMMA.16816.F32.BF16 R64, R4.reuse, R8, R188 ;  /* 0x000000080440723c */ /* 0x042fee00000418bc */
[----:B------:R-:W-:Y:S01]  /*4f00*/  IMAD.MOV.U32 R188, RZ, RZ, R87 ;  /* 0x000000ffffbc7224 */ /* 0x000fe200078e0057 */
[----:B------:R-:W-:Y:S01]  /*4f10*/  HMMA.16816.F32.BF16 R68, R4, R10, R72 ;  /* 0x0000000a0444723c */ /* 0x000fe20000041848 */
[----:B------:R-:W1:Y:S01]  /*4f20*/  LDSM.16.MT88.4 R8, [R250+0x3100] ;  /* 0x00310000fa08783b */ /* 0x000e620000004200 */
[----:B------:R-:W-:Y:S01]  /*4f30*/  IMAD.MOV.U32 R189, RZ, RZ, R82 ;  /* 0x000000ffffbd7224 */ /* 0x000fe200078e0052 */
[----:B------:R-:W-:Y:S01]  /*4f40*/  MOV R191, R84 ;  /* 0x0000005400bf7202 */ /* 0x000fe20000000f00 */
[----:B------:R-:W-:-:S04]  /*4f50*/  IMAD.MOV.U32 R190, RZ, RZ, R81 ;  /* 0x000000ffffbe7224 */ /* 0x000fc800078e0051 */
[C---:B-1----:R-:W-:Y:S07]  /*4f60*/  HMMA.16816.F32.BF16 R72, R4.reuse, R8, R184 ;  /* 0x000000080448723c */ /* 0x042fee00000418b8 */
[----:B------:R-:W-:Y:S01]  /*4f70*/  IMAD.MOV.U32 R186, RZ, RZ, R86 ;  /* 0x000000ffffba7224 */ /* 0x000fe200078e0056 */
[----:B------:R-:W-:Y:S01]  /*4f80*/  HMMA.16816.F32.BF16 R76, R4, R10, R76 ;  /* 0x0000000a044c723c */ /* 0x000fe2000004184c */
[----:B------:R-:W-:-:S03]  /*4f90*/  IMAD.MOV.U32 R187, RZ, RZ, R85 ;  /* 0x000000ffffbb7224 */ /* 0x000fc600078e0055 */
[----:B------:R-:W1:Y:S04]  /*4fa0*/  LDSM.16.MT88.4 R8, [R186+0x3100] ;  /* 0x00310000ba08783b */ /* 0x000e680000004200 */
[C---:B-1----:R-:W-:Y:S08]  /*4fb0*/  HMMA.16816.F32.BF16 R180, R4.reuse, R8, R180 ;  /* 0x0000000804b4723c */ /* 0x042ff000000418b4 */
[----:B------:R-:W-:Y:S11]  /*4fc0*/  HMMA.16816.F32.BF16 R8, R4, R10, R160 ;  /* 0x0000000a0408723c */ /* 0x000ff600000418a0 */
[----:B------:R-:W-:Y:S05]  /*4fd0*/  @!UPT UIADD3 URZ, URZ, URZ, URZ ;  /* 0x0000003f3f3ff290 */ /* 0x000fea000fffe03f */
[----:B------:R-:W-:Y:S01]  /*4fe0*/  MOV R179, R180 ;  /* 0x000000b400b37202 */ /* 0x000fe20000000f00 */
[----:B------:R-:W-:Y:S02]  /*4ff0*/  IMAD.MOV.U32 R178, RZ, RZ, R181 ;  /* 0x000000ffffb27224 */ /* 0x000fe400078e00b5 */
[----:B------:R-:W-:Y:S02]  /*5000*/  IMAD.MOV.U32 R177, RZ, RZ, R182 ;  /* 0x000000ffffb17224 */ /* 0x000fe400078e00b6 */
[----:B------:R-:W-:-:S03]  /*5010*/  IMAD.MOV.U32 R176, RZ, RZ, R183 ;  /* 0x000000ffffb07224 */ /* 0x000fc600078e00b7 */
[----:B------:R-:W-:Y:S02]  /*5020*/  IMAD.MOV.U32 R183, RZ, RZ, R8 ;  /* 0x000000ffffb77224 */ /* 0x000fe400078e0008 */
[----:B------:R-:W-:Y:S02]  /*5030*/  IMAD.MOV.U32 R182, RZ, RZ, R9 ;  /* 0x000000ffffb67224 */ /* 0x000fe400078e0009 */
[----:B------:R-:W-:Y:S02]  /*5040*/  IMAD.MOV.U32 R181, RZ, RZ, R10 ;  /* 0x000000ffffb57224 */ /* 0x000fe400078e000a */
[----:B------:R-:W-:Y:S02]  /*5050*/  IMAD.MOV.U32 R180, RZ, RZ, R11 ;  /* 0x000000ffffb47224 */ /* 0x000fe400078e000b */
[----:B------:R-:W1:Y:S02]  /*5060*/  LDSM.16.MT88.4 R8, [R252+0x3100] ;  /* 0x00310000fc08783b */ /* 0x000e640000004200 */
        /* <DEDUP_REMOVED lines=12> */
[----:B------:R-:W-:Y:S02]  /*5130*/  FADD.FTZ R3, R147, R3 ;  /* 0x0000000393037221 */ /* 0x000fe40000010000 */
[----:B------:R-:W-:-:S02]  /*5140*/  FFMA.FTZ R0, R0, c[0x0][0x2d0], -R12 ;  /* 0x0000b40000007a23 */ /* 0x000fc4000001080c */
[----:B------:R-:W-:Y:S01]  /*5150*/  FADD.FTZ R3, R154, R3 ;  /* 0x000000039a037221 */ /* 0x000fe20000010000 */
[C---:B-1----:R-:W-:Y:S08]  /*5160*/  HMMA.16816.F32.BF16 R96, R4.reuse, R8, R136 ;  /* 0x000000080460723c */ /* 0x042ff00000041888 */
[C---:B------:R-:W-:Y:S01]  /*5170*/  HMMA.16816.F32.BF16 R100, R4.reuse, R10, R120 ;  /* 0x0000000a0464723c */ /* 0x040fe20000041878 */
[----:B------:R-:W1:Y:S07]  /*5180*/  LDSM.16.MT88.4 R8, [R250+0x5100] ;  /* 0x00510000fa08783b */ /* 0x000e6e0000004200 */
[----:B-1----:R-:W-:Y:S11]  /*5190*/  HMMA.16816.F32.BF16 R128, R4, R8, R128 ;  /* 0x000000080480723c */ /* 0x002ff60000041880 */
[----:B------:R-:W-:Y:S11]  /*51a0*/  @!UPT UIADD3 URZ, URZ, URZ, URZ ;  /* 0x0000003f3f3ff290 */ /* 0x000ff6000fffe03f */
[----:B------:R-:W-:Y:S02]  /*51b0*/  @!UPT UIADD3 URZ, URZ, URZ, URZ ;  /* 0x0000003f3f3ff290 */ /* 0x000fe4000fffe03f */
[----:B------:R-:W-:Y:S02]  /*51c0*/  IMAD.MOV.U32 R139, RZ, RZ, R128 ;  /* 0x000000ffff8b7224 */ /* 0x000fe400078e0080 */
[----:B------:R-:W-:Y:S01]  /*51d0*/  IMAD.MOV.U32 R138, RZ, RZ, R129 ;  /* 0x000000ffff8a7224 */ /* 0x000fe200078e0081 */
[----:B------:R-:W-:Y:S01]  /*51e0*/  MOV R129, R189 ;  /* 0x000000bd00817202 */ /* 0x000fe20000000f00 */
[----:B------:R-:W-:Y:S02]  /*51f0*/  IMAD.MOV.U32 R137, RZ, RZ, R130 ;  /* 0x000000ffff897224 */ /* 0x000fe400078e0082 */
[----:B------:R-:W-:Y:S02]  /*5200*/  IMAD.MOV.U32 R136, RZ, RZ, R131 ;  /* 0x000000ffff887224 */ /* 0x000fe400078e0083 */
[----:B------:R-:W-:Y:S02]  /*5210*/  IMAD.MOV.U32 R128, RZ, RZ, R188 ;  /* 0x000000ffff807224 */ /* 0x000fe400078e00bc */
[----:B------:R-:W-:-:S02]  /*5220*/  IMAD.MOV.U32 R130, RZ, RZ, R190 ;  /* 0x000000ffff827224 */ /* 0x000fc400078e00be */
[----:B------:R-:W-:Y:S02]  /*5230*/  IMAD.MOV.U32 R131, RZ, RZ, R191 ;  /* 0x000000ffff837224 */ /* 0x000fe400078e00bf */
[----:B------:R-:W-:Y:S07]  /*5240*/  HMMA.16816.F32.BF16 R188, R4, R10, R116 ;  /* 0x0000000a04bc723c */ /* 0x000fee0000041874 */
[----:B------:R-:W-:Y:S02]  /*5250*/  IMAD.MOV.U32 R118, RZ, RZ, R186 ;  /* 0x000000ffff767224 */ /* 0x000fe400078e00ba */
[----:B------:R-:W-:-:S03]  /*5260*/  IMAD.MOV.U32 R119, RZ, RZ, R187 ;  /* 0x000000ffff777224 */ /* 0x000fc600078e00bb */
[----:B------:R-:W1:Y:S02]  /*5270*/  LDSM.16.MT88.4 R8, [R118+0x5100] ;  /* 0x005100007608783b */ /* 0x000e640000004200 */
[C---:B-1----:R-:W-:Y:S08]  /*5280*/  HMMA.16816.F32.BF16 R120, R4.reuse, R8, R112 ;  /* 0x000000080478723c */ /* 0x042ff00000041870 */
[C---:B------:R-:W-:Y:S01]  /*5290*/  HMMA.16816.F32.BF16 R112, R4.reuse, R10, R108 ;  /* 0x0000000a0470723c */ /* 0x040fe2000004186c */
[----:B------:R-:W1:Y:S07]  /*52a0*/  LDSM.16.MT88.4 R8, [R252+0x5100] ;  /* 0x00510000fc08783b */ /* 0x000e6e0000004200 */
[C---:B-1----:R-:W-:Y:S08]  /*52b0*/  HMMA.16816.F32.BF16 R108, R4.reuse, R8, R104 ;  /* 0x00000008046c723c */ /* 0x042ff00000041868 */
[----:B------:R-:W-:Y:S01]  /*52c0*/  HMMA.16816.F32.BF16 R104, R4, R10, R92 ;  /* 0x0000000a0468723c */ /* 0x000fe2000004185c */
[----:B------:R-:W1:Y:S06]  /*52d0*/  LDSM.16.MT88.4 R8, [R249+0x7100] ;  /* 0x00710000f908783b */ /* 0x000e6c0000004200 */
[----:B------:R-:W-:Y:S01]  /*52e0*/  IMAD.MOV.U32 R92, RZ, RZ, R144 ;  /* 0x000000ffff5c7224 */ /* 0x000fe200078e0090 */
[----:B------:R-:W-:Y:S01]  /*52f0*/  MOV R95, R183 ;  /* 0x000000b7005f7202 */ /* 0x000fe20000000f00 */
[----:B------:R-:W-:Y:S01]  /*5300*/  IMAD.MOV.U32 R93, RZ, RZ, R145 ;  /* 0x000000ffff5d7224 */ /* 0x000fe200078e0091 */
[----:B------:R-:W-:Y:S01]  /*5310*/  MOV R145, R177 ;  /* 0x000000b100917202 */ /* 0x000fe20000000f00 */
[----:B------:R-:W-:-:S02]  /*5320*/  IMAD.MOV.U32 R94, RZ, RZ, R146 ;  /* 0x000000ffff5e7224 */ /* 0x000fc400078e0092 */
[----:B------:R-:W-:Y:S02]  /*5330*/  IMAD.MOV.U32 R144, RZ, RZ, R178 ;  /* 0x000000ffff907224 */ /* 0x000fe400078e00b2 */
[----:B------:R-:W-:Y:S01]  /*5340*/  IMAD.MOV.U32 R146, RZ, RZ, R176 ;  /* 0x000000ffff927224 */ /* 0x000fe200078e00b0 */
[C---:B-1----:R-:W-:Y:S08]  /*5350*/  HMMA.16816.F32.BF16 R88, R4.reuse, R8, R88 ;  /* 0x000000080458723c */ /* 0x042ff00000041858 */
[----:B------:R-:W-:Y:S01]  /*5360*/  HMMA.16816.F32.BF16 R184, R4, R10, R56 ;  /* 0x0000000a04b8723c */ /* 0x000fe20000041838 */
[----:B------:R-:W1:Y:S06]  /*5370*/  LDSM.16.MT88.4 R8, [R250+0x7100] ;  /* 0x00710000fa08783b */ /* 0x000e6c0000004200 */
[----:B------:R-:W-:-:S02]  /*5380*/  IMAD.MOV.U32 R58, RZ, RZ, R118 ;  /* 0x000000ffff3a7224 */ /* 0x000fc400078e0076 */
[----:B------:R-:W-:Y:S02]  /*5390*/  IMAD.MOV.U32 R59, RZ, RZ, R119 ;  /* 0x000000ffff3b7224 */ /* 0x000fe400078e0077 */
[----:B------:R-:W-:Y:S02]  /*53a0*/  IMAD.MOV.U32 R56, RZ, RZ, R93 ;  /* 0x000000ffff387224 */ /* 0x000fe400078e005d */
[----:B------:R-:W-:Y:S02]  /*53b0*/  IMAD.MOV.U32 R57, RZ, RZ, R94 ;  /* 0x000000ffff397224 */ /* 0x000fe400078e005e */
[----:B------:R-:W-:Y:S01]  /*53c0*/  IMAD.MOV.U32 R93, RZ, RZ, R138 ;  /* 0x000000ffff5d7224 */ /* 0x000fe200078e008a */
[----:B------:R-:W-:Y:S01]  /*53d0*/  MOV R162, R89 ;  /* 0x0000005900a27202 */ /* 0x000fe20000000f00 */
[----:B------:R-:W-:Y:S01]  /*53e0*/  IMAD.MOV.U32 R163, RZ, RZ, R88 ;  /* 0x000000ffffa37224 */ /* 0x000fe200078e0058 */
[----:B------:R-:W-:Y:S01]  /*53f0*/  MOV R89, R129 ;  /* 0x0000008100597202 */ /* 0x000fe20000000f00 */
[----:B------:R-:W-:-:S02]  /*5400*/  IMAD.MOV.U32 R161, RZ, RZ, R90 ;  /* 0x000000ffffa17224 */ /* 0x000fc400078e005a */
[----:B------:R-:W-:Y:S02]  /*5410*/  IMAD.MOV.U32 R160, RZ, RZ, R91 ;  /* 0x000000ffffa07224 */ /* 0x000fe400078e005b */
[----:B------:R-:W-:Y:S02]  /*5420*/  IMAD.MOV.U32 R88, RZ, RZ, R128 ;  /* 0x000000ffff587224 */ /* 0x000fe400078e0080 */
[----:B------:R-:W-:Y:S02]  /*5430*/  IMAD.MOV.U32 R90, RZ, RZ, R130 ;  /* 0x000000ffff5a7224 */ /* 0x000fe400078e0082 */
[----:B------:R-:W-:Y:S02]  /*5440*/  IMAD.MOV.U32 R91, RZ, RZ, R131 ;  /* 0x000000ffff5b7224 */ /* 0x000fe400078e0083 */
[----:B------:R-:W-:Y:S02]  /*5450*/  IMAD.MOV.U32 R128, RZ, RZ, R182 ;  /* 0x000000ffff807224 */ /* 0x000fe400078e00b6 */
[----:B------:R-:W-:-:S02]  /*5460*/  IMAD.MOV.U32 R129, RZ, RZ, R181 ;  /* 0x000000ffff817224 */ /* 0x000fc400078e00b5 */
[----:B------:R-:W-:Y:S02]  /*5470*/  IMAD.MOV.U32 R130, RZ, RZ, R180 ;  /* 0x000000ffff827224 */ /* 0x000fe400078e00b4 */
[----:B------:R-:W-:Y:S02]  /*5480*/  IMAD.MOV.U32 R131, RZ, RZ, R179 ;  /* 0x000000ffff837224 */ /* 0x000fe400078e00b3 */
[----:B------:R-:W-:Y:S01]  /*5490*/  IMAD.MOV.U32 R94, RZ, RZ, R137 ;  /* 0x000000ffff5e7224 */ /* 0x000fe200078e0089 */
[C---:B-1----:R-:W-:Y:S07]  /*54a0*/  HMMA.16816.F32.BF16 R180, R4.reuse, R8, R52 ;  /* 0x0000000804b4723c */ /* 0x042fee0000041834 */
[----:B------:R-:W-:Y:S01]  /*54b0*/  IMAD.MOV.U32 R52, RZ, RZ, R89 ;  /* 0x000000ffff347224 */ /* 0x000fe200078e0059 */
[----:B------:R-:W-:Y:S01]  /*54c0*/  HMMA.16816.F32.BF16 R176, R4, R10, R48 ;  /* 0x0000000a04b0723c */ /* 0x000fe20000041830 */
[----:B------:R-:W1:Y:S01]  /*54d0*/  LDSM.16.MT88.4 R8, [R58+0x7100] ;  /* 0x007100003a08783b */ /* 0x000e620000004200 */
[----:B------:R-:W-:Y:S01]  /*54e0*/  IMAD.MOV.U32 R53, RZ, RZ, R90 ;  /* 0x000000ffff357224 */ /* 0x000fe200078e005a */
[----:B------:R-:W-:Y:S01]  /*54f0*/  MOV R55, R92 ;  /* 0x0000005c00377202 */ /* 0x000fe20000000f00 */
        /* <DEDUP_REMOVED lines=10> */
[----:B------:R-:W-:Y:S01]  /*55a0*/  LDSM.16.MT88.4 R144, [R250+0x1900] ;  /* 0x00190000fa90783b */ /* 0x000fe20000004200 */
[----:B------:R-:W-:-:S02]  /*55b0*/  IMAD.MOV.U32 R88, RZ, RZ, R95 ;  /* 0x000000ffff587224 */ /* 0x000fc400078e005f */
[----:B------:R-:W-:Y:S02]  /*55c0*/  IMAD.MOV.U32 R95, RZ, RZ, R136 ;  /* 0x000000ffff5f7224 */ /* 0x000fe400078e0088 */
[----:B------:R-:W-:Y:S01]  /*55d0*/  LDSM.16.MT88.4 R136, [R249+0x1900] ;  /* 0x00190000f988783b */ /* 0x000fe20000004200 */
[C---:B-1----:R-:W-:Y:S03]  /*55e0*/  HMMA.16816.F32.BF16 R116, R4.reuse, R8, R40 ;  /* 0x000000080474723c */ /* 0x042fe60000041828 */
[----:B------:R-:W-:Y:S05]  /*55f0*/  LDSM.16.MT88.4 R40, [R249+0x3900] ;  /* 0x00390000f928783b */ /* 0x000fea0000004200 */
[C---:B------:R-:W-:Y:S01]  /*5600*/  HMMA.16816.F32.BF16 R28, R4.reuse, R10, R28 ;  /* 0x0000000a041c723c */ /* 0x040fe2000004181c */
[----:B------:R-:W1:Y:S07]  /*5610*/  LDSM.16.MT88.4 R8, [R252+0x7100] ;  /* 0x00710000fc08783b */ /* 0x000e6e0000004200 */
[C---:B-1----:R-:W-:Y:S01]  /*5620*/  HMMA.16816.F32.BF16 R24, R4.reuse, R8, R24 ;  /* 0x000000080418723c */ /* 0x042fe20000041818 */
[----:B------:R1:W-:Y:S07]  /*5630*/  MUFU.EX2 R8, R15 ;  /* 0x0000000f00087308 */ /* 0x0003ee0000000800 */
[----:B------:R-:W-:Y:S01]  /*5640*/  HMMA.16816.F32.BF16 R20, R4, R10, R20 ;  /* 0x0000000a0414723c */ /* 0x000fe20000041814 */
[----:B------:R2:W-:Y:S06]  /*5650*/  MUFU.EX2 R5, R0 ;  /* 0x0000000000057308 */ /* 0x0005ec0000000800 */
[----:B------:R-:W-:-:S02]  /*5660*/  FFMA.FTZ R4, R152, c[0x0][0x2d0], -R12 ;  /* 0x0000b40098047a23 */ /* 0x000fc4000001080c */
[----:B------:R3:W-:Y:S01]  /*5670*/  MUFU.EX2 R11, R2 ;  /* 0x00000002000b7308 */ /* 0x0007e20000000800 */
[----:B-1----:R-:W-:Y:S02]  /*5680*/  IMAD.MOV.U32 R15, RZ, RZ, R160 ;  /* 0x000000ffff0f7224 */ /* 0x002fe400078e00a0 */
[----:B--2---:R-:W-:-:S05]  /*5690*/  FFMA.FTZ R0, R59, c[0x0][0x2d0], -R12 ;  /* 0x0000b4003b007a23 */ /* 0x004fca000001080c */
[----:B------:R1:W2:Y:S01]  /*56a0*/  MUFU.EX2 R10, R14 ;  /* 0x0000000e000a7308 */ /* 0x0002a20000000800 */
[----:B------:R-:W-:Y:S02]  /*56b0*/  IMAD.MOV.U32 R59, RZ, RZ, R155 ;  /* 0x000000ffff3b7224 */ /* 0x000fe400078e009b */
[----:B---3--:R-:W-:-:S05]  /*56c0*/  FFMA.FTZ R2, R153, c[0x0][0x2d0], -R12 ;  /* 0x0000b40099027a23 */ /* 0x008fca000001080c */
[----:B------:R3:W4:Y:S01]  /*56d0*/  MUFU.EX2 R7, R0 ;  /* 0x0000000000077308 */ /* 0x0007220000000800 */
[----:B------:R-:W5:Y:S01]  /*56e0*/  LDSM.16.MT88.4 R152, [R58+0x1900] ;  /* 0x001900003a98783b */ /* 0x000f620000004200 */
[----:B------:R-:W-:-:S06]  /*56f0*/  IMAD.MOV.U32 R12, RZ, RZ, R163 ;  /* 0x000000ffff0c7224 */ /* 0x000fcc00078e00a3 */
[----:B------:R2:W-:Y:S01]  /*5700*/  MUFU.EX2 R6, R2 ;  /* 0x0000000200067308 */ /* 0x0005e20000000800 */
[----:B-1----:R-:W-:Y:S02]  /*5710*/  IMAD.MOV.U32 R14, RZ, RZ, R161 ;  /* 0x000000ffff0e7224 */ /* 0x002fe400078e00a1 */
[----:B---3--:R-:W-:-:S05]  /*5720*/  FADD.FTZ R0, R135, R16 ;  /* 0x0000001087007221 */ /* 0x008fca0000010000 */
[----:B------:R-:W1:Y:S01]  /*5730*/  MUFU.EX2 R9, R13 ;  /* 0x0000000d00097308 */ /* 0x000e620000000800 */
[----:B------:R-:W-:Y:S01]  /*5740*/  IMAD.MOV.U32 R135, RZ, RZ, R55 ;  /* 0x000000ffff877224 */ /* 0x000fe200078e0037 */
[----:B------:R-:W-:Y:S01]  /*5750*/  MOV R16, R57 ;  /* 0x0000003900107202 */ /* 0x000fe20000000f00 */
[----:B------:R-:W-:Y:S02]  /*5760*/  IMAD.MOV.U32 R55, RZ, RZ, R131 ;  /* 0x000000ffff377224 */ /* 0x000fe400078e0083 */
[----:B--2---:R-:W-:-:S03]  /*5770*/  FADD.FTZ R2, R51, R0 ;  /* 0x0000000033027221 */ /* 0x004fc60000010000 */
[----:B------:R-:W2:Y:S01]  /*5780*/  MUFU.EX2 R4, R4 ;  /* 0x0000000400047308 */ /* 0x000ea20000000800 */
[----:B------:R-:W3:Y:S01]  /*5790*/  LDSM.16.MT88.4 R48, [R250+0x3900] ;  /* 0x00390000fa30783b */ /* 0x000ee20000004200 */
[----:B------:R-:W-:Y:S02]  /*57a0*/  FADD.FTZ R0, R52, R3 ;  /* 0x0000000334007221 */ /* 0x000fe40000010000 */
[----:B------:R-:W-:Y:S02]  /*57b0*/  FADD.FTZ R2, R53, R2 ;  /* 0x0000000235027221 */ /* 0x000fe40000010000 */
[----:B------:R-:W-:Y:S02]  /*57c0*/  FADD.FTZ R0, R54, R0 ;  /* 0x0000000036007221 */ /* 0x000fe40000010000 */
[----:B------:R-:W-:Y:S01]  /*57d0*/  IMAD.MOV.U32 R52, RZ, RZ, R128 ;  /* 0x000000ffff347224 */ /* 0x000fe200078e0080 */
[----:B------:R-:W-:Y:S01]  /*57e0*/  F2FP.BF16.PACK_AB R128, R10, R8 ;  /* 0x000000080a80723e */ /* 0x000fe200000010ff */
[----:B------:R-:W-:Y:S01]  /*57f0*/  IMAD.MOV.U32 R53, RZ, RZ, R129 ;  /* 0x000000ffff357224 */ /* 0x000fe200078e0081 */
[----:B----4-:R-:W-:Y:S01]  /*5800*/  F2FP.BF16.PACK_AB R129, R7, R5 ;  /* 0x000000050781723e */ /* 0x010fe200000010ff */
[----:B------:R-:W-:Y:S01]  /*5810*/  IMAD.MOV.U32 R54, RZ, RZ, R130 ;  /* 0x000000ffff367224 */ /* 0x000fe200078e0082 */
[----:B-1----:R-:W-:Y:S01]  /*5820*/  F2FP.BF16.PACK_AB R130, R11, R9 ;  /* 0x000000090b82723e */ /* 0x002fe200000010ff */
[----:B------:R-:W-:Y:S01]  /*5830*/  IMAD.MOV.U32 R13, RZ, RZ, R162 ;  /* 0x000000ffff0d7224 */ /* 0x000fe200078e00a2 */
[----:B--2---:R-:W-:Y:S01]  /*5840*/  F2FP.BF16.PACK_AB R131, R6, R4 ;  /* 0x000000040683723e */ /* 0x004fe200000010ff */
[----:B------:R-:W1:Y:S01]  /*5850*/  LDSM.16.MT88.4 R160, [R252+0x1900] ;  /* 0x00190000fca0783b */ /* 0x000e620000004200 */
[----:B------:R-:W-:-:S04]  /*5860*/  IMAD.MOV.U32 R3, RZ, RZ, R56 ;  /* 0x000000ffff037224 */ /* 0x000fc800078e0038 */
[----:B------:R-:W-:Y:S01]  /*5870*/  FADD.FTZ R0, R3, R0 ;  /* 0x0000000003007221 */ /* 0x000fe20000010000 */
[----:B------:R-:W-:Y:S03]  /*5880*/  HMMA.16816.F32.BF16 R148, R128, R144, R148 ;  /* 0x000000908094723c */ /* 0x000fe60000041894 */
[----:B------:R-:W-:-:S04]  /*5890*/  FADD.FTZ R0, R18, R0 ;  /* 0x0000000012007221 */ /* 0x000fc80000010000 */
[----:B------:R-:W-:Y:S01]  /*58a0*/  FADD.FTZ R0, R126, R0 ;  /* 0x000000007e007221 */ /* 0x000fe20000010000 */
[----:B------:R-:W-:Y:S03]  /*58b0*/  HMMA.16816.F32.BF16 R144, R128, R146, R36 ;  /* 0x000000928090723c */ /* 0x000fe60000041824 */
[----:B------:R-:W-:-:S05]  /*58c0*/  FADD.FTZ R0, R127, R0 ;  /* 0x000000007f007221 */ /* 0x000fca0000010000 */
[C---:B-----5:R-:W-:Y:S08]  /*58d0*/  HMMA.16816.F32.BF16 R156, R128.reuse, R152, R156 ;  /* 0x00000098809c723c */ /* 0x060ff0000004189c */
[C---:B------:R-:W-:Y:S08]  /*58e0*/  HMMA.16816.F32.BF16 R152, R128.reuse, R154, R44 ;  /* 0x0000009a8098723c */ /* 0x040ff0000004182c */
[C---:B------:R-:W-:Y:S01]  /*58f0*/  HMMA.16816.F32.BF16 R36, R128.reuse, R40, R64 ;  /* 0x000000288024723c */ /* 0x040fe20000041840 */
[----:B------:R-:W2:Y:S07]  /*5900*/  LDSM.16.MT88.4 R64, [R252+0x3900] ;  /* 0x00390000fc40783b */ /* 0x000eae0000004200 */
[C---:B---3--:R-:W-:Y:S01]  /*5910*/  HMMA.16816.F32.BF16 R44, R128.reuse, R48, R72 ;  /* 0x00000030802c723c */ /* 0x048fe20000041848 */
[----:B------:R-:W3:Y:S07]  /*5920*/  LDSM.16.MT88.4 R72, [R249+0x5900] ;  /* 0x00590000f948783b */ /* 0x000eee0000004200 */
[C---:B------:R-:W-:Y:S08]  /*5930*/  HMMA.16816.F32.BF16 R140, R128.reuse, R136, R140 ;  /* 0x00000088808c723c */ /* 0x040ff0000004188c */
[C---:B------:R-:W-:Y:S07]  /*5940*/  HMMA.16816.F32.BF16 R136, R128.reuse, R138, R32 ;  /* 0x0000008a8088723c */ /* 0x040fee0000041820 */
[----:B------:R-:W-:Y:S01]  /*5950*/  IMAD.MOV.U32 R34, RZ, RZ, R58 ;  /* 0x000000ffff227224 */ /* 0x000fe200078e003a */
[----:B-1----:R-:W-:Y:S01]  /*5960*/  HMMA.16816.F32.BF16 R164, R128, R160, R164 ;  /* 0x000000a080a4723c */ /* 0x002fe200000418a4 */
[----:B------:R-:W-:-:S03]  /*5970*/  MOV R35, R59 ;  /* 0x0000003b00237202 */ /* 0x000fc60000000f00 */
[----:B------:R-:W1:Y:S02]  /*5980*/  LDSM.16.MT88.4 R56, [R34+0x3900] ;  /* 0x003900002238783b */ /* 0x000e640000004200 */
[----:B------:R-:W-:Y:S02]  /*5990*/  FADD.FTZ R2, R35, R2 ;  /* 0x0000000223027221 */ /* 0x000fe40000010000 */
[----:B------:R-:W-:Y:S02]  /*59a0*/  HMMA.16816.F32.BF16 R160, R128, R162, R60 ;  /* 0x000000a280a0723c */ /* 0x000fe4000004183c */
[----:B------:R-:W-:-:S04]  /*59b0*/  FADD.FTZ R2, R135, R2 ;  /* 0x0000000287027221 */ /* 0x000fc80000010000 */
[----:B------:R-:W-:Y:S02]  /*59c0*/  FADD.FTZ R3, R124, R2 ;  /* 0x000000027c037221 */ /* 0x000fe40000010000 */
[C---:B------:R-:W-:Y:S01]  /*59d0*/  HMMA.16816.F32.BF16 R40, R128.reuse, R42, R68 ;  /* 0x0000002a8028723c */ /* 0x040fe20000041844 */
[----:B------:R-:W-:Y:S02]  /*59e0*/  FADD.FTZ R2, R134, R0 ;  /* 0x0000000086027221 */ /* 0x000fe40000010000 */
[----:B------:R-:W-:Y:S02]  /*59f0*/  FADD.FTZ R3, R17, R3 ;  /* 0x0000000311037221 */ /* 0x000fe40000010000 */
[----:B------:R-:W-:Y:S02]  /*5a00*/  FADD.FTZ R2, R8, R2 ;  /* 0x0000000208027221 */ /* 0x000fe40000010000 */
[----:B------:R-:W-:Y:S01]  /*5a10*/  FADD.FTZ R3, R19, R3 ;  /* 0x0000000313037221 */ /* 0x000fe20000010000 */
[----:B--2---:R-:W-:Y:S01]  /*5a20*/  HMMA.16816.F32.BF16 R60, R128, R64, R80 ;  /* 0x00000040803c723c */ /* 0x004fe20000041850 */
[----:B------:R-:W2:Y:S01]  /*5a30*/  LDSM.16.MT88.4 R80, [R250+0x5900] ;  /* 0x00590000fa50783b */ /* 0x000ea20000004200 */
[----:B------:R-:W-:-:S02]  /*5a40*/  FADD.FTZ R2, R10, R2 ;  /* 0x000000020a027221 */ /* 0x000fc40000010000 */
[----:B------:R-:W-:Y:S02]  /*5a50*/  FADD.FTZ R0, R125, R3 ;  /* 0x000000037d007221 */ /* 0x000fe40000010000 */
[----:B------:R-:W-:Y:S02]  /*5a60*/  FADD.FTZ R2, R9, R2 ;  /* 0x0000000209027221 */ /* 0x000fe40000010000 */
[----:B---3--:R-:W-:Y:S01]  /*5a70*/  HMMA.16816.F32.BF16 R68, R128, R72, R96 ;  /* 0x000000488044723c */ /* 0x008fe20000041860 */
[----:B------:R-:W3:Y:S01]  /*5a80*/  LDSM.16.MT88.4 R96, [R252+0x5900] ;  /* 0x00590000fc60783b */ /* 0x000ee20000004200 */
[----:B------:R-:W-:Y:S02]  /*5a90*/  FADD.FTZ R0, R5, R0 ;  /* 0x0000000005007221 */ /* 0x000fe40000010000 */
[----:B------:R-:W-:Y:S02]  /*5aa0*/  FADD.FTZ R3, R11, R2 ;  /* 0x000000020b037221 */ /* 0x000fe40000010000 */
[----:B------:R-:W-:-:S02]  /*5ab0*/  FADD.FTZ R0, R7, R0 ;  /* 0x0000000007007221 */ /* 0x000fc40000010000 */
[----:B------:R-:W-:Y:S01]  /*5ac0*/  HMMA.16816.F32.BF16 R48, R128, R50, R76 ;  /* 0x000000328030723c */ /* 0x000fe2000004184c */
[----:B------:R4:W-:Y:S01]  /*5ad0*/  STL [R1+0x80], R3 ;  /* 0x0000800301007387 */ /* 0x0009e20000100800 */
[----:B------:R-:W-:-:S04]  /*5ae0*/  FADD.FTZ R0, R4, R0 ;  /* 0x0000000004007221 */ /* 0x000fc80000010000 */
[----:B------:R-:W-:Y:S01]  /*5af0*/  FADD.FTZ R2, R6, R0 ;  /* 0x0000000006027221 */ /* 0x000fe20000010000 */
[C---:B------:R-:W-:Y:S01]  /*5b00*/  IADD3 R0, R16.reuse, 0x800, RZ ;  /* 0x0000080010007810 */ /* 0x040fe20007ffe0ff */
[C---:B-1----:R-:W-:Y:S03]  /*5b10*/  HMMA.16816.F32.BF16 R52, R128.reuse, R56, R52 ;  /* 0x000000388034723c */ /* 0x042fe60000041834 */
[----:B------:R1:W-:Y:S04]  /*5b20*/  STL [R1+0x84], R2 ;  /* 0x0000840201007387 */ /* 0x0003e80000100800 */
[----:B------:R5:W-:Y:S01]  /*5b30*/  STL [R1+0x44], R0 ;  /* 0x0000440001007387 */ /* 0x000be20000100800 */
[C---:B------:R-:W-:Y:S03]  /*5b40*/  HMMA.16816.F32.BF16 R56, R128.reuse, R58, R88 ;  /* 0x0000003a8038723c */ /* 0x040fe60000041858 */
[----:B------:R-:W5:Y:S05]  /*5b50*/  LDSM.16.MT88.4 R88, [R34+0x5900] ;  /* 0x005900002258783b */ /* 0x000f6a0000004200 */
[----:B------:R-:W-:Y:S01]  /*5b60*/  HMMA.16816.F32.BF16 R64, R128, R66, R84 ;  /* 0x000000428040723c */ /* 0x000fe20000041854 */
[----:B----4-:R-:W-:-:S05]  /*5b70*/  IADD3 R3, R16, 0x1000, RZ ;  /* 0x0000100010037810 */ /* 0x010fca0007ffe0ff */
[----:B------:R4:W-:Y:S02]  /*5b80*/  STL [R1+0x40], R3 ;  /* 0x0000400301007387 */ /* 0x0009e40000100800 */
[----:B--2---:R-:W-:Y:S01]  /*5b90*/  HMMA.16816.F32.BF16 R76, R128, R80, R92 ;  /* 0x00000050804c723c */ /* 0x004fe2000004185c */
[----:B-1----:R-:W-:-:S07]  /*5ba0*/  IADD3 R2, R16, 0x1800, RZ ;  /* 0x0000180010027810 */ /* 0x002fce0007ffe0ff */
[C---:B---3--:R-:W-:Y:S01]  /*5bb0*/  HMMA.16816.F32.BF16 R92, R128.reuse, R96, R108 ;  /* 0x00000060805c723c */ /* 0x048fe2000004186c */
[C---:B-----5:R-:W-:Y:S01]  /*5bc0*/  IADD3 R0, R16.reuse, 0x2000, RZ ;  /* 0x0000200010007810 */ /* 0x060fe20007ffe0ff */
[----:B------:R1:W-:Y:S04]  /*5bd0*/  STL [R1+0x3c], R2 ;  /* 0x00003c0201007387 */ /* 0x0003e80000100800 */
[----:B------:R2:W-:Y:S02]  /*5be0*/  STL [R1+0x38], R0 ;  /* 0x0000380001007387 */ /* 0x0005e40000100800 */
[C---:B------:R-:W-:Y:S02]  /*5bf0*/  HMMA.16816.F32.BF16 R96, R128.reuse, R98, R104 ;  /* 0x000000628060723c */ /* 0x040fe40000041868 */
[----:B------:R-:W3:Y:S06]  /*5c00*/  LDSM.16.MT88.4 R104, [R249+0x7900] ;  /* 0x00790000f968783b */ /* 0x000eec0000004200 */
[----:B------:R-:W-:Y:S01]  /*5c10*/  HMMA.16816.F32.BF16 R72, R128, R74, R100 ;  /* 0x0000004a8048723c */ /* 0x000fe20000041864 */
[----:B----4-:R-:W-:-:S07]  /*5c20*/  IADD3 R3, R16, 0x3800, RZ ;  /* 0x0000380010037810 */ /* 0x010fce0007ffe0ff */
[----:B------:R-:W-:Y:S01]  /*5c30*/  HMMA.16816.F32.BF16 R84, R128, R88, R120 ;  /* 0x000000588054723c */ /* 0x000fe20000041878 */
[----:B------:R-:W4:Y:S01]  /*5c40*/  LDSM.16.MT88.4 R120, [R34+0x7900] ;  /* 0x007900002278783b */ /* 0x000f220000004200 */
[C---:B-1----:R-:W-:Y:S02]  /*5c50*/  IADD3 R2, R16.reuse, 0x2800, RZ ;  /* 0x0000280010027810 */ /* 0x042fe40007ffe0ff */
[----:B--2---:R-:W-:-:S04]  /*5c60*/  IADD3 R0, R16, 0x3000, RZ ;  /* 0x0000300010007810 */ /* 0x004fc80007ffe0ff */
[C---:B------:R-:W-:Y:S01]  /*5c70*/  HMMA.16816.F32.BF16 R88, R128.reuse, R90, R112 ;  /* 0x0000005a8058723c */ /* 0x040fe20000041870 */
[----:B------:R-:W1:Y:S04]  /*5c80*/  LDSM.16.MT88.4 R112, [R250+0x7900] ;  /* 0x00790000fa70783b */ /* 0x000e680000004200 */
[----:B------:R2:W-:Y:S03]  /*5c90*/  STL [R1+0x34], R2 ;  /* 0x0000340201007387 */ /* 0x0005e60000100800 */
[C---:B------:R-:W-:Y:S01]  /*5ca0*/  HMMA.16816.F32.BF16 R80, R128.reuse, R82, R188 ;  /* 0x000000528050723c */ /* 0x040fe200000418bc */
[----:B------:R5:W-:Y:S04]  /*5cb0*/  STL [R1+0x30], R0 ;  /* 0x0000300001007387 */ /* 0x000be80000100800 */
[----:B------:R4:W-:Y:S03]  /*5cc0*/  STL [R1+0x2c], R3 ;  /* 0x00002c0301007387 */ /* 0x0009e60000100800 */
[C---:B---3--:R-:W-:Y:S01]  /*5cd0*/  HMMA.16816.F32.BF16 R100, R128.reuse, R104, R12 ;  /* 0x000000688064723c */ /* 0x048fe2000004180c */
[----:B------:R-:W3:Y:S07]  /*5ce0*/  LDSM.16.MT88.4 R12, [R252+0x7900] ;  /* 0x00790000fc0c783b */ /* 0x000eee0000004200 */
[----:B------:R-:W-:Y:S01]  /*5cf0*/  HMMA.16816.F32.BF16 R104, R128, R106, R184 ;  /* 0x0000006a8068723c */ /* 0x000fe200000418b8 */
[----:B--2---:R-:W-:-:S02]  /*5d00*/  IADD3 R2, R16, 0x4000, RZ ;  /* 0x0000400010027810 */ /* 0x004fc40007ffe0ff */
[----:B-----5:R-:W-:-:S03]  /*5d10*/  IADD3 R0, R16, 0x4800, RZ ;  /* 0x0000480010007810 */ /* 0x020fc60007ffe0ff */
[----:B------:R2:W-:Y:S02]  /*5d20*/  STL [R1+0x28], R2 ;  /* 0x0000280201007387 */ /* 0x0005e40000100800 */
[C---:B----4-:R-:W-:Y:S01]  /*5d30*/  HMMA.16816.F32.BF16 R116, R128.reuse, R120, R116 ;  /* 0x000000788074723c */ /* 0x050fe20000041874 */
[C---:B------:R-:W-:Y:S01]  /*5d40*/  IADD3 R3, R16.reuse, 0x5000, RZ ;  /* 0x0000500010037810 */ /* 0x040fe20007ffe0ff */
[----:B------:R4:W-:Y:S04]  /*5d50*/  STL [R1+0x24], R0 ;  /* 0x0000240001007387 */ /* 0x0009e80000100800 */
[----:B------:R5:W-:Y:S02]  /*5d60*/  STL [R1+0x20], R3 ;  /* 0x0000200301007387 */ /* 0x000be40000100800 */
[C---:B-1----:R-:W-:Y:S08]  /*5d70*/  HMMA.16816.F32.BF16 R108, R128.reuse, R112, R180 ;  /* 0x00000070806c723c */ /* 0x042ff000000418b4 */
[----:B------:R-:W-:Y:S01]  /*5d80*/  HMMA.16816.F32.BF16 R112, R128, R114, R176 ;  /* 0x000000728070723c */ /* 0x000fe200000418b0 */
[----:B--2---:R-:W-:-:S07]  /*5d90*/  IADD3 R2, R16, 0x5800, RZ ;  /* 0x0000580010027810 */ /* 0x004fce0007ffe0ff */
[----:B------:R-:W-:Y:S01]  /*5da0*/  HMMA.16816.F32.BF16 R120, R128, R122, R28 ;  /* 0x0000007a8078723c */ /* 0x000fe2000004181c */
[C---:B----4-:R-:W-:Y:S01]  /*5db0*/  IADD3 R0, R16.reuse, 0x6000, RZ ;  /* 0x0000600010007810 */ /* 0x050fe20007ffe0ff */
[----:B------:R1:W-:Y:S01]  /*5dc0*/  STL [R1+0x1c], R2 ;  /* 0x00001c0201007387 */ /* 0x0003e20000100800 */
[----:B-----5:R-:W-:-:S03]  /*5dd0*/  IADD3 R3, R16, 0x6800, RZ ;  /* 0x0000680010037810 */ /* 0x020fc60007ffe0ff */
[----:B------:R2:W-:Y:S02]  /*5de0*/  STL [R1+0x18], R0 ;  /* 0x0000180001007387 */ /* 0x0005e40000100800 */
[C---:B---3--:R-:W-:Y:S02]  /*5df0*/  HMMA.16816.F32.BF16 R124, R128.reuse, R12, R24 ;  /* 0x0000000c807c723c */ /* 0x048fe40000041818 */
[----:B------:R3:W-:Y:S06]  /*5e00*/  STL [R1+0x14], R3 ;  /* 0x0000140301007387 */ /* 0x0007ec0000100800 */
[----:B------:R-:W-:Y:S01]  /*5e10*/  HMMA.16816.F32.BF16 R128, R128, R14, R20 ;  /* 0x0000000e8080723c */ /* 0x000fe20000041814 */
[----:B-1----:R-:W-:-:S02]  /*5e20*/  IADD3 R2, R16, 0x7000, RZ ;  /* 0x0000700010027810 */ /* 0x002fc40007ffe0ff */
[----:B--2---:R-:W-:-:S05]  /*5e30*/  IADD3 R0, R16, 0x7800, RZ ;  /* 0x0000780010007810 */ /* 0x004fca0007ffe0ff */
[----:B------:R3:W-:Y:S04]  /*5e40*/  STL [R1+0xc], R0 ;  /* 0x00000c0001007387 */ /* 0x0007e80000100800 */
[----:B------:R3:W-:Y:S01]  /*5e50*/  STL [R1+0x10], R2 ;  /* 0x0000100201007387 */ /* 0x0007e20000100800 */
[----:B------:R-:W-:Y:S05]  /*5e60*/  @!P0 BRA `(.L_x_534) ;  /* 0x0000441000008947 */ /* 0x000fea0003800000 */
[----:B------:R-:W2:Y:S04]  /*5e70*/  LDL R16, [R1+0xdc] ;  /* 0x0000dc0001107983 */ /* 0x000ea80000100800 */
[----:B------:R-:W4:Y:S04]  /*5e80*/  LDL.64 R188, [R1+0xd0] ;  /* 0x0000d00001bc7983 */ /* 0x000f280000100a00 */
[----:B------:R-:W5:Y:S04]  /*5e90*/  LDL.64 R190, [R1+0xc0] ;  /* 0x0000c00001be7983 */ /* 0x000f680000100a00 */
[----:B---3--:R-:W3:Y:S04]  /*5ea0*/  LDL.64 R32, [R1+0xc8] ;  /* 0x0000c80001207983 */ /* 0x008ee80000100a00 */
[----:B------:R-:W3:Y:S01]  /*5eb0*/  LDL.64 R34, [R1+0xb8] ;  /* 0x0000b80001227983 */ /* 0x000ee20000100a00 */
[----:B------:R-:W-:-:S02]  /*5ec0*/  PLOP3.LUT P1, PT, PT, PT, UP1, 0x80, 0x0 ;  /* 0x000000000000781c */ /* 0x000fc40003f2f018 */
[----:B------:R-:W-:Y:S01]  /*5ed0*/  PLOP3.LUT P0, PT, PT, PT, UP1, 0x80, 0x0 ;  /* 0x000000000000781c */ /* 0x000fe20003f0f018 */
[----:B------:R-:W-:Y:S01]  /*5ee0*/  IMAD.MOV.U32 R134, RZ, RZ, R132 ;  /* 0x000000ffff867224 */ /* 0x000fe200078e0084 */
[----:B------:R-:W-:Y:S02]  /*5ef0*/  UMOV UR18, UR17 ;  /* 0x0000001100127c82 */ /* 0x000fe40008000000 */
[----:B------:R-:W-:Y:S02]  /*5f00*/  UMOV UR8, 0xffffffc0 ;  /* 0xffffffc000087882 */ /* 0x000fe40000000000 */
[----:B------:R-:W-:Y:S02]  /*5f10*/  ULDC.64 UR6, c[0x0][0x208] ;  /* 0x0000820000067ab9 */ /* 0x000fe40000000a00 */
[----:B------:R-:W-:-:S03]  /*5f20*/  ULDC.64 UR4, c[0x0][0x1e0] ;  /* 0x0000780000047ab9 */ /* 0x000fc60000000a00 */
[----:B--2---:R-:W-:Y:S01]  /*5f30*/  @P1 IMAD.HI.U32 R0, R16, c[0x0][0x2c8], RZ ;  /* 0x0000b20010001a27 */ /* 0x004fe200078e00ff */
[----:B----4-:R-:W-:-:S04]  /*5f40*/  IADD3 R3, P6, R188, 0x40, RZ ;  /* 0x00000040bc037810 */ /* 0x010fc80007fde0ff */
[----:B------:R-:W-:Y:S02]  /*5f50*/  @P0 SHF.R.U32.HI R0, RZ, c[0x0][0x2cc], R0 ;  /* 0x0000b300ff000a19 */ /* 0x000fe40000011600 */
[C---:B------:R-:W-:Y:S01]  /*5f60*/  IADD3 R2, P1, R188.reuse, 0x80, RZ ;  /* 0x00000080bc027810 */ /* 0x040fe20007f3e0ff */
[----:B------:R5:W-:Y:S04]  /*5f70*/  STL [R1+0xb4], R3 ;  /* 0x0000b40301007387 */ /* 0x000be80000100800 */
[----:B------:R1:W-:Y:S04]  /*5f80*/  @P0 STL [R1+0xd8], R0 ;  /* 0x0000d80001000387 */ /* 0x0003e80000100800 */
[----:B------:R3:W-:Y:S01]  /*5f90*/  STL [R1+0xac], R2 ;  /* 0x0000ac0201007387 */ /* 0x0007e20000100800 */
[----:B-----5:R-:W-:Y:S01]  /*5fa0*/  IMAD.X R3, RZ, RZ, R191, P6 ;  /* 0x000000ffff037224 */ /* 0x020fe200030e06bf */
[----:B-1----:R-:W-:-:S02]  /*5fb0*/  IADD3 R0, P0, R188, 0xc0, RZ ;  /* 0x000000c0bc007810 */ /* 0x002fc40007f1e0ff */
[----:B---3--:R-:W-:-:S03]  /*5fc0*/  IADD3 R2, P6, R32, 0x40, RZ ;  /* 0x0000004020027810 */ /* 0x008fc60007fde0ff */
[----:B------:R1:W-:Y:S04]  /*5fd0*/  STL [R1+0xa4], R0 ;  /* 0x0000a40001007387 */ /* 0x0003e80000100800 */
[----:B------:R2:W-:Y:S04]  /*5fe0*/  STL [R1+0xb0], R3 ;  /* 0x0000b00301007387 */ /* 0x0005e80000100800 */
[----:B------:R3:W-:Y:S01]  /*5ff0*/  STL [R1+0x9c], R2 ;  /* 0x00009c0201007387 */ /* 0x0007e20000100800 */
[----:B------:R-:W-:Y:S02]  /*6000*/  IMAD.X R4, RZ, RZ, R35, P6 ;  /* 0x000000ffff047224 */ /* 0x000fe400030e0623 */
[----:B-1----:R-:W-:Y:S01]  /*6010*/  IMAD.X R0, RZ, RZ, R191, P1 ;  /* 0x000000ffff007224 */ /* 0x002fe200008e06bf */
[----:B--2---:R-:W-:-:S04]  /*6020*/  IADD3 R3, P1, R32, 0x80, RZ ;  /* 0x0000008020037810 */ /* 0x004fc80007f3e0ff */
[----:B------:R1:W-:Y:S01]  /*6030*/  STL [R1+0xa8], R0 ;  /* 0x0000a80001007387 */ /* 0x0003e20000100800 */
[----:B---3--:R-:W-:-:S03]  /*6040*/  IMAD.X R2, RZ, RZ, R191, P0 ;  /* 0x000000ffff027224 */ /* 0x008fc600000e06bf */
[----:B------:R-:W-:Y:S04]  /*6050*/  STL [R1+0x94], R3 ;  /* 0x0000940301007387 */ /* 0x000fe80000100800 */
[----:B------:R2:W-:Y:S01]  /*6060*/  STL [R1+0xa0], R2 ;  /* 0x0000a00201007387 */ /* 0x0005e20000100800 */
[----:B-1----:R-:W-:-:S05]  /*6070*/  IADD3 R0, P0, R32, 0xc0, RZ ;  /* 0x000000c020007810 */ /* 0x002fca0007f1e0ff */
[----:B------:R1:W-:Y:S01]  /*6080*/  STL [R1+0x8c], R0 ;  /* 0x00008c0001007387 */ /* 0x0003e20000100800 */
[----:B--2---:R-:W-:-:S03]  /*6090*/  IMAD.X R2, RZ, RZ, R35, P1 ;  /* 0x000000ffff027224 */ /* 0x004fc600008e0623 */
[----:B------:R2:W-:Y:S04]  /*60a0*/  STL [R1+0x98], R4 ;  /* 0x0000980401007387 */ /* 0x0005e80000100800 */
[----:B------:R2:W-:Y:S01]  /*60b0*/  STL [R1+0x90], R2 ;  /* 0x0000900201007387 */ /* 0x0005e20000100800 */
[----:B-1----:R-:W-:-:S05]  /*60c0*/  IMAD.X R0, RZ, RZ, R35, P0 ;  /* 0x000000ffff007224 */ /* 0x002fca00000e0623 */
[----:B------:R2:W-:Y:S01]  /*60d0*/  STL [R1+0x88], R0 ;  /* 0x0000880001007387 */ /* 0x0005e20000100800 */
[----:B------:R-:W-:-:S03]  /*60e0*/  IMAD.MOV.U32 R3, RZ, RZ, R133 ;  /* 0x000000ffff037224 */ /* 0x000fc600078e0085 */
.L_x_535:
[----:B------:R-:W3:Y:S01]  /*60f0*/  LDL.64 R26, [R1+0xd0] ;  /* 0x0000d000011a7983 */ /* 0x000ee20000100a00 */
[----:B------:R-:W-:Y:S01]  /*6100*/  UISETP.GE.AND UP2, UPT, UR18, URZ, UPT ;  /* 0x0000003f1200728c */ /* 0x000fe2000bf46270 */
[----:B------:R-:W-:Y:S04]  /*6110*/  DEPBAR.LE SB0, 0x0 ;  /* 0x000080000000791a */ /* 0x000fe80000000000 */
[----:B------:R-:W4:Y:S01]  /*6120*/  LDL.64 R22, [R1+0xc0] ;  /* 0x0000c00001167983 */ /* 0x000f220000100a00 */
[----:B------:R-:W-:Y:S01]  /*6130*/  PLOP3.LUT P0, PT, PT, PT, UP2, 0x80, 0x0 ;  /* 0x000000000000781c */ /* 0x000fe20003f0f028 */
[----:B------:R-:W-:Y:S04]  /*6140*/  UIADD3 UR17, UR18, -0x1, URZ ;  /* 0xffffffff12117890 */ /* 0x000fe8000fffe03f */
[----:B--2---:R-:W2:Y:S01]  /*6150*/  LDL R24, [R1+0xb4] ;  /* 0x0000b40001187983 */ /* 0x004ea20000100800 */
[----:B------:R-:W-:Y:S02]  /*6160*/  @UP2 USHF.R.S32.HI UR11, URZ, 0x1f, UR18 ;  /* 0x0000001f3f0b2899 */ /* 0x000fe40008011412 */
[----:B------:R-:W-:Y:S01]  /*6170*/  @UP2 UIMAD.WIDE.U32 UR20, UR18, UR6, URZ ;  /* 0x00000006121422a5 */ /* 0x000fe2000f8e003f */
[----:B------:R-:W2:Y:S01]  /*6180*/  LDL R28, [R1+0xb0] ;  /* 0x0000b000011c7983 */ /* 0x000ea20000100800 */
[----:B------:R-:W-:Y:S02]  /*6190*/  @UP2 UIMAD UR11, UR11, UR6, URZ ;  /* 0x000000060b0b22a4 */ /* 0x000fe4000f8e023f */
[----:B------:R-:W-:Y:S01]  /*61a0*/  @UP2 USHF.L.U32 UR14, UR20, 0x6, URZ ;  /* 0x00000006140e2899 */ /* 0x000fe2000800063f */
[----:B------:R-:W2:Y:S01]  /*61b0*/  LDL R33, [R1+0xac] ;  /* 0x0000ac0001217983 */ /* 0x000ea20000100800 */
[----:B------:R-:W-:Y:S03]  /*61c0*/  @UP2 UIMAD UR11, UR18, UR7, UR11 ;  /* 0x00000007120b22a4 */ /* 0x000fe6000f8e020b */
[----:B------:R-:W2:Y:S01]  /*61d0*/  LDL R31, [R1+0xa4] ;  /* 0x0000a400011f7983 */ /* 0x000ea20000100800 */
[----:B------:R-:W-:Y:S03]  /*61e0*/  @UP2 UIADD3 UR11, UR21, UR11, URZ ;  /* 0x0000000b150b2290 */ /* 0x000fe6000fffe03f */
[----:B------:R-:W2:Y:S01]  /*61f0*/  LDL R30, [R1+0xa8] ;  /* 0x0000a800011e7983 */ /* 0x000ea20000100800 */
[----:B------:R-:W-:Y:S03]  /*6200*/  @UP2 USHF.L.U64.HI UR11, UR20, 0x6, UR11 ;  /* 0x00000006140b2899 */ /* 0x000fe6000801020b */
[----:B------:R-:W2:Y:S04]  /*6210*/  LDL R32, [R1+0xa0] ;  /* 0x0000a00001207983 */ /* 0x000ea80000100800 */
[----:B------:R-:W2:Y:S04]  /*6220*/  LDL R176, [R1+0x8] ;  /* 0x0000080001b07983 */ /* 0x000ea80000100800 */
[----:B------:R1:W-:Y:S04]  /*6230*/  STL [R1+0x12c], R131 ;  /* 0x00012c8301007387 */ /* 0x0003e80000100800 */
[----:B------:R-:W2:Y:S04]  /*6240*/  LDL R180, [R1+0x44] ;  /* 0x0000440001b47983 */ /* 0x000ea80000100800 */
[----:B------:R-:W2:Y:S04]  /*6250*/  LDL R184, [R1+0x40] ;  /* 0x0000400001b87983 */ /* 0x000ea80000100800 */
[----:B------:R-:W2:Y:S04]  /*6260*/  LDL R135, [R1+0x3c] ;  /* 0x00003c0001877983 */ /* 0x000ea80000100800 */
[----:B------:R-:W-:Y:S08]  /*6270*/  BAR.SYNC.DEFER_BLOCKING 0x0 ;  /* 0x0000000000007b1d */ /* 0x000ff00000010000 */
[----:B------:R-:W2:Y:S08]  /*6280*/  LDSM.16.M88.4 R8, [R248+0x10100] ;  /* 0x01010000f808783b */ /* 0x000eb00000000200 */
[----:B-1----:R-:W2:Y:S04]  /*6290*/  LDL R131, [R1+0x48] ;  /* 0x0000480001837983 */ /* 0x002ea80000100800 */
[----:B------:R-:W1:Y:S01]  /*62a0*/  LDSM.16.M88.4 R16, [R248+0x10900] ;  /* 0x01090000f810783b */ /* 0x000e620000000200 */
[----:B---3--:R-:W-:Y:S04]  /*62b0*/  @P0 IADD3 R0, P6, R26, UR14, RZ ;  /* 0x0000000e1a000c10 */ /* 0x008fe8000ffde0ff */
[----:B----4-:R-:W-:Y:S02]  /*62c0*/  @P0 IADD3.X R4, R23, UR11, RZ, P6, !PT ;  /* 0x0000000b17040c10 */ /* 0x010fe4000b7fe4ff */
[----:B------:R-:W-:Y:S02]  /*62d0*/  @P0 LEA R14, P6, R0, c[0x0][0x1f8], 0x1 ;  /* 0x00007e00000e0a11 */ /* 0x000fe400078c08ff */
[----:B--2---:R-:W-:Y:S02]  /*62e0*/  @P0 IADD3 R2, P1, R24, UR14, RZ ;  /* 0x0000000e18020c10 */ /* 0x004fe4000ff3e0ff */
[----:B------:R-:W-:Y:S02]  /*62f0*/  @P0 LEA.HI.X R15, R0, c[0x0][0x1fc], R4, 0x1, P6 ;  /* 0x00007f00000f0a11 */ /* 0x000fe400030f0c04 */
[----:B------:R-:W-:Y:S02]  /*6300*/  @P0 IADD3.X R5, R28, UR11, RZ, P1, !PT ;  /* 0x0000000b1c050c10 */ /* 0x000fe40008ffe4ff */
[C---:B------:R-:W-:Y:S02]  /*6310*/  @P0 LEA R12, P1, R2.reuse, c[0x0][0x1f8], 0x1 ;  /* 0x00007e00020c0a11 */ /* 0x040fe400078208ff */
[----:B------:R-:W-:Y:S02]  /*6320*/  @P0 IADD3 R0, P6, R33, UR14, RZ ;  /* 0x0000000e21000c10 */ /* 0x000fe4000ffde0ff */
[----:B------:R-:W-:Y:S02]  /*6330*/  @P0 LEA.HI.X R13, R2, c[0x0][0x1fc], R5, 0x1, P1 ;  /* 0x00007f00020d0a11 */ /* 0x000fe400008f0c05 */
[----:B------:R-:W-:Y:S02]  /*6340*/  @P0 LEA R6, P1, R0, c[0x0][0x1f8], 0x1 ;  /* 0x00007e0000060a11 */ /* 0x000fe400078208ff */
[----:B------:R-:W-:Y:S02]  /*6350*/  @P0 IADD3.X R4, R30, UR11, RZ, P6, !PT ;  /* 0x0000000b1e040c10 */ /* 0x000fe4000b7fe4ff */
[----:B------:R-:W-:Y:S01]  /*6360*/  @P0 IADD3 R2, P6, R31, UR14, RZ ;  /* 0x0000000e1f020c10 */ /* 0x000fe2000ffde0ff */
[----:B------:R-:W-:Y:S01]  /*6370*/  @UP2 ULEA UR14, UP0, UR6, UR14, 0x5 ;  /* 0x0000000e060e2291 */ /* 0x000fe2000f80283f */
[----:B------:R-:W-:Y:S02]  /*6380*/  @P0 LEA.HI.X R7, R0, c[0x0][0x1fc], R4, 0x1, P1 ;  /* 0x00007f0000070a11 */ /* 0x000fe400008f0c04 */
[----:B------:R-:W-:Y:S01]  /*6390*/  @P0 IADD3.X R0, R32, UR11, RZ, P6, !PT ;  /* 0x0000000b20000c10 */ /* 0x000fe2000b7fe4ff */
[----:B------:R-:W-:Y:S01]  /*63a0*/  @UP2 ULEA.HI.X UR11, UR6, UR11, UR7, 0x5, UP0 ;  /* 0x0000000b060b2291 */ /* 0x000fe200080f2c07 */
[----:B------:R-:W-:Y:S01]  /*63b0*/  @P0 LEA R20, P1, R2, c[0x0][0x1f8], 0x1 ;  /* 0x00007e0002140a11 */ /* 0x000fe200078208ff */
[----:B------:R-:W-:Y:S01]  /*63c0*/  LDSM.16.M88.4 R176, [R176] ;  /* 0x00000000b0b0783b */ /* 0x000fe20000000200 */
[----:B------:R-:W-:Y:S01]  /*63d0*/  @P0 IADD3 R4, P6, R26, UR14, RZ ;  /* 0x0000000e1a040c10 */ /* 0x000fe2000ffde0ff */
[----:B------:R-:W-:Y:S01]  /*63e0*/  UISETP.GE.AND UP2, UPT, UR18, 0x1, UPT ;  /* 0x000000011200788c */ /* 0x000fe2000bf46270 */
[----:B------:R-:W-:Y:S02]  /*63f0*/  @P0 LEA.HI.X R21, R2, c[0x0][0x1fc], R0, 0x1, P1 ;  /* 0x00007f0002150a11 */ /* 0x000fe400008f0c00 */
[----:B------:R-:W-:Y:S02]  /*6400*/  @P0 IADD3 R0, P1, R24, UR14, RZ ;  /* 0x0000000e18000c10 */ /* 0x000fe4000ff3e0ff */
[----:B------:R-:W-:Y:S01]  /*6410*/  @P0 IADD3.X R2, R23, UR11, RZ, P6, !PT ;  /* 0x0000000b17020c10 */ /* 0x000fe2000b7fe4ff */
[----:B------:R-:W2:Y:S01]  /*6420*/  LDSM.16.M88.4 R24, [R248+0x11100] ;  /* 0x01110000f818783b */ /* 0x000ea20000000200 */
[----:B------:R-:W-:Y:S02]  /*6430*/  @P0 IADD3.X R5, R28, UR11, RZ, P1, !PT ;  /* 0x0000000b1c050c10 */ /* 0x000fe40008ffe4ff */
[----:B------:R-:W-:Y:S02]  /*6440*/  @P0 LEA R28, P1, R0, c[0x0][0x1f8], 0x1 ;  /* 0x00007e00001c0a11 */ /* 0x000fe400078208ff */
[----:B------:R-:W-:Y:S01]  /*6450*/  @P0 LEA R22, P6, R4, c[0x0][0x1f8], 0x1 ;  /* 0x00007e0004160a11 */ /* 0x000fe200078c08ff */
[----:B------:R-:W-:Y:S01]  /*6460*/  @UP2 UIMAD.WIDE.U32 UR20, UR17, UR4, URZ ;  /* 0x00000004111422a5 */ /* 0x000fe2000f8e003f */
[----:B------:R-:W-:Y:S01]  /*6470*/  @P0 LEA.HI.X R29, R0, c[0x0][0x1fc], R5, 0x1, P1 ;  /* 0x00007f00001d0a11 */ /* 0x000fe200008f0c05 */
[----:B------:R-:W-:Y:S01]  /*6480*/  LDSM.16.M88.4 R180, [R180] ;  /* 0x00000000b4b4783b */ /* 0x000fe20000000200 */
[----:B------:R-:W-:Y:S02]  /*6490*/  @P0 IADD3 R0, P1, R31, UR14, RZ ;  /* 0x0000000e1f000c10 */ /* 0x000fe4000ff3e0ff */
[----:B------:R-:W-:Y:S02]  /*64a0*/  @P0 LEA.HI.X R23, R4, c[0x0][0x1fc], R2, 0x1, P6 ;  /* 0x00007f0004170a11 */ /* 0x000fe400030f0c02 */
[----:B------:R-:W-:Y:S02]  /*64b0*/  @P0 IADD3.X R5, R32, UR11, RZ, P1, !PT ;  /* 0x0000000b20050c10 */ /* 0x000fe40008ffe4ff */
[C---:B------:R-:W-:Y:S01]  /*64c0*/  @P0 LEA R132, P1, R0.reuse, c[0x0][0x1f8], 0x1 ;  /* 0x00007e0000840a11 */ /* 0x040fe200078208ff */
[----:B------:R-:W-:Y:S01]  /*64d0*/  LDSM.16.M88.4 R184, [R184] ;  /* 0x00000000b8b8783b */ /* 0x000fe20000000200 */
[----:B------:R-:W-:Y:S01]  /*64e0*/  @P0 IADD3 R2, P6, R33, UR14, RZ ;  /* 0x0000000e21020c10 */ /* 0x000fe2000ffde0ff */
[----:B------:R-:W-:Y:S01]  /*64f0*/  @UP2 USHF.L.U32 UR14, UR20, 0x6, URZ ;  /* 0x00000006140e2899 */ /* 0x000fe2000800063f */
[----:B------:R-:W-:Y:S02]  /*6500*/  @P0 LEA.HI.X R133, R0, c[0x0][0x1fc], R5, 0x1, P1 ;  /* 0x00007f0000850a11 */ /* 0x000fe400008f0c05 */
[----:B------:R-:W-:Y:S01]  /*6510*/  @P0 IADD3.X R4, R30, UR11, RZ, P6, !PT ;  /* 0x0000000b1e040c10 */ /* 0x000fe2000b7fe4ff */
[----:B------:R-:W-:Y:S01]  /*6520*/  UIMAD UR11, UR18, UR8, 0x1 ;  /* 0x00000001120b74a4 */ /* 0x000fe2000f8e0208 */
[C---:B------:R-:W-:Y:S01]  /*6530*/  @P0 LEA R30, P6, R2.reuse, c[0x0][0x1f8], 0x1 ;  /* 0x00007e00021e0a11 */ /* 0x040fe200078c08ff */
[----:B------:R-:W3:Y:S03]  /*6540*/  LDL R0, [R1+0x4] ;  /* 0x0000040001007983 */ /* 0x000ee60000100800 */
[----:B------:R-:W-:Y:S01]  /*6550*/  @P0 LEA.HI.X R31, R2, c[0x0][0x1fc], R4, 0x1, P6 ;  /* 0x00007f00021f0a11 */ /* 0x000fe200030f0c04 */
[----:B------:R-:W4:Y:S08]  /*6560*/  LDSM.16.M88.4 R32, [R248+0x11900] ;  /* 0x01190000f820783b */ /* 0x000f300000000200 */
[----:B------:R1:W1:Y:S08]  /*6570*/  LDSM.16.M88.4 R188, [R135] ;  /* 0x0000000087bc783b */ /* 0x0002700000000200 */
        /* <DEDUP_REMOVED lines=8> */
[----:B------:R4:W-:Y:S01]  /*6600*/  @P0 LDGSTS.E.BYPASS.LTC128B.128 [R131+0x3100], [R28.64], !P4 ;  /* 0x031000001c830fae */ /* 0x0009e2000e101d56 */
[C---:B-1---5:R-:W-:Y:S07]  /*6610*/  HMMA.16816.F32.BF16 R4, R168.reuse, R8, RZ ;  /* 0x00000008a804723c */ /* 0x062fee00000418ff */
[----:B------:R4:W-:Y:S01]  /*6620*/  @P0 LDGSTS.E.BYPASS.LTC128B.128 [R131+0x5100], [R30.64], !P3 ;  /* 0x051000001e830fae */ /* 0x0009e2000d901d56 */
[C---:B------:R-:W-:Y:S07]  /*6630*/  HMMA.16816.F32.BF16 R8, R168.reuse, R10, RZ ;  /* 0x0000000aa808723c */ /* 0x040fee00000418ff */
[----:B------:R1:W-:Y:S01]  /*6640*/  @P0 LDGSTS.E.BYPASS.LTC128B.128 [R131+0x7100], [R132.64], !P2 ;  /* 0x0710000084830fae */ /* 0x0003e2000d101d56 */
[----:B------:R-:W-:Y:S01]  /*6650*/  PLOP3.LUT P0, PT, PT, PT, UP1, 0x80, 0x0 ;  /* 0x000000000000781c */ /* 0x000fe20003f0f018 */
[C---:B------:R-:W-:Y:S06]  /*6660*/  HMMA.16816.F32.BF16 R12, R168.reuse, R16, RZ ;  /* 0x00000010a80c723c */ /* 0x040fec00000418ff */
[----:B------:R-:W3:Y:S02]  /*6670*/  LDL R135, [R1+0x30] ;  /* 0x0000300001877983 */ /* 0x000ee40000100800 */
[C---:B------:R-:W-:Y:S02]  /*6680*/  HMMA.16816.F32.BF16 R16, R168.reuse, R18, RZ ;  /* 0x00000012a810723c */ /* 0x040fe400000418ff */
[----:B------:R-:W0:Y:S06]  /*6690*/  LDGDEPBAR ;  /* 0x00000000000079af */ /* 0x000e2c0000000000 */
[C---:B--2---:R-:W-:Y:S02]  /*66a0*/  HMMA.16816.F32.BF16 R20, R168.reuse, R24, RZ ;  /* 0x00000018a814723c */ /* 0x044fe400000418ff */
[----:B------:R-:W2:Y:S06]  /*66b0*/  LDL R2, [R1+0x2c] ;  /* 0x00002c0001027983 */ /* 0x000eac0000100800 */
[C---:B------:R-:W-:Y:S01]  /*66c0*/  HMMA.16816.F32.BF16 R24, R168.reuse, R26, RZ ;  /* 0x0000001aa818723c */ /* 0x040fe200000418ff */
[----:B-1----:R-:W2:Y:S04]  /*66d0*/  LDL R132, [R1+0x38] ;  /* 0x0000380001847983 */ /* 0x002ea80000100800 */
[----:B------:R-:W2:Y:S03]  /*66e0*/  LDL R133, [R1+0x34] ;  /* 0x0000340001857983 */ /* 0x000ea60000100800 */
[C---:B----4-:R-:W-:Y:S01]  /*66f0*/  HMMA.16816.F32.BF16 R28, R168.reuse, R32, RZ ;  /* 0x00000020a81c723c */ /* 0x050fe200000418ff */
[----:B------:R-:W-:Y:S04]  /*6700*/  STL [R1+0xf4], R168 ;  /* 0x0000f4a801007387 */ /* 0x000fe80000100800 */
[----:B------:R-:W-:Y:S03]  /*6710*/  STL [R1+0xf0], R169 ;  /* 0x0000f0a901007387 */ /* 0x000fe60000100800 */
[----:B------:R-:W-:Y:S01]  /*6720*/  HMMA.16816.F32.BF16 R32, R168, R34, RZ ;  /* 0x00000022a820723c */ /* 0x000fe200000418ff */
[----:B------:R-:W-:Y:S04]  /*6730*/  STL [R1+0xec], R170 ;  /* 0x0000ecaa01007387 */ /* 0x000fe80000100800 */
[----:B------:R1:W-:Y:S03]  /*6740*/  STL [R1+0xe8], R171 ;  /* 0x0000e8ab01007387 */ /* 0x0003e60000100800 */
        /* <DEDUP_REMOVED lines=20> */
[----:B-1----:R-:W4:Y:S03]  /*6890*/  LDL R171, [R1+0x90] ;  /* 0x0000900001ab7983 */ /* 0x002f260000100800 */
[----:B------:R-:W-:Y:S01]  /*68a0*/  HMMA.16816.F32.BF16 R32, R172, R190, R32 ;  /* 0x000000beac20723c */ /* 0x000fe20000041820 */
[----:B------:R-:W2:Y:S04]  /*68b0*/  LDL R168, [R1+0xe0] ;  /* 0x0000e00001a87983 */ /* 0x000ea80000100800 */
[----:B------:R-:W2:Y:S04]  /*68c0*/  LDL R170, [R1+0x8c] ;  /* 0x00008c0001aa7983 */ /* 0x000ea80000100800 */
[----:B------:R-:W2:Y:S04]  /*68d0*/  LDL R169, [R1+0x88] ;  /* 0x0000880001a97983 */ /* 0x000ea80000100800 */
[----:B---3--:R-:W1:Y:S08]  /*68e0*/  LDSM.16.M88.4 R176, [R0+0x10100] ;  /* 0x0101000000b0783b */ /* 0x008e700000000200 */
[----:B------:R-:W3:Y:S08]  /*68f0*/  LDSM.16.M88.4 R180, [R0+0x10900] ;  /* 0x0109000000b4783b */ /* 0x000ef00000000200 */
[----:B------:R-:W-:Y:S01]  /*6900*/  LDSM.16.M88.4 R184, [R0+0x11900] ;  /* 0x0119000000b8783b */ /* 0x000fe20000000200 */
[C---:B-1----:R-:W-:Y:S08]  /*6910*/  HMMA.16816.F32.BF16 R4, R192.reuse, R176, R4 ;  /* 0x000000b0c004723c */ /* 0x042ff00000041804 */
[C---:B------:R-:W-:Y:S01]  /*6920*/  HMMA.16816.F32.BF16 R8, R192.reuse, R178, R8 ;  /* 0x000000b2c008723c */ /* 0x040fe20000041808 */
[----:B------:R-:W1:Y:S07]  /*6930*/  LDSM.16.M88.4 R176, [R0+0x11100] ;  /* 0x0111000000b0783b */ /* 0x000e6e0000000200 */
[C---:B---3--:R-:W-:Y:S08]  /*6940*/  HMMA.16816.F32.BF16 R12, R192.reuse, R180, R12 ;  /* 0x000000b4c00c723c */ /* 0x048ff0000004180c */
[C---:B------:R-:W-:Y:S01]  /*6950*/  HMMA.16816.F32.BF16 R16, R192.reuse, R182, R16 ;  /* 0x000000b6c010723c */ /* 0x040fe20000041810 */
[----:B------:R-:W3:Y:S07]  /*6960*/  LDSM.16.M88.4 R180, [R251] ;  /* 0x00000000fbb4783b */ /* 0x000eee0000000200 */
[C---:B-1----:R-:W-:Y:S08]  /*6970*/  HMMA.16816.F32.BF16 R20, R192.reuse, R176, R20 ;  /* 0x000000b0c014723c */ /* 0x042ff00000041814 */
[C---:B------:R-:W-:Y:S01]  /*6980*/  HMMA.16816.F32.BF16 R24, R192.reuse, R178, R24 ;  /* 0x000000b2c018723c */ /* 0x040fe20000041818 */
[----:B------:R-:W1:Y:S07]  /*6990*/  LDSM.16.M88.4 R176, [R251+0x800] ;  /* 0x00080000fbb0783b */ /* 0x000e6e0000000200 */
[C---:B------:R-:W-:Y:S08]  /*69a0*/  HMMA.16816.F32.BF16 R28, R192.reuse, R184, R28 ;  /* 0x000000b8c01c723c */ /* 0x040ff0000004181c */
[----:B------:R-:W-:Y:S01]  /*69b0*/  HMMA.16816.F32.BF16 R32, R192, R186, R32 ;  /* 0x000000bac020723c */ /* 0x000fe20000041820 */
[----:B------:R-:W1:Y:S07]  /*69c0*/  LDSM.16.M88.4 R184, [R251+0x1000] ;  /* 0x00100000fbb8783b */ /* 0x000e6e0000000200 */
[C---:B---3--:R-:W-:Y:S08]  /*69d0*/  HMMA.16816.F32.BF16 R4, R196.reuse, R180, R4 ;  /* 0x000000b4c404723c */ /* 0x048ff00000041804 */
[C---:B------:R-:W-:Y:S01]  /*69e0*/  HMMA.16816.F32.BF16 R8, R196.reuse, R182, R8 ;  /* 0x000000b6c408723c */ /* 0x040fe20000041808 */
[----:B------:R-:W3:Y:S07]  /*69f0*/  LDSM.16.M88.4 R180, [R251+0x1800] ;  /* 0x00180000fbb4783b */ /* 0x000eee0000000200 */
[C---:B-1----:R-:W-:Y:S08]  /*6a00*/  HMMA.16816.F32.BF16 R12, R196.reuse, R176, R12 ;  /* 0x000000b0c40c723c */ /* 0x042ff0000004180c */
[C---:B------:R-:W-:Y:S01]  /*6a10*/  HMMA.16816.F32.BF16 R16, R196.reuse, R178, R16 ;  /* 0x000000b2c410723c */ /* 0x040fe20000041810 */
[----:B------:R-:W1:Y:S07]  /*6a20*/  LDSM.16.M88.4 R176, [R248+0x12100] ;  /* 0x01210000f8b0783b */ /* 0x000e6e0000000200 */
[C---:B------:R-:W-:Y:S08]  /*6a30*/  HMMA.16816.F32.BF16 R20, R196.reuse, R184, R20 ;  /* 0x000000b8c414723c */ /* 0x040ff00000041814 */
[C---:B------:R-:W-:Y:S01]  /*6a40*/  HMMA.16816.F32.BF16 R24, R196.reuse, R186, R24 ;  /* 0x000000bac418723c */ /* 0x040fe20000041818 */
[----:B------:R-:W2:Y:S07]  /*6a50*/  LDSM.16.M88.4 R184, [R248+0x12900] ;  /* 0x01290000f8b8783b */ /* 0x000eae0000000200 */
[C---:B---3--:R-:W-:Y:S08]  /*6a60*/  HMMA.16816.F32.BF16 R28, R196.reuse, R180, R28 ;  /* 0x000000b4c41c723c */ /* 0x048ff0000004181c */
[----:B------:R-:W-:Y:S01]  /*6a70*/  HMMA.16816.F32.BF16 R32, R196, R182, R32 ;  /* 0x000000b6c420723c */ /* 0x000fe20000041820 */
[----:B------:R-:W3:Y:S07]  /*6a80*/  LDSM.16.M88.4 R180, [R248+0x13100] ;  /* 0x01310000f8b4783b */ /* 0x000eee0000000200 */
[C---:B-1----:R-:W-:Y:S08]  /*6a90*/  HMMA.16816.F32.BF16 R4, R200.reuse, R176, R4 ;  /* 0x000000b0c804723c */ /* 0x042ff00000041804 */
[C---:B------:R-:W-:Y:S01]  /*6aa0*/  HMMA.16816.F32.BF16 R8, R200.reuse, R178, R8 ;  /* 0x000000b2c808723c */ /* 0x040fe20000041808 */
[----:B------:R-:W1:Y:S07]  /*6ab0*/  LDSM.16.M88.4 R176, [R248+0x13900] ;  /* 0x01390000f8b0783b */ /* 0x000e6e0000000200 */
[C---:B--2---:R-:W-:Y:S08]  /*6ac0*/  HMMA.16816.F32.BF16 R12, R200.reuse, R184, R12 ;  /* 0x000000b8c80c723c */ /* 0x044ff0000004180c */
[C---:B------:R-:W-:Y:S01]  /*6ad0*/  HMMA.16816.F32.BF16 R16, R200.reuse, R186, R16 ;  /* 0x000000bac810723c */ /* 0x040fe20000041810 */
[----:B------:R2:W4:Y:S07]  /*6ae0*/  LDSM.16.M88.4 R184, [R132] ;  /* 0x0000000084b8783b */ /* 0x00052e0000000200 */
[C---:B---3--:R-:W-:Y:S08]  /*6af0*/  HMMA.16816.F32.BF16 R20, R200.reuse, R180, R20 ;  /* 0x000000b4c814723c */ /* 0x048ff00000041814 */
[C---:B------:R-:W-:Y:S01]  /*6b00*/  HMMA.16816.F32.BF16 R24, R200.reuse, R182, R24 ;  /* 0x000000b6c818723c */ /* 0x040fe20000041818 */
[----:B------:R3:W3:Y:S07]  /*6b10*/  LDSM.16.M88.4 R180, [R133] ;  /* 0x0000000085b4783b */ /* 0x0006ee0000000200 */
[C---:B-1----:R-:W-:Y:S01]  /*6b20*/  HMMA.16816.F32.BF16 R28, R200.reuse, R176, R28 ;  /* 0x000000b0c81c723c */ /* 0x042fe2000004181c */
[----:B--2---:R-:W2:Y:S07]  /*6b30*/  LDL R132, [R1+0x20] ;  /* 0x0000200001847983 */ /* 0x004eae0000100800 */
[----:B------:R-:W-:Y:S01]  /*6b40*/  HMMA.16816.F32.BF16 R32, R200, R178, R32 ;  /* 0x000000b2c820723c */ /* 0x000fe20000041820 */
[----:B------:R1:W1:Y:S07]  /*6b50*/  LDSM.16.M88.4 R176, [R135] ;  /* 0x0000000087b0783b */ /* 0x00026e0000000200 */
[C---:B----4-:R-:W-:Y:S01]  /*6b60*/  HMMA.16816.F32.BF16 R4, R204.reuse, R184, R4 ;  /* 0x000000b8cc04723c */ /* 0x050fe20000041804 */
[----:B---3--:R-:W3:Y:S07]  /*6b70*/  LDL R133, [R1+0x24] ;  /* 0x0000240001857983 */ /* 0x008eee0000100800 */
[C---:B------:R-:W-:Y:S01]  /*6b80*/  HMMA.16816.F32.BF16 R8, R204.reuse, R186, R8 ;  /* 0x000000bacc08723c */ /* 0x040fe20000041808 */
[----:B------:R4:W4:Y:S07]  /*6b90*/  LDSM.16.M88.4 R184, [R2] ;  /* 0x0000000002b8783b */ /* 0x00092e0000000200 */
[C---:B------:R-:W-:Y:S01]  /*6ba0*/  HMMA.16816.F32.BF16 R12, R204.reuse, R180, R12 ;  /* 0x000000b4cc0c723c */ /* 0x040fe2000004180c */
[----:B-1----:R-:W3:Y:S07]  /*6bb0*/  LDL R135, [R1+0x28] ;  /* 0x0000280001877983 */ /* 0x002eee0000100800 */
[C---:B------:R-:W-:Y:S01]  /*6bc0*/  HMMA.16816.F32.BF16 R16, R204.reuse, R182, R16 ;  /* 0x000000b6cc10723c */ /* 0x040fe20000041810 */
[----:B------:R-:W1:Y:S07]  /*6bd0*/  LDSM.16.M88.4 R180, [R0+0x12100] ;  /* 0x0121000000b4783b */ /* 0x000e6e0000000200 */
[C---:B------:R-:W-:Y:S01]  /*6be0*/  HMMA.16816.F32.BF16 R20, R204.reuse, R176, R20 ;  /* 0x000000b0cc14723c */ /* 0x040fe20000041814 */
[----:B----4-:R-:W4:Y:S07]  /*6bf0*/  LDL R2, [R1+0x1c] ;  /* 0x00001c0001027983 */ /* 0x010f2e0000100800 */
        /* <DEDUP_REMOVED lines=38> */
[----:B--2---:R1:W-:Y:S08]  /*6e60*/  LDSM.16.M88.4 R184, [R132] ;  /* 0x0000000084b8783b */ /* 0x0043f00000000200 */
[----:B---3--:R2:W-:Y:S08]  /*6e70*/  LDSM.16.M88.4 R176, [R133] ;  /* 0x0000000085b0783b */ /* 0x0085f00000000200 */
[----:B-1----:R-:W3:Y:S04]  /*6e80*/  LDL R132, [R1+0x10] ;  /* 0x0000100001847983 */ /* 0x002ee80000100800 */
[----:B------:R1:W4:Y:S08]  /*6e90*/  LDSM.16.M88.4 R180, [R135] ;  /* 0x0000000087b4783b */ /* 0x0003300000000200 */
[----:B--2---:R-:W2:Y:S04]  /*6ea0*/  LDL R133, [R1+0x14] ;  /* 0x0000140001857983 */ /* 0x004ea80000100800 */
[----:B-1----:R-:W2:Y:S01]  /*6eb0*/  LDL R135, [R1+0x18] ;  /* 0x0000180001877983 */ /* 0x002ea20000100800 */
[C---:B----4-:R-:W-:Y:S08]  /*6ec0*/  HMMA.16816.F32.BF16 R4, R220.reuse, R180, R4 ;  /* 0x000000b4dc04723c */ /* 0x050ff00000041804 */
[C---:B------:R-:W-:Y:S01]  /*6ed0*/  HMMA.16816.F32.BF16 R8, R220.reuse, R182, R8 ;  /* 0x000000b6dc08723c */ /* 0x040fe20000041808 */
[----:B------:R1:W4:Y:S07]  /*6ee0*/  LDSM.16.M88.4 R180, [R2] ;  /* 0x0000000002b4783b */ /* 0x00032e0000000200 */
[C---:B------:R-:W-:Y:S08]  /*6ef0*/  HMMA.16816.F32.BF16 R12, R220.reuse, R176, R12 ;  /* 0x000000b0dc0c723c */ /* 0x040ff0000004180c */
[C---:B------:R-:W-:Y:S01]  /*6f00*/  HMMA.16816.F32.BF16 R16, R220.reuse, R178, R16 ;  /* 0x000000b2dc10723c */ /* 0x040fe20000041810 */
[----:B------:R-:W4:Y:S07]  /*6f10*/  LDSM.16.M88.4 R176, [R0+0x14100] ;  /* 0x0141000000b0783b */ /* 0x000f2e0000000200 */
[C---:B------:R-:W-:Y:S01]  /*6f20*/  HMMA.16816.F32.BF16 R20, R220.reuse, R184, R20 ;  /* 0x000000b8dc14723c */ /* 0x040fe20000041814 */
[----:B-1----:R-:W2:Y:S07]  /*6f30*/  LDL R2, [R1+0xc] ;  /* 0x00000c0001027983 */ /* 0x002eae0000100800 */
[C---:B------:R-:W-:Y:S01]  /*6f40*/  HMMA.16816.F32.BF16 R24, R220.reuse, R186, R24 ;  /* 0x000000badc18723c */ /* 0x040fe20000041818 */
[----:B------:R-:W1:Y:S07]  /*6f50*/  LDSM.16.M88.4 R184, [R0+0x14900] ;  /* 0x0149000000b8783b */ /* 0x000e6e0000000200 */
[C---:B----4-:R-:W-:Y:S08]  /*6f60*/  HMMA.16816.F32.BF16 R28, R220.reuse, R180, R28 ;  /* 0x000000b4dc1c723c */ /* 0x050ff0000004181c */
[----:B------:R-:W-:Y:S01]  /*6f70*/  HMMA.16816.F32.BF16 R32, R220, R182, R32 ;  /* 0x000000b6dc20723c */ /* 0x000fe20000041820 */
[----:B------:R-:W4:Y:S07]  /*6f80*/  LDSM.16.M88.4 R180, [R0+0x15100] ;  /* 0x0151000000b4783b */ /* 0x000f2e0000000200 */
[C---:B------:R-:W-:Y:S08]  /*6f90*/  HMMA.16816.F32.BF16 R4, R224.reuse, R176, R4 ;  /* 0x000000b0e004723c */ /* 0x040ff00000041804 */
[C---:B------:R-:W-:Y:S01]  /*6fa0*/  HMMA.16816.F32.BF16 R8, R224.reuse, R178, R8 ;  /* 0x000000b2e008723c */ /* 0x040fe20000041808 */
[----:B------:R-:W4:Y:S07]  /*6fb0*/  LDSM.16.M88.4 R176, [R0+0x15900] ;  /* 0x0159000000b0783b */ /* 0x000f2e0000000200 */
[C---:B-1----:R-:W-:Y:S08]  /*6fc0*/  HMMA.16816.F32.BF16 R12, R224.reuse, R184, R12 ;  /* 0x000000b8e00c723c */ /* 0x042ff0000004180c */
[C---:B------:R-:W-:Y:S01]  /*6fd0*/  HMMA.16816.F32.BF16 R16, R224.reuse, R186, R16 ;  /* 0x000000bae010723c */ /* 0x040fe20000041810 */
[----:B------:R-:W1:Y:S07]  /*6fe0*/  LDSM.16.M88.4 R184, [R251+0x4000] ;  /* 0x00400000fbb8783b */ /* 0x000e6e0000000200 */
[C---:B----4-:R-:W-:Y:S08]  /*6ff0*/  HMMA.16816.F32.BF16 R20, R224.reuse, R180, R20 ;  /* 0x000000b4e014723c */ /* 0x050ff00000041814 */
[C---:B------:R-:W-:Y:S01]  /*7000*/  HMMA.16816.F32.BF16 R24, R224.reuse, R182, R24 ;  /* 0x000000b6e018723c */ /* 0x040fe20000041818 */
[----:B------:R-:W4:Y:S07]  /*7010*/  LDSM.16.M88.4 R180, [R251+0x4800] ;  /* 0x00480000fbb4783b */ /* 0x000f2e0000000200 */
[C---:B------:R-:W-:Y:S08]  /*7020*/  HMMA.16816.F32.BF16 R28, R224.reuse, R176, R28 ;  /* 0x000000b0e01c723c */ /* 0x040ff0000004181c */
[----:B------:R-:W-:Y:S01]  /*7030*/  HMMA.16816.F32.BF16 R32, R224, R178, R32 ;  /* 0x000000b2e020723c */ /* 0x000fe20000041820 */
        /* <DEDUP_REMOVED lines=8> */
[C---:B------:R-:W-:Y:S01]  /*70c0*/  HMMA.16816.F32.BF16 R24, R228.reuse, R178, R24 ;  /* 0x000000b2e418723c */ /* 0x040fe20000041818 */
[----:B------:R-:W4:Y:S07]  /*70d0*/  LDSM.16.M88.4 R176, [R248+0x16900] ;  /* 0x01690000f8b0783b */ /* 0x000f2e0000000200 */
[C---:B-1----:R-:W-:Y:S08]  /*70e0*/  HMMA.16816.F32.BF16 R28, R228.reuse, R184, R28 ;  /* 0x000000b8e41c723c */ /* 0x042ff0000004181c */
[----:B------:R-:W-:Y:S01]  /*70f0*/  HMMA.16816.F32.BF16 R32, R228, R186, R32 ;  /* 0x000000bae420723c */ /* 0x000fe20000041820 */
[----:B------:R-:W1:Y:S07]  /*7100*/  LDSM.16.M88.4 R184, [R248+0x17100] ;  /* 0x01710000f8b8783b */ /* 0x000e6e0000000200 */
[C---:B----4-:R-:W-:Y:S08]  /*7110*/  HMMA.16816.F32.BF16 R4, R232.reuse, R180, R4 ;  /* 0x000000b4e804723c */ /* 0x050ff00000041804 */
[C---:B------:R-:W-:Y:S01]  /*7120*/  HMMA.16816.F32.BF16 R8, R232.reuse, R182, R8 ;  /* 0x000000b6e808723c */ /* 0x040fe20000041808 */
[----:B------:R-:W4:Y:S07]  /*7130*/  LDSM.16.M88.4 R180, [R248+0x17900] ;  /* 0x01790000f8b4783b */ /* 0x000f2e0000000200 */
[C---:B------:R-:W-:Y:S08]  /*7140*/  HMMA.16816.F32.BF16 R12, R232.reuse, R176, R12 ;  /* 0x000000b0e80c723c */ /* 0x040ff0000004180c */
[C---:B------:R-:W-:Y:S08]  /*7150*/  HMMA.16816.F32.BF16 R16, R232.reuse, R178, R16 ;  /* 0x000000b2e810723c */ /* 0x040ff00000041810 */
[C---:B-1----:R-:W-:Y:S08]  /*7160*/  HMMA.16816.F32.BF16 R20, R232.reuse, R184, R20 ;  /* 0x000000b8e814723c */ /* 0x042ff00000041814 */
[C---:B------:R-:W-:Y:S08]  /*7170*/  HMMA.16816.F32.BF16 R24, R232.reuse, R186, R24 ;  /* 0x000000bae818723c */ /* 0x040ff00000041818 */
[C---:B----4-:R-:W-:Y:S08]  /*7180*/  HMMA.16816.F32.BF16 R28, R232.reuse, R180, R28 ;  /* 0x000000b4e81c723c */ /* 0x050ff0000004181c */
[----:B------:R-:W-:Y:S01]  /*7190*/  HMMA.16816.F32.BF16 R32, R232, R182, R32 ;  /* 0x000000b6e820723c */ /* 0x000fe20000041820 */
[----:B---3--:R-:W-:Y:S08]  /*71a0*/  LDSM.16.M88.4 R180, [R132] ;  /* 0x0000000084b4783b */ /* 0x008ff00000000200 */
[----:B--2---:R-:W-:Y:S08]  /*71b0*/  LDSM.16.M88.4 R184, [R133] ;  /* 0x0000000085b8783b */ /* 0x004ff00000000200 */
[----:B------:R-:W1:Y:S02]  /*71c0*/  LDSM.16.M88.4 R176, [R135] ;  /* 0x0000000087b0783b */ /* 0x000e640000000200 */
[C---:B-1----:R-:W-:Y:S08]  /*71d0*/  HMMA.16816.F32.BF16 R4, R236.reuse, R176, R4 ;  /* 0x000000b0ec04723c */ /* 0x042ff00000041804 */
[C---:B------:R-:W-:Y:S01]  /*71e0*/  HMMA.16816.F32.BF16 R8, R236.reuse, R178, R8 ;  /* 0x000000b2ec08723c */ /* 0x040fe20000041808 */
[----:B------:R1:W2:Y:S07]  /*71f0*/  LDSM.16.M88.4 R176, [R2] ;  /* 0x0000000002b0783b */ /* 0x0002ae0000000200 */
[C---:B------:R-:W-:Y:S08]  /*7200*/  HMMA.16816.F32.BF16 R12, R236.reuse, R184, R12 ;  /* 0x000000b8ec0c723c */ /* 0x040ff0000004180c */
[C---:B------:R-:W-:Y:S01]  /*7210*/  HMMA.16816.F32.BF16 R16, R236.reuse, R186, R16 ;  /* 0x000000baec10723c */ /* 0x040fe20000041810 */
[----:B------:R-:W3:Y:S07]  /*7220*/  LDSM.16.M88.4 R184, [R0+0x16100] ;  /* 0x0161000000b8783b */ /* 0x000eee0000000200 */
[C---:B------:R-:W-:Y:S01]  /*7230*/  HMMA.16816.F32.BF16 R20, R236.reuse, R180, R20 ;  /* 0x000000b4ec14723c */ /* 0x040fe20000041814 */
[----:B-1----:R-:W4:Y:S07]  /*7240*/  LDL R2, [R1+0xd8] ;  /* 0x0000d80001027983 */ /* 0x002f2e0000100800 */
[C---:B------:R-:W-:Y:S01]  /*7250*/  HMMA.16816.F32.BF16 R24, R236.reuse, R182, R24 ;  /* 0x000000b6ec18723c */ /* 0x040fe20000041818 */
[----:B------:R-:W1:Y:S07]  /*7260*/  LDSM.16.M88.4 R180, [R0+0x16900] ;  /* 0x0169000000b4783b */ /* 0x000e6e0000000200 */
[C---:B--2---:R-:W-:Y:S08]  /*7270*/  HMMA.16816.F32.BF16 R28, R236.reuse, R176, R28 ;  /* 0x000000b0ec1c723c */ /* 0x044ff0000004181c */
[----:B------:R-:W-:Y:S01]  /*7280*/  HMMA.16816.F32.BF16 R32, R236, R178, R32 ;  /* 0x000000b2ec20723c */ /* 0x000fe20000041820 */
[----:B------:R-:W2:Y:S07]  /*7290*/  LDSM.16.M88.4 R176, [R0+0x17100] ;  /* 0x0171000000b0783b */ /* 0x000eae0000000200 */
[C---:B---3--:R-:W-:Y:S08]  /*72a0*/  HMMA.16816.F32.BF16 R4, R240.reuse, R184, R4 ;  /* 0x000000b8f004723c */ /* 0x048ff00000041804 */
[C---:B------:R-:W-:Y:S01]  /*72b0*/  HMMA.16816.F32.BF16 R8, R240.reuse, R186, R8 ;  /* 0x000000baf008723c */ /* 0x040fe20000041808 */
[----:B------:R3:W3:Y:S07]  /*72c0*/  LDSM.16.M88.4 R184, [R0+0x17900] ;  /* 0x0179000000b8783b */ /* 0x0006ee0000000200 */
[C---:B-1----:R-:W-:Y:S08]  /*72d0*/  HMMA.16816.F32.BF16 R12, R240.reuse, R180, R12 ;  /* 0x000000b4f00c723c */ /* 0x042ff0000004180c */
[C---:B------:R-:W-:Y:S01]  /*72e0*/  HMMA.16816.F32.BF16 R16, R240.reuse, R182, R16 ;  /* 0x000000b6f010723c */ /* 0x040fe20000041810 */
[----:B------:R-:W1:Y:S07]  /*72f0*/  LDSM.16.M88.4 R180, [R251+0x6000] ;  /* 0x00600000fbb4783b */ /* 0x000e6e0000000200 */
[C---:B--2---:R-:W-:Y:S01]  /*7300*/  HMMA.16816.F32.BF16 R20, R240.reuse, R176, R20 ;  /* 0x000000b0f014723c */ /* 0x044fe20000041814 */
[----:B---3--:R3:W4:Y:S07]  /*7310*/  LDL R0, [R1+0xdc] ;  /* 0x0000dc0001007983 */ /* 0x00872e0000100800 */
[C---:B------:R-:W-:Y:S01]  /*7320*/  HMMA.16816.F32.BF16 R24, R240.reuse, R178, R24 ;  /* 0x000000b2f018723c */ /* 0x040fe20000041818 */
[----:B------:R-:W3:Y:S07]  /*7330*/  LDSM.16.M88.4 R176, [R251+0x6800] ;  /* 0x00680000fbb0783b */ /* 0x000eee0000000200 */
[C---:B------:R-:W-:Y:S08]  /*7340*/  HMMA.16816.F32.BF16 R28, R240.reuse, R184, R28 ;  /* 0x000000b8f01c723c */ /* 0x040ff0000004181c */
[----:B------:R-:W-:Y:S08]  /*7350*/  HMMA.16816.F32.BF16 R32, R240, R186, R32 ;  /* 0x000000baf020723c */ /* 0x000ff00000041820 */
[C---:B-1----:R-:W-:Y:S08]  /*7360*/  HMMA.16816.F32.BF16 R4, R244.reuse, R180, R4 ;  /* 0x000000b4f404723c */ /* 0x042ff00000041804 */
[C---:B------:R-:W-:Y:S08]  /*7370*/  HMMA.16816.F32.BF16 R8, R244.reuse, R182, R8 ;  /* 0x000000b6f408723c */ /* 0x040ff00000041808 */
[C---:B---3--:R-:W-:Y:S01]  /*7380*/  HMMA.16816.F32.BF16 R12, R244.reuse, R176, R12 ;  /* 0x000000b0f40c723c */ /* 0x048fe2000004180c */
[----:B------:R-:W3:Y:S04]  /*7390*/  LDL R177, [R1+0x9c] ;  /* 0x00009c0001b17983 */ /* 0x000ee80000100800 */
[----:B------:R-:W3:Y:S03]  /*73a0*/  LDL R176, [R1+0x98] ;  /* 0x0000980001b07983 */ /* 0x000ee60000100800 */
[----:B------:R-:W-:Y:S01]  /*73b0*/  FMUL.FTZ R4, R4, c[0x0][0x320] ;  /* 0x0000c80004047a20 */ /* 0x000fe20000410000 */
[C---:B------:R-:W-:Y:S01]  /*73c0*/  HMMA.16816.F32.BF16 R16, R244.reuse, R178, R16 ;  /* 0x000000b2f410723c */ /* 0x040fe20000041810 */
[----:B------:R-:W3:Y:S02]  /*73d0*/  LDL.64 R178, [R1+0xb8] ;  /* 0x0000b80001b27983 */ /* 0x000ee40000100a00 */
[----:B------:R-:W1:Y:S01]  /*73e0*/  MUFU.TANH R190, R4 ;  /* 0x0000000400be7308 */ /* 0x000e620000002400 */
[----:B------:R-:W-:Y:S02]  /*73f0*/  FMUL.FTZ R5, R5, c[0x0][0x320] ;  /* 0x0000c80005057a20 */ /* 0x000fe40000410000 */
[----:B------:R-:W-:Y:S02]  /*7400*/  FMUL.FTZ R6, R6, c[0x0][0x320] ;  /* 0x0000c80006067a20 */ /* 0x000fe40000410000 */
[----:B------:R-:W-:Y:S04]  /*7410*/  FMUL.FTZ R7, R7, c[0x0][0x320] ;  /* 0x0000c80007077a20 */ /* 0x000fe80000410000 */
[----:B------:R-:W-:Y:S01]  /*7420*/  FMUL.FTZ R8, R8, c[0x0][0x320] ;  /* 0x0000c80008087a20 */ /* 0x000fe20000410000 */
[----:B------:R-:W1:Y:S01]  /*7430*/  MUFU.TANH R185, R5 ;  /* 0x0000000500b97308 */ /* 0x000e620000002400 */
        /* <DEDUP_REMOVED lines=11> */
[----:B------:R1:W1:Y:S01]  /*74f0*/  MUFU.TANH R181, R7 ;  /* 0x0000000700b57308 */ /* 0x0002620000002400 */
[----:B------:R-:W-:Y:S09]  /*7500*/  FMUL.FTZ R15, R15, c[0x0][0x320] ;  /* 0x0000c8000f0f7a20 */ /* 0x000ff20000410000 */
[----:B------:R-:W3:Y:S10]  /*7510*/  MUFU.TANH R180, R8 ;  /* 0x0000000800b47308 */ /* 0x000ef40000002400 */
[----:B------:R-:W3:Y:S01]  /*7520*/  MUFU.TANH R135, R9 ;  /* 0x0000000900877308 */ /* 0x000ee20000002400 */
[----:B-1----:R-:W1:Y:S09]  /*7530*/  LDSM.16.M88.4 R4, [R251+0x7000] ;  /* 0x00700000fb04783b */ /* 0x002e720000000200 */
[----:B------:R-:W1:Y:S10]  /*7540*/  MUFU.TANH R133, R10 ;  /* 0x0000000a00857308 */ /* 0x000e740000002400 */
[----:B------:R1:W-:Y:S10]  /*7550*/  MUFU.TANH R132, R11 ;  /* 0x0000000b00847308 */ /* 0x0003f40000002400 */
[----:B------:R-:W-:Y:S10]  /*7560*/  MUFU.TANH R14, R14 ;  /* 0x0000000e000e7308 */ /* 0x000ff40000002400 */
[----:B------:R-:W-:Y:S01]  /*7570*/  MUFU.TANH R187, R17 ;  /* 0x0000001100bb7308 */ /* 0x000fe20000002400 */
[C---:B-1----:R-:W-:Y:S01]  /*7580*/  HMMA.16816.F32.BF16 R20, R244.reuse, R4, R20 ;  /* 0x00000004f414723c */ /* 0x042fe20000041814 */
[----:B------:R-:W1:Y:S01]  /*7590*/  LDSM.16.M88.4 R8, [R251+0x7800] ;  /* 0x00780000fb08783b */ /* 0x000e620000000200 */
[----:B------:R-:W-:Y:S07]  /*75a0*/  DEPBAR.LE SB0, 0x0 ;  /* 0x000080000000791a */ /* 0x000fee0000000000 */
[----:B------:R1:W-:Y:S01]  /*75b0*/  MUFU.TANH R186, R16 ;  /* 0x0000001000ba7308 */ /* 0x0003e20000002400 */
[C---:B------:R-:W-:Y:S01]  /*75c0*/  HMMA.16816.F32.BF16 R24, R244.reuse, R6, R24 ;  /* 0x00000006f418723c */ /* 0x040fe20000041818 */
[----:B------:R-:W-:Y:S11]  /*75d0*/  BAR.SYNC.DEFER_BLOCKING 0x0 ;  /* 0x0000000000007b1d */ /* 0x000ff60000010000 */
[----:B------:R-:W-:Y:S02]  /*75e0*/  @!UPT UIADD3 URZ, URZ, URZ, URZ ;  /* 0x0000003f3f3ff290 */ /* 0x000fe4000fffe03f */
        /* <DEDUP_REMOVED lines=10> */
[----:B------:R1:W-:Y:S04]  /*7690*/  MUFU.TANH R13, R20 ;  /* 0x00000014000d7308 */ /* 0x0003e80000002400 */
[----:B------:R-:W-:Y:S06]  /*76a0*/  HMMA.16816.F32.BF16 R32, R244, R10, R32 ;  /* 0x0000000af420723c */ /* 0x000fec0000041820 */
[----:B------:R-:W1:Y:S10]  /*76b0*/  MUFU.TANH R182, R12 ;  /* 0x0000000c00b67308 */ /* 0x000e740000002400 */
[----:B------:R1:W-:Y:S01]  /*76c0*/  MUFU.TANH R12, R21 ;  /* 0x00000015000c7308 */ /* 0x0003e20000002400 */
[----:B------:R-:W-:Y:S02]  /*76d0*/  FMUL.FTZ R28, R28, c[0x0][0x320] ;  /* 0x0000c8001c1c7a20 */ /* 0x000fe40000410000 */
[----:B------:R-:W-:Y:S02]  /*76e0*/  FMUL.FTZ R29, R29, c[0x0][0x320] ;  /* 0x0000c8001d1d7a20 */ /* 0x000fe40000410000 */
[----:B------:R-:W-:Y:S02]  /*76f0*/  FMUL.FTZ R30, R30, c[0x0][0x320] ;  /* 0x0000c8001e1e7a20 */ /* 0x000fe40000410000 */
[----:B------:R-:W-:Y:S03]  /*7700*/  FMUL.FTZ R31, R31, c[0x0][0x320] ;  /* 0x0000c8001f1f7a20 */ /* 0x000fe60000410000 */
[----:B------:R1:W-:Y:S01]  /*7710*/  MUFU.TANH R188, R18 ;  /* 0x0000001200bc7308 */ /* 0x0003e20000002400 */
[----:B------:R-:W-:Y:S02]  /*7720*/  FMUL.FTZ R32, R32, c[0x0][0x320] ;  /* 0x0000c80020207a20 */ /* 0x000fe40000410000 */
[----:B------:R-:W-:Y:S02]  /*7730*/  FMUL.FTZ R6, R33, c[0x0][0x320] ;  /* 0x0000c80021067a20 */ /* 0x000fe40000410000 */
[----:B------:R-:W-:Y:S05]  /*7740*/  FMUL.FTZ R35, R35, c[0x0][0x320] ;  /* 0x0000c80023237a20 */ /* 0x000fea0000410000 */
[----:B------:R1:W-:Y:S10]  /*7750*/  MUFU.TANH R189, R19 ;  /* 0x0000001300bd7308 */ /* 0x0003f40000002400 */
[----:B------:R1:W-:Y:S10]  /*7760*/  MUFU.TANH R5, R22 ;  /* 0x0000001600057308 */ /* 0x0003f40000002400 */
[----:B------:R-:W1:Y:S10]  /*7770*/  MUFU.TANH R15, R15 ;  /* 0x0000000f000f7308 */ /* 0x000e740000002400 */
[----:B------:R-:W1:Y:S10]  /*7780*/  MUFU.TANH R24, R24 ;  /* 0x0000001800187308 */ /* 0x000e740000002400 */
[----:B------:R-:W-:Y:S10]  /*7790*/  MUFU.TANH R28, R28 ;  /* 0x0000001c001c7308 */ /* 0x000ff40000002400 */
[----:B------:R-:W1:Y:S10]  /*77a0*/  MUFU.TANH R25, R25 ;  /* 0x0000001900197308 */ /* 0x000e740000002400 */
[----:B------:R-:W1:Y:S01]  /*77b0*/  MUFU.TANH R29, R29 ;  /* 0x0000001d001d7308 */ /* 0x000e620000002400 */
[----:B----4-:R-:W-:Y:S05]  /*77c0*/  @P0 MOV R0, R2 ;  /* 0x0000000200000202 */ /* 0x010fea0000000f00 */
[----:B------:R-:W4:Y:S04]  /*77d0*/  SHFL.IDX PT, R2, R0, RZ, 0x1c1f ;  /* 0x001c1fff00027589 */ /* 0x000f2800000e0000 */
[----:B------:R-:W1:Y:S04]  /*77e0*/  MUFU.TANH R32, R32 ;  /* 0x0000002000207308 */ /* 0x000e680000002400 */
[----:B------:R1:W3:Y:S06]  /*77f0*/  SHFL.IDX PT, R4, R0, 0x1, 0x1c1f ;  /* 0x003c1f0000047f89 */ /* 0x0002ec00000e0000 */
[----:B------:R-:W3:Y:S10]  /*7800*/  MUFU.TANH R6, R6 ;  /* 0x0000000600067308 */ /* 0x000ef40000002400 */
[----:B------:R-:W-:Y:S01]  /*7810*/  MUFU.TANH R23, R23 ;  /* 0x0000001700177308 */ /* 0x000fe20000002400 */
[----:B-1----:R-:W-:Y:S09]  /*7820*/  MOV R0, UR10 ;  /* 0x0000000a00007c02 */ /* 0x002ff20008000f00 */
[----:B------:R-:W1:Y:S01]  /*7830*/  MUFU.TANH R26, R26 ;  /* 0x0000001a001a7308 */ /* 0x000e620000002400 */
[----:B------:R-:W-:Y:S01]  /*7840*/  IADD3 R0, R0, UR11, -R168 ;  /* 0x0000000b00007c10 */ /* 0x000fe2000fffe8a8 */
[----:B------:R-:W-:Y:S01]  /*7850*/  @UP2 USHF.R.S32.HI UR11, URZ, 0x1f, UR17 ;  /* 0x0000001f3f0b2899 */ /* 0x000fe20008011411 */
[----:B------:R-:W2:Y:S02]  /*7860*/  LDL R168, [R1+0x94] ;  /* 0x0000940001a87983 */ /* 0x000ea40000100800 */
[----:B------:R-:W-:Y:S01]  /*7870*/  IADD3 R0, R0, -UR19, RZ ;  /* 0x8000001300007c10 */ /* 0x000fe2000fffe0ff */
[----:B------:R-:W-:Y:S04]  /*7880*/  @UP2 UIMAD UR11, UR11, UR4, URZ ;  /* 0x000000040b0b22a4 */ /* 0x000fe8000f8e023f */
[----:B------:R-:W-:Y:S01]  /*7890*/  MUFU.TANH R30, R30 ;  /* 0x0000001e001e7308 */ /* 0x000fe20000002400 */
[C---:B----4-:R-:W-:Y:S01]  /*78a0*/  IADD3 R2, R0.reuse, R2, RZ ;  /* 0x0000000200027210 */ /* 0x050fe20007ffe0ff */
[----:B------:R-:W-:Y:S01]  /*78b0*/  @UP2 UIMAD UR11, UR17, UR5, UR11 ;  /* 0x00000005110b22a4 */ /* 0x000fe2000f8e020b */
[----:B---3--:R-:W-:Y:S02]  /*78c0*/  IADD3 R0, R0, R4, RZ ;  /* 0x0000000400007210 */ /* 0x008fe40007ffe0ff */
[C---:B------:R-:W-:Y:S01]  /*78d0*/  ISETP.GT.AND P6, PT, R2.reuse, RZ, PT ;  /* 0x000000ff0200720c */ /* 0x040fe20003fc4270 */
[----:B------:R-:W-:Y:S01]  /*78e0*/  @UP2 UIADD3 UR11, UR21, UR11, URZ ;  /* 0x0000000b150b2290 */ /* 0x000fe2000fffe03f */
[----:B------:R-:W-:Y:S02]  /*78f0*/  ISETP.GT.AND P0, PT, R2, 0x1, PT ;  /* 0x000000010200780c */ /* 0x000fe40003f04270 */
[----:B------:R-:W-:Y:S01]  /*7900*/  FSEL R11, R190, -INF , P6 ;  /* 0xff800000be0b7808 */ /* 0x000fe20003000000 */
[----:B------:R-:W3:Y:S01]  /*7910*/  MUFU.TANH R27, R27 ;  /* 0x0000001b001b7308 */ /* 0x000ee20000002400 */
[----:B------:R-:W-:Y:S01]  /*7920*/  ISETP.GT.AND P6, PT, R0, 0x1, PT ;  /* 0x000000010000780c */ /* 0x000fe20003fc4270 */
[----:B------:R-:W-:Y:S01]  /*7930*/  @UP2 USHF.L.U64.HI UR11, UR20, 0x6, UR11 ;  /* 0x00000006140b2899 */ /* 0x000fe2000801020b */
[----:B------:R-:W-:Y:S02]  /*7940*/  FSEL R16, R185, -INF , P0 ;  /* 0xff800000b9107808 */ /* 0x000fe40000000000 */
[----:B------:R-:W-:Y:S02]  /*7950*/  ISETP.GT.AND P0, PT, R2, 0x8, PT ;  /* 0x000000080200780c */ /* 0x000fe40003f04270 */
[----:B------:R-:W-:Y:S02]  /*7960*/  FSEL R20, R181, -INF , P6 ;  /* 0xff800000b5147808 */ /* 0x000fe40003000000 */
[----:B------:R-:W-:Y:S01]  /*7970*/  FSEL R17, R180, -INF , P0 ;  /* 0xff800000b4117808 */ /* 0x000fe20000000000 */
[----:B------:R-:W-:Y:S01]  /*7980*/  MUFU.TANH R31, R31 ;  /* 0x0000001f001f7308 */ /* 0x000fe20000002400 */
[----:B------:R-:W4:Y:S01]  /*7990*/  LDL.64 R180, [R1+0xc8] ;  /* 0x0000c80001b47983 */ /* 0x000f220000100a00 */
[----:B------:R-:W-:Y:S02]  /*79a0*/  FMNMX.FTZ R4, R11, R3, !PT ;  /* 0x000000030b047209 */ /* 0x000fe40007810000 */
[----:B------:R-:W-:Y:S02]  /*79b0*/  ISETP.GT.AND P1, PT, R0, RZ, PT ;  /* 0x000000ff0000720c */ /* 0x000fe40003f24270 */
[----:B------:R-:W-:Y:S02]  /*79c0*/  FMNMX.FTZ R4, R16, R4, !PT ;  /* 0x0000000410047209 */ /* 0x000fe40007810000 */
[----:B------:R-:W-:Y:S02]  /*79d0*/  FSEL R21, R183, -INF , P1 ;  /* 0xff800000b7157808 */ /* 0x000fe40000800000 */
[----:B------:R-:W-:Y:S02]  /*79e0*/  ISETP.GT.AND P1, PT, R2, 0x9, PT ;  /* 0x000000090200780c */ /* 0x000fe40003f24270 */
[----:B------:R-:W-:Y:S02]  /*79f0*/  ISETP.GT.AND P6, PT, R0, 0x8, PT ;  /* 0x000000080000780c */ /* 0x000fe40003fc4270 */
[----:B------:R-:W-:Y:S02]  /*7a00*/  FSEL R18, R135, -INF , P1 ;  /* 0xff80000087127808 */ /* 0x000fe40000800000 */
[----:B------:R-:W-:Y:S01]  /*7a10*/  ISETP.GT.AND P1, PT, R2, 0x10, PT ;  /* 0x000000100200780c */ /* 0x000fe20003f24270 */
[----:B------:R-:W-:Y:S01]  /*7a20*/  MUFU.TANH R135, R35 ;  /* 0x0000002300877308 */ /* 0x000fe20000002400 */
[----:B------:R-:W-:Y:S02]  /*7a30*/  FMNMX.FTZ R4, R17, R4, !PT ;  /* 0x0000000411047209 */ /* 0x000fe40007810000 */
[----:B------:R-:W-:Y:S02]  /*7a40*/  ISETP.GT.AND P0, PT, R0, 0x9, PT ;  /* 0x000000090000780c */ /* 0x000fe40003f04270 */
[----:B------:R-:W-:Y:S02]  /*7a50*/  FSEL R19, R133, -INF , P6 ;  /* 0xff80000085137808 */ /* 0x000fe40003000000 */
[----:B------:R-:W-:Y:S02]  /*7a60*/  ISETP.GT.AND P6, PT, R2, 0x11, PT ;  /* 0x000000110200780c */ /* 0x000fe40003fc4270 */
[----:B------:R-:W-:Y:S02]  /*7a70*/  FSEL R182, R182, -INF , P1 ;  /* 0xff800000b6b67808 */ /* 0x000fe40000800000 */
[----:B------:R-:W-:Y:S02]  /*7a80*/  FMNMX.FTZ R4, R18, R4, !PT ;  /* 0x0000000412047209 */ /* 0x000fe40007810000 */
[----:B------:R-:W-:Y:S02]  /*7a90*/  ISETP.GT.AND P1, PT, R0, 0x11, PT ;  /* 0x000000110000780c */ /* 0x000fe40003f24270 */
[----:B------:R-:W-:Y:S02]  /*7aa0*/  FSEL R22, R132, -INF , P0 ;  /* 0xff80000084167808 */ /* 0x000fe40000000000 */
[----:B------:R-:W-:Y:S02]  /*7ab0*/  ISETP.GT.AND P0, PT, R0, 0x10, PT ;  /* 0x000000100000780c */ /* 0x000fe40003f04270 */
[----:B------:R-:W-:Y:S02]  /*7ac0*/  FSEL R184, R184, -INF , P6 ;  /* 0xff800000b8b87808 */ /* 0x000fe40003000000 */
[----:B------:R-:W-:Y:S02]  /*7ad0*/  ISETP.GT.AND P6, PT, R2, 0x18, PT ;  /* 0x000000180200780c */ /* 0x000fe40003fc4270 */
[----:B------:R-:W-:Y:S02]  /*7ae0*/  FMNMX.FTZ R4, R182, R4, !PT ;  /* 0x00000004b6047209 */ /* 0x000fe40007810000 */
[----:B------:R-:W-:Y:S02]  /*7af0*/  FSEL R183, R14, -INF , P0 ;  /* 0xff8000000eb77808 */ /* 0x000fe40000000000 */
[----:B------:R-:W-:Y:S02]  /*7b00*/  FMNMX.FTZ R4, R184, R4, !PT ;  /* 0x00000004b8047209 */ /* 0x000fe40007810000 */
[----:B------:R-:W-:Y:S02]  /*7b10*/  ISETP.GT.AND P0, PT, R2, 0x19, PT ;  /* 0x000000190200780c */ /* 0x000fe40003f04270 */
[----:B------:R-:W-:Y:S02]  /*7b20*/  FSEL R185, R15, -INF , P1 ;  /* 0xff8000000fb97808 */ /* 0x000fe40000800000 */
        /* <DEDUP_REMOVED lines=9> */
[----:B------:R-:W-:Y:S02]  /*7bc0*/  FMNMX.FTZ R4, R186, R4, !PT ;  /* 0x00000004ba047209 */ /* 0x000fe40007810000 */
[----:B------:R-:W-:Y:S02]  /*7bd0*/  FSEL R203, R13, -INF , P0 ;  /* 0xff8000000dcb7808 */ /* 0x000fe40000000000 */
[----:B------:R-:W-:Y:S02]  /*7be0*/  FSEL R196, R12, -INF , P1 ;  /* 0xff8000000cc47808 */ /* 0x000fe40000800000 */
[C---:B------:R-:W-:Y:S02]  /*7bf0*/  ISETP.GT.AND P0, PT, R2.reuse, 0x28, PT ;  /* 0x000000280200780c */ /* 0x040fe40003f04270 */
[C---:B------:R-:W-:Y:S02]  /*7c00*/  ISETP.GT.AND P1, PT, R2.reuse, 0x29, PT ;  /* 0x000000290200780c */ /* 0x040fe40003f24270 */
[----:B------:R-:W-:Y:S02]  /*7c10*/  FMNMX.FTZ R4, R187, R4, !PT ;  /* 0x00000004bb047209 */ /* 0x000fe40007810000 */
[----:B------:R-:W-:Y:S02]  /*7c20*/  FSEL R191, R5, -INF , P6 ;  /* 0xff80000005bf7808 */ /* 0x000fe40003000000 */
[----:B------:R-:W-:Y:S02]  /*7c30*/  ISETP.GT.AND P6, PT, R2, 0x30, PT ;  /* 0x000000300200780c */ /* 0x000fe40003fc4270 */
[----:B------:R-:W-:Y:S02]  /*7c40*/  FSEL R197, R24, -INF , P0 ;  /* 0xff80000018c57808 */ /* 0x000fe40000000000 */
[----:B------:R-:W-:Y:S02]  /*7c50*/  FSEL R198, R25, -INF , P1 ;  /* 0xff80000019c67808 */ /* 0x000fe40000800000 */
[----:B------:R-:W-:Y:S02]  /*7c60*/  FSEL R193, R28, -INF , P6 ;  /* 0xff8000001cc17808 */ /* 0x000fe40003000000 */
[C---:B------:R-:W-:Y:S02]  /*7c70*/  ISETP.GT.AND P6, PT, R2.reuse, 0x39, PT ;  /* 0x000000390200780c */ /* 0x040fe40003fc4270 */
[C---:B------:R-:W-:Y:S02]  /*7c80*/  ISETP.GT.AND P0, PT, R2.reuse, 0x31, PT ;  /* 0x000000310200780c */ /* 0x040fe40003f04270 */
[----:B------:R-:W-:Y:S02]  /*7c90*/  ISETP.GT.AND P1, PT, R2, 0x38, PT ;  /* 0x000000380200780c */ /* 0x000fe40003f24270 */
[----:B------:R-:W-:Y:S02]  /*7ca0*/  FMNMX.FTZ R2, R203, R4, !PT ;  /* 0x00000004cb027209 */ /* 0x000fe40007810000 */
[----:B------:R-:W-:Y:S02]  /*7cb0*/  FSEL R194, R29, -INF , P0 ;  /* 0xff8000001dc27808 */ /* 0x000fe40000000000 */
[----:B------:R-:W-:Y:S02]  /*7cc0*/  FMNMX.FTZ R2, R196, R2, !PT ;  /* 0x00000002c4027209 */ /* 0x000fe40007810000 */
[----:B------:R-:W-:Y:S02]  /*7cd0*/  FMNMX.FTZ R5, R21, R134, !PT ;  /* 0x0000008615057209 */ /* 0x000fe40007810000 */
        /* <DEDUP_REMOVED lines=9> */
[----:B------:R-:W-:Y:S01]  /*7d70*/  FMNMX.FTZ R4, R22, R5, !PT ;  /* 0x0000000516047209 */ /* 0x000fe20007810000 */
[----:B------:R-:W-:Y:S01]  /*7d80*/  FMUL.FTZ R5, R34, c[0x0][0x320] ;  /* 0x0000c80022057a20 */ /* 0x000fe20000410000 */
[----:B------:R-:W-:Y:S02]  /*7d90*/  FMNMX.FTZ R2, R172, R2, !PT ;  /* 0x00000002ac027209 */ /* 0x000fe40007810000 */
[----:B------:R-:W-:Y:S02]  /*7da0*/  FMNMX.FTZ R4, R183, R4, !PT ;  /* 0x00000004b7047209 */ /* 0x000fe40007810000 */
[----:B------:R-:W-:Y:S01]  /*7db0*/  PLOP3.LUT P6, PT, PT, PT, UP2, 0x80, 0x0 ;  /* 0x000000000000781c */ /* 0x000fe20003fcf028 */
[----:B------:R-:W3:Y:S01]  /*7dc0*/  SHFL.BFLY PT, R133, R2, 0x2, 0x1f ;  /* 0x0c401f0002857f89 */ /* 0x000ee200000e0000 */
[----:B------:R-:W3:Y:S01]  /*7dd0*/  MUFU.TANH R5, R5 ;  /* 0x0000000500057308 */ /* 0x000ee20000002400 */
[----:B------:R-:W-:Y:S02]  /*7de0*/  FMNMX.FTZ R4, R185, R4, !PT ;  /* 0x00000004b9047209 */ /* 0x000fe40007810000 */
[----:B------:R-:W-:Y:S02]  /*7df0*/  ISETP.GT.AND P0, PT, R0, 0x21, PT ;  /* 0x000000210000780c */ /* 0x000fe40003f04270 */
[----:B------:R-:W-:Y:S02]  /*7e00*/  FMNMX.FTZ R4, R188, R4, !PT ;  /* 0x00000004bc047209 */ /* 0x000fe40007810000 */
[----:B------:R-:W-:Y:S02]  /*7e10*/  ISETP.GT.AND P1, PT, R0, 0x28, PT ;  /* 0x000000280000780c */ /* 0x000fe40003f24270 */
[----:B------:R-:W-:Y:S02]  /*7e20*/  FMNMX.FTZ R4, R189, R4, !PT ;  /* 0x00000004bd047209 */ /* 0x000fe40007810000 */
[----:B-1----:R-:W-:Y:S02]  /*7e30*/  FSEL R199, R26, -INF , P1 ;  /* 0xff8000001ac77808 */ /* 0x002fe40000800000 */
[----:B------:R-:W-:Y:S02]  /*7e40*/  FSEL R190, R23, -INF , P0 ;  /* 0xff80000017be7808 */ /* 0x000fe40000000000 */
[C---:B------:R-:W-:Y:S02]  /*7e50*/  ISETP.GT.AND P0, PT, R0.reuse, 0x29, PT ;  /* 0x000000290000780c */ /* 0x040fe40003f04270 */
[----:B------:R-:W-:Y:S02]  /*7e60*/  ISETP.GT.AND P1, PT, R0, 0x30, PT ;  /* 0x000000300000780c */ /* 0x000fe40003f24270 */
[----:B------:R-:W-:Y:S02]  /*7e70*/  FMNMX.FTZ R4, R191, R4, !PT ;  /* 0x00000004bf047209 */ /* 0x000fe40007810000 */
[----:B---3--:R-:W-:Y:S02]  /*7e80*/  FSEL R192, R27, -INF , P0 ;  /* 0xff8000001bc07808 */ /* 0x008fe40000000000 */
[----:B------:R-:W-:Y:S02]  /*7e90*/  FSEL R173, R30, -INF , P1 ;  /* 0xff8000001ead7808 */ /* 0x000fe40000800000 */
[C---:B------:R-:W-:Y:S02]  /*7ea0*/  ISETP.GT.AND P1, PT, R0.reuse, 0x38, PT ;  /* 0x000000380000780c */ /* 0x040fe40003f24270 */
[----:B------:R-:W-:Y:S02]  /*7eb0*/  ISETP.GT.AND P0, PT, R0, 0x31, PT ;  /* 0x000000310000780c */ /* 0x000fe40003f04270 */
[----:B------:R-:W-:Y:S02]  /*7ec0*/  FMNMX.FTZ R133, R2, R133, !PT ;  /* 0x0000008502857209 */ /* 0x000fe40007810000 */
[----:B------:R-:W-:Y:S02]  /*7ed0*/  FMNMX.FTZ R4, R190, R4, !PT ;  /* 0x00000004be047209 */ /* 0x000fe40007810000 */
[----:B------:R-:W-:Y:S01]  /*7ee0*/  FSEL R175, R5, -INF , P1 ;  /* 0xff80000005af7808 */ /* 0x000fe20000800000 */
[----:B------:R-:W1:Y:S01]  /*7ef0*/  SHFL.BFLY PT, R23, R133, 0x1, 0x1f ;  /* 0x0c201f0085177f89 */ /* 0x000e6200000e0000 */
[----:B------:R-:W-:Y:S02]  /*7f00*/  FSEL R174, R31, -INF , P0 ;  /* 0xff8000001fae7808 */ /* 0x000fe40000000000 */
[----:B------:R-:W-:Y:S02]  /*7f10*/  ISETP.GT.AND P0, PT, R0, 0x39, PT ;  /* 0x000000390000780c */ /* 0x000fe40003f04270 */
[----:B------:R-:W-:Y:S02]  /*7f20*/  FMNMX.FTZ R4, R199, R4, !PT ;  /* 0x00000004c7047209 */ /* 0x000fe40007810000 */
[----:B------:R-:W-:Y:S02]  /*7f30*/  FSEL R135, R135, -INF , P0 ;  /* 0xff80000087877808 */ /* 0x000fe40000000000 */
[----:B------:R-:W-:Y:S04]  /*7f40*/  FMNMX.FTZ R4, R192, R4, !PT ;  /* 0x00000004c0047209 */ /* 0x000fe80007810000 */
[----:B------:R-:W-:Y:S04]  /*7f50*/  FMNMX.FTZ R4, R173, R4, !PT ;  /* 0x00000004ad047209 */ /* 0x000fe80007810000 */
[----:B------:R-:W-:Y:S04]  /*7f60*/  FMNMX.FTZ R0, R174, R4, !PT ;  /* 0x00000004ae007209 */ /* 0x000fe80007810000 */
[----:B------:R-:W-:Y:S02]  /*7f70*/  FMNMX.FTZ R0, R175, R0, !PT ;  /* 0x00000000af007209 */ /* 0x000fe40007810000 */
[----:B-1----:R-:W-:Y:S02]  /*7f80*/  FMNMX.FTZ R133, R133, R23, !PT ;  /* 0x0000001785857209 */ /* 0x002fe40007810000 */
[----:B------:R-:W-:Y:S05]  /*7f90*/  FMNMX.FTZ R0, R135, R0, !PT ;  /* 0x0000000087007209 */ /* 0x000fea0007810000 */
[----:B------:R-:W1:Y:S02]  /*7fa0*/  SHFL.BFLY PT, R2, R0, 0x2, 0x1f ;  /* 0x0c401f0000027f89 */ /* 0x000e6400000e0000 */
[----:B-1----:R-:W-:Y:S06]  /*7fb0*/  FMNMX.FTZ R0, R0, R2, !PT ;  /* 0x0000000200007209 */ /* 0x002fec0007810000 */
[----:B------:R-:W1:Y:S02]  /*7fc0*/  SHFL.BFLY PT, R2, R0, 0x1, 0x1f ;  /* 0x0c201f0000027f89 */ /* 0x000e6400000e0000 */
[----:B-1----:R-:W-:Y:S02]  /*7fd0*/  FMNMX.FTZ R132, R0, R2, !PT ;  /* 0x0000000200847209 */ /* 0x002fe40007810000 */
[----:B----4-:R-:W-:Y:S03]  /*7fe0*/  @P6 IADD3 R5, P1, R180, UR14, RZ ;  /* 0x0000000eb4056c10 */ /* 0x010fe6000ff3e0ff */
[----:B------:R-:W-:Y:S01]  /*7ff0*/  FMUL.FTZ R181, R132, c[0x0][0x2d0] ;  /* 0x0000b40084b57a20 */ /* 0x000fe20000410000 */
[----:B------:R-:W-:Y:S02]  /*8000*/  @P6 LEA R6, P0, R5, c[0x0][0x1c8], 0x1 ;  /* 0x0000720005066a11 */ /* 0x000fe400078008ff */
[----:B------:R-:W-:Y:S02]  /*8010*/  @P6 IADD3.X R7, R179, UR11, RZ, P1, !PT ;  /* 0x0000000bb3076c10 */ /* 0x000fe40008ffe4ff */
[----:B------:R-:W-:Y:S02]  /*8020*/  @P6 IADD3 R4, P1, R177, UR14, RZ ;  /* 0x0000000eb1046c10 */ /* 0x000fe4000ff3e0ff */
[----:B------:R-:W-:Y:S02]  /*8030*/  @P6 LEA.HI.X R7, R5, c[0x0][0x1cc], R7, 0x1, P0 ;  /* 0x0000730005076a11 */ /* 0x000fe400000f0c07 */
[----:B------:R-:W-:Y:S02]  /*8040*/  @P6 LEA R8, P0, R4, c[0x0][0x1c8], 0x1 ;  /* 0x0000720004086a11 */ /* 0x000fe400078008ff */
[----:B------:R-:W-:Y:S01]  /*8050*/  @P6 IADD3.X R9, R176, UR11, RZ, P1, !PT ;  /* 0x0000000bb0096c10 */ /* 0x000fe20008ffe4ff */
[----:B------:R1:W-:Y:S01]  /*8060*/  @P6 LDGSTS.E.BYPASS.LTC128B.128 [R131+0x10100], [R6.64], !P5 ;  /* 0x1010000006836fae */ /* 0x0003e2000e901d56 */
[----:B--2---:R-:W-:Y:S02]  /*8070*/  @P6 IADD3 R5, P1, R168, UR14, RZ ;  /* 0x0000000ea8056c10 */ /* 0x004fe4000ff3e0ff */
[----:B------:R-:W-:Y:S02]  /*8080*/  @P6 LEA.HI.X R9, R4, c[0x0][0x1cc], R9, 0x1, P0 ;  /* 0x0000730004096a11 */ /* 0x000fe400000f0c09 */
[----:B------:R-:W-:Y:S02]  /*8090*/  @P6 LEA R12, P0, R5, c[0x0][0x1c8], 0x1 ;  /* 0x00007200050c6a11 */ /* 0x000fe400078008ff */
[----:B------:R-:W-:Y:S01]  /*80a0*/  @P6 IADD3.X R10, R171, UR11, RZ, P1, !PT ;  /* 0x0000000bab0a6c10 */ /* 0x000fe20008ffe4ff */
[----:B------:R2:W-:Y:S01]  /*80b0*/  @P6 LDGSTS.E.BYPASS.LTC128B.128 [R131+0x12100], [R8.64], !P4 ;  /* 0x1210000008836fae */ /* 0x0005e2000e101d56 */
[----:B------:R-:W-:Y:S01]  /*80c0*/  @P6 IADD3 R4, P1, R170, UR14, RZ ;  /* 0x0000000eaa046c10 */ /* 0x000fe2000ff3e0ff */
[----:B------:R-:W-:Y:S01]  /*80d0*/  @UP2 UIADD3 UR14, UP0, UR16, UR14, URZ ;  /* 0x0000000e100e2290 */ /* 0x000fe2000ff1e03f */
[----:B------:R-:W-:Y:S02]  /*80e0*/  @P6 LEA.HI.X R13, R5, c[0x0][0x1cc], R10, 0x1, P0 ;  /* 0x00007300050d6a11 */ /* 0x000fe400000f0c0a */
[C---:B------:R-:W-:Y:S02]  /*80f0*/  @P6 LEA R14, P0, R4.reuse, c[0x0][0x1c8], 0x1 ;  /* 0x00007200040e6a11 */ /* 0x040fe400078008ff */
[----:B------:R-:W-:Y:S01]  /*8100*/  @P6 IADD3.X R5, R169, UR11, RZ, P1, !PT ;  /* 0x0000000ba9056c10 */ /* 0x000fe20008ffe4ff */
[----:B------:R3:W-:Y:S01]  /*8110*/  @P6 LDGSTS.E.BYPASS.LTC128B.128 [R131+0x14100], [R12.64], !P3 ;  /* 0x141000000c836fae */ /* 0x0007e2000d901d56 */
[C---:B------:R-:W-:Y:S01]  /*8120*/  FSETP.NEU.FTZ.AND P1, PT, R133.reuse, -INF , PT ;  /* 0xff8000008500780b */ /* 0x040fe20003f3d000 */
[----:B------:R-:W-:Y:S01]  /*8130*/  @UP2 UIADD3.X UR11, UR15, UR11, URZ, UP0, !UPT ;  /* 0x0000000b0f0b2290 */ /* 0x000fe200087fe43f */
[----:B------:R-:W-:Y:S01]  /*8140*/  @P6 LEA.HI.X R15, R4, c[0x0][0x1cc], R5, 0x1, P0 ;  /* 0x00007300040f6a11 */ /* 0x000fe200000f0c05 */
[----:B------:R-:W-:Y:S01]  /*8150*/  UISETP.GT.AND UP0, UPT, UR18, UR9, UPT ;  /* 0x000000091200728c */ /* 0x000fe2000bf04270 */
[----:B------:R-:W-:Y:S01]  /*8160*/  @P6 IADD3 R4, P0, R180, UR14, RZ ;  /* 0x0000000eb4046c10 */ /* 0x000fe2000ff1e0ff */
[C---:B------:R-:W-:Y:S01]  /*8170*/  FMUL.FTZ R180, R133.reuse, c[0x0][0x2d0] ;  /* 0x0000b40085b47a20 */ /* 0x040fe20000410000 */
[----:B------:R-:W-:Y:S01]  /*8180*/  FSEL R0, R133, RZ, P1 ;  /* 0x000000ff85007208 */ /* 0x000fe20000800000 */
[----:B------:R3:W-:Y:S01]  /*8190*/  @P6 LDGSTS.E.BYPASS.LTC128B.128 [R131+0x16100], [R14.64], !P2 ;  /* 0x161000000e836fae */ /* 0x0007e2000d101d56 */
[----:B------:R-:W-:Y:S01]  /*81a0*/  @P6 IADD3.X R5, R179, UR11, RZ, P0, !PT ;  /* 0x0000000bb3056c10 */ /* 0x000fe200087fe4ff */
[----:B------:R-:W-:Y:S01]  /*81b0*/  UMOV UR18, UR17 ;  /* 0x0000001100127c82 */ /* 0x000fe20008000000 */
[----:B------:R-:W-:Y:S01]  /*81c0*/  FSEL R180, R180, RZ, P1 ;  /* 0x000000ffb4b47208 */ /* 0x000fe20000800000 */
[----:B------:R-:W-:Y:S01]  /*81d0*/  FADD.FTZ R0, -R0, R3 ;  /* 0x0000000300007221 */ /* 0x000fe20000010100 */
[C---:B------:R-:W-:Y:S03]  /*81e0*/  @P6 LEA R10, P0, R4.reuse, c[0x0][0x1c8], 0x1 ;  /* 0x00007200040a6a11 */ /* 0x040fe600078008ff */
[--C-:B-1----:R-:W-:Y:S01]  /*81f0*/  FFMA.FTZ R6, R11, c[0x0][0x2d0], -R180.reuse ;  /* 0x0000b4000b067a23 */ /* 0x102fe200000108b4 */
[----:B------:R-:W-:Y:S01]  /*8200*/  @P6 LEA.HI.X R11, R4, c[0x0][0x1cc], R5, 0x1, P0 ;  /* 0x00007300040b6a11 */ /* 0x000fe200000f0c05 */
[----:B------:R-:W-:Y:S01]  /*8210*/  FMUL.FTZ R0, R0, c[0x0][0x2d0] ;  /* 0x0000b40000007a20 */ /* 0x000fe20000410000 */
[----:B------:R-:W-:Y:S01]  /*8220*/  @P6 IADD3 R4, P0, R177, UR14, RZ ;  /* 0x0000000eb1046c10 */ /* 0x000fe2000ff1e0ff */
[----:B------:R1:W-:Y:S01]  /*8230*/  MUFU.EX2 R34, R6 ;  /* 0x0000000600227308 */ /* 0x0003e20000000800 */
[--C-:B------:R-:W-:Y:S01]  /*8240*/  FFMA.FTZ R16, R16, c[0x0][0x2d0], -R180.reuse ;  /* 0x0000b40010107a23 */ /* 0x100fe200000108b4 */
[----:B------:R4:W-:Y:S01]  /*8250*/  @P6 LDGSTS.E.BYPASS.LTC128B.128 [R131+0x11100], [R10.64], !P5 ;  /* 0x111000000a836fae */ /* 0x0009e2000e901d56 */
[----:B------:R-:W-:Y:S01]  /*8260*/  @P6 IADD3.X R5, R176, UR11, RZ, P0, !PT ;  /* 0x0000000bb0056c10 */ /* 0x000fe200087fe4ff */
[--C-:B------:R-:W-:Y:S02]  /*8270*/  FFMA.FTZ R17, R17, c[0x0][0x2d0], -R180.reuse ;  /* 0x0000b40011117a23 */ /* 0x100fe400000108b4 */
[----:B------:R-:W-:Y:S04]  /*8280*/  FFMA.FTZ R18, R18, c[0x0][0x2d0], -R180 ;  /* 0x0000b40012127a23 */ /* 0x000fe800000108b4 */
[----:B------:R-:W2:Y:S10]  /*8290*/  MUFU.EX2 R3, R0 ;  /* 0x0000000000037308 */ /* 0x000eb40000000800 */
[----:B------:R3:W-:Y:S01]  /*82a0*/  MUFU.EX2 R32, R17 ;  /* 0x0000001100207308 */ /* 0x0007e20000000800 */
[C---:B-1----:R-:W-:Y:S04]  /*82b0*/  @P6 LEA R6, P0, R4.reuse, c[0x0][0x1c8], 0x1 ;  /* 0x0000720004066a11 */ /* 0x042fe800078008ff */
[----:B------:R-:W-:Y:S02]  /*82c0*/  @P6 LEA.HI.X R7, R4, c[0x0][0x1cc], R5, 0x1, P0 ;  /* 0x0000730004076a11 */ /* 0x000fe400000f0c05 */
[----:B------:R-:W-:Y:S03]  /*82d0*/  @P6 IADD3 R4, P0, R168, UR14, RZ ;  /* 0x0000000ea8046c10 */ /* 0x000fe6000ff1e0ff */
[----:B------:R-:W1:Y:S01]  /*82e0*/  MUFU.EX2 R168, R16 ;  /* 0x0000001000a87308 */ /* 0x000e620000000800 */
[----:B------:R4:W-:Y:S01]  /*82f0*/  @P6 LDGSTS.E.BYPASS.LTC128B.128 [R131+0x13100], [R6.64], !P4 ;  /* 0x1310000006836fae */ /* 0x0009e2000e101d56 */
[----:B------:R-:W-:Y:S01]  /*8300*/  @P6 IADD3.X R5, R171, UR11, RZ, P0, !PT ;  /* 0x0000000bab056c10 */ /* 0x000fe200087fe4ff */
[C---:B--2---:R-:W-:Y:S01]  /*8310*/  FMUL.FTZ R25, R3.reuse, R153 ;  /* 0x0000009903197220 */ /* 0x044fe20000410000 */
[C---:B------:R-:W-:Y:S01]  /*8320*/  @P6 LEA R8, P0, R4.reuse, c[0x0][0x1c8], 0x1 ;  /* 0x0000720004086a11 */ /* 0x040fe200078008ff */
[C---:B------:R-:W-:Y:S02]  /*8330*/  FMUL.FTZ R36, R3.reuse, R36 ;  /* 0x0000002403247220 */ /* 0x040fe40000410000 */
[C---:B------:R-:W-:Y:S01]  /*8340*/  FMUL.FTZ R37, R3.reuse, R37 ;  /* 0x0000002503257220 */ /* 0x040fe20000410000 */
[----:B------:R-:W-:Y:S01]  /*8350*/  @P6 LEA.HI.X R9, R4, c[0x0][0x1cc], R5, 0x1, P0 ;  /* 0x0000730004096a11 */ /* 0x000fe200000f0c05 */
[C---:B------:R-:W-:Y:S01]  /*8360*/  FMUL.FTZ R40, R3.reuse, R40 ;  /* 0x0000002803287220 */ /* 0x040fe20000410000 */
[----:B------:R-:W-:Y:S01]  /*8370*/  @P6 IADD3 R2, P0, R170, UR14, RZ ;  /* 0x0000000eaa026c10 */ /* 0x000fe2000ff1e0ff */
[----:B------:R-:W2:Y:S01]  /*8380*/  MUFU.EX2 R171, R18 ;  /* 0x0000001200ab7308 */ /* 0x000ea20000000800 */
[C---:B---3--:R-:W-:Y:S01]  /*8390*/  FMUL.FTZ R17, R3.reuse, R145 ;  /* 0x0000009103117220 */ /* 0x048fe20000410000 */
[----:B------:R3:W-:Y:S01]  /*83a0*/  @P6 LDGSTS.E.BYPASS.LTC128B.128 [R131+0x15100], [R8.64], !P3 ;  /* 0x1510000008836fae */ /* 0x0007e2000d901d56 */
[----:B------:R-:W-:Y:S01]  /*83b0*/  @P6 LEA R4, P1, R2, c[0x0][0x1c8], 0x1 ;  /* 0x0000720002046a11 */ /* 0x000fe200078208ff */
[----:B------:R-:W-:Y:S01]  /*83c0*/  FMUL.FTZ R41, R3, R41 ;  /* 0x0000002903297220 */ /* 0x000fe20000410000 */
[----:B------:R-:W-:Y:S01]  /*83d0*/  @P6 IADD3.X R5, R169, UR11, RZ, P0, !PT ;  /* 0x0000000ba9056c10 */ /* 0x000fe200087fe4ff */
[C---:B------:R-:W-:Y:S01]  /*83e0*/  FMUL.FTZ R44, R3.reuse, R44 ;  /* 0x0000002c032c7220 */ /* 0x040fe20000410000 */
[----:B------:R-:W-:Y:S01]  /*83f0*/  FSETP.NEU.FTZ.AND P0, PT, R132, -INF , PT ;  /* 0xff8000008400780b */ /* 0x000fe20003f1d000 */
[C---:B------:R-:W-:Y:S01]  /*8400*/  FMUL.FTZ R45, R3.reuse, R45 ;  /* 0x0000002d032d7220 */ /* 0x040fe20000410000 */
[----:B------:R-:W-:Y:S01]  /*8410*/  @P6 LEA.HI.X R5, R2, c[0x0][0x1cc], R5, 0x1, P1 ;  /* 0x0000730002056a11 */ /* 0x000fe200008f0c05 */
[----:B------:R-:W-:Y:S01]  /*8420*/  FMUL.FTZ R48, R3, R48 ;  /* 0x0000003003307220 */ /* 0x000fe20000410000 */
[----:B------:R-:W-:Y:S01]  /*8430*/  FSEL R181, R181, RZ, P0 ;  /* 0x000000ffb5b57208 */ /* 0x000fe20000000000 */
[----:B------:R-:W-:Y:S01]  /*8440*/  FMUL.FTZ R49, R3, R49 ;  /* 0x0000003103317220 */ /* 0x000fe20000410000 */
[----:B------:R-:W-:Y:S01]  /*8450*/  FSEL R2, R132, RZ, P0 ;  /* 0x000000ff84027208 */ /* 0x000fe20000000000 */
[----:B------:R4:W-:Y:S01]  /*8460*/  @P6 LDGSTS.E.BYPASS.LTC128B.128 [R131+0x17100], [R4.64], !P2 ;  /* 0x1710000004836fae */ /* 0x0009e2000d101d56 */
[----:B-1----:R-:W-:Y:S01]  /*8470*/  F2FP.BF16.PACK_AB R176, R168, R34 ;  /* 0x00000022a8b0723e */ /* 0x002fe200000010ff */
[--C-:B------:R-:W-:Y:S01]  /*8480*/  FFMA.FTZ R21, R21, c[0x0][0x2d0], -R181.reuse ;  /* 0x0000b40015157a23 */ /* 0x100fe200000108b5 */
[----:B------:R-:W-:Y:S01]  /*8490*/  PLOP3.LUT P0, PT, PT, PT, UP0, 0x80, 0x0 ;  /* 0x000000000000781c */ /* 0x000fe20003f0f008 */
[--C-:B------:R-:W-:Y:S02]  /*84a0*/  FFMA.FTZ R20, R20, c[0x0][0x2d0], -R181.reuse ;  /* 0x0000b40014147a23 */ /* 0x100fe400000108b5 */
[--C-:B------:R-:W-:Y:S01]  /*84b0*/  FFMA.FTZ R22, R22, c[0x0][0x2d0], -R181.reuse ;  /* 0x0000b40016167a23 */ /* 0x100fe200000108b5 */
[----:B------:R-:W-:Y:S01]  /*84c0*/  MUFU.EX2 R35, R21 ;  /* 0x0000001500237308 */ /* 0x000fe20000000800 */
[----:B------:R-:W-:Y:S01]  /*84d0*/  FADD.FTZ R0, -R2, R134 ;  /* 0x0000008602007221 */ /* 0x000fe20000010100 */
[----:B------:R-:W1:Y:S01]  /*84e0*/  LDSM.16.MT88.4 R12, [R249+0x100] ;  /* 0x00010000f90c783b */ /* 0x000e620000004200 */
[--C-:B------:R-:W-:Y:S01]  /*84f0*/  FFMA.FTZ R19, R19, c[0x0][0x2d0], -R181.reuse ;  /* 0x0000b40013137a23 */ /* 0x100fe200000108b5 */
[----:B--2---:R-:W-:Y:S01]  /*8500*/  F2FP.BF16.PACK_AB R178, R171, R32 ;  /* 0x00000020abb2723e */ /* 0x004fe200000010ff */
[----:B------:R-:W-:Y:S02]  /*8510*/  FMUL.FTZ R0, R0, c[0x0][0x2d0] ;  /* 0x0000b40000007a20 */ /* 0x000fe40000410000 */
[C---:B------:R-:W-:Y:S02]  /*8520*/  FMUL.FTZ R16, R3.reuse, R144 ;  /* 0x0000009003107220 */ /* 0x040fe40000410000 */
[C---:B---3--:R-:W-:Y:S01]  /*8530*/  FMUL.FTZ R8, R3.reuse, R136 ;  /* 0x0000008803087220 */ /* 0x048fe20000410000 */
[----:B------:R-:W2:Y:S01]  /*8540*/  MUFU.EX2 R169, R20 ;  /* 0x0000001400a97308 */ /* 0x000ea20000000800 */
[C---:B------:R-:W-:Y:S01]  /*8550*/  FMUL.FTZ R9, R3.reuse, R137 ;  /* 0x0000008903097220 */ /* 0x040fe20000410000 */
[----:B------:R-:W0:Y:S01]  /*8560*/  LDGDEPBAR ;  /* 0x00000000000079af */ /* 0x000e220000000000 */
[C---:B------:R-:W-:Y:S02]  /*8570*/  FMUL.FTZ R52, R3.reuse, R52 ;  /* 0x0000003403347220 */ /* 0x040fe40000410000 */
[C---:B------:R-:W-:Y:S02]  /*8580*/  FMUL.FTZ R53, R3.reuse, R53 ;  /* 0x0000003503357220 */ /* 0x040fe40000410000 */
[C---:B------:R-:W-:Y:S02]  /*8590*/  FMUL.FTZ R56, R3.reuse, R56 ;  /* 0x0000003803387220 */ /* 0x040fe40000410000 */
[C---:B------:R-:W-:Y:S01]  /*85a0*/  FMUL.FTZ R57, R3.reuse, R57 ;  /* 0x0000003903397220 */ /* 0x040fe20000410000 */
[----:B----4-:R-:W3:Y:S01]  /*85b0*/  LDL.LU R131, [R1+0x12c] ;  /* 0x00012c0001837983 */ /* 0x010ee20000300800 */
[----:B------:R4:W-:Y:S01]  /*85c0*/  MUFU.EX2 R33, R22 ;  /* 0x0000001600217308 */ /* 0x0009e20000000800 */
[C---:B------:R-:W-:Y:S02]  /*85d0*/  FMUL.FTZ R4, R3.reuse, R140 ;  /* 0x0000008c03047220 */ /* 0x040fe40000410000 */
[----:B------:R-:W3:Y:S01]  /*85e0*/  LDL R24, [R1] ;  /* 0x0000000001187983 */ /* 0x000ee20000100800 */
[C---:B------:R-:W-:Y:S02]  /*85f0*/  FMUL.FTZ R5, R3.reuse, R141 ;  /* 0x0000008d03057220 */ /* 0x040fe40000410000 */
[C---:B------:R-:W-:Y:S02]  /*8600*/  FMUL.FTZ R60, R3.reuse, R60 ;  /* 0x0000003c033c7220 */ /* 0x040fe40000410000 */
[C---:B------:R-:W-:Y:S02]  /*8610*/  FMUL.FTZ R61, R3.reuse, R61 ;  /* 0x0000003d033d7220 */ /* 0x040fe40000410000 */
[----:B------:R-:W1:Y:S01]  /*8620*/  MUFU.EX2 R170, R19 ;  /* 0x0000001300aa7308 */ /* 0x000e620000000800 */
[----:B------:R-:W-:Y:S01]  /*8630*/  FMUL.FTZ R64, R3, R64 ;  /* 0x0000004003407220 */ /* 0x000fe20000410000 */
[----:B--2---:R-:W-:Y:S01]  /*8640*/  F2FP.BF16.PACK_AB R177, R169, R35 ;  /* 0x00000023a9b1723e */ /* 0x004fe200000010ff */
[C---:B------:R-:W-:Y:S02]  /*8650*/  FMUL.FTZ R65, R3.reuse, R65 ;  /* 0x0000004103417220 */ /* 0x040fe40000410000 */
[C---:B------:R-:W-:Y:S02]  /*8660*/  FMUL.FTZ R68, R3.reuse, R68 ;  /* 0x0000004403447220 */ /* 0x040fe40000410000 */
[C---:B------:R-:W-:Y:S03]  /*8670*/  FMUL.FTZ R69, R3.reuse, R69 ;  /* 0x0000004503457220 */ /* 0x040fe60000410000 */
[----:B------:R-:W2:Y:S01]  /*8680*/  MUFU.EX2 R0, R0 ;  /* 0x0000000000007308 */ /* 0x000ea20000000800 */
[C---:B------:R-:W-:Y:S02]  /*8690*/  FMUL.FTZ R72, R3.reuse, R72 ;  /* 0x0000004803487220 */ /* 0x040fe40000410000 */
[C---:B------:R-:W-:Y:S01]  /*86a0*/  FMUL.FTZ R73, R3.reuse, R73 ;  /* 0x0000004903497220 */ /* 0x040fe20000410000 */
[----:B----4-:R-:W4:Y:S01]  /*86b0*/  LDSM.16.MT88.4 R20, [R250+0x100] ;  /* 0x00010000fa14783b */ /* 0x010f220000004200 */
[C---:B------:R-:W-:Y:S02]  /*86c0*/  FMUL.FTZ R76, R3.reuse, R76 ;  /* 0x0000004c034c7220 */ /* 0x040fe40000410000 */
[C---:B------:R-:W-:Y:S02]  /*86d0*/  FMUL.FTZ R77, R3.reuse, R77 ;  /* 0x0000004d034d7220 */ /* 0x040fe40000410000 */
[C---:B------:R-:W-:Y:S02]  /*86e0*/  FMUL.FTZ R80, R3.reuse, R80 ;  /* 0x0000005003507220 */ /* 0x040fe40000410000 */
[C---:B------:R-:W-:Y:S02]  /*86f0*/  FMUL.FTZ R81, R3.reuse, R81 ;  /* 0x0000005103517220 */ /* 0x040fe40000410000 */
[----:B------:R-:W-:Y:S01]  /*8700*/  FMUL.FTZ R84, R3, R84 ;  /* 0x0000005403547220 */ /* 0x000fe20000410000 */
[----:B-1----:R-:W-:Y:S01]  /*8710*/  F2FP.BF16.PACK_AB R179, R33, R170 ;  /* 0x000000aa21b3723e */ /* 0x002fe200000010ff */
[C---:B------:R-:W-:Y:S02]  /*8720*/  FMUL.FTZ R85, R3.reuse, R85 ;  /* 0x0000005503557220 */ /* 0x040fe40000410000 */
[C---:B------:R-:W-:Y:S02]  /*8730*/  FMUL.FTZ R88, R3.reuse, R88 ;  /* 0x0000005803587220 */ /* 0x040fe40000410000 */
[C---:B------:R-:W-:Y:S02]  /*8740*/  FMUL.FTZ R89, R3.reuse, R89 ;  /* 0x0000005903597220 */ /* 0x040fe40000410000 */
[--C-:B------:R-:W-:Y:S02]  /*8750*/  FFMA.FTZ R2, R182, c[0x0][0x2d0], -R180.reuse ;  /* 0x0000b400b6027a23 */ /* 0x100fe400000108b4 */
[C---:B------:R-:W-:Y:S02]  /*8760*/  FMUL.FTZ R92, R3.reuse, R92 ;  /* 0x0000005c035c7220 */ /* 0x040fe40000410000 */
[C---:B--2---:R-:W-:Y:S02]  /*8770*/  FMUL.FTZ R6, R0.reuse, R142 ;  /* 0x0000008e00067220 */ /* 0x044fe40000410000 */
[C---:B------:R-:W-:Y:S02]  /*8780*/  FMUL.FTZ R7, R0.reuse, R143 ;  /* 0x0000008f00077220 */ /* 0x040fe40000410000 */
[----:B------:R-:W-:Y:S01]  /*8790*/  LDSM.16.MT88.4 R140, [R249+0x900] ;  /* 0x00090000f98c783b */ /* 0x000fe20000004200 */
[C---:B------:R-:W-:Y:S02]  /*87a0*/  FMUL.FTZ R10, R0.reuse, R138 ;  /* 0x0000008a000a7220 */ /* 0x040fe40000410000 */
[C---:B------:R-:W-:Y:S02]  /*87b0*/  FMUL.FTZ R11, R0.reuse, R139 ;  /* 0x0000008b000b7220 */ /* 0x040fe40000410000 */
[C---:B------:R-:W-:Y:S03]  /*87c0*/  HMMA.16816.F32.BF16 R4, R176.reuse, R12, R4 ;  /* 0x0000000cb004723c */ /* 0x040fe60000041804 */
[----:B------:R-:W-:Y:S02]  /*87d0*/  LDSM.16.MT88.4 R136, [R252+0x100] ;  /* 0x00010000fc88783b */ /* 0x000fe40000004200 */
[C---:B------:R-:W-:Y:S02]  /*87e0*/  FMUL.FTZ R18, R0.reuse, R146 ;  /* 0x0000009200127220 */ /* 0x040fe40000410000 */
[C---:B------:R-:W-:Y:S01]  /*87f0*/  FMUL.FTZ R12, R3.reuse, R148 ;  /* 0x00000094030c7220 */ /* 0x040fe20000410000 */
[C---:B------:R-:W-:Y:S04]  /*8800*/  HMMA.16816.F32.BF16 R8, R176.reuse, R14, R8 ;  /* 0x0000000eb008723c */ /* 0x040fe80000041808 */
[----:B------:R-:W-:Y:S01]  /*8810*/  FMUL.FTZ R13, R3, R149 ;  /* 0x00000095030d7220 */ /* 0x000fe20000410000 */
[----:B------:R-:W-:Y:S01]  /*8820*/  MOV R149, R34 ;  /* 0x0000002200957202 */ /* 0x000fe20000000f00 */
[C---:B------:R-:W-:Y:S02]  /*8830*/  FMUL.FTZ R19, R0.reuse, R147 ;  /* 0x0000009300137220 */ /* 0x040fe40000410000 */
[C---:B------:R-:W-:Y:S01]  /*8840*/  FMUL.FTZ R14, R0.reuse, R150 ;  /* 0x00000096000e7220 */ /* 0x040fe20000410000 */
[----:B------:R-:W-:Y:S03]  /*8850*/  LDSM.16.MT88.4 R144, [R250+0x1100] ;  /* 0x00110000fa90783b */ /* 0x000fe60000004200 */
[C---:B------:R-:W-:Y:S02]  /*8860*/  FMUL.FTZ R15, R0.reuse, R151 ;  /* 0x00000097000f7220 */ /* 0x040fe40000410000 */
[--C-:B------:R-:W-:Y:S02]  /*8870*/  FFMA.FTZ R134, R199, c[0x0][0x2d0], -R181.reuse ;  /* 0x0000b400c7867a23 */ /* 0x100fe400000108b5 */
[C---:B------:R-:W-:Y:S02]  /*8880*/  FMUL.FTZ R26, R0.reuse, R154 ;  /* 0x0000009a001a7220 */ /* 0x040fe40000410000 */
[C---:B------:R-:W-:Y:S01]  /*8890*/  FMUL.FTZ R27, R0.reuse, R155 ;  /* 0x0000009b001b7220 */ /* 0x040fe20000410000 */
[C---:B----4-:R-:W-:Y:S03]  /*88a0*/  HMMA.16816.F32.BF16 R12, R176.reuse, R20, R12 ;  /* 0x00000014b00c723c */ /* 0x050fe6000004180c */
[----:B------:R-:W-:Y:S01]  /*88b0*/  MOV R155, R32 ;  /* 0x00000020009b7202 */ /* 0x000fe20000000f00 */
[C---:B------:R-:W-:Y:S01]  /*88c0*/  FMUL.FTZ R32, R3.reuse, R160 ;  /* 0x000000a003207220 */ /* 0x040fe20000410000 */
[----:B------:R-:W-:Y:S01]  /*88d0*/  MOV R160, R33 ;  /* 0x0000002100a07202 */ /* 0x000fe20000000f00 */
[C---:B------:R-:W-:Y:S01]  /*88e0*/  FMUL.FTZ R33, R3.reuse, R161 ;  /* 0x000000a103217220 */ /* 0x040fe20000410000 */
[----:B------:R-:W-:Y:S01]  /*88f0*/  MOV R161, R35 ;  /* 0x0000002300a17202 */ /* 0x000fe20000000f00 */
[C---:B------:R-:W-:Y:S04]  /*8900*/  HMMA.16816.F32.BF16 R16, R176.reuse, R22, R16 ;  /* 0x00000016b010723c */ /* 0x040fe80000041810 */
[C---:B------:R-:W-:Y:S02]  /*8910*/  FMUL.FTZ R20, R3.reuse, R156 ;  /* 0x0000009c03147220 */ /* 0x040fe40000410000 */
[C---:B------:R-:W-:Y:S02]  /*8920*/  FMUL.FTZ R21, R3.reuse, R157 ;  /* 0x0000009d03157220 */ /* 0x040fe40000410000 */
[C---:B------:R-:W-:Y:S04]  /*8930*/  FMUL.FTZ R22, R0.reuse, R158 ;  /* 0x0000009e00167220 */ /* 0x040fe80000410000 */
        /* <DEDUP_REMOVED lines=39> */
[--C-:B-1----:R-:W-:Y:S02]  /*8bb0*/  FFMA.FTZ R2, R184, c[0x0][0x2d0], -R180.reuse ;  /* 0x0000b400b8027a23 */ /* 0x102fe400000108b4 */
        /* <DEDUP_REMOVED lines=31> */
[--C-:B------:R-:W-:Y:S06]  /*8db0*/  FFMA.FTZ R184, R194, c[0x0][0x2d0], -R180.reuse ;  /* 0x0000b400c2b87a23 */ /* 0x100fec00000108b4 */
[----:B------:R-:W-:Y:S01]  /*8dc0*/  MUFU.EX2 R184, R184 ;  /* 0x000000b800b87308 */ /* 0x000fe20000000800 */
[C---:B---3--:R-:W-:Y:S01]  /*8dd0*/  FMUL.FTZ R131, R0.reuse, R131 ;  /* 0x0000008300837220 */ /* 0x048fe20000410000 */
[----:B------:R1:W2:Y:S01]  /*8de0*/  LDSM.16.MT88.4 R28, [R24+0x100] ;  /* 0x00010000181c783b */ /* 0x0002a20000004200 */
[----:B------:R-:W-:Y:S01]  /*8df0*/  MOV R157, R24 ;  /* 0x00000018009d7202 */ /* 0x000fe20000000f00 */
[C---:B-1----:R-:W-:Y:S01]  /*8e00*/  FMUL.FTZ R24, R3.reuse, R152 ;  /* 0x0000009803187220 */ /* 0x042fe20000410000 */
[C---:B--2---:R-:W-:Y:S07]  /*8e10*/  HMMA.16816.F32.BF16 R20, R176.reuse, R28, R20 ;  /* 0x0000001cb014723c */ /* 0x044fee0000041814 */
[C---:B------:R-:W-:Y:S01]  /*8e20*/  FMUL.FTZ R28, R3.reuse, R164 ;  /* 0x000000a4031c7220 */ /* 0x040fe20000410000 */
[C---:B------:R-:W-:Y:S01]  /*8e30*/  HMMA.16816.F32.BF16 R24, R176.reuse, R30, R24 ;  /* 0x0000001eb018723c */ /* 0x040fe20000041818 */
[----:B------:R1:W2:Y:S03]  /*8e40*/  MUFU.EX2 R164, R2 ;  /* 0x0000000200a47308 */ /* 0x0002a60000000800 */
[----:B------:R-:W-:Y:S03]  /*8e50*/  FMUL.FTZ R29, R3, R165 ;  /* 0x000000a5031d7220 */ /* 0x000fe60000410000 */
[C---:B------:R-:W-:Y:S02]  /*8e60*/  FMUL.FTZ R30, R0.reuse, R166 ;  /* 0x000000a6001e7220 */ /* 0x040fe40000410000 */
[----:B------:R-:W-:Y:S07]  /*8e70*/  FMUL.FTZ R31, R0, R167 ;  /* 0x000000a7001f7220 */ /* 0x000fee0000410000 */
[C---:B------:R-:W-:Y:S08]  /*8e80*/  HMMA.16816.F32.BF16 R28, R176.reuse, R136, R28 ;  /* 0x00000088b01c723c */ /* 0x040ff0000004181c */
[C---:B------:R-:W-:Y:S01]  /*8e90*/  HMMA.16816.F32.BF16 R32, R176.reuse, R138, R32 ;  /* 0x0000008ab020723c */ /* 0x040fe20000041820 */
[----:B------:R-:W3:Y:S03]  /*8ea0*/  LDSM.16.MT88.4 R136, [R249+0x2100] ;  /* 0x00210000f988783b */ /* 0x000ee60000004200 */
[--C-:B-1----:R-:W-:Y:S02]  /*8eb0*/  FFMA.FTZ R2, R183, c[0x0][0x2d0], -R181.reuse ;  /* 0x0000b400b7027a23 */ /* 0x102fe400000108b5 */
[--C-:B------:R-:W-:Y:S02]  /*8ec0*/  FFMA.FTZ R183, R195, c[0x0][0x2d0], -R180.reuse ;  /* 0x0000b400c3b77a23 */ /* 0x100fe400000108b4 */
[----:B------:R1:W-:Y:S10]  /*8ed0*/  MUFU.EX2 R153, R2 ;  /* 0x0000000200997308 */ /* 0x0003f40000000800 */
[----:B------:R-:W-:Y:S01]  /*8ee0*/  MUFU.EX2 R183, R183 ;  /* 0x000000b700b77308 */ /* 0x000fe20000000800 */
[--C-:B-1----:R-:W-:Y:S02]  /*8ef0*/  FFMA.FTZ R2, R185, c[0x0][0x2d0], -R181.reuse ;  /* 0x0000b400b9027a23 */ /* 0x102fe400000108b5 */
[--C-:B------:R-:W-:Y:S07]  /*8f00*/  FFMA.FTZ R185, R193, c[0x0][0x2d0], -R180.reuse ;  /* 0x0000b400c1b97a23 */ /* 0x100fee00000108b4 */
[----:B------:R1:W4:Y:S01]  /*8f10*/  MUFU.EX2 R165, R2 ;  /* 0x0000000200a57308 */ /* 0x0003220000000800 */
[C---:B---3--:R-:W-:Y:S09]  /*8f20*/  HMMA.16816.F32.BF16 R36, R176.reuse, R136, R36 ;  /* 0x00000088b024723c */ /* 0x048ff20000041824 */
[----:B------:R-:W-:Y:S01]  /*8f30*/  MUFU.EX2 R185, R185 ;  /* 0x000000b900b97308 */ /* 0x000fe20000000800 */
[C---:B------:R-:W-:Y:S01]  /*8f40*/  HMMA.16816.F32.BF16 R40, R176.reuse, R138, R40 ;  /* 0x0000008ab028723c */ /* 0x040fe20000041828 */
[----:B------:R-:W3:Y:S02]  /*8f50*/  LDSM.16.MT88.4 R136, [R250+0x2100] ;  /* 0x00210000fa88783b */ /* 0x000ee40000004200 */
[--C-:B-1----:R-:W-:Y:S06]  /*8f60*/  FFMA.FTZ R2, R186, c[0x0][0x2d0], -R180.reuse ;  /* 0x0000b400ba027a23 */ /* 0x102fec00000108b4 */
[----:B------:R-:W-:Y:S10]  /*8f70*/  MUFU.EX2 R186, R134 ;  /* 0x0000008600ba7308 */ /* 0x000ff40000000800 */
[----:B------:R1:W-:Y:S01]  /*8f80*/  MUFU.EX2 R166, R2 ;  /* 0x0000000200a67308 */ /* 0x0003e20000000800 */
[C---:B---3--:R-:W-:Y:S03]  /*8f90*/  HMMA.16816.F32.BF16 R44, R176.reuse, R136, R44 ;  /* 0x00000088b02c723c */ /* 0x048fe6000004182c */
[--C-:B-1----:R-:W-:Y:S05]  /*8fa0*/  FFMA.FTZ R2, R187, c[0x0][0x2d0], -R180.reuse ;  /* 0x0000b400bb027a23 */ /* 0x102fea00000108b4 */
[C---:B------:R-:W-:Y:S01]  /*8fb0*/  HMMA.16816.F32.BF16 R48, R176.reuse, R138, R48 ;  /* 0x0000008ab030723c */ /* 0x040fe20000041830 */
[----:B------:R-:W1:Y:S01]  /*8fc0*/  LDSM.16.MT88.4 R136, [R157+0x2100] ;  /* 0x002100009d88783b */ /* 0x000e620000004200 */
[----:B------:R3:W1:Y:S02]  /*8fd0*/  MUFU.EX2 R154, R2 ;  /* 0x00000002009a7308 */ /* 0x0006640000000800 */
[--C-:B---3--:R-:W-:Y:S08]  /*8fe0*/  FFMA.FTZ R2, R188, c[0x0][0x2d0], -R181.reuse ;  /* 0x0000b400bc027a23 */ /* 0x108ff000000108b5 */
[----:B------:R3:W-:Y:S01]  /*8ff0*/  MUFU.EX2 R167, R2 ;  /* 0x0000000200a77308 */ /* 0x0007e20000000800 */
[C---:B-1----:R-:W-:Y:S08]  /*9000*/  HMMA.16816.F32.BF16 R52, R176.reuse, R136, R52 ;  /* 0x00000088b034723c */ /* 0x042ff00000041834 */
[C---:B------:R-:W-:Y:S01]  /*9010*/  HMMA.16816.F32.BF16 R56, R176.reuse, R138, R56 ;  /* 0x0000008ab038723c */ /* 0x040fe20000041838 */
[----:B------:R-:W1:Y:S03]  /*9020*/  LDSM.16.MT88.4 R136, [R252+0x2100] ;  /* 0x00210000fc88783b */ /* 0x000e660000004200 */
[--C-:B---3--:R-:W-:Y:S04]  /*9030*/  FFMA.FTZ R2, R189, c[0x0][0x2d0], -R181.reuse ;  /* 0x0000b400bd027a23 */ /* 0x108fe800000108b5 */
[----:B------:R3:W1:Y:S04]  /*9040*/  MUFU.EX2 R152, R2 ;  /* 0x0000000200987308 */ /* 0x0006680000000800 */
[--C-:B---3--:R-:W-:Y:S02]  /*9050*/  FFMA.FTZ R2, R203, c[0x0][0x2d0], -R180.reuse ;  /* 0x0000b400cb027a23 */ /* 0x108fe400000108b4 */
[----:B------:R3:W5:Y:S04]  /*9060*/  LDL.LU R203, [R1+0x128] ;  /* 0x0001280001cb7983 */ /* 0x0007680000300800 */
[----:B------:R2:W-:Y:S01]  /*9070*/  MUFU.EX2 R189, R2 ;  /* 0x0000000200bd7308 */ /* 0x0005e20000000800 */
[----:B------:R-:W3:Y:S01]  /*9080*/  LDL.LU R148, [R1+0x80] ;  /* 0x0000800001947983 */ /* 0x000ee20000300800 */
[C---:B-1----:R-:W-:Y:S08]  /*9090*/  HMMA.16816.F32.BF16 R60, R176.reuse, R136, R60 ;  /* 0x00000088b03c723c */ /* 0x042ff0000004183c */
[C---:B------:R-:W-:Y:S01]  /*90a0*/  HMMA.16816.F32.BF16 R64, R176.reuse, R138, R64 ;  /* 0x0000008ab040723c */ /* 0x040fe20000041840 */
[----:B------:R-:W1:Y:S03]  /*90b0*/  LDSM.16.MT88.4 R136, [R249+0x4100] ;  /* 0x00410000f988783b */ /* 0x000e660000004200 */
[--C-:B--2---:R-:W-:Y:S05]  /*90c0*/  FFMA.FTZ R2, R196, c[0x0][0x2d0], -R180.reuse ;  /* 0x0000b400c4027a23 */ /* 0x104fea00000108b4 */
[----:B------:R2:W5:Y:S01]  /*90d0*/  LDL.LU R196, [R1+0x124] ;  /* 0x0001240001c47983 */ /* 0x0005620000300800 */
[----:B------:R1:W-:Y:S02]  /*90e0*/  MUFU.EX2 R158, R2 ;  /* 0x00000002009e7308 */ /* 0x0003e40000000800 */
[C---:B-1----:R-:W-:Y:S03]  /*90f0*/  HMMA.16816.F32.BF16 R68, R176.reuse, R136, R68 ;  /* 0x00000088b044723c */ /* 0x042fe60000041844 */
[--C-:B------:R-:W-:Y:S05]  /*9100*/  FFMA.FTZ R2, R191, c[0x0][0x2d0], -R181.reuse ;  /* 0x0000b400bf027a23 */ /* 0x100fea00000108b5 */
[----:B------:R1:W-:Y:S01]  /*9110*/  MUFU.EX2 R188, R2 ;  /* 0x0000000200bc7308 */ /* 0x0003e20000000800 */
[C---:B------:R-:W-:Y:S01]  /*9120*/  HMMA.16816.F32.BF16 R72, R176.reuse, R138, R72 ;  /* 0x0000008ab048723c */ /* 0x040fe20000041848 */
[----:B------:R-:W2:Y:S02]  /*9130*/  LDSM.16.MT88.4 R136, [R250+0x4100] ;  /* 0x00410000fa88783b */ /* 0x000ea40000004200 */
[--C-:B-1----:R-:W-:Y:S06]  /*9140*/  FFMA.FTZ R2, R190, c[0x0][0x2d0], -R181.reuse ;  /* 0x0000b400be027a23 */ /* 0x102fec00000108b5 */
[----:B------:R1:W-:Y:S01]  /*9150*/  MUFU.EX2 R190, R2 ;  /* 0x0000000200be7308 */ /* 0x0003e20000000800 */
[C---:B--2---:R-:W-:Y:S08]  /*9160*/  HMMA.16816.F32.BF16 R76, R176.reuse, R136, R76 ;  /* 0x00000088b04c723c */ /* 0x044ff0000004184c */
[C---:B------:R-:W-:Y:S01]  /*9170*/  HMMA.16816.F32.BF16 R80, R176.reuse, R138, R80 ;  /* 0x0000008ab050723c */ /* 0x040fe20000041850 */
[----:B------:R-:W2:Y:S03]  /*9180*/  LDSM.16.MT88.4 R136, [R157+0x4100] ;  /* 0x004100009d88783b */ /* 0x000ea60000004200 */
[--C-:B-1----:R-:W-:Y:S04]  /*9190*/  FFMA.FTZ R2, R197, c[0x0][0x2d0], -R180.reuse ;  /* 0x0000b400c5027a23 */ /* 0x102fe800000108b4 */
[----:B------:R1:W-:Y:S01]  /*91a0*/  MUFU.EX2 R191, R2 ;  /* 0x0000000200bf7308 */ /* 0x0003e20000000800 */
[----:B------:R1:W5:Y:S04]  /*91b0*/  LDL.LU R197, [R1+0x120] ;  /* 0x0001200001c57983 */ /* 0x0003680000300800 */
[----:B------:R-:W4:Y:S01]  /*91c0*/  LDL.LU R156, [R1+0x84] ;  /* 0x00008400019c7983 */ /* 0x000f220000300800 */
[--C-:B-1----:R-:W-:Y:S03]  /*91d0*/  FFMA.FTZ R2, R198, c[0x0][0x2d0], -R180.reuse ;  /* 0x0000b400c6027a23 */ /* 0x102fe600000108b4 */
[----:B------:R1:W5:Y:S01]  /*91e0*/  LDL.LU R198, [R1+0x11c] ;  /* 0x00011c0001c67983 */ /* 0x0003620000300800 */
[----:B------:R-:W-:Y:S01]  /*91f0*/  FFMA.FTZ R180, R172, c[0x0][0x2d0], -R180 ;  /* 0x0000b400acb47a23 */ /* 0x000fe200000108b4 */
[----:B------:R1:W-:Y:S02]  /*9200*/  MUFU.EX2 R159, R2 ;  /* 0x00000002009f7308 */ /* 0x0003e40000000800 */
[----:B------:R1:W5:Y:S01]  /*9210*/  LDL.LU R199, [R1+0x118] ;  /* 0x0001180001c77983 */ /* 0x0003620000300800 */
[C---:B--2---:R-:W-:Y:S07]  /*9220*/  HMMA.16816.F32.BF16 R84, R176.reuse, R136, R84 ;  /* 0x00000088b054723c */ /* 0x044fee0000041854 */
[----:B------:R-:W2:Y:S01]  /*9230*/  MUFU.EX2 R180, R180 ;  /* 0x000000b400b47308 */ /* 0x000ea20000000800 */
[C---:B------:R-:W-:Y:S01]  /*9240*/  HMMA.16816.F32.BF16 R88, R176.reuse, R138, R88 ;  /* 0x0000008ab058723c */ /* 0x040fe20000041858 */
[----:B------:R-:W2:Y:S03]  /*9250*/  LDSM.16.MT88.4 R136, [R252+0x4100] ;  /* 0x00410000fc88783b */ /* 0x000ea60000004200 */
[----:B-1----:R-:W-:Y:S05]  /*9260*/  FFMA.FTZ R2, R192, c[0x0][0x2d0], -R181 ;  /* 0x0000b400c0027a23 */ /* 0x002fea00000108b5 */
[----:B------:R1:W5:Y:S01]  /*9270*/  LDL.LU R192, [R1+0x114] ;  /* 0x0001140001c07983 */ /* 0x0003620000300800 */
[----:B------:R3:W-:Y:S03]  /*9280*/  MUFU.EX2 R187, R2 ;  /* 0x0000000200bb7308 */ /* 0x0007e60000000800 */
[----:B------:R1:W5:Y:S04]  /*9290*/  LDL.LU R193, [R1+0x110] ;  /* 0x0001100001c17983 */ /* 0x0003680000300800 */
[----:B------:R1:W5:Y:S04]  /*92a0*/  LDL.LU R194, [R1+0x10c] ;  /* 0x00010c0001c27983 */ /* 0x0003680000300800 */
[----:B------:R1:W5:Y:S04]  /*92b0*/  LDL.LU R195, [R1+0x108] ;  /* 0x0001080001c37983 */ /* 0x0003680000300800 */
[----:B------:R1:W5:Y:S01]  /*92c0*/  LDL.LU R172, [R1+0x104] ;  /* 0x0001040001ac7983 */ /* 0x0003620000300800 */
[C---:B--2---:R-:W-:Y:S08]  /*92d0*/  HMMA.16816.F32.BF16 R92, R176.reuse, R136, R92 ;  /* 0x00000088b05c723c */ /* 0x044ff0000004185c */
[C---:B------:R-:W-:Y:S01]  /*92e0*/  HMMA.16816.F32.BF16 R96, R176.reuse, R138, R96 ;  /* 0x0000008ab060723c */ /* 0x040fe20000041860 */
[----:B------:R-:W2:Y:S07]  /*92f0*/  LDSM.16.MT88.4 R136, [R249+0x6100] ;  /* 0x00610000f988783b */ /* 0x000eae0000004200 */
[C---:B--2---:R-:W-:Y:S08]  /*9300*/  HMMA.16816.F32.BF16 R100, R176.reuse, R136, R100 ;  /* 0x00000088b064723c */ /* 0x044ff00000041864 */
[C---:B------:R-:W-:Y:S01]  /*9310*/  HMMA.16816.F32.BF16 R104, R176.reuse, R138, R104 ;  /* 0x0000008ab068723c */ /* 0x040fe20000041868 */
[----:B------:R-:W2:Y:S07]  /*9320*/  LDSM.16.MT88.4 R136, [R250+0x6100] ;  /* 0x00610000fa88783b */ /* 0x000eae0000004200 */
[C---:B--2---:R-:W-:Y:S04]  /*9330*/  HMMA.16816.F32.BF16 R108, R176.reuse, R136, R108 ;  /* 0x00000088b06c723c */ /* 0x044fe8000004186c */
[----:B---3--:R-:W-:Y:S02]  /*9340*/  FFMA.FTZ R2, R3, R148, R149 ;  /* 0x0000009403027223 */ /* 0x008fe40000010095 */
[----:B------:R-:W-:Y:S02]  /*9350*/  LDSM.16.MT88.4 R148, [R157+0x1100] ;  /* 0x001100009d94783b */ /* 0x000fe40000004200 */
[C---:B------:R-:W-:Y:S06]  /*9360*/  HMMA.16816.F32.BF16 R112, R176.reuse, R138, R112 ;  /* 0x0000008ab070723c */ /* 0x040fec0000041870 */
[----:B------:R-:W2:Y:S02]  /*9370*/  LDSM.16.MT88.4 R136, [R157+0x6100] ;  /* 0x006100009d88783b */ /* 0x000ea40000004200 */
[C---:B--2---:R-:W-:Y:S08]  /*9380*/  HMMA.16816.F32.BF16 R116, R176.reuse, R136, R116 ;  /* 0x00000088b074723c */ /* 0x044ff00000041874 */
[C---:B------:R-:W-:Y:S01]  /*9390*/  HMMA.16816.F32.BF16 R120, R176.reuse, R138, R120 ;  /* 0x0000008ab078723c */ /* 0x040fe20000041878 */
[----:B------:R-:W2:Y:S07]  /*93a0*/  LDSM.16.MT88.4 R136, [R252+0x6100] ;  /* 0x00610000fc88783b */ /* 0x000eae0000004200 */
[C---:B--2---:R-:W-:Y:S07]  /*93b0*/  HMMA.16816.F32.BF16 R124, R176.reuse, R136, R124 ;  /* 0x00000088b07c723c */ /* 0x044fee000004187c */
[----:B------:R-:W-:Y:S01]  /*93c0*/  F2FP.BF16.PACK_AB R136, R164, R162 ;  /* 0x000000a2a488723e */ /* 0x000fe200000010ff */
[----:B------:R-:W-:Y:S04]  /*93d0*/  HMMA.16816.F32.BF16 R128, R176, R138, R128 ;  /* 0x0000008ab080723c */ /* 0x000fe80000041880 */
[----:B----4-:R-:W-:Y:S03]  /*93e0*/  F2FP.BF16.PACK_AB R137, R165, R153 ;  /* 0x00000099a589723e */ /* 0x010fe600000010ff */
[----:B------:R-:W-:Y:S02]  /*93f0*/  F2FP.BF16.PACK_AB R138, R154, R166 ;  /* 0x000000a69a8a723e */ /* 0x000fe400000010ff */
[----:B------:R-:W-:Y:S03]  /*9400*/  F2FP.BF16.PACK_AB R139, R152, R167 ;  /* 0x000000a7988b723e */ /* 0x000fe600000010ff */
[----:B------:R-:W-:Y:S01]  /*9410*/  F2FP.BF16.PACK_AB R176, R184, R185 ;  /* 0x000000b9b8b0723e */ /* 0x000fe200000010ff */
[----:B------:R-:W-:Y:S01]  /*9420*/  FFMA.FTZ R156, R0, R156, R161 ;  /* 0x0000009c009c7223 */ /* 0x000fe200000100a1 */
[----:B------:R-:W-:Y:S01]  /*9430*/  MOV R161, R155 ;  /* 0x0000009b00a17202 */ /* 0x000fe20000000f00 */
[--C-:B------:R-:W-:Y:S01]  /*9440*/  FFMA.FTZ R0, R173, c[0x0][0x2d0], -R181.reuse ;  /* 0x0000b400ad007a23 */ /* 0x100fe200000108b5 */
[C---:B------:R-:W-:Y:S01]  /*9450*/  HMMA.16816.F32.BF16 R4, R136.reuse, R140, R4 ;  /* 0x0000008c8804723c */ /* 0x040fe20000041804 */
[----:B------:R1:W5:Y:S02]  /*9460*/  LDL.LU R173, [R1+0x100] ;  /* 0x0001000001ad7983 */ /* 0x0003640000300800 */
[----:B------:R2:W-:Y:S02]  /*9470*/  MUFU.EX2 R3, R0 ;  /* 0x0000000000037308 */ /* 0x0005e40000000800 */
[----:B------:R-:W-:Y:S03]  /*9480*/  F2FP.BF16.PACK_AB R178, R180, R183 ;  /* 0x000000b7b4b2723e */ /* 0x000fe600000010ff */
[C---:B------:R-:W-:Y:S01]  /*9490*/  HMMA.16816.F32.BF16 R8, R136.reuse, R142, R8 ;  /* 0x0000008e8808723c */ /* 0x040fe20000041808 */
[----:B------:R-:W3:Y:S03]  /*94a0*/  LDSM.16.MT88.4 R140, [R250+0x900] ;  /* 0x00090000fa8c783b */ /* 0x000ee60000004200 */
[--C-:B--2---:R-:W-:Y:S05]  /*94b0*/  FFMA.FTZ R0, R174, c[0x0][0x2d0], -R181.reuse ;  /* 0x0000b400ae007a23 */ /* 0x104fea00000108b5 */
[----:B------:R1:W5:Y:S01]  /*94c0*/  LDL.LU R174, [R1+0xfc] ;  /* 0x0000fc0001ae7983 */ /* 0x0003620000300800 */
[----:B------:R2:W4:Y:S01]  /*94d0*/  MUFU.EX2 R182, R0 ;  /* 0x0000000000b67308 */ /* 0x0005220000000800 */
[C---:B---3--:R-:W-:Y:S03]  /*94e0*/  HMMA.16816.F32.BF16 R12, R136.reuse, R140, R12 ;  /* 0x0000008c880c723c */ /* 0x048fe6000004180c */
[--C-:B--2---:R-:W-:Y:S01]  /*94f0*/  FFMA.FTZ R0, R175, c[0x0][0x2d0], -R181.reuse ;  /* 0x0000b400af007a23 */ /* 0x104fe200000108b5 */
[----:B----4-:R-:W-:Y:S04]  /*9500*/  F2FP.BF16.PACK_AB R177, R182, R3 ;  /* 0x00000003b6b1723e */ /* 0x010fe800000010ff */
[C---:B------:R-:W-:Y:S01]  /*9510*/  HMMA.16816.F32.BF16 R16, R136.reuse, R142, R16 ;  /* 0x0000008e8810723c */ /* 0x040fe20000041810 */
[----:B------:R-:W2:Y:S01]  /*9520*/  LDSM.16.MT88.4 R140, [R157+0x900] ;  /* 0x000900009d8c783b */ /* 0x000ea20000004200 */
[----:B------:R3:W-:Y:S02]  /*9530*/  MUFU.EX2 R134, R0 ;  /* 0x0000000000867308 */ /* 0x0007e40000000800 */
[----:B------:R-:W-:Y:S05]  /*9540*/  FFMA.FTZ R181, R135, c[0x0][0x2d0], -R181 ;  /* 0x0000b40087b57a23 */ /* 0x000fea00000108b5 */
[----:B------:R1:W5:Y:S03]  /*9550*/  LDL.LU R175, [R1+0xf8] ;  /* 0x0000f80001af7983 */ /* 0x0003660000300800 */
[----:B------:R-:W4:Y:S01]  /*9560*/  MUFU.EX2 R181, R181 ;  /* 0x000000b500b57308 */ /* 0x000f220000000800 */
[----:B---3--:R-:W-:Y:S02]  /*9570*/  FADD.FTZ R0, R168, R2 ;  /* 0x00000002a8007221 */ /* 0x008fe40000010000 */
[----:B------:R1:W5:Y:S01]  /*9580*/  LDL.LU R168, [R1+0xf4] ;  /* 0x0000f40001a87983 */ /* 0x0003620000300800 */
[----:B------:R-:W-:Y:S01]  /*9590*/  FADD.FTZ R2, R169, R156 ;  /* 0x0000009ca9027221 */ /* 0x000fe20000010000 */
[----:B------:R-:W-:Y:S01]  /*95a0*/  MOV R156, R162 ;  /* 0x000000a2009c7202 */ /* 0x000fe20000000f00 */
[----:B------:R-:W-:Y:S01]  /*95b0*/  FADD.FTZ R0, R161, R0 ;  /* 0x00000000a1007221 */ /* 0x000fe20000010000 */
[----:B------:R1:W5:Y:S01]  /*95c0*/  LDL.LU R169, [R1+0xf0] ;  /* 0x0000f00001a97983 */ /* 0x0003620000300800 */
[----:B------:R-:W-:Y:S02]  /*95d0*/  FADD.FTZ R135, R170, R2 ;  /* 0x00000002aa877221 */ /* 0x000fe40000010000 */
[----:B------:R-:W-:Y:S01]  /*95e0*/  FADD.FTZ R2, R171, R0 ;  /* 0x00000000ab027221 */ /* 0x000fe20000010000 */
[----:B------:R1:W5:Y:S01]  /*95f0*/  LDL.LU R170, [R1+0xec] ;  /* 0x0000ec0001aa7983 */ /* 0x0003620000300800 */
[----:B------:R-:W-:Y:S02]  /*9600*/  MOV R0, R160 ;  /* 0x000000a000007202 */ /* 0x000fe40000000f00 */
[----:B----4-:R-:W-:Y:S01]  /*9610*/  F2FP.BF16.PACK_AB R179, R181, R134 ;  /* 0x00000086b5b3723e */ /* 0x010fe200000010ff */
[----:B------:R-:W-:Y:S01]  /*9620*/  LDSM.16.MT88.4 R160, [R157+0x1900] ;  /* 0x001900009da0783b */ /* 0x000fe20000004200 */
[C---:B--2---:R-:W-:Y:S03]  /*9630*/  HMMA.16816.F32.BF16 R20, R136.reuse, R140, R20 ;  /* 0x0000008c8814723c */ /* 0x044fe60000041814 */
[----:B------:R-:W-:Y:S04]  /*9640*/  FADD.FTZ R0, R0, R135 ;  /* 0x0000008700007221 */ /* 0x000fe80000010000 */
[----:B------:R1:W5:Y:S01]  /*9650*/  LDL.LU R171, [R1+0xe8] ;  /* 0x0000e80001ab7983 */ /* 0x0003620000300800 */
[C---:B------:R-:W-:Y:S03]  /*9660*/  HMMA.16816.F32.BF16 R24, R136.reuse, R142, R24 ;  /* 0x0000008e8818723c */ /* 0x040fe60000041818 */
[----:B------:R-:W2:Y:S05]  /*9670*/  LDSM.16.MT88.4 R140, [R252+0x900] ;  /* 0x00090000fc8c783b */ /* 0x000eaa0000004200 */
        /* <DEDUP_REMOVED lines=37> */
[----:B------:R-:W-:Y:S01]  /*98d0*/  HMMA.16816.F32.BF16 R128, R136, R142, R128 ;  /* 0x0000008e8880723c */ /* 0x000fe20000041880 */
[----:B------:R-:W2:Y:S06]  /*98e0*/  LDSM.16.MT88.4 R140, [R249+0x1100] ;  /* 0x00110000f98c783b */ /* 0x000eac0000004200 */
[----:B------:R-:W-:Y:S02]  /*98f0*/  F2FP.BF16.PACK_AB R136, R158, R189 ;  /* 0x000000bd9e88723e */ /* 0x000fe400000010ff */
[----:B------:R-:W-:Y:S03]  /*9900*/  F2FP.BF16.PACK_AB R137, R190, R188 ;  /* 0x000000bcbe89723e */ /* 0x000fe600000010ff */
[----:B------:R-:W-:Y:S02]  /*9910*/  F2FP.BF16.PACK_AB R138, R159, R191 ;  /* 0x000000bf9f8a723e */ /* 0x000fe400000010ff */
[----:B------:R-:W-:Y:S07]  /*9920*/  F2FP.BF16.PACK_AB R139, R187, R186 ;  /* 0x000000babb8b723e */ /* 0x000fee00000010ff */
[C---:B--2---:R-:W-:Y:S08]  /*9930*/  HMMA.16816.F32.BF16 R4, R136.reuse, R140, R4 ;  /* 0x0000008c8804723c */ /* 0x044ff00000041804 */
[C---:B------:R-:W-:Y:S01]  /*9940*/  HMMA.16816.F32.BF16 R8, R136.reuse, R142, R8 ;  /* 0x0000008e8808723c */ /* 0x040fe20000041808 */
[----:B------:R-:W2:Y:S07]  /*9950*/  LDSM.16.MT88.4 R140, [R252+0x1100] ;  /* 0x00110000fc8c783b */ /* 0x000eae0000004200 */
[C---:B------:R-:W-:Y:S08]  /*9960*/  HMMA.16816.F32.BF16 R12, R136.reuse, R144, R12 ;  /* 0x00000090880c723c */ /* 0x040ff0000004180c */
[C---:B------:R-:W-:Y:S01]  /*9970*/  HMMA.16816.F32.BF16 R16, R136.reuse, R146, R16 ;  /* 0x000000928810723c */ /* 0x040fe20000041810 */
[----:B------:R-:W3:Y:S07]  /*9980*/  LDSM.16.MT88.4 R144, [R249+0x3100] ;  /* 0x00310000f990783b */ /* 0x000eee0000004200 */
[C---:B------:R-:W-:Y:S08]  /*9990*/  HMMA.16816.F32.BF16 R20, R136.reuse, R148, R20 ;  /* 0x000000948814723c */ /* 0x040ff00000041814 */
[C---:B------:R-:W-:Y:S01]  /*99a0*/  HMMA.16816.F32.BF16 R24, R136.reuse, R150, R24 ;  /* 0x000000968818723c */ /* 0x040fe20000041818 */
[----:B------:R-:W4:Y:S07]  /*99b0*/  LDSM.16.MT88.4 R148, [R250+0x3100] ;  /* 0x00310000fa94783b */ /* 0x000f2e0000004200 */
        /* <DEDUP_REMOVED lines=33> */
[C---:B----4-:R-:W-:Y:S07]  /*9bd0*/  HMMA.16816.F32.BF16 R116, R136.reuse, R148, R116 ;  /* 0x000000948874723c */ /* 0x050fee0000041874 */
[----:B------:R-:W-:Y:S01]  /*9be0*/  MOV R148, R154 ;  /* 0x0000009a00947202 */ /* 0x000fe20000000f00 */
[C---:B------:R-:W-:Y:S04]  /*9bf0*/  HMMA.16816.F32.BF16 R120, R136.reuse, R150, R120 ;  /* 0x000000968878723c */ /* 0x040fe80000041878 */
[----:B------:R-:W-:Y:S03]  /*9c00*/  MOV R149, R153 ;  /* 0x0000009900957202 */ /* 0x000fe60000000f00 */
[----:B------:R-:W-:Y:S01]  /*9c10*/  MOV R151, R152 ;  /* 0x0000009800977202 */ /* 0x000fe20000000f00 */
[C---:B--2---:R-:W-:Y:S01]  /*9c20*/  HMMA.16816.F32.BF16 R124, R136.reuse, R140, R124 ;  /* 0x0000008c887c723c */ /* 0x044fe2000004187c */
[----:B------:R-:W2:Y:S07]  /*9c30*/  LDSM.16.MT88.4 R152, [R250+0x1900] ;  /* 0x00190000fa98783b */ /* 0x000eae0000004200 */
[----:B------:R-:W-:Y:S08]  /*9c40*/  HMMA.16816.F32.BF16 R128, R136, R142, R128 ;  /* 0x0000008e8880723c */ /* 0x000ff00000041880 */
[C---:B---3--:R-:W-:Y:S01]  /*9c50*/  HMMA.16816.F32.BF16 R140, R176.reuse, R144, R4 ;  /* 0x00000090b08c723c */ /* 0x048fe20000041804 */
[----:B------:R-:W3:Y:S06]  /*9c60*/  LDSM.16.MT88.4 R4, [R252+0x1900] ;  /* 0x00190000fc04783b */ /* 0x000eec0000004200 */
[----:B------:R-:W-:Y:S01]  /*9c70*/  MOV R144, R151 ;  /* 0x0000009700907202 */ /* 0x000fe20000000f00 */
[C---:B------:R-:W-:Y:S01]  /*9c80*/  HMMA.16816.F32.BF16 R136, R176.reuse, R146, R8 ;  /* 0x00000092b088723c */ /* 0x040fe20000041808 */
[----:B------:R-:W4:Y:S03]  /*9c90*/  LDSM.16.MT88.4 R8, [R249+0x3900] ;  /* 0x00390000f908783b */ /* 0x000f260000004200 */
[----:B------:R-:W-:Y:S03]  /*9ca0*/  MOV R145, R148 ;  /* 0x0000009400917202 */ /* 0x000fe60000000f00 */
[----:B------:R-:W-:Y:S02]  /*9cb0*/  MOV R147, R149 ;  /* 0x0000009500937202 */ /* 0x000fe40000000f00 */
[C---:B--2---:R-:W-:Y:S07]  /*9cc0*/  HMMA.16816.F32.BF16 R148, R176.reuse, R152, R12 ;  /* 0x00000098b094723c */ /* 0x044fee000004180c */
[----:B------:R-:W-:Y:S01]  /*9cd0*/  MOV R15, R147 ;  /* 0x00000093000f7202 */ /* 0x000fe20000000f00 */
[----:B------:R-:W-:Y:S01]  /*9ce0*/  IMAD.MOV.U32 R153, RZ, RZ, R145 ;  /* 0x000000ffff997224 */ /* 0x000fe200078e0091 */
[----:B------:R-:W-:Y:S02]  /*9cf0*/  MOV R152, R144 ;  /* 0x0000009000987202 */ /* 0x000fe40000000f00 */
[C---:B------:R-:W-:Y:S07]  /*9d00*/  HMMA.16816.F32.BF16 R144, R176.reuse, R154, R16 ;  /* 0x0000009ab090723c */ /* 0x040fee0000041810 */
[----:B------:R-:W-:Y:S02]  /*9d10*/  MOV R16, R156 ;  /* 0x0000009c00107202 */ /* 0x000fe40000000f00 */
[----:B------:R-:W-:Y:S03]  /*9d20*/  MOV R17, R159 ;  /* 0x0000009f00117202 */ /* 0x000fe60000000f00 */
[----:B------:R-:W-:Y:S02]  /*9d30*/  MOV R18, R158 ;  /* 0x0000009e00127202 */ /* 0x000fe40000000f00 */
[----:B------:R-:W-:Y:S02]  /*9d40*/  MOV R19, R157 ;  /* 0x0000009d00137202 */ /* 0x000fe40000000f00 */
[C---:B------:R-:W-:Y:S03]  /*9d50*/  HMMA.16816.F32.BF16 R156, R176.reuse, R160, R20 ;  /* 0x000000a0b09c723c */ /* 0x040fe60000041814 */
[----:B------:R-:W-:Y:S02]  /*9d60*/  MOV R155, R15 ;  /* 0x0000000f009b7202 */ /* 0x000fe40000000f00 */
[----:B------:R-:W2:Y:S02]  /*9d70*/  LDSM.16.MT88.4 R12, [R250+0x3900] ;  /* 0x00390000fa0c783b */ /* 0x000ea40000004200 */
[----:B------:R-:W-:Y:S01]  /*9d80*/  MOV R160, R155 ;  /* 0x0000009b00a07202 */ /* 0x000fe20000000f00 */
[----:B------:R-:W-:Y:S01]  /*9d90*/  IMAD.MOV.U32 R20, RZ, RZ, R153 ;  /* 0x000000ffff147224 */ /* 0x000fe200078e0099 */
[----:B------:R-:W-:Y:S02]  /*9da0*/  MOV R21, R152 ;  /* 0x0000009800157202 */ /* 0x000fe40000000f00 */
[C---:B------:R-:W-:Y:S03]  /*9db0*/  HMMA.16816.F32.BF16 R152, R176.reuse, R162, R24 ;  /* 0x000000a2b098723c */ /* 0x040fe60000041818 */
[----:B------:R-:W-:Y:S02]  /*9dc0*/  MOV R161, R16 ;  /* 0x0000001000a17202 */ /* 0x000fe40000000f00 */
[----:B------:R-:W-:Y:S02]  /*9dd0*/  MOV R23, R17 ;  /* 0x0000001100177202 */ /* 0x000fe40000000f00 */
[----:B------:R-:W-:Y:S02]  /*9de0*/  MOV R163, R19 ;  /* 0x0000001300a37202 */ /* 0x000fe40000000f00 */
[----:B------:R-:W-:Y:S03]  /*9df0*/  MOV R22, R18 ;  /* 0x0000001200167202 */ /* 0x000fe60000000f00 */
[----:B------:R1:W2:Y:S01]  /*9e00*/  LDSM.16.MT88.4 R16, [R163+0x3900] ;  /* 0x00390000a310783b */ /* 0x0002a20000004200 */
[----:B------:R-:W-:Y:S02]  /*9e10*/  MOV R27, R167 ;  /* 0x000000a7001b7202 */ /* 0x000fe40000000f00 */
[----:B------:R-:W-:Y:S02]  /*9e20*/  MOV R26, R166 ;  /* 0x000000a6001a7202 */ /* 0x000fe40000000f00 */
[----:B------:R-:W-:Y:S02]  /*9e30*/  MOV R25, R165 ;  /* 0x000000a500197202 */ /* 0x000fe40000000f00 */
[----:B------:R-:W-:Y:S02]  /*9e40*/  MOV R24, R164 ;  /* 0x000000a400187202 */ /* 0x000fe40000000f00 */
[C---:B---3--:R-:W-:Y:S07]  /*9e50*/  HMMA.16816.F32.BF16 R164, R176.reuse, R4, R28 ;  /* 0x00000004b0a4723c */ /* 0x048fee000004181c */
[----:B------:R-:W-:Y:S02]  /*9e60*/  MOV R29, R163 ;  /* 0x000000a3001d7202 */ /* 0x000fe40000000f00 */
[----:B------:R-:W-:Y:S03]  /*9e70*/  MOV R31, R160 ;  /* 0x000000a0001f7202 */ /* 0x000fe60000000f00 */
[----:B------:R-:W-:Y:S02]  /*9e80*/  MOV R30, R161 ;  /* 0x000000a1001e7202 */ /* 0x000fe40000000f00 */
[C---:B-1----:R-:W-:Y:S01]  /*9e90*/  HMMA.16816.F32.BF16 R160, R176.reuse, R6, R32 ;  /* 0x00000006b0a0723c */ /* 0x042fe20000041820 */
[----:B------:R-:W1:Y:S02]  /*9ea0*/  LDSM.16.MT88.4 R4, [R252+0x3900] ;  /* 0x00390000fc04783b */ /* 0x000e640000004200 */
[----:B------:R-:W-:Y:S02]  /*9eb0*/  FADD.FTZ R2, R30, R2 ;  /* 0x000000021e027221 */ /* 0x000fe40000010000 */
[----:B------:R-:W-:Y:S02]  /*9ec0*/  FADD.FTZ R0, R31, R0 ;  /* 0x000000001f007221 */ /* 0x000fe40000010000 */
[----:B------:R-:W-:Y:S01]  /*9ed0*/  FADD.FTZ R2, R24, R2 ;  /* 0x0000000218027221 */ /* 0x000fe20000010000 */
[C---:B----4-:R-:W-:Y:S04]  /*9ee0*/  HMMA.16816.F32.BF16 R36, R176.reuse, R8, R36 ;  /* 0x00000008b024723c */ /* 0x050fe80000041824 */
[----:B------:R-:W-:Y:S02]  /*9ef0*/  FADD.FTZ R2, R26, R2 ;  /* 0x000000021a027221 */ /* 0x000fe40000010000 */
[----:B------:R-:W-:Y:S02]  /*9f00*/  FADD.FTZ R0, R25, R0 ;  /* 0x0000000019007221 */ /* 0x000fe40000010000 */
[C---:B------:R-:W-:Y:S01]  /*9f10*/  HMMA.16816.F32.BF16 R40, R176.reuse, R10, R40 ;  /* 0x0000000ab028723c */ /* 0x040fe20000041828 */
[----:B------:R-:W3:Y:S03]  /*9f20*/  LDSM.16.MT88.4 R8, [R249+0x5900] ;  /* 0x00590000f908783b */ /* 0x000ee60000004200 */
[----:B------:R-:W-:Y:S02]  /*9f30*/  FADD.FTZ R2, R20, R2 ;  /* 0x0000000214027221 */ /* 0x000fe40000010000 */
[----:B------:R-:W-:Y:S02]  /*9f40*/  FADD.FTZ R0, R27, R0 ;  /* 0x000000001b007221 */ /* 0x000fe40000010000 */
        /* <DEDUP_REMOVED lines=11> */
[----:B------:R-:W4:Y:S03]  /*a000*/  LDSM.16.MT88.4 R16, [R29+0x5900] ;  /* 0x005900001d10783b */ /* 0x000f260000004200 */
[----:B------:R-:W-:Y:S02]  /*a010*/  FADD.FTZ R2, R23, R2 ;  /* 0x0000000217027221 */ /* 0x000fe40000010000 */
[----:B------:R-:W-:Y:S02]  /*a020*/  FADD.FTZ R0, R186, R0 ;  /* 0x00000000ba007221 */ /* 0x000fe40000010000 */
[C---:B-1----:R-:W-:Y:S04]  /*a030*/  HMMA.16816.F32.BF16 R60, R176.reuse, R4, R60 ;  /* 0x00000004b03c723c */ /* 0x042fe8000004183c */
[----:B------:R-:W-:Y:S02]  /*a040*/  FADD.FTZ R2, R185, R2 ;  /* 0x00000002b9027221 */ /* 0x000fe40000010000 */
[----:B------:R-:W-:Y:S02]  /*a050*/  FADD.FTZ R0, R187, R0 ;  /* 0x00000000bb007221 */ /* 0x000fe40000010000 */
[C---:B------:R-:W-:Y:S01]  /*a060*/  HMMA.16816.F32.BF16 R64, R176.reuse, R6, R64 ;  /* 0x00000006b040723c */ /* 0x040fe20000041840 */
[----:B------:R-:W1:Y:S03]  /*a070*/  LDSM.16.MT88.4 R4, [R252+0x5900] ;  /* 0x00590000fc04783b */ /* 0x000e660000004200 */
[----:B------:R-:W-:Y:S02]  /*a080*/  FADD.FTZ R3, R3, R0 ;  /* 0x0000000003037221 */ /* 0x000fe40000010000 */
[----:B------:R-:W-:Y:S02]  /*a090*/  FADD.FTZ R0, R184, R2 ;  /* 0x00000002b8007221 */ /* 0x000fe40000010000 */
[C---:B---3--:R-:W-:Y:S04]  /*a0a0*/  HMMA.16816.F32.BF16 R68, R176.reuse, R8, R68 ;  /* 0x00000008b044723c */ /* 0x048fe80000041844 */
[----:B------:R-:W-:Y:S02]  /*a0b0*/  FADD.FTZ R2, R183, R0 ;  /* 0x00000000b7027221 */ /* 0x000fe40000010000 */
[----:B------:R-:W-:Y:S02]  /*a0c0*/  FADD.FTZ R3, R182, R3 ;  /* 0x00000003b6037221 */ /* 0x000fe40000010000 */
[C---:B------:R-:W-:Y:S01]  /*a0d0*/  HMMA.16816.F32.BF16 R72, R176.reuse, R10, R72 ;  /* 0x0000000ab048723c */ /* 0x040fe20000041848 */
[----:B------:R-:W3:Y:S03]  /*a0e0*/  LDSM.16.MT88.4 R8, [R249+0x7900] ;  /* 0x00790000f908783b */ /* 0x000ee60000004200 */
[----:B------:R-:W-:Y:S02]  /*a0f0*/  FADD.FTZ R2, R180, R2 ;  /* 0x00000002b4027221 */ /* 0x000fe40000010000 */
[----:B------:R-:W-:Y:S01]  /*a100*/  FADD.FTZ R0, R134, R3 ;  /* 0x0000000386007221 */ /* 0x000fe20000010000 */
[----:B------:R-:W-:Y:S01]  /*a110*/  MOV R134, R132 ;  /* 0x0000008400867202 */ /* 0x000fe20000000f00 */
[C---:B--2---:R-:W-:Y:S01]  /*a120*/  HMMA.16816.F32.BF16 R76, R176.reuse, R12, R76 ;  /* 0x0000000cb04c723c */ /* 0x044fe2000004184c */
[----:B------:R-:W-:Y:S03]  /*a130*/  STL [R1+0x80], R2 ;  /* 0x0000800201007387 */ /* 0x000fe60000100800 */
[----:B------:R-:W-:Y:S01]  /*a140*/  FADD.FTZ R0, R181, R0 ;  /* 0x00000000b5007221 */ /* 0x000fe20000010000 */
[----:B------:R-:W-:Y:S03]  /*a150*/  MOV R3, R133 ;  /* 0x0000008500037202 */ /* 0x000fe60000000f00 */
[C---:B------:R-:W-:Y:S01]  /*a160*/  HMMA.16816.F32.BF16 R80, R176.reuse, R14, R80 ;  /* 0x0000000eb050723c */ /* 0x040fe20000041850 */
[----:B------:R-:W2:Y:S07]  /*a170*/  LDSM.16.MT88.4 R12, [R250+0x7900] ;  /* 0x00790000fa0c783b */ /* 0x000eae0000004200 */
[C---:B----4-:R-:W-:Y:S01]  /*a180*/  HMMA.16816.F32.BF16 R84, R176.reuse, R16, R84 ;  /* 0x00000010b054723c */ /* 0x050fe20000041854 */
[----:B------:R-:W-:Y:S07]  /*a190*/  STL [R1+0x84], R0 ;  /* 0x0000840001007387 */ /* 0x000fee0000100800 */
[C---:B------:R-:W-:Y:S01]  /*a1a0*/  HMMA.16816.F32.BF16 R88, R176.reuse, R18, R88 ;  /* 0x00000012b058723c */ /* 0x040fe20000041858 */
[----:B------:R-:W4:Y:S07]  /*a1b0*/  LDSM.16.MT88.4 R16, [R29+0x7900] ;  /* 0x007900001d10783b */ /* 0x000f2e0000004200 */
[C---:B-1----:R-:W-:Y:S08]  /*a1c0*/  HMMA.16816.F32.BF16 R92, R176.reuse, R4, R92 ;  /* 0x00000004b05c723c */ /* 0x042ff0000004185c */
[C---:B------:R-:W-:Y:S01]  /*a1d0*/  HMMA.16816.F32.BF16 R96, R176.reuse, R6, R96 ;  /* 0x00000006b060723c */ /* 0x040fe20000041860 */
[----:B------:R-:W1:Y:S07]  /*a1e0*/  LDSM.16.MT88.4 R4, [R252+0x7900] ;  /* 0x00790000fc04783b */ /* 0x000e6e0000004200 */
[C---:B---3--:R-:W-:Y:S08]  /*a1f0*/  HMMA.16816.F32.BF16 R100, R176.reuse, R8, R100 ;  /* 0x00000008b064723c */ /* 0x048ff00000041864 */
[C---:B------:R-:W-:Y:S08]  /*a200*/  HMMA.16816.F32.BF16 R104, R176.reuse, R10, R104 ;  /* 0x0000000ab068723c */ /* 0x040ff00000041868 */
[C---:B--2---:R-:W-:Y:S08]  /*a210*/  HMMA.16816.F32.BF16 R108, R176.reuse, R12, R108 ;  /* 0x0000000cb06c723c */ /* 0x044ff0000004186c */
[C---:B------:R-:W-:Y:S08]  /*a220*/  HMMA.16816.F32.BF16 R112, R176.reuse, R14, R112 ;  /* 0x0000000eb070723c */ /* 0x040ff00000041870 */
[C---:B----4-:R-:W-:Y:S08]  /*a230*/  HMMA.16816.F32.BF16 R116, R176.reuse, R16, R116 ;  /* 0x00000010b074723c */ /* 0x050ff00000041874 */
[C---:B------:R-:W-:Y:S08]  /*a240*/  HMMA.16816.F32.BF16 R120, R176.reuse, R18, R120 ;  /* 0x00000012b078723c */ /* 0x040ff00000041878 */
[C---:B-1----:R-:W-:Y:S08]  /*a250*/  HMMA.16816.F32.BF16 R124, R176.reuse, R4, R124 ;  /* 0x00000004b07c723c */ /* 0x042ff0000004187c */
[----:B------:R-:W-:Y:S01]  /*a260*/  HMMA.16816.F32.BF16 R128, R176, R6, R128 ;  /* 0x00000006b080723c */ /* 0x000fe20000041880 */
[----:B------:R-:W-:-:S07]  /*a270*/  @P0 BRA `(.L_x_535) ;  /* 0xffffbe7000000947 */ /* 0x000fce000383ffff */
.L_x_534:
[----:B------:R-:W-:-:S13]  /*a280*/  ISETP.LE.AND P0, PT, RZ, UR17, PT ;  /* 0x00000011ff007c0c */ /* 0x000fda000bf03270 */
[----:B------:R-:W-:Y:S05]  /*a290*/  @!P0 BRA `(.L_x_536) ;  /* 0x00003b3000008947 */ /* 0x000fea0003800000 */
[----:B------:R-:W2:Y:S01]  /*a2a0*/  LDL.64 R6, [R1+0xd0] ;  /* 0x0000d00001067983 */ /* 0x000ea20000100a00 */
[----:B------:R-:W-:-:S03]  /*a2b0*/  ULDC.64 UR4, c[0x0][0x208] ;  /* 0x0000820000047ab9 */ /* 0x000fc60000000a00 */
[----:B------:R-:W4:Y:S04]  /*a2c0*/  LDL.64 R4, [R1+0xc0] ;  /* 0x0000c00001047983 */ /* 0x000f280000100a00 */
[----:B---3--:R-:W3:Y:S04]  /*a2d0*/  LDL.64 R10, [R1+0xc8] ;  /* 0x0000c800010a7983 */ /* 0x008ee80000100a00 */
[----:B------:R-:W3:Y:S01]  /*a2e0*/  LDL.64 R8, [R1+0xb8] ;  /* 0x0000b80001087983 */ /* 0x000ee20000100a00 */
[----:B------:R-:W-:Y:S02]  /*a2f0*/  USHF.L.U64.HI UR9, UR4, 0x5, UR5 ;  /* 0x0000000504097899 */ /* 0x000fe40008010205 */
[----:B------:R-:W-:-:S03]  /*a300*/  USHF.L.U32 UR8, UR4, 0x5, URZ ;  /* 0x0000000504087899 */ /* 0x000fc6000800063f */
[----:B------:R-:W-:Y:S01]  /*a310*/  ULDC.64 UR4, c[0x0][0x1e0] ;  /* 0x0000780000047ab9 */ /* 0x000fe20000000a00 */
[C---:B--2---:R-:W-:Y:S02]  /*a320*/  IADD3 R14, P6, R6.reuse, 0x40, RZ ;  /* 0x00000040060e7810 */ /* 0x044fe40007fde0ff */
[----:B------:R-:W-:-:S03]  /*a330*/  IADD3 R2, P0, R6, 0xc0, RZ ;  /* 0x000000c006027810 */ /* 0x000fc60007f1e0ff */
[----:B----4-:R-:W-:Y:S01]  /*a340*/  IMAD.X R15, RZ, RZ, R5, P6 ;  /* 0x000000ffff0f7224 */ /* 0x010fe200030e0605 */
[----:B---3--:R-:W-:-:S04]  /*a350*/  IADD3 R3, P6, R10, 0x40, RZ ;  /* 0x000000400a037810 */ /* 0x008fc80007fde0ff */
[----:B------:R-:W-:Y:S01]  /*a360*/  STL.64 [R1+0x60], R14 ;  /* 0x0000600e01007387 */ /* 0x000fe20000100a00 */
[----:B------:R-:W-:-:S03]  /*a370*/  IADD3 R12, P1, R6, 0x80, RZ ;  /* 0x00000080060c7810 */ /* 0x000fc60007f3e0ff */
[----:B------:R1:W-:Y:S02]  /*a380*/  STL [R1+0x7c], R3 ;  /* 0x00007c0301007387 */ /* 0x0003e40000100800 */
[----:B------:R-:W-:Y:S01]  /*a390*/  IMAD.X R13, RZ, RZ, R5, P1 ;  /* 0x000000ffff0d7224 */ /* 0x000fe200008e0605 */
[----:B------:R-:W-:Y:S01]  /*a3a0*/  IADD3 R0, P1, R10, 0x80, RZ ;  /* 0x000000800a007810 */ /* 0x000fe20007f3e0ff */
[----:B------:R-:W-:Y:S01]  /*a3b0*/  IMAD.X R11, RZ, RZ, R9, P6 ;  /* 0x000000ffff0b7224 */ /* 0x000fe200030e0609 */
[----:B------:R-:W-:Y:S01]  /*a3c0*/  MOV R4, R6 ;  /* 0x0000000600047202 */ /* 0x000fe20000000f00 */
[----:B-1----:R-:W-:-:S05]  /*a3d0*/  IMAD.X R3, RZ, RZ, R5, P0 ;  /* 0x000000ffff037224 */ /* 0x002fca00000e0605 */
[----:B------:R1:W-:Y:S04]  /*a3e0*/  STL.64 [R1+0x50], R2 ;  /* 0x0000500201007387 */ /* 0x0003e80000100a00 */
[----:B------:R-:W-:Y:S04]  /*a3f0*/  STL.64 [R1+0x58], R12 ;  /* 0x0000580c01007387 */ /* 0x000fe80000100a00 */
[----:B------:R-:W-:Y:S01]  /*a400*/  STL [R1+0x74], R0 ;  /* 0x0000740001007387 */ /* 0x000fe20000100800 */
[----:B-1----:R-:W-:Y:S02]  /*a410*/  IADD3 R2, P0, R10, 0xc0, RZ ;  /* 0x000000c00a027810 */ /* 0x002fe40007f1e0ff */
[----:B------:R-:W-:-:S03]  /*a420*/  IADD3.X R10, RZ, R9, RZ, P1, !PT ;  /* 0x00000009ff0a7210 */ /* 0x000fc60000ffe4ff */
[----:B------:R1:W-:Y:S04]  /*a430*/  STL [R1+0x6c], R2 ;  /* 0x00006c0201007387 */ /* 0x0003e80000100800 */
[----:B------:R2:W-:Y:S04]  /*a440*/  STL [R1+0x78], R11 ;  /* 0x0000780b01007387 */ /* 0x0005e80000100800 */
[----:B------:R2:W-:Y:S01]  /*a450*/  STL [R1+0x70], R10 ;  /* 0x0000700a01007387 */ /* 0x0005e20000100800 */
[----:B-1----:R-:W-:-:S05]  /*a460*/  IMAD.X R2, RZ, RZ, R9, P0 ;  /* 0x000000ffff027224 */ /* 0x002fca00000e0609 */
[----:B------:R2:W-:Y:S04]  /*a470*/  STL [R1+0x68], R2 ;  /* 0x0000680201007387 */ /* 0x0005e80000100800 */
[----:B------:R2:W-:Y:S01]  /*a480*/  STL.64 [R1+0xc0], R4 ;  /* 0x0000c00401007387 */ /* 0x0005e20000100a00 */
[----:B------:R-:W-:Y:S01]  /*a490*/  MOV R3, R132 ;  /* 0x0000008400037202 */ /* 0x000fe20000000f00 */
[----:B------:R-:W-:Y:S02]  /*a4a0*/  IMAD.MOV.U32 R0, RZ, RZ, R133 ;  /* 0x000000ffff007224 */ /* 0x000fe400078e0085 */
.L_x_537:
[----:B--2---:R-:W2:Y:S01]  /*a4b0*/  LDL R4, [R1+0x8] ;  /* 0x0000080001047983 */ /* 0x004ea20000100800 */
[----:B------:R-:W-:Y:S04]  /*a4c0*/  DEPBAR.LE SB0, 0x0 ;  /* 0x000080000000791a */ /* 0x000fe80000000000 */
[----:B------:R-:W3:Y:S01]  /*a4d0*/  LDL R183, [R1+0x44] ;  /* 0x0000440001b77983 */ /* 0x000ee20000100800 */
[----:B------:R-:W-:Y:S02]  /*a4e0*/  USHF.R.S32.HI UR7, URZ, 0x1f, UR17 ;  /* 0x0000001f3f077899 */ /* 0x000fe40008011411 */
[----:B------:R-:W-:Y:S01]  /*a4f0*/  UIMAD UR6, UR12, UR17, URZ ;  /* 0x000000110c0672a4 */ /* 0x000fe2000f8e023f */
[----:B------:R-:W4:Y:S01]  /*a500*/  LDL R182, [R1+0x40] ;  /* 0x0000400001b67983 */ /* 0x000f220000100800 */
[----:B------:R-:W-:Y:S02]  /*a510*/  UIMAD.WIDE.U32 UR10, UR17, UR13, UR8 ;  /* 0x0000000d110a72a5 */ /* 0x000fe4000f8e0008 */
[----:B------:R-:W-:Y:S01]  /*a520*/  UIMAD UR6, UR7, UR13, UR6 ;  /* 0x0000000d070672a4 */ /* 0x000fe2000f8e0206 */
[----:B------:R-:W3:Y:S01]  /*a530*/  LDL R2, [R1+0x3c] ;  /* 0x00003c0001027983 */ /* 0x000ee20000100800 */
[----:B------:R-:W-:Y:S03]  /*a540*/  UISETP.GT.AND UP0, UPT, UR17, URZ, UPT ;  /* 0x0000003f1100728c */ /* 0x000fe6000bf04270 */
[----:B------:R1:W-:Y:S04]  /*a550*/  STL [R1+0xf8], R252 ;  /* 0x0000f8fc01007387 */ /* 0x0003e80000100800 */
[----:B------:R-:W-:Y:S08]  /*a560*/  BAR.SYNC.DEFER_BLOCKING 0x0 ;  /* 0x0000000000007b1d */ /* 0x000ff00000010000 */
[----:B------:R-:W1:Y:S08]  /*a570*/  LDSM.16.M88.4 R8, [R248+0x10100] ;  /* 0x01010000f808783b */ /* 0x000e700000000200 */
[----:B------:R-:W3:Y:S06]  /*a580*/  LDL.64 R180, [R1+0xc0] ;  /* 0x0000c00001b47983 */ /* 0x000eec0000100a00 */
[----:B------:R-:W3:Y:S06]  /*a590*/  LDL.64 R176, [R1+0x58] ;  /* 0x0000580001b07983 */ /* 0x000eec0000100a00 */
[----:B------:R-:W3:Y:S06]  /*a5a0*/  LDL.64 R178, [R1+0x60] ;  /* 0x0000600001b27983 */ /* 0x000eec0000100a00 */
[----:B-----5:R-:W-:Y:S04]  /*a5b0*/  STL [R1+0xf4], R168 ;  /* 0x0000f4a801007387 */ /* 0x020fe80000100800 */
[----:B------:R-:W-:Y:S04]  /*a5c0*/  STL [R1+0xf0], R169 ;  /* 0x0000f0a901007387 */ /* 0x000fe80000100800 */
[----:B------:R-:W-:Y:S04]  /*a5d0*/  STL [R1+0xec], R170 ;  /* 0x0000ecaa01007387 */ /* 0x000fe80000100800 */
[----:B------:R-:W-:Y:S04]  /*a5e0*/  STL [R1+0xe8], R171 ;  /* 0x0000e8ab01007387 */ /* 0x000fe80000100800 */
[----:B-1----:R-:W3:Y:S04]  /*a5f0*/  LDL R252, [R1+0x48] ;  /* 0x0000480001fc7983 */ /* 0x002ee80000100800 */
[----:B------:R-:W1:Y:S08]  /*a600*/  LDSM.16.M88.4 R16, [R248+0x10900] ;  /* 0x01090000f810783b */ /* 0x000e700000000200 */
[----:B------:R-:W1:Y:S08]  /*a610*/  LDSM.16.M88.4 R24, [R248+0x11100] ;  /* 0x01110000f818783b */ /* 0x000e700000000200 */
[----:B------:R-:W1:Y:S08]  /*a620*/  LDSM.16.M88.4 R32, [R248+0x11900] ;  /* 0x01190000f820783b */ /* 0x000e700000000200 */
[----:B--2---:R2:W3:Y:S02]  /*a630*/  LDSM.16.M88.4 R132, [R4] ;  /* 0x000000000484783b */ /* 0x0044e40000000200 */
[C---:B--2---:R-:W-:Y:S08]  /*a640*/  HMMA.16816.F32.BF16 R4, R168.reuse, R8, RZ ;  /* 0x00000008a804723c */ /* 0x044ff000000418ff */
[C---:B------:R-:W-:Y:S08]  /*a650*/  HMMA.16816.F32.BF16 R8, R168.reuse, R10, RZ ;  /* 0x0000000aa808723c */ /* 0x040ff000000418ff */
[C---:B-1----:R-:W-:Y:S08]  /*a660*/  HMMA.16816.F32.BF16 R12, R168.reuse, R16, RZ ;  /* 0x00000010a80c723c */ /* 0x042ff000000418ff */
[C---:B------:R-:W-:Y:S08]  /*a670*/  HMMA.16816.F32.BF16 R16, R168.reuse, R18, RZ ;  /* 0x00000012a810723c */ /* 0x040ff000000418ff */
[C---:B------:R-:W-:Y:S08]  /*a680*/  HMMA.16816.F32.BF16 R20, R168.reuse, R24, RZ ;  /* 0x00000018a814723c */ /* 0x040ff000000418ff */
[C---:B------:R-:W-:Y:S08]  /*a690*/  HMMA.16816.F32.BF16 R24, R168.reuse, R26, RZ ;  /* 0x0000001aa818723c */ /* 0x040ff000000418ff */
[C---:B------:R-:W-:Y:S08]  /*a6a0*/  HMMA.16816.F32.BF16 R28, R168.reuse, R32, RZ ;  /* 0x00000020a81c723c */ /* 0x040ff000000418ff */
[----:B------:R-:W-:Y:S01]  /*a6b0*/  HMMA.16816.F32.BF16 R32, R168, R34, RZ ;  /* 0x00000022a820723c */ /* 0x000fe200000418ff */
[----:B------:R-:W2:Y:S06]  /*a6c0*/  LDL.64 R170, [R1+0x50] ;  /* 0x0000500001aa7983 */ /* 0x000eac0000100a00 */
[----:B------:R-:W2:Y:S01]  /*a6d0*/  LDL.64 R168, [R1+0xd0] ;  /* 0x0000d00001a87983 */ /* 0x000ea20000100a00 */
[C---:B---3--:R-:W-:Y:S08]  /*a6e0*/  HMMA.16816.F32.BF16 R4, R172.reuse, R132, R4 ;  /* 0x00000084ac04723c */ /* 0x048ff00000041804 */
[C---:B------:R-:W-:Y:S01]  /*a6f0*/  HMMA.16816.F32.BF16 R8, R172.reuse, R134, R8 ;  /* 0x00000086ac08723c */ /* 0x040fe20000041808 */
[----:B------:R-:W1:Y:S07]  /*a700*/  LDSM.16.M88.4 R132, [R183] ;  /* 0x00000000b784783b */ /* 0x000e6e0000000200 */
[C---:B-1----:R-:W-:Y:S08]  /*a710*/  HMMA.16816.F32.BF16 R12, R172.reuse, R132, R12 ;  /* 0x00000084ac0c723c */ /* 0x042ff0000004180c */
[C---:B------:R-:W-:Y:S01]  /*a720*/  HMMA.16816.F32.BF16 R16, R172.reuse, R134, R16 ;  /* 0x00000086ac10723c */ /* 0x040fe20000041810 */
[----:B----4-:R-:W1:Y:S07]  /*a730*/  LDSM.16.M88.4 R132, [R182] ;  /* 0x00000000b684783b */ /* 0x010e6e0000000200 */
[C---:B-1----:R-:W-:Y:S08]  /*a740*/  HMMA.16816.F32.BF16 R20, R172.reuse, R132, R20 ;  /* 0x00000084ac14723c */ /* 0x042ff00000041814 */
[C---:B------:R-:W-:Y:S01]  /*a750*/  HMMA.16816.F32.BF16 R24, R172.reuse, R134, R24 ;  /* 0x00000086ac18723c */ /* 0x040fe20000041818 */
[----:B------:R-:W1:Y:S07]  /*a760*/  LDSM.16.M88.4 R132, [R2] ;  /* 0x000000000284783b */ /* 0x000e6e0000000200 */
[C---:B-1----:R-:W-:Y:S07]  /*a770*/  HMMA.16816.F32.BF16 R28, R172.reuse, R132, R28 ;  /* 0x00000084ac1c723c */ /* 0x042fee000004181c */
[----:B------:R-:W-:Y:S01]  /*a780*/  MOV R132, UR17 ;  /* 0x0000001100847c02 */ /* 0x000fe20008000f00 */
[----:B------:R-:W-:Y:S04]  /*a790*/  HMMA.16816.F32.BF16 R32, R172, R134, R32 ;  /* 0x00000086ac20723c */ /* 0x000fe80000041820 */
[----:B------:R-:W-:Y:S05]  /*a7a0*/  IMAD.WIDE.U32 R132, R132, UR13, R180 ;  /* 0x0000000d84847c25 */ /* 0x000fea000f8e00b4 */
[C---:B------:R-:W-:Y:S03]  /*a7b0*/  LEA R134, P0, R132.reuse, c[0x0][0x1f8], 0x1 ;  /* 0x00007e0084867a11 */ /* 0x040fe600078008ff */
[----:B------:R-:W-:Y:S04]  /*a7c0*/  IADD3 R2, R133, UR6, RZ ;  /* 0x0000000685027c10 */ /* 0x000fe8000fffe0ff */
[----:B------:R-:W-:Y:S02]  /*a7d0*/  LEA.HI.X R135, R132, c[0x0][0x1fc], R2, 0x1, P0 ;  /* 0x00007f0084877a11 */ /* 0x000fe400000f0c02 */
[----:B------:R-:W-:Y:S03]  /*a7e0*/  MOV R132, UR17 ;  /* 0x0000001100847c02 */ /* 0x000fe60008000f00 */
[----:B------:R-:W-:Y:S01]  /*a7f0*/  @!PT LDS RZ, [RZ] ;  /* 0x00000000fffff984 */ /* 0x000fe20000000800 */
[----:B------:R-:W-:Y:S01]  /*a800*/  @!PT LDS RZ, [RZ] ;  /* 0x00000000fffff984 */ /* 0x000fe20000000800 */
[----:B------:R-:W-:Y:S01]  /*a810*/  @!PT LDS RZ, [RZ] ;  /* 0x00000000fffff984 */ /* 0x000fe20000000800 */
[----:B------:R1:W-:Y:S02]  /*a820*/  LDGSTS.E.BYPASS.LTC128B.128 [R252+0x100], [R134.64], !P5 ;  /* 0x0010000086fc7fae */ /* 0x0003e4000e901d56 */
[----:B------:R-:W-:Y:S05]  /*a830*/  IMAD.WIDE.U32 R132, R132, UR13, R178 ;  /* 0x0000000d84847c25 */ /* 0x000fea000f8e00b2 */
[----:B------:R-:W-:Y:S02]  /*a840*/  IADD3 R2, R133, UR6, RZ ;  /* 0x0000000685027c10 */ /* 0x000fe4000fffe0ff */
[C---:B-1----:R-:W-:Y:S04]  /*a850*/  LEA R134, P0, R132.reuse, c[0x0][0x1f8], 0x1 ;  /* 0x00007e0084867a11 */ /* 0x042fe800078008ff */
[----:B------:R-:W-:Y:S02]  /*a860*/  LEA.HI.X R135, R132, c[0x0][0x1fc], R2, 0x1, P0 ;  /* 0x00007f0084877a11 */ /* 0x000fe400000f0c02 */
[----:B------:R-:W-:Y:S03]  /*a870*/  MOV R132, UR17 ;  /* 0x0000001100847c02 */ /* 0x000fe60008000f00 */
[----:B------:R1:W-:Y:S02]  /*a880*/  LDGSTS.E.BYPASS.LTC128B.128 [R252+0x2100], [R134.64], !P4 ;  /* 0x0210000086fc7fae */ /* 0x0003e4000e101d56 */
[----:B------:R-:W-:Y:S05]  /*a890*/  IMAD.WIDE.U32 R132, R132, UR13, R176 ;  /* 0x0000000d84847c25 */ /* 0x000fea000f8e00b0 */
[----:B------:R-:W-:Y:S02]  /*a8a0*/  IADD3 R2, R133, UR6, RZ ;  /* 0x0000000685027c10 */ /* 0x000fe4000fffe0ff */
[C---:B-1----:R-:W-:Y:S04]  /*a8b0*/  LEA R134, P0, R132.reuse, c[0x0][0x1f8], 0x1 ;  /* 0x00007e0084867a11 */ /* 0x042fe800078008ff */
[----:B------:R-:W-:Y:S02]  /*a8c0*/  LEA.HI.X R135, R132, c[0x0][0x1fc], R2, 0x1, P0 ;  /* 0x00007f0084877a11 */ /* 0x000fe400000f0c02 */
[----:B------:R-:W-:Y:S01]  /*a8d0*/  MOV R132, UR17 ;  /* 0x0000001100847c02 */ /* 0x000fe20008000f00 */
[----:B------:R-:W-:Y:S02]  /*a8e0*/  UIADD3 UR17, UR17, -0x1, URZ ;  /* 0xffffffff11117890 */ /* 0x000fe4000fffe03f */
[----:B------:R1:W-:Y:S02]  /*a8f0*/  LDGSTS.E.BYPASS.LTC128B.128 [R252+0x4100], [R134.64], !P3 ;  /* 0x0410000086fc7fae */ /* 0x0003e4000d901d56 */
[----:B--2---:R-:W-:Y:S05]  /*a900*/  IMAD.WIDE.U32 R132, R132, UR13, R170 ;  /* 0x0000000d84847c25 */ /* 0x004fea000f8e00aa */
[C---:B-1----:R-:W-:Y:S01]  /*a910*/  LEA R134, P0, R132.reuse, c[0x0][0x1f8], 0x1 ;  /* 0x00007e0084867a11 */ /* 0x042fe200078008ff */
[----:B------:R-:W2:Y:S01]  /*a920*/  LDL R169, [R1+0x2c] ;  /* 0x00002c0001a97983 */ /* 0x000ea20000100800 */
[----:B------:R-:W-:Y:S01]  /*a930*/  IADD3 R2, R133, UR6, RZ ;  /* 0x0000000685027c10 */ /* 0x000fe2000fffe0ff */
[----:B------:R-:W-:Y:S03]  /*a940*/  UIADD3 UR6, UR6, UR11, URZ ;  /* 0x0000000b06067290 */ /* 0x000fe6000fffe03f */
[----:B------:R-:W-:Y:S02]  /*a950*/  LEA.HI.X R135, R132, c[0x0][0x1fc], R2, 0x1, P0 ;  /* 0x00007f0084877a11 */ /* 0x000fe400000f0c02 */
[----:B------:R-:W-:Y:S02]  /*a960*/  IADD3 R2, P1, R168, UR10, RZ ;  /* 0x0000000aa8027c10 */ /* 0x000fe4000ff3e0ff */
[----:B------:R-:W3:Y:S02]  /*a970*/  LDL R168, [R1+0x4] ;  /* 0x0000040001a87983 */ /* 0x000ee40000100800 */
[C---:B------:R-:W-:Y:S02]  /*a980*/  LEA R132, P0, R2.reuse, c[0x0][0x1f8], 0x1 ;  /* 0x00007e0002847a11 */ /* 0x040fe400078008ff */
[----:B------:R-:W-:Y:S01]  /*a990*/  IADD3.X R133, R181, UR6, RZ, P1, !PT ;  /* 0x00000006b5857c10 */ /* 0x000fe20008ffe4ff */
[----:B------:R3:W-:Y:S03]  /*a9a0*/  LDGSTS.E.BYPASS.LTC128B.128 [R252+0x6100], [R134.64], !P2 ;  /* 0x0610000086fc7fae */ /* 0x0007e6000d101d56 */
[----:B------:R-:W-:Y:S02]  /*a9b0*/  LEA.HI.X R133, R2, c[0x0][0x1fc], R133, 0x1, P0 ;  /* 0x00007f0002857a11 */ /* 0x000fe400000f0c85 */
[----:B------:R-:W-:Y:S03]  /*a9c0*/  IADD3 R2, P1, R178, UR10, RZ ;  /* 0x0000000ab2027c10 */ /* 0x000fe6000ff3e0ff */
[----:B------:R1:W-:Y:S02]  /*a9d0*/  LDGSTS.E.BYPASS.LTC128B.128 [R252+0x1100], [R132.64], !P5 ;  /* 0x0110000084fc7fae */ /* 0x0003e4000e901d56 */
[C---:B-1----:R-:W-:Y:S02]  /*a9e0*/  LEA R132, P0, R2.reuse, c[0x0][0x1f8], 0x1 ;  /* 0x00007e0002847a11 */ /* 0x042fe400078008ff */
[----:B------:R-:W-:Y:S04]  /*a9f0*/  IADD3.X R133, R179, UR6, RZ, P1, !PT ;  /* 0x00000006b3857c10 */ /* 0x000fe80008ffe4ff */
[----:B------:R-:W-:Y:S02]  /*aa00*/  LEA.HI.X R133, R2, c[0x0][0x1fc], R133, 0x1, P0 ;  /* 0x00007f0002857a11 */ /* 0x000fe400000f0c85 */
[----:B------:R-:W-:Y:S02]  /*aa10*/  IADD3 R2, P1, R176, UR10, RZ ;  /* 0x0000000ab0027c10 */ /* 0x000fe4000ff3e0ff */
[----:B------:R-:W4:Y:S04]  /*aa20*/  LDL R176, [R1+0x38] ;  /* 0x0000380001b07983 */ /* 0x000f280000100800 */
[----:B------:R1:W-:Y:S02]  /*aa30*/  LDGSTS.E.BYPASS.LTC128B.128 [R252+0x3100], [R132.64], !P4 ;  /* 0x0310000084fc7fae */ /* 0x0003e4000e101d56 */
[C---:B-1----:R-:W-:Y:S02]  /*aa40*/  LEA R132, P0, R2.reuse, c[0x0][0x1f8], 0x1 ;  /* 0x00007e0002847a11 */ /* 0x042fe400078008ff */
[----:B------:R-:W-:Y:S04]  /*aa50*/  IADD3.X R133, R177, UR6, RZ, P1, !PT ;  /* 0x00000006b1857c10 */ /* 0x000fe80008ffe4ff */
[----:B------:R-:W-:Y:S02]  /*aa60*/  LEA.HI.X R133, R2, c[0x0][0x1fc], R133, 0x1, P0 ;  /* 0x00007f0002857a11 */ /* 0x000fe400000f0c85 */
[----:B------:R-:W-:Y:S01]  /*aa70*/  IADD3 R2, P1, R170, UR10, RZ ;  /* 0x0000000aaa027c10 */ /* 0x000fe2000ff3e0ff */
[----:B------:R-:W-:Y:S01]  /*aa80*/  @UP0 UIMAD.WIDE.U32 UR10, UR17, UR4, URZ ;  /* 0x00000004110a02a5 */ /* 0x000fe2000f8e003f */
[----:B------:R-:W2:Y:S03]  /*aa90*/  LDL R170, [R1+0x30] ;  /* 0x0000300001aa7983 */ /* 0x000ea60000100800 */
[----:B------:R-:W-:Y:S01]  /*aaa0*/  @UP0 USHF.L.U32 UR7, UR10, 0x6, URZ ;  /* 0x000000060a070899 */ /* 0x000fe2000800063f */
[----:B------:R1:W-:Y:S02]  /*aab0*/  LDGSTS.E.BYPASS.LTC128B.128 [R252+0x5100], [R132.64], !P3 ;  /* 0x0510000084fc7fae */ /* 0x0003e4000d901d56 */
[C---:B-1----:R-:W-:Y:S02]  /*aac0*/  LEA R132, P0, R2.reuse, c[0x0][0x1f8], 0x1 ;  /* 0x00007e0002847a11 */ /* 0x042fe400078008ff */
[----:B------:R-:W-:Y:S01]  /*aad0*/  IADD3.X R133, R171, UR6, RZ, P1, !PT ;  /* 0x00000006ab857c10 */ /* 0x000fe20008ffe4ff */
[----:B------:R-:W-:Y:S03]  /*aae0*/  @UP0 USHF.R.S32.HI UR6, URZ, 0x1f, UR17 ;  /* 0x0000001f3f060899 */ /* 0x000fe60008011411 */
[----:B------:R-:W2:Y:S01]  /*aaf0*/  LDL R171, [R1+0x34] ;  /* 0x0000340001ab7983 */ /* 0x000ea20000100800 */
[----:B------:R-:W-:Y:S01]  /*ab00*/  LEA.HI.X R133, R2, c[0x0][0x1fc], R133, 0x1, P0 ;  /* 0x00007f0002857a11 */ /* 0x000fe200000f0c85 */
[----:B------:R-:W-:Y:S02]  /*ab10*/  @UP0 UIMAD UR6, UR6, UR4, URZ ;  /* 0x00000004060602a4 */ /* 0x000fe4000f8e023f */
[----:B------:R-:W2:Y:S01]  /*ab20*/  LDL R2, [R1+0x1c] ;  /* 0x00001c0001027983 */ /* 0x000ea20000100800 */
[----:B------:R-:W-:Y:S01]  /*ab30*/  PLOP3.LUT P0, PT, PT, PT, UP0, 0x80, 0x0 ;  /* 0x000000000000781c */ /* 0x000fe20003f0f008 */
[----:B------:R-:W-:Y:S02]  /*ab40*/  @UP0 UIMAD UR6, UR17, UR5, UR6 ;  /* 0x00000005110602a4 */ /* 0x000fe4000f8e0206 */
[----:B------:R3:W-:Y:S02]  /*ab50*/  LDGSTS.E.BYPASS.LTC128B.128 [R252+0x7100], [R132.64], !P2 ;  /* 0x0710000084fc7fae */ /* 0x0007e4000d101d56 */
[----:B------:R-:W-:Y:S04]  /*ab60*/  @UP0 UIADD3 UR6, UR11, UR6, URZ ;  /* 0x000000060b060290 */ /* 0x000fe8000fffe03f */
[----:B------:R-:W-:Y:S02]  /*ab70*/  @UP0 USHF.L.U64.HI UR6, UR10, 0x6, UR6 ;  /* 0x000000060a060899 */ /* 0x000fe40008010206 */
[----:B------:R-:W0:Y:S08]  /*ab80*/  LDGDEPBAR ;  /* 0x00000000000079af */ /* 0x000e300000000000 */
[----:B---3--:R-:W1:Y:S02]  /*ab90*/  LDSM.16.M88.4 R132, [R168+0x10100] ;  /* 0x01010000a884783b */ /* 0x008e640000000200 */
[C---:B-1----:R-:W-:Y:S08]  /*aba0*/  HMMA.16816.F32.BF16 R4, R192.reuse, R132, R4 ;  /* 0x00000084c004723c */ /* 0x042ff00000041804 */
[C---:B------:R-:W-:Y:S01]  /*abb0*/  HMMA.16816.F32.BF16 R8, R192.reuse, R134, R8 ;  /* 0x00000086c008723c */ /* 0x040fe20000041808 */
[----:B------:R-:W1:Y:S07]  /*abc0*/  LDSM.16.M88.4 R132, [R168+0x10900] ;  /* 0x01090000a884783b */ /* 0x000e6e0000000200 */
[C---:B-1----:R-:W-:Y:S08]  /*abd0*/  HMMA.16816.F32.BF16 R12, R192.reuse, R132, R12 ;  /* 0x00000084c00c723c */ /* 0x042ff0000004180c */
[C---:B------:R-:W-:Y:S01]  /*abe0*/  HMMA.16816.F32.BF16 R16, R192.reuse, R134, R16 ;  /* 0x00000086c010723c */ /* 0x040fe20000041810 */
[----:B------:R-:W1:Y:S07]  /*abf0*/  LDSM.16.M88.4 R132, [R168+0x11100] ;  /* 0x01110000a884783b */ /* 0x000e6e0000000200 */
[C---:B-1----:R-:W-:Y:S08]  /*ac00*/  HMMA.16816.F32.BF16 R20, R192.reuse, R132, R20 ;  /* 0x00000084c014723c */ /* 0x042ff00000041814 */
[C---:B------:R-:W-:Y:S01]  /*ac10*/  HMMA.16816.F32.BF16 R24, R192.reuse, R134, R24 ;  /* 0x00000086c018723c */ /* 0x040fe20000041818 */
[----:B------:R-:W1:Y:S07]  /*ac20*/  LDSM.16.M88.4 R132, [R168+0x11900] ;  /* 0x01190000a884783b */ /* 0x000e6e0000000200 */
[C---:B-1----:R-:W-:Y:S08]  /*ac30*/  HMMA.16816.F32.BF16 R28, R192.reuse, R132, R28 ;  /* 0x00000084c01c723c */ /* 0x042ff0000004181c */
[----:B------:R-:W-:Y:S01]  /*ac40*/  HMMA.16816.F32.BF16 R32, R192, R134, R32 ;  /* 0x00000086c020723c */ /* 0x000fe20000041820 */
[----:B------:R-:W1:Y:S07]  /*ac50*/  LDSM.16.M88.4 R132, [R251] ;  /* 0x00000000fb84783b */ /* 0x000e6e0000000200 */
        /* <DEDUP_REMOVED lines=23> */
[----:B----4-:R-:W1:Y:S07]  /*add0*/  LDSM.16.M88.4 R132, [R176] ;  /* 0x00000000b084783b */ /* 0x010e6e0000000200 */
[C---:B-1----:R-:W-:Y:S08]  /*ade0*/  HMMA.16816.F32.BF16 R4, R204.reuse, R132, R4 ;  /* 0x00000084cc04723c */ /* 0x042ff00000041804 */
[C---:B------:R-:W-:Y:S01]  /*adf0*/  HMMA.16816.F32.BF16 R8, R204.reuse, R134, R8 ;  /* 0x00000086cc08723c */ /* 0x040fe20000041808 */
[----:B--2---:R1:W2:Y:S08]  /*ae00*/  LDSM.16.M88.4 R132, [R171] ;  /* 0x00000000ab84783b */ /* 0x0042b00000000200 */
[----:B-1----:R-:W3:Y:S01]  /*ae10*/  LDL R171, [R1+0x28] ;  /* 0x0000280001ab7983 */ /* 0x002ee20000100800 */
[C---:B--2---:R-:W-:Y:S08]  /*ae20*/  HMMA.16816.F32.BF16 R12, R204.reuse, R132, R12 ;  /* 0x00000084cc0c723c */ /* 0x044ff0000004180c */
[C---:B------:R-:W-:Y:S01]  /*ae30*/  HMMA.16816.F32.BF16 R16, R204.reuse, R134, R16 ;  /* 0x00000086cc10723c */ /* 0x040fe20000041810 */
[----:B------:R1:W2:Y:S08]  /*ae40*/  LDSM.16.M88.4 R132, [R170] ;  /* 0x00000000aa84783b */ /* 0x0002b00000000200 */
[----:B-1----:R-:W4:Y:S01]  /*ae50*/  LDL R170, [R1+0x24] ;  /* 0x0000240001aa7983 */ /* 0x002f220000100800 */
[C---:B--2---:R-:W-:Y:S08]  /*ae60*/  HMMA.16816.F32.BF16 R20, R204.reuse, R132, R20 ;  /* 0x00000084cc14723c */ /* 0x044ff00000041814 */
[C---:B------:R-:W-:Y:S01]  /*ae70*/  HMMA.16816.F32.BF16 R24, R204.reuse, R134, R24 ;  /* 0x00000086cc18723c */ /* 0x040fe20000041818 */
[----:B------:R1:W2:Y:S08]  /*ae80*/  LDSM.16.M88.4 R132, [R169] ;  /* 0x00000000a984783b */ /* 0x0002b00000000200 */
[----:B-1----:R-:W3:Y:S01]  /*ae90*/  LDL R169, [R1+0x20] ;  /* 0x0000200001a97983 */ /* 0x002ee20000100800 */
[C---:B--2---:R-:W-:Y:S08]  /*aea0*/  HMMA.16816.F32.BF16 R28, R204.reuse, R132, R28 ;  /* 0x00000084cc1c723c */ /* 0x044ff0000004181c */
        /* <DEDUP_REMOVED lines=37> */
[----:B---3--:R1:W2:Y:S08]  /*b100*/  LDSM.16.M88.4 R132, [R171] ;  /* 0x00000000ab84783b */ /* 0x0082b00000000200 */
[----:B-1----:R-:W3:Y:S01]  /*b110*/  LDL R171, [R1+0x18] ;  /* 0x0000180001ab7983 */ /* 0x002ee20000100800 */
[C---:B--2---:R-:W-:Y:S08]  /*b120*/  HMMA.16816.F32.BF16 R4, R220.reuse, R132, R4 ;  /* 0x00000084dc04723c */ /* 0x044ff00000041804 */
[C---:B------:R-:W-:Y:S01]  /*b130*/  HMMA.16816.F32.BF16 R8, R220.reuse, R134, R8 ;  /* 0x00000086dc08723c */ /* 0x040fe20000041808 */
[----:B----4-:R1:W2:Y:S08]  /*b140*/  LDSM.16.M88.4 R132, [R170] ;  /* 0x00000000aa84783b */ /* 0x0102b00000000200 */
[----:B-1----:R-:W4:Y:S01]  /*b150*/  LDL R170, [R1+0x14] ;  /* 0x0000140001aa7983 */ /* 0x002f220000100800 */
[C---:B--2---:R-:W-:Y:S08]  /*b160*/  HMMA.16816.F32.BF16 R12, R220.reuse, R132, R12 ;  /* 0x00000084dc0c723c */ /* 0x044ff0000004180c */
[C---:B------:R-:W-:Y:S01]  /*b170*/  HMMA.16816.F32.BF16 R16, R220.reuse, R134, R16 ;  /* 0x00000086dc10723c */ /* 0x040fe20000041810 */
[----:B------:R1:W2:Y:S08]  /*b180*/  LDSM.16.M88.4 R132, [R169] ;  /* 0x00000000a984783b */ /* 0x0002b00000000200 */
[----:B-1----:R-:W3:Y:S01]  /*b190*/  LDL R169, [R1+0x10] ;  /* 0x0000100001a97983 */ /* 0x002ee20000100800 */
        /* <DEDUP_REMOVED lines=42> */
[----:B---3--:R-:W1:Y:S07]  /*b440*/  LDSM.16.M88.4 R132, [R171] ;  /* 0x00000000ab84783b */ /* 0x008e6e0000000200 */
[C---:B-1----:R-:W-:Y:S08]  /*b450*/  HMMA.16816.F32.BF16 R4, R236.reuse, R132, R4 ;  /* 0x00000084ec04723c */ /* 0x042ff00000041804 */
[C---:B------:R-:W-:Y:S01]  /*b460*/  HMMA.16816.F32.BF16 R8, R236.reuse, R134, R8 ;  /* 0x00000086ec08723c */ /* 0x040fe20000041808 */
[----:B----4-:R-:W1:Y:S07]  /*b470*/  LDSM.16.M88.4 R132, [R170] ;  /* 0x00000000aa84783b */ /* 0x010e6e0000000200 */
[C---:B-1----:R-:W-:Y:S08]  /*b480*/  HMMA.16816.F32.BF16 R12, R236.reuse, R132, R12 ;  /* 0x00000084ec0c723c */ /* 0x042ff0000004180c */
[C---:B------:R-:W-:Y:S01]  /*b490*/  HMMA.16816.F32.BF16 R16, R236.reuse, R134, R16 ;  /* 0x00000086ec10723c */ /* 0x040fe20000041810 */
[----:B------:R-:W1:Y:S07]  /*b4a0*/  LDSM.16.M88.4 R132, [R169] ;  /* 0x00000000a984783b */ /* 0x000e6e0000000200 */
[C---:B-1----:R-:W-:Y:S08]  /*b4b0*/  HMMA.16816.F32.BF16 R20, R236.reuse, R132, R20 ;  /* 0x00000084ec14723c */ /* 0x042ff00000041814 */
[C---:B------:R-:W-:Y:S01]  /*b4c0*/  HMMA.16816.F32.BF16 R24, R236.reuse, R134, R24 ;  /* 0x00000086ec18723c */ /* 0x040fe20000041818 */
[----:B------:R-:W1:Y:S07]  /*b4d0*/  LDSM.16.M88.4 R132, [R2] ;  /* 0x000000000284783b */ /* 0x000e6e0000000200 */
        /* <DEDUP_REMOVED lines=17> */
[----:B------:R-:W1:Y:S11]  /*b5f0*/  LDSM.16.M88.4 R132, [R251+0x6800] ;  /* 0x00680000fb84783b */ /* 0x000e760000000200 */
[----:B------:R-:W-:Y:S04]  /*b600*/  @!UPT UIADD3 URZ, URZ, URZ, URZ ;  /* 0x0000003f3f3ff290 */ /* 0x000fe8000fffe03f */
[----:B------:R-:W-:Y:S02]  /*b610*/  FMUL.FTZ R7, R7, c[0x0][0x320] ;  /* 0x0000c80007077a20 */ /* 0x000fe40000410000 */
[----:B------:R-:W-:Y:S02]  /*b620*/  FMUL.FTZ R4, R4, c[0x0][0x320] ;  /* 0x0000c80004047a20 */ /* 0x000fe40000410000 */
[----:B------:R-:W-:Y:S01]  /*b630*/  MUFU.TANH R183, R7 ;  /* 0x0000000700b77308 */ /* 0x000fe20000002400 */
[----:B------:R-:W-:Y:S02]  /*b640*/  FMUL.FTZ R5, R5, c[0x0][0x320] ;  /* 0x0000c80005057a20 */ /* 0x000fe40000410000 */
[----:B------:R-:W-:Y:S02]  /*b650*/  FMUL.FTZ R6, R6, c[0x0][0x320] ;  /* 0x0000c80006067a20 */ /* 0x000fe40000410000 */
[----:B------:R-:W-:Y:S02]  /*b660*/  FMUL.FTZ R10, R10, c[0x0][0x320] ;  /* 0x0000c8000a0a7a20 */ /* 0x000fe40000410000 */
[----:B------:R-:W-:Y:S02]  /*b670*/  FMUL.FTZ R11, R11, c[0x0][0x320] ;  /* 0x0000c8000b0b7a20 */ /* 0x000fe40000410000 */
[----:B------:R-:W-:Y:S01]  /*b680*/  FMUL.FTZ R8, R8, c[0x0][0x320] ;  /* 0x0000c80008087a20 */ /* 0x000fe20000410000 */
[----:B------:R-:W2:Y:S01]  /*b690*/  MUFU.TANH R4, R4 ;  /* 0x0000000400047308 */ /* 0x000ea20000002400 */
[----:B------:R-:W-:Y:S09]  /*b6a0*/  FMUL.FTZ R9, R9, c[0x0][0x320] ;  /* 0x0000c80009097a20 */ /* 0x000ff20000410000 */
[----:B------:R-:W3:Y:S01]  /*b6b0*/  MUFU.TANH R182, R5 ;  /* 0x0000000500b67308 */ /* 0x000ee20000002400 */
[C---:B-1----:R-:W-:Y:S08]  /*b6c0*/  HMMA.16816.F32.BF16 R12, R244.reuse, R132, R12 ;  /* 0x00000084f40c723c */ /* 0x042ff0000004180c */
[C---:B------:R-:W-:Y:S01]  /*b6d0*/  HMMA.16816.F32.BF16 R16, R244.reuse, R134, R16 ;  /* 0x00000086f410723c */ /* 0x040fe20000041810 */
[----:B------:R-:W1:Y:S01]  /*b6e0*/  LDSM.16.M88.4 R132, [R251+0x7000] ;  /* 0x00700000fb84783b */ /* 0x000e620000000200 */
[----:B------:R-:W4:Y:S10]  /*b6f0*/  MUFU.TANH R181, R8 ;  /* 0x0000000800b57308 */ /* 0x000f340000002400 */
[----:B------:R-:W1:Y:S04]  /*b700*/  MUFU.TANH R180, R9 ;  /* 0x0000000900b47308 */ /* 0x000e680000002400 */
[----:B------:R-:W-:Y:S02]  /*b710*/  FMUL.FTZ R14, R14, c[0x0][0x320] ;  /* 0x0000c8000e0e7a20 */ /* 0x000fe40000410000 */
        /* <DEDUP_REMOVED lines=8> */
[----:B------:R-:W-:Y:S01]  /*b7a0*/  MUFU.TANH R178, R13 ;  /* 0x0000000d00b27308 */ /* 0x000fe20000002400 */
[C---:B-1----:R-:W-:Y:S09]  /*b7b0*/  HMMA.16816.F32.BF16 R20, R244.reuse, R132, R20 ;  /* 0x00000084f414723c */ /* 0x042ff20000041814 */
[----:B------:R1:W-:Y:S01]  /*b7c0*/  MUFU.TANH R176, R17 ;  /* 0x0000001100b07308 */ /* 0x0003e20000002400 */
[C---:B------:R-:W-:Y:S01]  /*b7d0*/  HMMA.16816.F32.BF16 R24, R244.reuse, R134, R24 ;  /* 0x00000086f418723c */ /* 0x040fe20000041818 */
[----:B------:R-:W2:Y:S01]  /*b7e0*/  LDSM.16.M88.4 R132, [R251+0x7800] ;  /* 0x00780000fb84783b */ /* 0x000ea20000000200 */
[----:B------:R-:W-:Y:S07]  /*b7f0*/  DEPBAR.LE SB0, 0x0 ;  /* 0x000080000000791a */ /* 0x000fee0000000000 */
[----:B------:R3:W-:Y:S01]  /*b800*/  MUFU.TANH R177, R16 ;  /* 0x0000001000b17308 */ /* 0x0007e20000002400 */
[----:B------:R-:W-:Y:S04]  /*b810*/  BAR.SYNC.DEFER_BLOCKING 0x0 ;  /* 0x0000000000007b1d */ /* 0x000fe80000010000 */
[----:B------:R-:W-:Y:S02]  /*b820*/  FMUL.FTZ R20, R20, c[0x0][0x320] ;  /* 0x0000c80014147a20 */ /* 0x000fe40000410000 */
[----:B-1----:R-:W-:Y:S02]  /*b830*/  FMUL.FTZ R17, R21, c[0x0][0x320] ;  /* 0x0000c80015117a20 */ /* 0x002fe40000410000 */
[----:B------:R-:W-:Y:S02]  /*b840*/  FMUL.FTZ R22, R22, c[0x0][0x320] ;  /* 0x0000c80016167a20 */ /* 0x000fe40000410000 */
[----:B------:R-:W-:Y:S04]  /*b850*/  FMUL.FTZ R23, R23, c[0x0][0x320] ;  /* 0x0000c80017177a20 */ /* 0x000fe80000410000 */
[----:B------:R-:W-:Y:S02]  /*b860*/  FMUL.FTZ R13, R25, c[0x0][0x320] ;  /* 0x0000c800190d7a20 */ /* 0x000fe40000410000 */
[----:B------:R-:W-:Y:S02]  /*b870*/  FMUL.FTZ R26, R26, c[0x0][0x320] ;  /* 0x0000c8001a1a7a20 */ /* 0x000fe40000410000 */
[----:B------:R-:W-:Y:S02]  /*b880*/  FMUL.FTZ R27, R27, c[0x0][0x320] ;  /* 0x0000c8001b1b7a20 */ /* 0x000fe40000410000 */
[----:B---3--:R-:W-:Y:S06]  /*b890*/  FMUL.FTZ R16, R24, c[0x0][0x320] ;  /* 0x0000c80018107a20 */ /* 0x008fec0000410000 */
[----:B------:R-:W-:Y:S01]  /*b8a0*/  MUFU.TANH R16, R16 ;  /* 0x0000001000107308 */ /* 0x000fe20000002400 */
[C---:B--2---:R-:W-:Y:S09]  /*b8b0*/  HMMA.16816.F32.BF16 R28, R244.reuse, R132, R28 ;  /* 0x00000084f41c723c */ /* 0x044ff2000004181c */
[----:B------:R-:W1:Y:S03]  /*b8c0*/  MUFU.TANH R179, R12 ;  /* 0x0000000c00b37308 */ /* 0x000e660000002400 */
[----:B------:R-:W-:Y:S01]  /*b8d0*/  FMNMX.FTZ R133, R4, R0, !PT ;  /* 0x0000000004857209 */ /* 0x000fe20007810000 */
[----:B------:R-:W-:Y:S03]  /*b8e0*/  HMMA.16816.F32.BF16 R32, R244, R134, R32 ;  /* 0x00000086f420723c */ /* 0x000fe60000041820 */
[----:B------:R-:W-:Y:S03]  /*b8f0*/  FMNMX.FTZ R133, R182, R133, !PT ;  /* 0x00000085b6857209 */ /* 0x000fe60007810000 */
[----:B------:R-:W2:Y:S01]  /*b900*/  MUFU.TANH R20, R20 ;  /* 0x0000001400147308 */ /* 0x000ea20000002400 */
[----:B----4-:R-:W-:Y:S05]  /*b910*/  FMNMX.FTZ R133, R181, R133, !PT ;  /* 0x00000085b5857209 */ /* 0x010fea0007810000 */
[----:B------:R-:W-:Y:S01]  /*b920*/  FMNMX.FTZ R133, R180, R133, !PT ;  /* 0x00000085b4857209 */ /* 0x000fe20007810000 */
[----:B------:R-:W-:Y:S03]  /*b930*/  FMUL.FTZ R9, R29, c[0x0][0x320] ;  /* 0x0000c8001d097a20 */ /* 0x000fe60000410000 */
[----:B------:R-:W3:Y:S01]  /*b940*/  MUFU.TANH R17, R17 ;  /* 0x0000001100117308 */ /* 0x000ee20000002400 */
[----:B------:R-:W-:Y:S02]  /*b950*/  FMUL.FTZ R30, R30, c[0x0][0x320] ;  /* 0x0000c8001e1e7a20 */ /* 0x000fe40000410000 */
[----:B------:R-:W-:Y:S01]  /*b960*/  FMUL.FTZ R31, R31, c[0x0][0x320] ;  /* 0x0000c8001f1f7a20 */ /* 0x000fe20000410000 */
[----:B-1----:R-:W-:Y:S01]  /*b970*/  FMNMX.FTZ R133, R179, R133, !PT ;  /* 0x00000085b3857209 */ /* 0x002fe20007810000 */
[----:B------:R-:W-:Y:S03]  /*b980*/  FMUL.FTZ R12, R28, c[0x0][0x320] ;  /* 0x0000c8001c0c7a20 */ /* 0x000fe60000410000 */
[----:B------:R-:W-:Y:S01]  /*b990*/  FMUL.FTZ R8, R32, c[0x0][0x320] ;  /* 0x0000c80020087a20 */ /* 0x000fe20000410000 */
[----:B------:R-:W-:Y:S01]  /*b9a0*/  FMNMX.FTZ R133, R178, R133, !PT ;  /* 0x00000085b2857209 */ /* 0x000fe20007810000 */
[----:B------:R-:W-:Y:S01]  /*b9b0*/  FMUL.FTZ R5, R33, c[0x0][0x320] ;  /* 0x0000c80021057a20 */ /* 0x000fe20000410000 */
[----:B------:R-:W1:Y:S01]  /*b9c0*/  MUFU.TANH R13, R13 ;  /* 0x0000000d000d7308 */ /* 0x000e620000002400 */
[----:B------:R-:W-:Y:S01]  /*b9d0*/  FMUL.FTZ R34, R34, c[0x0][0x320] ;  /* 0x0000c80022227a20 */ /* 0x000fe20000410000 */
[----:B------:R-:W-:Y:S04]  /*b9e0*/  FMNMX.FTZ R133, R177, R133, !PT ;  /* 0x00000085b1857209 */ /* 0x000fe80007810000 */
[----:B------:R-:W-:Y:S04]  /*b9f0*/  FMNMX.FTZ R133, R176, R133, !PT ;  /* 0x00000085b0857209 */ /* 0x000fe80007810000 */
[----:B------:R-:W4:Y:S01]  /*ba00*/  MUFU.TANH R12, R12 ;  /* 0x0000000c000c7308 */ /* 0x000f220000002400 */
[----:B--2---:R-:W-:Y:S04]  /*ba10*/  FMNMX.FTZ R133, R20, R133, !PT ;  /* 0x0000008514857209 */ /* 0x004fe80007810000 */
[----:B---3--:R-:W-:Y:S04]  /*ba20*/  FMNMX.FTZ R133, R17, R133, !PT ;  /* 0x0000008511857209 */ /* 0x008fe80007810000 */
[----:B------:R-:W-:Y:S01]  /*ba30*/  FMNMX.FTZ R133, R16, R133, !PT ;  /* 0x0000008510857209 */ /* 0x000fe20007810000 */
[----:B------:R-:W2:Y:S03]  /*ba40*/  MUFU.TANH R9, R9 ;  /* 0x0000000900097308 */ /* 0x000ea60000002400 */
[----:B-1----:R-:W-:Y:S07]  /*ba50*/  FMNMX.FTZ R133, R13, R133, !PT ;  /* 0x000000850d857209 */ /* 0x002fee0007810000 */
[----:B------:R-:W1:Y:S01]  /*ba60*/  MUFU.TANH R8, R8 ;  /* 0x0000000800087308 */ /* 0x000e620000002400 */
[----:B----4-:R-:W-:Y:S09]  /*ba70*/  FMNMX.FTZ R133, R12, R133, !PT ;  /* 0x000000850c857209 */ /* 0x010ff20007810000 */
[----:B------:R-:W3:Y:S01]  /*ba80*/  MUFU.TANH R5, R5 ;  /* 0x0000000500057308 */ /* 0x000ee20000002400 */
[----:B--2---:R-:W-:Y:S09]  /*ba90*/  FMNMX.FTZ R133, R9, R133, !PT ;  /* 0x0000008509857209 */ /* 0x004ff20007810000 */
[----:B------:R-:W-:Y:S01]  /*baa0*/  MUFU.TANH R28, R26 ;  /* 0x0000001a001c7308 */ /* 0x000fe20000002400 */
[----:B-1----:R-:W-:Y:S09]  /*bab0*/  FMNMX.FTZ R133, R8, R133, !PT ;  /* 0x0000008508857209 */ /* 0x002ff20007810000 */
[----:B------:R-:W-:Y:S01]  /*bac0*/  MUFU.TANH R21, R22 ;  /* 0x0000001600157308 */ /* 0x000fe20000002400 */
[----:B---3--:R-:W-:Y:S05]  /*bad0*/  FMNMX.FTZ R133, R5, R133, !PT ;  /* 0x0000008505857209 */ /* 0x008fea0007810000 */
[----:B------:R-:W1:Y:S04]  /*bae0*/  SHFL.BFLY PT, R2, R133, 0x2, 0x1f ;  /* 0x0c401f0085027f89 */ /* 0x000e6800000e0000 */
[----:B------:R-:W-:Y:S10]  /*baf0*/  MUFU.TANH R25, R23 ;  /* 0x0000001700197308 */ /* 0x000ff40000002400 */
[----:B------:R-:W-:Y:S10]  /*bb00*/  MUFU.TANH R184, R10 ;  /* 0x0000000a00b87308 */ /* 0x000ff40000002400 */
[----:B------:R-:W-:Y:S01]  /*bb10*/  MUFU.TANH R185, R11 ;  /* 0x0000000b00b97308 */ /* 0x000fe20000002400 */
[----:B-1----:R-:W-:Y:S05]  /*bb20*/  FMNMX.FTZ R133, R133, R2, !PT ;  /* 0x0000000285857209 */ /* 0x002fea0007810000 */
[----:B------:R-:W1:Y:S04]  /*bb30*/  SHFL.BFLY PT, R2, R133, 0x1, 0x1f ;  /* 0x0c201f0085027f89 */ /* 0x000e6800000e0000 */
[----:B------:R-:W-:Y:S10]  /*bb40*/  MUFU.TANH R189, R14 ;  /* 0x0000000e00bd7308 */ /* 0x000ff40000002400 */
[----:B------:R-:W-:Y:S10]  /*bb50*/  MUFU.TANH R188, R15 ;  /* 0x0000000f00bc7308 */ /* 0x000ff40000002400 */
[----:B------:R-:W-:Y:S01]  /*bb60*/  MUFU.TANH R187, R18 ;  /* 0x0000001200bb7308 */ /* 0x000fe20000002400 */
[----:B-1----:R-:W-:Y:S05]  /*bb70*/  FMNMX.FTZ R133, R133, R2, !PT ;  /* 0x0000000285857209 */ /* 0x002fea0007810000 */
[C---:B------:R-:W-:Y:S02]  /*bb80*/  FMUL.FTZ R2, R133.reuse, c[0x0][0x2d0] ;  /* 0x0000b40085027a20 */ /* 0x040fe40000410000 */
[----:B------:R-:W-:Y:S02]  /*bb90*/  FADD.FTZ R0, -R133, R0 ;  /* 0x0000000085007221 */ /* 0x000fe40000010100 */
[----:B------:R-:W-:Y:S01]  /*bba0*/  MUFU.TANH R190, R19 ;  /* 0x0000001300be7308 */ /* 0x000fe20000002400 */
[--C-:B------:R-:W-:Y:S02]  /*bbb0*/  FFMA.FTZ R135, R17, c[0x0][0x2d0], -R2.reuse ;  /* 0x0000b40011877a23 */ /* 0x100fe40000010802 */
[--C-:B------:R-:W-:Y:S02]  /*bbc0*/  FFMA.FTZ R4, R4, c[0x0][0x2d0], -R2.reuse ;  /* 0x0000b40004047a23 */ /* 0x100fe40000010802 */
[--C-:B------:R-:W-:Y:S02]  /*bbd0*/  FFMA.FTZ R134, R16, c[0x0][0x2d0], -R2.reuse ;  /* 0x0000b40010867a23 */ /* 0x100fe40000010802 */
        /* <DEDUP_REMOVED lines=9> */
[--C-:B------:R-:W-:Y:S02]  /*bc70*/  FFMA.FTZ R191, R13, c[0x0][0x2d0], -R2.reuse ;  /* 0x0000b4000dbf7a23 */ /* 0x100fe40000010802 */
[--C-:B------:R-:W-:Y:S02]  /*bc80*/  FFMA.FTZ R168, R12, c[0x0][0x2d0], -R2.reuse ;  /* 0x0000b4000ca87a23 */ /* 0x100fe40000010802 */
[--C-:B------:R-:W-:Y:S01]  /*bc90*/  FFMA.FTZ R169, R9, c[0x0][0x2d0], -R2.reuse ;  /* 0x0000b40009a97a23 */ /* 0x100fe20000010802 */
[----:B------:R-:W-:Y:S01]  /*bca0*/  MUFU.EX2 R176, R4 ;  /* 0x0000000400b07308 */ /* 0x000fe20000000800 */
[--C-:B------:R-:W-:Y:S02]  /*bcb0*/  FFMA.FTZ R170, R8, c[0x0][0x2d0], -R2.reuse ;  /* 0x0000b40008aa7a23 */ /* 0x100fe40000010802 */
[----:B------:R-:W-:Y:S02]  /*bcc0*/  FFMA.FTZ R171, R5, c[0x0][0x2d0], -R2 ;  /* 0x0000b40005ab7a23 */ /* 0x000fe40000010802 */
[----:B------:R-:W2:Y:S01]  /*bcd0*/  LDL.LU R2, [R1+0x80] ;  /* 0x0000800001027983 */ /* 0x000ea20000300800 */
[----:B------:R-:W-:Y:S06]  /*bce0*/  FMUL.FTZ R0, R0, c[0x0][0x2d0] ;  /* 0x0000b40000007a20 */ /* 0x000fec0000410000 */
[----:B------:R-:W1:Y:S02]  /*bcf0*/  MUFU.EX2 R0, R0 ;  /* 0x0000000000007308 */ /* 0x000e640000000800 */
[C---:B-1----:R-:W-:Y:S02]  /*bd00*/  FMUL.FTZ R5, R0.reuse, R141 ;  /* 0x0000008d00057220 */ /* 0x042fe40000410000 */
[C---:B------:R-:W-:Y:S01]  /*bd10*/  FMUL.FTZ R12, R0.reuse, R148 ;  /* 0x00000094000c7220 */ /* 0x040fe20000410000 */
[----:B------:R-:W3:Y:S01]  /*bd20*/  LDL.LU R141, [R1+0x84] ;  /* 0x00008400018d7983 */ /* 0x000ee20000300800 */
[C---:B------:R-:W-:Y:S02]  /*bd30*/  FMUL.FTZ R4, R0.reuse, R140 ;  /* 0x0000008c00047220 */ /* 0x040fe40000410000 */
[C---:B------:R-:W-:Y:S01]  /*bd40*/  FMUL.FTZ R8, R0.reuse, R136 ;  /* 0x0000008800087220 */ /* 0x040fe20000410000 */
[----:B------:R-:W-:Y:S01]  /*bd50*/  MOV R136, R134 ;  /* 0x0000008600887202 */ /* 0x000fe20000000f00 */
[C---:B------:R-:W-:Y:S01]  /*bd60*/  FMUL.FTZ R9, R0.reuse, R137 ;  /* 0x0000008900097220 */ /* 0x040fe20000410000 */
[----:B------:R-:W-:Y:S01]  /*bd70*/  MOV R137, R135 ;  /* 0x0000008700897202 */ /* 0x000fe20000000f00 */
[C---:B------:R-:W-:Y:S01]  /*bd80*/  FMUL.FTZ R13, R0.reuse, R149 ;  /* 0x00000095000d7220 */ /* 0x040fe20000410000 */
[----:B------:R-:W-:Y:S01]  /*bd90*/  MUFU.TANH R135, R34 ;  /* 0x0000002200877308 */ /* 0x000fe20000002400 */
[C---:B------:R-:W-:Y:S01]  /*bda0*/  FMUL.FTZ R16, R0.reuse, R144 ;  /* 0x0000009000107220 */ /* 0x040fe20000410000 */
[----:B------:R-:W-:Y:S01]  /*bdb0*/  MOV R149, R132 ;  /* 0x0000008400957202 */ /* 0x000fe20000000f00 */
[C---:B------:R-:W-:Y:S01]  /*bdc0*/  FMUL.FTZ R17, R0.reuse, R145 ;  /* 0x0000009100117220 */ /* 0x040fe20000410000 */
[----:B------:R-:W4:Y:S01]  /*bdd0*/  LDL R148, [R1+0x70] ;  /* 0x0000700001947983 */ /* 0x000f220000100800 */
[C---:B------:R-:W-:Y:S01]  /*bde0*/  FMUL.FTZ R20, R0.reuse, R156 ;  /* 0x0000009c00147220 */ /* 0x040fe20000410000 */
[----:B------:R-:W-:Y:S01]  /*bdf0*/  MOV R156, R21 ;  /* 0x00000015009c7202 */ /* 0x000fe20000000f00 */
        /* <DEDUP_REMOVED lines=9> */
[----:B------:R-:W3:Y:S01]  /*be90*/  LDL R164, [R1+0x74] ;  /* 0x0000740001a47983 */ /* 0x000ee20000100800 */
[C---:B------:R-:W-:Y:S01]  /*bea0*/  FMUL.FTZ R32, R0.reuse, R160 ;  /* 0x000000a000207220 */ /* 0x040fe20000410000 */
[----:B------:R-:W1:Y:S01]  /*beb0*/  MUFU.TANH R165, R27 ;  /* 0x0000001b00a57308 */ /* 0x000e620000002400 */
[C---:B------:R-:W-:Y:S02]  /*bec0*/  FMUL.FTZ R33, R0.reuse, R161 ;  /* 0x000000a100217220 */ /* 0x040fe40000410000 */
[C---:B------:R-:W-:Y:S02]  /*bed0*/  FMUL.FTZ R36, R0.reuse, R36 ;  /* 0x0000002400247220 */ /* 0x040fe40000410000 */
[C---:B------:R-:W-:Y:S02]  /*bee0*/  FMUL.FTZ R37, R0.reuse, R37 ;  /* 0x0000002500257220 */ /* 0x040fe40000410000 */
[C---:B------:R-:W-:Y:S02]  /*bef0*/  FMUL.FTZ R40, R0.reuse, R40 ;  /* 0x0000002800287220 */ /* 0x040fe40000410000 */
        /* <DEDUP_REMOVED lines=47> */
[----:B--2---:R-:W-:Y:S01]  /*c1f0*/  FFMA.FTZ R144, R0, R2, R176 ;  /* 0x0000000200907223 */ /* 0x004fe200000100b0 */
[----:B------:R-:W-:Y:S04]  /*c200*/  FMNMX.FTZ R0, R6, R3, !PT ;  /* 0x0000000306007209 */ /* 0x000fe80007810000 */
[----:B------:R-:W-:Y:S04]  /*c210*/  FMNMX.FTZ R0, R183, R0, !PT ;  /* 0x00000000b7007209 */ /* 0x000fe80007810000 */
[----:B------:R-:W-:Y:S04]  /*c220*/  FMNMX.FTZ R0, R184, R0, !PT ;  /* 0x00000000b8007209 */ /* 0x000fe80007810000 */
[----:B------:R-:W-:Y:S04]  /*c230*/  FMNMX.FTZ R0, R185, R0, !PT ;  /* 0x00000000b9007209 */ /* 0x000fe80007810000 */
[----:B------:R-:W-:Y:S04]  /*c240*/  FMNMX.FTZ R0, R189, R0, !PT ;  /* 0x00000000bd007209 */ /* 0x000fe80007810000 */
[----:B------:R-:W-:Y:S04]  /*c250*/  FMNMX.FTZ R0, R188, R0, !PT ;  /* 0x00000000bc007209 */ /* 0x000fe80007810000 */
[----:B------:R-:W-:Y:S04]  /*c260*/  FMNMX.FTZ R0, R187, R0, !PT ;  /* 0x00000000bb007209 */ /* 0x000fe80007810000 */
[----:B------:R-:W-:Y:S01]  /*c270*/  FMNMX.FTZ R2, R190, R0, !PT ;  /* 0x00000000be027209 */ /* 0x000fe20007810000 */
[----:B------:R-:W-:Y:S03]  /*c280*/  FMUL.FTZ R0, R35, c[0x0][0x320] ;  /* 0x0000c80023007a20 */ /* 0x000fe60000410000 */
[----:B------:R-:W-:Y:S01]  /*c290*/  FMNMX.FTZ R2, R156, R2, !PT ;  /* 0x000000029c027209 */ /* 0x000fe20007810000 */
[----:B------:R2:W1:Y:S03]  /*c2a0*/  MUFU.TANH R134, R0 ;  /* 0x0000000000867308 */ /* 0x0004660000002400 */
[----:B--2---:R-:W-:Y:S04]  /*c2b0*/  FMNMX.FTZ R0, R152, R2, !PT ;  /* 0x0000000298007209 */ /* 0x004fe80007810000 */
        /* <DEDUP_REMOVED lines=13> */
[----:B------:R-:W-:Y:S04]  /*c390*/  FFMA.FTZ R140, R6, c[0x0][0x2d0], -R2 ;  /* 0x0000b400068c7a23 */ /* 0x000fe80000010802 */
[----:B------:R-:W1:Y:S10]  /*c3a0*/  MUFU.EX2 R0, R0 ;  /* 0x0000000000007308 */ /* 0x000e740000000800 */
[----:B------:R-:W3:Y:S01]  /*c3b0*/  MUFU.EX2 R140, R140 ;  /* 0x0000008c008c7308 */ /* 0x000ee20000000800 */
[C---:B-1----:R-:W-:Y:S02]  /*c3c0*/  FMUL.FTZ R18, R0.reuse, R146 ;  /* 0x0000009200127220 */ /* 0x042fe40000410000 */
[C---:B------:R-:W-:Y:S02]  /*c3d0*/  FMUL.FTZ R19, R0.reuse, R147 ;  /* 0x0000009300137220 */ /* 0x040fe40000410000 */
[----:B------:R-:W2:Y:S01]  /*c3e0*/  LDL.64 R146, [R1+0xc8] ;  /* 0x0000c80001927983 */ /* 0x000ea20000100a00 */
[C---:B------:R-:W-:Y:S02]  /*c3f0*/  FMUL.FTZ R14, R0.reuse, R150 ;  /* 0x00000096000e7220 */ /* 0x040fe40000410000 */
[C---:B------:R-:W-:Y:S02]  /*c400*/  FMUL.FTZ R15, R0.reuse, R151 ;  /* 0x00000097000f7220 */ /* 0x040fe40000410000 */
[C---:B------:R-:W-:Y:S01]  /*c410*/  FMUL.FTZ R11, R0.reuse, R139 ;  /* 0x0000008b000b7220 */ /* 0x040fe20000410000 */
[----:B------:R-:W4:Y:S01]  /*c420*/  LDL.64 R150, [R1+0xb8] ;  /* 0x0000b80001967983 */ /* 0x000f220000100a00 */
[C---:B------:R-:W-:Y:S02]  /*c430*/  FMUL.FTZ R10, R0.reuse, R138 ;  /* 0x0000008a000a7220 */ /* 0x040fe40000410000 */
[C---:B------:R-:W-:Y:S02]  /*c440*/  FMUL.FTZ R7, R0.reuse, R143 ;  /* 0x0000008f00077220 */ /* 0x040fe40000410000 */
[C---:B------:R-:W-:Y:S01]  /*c450*/  FMUL.FTZ R6, R0.reuse, R142 ;  /* 0x0000008e00067220 */ /* 0x040fe20000410000 */
[----:B------:R-:W4:Y:S01]  /*c460*/  LDL R139, [R1+0x7c] ;  /* 0x00007c00018b7983 */ /* 0x000f220000100800 */
[C---:B------:R-:W-:Y:S02]  /*c470*/  FMUL.FTZ R34, R0.reuse, R162 ;  /* 0x000000a200227220 */ /* 0x040fe40000410000 */
[C---:B------:R-:W-:Y:S01]  /*c480*/  FMUL.FTZ R35, R0.reuse, R163 ;  /* 0x000000a300237220 */ /* 0x040fe20000410000 */
[----:B------:R-:W4:Y:S01]  /*c490*/  LDL R138, [R1+0x78] ;  /* 0x00007800018a7983 */ /* 0x000f220000100800 */
[C---:B---3--:R-:W-:Y:S02]  /*c4a0*/  FFMA.FTZ R141, R0.reuse, R141, R140 ;  /* 0x0000008d008d7223 */ /* 0x048fe4000001008c */
[C---:B------:R-:W-:Y:S01]  /*c4b0*/  FMUL.FTZ R22, R0.reuse, R158 ;  /* 0x0000009e00167220 */ /* 0x040fe20000410000 */
[----:B------:R-:W3:Y:S01]  /*c4c0*/  LDL R143, [R1+0x6c] ;  /* 0x00006c00018f7983 */ /* 0x000ee20000100800 */
[C---:B------:R-:W-:Y:S01]  /*c4d0*/  FMUL.FTZ R23, R0.reuse, R159 ;  /* 0x0000009f00177220 */ /* 0x040fe20000410000 */
[----:B------:R-:W-:Y:S01]  /*c4e0*/  MOV R159, R145 ;  /* 0x00000091009f7202 */ /* 0x000fe20000000f00 */
[C---:B------:R-:W-:Y:S01]  /*c4f0*/  FMUL.FTZ R26, R0.reuse, R154 ;  /* 0x0000009a001a7220 */ /* 0x040fe20000410000 */
[----:B------:R-:W3:Y:S01]  /*c500*/  LDL R142, [R1+0x68] ;  /* 0x00006800018e7983 */ /* 0x000ee20000100800 */
[C---:B------:R-:W-:Y:S01]  /*c510*/  FMUL.FTZ R27, R0.reuse, R155 ;  /* 0x0000009b001b7220 */ /* 0x040fe20000410000 */
[----:B------:R-:W-:Y:S01]  /*c520*/  MOV R158, R149 ;  /* 0x00000095009e7202 */ /* 0x000fe20000000f00 */
[C---:B------:R-:W-:Y:S01]  /*c530*/  FMUL.FTZ R30, R0.reuse, R166 ;  /* 0x000000a6001e7220 */ /* 0x040fe20000410000 */
[----:B------:R-:W-:Y:S01]  /*c540*/  MOV R155, R152 ;  /* 0x00000098009b7202 */ /* 0x000fe20000000f00 */
[C---:B------:R-:W-:Y:S01]  /*c550*/  FMUL.FTZ R31, R0.reuse, R167 ;  /* 0x000000a7001f7220 */ /* 0x040fe20000410000 */
[----:B------:R-:W-:Y:S01]  /*c560*/  MOV R166, R157 ;  /* 0x0000009d00a67202 */ /* 0x000fe20000000f00 */
        /* <DEDUP_REMOVED lines=54> */
[----:B--2---:R-:W-:Y:S02]  /*c8d0*/  @P0 IADD3 R0, P6, R146, UR7, RZ ;  /* 0x0000000792000c10 */ /* 0x004fe4000ffde0ff */
[----:B------:R-:W-:Y:S02]  /*c8e0*/  MOV R147, R153 ;  /* 0x0000009900937202 */ /* 0x000fe40000000f00 */
[C---:B------:R-:W-:Y:S01]  /*c8f0*/  @P0 LEA R136, P1, R0.reuse, c[0x0][0x1c8], 0x1 ;  /* 0x0000720000880a11 */ /* 0x040fe200078208ff */
[----:B------:R-:W-:Y:S01]  /*c900*/  MUFU.EX2 R153, R179 ;  /* 0x000000b300997308 */ /* 0x000fe20000000800 */
[----:B----4-:R-:W-:Y:S04]  /*c910*/  @P0 IADD3.X R3, R151, UR6, RZ, P6, !PT ;  /* 0x0000000697030c10 */ /* 0x010fe8000b7fe4ff */
        /* <DEDUP_REMOVED lines=11> */
[----:B---3--:R-:W-:Y:S01]  /*c9d0*/  @P0 IADD3 R0, P6, R143, UR7, RZ ;  /* 0x000000078f000c10 */ /* 0x008fe2000ffde0ff */
[----:B------:R-:W-:Y:S02]  /*c9e0*/  @UP0 UIADD3 UR7, UP1, UR16, UR7, URZ ;  /* 0x0000000710070290 */ /* 0x000fe4000ff3e03f */
[----:B------:R1:W-:Y:S01]  /*c9f0*/  @P0 LDGSTS.E.BYPASS.LTC128B.128 [R252+0x14100], [R136.64], !P3 ;  /* 0x1410000088fc0fae */ /* 0x0003e2000d901d56 */
[----:B------:R-:W-:Y:S01]  /*ca00*/  @P0 IADD3.X R3, R142, UR6, RZ, P6, !PT ;  /* 0x000000068e030c10 */ /* 0x000fe2000b7fe4ff */
[----:B------:R-:W-:Y:S01]  /*ca10*/  @UP0 UIADD3.X UR6, UR15, UR6, URZ, UP1, !UPT ;  /* 0x000000060f060290 */ /* 0x000fe20008ffe43f */
[C---:B-1----:R-:W-:Y:S04]  /*ca20*/  @P0 LEA R136, P1, R0.reuse, c[0x0][0x1c8], 0x1 ;  /* 0x0000720000880a11 */ /* 0x042fe800078208ff */
[----:B------:R-:W-:Y:S02]  /*ca30*/  @P0 LEA.HI.X R137, R0, c[0x0][0x1cc], R3, 0x1, P1 ;  /* 0x0000730000890a11 */ /* 0x000fe400008f0c03 */
[----:B------:R-:W-:Y:S03]  /*ca40*/  @P0 IADD3 R0, P6, R146, UR7, RZ ;  /* 0x0000000792000c10 */ /* 0x000fe6000ffde0ff */
[----:B------:R1:W-:Y:S01]  /*ca50*/  @P0 LDGSTS.E.BYPASS.LTC128B.128 [R252+0x16100], [R136.64], !P2 ;  /* 0x1610000088fc0fae */ /* 0x0003e2000d101d56 */
[----:B------:R-:W-:Y:S02]  /*ca60*/  @P0 IADD3.X R3, R151, UR6, RZ, P6, !PT ;  /* 0x0000000697030c10 */ /* 0x000fe4000b7fe4ff */
[----:B------:R2:W-:Y:S01]  /*ca70*/  MUFU.EX2 R151, R186 ;  /* 0x000000ba00977308 */ /* 0x0005e20000000800 */
[C---:B-1----:R-:W-:Y:S01]  /*ca80*/  @P0 LEA R136, P1, R0.reuse, c[0x0][0x1c8], 0x1 ;  /* 0x0000720000880a11 */ /* 0x042fe200078208ff */
[--C-:B--2---:R-:W-:Y:S03]  /*ca90*/  FFMA.FTZ R186, R161, c[0x0][0x2d0], -R2.reuse ;  /* 0x0000b400a1ba7a23 */ /* 0x104fe60000010802 */
[----:B------:R-:W-:Y:S02]  /*caa0*/  @P0 LEA.HI.X R137, R0, c[0x0][0x1cc], R3, 0x1, P1 ;  /* 0x0000730000890a11 */ /* 0x000fe400008f0c03 */
[----:B------:R-:W-:Y:S03]  /*cab0*/  @P0 IADD3 R0, P6, R139, UR7, RZ ;  /* 0x000000078b000c10 */ /* 0x000fe6000ffde0ff */
[----:B------:R-:W-:Y:S01]  /*cac0*/  MUFU.EX2 R186, R186 ;  /* 0x000000ba00ba7308 */ /* 0x000fe20000000800 */
[----:B------:R1:W-:Y:S01]  /*cad0*/  @P0 LDGSTS.E.BYPASS.LTC128B.128 [R252+0x11100], [R136.64], !P5 ;  /* 0x1110000088fc0fae */ /* 0x0003e2000e901d56 */
[----:B------:R-:W-:Y:S01]  /*cae0*/  @P0 IADD3.X R3, R138, UR6, RZ, P6, !PT ;  /* 0x000000068a030c10 */ /* 0x000fe2000b7fe4ff */
[----:B------:R-:W-:Y:S07]  /*caf0*/  FFMA.FTZ R138, R183, c[0x0][0x2d0], -R2 ;  /* 0x0000b400b78a7a23 */ /* 0x000fee0000010802 */
[----:B------:R-:W2:Y:S01]  /*cb00*/  MUFU.EX2 R139, R182 ;  /* 0x000000b6008b7308 */ /* 0x000ea20000000800 */
[C---:B-1----:R-:W-:Y:S04]  /*cb10*/  @P0 LEA R136, P1, R0.reuse, c[0x0][0x1c8], 0x1 ;  /* 0x0000720000880a11 */ /* 0x042fe800078208ff */
[----:B------:R-:W-:Y:S01]  /*cb20*/  @P0 LEA.HI.X R137, R0, c[0x0][0x1cc], R3, 0x1, P1 ;  /* 0x0000730000890a11 */ /* 0x000fe200008f0c03 */
[----:B--2---:R-:W-:Y:S01]  /*cb30*/  FADD.FTZ R146, R139, R144 ;  /* 0x000000908b927221 */ /* 0x004fe20000010000 */
[----:B------:R-:W-:Y:S03]  /*cb40*/  @P0 IADD3 R0, P6, R164, UR7, RZ ;  /* 0x00000007a4000c10 */ /* 0x000fe6000ffde0ff */
[----:B------:R-:W-:Y:S01]  /*cb50*/  MUFU.EX2 R164, R177 ;  /* 0x000000b100a47308 */ /* 0x000fe20000000800 */
[----:B------:R1:W-:Y:S01]  /*cb60*/  @P0 LDGSTS.E.BYPASS.LTC128B.128 [R252+0x13100], [R136.64], !P4 ;  /* 0x1310000088fc0fae */ /* 0x0003e2000e101d56 */
[----:B------:R-:W-:Y:S08]  /*cb70*/  @P0 IADD3.X R3, R148, UR6, RZ, P6, !PT ;  /* 0x0000000694030c10 */ /* 0x000ff0000b7fe4ff */
[----:B------:R-:W-:Y:S10]  /*cb80*/  MUFU.EX2 R148, R181 ;  /* 0x000000b500947308 */ /* 0x000ff40000000800 */
[----:B------:R-:W-:Y:S01]  /*cb90*/  MUFU.EX2 R177, R171 ;  /* 0x000000ab00b17308 */ /* 0x000fe20000000800 */
[C---:B-1----:R-:W-:Y:S04]  /*cba0*/  @P0 LEA R136, P1, R0.reuse, c[0x0][0x1c8], 0x1 ;  /* 0x0000720000880a11 */ /* 0x042fe800078208ff */
[----:B------:R-:W-:Y:S02]  /*cbb0*/  @P0 LEA.HI.X R137, R0, c[0x0][0x1cc], R3, 0x1, P1 ;  /* 0x0000730000890a11 */ /* 0x000fe400008f0c03 */
[----:B------:R-:W-:Y:S03]  /*cbc0*/  @P0 IADD3 R0, P6, R143, UR7, RZ ;  /* 0x000000078f000c10 */ /* 0x000fe6000ffde0ff */
[----:B------:R-:W1:Y:S01]  /*cbd0*/  MUFU.EX2 R3, R138 ;  /* 0x0000008a00037308 */ /* 0x000e620000000800 */
[----:B------:R2:W-:Y:S01]  /*cbe0*/  @P0 LDGSTS.E.BYPASS.LTC128B.128 [R252+0x15100], [R136.64], !P3 ;  /* 0x1510000088fc0fae */ /* 0x0005e2000d901d56 */
[----:B-1----:R-:W-:Y:S01]  /*cbf0*/  FADD.FTZ R145, R3, R141 ;  /* 0x0000008d03917221 */ /* 0x002fe20000010000 */
[----:B------:R-:W-:Y:S01]  /*cc00*/  F2FP.BF16.PACK_AB R138, R180, R148 ;  /* 0x00000094b48a723e */ /* 0x000fe200000010ff */
[----:B------:R-:W-:Y:S01]  /*cc10*/  FADD.FTZ R148, R148, R146 ;  /* 0x0000009294947221 */ /* 0x000fe20000010000 */
[----:B--2---:R-:W-:Y:S03]  /*cc20*/  @P0 LEA R136, P1, R0, c[0x0][0x1c8], 0x1 ;  /* 0x0000720000880a11 */ /* 0x004fe600078208ff */
[----:B------:R-:W-:Y:S01]  /*cc30*/  FADD.FTZ R148, R180, R148 ;  /* 0x00000094b4947221 */ /* 0x000fe20000010000 */
[----:B------:R-:W-:Y:S04]  /*cc40*/  @P0 IADD3.X R137, R142, UR6, RZ, P6, !PT ;  /* 0x000000068e890c10 */ /* 0x000fe8000b7fe4ff */
[----:B------:R-:W-:Y:S01]  /*cc50*/  @P0 LEA.HI.X R137, R0, c[0x0][0x1cc], R137, 0x1, P1 ;  /* 0x0000730000890a11 */ /* 0x000fe200008f0c89 */
[--C-:B------:R-:W-:Y:S02]  /*cc60*/  FFMA.FTZ R0, R184, c[0x0][0x2d0], -R2.reuse ;  /* 0x0000b400b8007a23 */ /* 0x100fe40000010802 */
[--C-:B------:R-:W-:Y:S02]  /*cc70*/  FFMA.FTZ R184, R135, c[0x0][0x2d0], -R2.reuse ;  /* 0x0000b40087b87a23 */ /* 0x100fe40000010802 */
[----:B------:R1:W-:Y:S04]  /*cc80*/  @P0 LDGSTS.E.BYPASS.LTC128B.128 [R252+0x17100], [R136.64], !P2 ;  /* 0x1710000088fc0fae */ /* 0x0003e8000d101d56 */
[----:B------:R-:W-:Y:S04]  /*cc90*/  MUFU.EX2 R184, R184 ;  /* 0x000000b800b87308 */ /* 0x000fe80000000800 */
[----:B------:R-:W0:Y:S08]  /*cca0*/  LDGDEPBAR ;  /* 0x00000000000079af */ /* 0x000e300000000000 */
[----:B-1----:R-:W2:Y:S01]  /*ccb0*/  LDL.LU R252, [R1+0xf8] ;  /* 0x0000f80001fc7983 */ /* 0x002ea20000300800 */
[----:B------:R-:W-:Y:S02]  /*ccc0*/  F2FP.BF16.PACK_AB R136, R139, R176 ;  /* 0x000000b08b88723e */ /* 0x000fe400000010ff */
[----:B------:R-:W-:Y:S01]  /*ccd0*/  F2FP.BF16.PACK_AB R137, R3, R140 ;  /* 0x0000008c0389723e */ /* 0x000fe200000010ff */
[----:B------:R-:W3:Y:S01]  /*cce0*/  LDL R176, [R1] ;  /* 0x0000000001b07983 */ /* 0x000ee20000100800 */
[----:B------:R1:W-:Y:S03]  /*ccf0*/  MUFU.EX2 R3, R0 ;  /* 0x0000000000037308 */ /* 0x0003e60000000800 */
[----:B------:R-:W4:Y:S01]  /*cd00*/  LDSM.16.MT88.4 R140, [R249+0x100] ;  /* 0x00010000f98c783b */ /* 0x000f220000004200 */
[--C-:B-1----:R-:W-:Y:S02]  /*cd10*/  FFMA.FTZ R0, R185, c[0x0][0x2d0], -R2.reuse ;  /* 0x0000b400b9007a23 */ /* 0x102fe40000010802 */
[--C-:B------:R-:W-:Y:S04]  /*cd20*/  FFMA.FTZ R185, R160, c[0x0][0x2d0], -R2.reuse ;  /* 0x0000b400a0b97a23 */ /* 0x100fe80000010802 */
[----:B------:R-:W1:Y:S10]  /*cd30*/  MUFU.EX2 R144, R0 ;  /* 0x0000000000907308 */ /* 0x000e740000000800 */
[----:B------:R-:W-:Y:S01]  /*cd40*/  MUFU.EX2 R185, R185 ;  /* 0x000000b900b97308 */ /* 0x000fe20000000800 */
[C---:B-1----:R-:W-:Y:S01]  /*cd50*/  F2FP.BF16.PACK_AB R139, R144.reuse, R3 ;  /* 0x00000003908b723e */ /* 0x042fe200000010ff */
[----:B------:R-:W-:Y:S02]  /*cd60*/  FADD.FTZ R3, R3, R145 ;  /* 0x0000009103037221 */ /* 0x000fe40000010000 */
[--C-:B------:R-:W-:Y:S02]  /*cd70*/  FFMA.FTZ R0, R189, c[0x0][0x2d0], -R2.reuse ;  /* 0x0000b400bd007a23 */ /* 0x100fe40000010802 */
[----:B------:R-:W-:Y:S02]  /*cd80*/  FADD.FTZ R3, R144, R3 ;  /* 0x0000000390037221 */ /* 0x000fe40000010000 */
[C---:B----4-:R-:W-:Y:S02]  /*cd90*/  HMMA.16816.F32.BF16 R4, R136.reuse, R140, R4 ;  /* 0x0000008c8804723c */ /* 0x050fe40000041804 */
[----:B------:R1:W-:Y:S06]  /*cda0*/  MUFU.EX2 R149, R0 ;  /* 0x0000000000957308 */ /* 0x0003ec0000000800 */
[C---:B------:R-:W-:Y:S01]  /*cdb0*/  HMMA.16816.F32.BF16 R8, R136.reuse, R142, R8 ;  /* 0x0000008e8808723c */ /* 0x040fe20000041808 */
[----:B------:R-:W4:Y:S03]  /*cdc0*/  LDSM.16.MT88.4 R140, [R250+0x100] ;  /* 0x00010000fa8c783b */ /* 0x000f260000004200 */
[--C-:B-1----:R-:W-:Y:S04]  /*cdd0*/  FFMA.FTZ R0, R188, c[0x0][0x2d0], -R2.reuse ;  /* 0x0000b400bc007a23 */ /* 0x102fe80000010802 */
[----:B------:R1:W-:Y:S01]  /*cde0*/  MUFU.EX2 R150, R0 ;  /* 0x0000000000967308 */ /* 0x0003e20000000800 */
[C---:B----4-:R-:W-:Y:S03]  /*cdf0*/  HMMA.16816.F32.BF16 R12, R136.reuse, R140, R12 ;  /* 0x0000008c880c723c */ /* 0x050fe6000004180c */
[--C-:B-1----:R-:W-:Y:S05]  /*ce00*/  FFMA.FTZ R0, R187, c[0x0][0x2d0], -R2.reuse ;  /* 0x0000b400bb007a23 */ /* 0x102fea0000010802 */
[C---:B------:R-:W-:Y:S01]  /*ce10*/  HMMA.16816.F32.BF16 R16, R136.reuse, R142, R16 ;  /* 0x0000008e8810723c */ /* 0x040fe20000041810 */
[----:B------:R1:W-:Y:S03]  /*ce20*/  MUFU.EX2 R152, R0 ;  /* 0x0000000000987308 */ /* 0x0003e60000000800 */
[--C-:B-1----:R-:W-:Y:S07]  /*ce30*/  FFMA.FTZ R0, R190, c[0x0][0x2d0], -R2.reuse ;  /* 0x0000b400be007a23 */ /* 0x102fee0000010802 */
[----:B------:R1:W-:Y:S10]  /*ce40*/  MUFU.EX2 R190, R168 ;  /* 0x000000a800be7308 */ /* 0x0003f40000000800 */
[----:B------:R4:W-:Y:S01]  /*ce50*/  MUFU.EX2 R157, R0 ;  /* 0x00000000009d7308 */ /* 0x0009e20000000800 */
[----:B-1----:R1:W5:Y:S04]  /*ce60*/  LDL.LU R168, [R1+0xf4] ;  /* 0x0000f40001a87983 */ /* 0x0023680000300800 */
[----:B------:R1:W5:Y:S01]  /*ce70*/  LDL.LU R169, [R1+0xf0] ;  /* 0x0000f00001a97983 */ /* 0x0003620000300800 */
[--C-:B----4-:R-:W-:Y:S04]  /*ce80*/  FFMA.FTZ R0, R156, c[0x0][0x2d0], -R2.reuse ;  /* 0x0000b4009c007a23 */ /* 0x110fe80000010802 */
[----:B------:R4:W-:Y:S02]  /*ce90*/  MUFU.EX2 R156, R0 ;  /* 0x00000000009c7308 */ /* 0x0009e40000000800 */
[--C-:B----4-:R-:W-:Y:S08]  /*cea0*/  FFMA.FTZ R0, R155, c[0x0][0x2d0], -R2.reuse ;  /* 0x0000b4009b007a23 */ /* 0x110ff00000010802 */
[----:B------:R4:W-:Y:S02]  /*ceb0*/  MUFU.EX2 R189, R0 ;  /* 0x0000000000bd7308 */ /* 0x0009e40000000800 */
[--C-:B----4-:R-:W-:Y:S02]  /*cec0*/  FFMA.FTZ R0, R147, c[0x0][0x2d0], -R2.reuse ;  /* 0x0000b40093007a23 */ /* 0x110fe40000010802 */
[----:B------:R-:W-:Y:S06]  /*ced0*/  LDSM.16.MT88.4 R144, [R250+0x1100] ;  /* 0x00110000fa90783b */ /* 0x000fec0000004200 */
[----:B------:R4:W-:Y:S02]  /*cee0*/  MUFU.EX2 R188, R0 ;  /* 0x0000000000bc7308 */ /* 0x0009e40000000800 */
[--C-:B----4-:R-:W-:Y:S08]  /*cef0*/  FFMA.FTZ R0, R165, c[0x0][0x2d0], -R2.reuse ;  /* 0x0000b400a5007a23 */ /* 0x110ff00000010802 */
[----:B------:R4:W-:Y:S01]  /*cf00*/  MUFU.EX2 R165, R170 ;  /* 0x000000aa00a57308 */ /* 0x0009e20000000800 */
[----:B------:R-:W-:Y:S09]  /*cf10*/  FFMA.FTZ R2, R134, c[0x0][0x2d0], -R2 ;  /* 0x0000b40086027a23 */ /* 0x000ff20000010802 */
[----:B------:R1:W-:Y:S10]  /*cf20*/  MUFU.EX2 R187, R0 ;  /* 0x0000000000bb7308 */ /* 0x0003f40000000800 */
[----:B------:R-:W3:Y:S01]  /*cf30*/  MUFU.EX2 R135, R2 ;  /* 0x0000000200877308 */ /* 0x000ee20000000800 */
[----:B----4-:R4:W5:Y:S04]  /*cf40*/  LDL.LU R170, [R1+0xec] ;  /* 0x0000ec0001aa7983 */ /* 0x0109680000300800 */
[----:B------:R4:W5:Y:S04]  /*cf50*/  LDL.LU R171, [R1+0xe8] ;  /* 0x0000e80001ab7983 */ /* 0x0009680000300800 */
[----:B--2---:R-:W-:Y:S01]  /*cf60*/  LDSM.16.MT88.4 R180, [R252+0x1900] ;  /* 0x00190000fcb4783b */ /* 0x004fe20000004200 */
[----:B-1----:R-:W-:Y:S07]  /*cf70*/  FADD.FTZ R0, R151, R148 ;  /* 0x0000009497007221 */ /* 0x002fee0000010000 */
[----:B---3--:R-:W1:Y:S01]  /*cf80*/  LDSM.16.MT88.4 R140, [R176+0x100] ;  /* 0x00010000b08c783b */ /* 0x008e620000004200 */
[----:B------:R-:W-:Y:S07]  /*cf90*/  F2FP.BF16.PACK_AB R179, R135, R184 ;  /* 0x000000b887b3723e */ /* 0x000fee00000010ff */
[----:B------:R-:W-:Y:S01]  /*cfa0*/  LDSM.16.MT88.4 R160, [R176+0x1900] ;  /* 0x00190000b0a0783b */ /* 0x000fe20000004200 */
        /* <DEDUP_REMOVED lines=44> */
[C---:B------:R-:W-:Y:S01]  /*d270*/  F2FP.BF16.PACK_AB R137, R150.reuse, R149 ;  /* 0x000000959689723e */ /* 0x040fe200000010ff */
[----:B------:R-:W-:Y:S01]  /*d280*/  FADD.FTZ R149, R149, R3 ;  /* 0x0000000395957221 */ /* 0x000fe20000010000 */
[----:B------:R-:W-:Y:S01]  /*d290*/  F2FP.BF16.PACK_AB R139, R157, R152 ;  /* 0x000000989d8b723e */ /* 0x000fe200000010ff */
[----:B------:R-:W-:Y:S02]  /*d2a0*/  FADD.FTZ R3, R153, R0 ;  /* 0x0000000099037221 */ /* 0x000fe40000010000 */
[----:B------:R-:W-:Y:S02]  /*d2b0*/  FADD.FTZ R0, R150, R149 ;  /* 0x0000009596007221 */ /* 0x000fe40000010000 */
[----:B------:R-:W-:Y:S01]  /*d2c0*/  LDSM.16.MT88.4 R148, [R249+0x1900] ;  /* 0x00190000f994783b */ /* 0x000fe20000004200 */
[----:B------:R-:W-:Y:S02]  /*d2d0*/  FADD.FTZ R3, R154, R3 ;  /* 0x000000039a037221 */ /* 0x000fe40000010000 */
[----:B------:R-:W-:Y:S02]  /*d2e0*/  FADD.FTZ R134, R152, R0 ;  /* 0x0000000098867221 */ /* 0x000fe40000010000 */
[----:B------:R-:W-:Y:S02]  /*d2f0*/  FADD.FTZ R0, R164, R3 ;  /* 0x00000003a4007221 */ /* 0x000fe40000010000 */
[----:B------:R-:W-:Y:S01]  /*d300*/  FADD.FTZ R2, R157, R134 ;  /* 0x000000869d027221 */ /* 0x000fe20000010000 */
[----:B------:R-:W-:Y:S01]  /*d310*/  LDSM.16.MT88.4 R152, [R250+0x1900] ;  /* 0x00190000fa98783b */ /* 0x000fe20000004200 */
[----:B------:R-:W-:Y:S01]  /*d320*/  MOV R134, R177 ;  /* 0x000000b100867202 */ /* 0x000fe20000000f00 */
[----:B------:R-:W-:Y:S01]  /*d330*/  FADD.FTZ R0, R158, R0 ;  /* 0x000000009e007221 */ /* 0x000fe20000010000 */
[----:B------:R-:W-:Y:S01]  /*d340*/  F2FP.BF16.PACK_AB R177, R185, R186 ;  /* 0x000000bab9b1723e */ /* 0x000fe200000010ff */
[----:B------:R-:W-:Y:S01]  /*d350*/  FADD.FTZ R2, R156, R2 ;  /* 0x000000029c027221 */ /* 0x000fe20000010000 */
[-C--:B------:R-:W-:Y:S01]  /*d360*/  F2FP.BF16.PACK_AB R178, R134, R165.reuse ;  /* 0x000000a586b2723e */ /* 0x080fe200000010ff */
[C---:B------:R-:W-:Y:S01]  /*d370*/  FADD.FTZ R3, R159.reuse, R0 ;  /* 0x000000009f037221 */ /* 0x040fe20000010000 */
[----:B------:R-:W-:Y:S01]  /*d380*/  MOV R0, R176 ;  /* 0x000000b000007202 */ /* 0x000fe20000000f00 */
        /* <DEDUP_REMOVED lines=90> */
[----:B------:R1:W3:Y:S07]  /*d930*/  LDSM.16.MT88.4 R140, [R176+0x7100] ;  /* 0x00710000b08c783b */ /* 0x0002ee0000004200 */
[C---:B--2---:R-:W-:Y:S08]  /*d940*/  HMMA.16816.F32.BF16 R108, R136.reuse, R144, R108 ;  /* 0x00000090886c723c */ /* 0x044ff0000004186c */
[C---:B------:R-:W-:Y:S01]  /*d950*/  HMMA.16816.F32.BF16 R112, R136.reuse, R146, R112 ;  /* 0x000000928870723c */ /* 0x040fe20000041870 */
[----:B------:R-:W2:Y:S03]  /*d960*/  LDSM.16.MT88.4 R144, [R252+0x7100] ;  /* 0x00710000fc90783b */ /* 0x000ea60000004200 */
[----:B-1----:R-:W-:Y:S04]  /*d970*/  F2FP.BF16.PACK_AB R176, R191, R190 ;  /* 0x000000bebfb0723e */ /* 0x002fe800000010ff */
[C---:B---3--:R-:W-:Y:S08]  /*d980*/  HMMA.16816.F32.BF16 R116, R136.reuse, R140, R116 ;  /* 0x0000008c8874723c */ /* 0x048ff00000041874 */
[C---:B------:R-:W-:Y:S08]  /*d990*/  HMMA.16816.F32.BF16 R120, R136.reuse, R142, R120 ;  /* 0x0000008e8878723c */ /* 0x040ff00000041878 */
[C---:B--2---:R-:W-:Y:S08]  /*d9a0*/  HMMA.16816.F32.BF16 R124, R136.reuse, R144, R124 ;  /* 0x00000090887c723c */ /* 0x044ff0000004187c */
[----:B------:R-:W-:Y:S08]  /*d9b0*/  HMMA.16816.F32.BF16 R128, R136, R146, R128 ;  /* 0x000000928880723c */ /* 0x000ff00000041880 */
[C---:B------:R-:W-:Y:S01]  /*d9c0*/  HMMA.16816.F32.BF16 R140, R176.reuse, R148, R4 ;  /* 0x00000094b08c723c */ /* 0x040fe20000041804 */
[----:B------:R-:W1:Y:S07]  /*d9d0*/  LDSM.16.MT88.4 R4, [R249+0x3900] ;  /* 0x00390000f904783b */ /* 0x000e6e0000004200 */
[C---:B------:R-:W-:Y:S01]  /*d9e0*/  HMMA.16816.F32.BF16 R136, R176.reuse, R150, R8 ;  /* 0x00000096b088723c */ /* 0x040fe20000041808 */
[----:B------:R-:W2:Y:S07]  /*d9f0*/  LDSM.16.MT88.4 R8, [R250+0x3900] ;  /* 0x00390000fa08783b */ /* 0x000eae0000004200 */
[C---:B------:R-:W-:Y:S01]  /*da00*/  HMMA.16816.F32.BF16 R148, R176.reuse, R152, R12 ;  /* 0x00000098b094723c */ /* 0x040fe2000004180c */
[----:B------:R-:W3:Y:S07]  /*da10*/  LDSM.16.MT88.4 R12, [R0+0x3900] ;  /* 0x00390000000c783b */ /* 0x000eee0000004200 */
[C---:B------:R-:W-:Y:S01]  /*da20*/  HMMA.16816.F32.BF16 R144, R176.reuse, R154, R16 ;  /* 0x0000009ab090723c */ /* 0x040fe20000041810 */
[----:B------:R-:W2:Y:S07]  /*da30*/  LDSM.16.MT88.4 R16, [R252+0x3900] ;  /* 0x00390000fc10783b */ /* 0x000eae0000004200 */
[C---:B------:R-:W-:Y:S07]  /*da40*/  HMMA.16816.F32.BF16 R156, R176.reuse, R160, R20 ;  /* 0x000000a0b09c723c */ /* 0x040fee0000041814 */
[----:B------:R-:W-:Y:S01]  /*da50*/  MOV R23, R165 ;  /* 0x000000a500177202 */ /* 0x000fe20000000f00 */
[C---:B------:R-:W-:Y:S04]  /*da60*/  HMMA.16816.F32.BF16 R152, R176.reuse, R162, R24 ;  /* 0x000000a2b098723c */ /* 0x040fe80000041818 */
[----:B------:R-:W-:Y:S02]  /*da70*/  MOV R22, R167 ;  /* 0x000000a700167202 */ /* 0x000fe40000000f00 */
[----:B------:R-:W-:Y:S02]  /*da80*/  MOV R21, R166 ;  /* 0x000000a600157202 */ /* 0x000fe40000000f00 */
[C---:B------:R-:W-:Y:S08]  /*da90*/  HMMA.16816.F32.BF16 R164, R176.reuse, R180, R28 ;  /* 0x000000b4b0a4723c */ /* 0x040ff0000004181c */
[C---:B------:R-:W-:Y:S08]  /*daa0*/  HMMA.16816.F32.BF16 R160, R176.reuse, R182, R32 ;  /* 0x000000b6b0a0723c */ /* 0x040ff00000041820 */
        /* <DEDUP_REMOVED lines=9> */
[C---:B------:R-:W-:Y:S08]  /*db40*/  HMMA.16816.F32.BF16 R60, R176.reuse, R16, R60 ;  /* 0x00000010b03c723c */ /* 0x040ff0000004183c */
        /* <DEDUP_REMOVED lines=10> */
[----:B------:R3:W2:Y:S07]  /*dbf0*/  LDSM.16.MT88.4 R12, [R0+0x7900] ;  /* 0x00790000000c783b */ /* 0x0006ae0000004200 */
[C---:B----4-:R-:W-:Y:S08]  /*dc00*/  HMMA.16816.F32.BF16 R92, R176.reuse, R16, R92 ;  /* 0x00000010b05c723c */ /* 0x050ff0000004185c */
[C---:B------:R-:W-:Y:S01]  /*dc10*/  HMMA.16816.F32.BF16 R96, R176.reuse, R18, R96 ;  /* 0x00000012b060723c */ /* 0x040fe20000041860 */
[----:B------:R-:W4:Y:S07]  /*dc20*/  LDSM.16.MT88.4 R16, [R252+0x7900] ;  /* 0x00790000fc10783b */ /* 0x000f2e0000004200 */
[C---:B-1----:R-:W-:Y:S04]  /*dc30*/  HMMA.16816.F32.BF16 R100, R176.reuse, R4, R100 ;  /* 0x00000004b064723c */ /* 0x042fe80000041864 */
[----:B---3--:R-:W-:Y:S02]  /*dc40*/  FADD.FTZ R0, R189, R2 ;  /* 0x00000002bd007221 */ /* 0x008fe40000010000 */
[----:B------:R-:W-:Y:S02]  /*dc50*/  FADD.FTZ R2, R21, R3 ;  /* 0x0000000315027221 */ /* 0x000fe40000010000 */
[C---:B------:R-:W-:Y:S04]  /*dc60*/  HMMA.16816.F32.BF16 R104, R176.reuse, R6, R104 ;  /* 0x00000006b068723c */ /* 0x040fe80000041868 */
[----:B------:R-:W-:Y:S02]  /*dc70*/  FADD.FTZ R2, R22, R2 ;  /* 0x0000000216027221 */ /* 0x000fe40000010000 */
[----:B------:R-:W-:Y:S02]  /*dc80*/  FADD.FTZ R0, R188, R0 ;  /* 0x00000000bc007221 */ /* 0x000fe40000010000 */
[C---:B--2---:R-:W-:Y:S04]  /*dc90*/  HMMA.16816.F32.BF16 R108, R176.reuse, R8, R108 ;  /* 0x00000008b06c723c */ /* 0x044fe8000004186c */
[----:B------:R-:W-:Y:S02]  /*dca0*/  FADD.FTZ R3, R187, R0 ;  /* 0x00000000bb037221 */ /* 0x000fe40000010000 */
[----:B------:R-:W-:Y:S02]  /*dcb0*/  FADD.FTZ R0, R190, R2 ;  /* 0x00000002be007221 */ /* 0x000fe40000010000 */
[C---:B------:R-:W-:Y:S04]  /*dcc0*/  HMMA.16816.F32.BF16 R112, R176.reuse, R10, R112 ;  /* 0x0000000ab070723c */ /* 0x040fe80000041870 */
[----:B------:R-:W-:Y:S02]  /*dcd0*/  FADD.FTZ R0, R191, R0 ;  /* 0x00000000bf007221 */ /* 0x000fe40000010000 */
[----:B------:R-:W-:Y:S02]  /*dce0*/  FADD.FTZ R3, R186, R3 ;  /* 0x00000003ba037221 */ /* 0x000fe40000010000 */
[C---:B------:R-:W-:Y:S04]  /*dcf0*/  HMMA.16816.F32.BF16 R116, R176.reuse, R12, R116 ;  /* 0x0000000cb074723c */ /* 0x040fe80000041874 */
[----:B------:R-:W-:Y:S02]  /*dd00*/  FADD.FTZ R2, R23, R0 ;  /* 0x0000000017027221 */ /* 0x000fe40000010000 */
[----:B------:R-:W-:Y:S02]  /*dd10*/  FADD.FTZ R3, R185, R3 ;  /* 0x00000003b9037221 */ /* 0x000fe40000010000 */
[C---:B------:R-:W-:Y:S04]  /*dd20*/  HMMA.16816.F32.BF16 R120, R176.reuse, R14, R120 ;  /* 0x0000000eb078723c */ /* 0x040fe80000041878 */
[----:B------:R-:W-:Y:S02]  /*dd30*/  FADD.FTZ R2, R134, R2 ;  /* 0x0000000286027221 */ /* 0x000fe40000010000 */
[----:B------:R-:W-:Y:S01]  /*dd40*/  FADD.FTZ R0, R184, R3 ;  /* 0x00000003b8007221 */ /* 0x000fe20000010000 */
[----:B------:R-:W-:Y:S01]  /*dd50*/  MOV R3, R132 ;  /* 0x0000008400037202 */ /* 0x000fe20000000f00 */
[C---:B----4-:R-:W-:Y:S01]  /*dd60*/  HMMA.16816.F32.BF16 R124, R176.reuse, R16, R124 ;  /* 0x00000010b07c723c */ /* 0x050fe2000004187c */
[----:B------:R-:W-:Y:S03]  /*dd70*/  STL [R1+0x80], R2 ;  /* 0x0000800201007387 */ /* 0x000fe60000100800 */
[----:B------:R-:W-:Y:S04]  /*dd80*/  FADD.FTZ R0, R135, R0 ;  /* 0x0000000087007221 */ /* 0x000fe80000010000 */
[----:B------:R-:W-:Y:S01]  /*dd90*/  HMMA.16816.F32.BF16 R128, R176, R18, R128 ;  /* 0x00000012b080723c */ /* 0x000fe20000041880 */
[----:B------:R1:W-:Y:S03]  /*dda0*/  STL [R1+0x84], R0 ;  /* 0x0000840001007387 */ /* 0x0003e60000100800 */
[----:B-1----:R-:W-:Y:S04]  /*ddb0*/  MOV R0, R133 ;  /* 0x0000008500007202 */ /* 0x002fe80000000f00 */
[----:B------:R-:W-:-:S05]  /*ddc0*/  @P0 BRA `(.L_x_537) ;  /* 0xffffc6e000000947 */ /* 0x000fca000383ffff */
.L_x_536:
[----:B------:R-:W2:Y:S04]  /*ddd0*/  LDL.LU R4, [R1+0x80] ;  /* 0x0000800001047983 */ /* 0x000ea80000300800 */
[----:B---3--:R-:W3:Y:S01]  /*dde0*/  LDL.LU R2, [R1+0x84] ;  /* 0x0000840001027983 */ /* 0x008ee20000300800 */
[----:B------:R-:W-:-:S03]  /*ddf0*/  PLOP3.LUT P1, PT, PT, PT, PT, 0x8, 0x0 ;  /* 0x000000000000781c */ /* 0x000fc60003f2e170 */
[----:B--2---:R-:W1:Y:S04]  /*de00*/  SHFL.BFLY PT, R0, R4, 0x2, 0x1f ;  /* 0x0c401f0004007f89 */ /* 0x004e6800000e0000 */
[----:B---3--:R-:W2:Y:S01]  /*de10*/  SHFL.BFLY PT, R3, R2, 0x2, 0x1f ;  /* 0x0c401f0002037f89 */ /* 0x008ea200000e0000 */
        /* <DEDUP_REMOVED lines=82> */
[----:B------:R-:W-:Y:S02]  /*e340*/  @P2 FMUL.FTZ R4, R3, c[0x0][0x2d0] ;  /* 0x0000b40003042a20 */ /* 0x000fe40000410000 */
[----:B--2---:R-:W-:Y:S02]  /*e350*/  @P2 FMUL.FTZ R5, R5, 0.69314718246459960938 ;  /* 0x3f31721805052820 */ /* 0x004fe40000410000 */
[----:B---3--:R-:W-:Y:S02]  /*e360*/  @P0 FMUL.FTZ R3, R6, 0.69314718246459960938 ;  /* 0x3f31721806030820 */ /* 0x008fe40000410000 */
[----:B------:R-:W-:-:S02]  /*e370*/  @P0 FMUL.FTZ R2, R2, c[0x0][0x2d0] ;  /* 0x0000b40002020a20 */ /* 0x000fc40000410000 */
[C---:B----4-:R-:W-:Y:S02]  /*e380*/  FMUL.FTZ R142, R0.reuse, R142 ;  /* 0x0000008e008e7220 */ /* 0x050fe40000410000 */
        /* <DEDUP_REMOVED lines=62> */
[----:B------:R-:W-:Y:S02]  /*e770*/  FMUL.FTZ R10, R0, R131 ;  /* 0x00000083000a7220 */ /* 0x000fe40000410000 */
[----:B------:R-:W-:Y:S02]  /*e780*/  @P2 FFMA.FTZ R49, R4, R133, R5 ;  /* 0x0000008504312223 */ /* 0x000fe40000010005 */
[----:B------:R-:W-:-:S02]  /*e790*/  @P0 FFMA.FTZ R52, R2, R132, R3 ;  /* 0x0000008402340223 */ /* 0x000fc40000010003 */
.L_x_533:
[----:B------:R-:W-:Y:S05]  /*e7a0*/  @P1 BRA `(.L_x_538) ;  /* 0x00001ab000001947 */ /* 0x000fea0003800000 */
[----:B------:R-:W2:Y:S01]  /*e7b0*/  LDL R57, [R1+0xe4] ;  /* 0x0000e40001397983 */ /* 0x000ea20000100800 */
[----:B------:R-:W-:-:S02]  /*e7c0*/  F2FP.BF16.PACK_AB R50, R51, R50 ;  /* 0x000000323332723e */ /* 0x000fc400000010ff */
[----:B------:R-:W-:Y:S01]  /*e7d0*/  F2FP.BF16.PACK_AB R46, R47, R46 ;  /* 0x0000002e2f2e723e */ /* 0x000fe200000010ff */
[----:B------:R-:W1:Y:S01]  /*e7e0*/  S2R R53, SR_TID.X ;  /* 0x0000000000357919 */ /* 0x000e620000002100 */
        /* <DEDUP_REMOVED lines=14> */
[CC--:B------:R-:W-:Y:S02]  /*e8d0*/  LEA.HI R2, R51.reuse, R53.reuse, RZ, 0x2 ;  /* 0x0000003533027211 */ /* 0x0c0fe400078f10ff */
[----:B------:R-:W-:Y:S02]  /*e8e0*/  LEA.HI R47, R51, R53, RZ, 0x5 ;  /* 0x00000035332f7211 */ /* 0x000fe400078f28ff */
[----:B------:R-:W-:-:S02]  /*e8f0*/  SHF.R.S32.HI R4, RZ, 0x2, R2 ;  /* 0x00000002ff047819 */ /* 0x000fc40000011402 */
[----:B------:R-:W-:Y:S02]  /*e900*/  SHF.R.S32.HI R0, RZ, 0x1f, R2 ;  /* 0x0000001fff007819 */ /* 0x000fe40000011402 */
[----:B------:R-:W-:Y:S02]  /*e910*/  SHF.R.S32.HI R43, RZ, 0x5, R47 ;  /* 0x00000005ff2b7819 */ /* 0x000fe4000001142f */
[----:B------:R-:W-:Y:S02]  /*e920*/  LEA.HI R0, R0, R4, RZ, 0x3 ;  /* 0x0000000400007211 */ /* 0x000fe400078f18ff */
[----:B------:R-:W-:Y:S02]  /*e930*/  F2FP.BF16.PACK_AB R44, R165, R164 ;  /* 0x000000a4a52c723e */ /* 0x000fe400000010ff */
[----:B------:R-:W-:Y:S02]  /*e940*/  LOP3.LUT R0, R0, 0xfffffff8, RZ, 0xc0, !PT ;  /* 0xfffffff800007812 */ /* 0x000fe400078ec0ff */
[----:B------:R-:W-:-:S02]  /*e950*/  F2FP.BF16.PACK_AB R166, R167, R166 ;  /* 0x000000a6a7a6723e */ /* 0x000fc400000010ff */
[----:B------:R-:W-:Y:S01]  /*e960*/  F2FP.BF16.PACK_AB R41, R161, R160 ;  /* 0x000000a0a129723e */ /* 0x000fe200000010ff */
[----:B------:R-:W-:Y:S01]  /*e970*/  IMAD.IADD R4, R4, 0x1, -R0 ;  /* 0x0000000104047824 */ /* 0x000fe200078e0a00 */
[----:B------:R-:W-:Y:S02]  /*e980*/  LOP3.LUT R0, R2, 0xfffffffc, RZ, 0xc0, !PT ;  /* 0xfffffffc02007812 */ /* 0x000fe400078ec0ff */
[----:B------:R-:W-:Y:S01]  /*e990*/  F2FP.BF16.PACK_AB R162, R163, R162 ;  /* 0x000000a2a3a2723e */ /* 0x000fe200000010ff */
[C---:B------:R-:W-:Y:S01]  /*e9a0*/  IMAD.SHL.U32 R2, R4.reuse, 0x40, RZ ;  /* 0x0000004004027824 */ /* 0x040fe200078e00ff */
[----:B------:R-:W-:Y:S01]  /*e9b0*/  LOP3.LUT R3, R4, 0x1, RZ, 0xc0, !PT ;  /* 0x0000000104037812 */ /* 0x000fe200078ec0ff */
[----:B------:R-:W-:Y:S01]  /*e9c0*/  IMAD.IADD R23, R53, 0x1, -R0 ;  /* 0x0000000135177824 */ /* 0x000fe200078e0a00 */
[----:B------:R-:W-:Y:S02]  /*e9d0*/  F2FP.BF16.PACK_AB R40, R37, R14 ;  /* 0x0000000e2528723e */ /* 0x000fe400000010ff */
        /* <DEDUP_REMOVED lines=13> */
[----:B------:R-:W-:Y:S02]  /*eab0*/  F2FP.BF16.PACK_AB R36, R36, R20 ;  /* 0x000000142424723e */ /* 0x000fe400000010ff */
[C---:B------:R-:W-:Y:S02]  /*eac0*/  IADD3 R3, R0.reuse, 0x80, RZ ;  /* 0x0000008000037810 */ /* 0x040fe40007ffe0ff */
[C---:B------:R-:W-:Y:S02]  /*ead0*/  IADD3 R2, R0.reuse, 0x70, RZ ;  /* 0x0000007000027810 */ /* 0x040fe40007ffe0ff */
[----:B------:R-:W-:Y:S01]  /*eae0*/  @P0 IADD3 R2, R3, 0x10, RZ ;  /* 0x0000001003020810 */ /* 0x000fe20007ffe0ff */
[----:B------:R-:W-:Y:S01]  /*eaf0*/  IMAD.IADD R3, R0, 0x1, R4 ;  /* 0x0000000100037824 */ /* 0x000fe200078e0204 */
[----:B------:R-:W-:Y:S02]  /*eb00*/  F2FP.BF16.PACK_AB R35, R35, R21 ;  /* 0x000000152323723e */ /* 0x000fe400000010ff */
[----:B------:R-:W-:-:S02]  /*eb10*/  F2FP.BF16.PACK_AB R54, R55, R54 ;  /* 0x000000363736723e */ /* 0x000fc400000010ff */
        /* <DEDUP_REMOVED lines=34> */
[----:B----4-:R-:W-:Y:S01]  /*ed40*/  IMAD.IADD R5, R0, 0x1, R6 ;  /* 0x0000000100057824 */ /* 0x010fe200078e0206 */
        /* <DEDUP_REMOVED lines=93> */
.L_x_539:
        /* <DEDUP_REMOVED lines=150> */
.L_x_541:
[----:B--234-:R-:W-:Y:S05]  /*fc80*/  BSYNC B0 ;  /* 0x0000000000007941 */ /* 0x01cfea0003800000 */
.L_x_540:
        /* <DEDUP_REMOVED lines=30> */
.L_x_543:
[----:B------:R-:W-:Y:S05]  /*fe70*/  BSYNC B0 ;  /* 0x0000000000007941 */ /* 0x000fea0003800000 */
.L_x_542:
        /* <DEDUP_REMOVED lines=30> */
.L_x_545:
[----:B------:R-:W-:Y:S05]  /*10060*/  BSYNC B0 ;  /* 0x0000000000007941 */ /* 0x000fea0003800000 */
.L_x_544:
        /* <DEDUP_REMOVED lines=31> */
.L_x_538:
        /* <DEDUP_REMOVED lines=19> */
.L_x_546:
[----:B-1----:R-:W1:Y:S01]  /*10390*/  S2R R12, SR_TID.X ;  /* 0x00000000000c7919 */ /* 0x002e620000002100 */
[----:B------:R-:W-:Y:S01]  /*103a0*/  SHF.R.S32.HI R0, RZ, 0x1f, R8 ;  /* 0x0000001fff007819 */ /* 0x000fe20000011408 */
[----:B------:R-:W-:Y:S01]  /*103b0*/  BSSY B0, `(.L_x_547) ;  /* 0x0000028000007945 */ /* 0x000fe20003800000 */
[----:B------:R-:W-:-:S02]  /*103c0*/  SEL R10, R8, RZ, !P1 ;  /* 0x000000ff080a7207 */ /* 0x000fc40004800000 */
[----:B------:R-:W-:Y:S02]  /*103d0*/  SEL R11, R0, RZ, !P1 ;  /* 0x000000ff000b7207 */ /* 0x000fe40004800000 */
[----:B-1----:R-:W-:-:S13]  /*103e0*/  ISETP.GT.AND P0, PT, R12, 0x7f, PT ;  /* 0x0000007f0c00780c */ /* 0x002fda0003f04270 */
        /* <DEDUP_REMOVED lines=36> */
.L_x_548:
[----:B------:R-:W-:Y:S05]  /*10630*/  BSYNC B0 ;  /* 0x0000000000007941 */ /* 0x000fea0003800000 */
.L_x_547:
        /* <DEDUP_REMOVED lines=73> */
.L_x_550:
[----:B------:R-:W-:Y:S05]  /*10ad0*/  BSYNC B0 ;  /* 0x0000000000007941 */ /* 0x000fea0003800000 */
.L_x_549:
        /* <DEDUP_REMOVED lines=27> */
.L_x_552:
[----:B------:R-:W-:Y:S05]  /*10c90*/  BSYNC B0 ;  /* 0x0000000000007941 */ /* 0x000fea0003800000 */
.L_x_551:
        /* <DEDUP_REMOVED lines=27> */
.L_x_554:
[----:B------:R-:W-:Y:S05]  /*10e50*/  BSYNC B0 ;  /* 0x0000000000007941 */ /* 0x000fea0003800000 */
.L_x_553:
        /* <DEDUP_REMOVED lines=28> */
.L_x_555:
        /* <DEDUP_REMOVED lines=14> */
.L_x_1537:


//--------------------- .text._ZN7cutlass13device_kernelIN5flash19enable_sm80_to_sm89INS1_16FlashAttnFwdSm80INS1_25CollectiveMainloopFwdSm80ILi8ELi1ELb0EN4cute5tupleIJNS5_1CILi128EEENS7_ILi32EEENS7_ILi256EEEEEELi256ENS_10bfloat16_tEfNS_4arch4Sm80ELb1ELb0ELb1ELb1ELb0ELb1ELb1ELb0EEENS1_21CollectiveEpilogueFwdINS6_IJS8_SA_S9_EEENS6_IJNS7_ILi1EEESI_SI_EEESC_SE_Li256ELb1ELb1ELb0ELb0EEENS1_19SingleTileSchedulerILb1ELb0ELb1ELi128EEEEEEEEEvNT_6ParamsE --------------------------
	.section	.text._ZN7cutlass13device_kernelIN5flash19enable_sm80_to_sm89INS1_16FlashAttnFwdSm80INS1_25CollectiveMainloopFwdSm80ILi8ELi1ELb0EN4cute5tupleIJNS5_1CILi128EEENS7_ILi32EEENS7_ILi256EEEEEELi256ENS_10bfloat16_tEfNS_4arch4Sm80ELb1ELb0ELb1ELb1ELb0ELb1ELb1ELb0EEENS1_21CollectiveEpilogueFwdINS6_IJS8_SA_S9_EEENS6_IJNS7_ILi1EEESI_SI_EEESC_SE_Li256ELb1ELb1ELb0ELb0EEENS1_19SingleTileSchedulerILb1ELb0ELb1ELi128EEEEEEEEEvNT_6ParamsE,"ax",@progbits
	.sectioninfo	@"SHI_REGISTERS=251"
	.align	128
.text._ZN7cutlass13device_kernelIN5flash19enable_sm80_to_sm89INS1_16FlashAttnFwdSm80INS1_25CollectiveMainloopFwdSm80ILi8ELi1ELb0EN4cute5tupleIJNS5_1CILi128EEENS7_ILi32EEENS7_ILi256EEEEEELi256ENS_10bfloat16_tEfNS_4arch4Sm80ELb1ELb0ELb1ELb1ELb0ELb1ELb1ELb0EEENS1_21CollectiveEpilogueFwdINS6_IJS8_SA_S9_EEENS6_IJNS7_ILi1EEESI_SI_EEESC_SE_Li256ELb1ELb1ELb0ELb0EEENS1_19SingleTileSchedulerILb1ELb0ELb1ELi128EEEEEEEEEvNT_6ParamsE:
        .type           _ZN7cutlass13device_kernelIN5flash19enable_sm80_to_sm89INS1_16FlashAttnFwdSm80INS1_25CollectiveMainloopFwdSm80ILi8ELi1ELb0EN4cute5tupleIJNS5_1CILi128EEENS7_ILi32EEENS7_ILi256EEEEEELi256ENS_10bfloat16_tEfNS_4arch4Sm80ELb1ELb0ELb1ELb1ELb0ELb1ELb1ELb0EEENS1_21CollectiveEpilogueFwdINS6_IJS8_SA_S9_EEENS6_IJNS7_ILi1EEESI_SI_EEESC_SE_Li256ELb1ELb1ELb0ELb0EEENS1_19SingleTileSchedulerILb1ELb0ELb1ELi128EEEEEEEEEvNT_6ParamsE,@function
        .size           _ZN7cutlass13device_kernelIN5flash19enable_sm80_to_sm89INS1_16FlashAttnFwdSm80INS1_25CollectiveMainloopFwdSm80ILi8ELi1ELb0EN4cute5tupleIJNS5_1CILi128EEENS7_ILi32EEENS7_ILi256EEEEEELi256ENS_10bfloat16_tEfNS_4arch4Sm80ELb1ELb0ELb1ELb1ELb0ELb1ELb1ELb0EEENS1_21CollectiveEpilogueFwdINS6_IJS8_SA_S9_EEENS6_IJNS7_ILi1EEESI_SI_EEESC_SE_Li256ELb1ELb1ELb0ELb0EEENS1_19SingleTileSchedulerILb1ELb0ELb1ELi128EEEEEEEEEvNT_6ParamsE,(.L_x_1538 - _ZN7cutlass13device_kernelIN5flash19enable_sm80_to_sm89INS1_16FlashAttnFwdSm80INS1_25CollectiveMainloopFwdSm80ILi8ELi1ELb0EN4cute5tupleIJNS5_1CILi128EEENS7_ILi32EEENS7_ILi256EEEEEELi256ENS_10bfloat16_tEfNS_4arch4Sm80ELb1ELb0ELb1ELb1ELb0ELb1ELb1ELb0EEENS1_21CollectiveEpilogueFwdINS6_IJS8_SA_S9_EEENS6_IJNS7_ILi1EEESI_SI_EEESC_SE_Li256ELb1ELb1ELb0ELb0EEENS1_19SingleTileSchedulerILb1ELb0ELb1ELi128EEEEEEEEEvNT_6ParamsE)
        .other          _ZN7cutlass13device_kernelIN5flash19enable_sm80_to_sm89INS1_16FlashAttnFwdSm80INS1_25CollectiveMainloopFwdSm80ILi8ELi1ELb0EN4cute5tupleIJNS5_1CILi128EEENS7_ILi32EEENS7_ILi256EEEEEELi256ENS_10bfloat16_tEfNS_4arch4Sm80ELb1ELb0ELb1ELb1ELb0ELb1ELb1ELb0EEENS1_21CollectiveEpilogueFwdINS6_IJS8_SA_S9_EEENS6_IJNS7_ILi1EEESI_SI_EEESC_SE_Li256ELb1ELb1ELb0ELb0EEENS1_19SingleTileSchedulerILb1ELb0ELb1ELi128EEEEEEEEEvNT_6ParamsE,@"STO_CUDA_ENTRY STV_DEFAULT"
_ZN7cutlass13device_kernelIN5flash19enable_sm80_to_sm89INS1_16FlashAttnFwdSm80INS1_25CollectiveMainloopFwdSm80ILi8ELi1ELb0EN4cute5tupleIJNS5_1CILi128EEENS7_ILi32EEENS7_ILi256EEEEEELi256ENS_10bfloat16_tEfNS_4arch4Sm80ELb1ELb0ELb1ELb1ELb0ELb1ELb1ELb0EEENS1_21CollectiveEpilogueFwdINS6_IJS8_SA_S9_EEENS6_IJNS7_ILi1EEESI_SI_EEESC_SE_Li256ELb1ELb1ELb0ELb0EEENS1_19SingleTileSchedulerILb1ELb0ELb1ELi128EEEEEEEEEvNT_6ParamsE:
[----:B------:R-:W-:Y:S02]  /*0000*/  MOV R1, c[0x0][0x28] ;  /* 0x00000a0000017a02 */ /* 0x000fe40000000f00 */
[----:B------:R-:W1:Y:S01]  /*0010*/  S2R R54, SR_TID.X ;  /* 0x0000000000367919 */ /* 0x000e620000002100 */
[----:B------:R-:W2:Y:S01]  /*0020*/  S2UR UR4, SR_CTAID.X ;  /* 0x00000000000479c3 */ /* 0x000ea20000002500 */
[----:B------:R-:W-:Y:S02]  /*0030*/  ULDC.64 UR8, c[0x0][0x118] ;  /* 0x0000460000087ab9 */ /* 0x000fe40000000a00 */
[----:B------:R-:W3:Y:S01]  /*0040*/  S2R R216, SR_CTAID.Z ;  /* 0x0000000000d87919 */ /* 0x000ee20000002700 */
[----:B-1----:R-:W-:-:S06]  /*0050*/  SHF.R.U32.HI R0, RZ, 0x5, R54 ;  /* 0x00000005ff007819 */ /* 0x002fcc0000011636 */
[----:B------:R-:W1:Y:S02]  /*0060*/  SHFL.IDX PT, R0, R0, RZ, 0x1f ;  /* 0x00001fff00007589 */ /* 0x000e6400000e0000 */
[----:B-1----:R-:W-:Y:S02]  /*0070*/  ISETP.NE.AND P0, PT, R0, RZ, PT ;  /* 0x000000ff0000720c */ /* 0x002fe40003f05270 */
[----:B------:R-:W-:-:S05]  /*0080*/  MOV R0, 0x4 ;  /* 0x0000000400007802 */ /* 0x000fca0000000f00 */
[----:B---3--:R-:W-:-:S06]  /*0090*/  IMAD.WIDE R2, R216, R0, c[0x0][0x568] ;  /* 0x00015a00d8027625 */ /* 0x008fcc00078e0200 */
[----:B--2---:R-:W-:Y:S05]  /*00a0*/  @!P0 BRA `(.L_x_556) ;  /* 0x0000014000008947 */ /* 0x004fea0003800000 */
[----:B------:R-:W-:-:S04]  /*00b0*/  ISETP.NE.U32.AND P0, PT, RZ, c[0x0][0x568], PT ;  /* 0x00015a00ff007a0c */ /* 0x000fc80003f05070 */
[----:B------:R-:W-:-:S13]  /*00c0*/  ISETP.NE.AND.EX P0, PT, RZ, c[0x0][0x56c], PT, P0 ;  /* 0x00015b00ff007a0c */ /* 0x000fda0003f05300 */
[----:B------:R-:W-:Y:S05]  /*00d0*/  @!P0 BRA `(.L_x_557) ;  /* 0x0000002000008947 */ /* 0x000fea0003800000 */
[----:B------:R1:W5:Y:S01]  /*00e0*/  LDG.E R2, [R2.64] ;  /* 0x0000000802027981 */ /* 0x000362000c1e1900 */
[----:B------:R-:W-:Y:S05]  /*00f0*/  BRA `(.L_x_558) ;  /* 0x0000009000007947 */ /* 0x000fea0003800000 */
.L_x_557:
        /* <DEDUP_REMOVED lines=8> */
.L_x_559:
[----:B------:R-:W-:-:S04]  /*0180*/  MOV R2, c[0x0][0x54c] ;  /* 0x0001530000027a02 */ /* 0x000fc80000000f00 */
.L_x_558:
[----:B------:R-:W-:Y:S01]  /*0190*/  USHF.L.U32 UR4, UR4, 0x7, URZ ;  /* 0x0000000704047899 */ /* 0x000fe2000800063f */
[----:B-----5:R-:W-:-:S05]  /*01a0*/  IMAD R2, R2, c[0x0][0x548], RZ ;  /* 0x0001520002027a24 */ /* 0x020fca00078e02ff */
[----:B------:R-:W-:-:S04]  /*01b0*/  MOV R5, UR4 ;  /* 0x0000000400057c02 */ /* 0x000fc80008000f00 */
[----:B------:R-:W-:-:S04]  /*01c0*/  ISETP.GE.AND P0, PT, R5, R2, PT ;  /* 0x000000020500720c */ /* 0x000fc80003f06270 */
[----:B------:R-:W-:Y:S01]  /*01d0*/  SEL R216, R216, 0xffffffff, !P0 ;  /* 0xffffffffd8d87807 */ /* 0x000fe20004000000 */
[----:B------:R-:W-:Y:S05]  /*01e0*/  BRA `(.L_x_560) ;  /* 0x0000013000007947 */ /* 0x000fea0003800000 */
.L_x_556:
[----:B------:R-:W-:-:S04]  /*01f0*/  ISETP.NE.U32.AND P0, PT, RZ, c[0x0][0x568], PT ;  /* 0x00015a00ff007a0c */ /* 0x000fc80003f05070 */
[----:B------:R-:W-:-:S13]  /*0200*/  ISETP.NE.AND.EX P0, PT, RZ, c[0x0][0x56c], PT, P0 ;  /* 0x00015b00ff007a0c */ /* 0x000fda0003f05300 */
[----:B------:R-:W-:Y:S05]  /*0210*/  @!P0 BRA `(.L_x_561) ;  /* 0x0000002000008947 */ /* 0x000fea0003800000 */
[----:B------:R1:W5:Y:S01]  /*0220*/  LDG.E R2, [R2.64] ;  /* 0x0000000802027981 */ /* 0x000362000c1e1900 */
[----:B------:R-:W-:Y:S05]  /*0230*/  BRA `(.L_x_562) ;  /* 0x0000009000007947 */ /* 0x000fea0003800000 */
.L_x_561:
        /* <DEDUP_REMOVED lines=8> */
.L_x_563:
[----:B------:R-:W-:-:S04]  /*02c0*/  MOV R2, c[0x0][0x54c] ;  /* 0x0001530000027a02 */ /* 0x000fc80000000f00 */
.L_x_562:
[----:B------:R-:W-:Y:S01]  /*02d0*/  USHF.L.U32 UR4, UR4, 0x7, URZ ;  /* 0x0000000704047899 */ /* 0x000fe2000800063f */
[----:B-----5:R-:W-:-:S05]  /*02e0*/  IMAD R2, R2, c[0x0][0x548], RZ ;  /* 0x0001520002027a24 */ /* 0x020fca00078e02ff */
[----:B------:R-:W-:-:S04]  /*02f0*/  MOV R5, UR4 ;  /* 0x0000000400057c02 */ /* 0x000fc80008000f00 */
[----:B------:R-:W-:-:S04]  /*0300*/  ISETP.GE.AND P0, PT, R5, R2, PT ;  /* 0x000000020500720c */ /* 0x000fc80003f06270 */
[----:B------:R-:W-:-:S04]  /*0310*/  SEL R216, R216, 0xffffffff, !P0 ;  /* 0xffffffffd8d87807 */ /* 0x000fc80004000000 */
.L_x_560:
        /* <DEDUP_REMOVED lines=11> */
[----:B-1----:R-:W-:Y:S01]  /*03d0*/  IMAD.WIDE R2, R216, R0, c[0x0][0x348] ;  /* 0x0000d200d8027625 */ /* 0x002fe200078e0200 */
        /* <DEDUP_REMOVED lines=14> */
[----:B------:R-:W2:Y:S01]  /*04c0*/  S2R R215, SR_CTAID.Y ;  /* 0x0000000000d77919 */ /* 0x000ea20000002600 */
[----:B------:R-:W-:-:S02]  /*04d0*/  IMAD.MOV.U32 R4, RZ, RZ, c[0x0][0x1d0] ;  /* 0x00007400ff047624 */ /* 0x000fc400078e00ff */
[----:B------:R-:W-:Y:S01]  /*04e0*/  IMAD.MOV.U32 R108, RZ, RZ, c[0x0][0x228] ;  /* 0x00008a00ff6c7624 */ /* 0x000fe200078e00ff */
[----:B--2---:R-:W-:Y:S01]  /*04f0*/  SHF.R.S32.HI R87, RZ, 0x1f, R215 ;  /* 0x0000001fff577819 */ /* 0x004fe200000114d7 */
[----:B------:R-:W-:Y:S05]  /*0500*/  @P0 BRA `(.L_x_564) ;  /* 0x0000004000000947 */ /* 0x000fea0003800000 */
[----:B-1----:R-:W-:Y:S05]  /*0510*/  @!P1 BRA `(.L_x_564) ;  /* 0x0000003000009947 */ /* 0x002fea0003800000 */
[----:B-----5:R1:W2:Y:S04]  /*0520*/  LDG.E R227, [R2.64] ;  /* 0x0000000802e37981 */ /* 0x0202a8000c1e1900 */
[----:B-1----:R-:W2:Y:S02]  /*0530*/  LDG.E R2, [R2.64+0x4] ;  /* 0x0000040802027981 */ /* 0x002ea4000c1e1900 */
[----:B--2---:R-:W-:Y:S02]  /*0540*/  IADD3 R227, -R227, R2, RZ ;  /* 0x00000002e3e37210 */ /* 0x004fe40007ffe1ff */
.L_x_564:
[----:B-1----:R-:W-:-:S04]  /*0550*/  ISETP.NE.U32.AND P0, PT, RZ, c[0x0][0x368], PT ;  /* 0x0000da00ff007a0c */ /* 0x002fc80003f05070 */
[----:B------:R-:W-:-:S13]  /*0560*/  ISETP.NE.AND.EX P0, PT, RZ, c[0x0][0x36c], PT, P0 ;  /* 0x0000db00ff007a0c */ /* 0x000fda0003f05300 */
[----:B------:R-:W-:Y:S05]  /*0570*/  @!P0 BRA `(.L_x_565) ;  /* 0x0000003000008947 */ /* 0x000fea0003800000 */
[----:B------:R-:W-:-:S05]  /*0580*/  IMAD.WIDE R2, R216, R0, c[0x0][0x368] ;  /* 0x0000da00d8027625 */ /* 0x000fca00078e0200 */
[----:B------:R1:W5:Y:S01]  /*0590*/  LDG.E R4, [R2.64] ;  /* 0x0000000802047981 */ /* 0x000362000c1e1900 */
[----:B------:R-:W-:Y:S05]  /*05a0*/  BRA `(.L_x_566) ;  /* 0x0000004000007947 */ /* 0x000fea0003800000 */
.L_x_565:
[----:B------:R-:W-:Y:S05]  /*05b0*/  @!P5 BRA `(.L_x_566) ;  /* 0x000000300000d947 */ /* 0x000fea0003800000 */
[----:B------:R1:W2:Y:S04]  /*05c0*/  LDG.E R4, [R8.64] ;  /* 0x0000000808047981 */ /* 0x0002a8000c1e1900 */
[----:B-1----:R-:W2:Y:S02]  /*05d0*/  LDG.E R8, [R8.64+0x4] ;  /* 0x0000040808087981 */ /* 0x002ea4000c1e1900 */
[----:B--2---:R-:W-:Y:S02]  /*05e0*/  IADD3 R4, -R4, R8, RZ ;  /* 0x0000000804047210 */ /* 0x004fe40007ffe1ff */
.L_x_566:
[----:B-1----:R1:W2:Y:S04]  /*05f0*/  @P4 LDG.E R2, [R6.64] ;  /* 0x0000000806024981 */ /* 0x0022a8000c1e1900 */
[----:B------:R1:W2:Y:S01]  /*0600*/  @P4 LDG.E R3, [R6.64+0x4] ;  /* 0x0000040806034981 */ /* 0x0002a2000c1e1900 */
[----:B------:R-:W-:Y:S01]  /*0610*/  ISETP.NE.U32.AND P0, PT, RZ, c[0x0][0x378], PT ;  /* 0x0000de00ff007a0c */ /* 0x000fe20003f05070 */
[----:B-----5:R-:W-:-:S03]  /*0620*/  IMAD.MOV.U32 R55, RZ, RZ, R4 ;  /* 0x000000ffff377224 */ /* 0x020fc600078e0004 */
[----:B------:R-:W-:Y:S01]  /*0630*/  ISETP.NE.AND.EX P0, PT, RZ, c[0x0][0x37c], PT, P0 ;  /* 0x0000df00ff007a0c */ /* 0x000fe20003f05300 */
[----:B------:R-:W-:Y:S02]  /*0640*/  IMAD.MOV.U32 R226, RZ, RZ, c[0x0][0x2c4] ;  /* 0x0000b100ffe27624 */ /* 0x000fe400078e00ff */
[----:B------:R-:W-:-:S10]  /*0650*/  IMAD.MOV.U32 R149, RZ, RZ, R5 ;  /* 0x000000ffff957224 */ /* 0x000fd400078e0005 */
[----:B-1----:R-:W-:-:S05]  /*0660*/  @P0 IMAD.WIDE R6, R216, R0, c[0x0][0x378] ;  /* 0x0000de00d8060625 */ /* 0x002fca00078e0200 */
[----:B------:R1:W5:Y:S01]  /*0670*/  @P0 LDG.E R55, [R6.64] ;  /* 0x0000000806370981 */ /* 0x000362000c1e1900 */
[----:B------:R-:W-:Y:S02]  /*0680*/  ISETP.NE.AND P0, PT, R226, 0x1, PT ;  /* 0x00000001e200780c */ /* 0x000fe40003f05270 */
[----:B------:R-:W-:Y:S01]  /*0690*/  IADD3 R5, R5, 0x7f, RZ ;  /* 0x0000007f05057810 */ /* 0x000fe20007ffe0ff */
[----:B--2---:R-:W-:-:S10]  /*06a0*/  @P4 IMAD.IADD R108, R3, 0x1, -R2 ;  /* 0x00000001036c4824 */ /* 0x004fd400078e0a02 */
[----:B------:R-:W-:Y:S01]  /*06b0*/  @P0 IADD3 R3, R149, 0x7f, RZ ;  /* 0x0000007f95030810 */ /* 0x000fe20007ffe0ff */
[----:B------:R-:W-:-:S04]  /*06c0*/  IMAD.IADD R2, R4, 0x1, -R106 ;  /* 0x0000000104027824 */ /* 0x000fc800078e0a6a */
[----:B------:R-:W-:Y:S02]  /*06d0*/  IMAD.IADD R220, R2, 0x1, R108 ;  /* 0x0000000102dc7824 */ /* 0x000fe400078e026c */
[----:B------:R-:W-:-:S03]  /*06e0*/  @P0 IMAD.HI.U32 R3, R3, c[0x0][0x2c8], RZ ;  /* 0x0000b20003030a27 */ /* 0x000fc600078e00ff */
[C---:B------:R-:W-:Y:S02]  /*06f0*/  IADD3 R72, R220.reuse, 0x20, -R227 ;  /* 0x00000020dc487810 */ /* 0x040fe40007ffe8e3 */
[----:B------:R-:W-:Y:S02]  /*0700*/  @P0 SHF.R.U32.HI R5, RZ, c[0x0][0x2cc], R3 ;  /* 0x0000b300ff050a19 */ /* 0x000fe40000011603 */
[----:B-1----:R-:W-:-:S03]  /*0710*/  IADD3 R7, R220, 0x1f, RZ ;  /* 0x0000001fdc077810 */ /* 0x002fc60007ffe0ff */
[----:B------:R-:W-:Y:S01]  /*0720*/  IMAD.IADD R5, R72, 0x1, R5 ;  /* 0x0000000148057824 */ /* 0x000fe200078e0205 */
[----:B------:R-:W-:-:S04]  /*0730*/  SHF.R.S32.HI R6, RZ, 0x1f, R7 ;  /* 0x0000001fff067819 */ /* 0x000fc80000011407 */
[----:B------:R-:W-:Y:S02]  /*0740*/  SHF.R.S32.HI R3, RZ, 0x1f, R5 ;  /* 0x0000001fff037819 */ /* 0x000fe40000011405 */
[----:B------:R-:W-:Y:S02]  /*0750*/  LEA.HI R6, R6, R7, RZ, 0x5 ;  /* 0x0000000706067211 */ /* 0x000fe400078f28ff */
[----:B------:R-:W-:Y:S02]  /*0760*/  LEA.HI R3, R3, R5, RZ, 0x5 ;  /* 0x0000000503037211 */ /* 0x000fe400078f28ff */
[----:B------:R-:W-:Y:S02]  /*0770*/  SHF.R.S32.HI R73, RZ, 0x5, R6 ;  /* 0x00000005ff497819 */ /* 0x000fe40000011406 */
[----:B------:R-:W-:-:S04]  /*0780*/  SHF.R.S32.HI R3, RZ, 0x5, R3 ;  /* 0x00000005ff037819 */ /* 0x000fc80000011403 */
[----:B------:R-:W-:Y:S01]  /*0790*/  IMNMX R5, R73, R3, PT ;  /* 0x0000000349057217 */ /* 0x000fe20003800200 */
[----:B------:R-:W-:-:S04]  /*07a0*/  IMAD.MOV R3, RZ, RZ, -R2 ;  /* 0x000000ffff037224 */ /* 0x000fc800078e0a02 */
[----:B------:R-:W-:Y:S01]  /*07b0*/  IMAD R2, R5, 0x20, -R2 ;  /* 0x0000002005027824 */ /* 0x000fe200078e0a02 */
[----:B------:R-:W-:-:S04]  /*07c0*/  IMNMX R3, RZ, R3, !PT ;  /* 0x00000003ff037217 */ /* 0x000fc80007800200 */
[----:B------:R-:W-:Y:S02]  /*07d0*/  IMNMX R2, R2, R108, PT ;  /* 0x0000006c02027217 */ /* 0x000fe40003800200 */
[----:B------:R-:W-:Y:S02]  /*07e0*/  SHF.R.U32.HI R71, RZ, 0x5, R3 ;  /* 0x00000005ff477819 */ /* 0x000fe40000011603 */
[----:B------:R-:W-:-:S03]  /*07f0*/  ISETP.GT.AND P0, PT, R2, R3, PT ;  /* 0x000000030200720c */ /* 0x000fc60003f04270 */
[----:B------:R-:W-:-:S10]  /*0800*/  IMAD.MOV.U32 R3, RZ, RZ, R71 ;  /* 0x000000ffff037224 */ /* 0x000fd400078e0047 */
[----:B------:R-:W-:-:S04]  /*0810*/  @P0 IADD3 R5, R2, 0x1f, RZ ;  /* 0x0000001f02050810 */ /* 0x000fc80007ffe0ff */
[----:B------:R-:W-:-:S04]  /*0820*/  @P0 SHF.R.S32.HI R2, RZ, 0x1f, R5 ;  /* 0x0000001fff020819 */ /* 0x000fc80000011405 */
[----:B------:R-:W-:-:S04]  /*0830*/  @P0 LEA.HI R2, R2, R5, RZ, 0x5 ;  /* 0x0000000502020211 */ /* 0x000fc800078f28ff */
[----:B------:R-:W-:-:S04]  /*0840*/  @P0 SHF.R.S32.HI R3, RZ, 0x5, R2 ;  /* 0x00000005ff030819 */ /* 0x000fc80000011402 */
[----:B------:R-:W-:-:S13]  /*0850*/  ISETP.GT.AND P0, PT, R3, R71, PT ;  /* 0x000000470300720c */ /* 0x000fda0003f04270 */
[----:B------:R-:W-:Y:S05]  /*0860*/  @!P0 BRA `(.L_x_567) ;  /* 0x00003b1000008947 */ /* 0x000fea0003800000 */
[----:B------:R-:W-:-:S04]  /*0870*/  ISETP.NE.U32.AND P2, PT, RZ, c[0x0][0x340], PT ;  /* 0x0000d000ff007a0c */ /* 0x000fc80003f45070 */
[----:B------:R-:W-:-:S13]  /*0880*/  ISETP.NE.AND.EX P2, PT, RZ, c[0x0][0x344], PT, P2 ;  /* 0x0000d100ff007a0c */ /* 0x000fda0003f45320 */
[----:B------:R-:W-:-:S05]  /*0890*/  @P2 IMAD.WIDE R6, R216, R0, c[0x0][0x340] ;  /* 0x0000d000d8062625 */ /* 0x000fca00078e0200 */
[----:B------:R1:W2:Y:S01]  /*08a0*/  @P2 LDG.E R0, [R6.64] ;  /* 0x0000000806002981 */ /* 0x0002a2000c1e1900 */
[----:B------:R-:W-:Y:S01]  /*08b0*/  SHF.R.S32.HI R2, RZ, 0x1f, R54 ;  /* 0x0000001fff027819 */ /* 0x000fe20000011436 */
[----:B------:R-:W-:Y:S01]  /*08c0*/  IMAD.IADD R65, R105, 0x1, R4 ;  /* 0x0000000169417824 */ /* 0x000fe200078e0204 */
[----:B------:R-:W-:Y:S01]  /*08d0*/  IADD3 R100, R3, -0x1, RZ ;  /* 0xffffffff03647810 */ /* 0x000fe20007ffe0ff */
[----:B------:R-:W-:Y:S01]  /*08e0*/  IMAD R124, R87, c[0x0][0x1e8], RZ ;  /* 0x00007a00577c7a24 */ /* 0x000fe200078e02ff */
[----:B------:R-:W-:Y:S01]  /*08f0*/  LEA.HI R14, R2, R54, RZ, 0x3 ;  /* 0x00000036020e7211 */ /* 0x000fe200078f18ff */
[----:B------:R-:W-:Y:S01]  /*0900*/  IMAD.WIDE.U32 R10, R65, c[0x0][0x1e0], RZ ;  /* 0x00007800410a7a25 */ /* 0x000fe200078e00ff */
[----:B------:R-:W-:Y:S01]  /*0910*/  SHF.R.S32.HI R64, RZ, 0x1f, R65 ;  /* 0x0000001fff407819 */ /* 0x000fe20000011441 */
[----:B------:R-:W-:Y:S01]  /*0920*/  BSSY B0, `(.L_x_568) ;  /* 0x0000069000007945 */ /* 0x000fe20003800000 */
[----:B------:R-:W-:Y:S01]  /*0930*/  SHF.R.S32.HI R104, RZ, 0x3, R14 ;  /* 0x00000003ff687819 */ /* 0x000fe2000001140e */
[----:B------:R-:W-:Y:S01]  /*0940*/  IMAD R122, R87, c[0x0][0x240], RZ ;  /* 0x00009000577a7a24 */ /* 0x000fe200078e02ff */
[----:B------:R-:W-:Y:S01]  /*0950*/  LOP3.LUT R14, R14, 0xfffffff8, RZ, 0xc0, !PT ;  /* 0xfffffff80e0e7812 */ /* 0x000fe200078ec0ff */
[----:B------:R-:W-:Y:S01]  /*0960*/  IMAD R8, R64, c[0x0][0x1e0], RZ ;  /* 0x0000780040087a24 */ /* 0x000fe200078e02ff */
[----:B------:R-:W-:Y:S01]  /*0970*/  SHF.R.S32.HI R110, RZ, 0x1f, R104 ;  /* 0x0000001fff6e7819 */ /* 0x000fe20000011468 */
[C---:B------:R-:W-:Y:S01]  /*0980*/  IMAD.SHL.U32 R88, R104.reuse, 0x40, RZ ;  /* 0x0000004068587824 */ /* 0x040fe200078e00ff */
[----:B------:R-:W-:Y:S01]  /*0990*/  IADD3 R69, P0, R104, R68, RZ ;  /* 0x0000004468457210 */ /* 0x000fe20007f1e0ff */
[----:B------:R-:W-:Y:S01]  /*09a0*/  IMAD.IADD R14, R54, 0x1, -R14 ;  /* 0x00000001360e7824 */ /* 0x000fe200078e0a0e */
[----:B------:R-:W-:Y:S01]  /*09b0*/  IADD3 R67, -R104, R108, RZ ;  /* 0x0000006c68437210 */ /* 0x000fe20007ffe1ff */
[----:B------:R-:W-:Y:S01]  /*09c0*/  IMAD R8, R65, c[0x0][0x1e4], R8 ;  /* 0x0000790041087a24 */ /* 0x000fe200078e0208 */
[----:B------:R-:W-:Y:S01]  /*09d0*/  LEA.HI.X.SX32 R68, R68, R110, 0x1, P0 ;  /* 0x0000006e44447211 */ /* 0x000fe200000f0eff */
[C---:B------:R-:W-:Y:S01]  /*09e0*/  IMAD.SHL.U32 R16, R14.reuse, 0x8, RZ ;  /* 0x000000080e107824 */ /* 0x040fe200078e00ff */
[----:B------:R-:W-:Y:S01]  /*09f0*/  SHF.R.S32.HI R66, RZ, 0x1f, R216 ;  /* 0x0000001fff427819 */ /* 0x000fe200000114d8 */
[----:B------:R-:W-:Y:S01]  /*0a00*/  IMAD.SHL.U32 R14, R14, 0x4, RZ ;  /* 0x000000040e0e7824 */ /* 0x000fe200078e00ff */
[----:B------:R-:W-:Y:S01]  /*0a10*/  LEA.HI R2, R2, R54, RZ, 0x6 ;  /* 0x0000003602027211 */ /* 0x000fe200078f30ff */
[----:B------:R-:W-:Y:S01]  /*0a20*/  IMAD.IADD R9, R11, 0x1, R8 ;  /* 0x000000010b097824 */ /* 0x000fe200078e0208 */
[----:B------:R-:W-:Y:S01]  /*0a30*/  SHF.R.S32.HI R17, RZ, 0x1f, R16 ;  /* 0x0000001fff117819 */ /* 0x000fe20000011410 */
[----:B-1----:R-:W-:Y:S01]  /*0a40*/  IMAD R6, R68, c[0x0][0x238], RZ ;  /* 0x00008e0044067a24 */ /* 0x002fe200078e02ff */
[----:B------:R-:W-:Y:S01]  /*0a50*/  IADD3 R12, R14, 0x40, RZ ;  /* 0x000000400e0c7810 */ /* 0x000fe20007ffe0ff */
[----:B------:R-:W-:Y:S01]  /*0a60*/  IMAD R3, R100, -0x20, R67 ;  /* 0xffffffe064037824 */ /* 0x000fe200078e0243 */
[C---:B------:R-:W-:Y:S01]  /*0a70*/  ISETP.GE.AND P1, PT, R16.reuse, c[0x0][0x1d4], PT ;  /* 0x0000750010007a0c */ /* 0x040fe20003f26270 */
[C---:B------:R-:W-:Y:S01]  /*0a80*/  IMAD R6, R69.reuse, c[0x0][0x23c], R6 ;  /* 0x00008f0045067a24 */ /* 0x040fe200078e0206 */
[----:B------:R-:W-:Y:S01]  /*0a90*/  IADD3 R103, R16, 0x80, RZ ;  /* 0x0000008010677810 */ /* 0x000fe20007ffe0ff */
[----:B------:R-:W-:Y:S01]  /*0aa0*/  IMAD.IADD R11, R14, 0x1, R12 ;  /* 0x000000010e0b7824 */ /* 0x000fe200078e020c */
[----:B------:R-:W-:Y:S01]  /*0ab0*/  IADD3 R102, R16, 0xc0, RZ ;  /* 0x000000c010667810 */ /* 0x000fe20007ffe0ff */
[----:B------:R-:W-:Y:S01]  /*0ac0*/  IMAD.WIDE.U32 R4, R69, c[0x0][0x238], R16 ;  /* 0x00008e0045047a25 */ /* 0x000fe200078e0010 */
[----:B------:R-:W-:-:S02]  /*0ad0*/  ISETP.GT.AND P3, PT, R3, RZ, PT ;  /* 0x000000ff0300720c */ /* 0x000fc40003f64270 */
[----:B------:R-:W-:Y:S01]  /*0ae0*/  ISETP.GE.AND P0, PT, R11, c[0x0][0x1d4], PT ;  /* 0x000075000b007a0c */ /* 0x000fe20003f06270 */
[----:B------:R-:W-:Y:S01]  /*0af0*/  IMAD.MOV.U32 R8, RZ, RZ, R10 ;  /* 0x000000ffff087224 */ /* 0x000fe200078e000a */
[----:B------:R-:W-:Y:S01]  /*0b00*/  IADD3 R7, R5, R6, RZ ;  /* 0x0000000605077210 */ /* 0x000fe20007ffe0ff */
[----:B------:R-:W-:Y:S01]  /*0b10*/  IMAD.MOV.U32 R6, RZ, RZ, R4 ;  /* 0x000000ffff067224 */ /* 0x000fe200078e0004 */
[----:B------:R-:W-:Y:S01]  /*0b20*/  SEL R4, RZ, 0xffffffff, P0 ;  /* 0xffffffffff047807 */ /* 0x000fe20000000000 */
[C---:B------:R-:W-:Y:S01]  /*0b30*/  IMAD R124, R215.reuse, c[0x0][0x1ec], R124 ;  /* 0x00007b00d77c7a24 */ /* 0x040fe200078e027c */
[----:B------:R-:W-:Y:S01]  /*0b40*/  SEL R3, RZ, 0x1, P1 ;  /* 0x00000001ff037807 */ /* 0x000fe20000800000 */
[----:B------:R-:W-:Y:S01]  /*0b50*/  IMAD R122, R215, c[0x0][0x244], R122 ;  /* 0x00009100d77a7a24 */ /* 0x000fe200078e027a */
[----:B------:R-:W-:Y:S01]  /*0b60*/  ISETP.GE.AND P1, PT, R103, c[0x0][0x1d4], PT ;  /* 0x0000750067007a0c */ /* 0x000fe20003f26270 */
[----:B------:R-:W-:Y:S01]  /*0b70*/  IMAD.SHL.U32 R4, R4, 0x2, RZ ;  /* 0x0000000204047824 */ /* 0x000fe200078e00ff */
[----:B------:R-:W-:Y:S01]  /*0b80*/  ISETP.GE.AND P0, PT, R102, c[0x0][0x1d4], PT ;  /* 0x0000750066007a0c */ /* 0x000fe20003f06270 */
[----:B------:R-:W-:Y:S01]  /*0b90*/  IMAD.WIDE.U32 R8, R215, c[0x0][0x1e8], R8 ;  /* 0x00007a00d7087a25 */ /* 0x000fe200078e0008 */
[----:B------:R-:W-:-:S02]  /*0ba0*/  LOP3.LUT R88, R88, 0x1c0, RZ, 0xc0, !PT ;  /* 0x000001c058587812 */ /* 0x000fc400078ec0ff */
[----:B------:R-:W-:Y:S01]  /*0bb0*/  LOP3.LUT R4, R4, 0x2, R3, 0xe2, !PT ;  /* 0x0000000204047812 */ /* 0x000fe200078ee203 */
[----:B------:R-:W-:Y:S01]  /*0bc0*/  IMAD.WIDE.U32 R6, R215, c[0x0][0x240], R6 ;  /* 0x00009000d7067a25 */ /* 0x000fe200078e0006 */
[----:B------:R-:W-:Y:S02]  /*0bd0*/  SEL R3, RZ, 0x4, P1 ;  /* 0x00000004ff037807 */ /* 0x000fe40000800000 */
[----:B------:R-:W-:Y:S01]  /*0be0*/  SEL R96, RZ, 0x8, P0 ;  /* 0x00000008ff607807 */ /* 0x000fe20000000000 */
[----:B------:R-:W-:Y:S01]  /*0bf0*/  IMAD.SHL.U32 R2, R2, 0x8, RZ ;  /* 0x0000000802027824 */ /* 0x000fe200078e00ff */
[----:B------:R-:W-:Y:S01]  /*0c00*/  IADD3 R125, R9, R124, RZ ;  /* 0x0000007c097d7210 */ /* 0x000fe20007ffe0ff */
[----:B------:R-:W-:Y:S01]  /*0c10*/  IMAD.IADD R123, R7, 0x1, R122 ;  /* 0x00000001077b7824 */ /* 0x000fe200078e027a */
[----:B------:R-:W-:Y:S01]  /*0c20*/  LOP3.LUT R96, R96, R4, R3, 0xfe, !PT ;  /* 0x0000000460607212 */ /* 0x000fe200078efe03 */
[----:B------:R-:W-:Y:S01]  /*0c30*/  IMAD.MOV.U32 R122, RZ, RZ, R6 ;  /* 0x000000ffff7a7224 */ /* 0x000fe200078e0006 */
[----:B------:R-:W-:Y:S01]  /*0c40*/  SEL R120, R216, RZ, !P4 ;  /* 0x000000ffd8787207 */ /* 0x000fe20006000000 */
[----:B------:R-:W-:Y:S01]  /*0c50*/  IMAD.MOV.U32 R124, RZ, RZ, R8 ;  /* 0x000000ffff7c7224 */ /* 0x000fe200078e0008 */
[----:B------:R-:W-:Y:S01]  /*0c60*/  LOP3.LUT R2, R2, 0xfffffe00, RZ, 0xc0, !PT ;  /* 0xfffffe0002027812 */ /* 0x000fe200078ec0ff */
[----:B------:R-:W-:Y:S01]  /*0c70*/  IMAD R76, R110, c[0x0][0x1e0], RZ ;  /* 0x000078006e4c7a24 */ /* 0x000fe200078e02ff */
[----:B------:R-:W-:Y:S01]  /*0c80*/  LOP3.LUT R101, R88, 0x38, R16, 0xf8, !PT ;  /* 0x0000003858657812 */ /* 0x000fe200078ef810 */
[----:B------:R-:W-:Y:S01]  /*0c90*/  IMAD.MOV.U32 R74, RZ, RZ, c[0x0][0x238] ;  /* 0x00008e00ff4a7624 */ /* 0x000fe200078e00ff */
[----:B------:R-:W-:Y:S01]  /*0ca0*/  SHF.R.U32.HI R6, RZ, 0x3, R88 ;  /* 0x00000003ff067819 */ /* 0x000fe20000011658 */
[----:B------:R-:W-:Y:S01]  /*0cb0*/  IMAD.WIDE.U32 R128, R104, c[0x0][0x1e0], RZ ;  /* 0x0000780068807a25 */ /* 0x000fe200078e00ff */
[----:B------:R-:W-:-:S02]  /*0cc0*/  MOV R81, 0x5 ;  /* 0x0000000500517802 */ /* 0x000fc40000000f00 */
[----:B------:R-:W-:Y:S01]  /*0cd0*/  LOP3.LUT R101, R2, R101, R6, 0xf6, !PT ;  /* 0x0000006502657212 */ /* 0x000fe200078ef606 */
[----:B------:R-:W-:Y:S01]  /*0ce0*/  IMAD R76, R104, c[0x0][0x1e4], R76 ;  /* 0x00007900684c7a24 */ /* 0x000fe200078e024c */
[----:B------:R-:W-:Y:S01]  /*0cf0*/  SHF.L.U32 R75, R74, 0x5, RZ ;  /* 0x000000054a4b7819 */ /* 0x000fe200000006ff */
[----:B------:R-:W-:Y:S01]  /*0d00*/  IMAD.WIDE.U32 R122, R120, c[0x0][0x248], R122 ;  /* 0x00009200787a7a25 */ /* 0x000fe200078e007a */
[----:B------:R-:W-:-:S03]  /*0d10*/  SHF.L.U64.HI R74, R74, R81, c[0x0][0x23c] ;  /* 0x00008f004a4a7619 */ /* 0x000fc60000010251 */
[----:B------:R-:W-:Y:S02]  /*0d20*/  IMAD.IADD R76, R129, 0x1, R76 ;  /* 0x00000001814c7824 */ /* 0x000fe400078e024c */
[----:B------:R-:W-:Y:S01]  /*0d30*/  IMAD.SHL.U32 R101, R101, 0x2, RZ ;  /* 0x0000000265657824 */ /* 0x000fe200078e00ff */
[----:B--2---:R-:W-:Y:S01]  /*0d40*/  @P2 SHF.R.S32.HI R5, RZ, 0x1f, R0 ;  /* 0x0000001fff052819 */ /* 0x004fe20000011400 */
[----:B------:R-:W-:Y:S01]  /*0d50*/  @!P2 IMAD.MOV.U32 R5, RZ, RZ, R66 ;  /* 0x000000ffff05a224 */ /* 0x000fe200078e0042 */
[----:B------:R-:W-:Y:S01]  /*0d60*/  @P2 MOV R4, R0 ;  /* 0x0000000000042202 */ /* 0x000fe20000000f00 */
[----:B------:R-:W-:Y:S01]  /*0d70*/  @!P2 IMAD.MOV.U32 R4, RZ, RZ, R216 ;  /* 0x000000ffff04a224 */ /* 0x000fe200078e00d8 */
[----:B------:R-:W-:Y:S02]  /*0d80*/  SEL R66, R66, RZ, !P4 ;  /* 0x000000ff42427207 */ /* 0x000fe40006000000 */
[----:B------:R-:W-:Y:S02]  /*0d90*/  SEL R0, R5, RZ, !P5 ;  /* 0x000000ff05007207 */ /* 0x000fe40006800000 */
[----:B------:R-:W-:Y:S01]  /*0da0*/  SEL R118, R4, RZ, !P5 ;  /* 0x000000ff04767207 */ /* 0x000fe20006800000 */
[----:B------:R-:W-:-:S02]  /*0db0*/  IMAD R126, R66, c[0x0][0x248], RZ ;  /* 0x00009200427e7a24 */ /* 0x000fc400078e02ff */
[----:B------:R-:W-:Y:S02]  /*0dc0*/  IMAD R70, R0, c[0x0][0x1f0], RZ ;  /* 0x00007c0000467a24 */ /* 0x000fe400078e02ff */
[----:B------:R-:W-:-:S04]  /*0dd0*/  IMAD.WIDE.U32 R124, R118, c[0x0][0x1f0], R124 ;  /* 0x00007c00767c7a25 */ /* 0x000fc800078e007c */
[----:B------:R-:W-:Y:S02]  /*0de0*/  IMAD R70, R118, c[0x0][0x1f4], R70 ;  /* 0x00007d0076467a24 */ /* 0x000fe400078e0246 */
[----:B------:R-:W-:-:S03]  /*0df0*/  IMAD R126, R120, c[0x0][0x24c], R126 ;  /* 0x00009300787e7a24 */ /* 0x000fc600078e027e */
[----:B------:R-:W-:Y:S01]  /*0e00*/  IADD3 R70, R125, R70, RZ ;  /* 0x000000467d467210 */ /* 0x000fe20007ffe0ff */
[----:B------:R-:W-:Y:S01]  /*0e10*/  IMAD.IADD R127, R123, 0x1, R126 ;  /* 0x000000017b7f7824 */ /* 0x000fe200078e027e */
[----:B------:R-:W-:Y:S05]  /*0e20*/  @!P3 BRA `(.L_x_569) ;  /* 0x000001800000b947 */ /* 0x000fea0003800000 */
[----:B------:R-:W-:Y:S01]  /*0e30*/  SHF.R.S32.HI R5, RZ, 0x1f, R100 ;  /* 0x0000001fff057819 */ /* 0x000fe20000011464 */
[----:B------:R-:W-:Y:S01]  /*0e40*/  IMAD R3, R74, R100, RZ ;  /* 0x000000644a037224 */ /* 0x000fe200078e02ff */
[C---:B------:R-:W-:Y:S01]  /*0e50*/  LOP3.LUT R4, R96.reuse, 0xff, RZ, 0xc0, !PT ;  /* 0x000000ff60047812 */ /* 0x040fe200078ec0ff */
[----:B------:R-:W-:Y:S02]  /*0e60*/  IMAD.SHL.U32 R8, R96, 0x10, RZ ;  /* 0x0000001060087824 */ /* 0x000fe400078e00ff */
[----:B------:R-:W-:Y:S02]  /*0e70*/  IMAD.MOV.U32 R126, RZ, RZ, R122 ;  /* 0x000000ffff7e7224 */ /* 0x000fe400078e007a */
[-C--:B------:R-:W-:Y:S01]  /*0e80*/  IMAD R3, R5, R75.reuse, R3 ;  /* 0x0000004b05037224 */ /* 0x080fe200078e0203 */
[C---:B------:R-:W-:Y:S01]  /*0e90*/  SHF.L.U32 R5, R4.reuse, 0x2, RZ ;  /* 0x0000000204057819 */ /* 0x040fe200000006ff */
[----:B------:R-:W-:Y:S01]  /*0ea0*/  IMAD.SHL.U32 R7, R4, 0x8, RZ ;  /* 0x0000000804077824 */ /* 0x000fe200078e00ff */
[----:B------:R-:W-:Y:S01]  /*0eb0*/  LOP3.LUT P4, RZ, R8, 0x10, RZ, 0xc0, !PT ;  /* 0x0000001008ff7812 */ /* 0x000fe2000788c0ff */
[----:B------:R-:W-:Y:S01]  /*0ec0*/  IMAD.SHL.U32 R4, R4, 0x2, RZ ;  /* 0x0000000204047824 */ /* 0x000fe200078e00ff */
[----:B------:R-:W-:Y:S01]  /*0ed0*/  LOP3.LUT P2, RZ, R5, 0x10, RZ, 0xc0, !PT ;  /* 0x0000001005ff7812 */ /* 0x000fe2000784c0ff */
[----:B------:R-:W-:Y:S01]  /*0ee0*/  IMAD.WIDE.U32 R18, R100, R75, R126 ;  /* 0x0000004b64127225 */ /* 0x000fe200078e007e */
[----:B------:R-:W-:-:S02]  /*0ef0*/  LOP3.LUT P3, RZ, R7, 0x10, RZ, 0xc0, !PT ;  /* 0x0000001007ff7812 */ /* 0x000fc4000786c0ff */
[----:B------:R-:W-:Y:S02]  /*0f00*/  LOP3.LUT P1, RZ, R4, 0x10, RZ, 0xc0, !PT ;  /* 0x0000001004ff7812 */ /* 0x000fe4000782c0ff */
[----:B------:R-:W-:Y:S02]  /*0f10*/  IADD3 R3, R19, R3, RZ ;  /* 0x0000000313037210 */ /* 0x000fe40007ffe0ff */
        /* <DEDUP_REMOVED lines=9> */
.L_x_569:
[----:B------:R-:W-:Y:S05]  /*0fb0*/  BSYNC B0 ;  /* 0x0000000000007941 */ /* 0x000fea0003800000 */
.L_x_568:
[----:B-1----:R-:W-:Y:S01]  /*0fc0*/  IMAD.MOV.U32 R5, RZ, RZ, c[0x0][0x27c] ;  /* 0x00009f00ff057624 */ /* 0x002fe200078e00ff */
[----:B------:R-:W-:Y:S01]  /*0fd0*/  ISETP.GE.AND P1, PT, R16, c[0x0][0x27c], PT ;  /* 0x00009f0010007a0c */ /* 0x000fe20003f26270 */
[----:B------:R-:W-:Y:S01]  /*0fe0*/  IMAD R18, R87, c[0x0][0x260], RZ ;  /* 0x0000980057127a24 */ /* 0x000fe200078e02ff */
[----:B------:R-:W-:Y:S01]  /*0ff0*/  ISETP.GE.AND P0, PT, R11, c[0x0][0x27c], PT ;  /* 0x00009f000b007a0c */ /* 0x000fe20003f06270 */
[----:B------:R-:W-:Y:S01]  /*1000*/  IMAD.SHL.U32 R4, R5, 0x2, RZ ;  /* 0x0000000205047824 */ /* 0x000fe200078e00ff */
[----:B------:R-:W-:Y:S01]  /*1010*/  SEL R13, RZ, c[0x0][0x27c], !P1 ;  /* 0x00009f00ff0d7a07 */ /* 0x000fe20004800000 */
[C---:B------:R-:W-:Y:S01]  /*1020*/  IMAD.WIDE.U32 R8, R215.reuse, c[0x0][0x260], R16 ;  /* 0x00009800d7087a25 */ /* 0x040fe200078e0010 */
[----:B------:R-:W-:Y:S01]  /*1030*/  SEL R10, RZ, c[0x0][0x27c], !P0 ;  /* 0x00009f00ff0a7a07 */ /* 0x000fe20004000000 */
[----:B------:R-:W0:Y:S01]  /*1040*/  LDGDEPBAR ;  /* 0x00000000000079af */ /* 0x000e220000000000 */
[----:B------:R-:W-:Y:S01]  /*1050*/  IADD3 R3, -R4, c[0x0][0x1d4], RZ ;  /* 0x0000750004037a10 */ /* 0x000fe20007ffe1ff */
[----:B------:R-:W-:Y:S01]  /*1060*/  IMAD R18, R215, c[0x0][0x264], R18 ;  /* 0x00009900d7127a24 */ /* 0x000fe200078e0212 */
[----:B------:R-:W-:Y:S01]  /*1070*/  ISETP.GE.AND P6, PT, R5, 0x1, PT ;  /* 0x000000010500780c */ /* 0x000fe20003fc6270 */
[----:B------:R-:W-:Y:S01]  /*1080*/  IMAD.IADD R13, R16, 0x1, R13 ;  /* 0x00000001100d7824 */ /* 0x000fe200078e020d */
[CC--:B------:R-:W-:Y:S01]  /*1090*/  SEL R7, R4.reuse, R3.reuse, !P1 ;  /* 0x0000000304077207 */ /* 0x0c0fe20004800000 */
[----:B------:R-:W-:Y:S01]  /*10a0*/  IMAD.IADD R19, R9, 0x1, R18 ;  /* 0x0000000109137824 */ /* 0x000fe200078e0212 */
[----:B------:R-:W-:Y:S01]  /*10b0*/  SEL R3, R4, R3, !P0 ;  /* 0x0000000304037207 */ /* 0x000fe20004000000 */
[----:B------:R-:W-:Y:S01]  /*10c0*/  IMAD.MOV.U32 R18, RZ, RZ, R8 ;  /* 0x000000ffff127224 */ /* 0x000fe200078e0008 */
[----:B------:R-:W-:Y:S01]  /*10d0*/  SHF.R.S32.HI R93, RZ, 0x1f, R7 ;  /* 0x0000001fff5d7819 */ /* 0x000fe20000011407 */
[----:B------:R-:W-:Y:S01]  /*10e0*/  IMAD R8, R87, c[0x0][0x210], RZ ;  /* 0x0000840057087a24 */ /* 0x000fe200078e02ff */
[----:B------:R-:W-:Y:S01]  /*10f0*/  SHF.R.S32.HI R92, RZ, 0x1f, R3 ;  /* 0x0000001fff5c7819 */ /* 0x000fe20000011403 */
[----:B------:R-:W-:Y:S01]  /*1100*/  IMAD.WIDE.U32 R4, R215, c[0x0][0x210], R16 ;  /* 0x00008400d7047a25 */ /* 0x000fe200078e0010 */
[----:B------:R-:W-:Y:S01]  /*1110*/  LEA.HI R93, R93, R7, RZ, 0x4 ;  /* 0x000000075d5d7211 */ /* 0x000fe200078f20ff */
[----:B------:R-:W-:Y:S01]  /*1120*/  ULDC.U8 UR4, c[0x0][0x298] ;  /* 0x0000a60000047ab9 */ /* 0x000fe20000000000 */
[----:B------:R-:W-:Y:S01]  /*1130*/  LEA.HI R92, R92, R3, RZ, 0x4 ;  /* 0x000000035c5c7211 */ /* 0x000fe200078f20ff */
[----:B------:R-:W-:Y:S01]  /*1140*/  IMAD R8, R215, c[0x0][0x214], R8 ;  /* 0x00008500d7087a24 */ /* 0x000fe200078e0208 */
[----:B------:R-:W-:Y:S01]  /*1150*/  SHF.R.S32.HI R93, RZ, 0x4, R93 ;  /* 0x00000004ff5d7819 */ /* 0x000fe2000001145d */
[----:B------:R-:W-:Y:S01]  /*1160*/  IMAD.IADD R10, R11, 0x1, R10 ;  /* 0x000000010b0a7824 */ /* 0x000fe200078e020a */
[----:B------:R-:W-:Y:S01]  /*1170*/  SHF.R.S32.HI R92, RZ, 0x4, R92 ;  /* 0x00000004ff5c7819 */ /* 0x000fe2000001145c */
[----:B------:R-:W-:Y:S01]  /*1180*/  IMAD.IADD R9, R5, 0x1, R8 ;  /* 0x0000000105097824 */ /* 0x000fe200078e0208 */
[----:B------:R-:W-:Y:S01]  /*1190*/  MOV R8, R4 ;  /* 0x0000000400087202 */ /* 0x000fe20000000f00 */
[----:B------:R-:W-:Y:S01]  /*11a0*/  IMAD R63, R0, c[0x0][0x218], RZ ;  /* 0x00008600003f7a24 */ /* 0x000fe200078e02ff */
[----:B------:R-:W-:Y:S01]  /*11b0*/  SHF.R.S32.HI R5, RZ, 0x1f, R13 ;  /* 0x0000001fff057819 */ /* 0x000fe2000001140d */
[----:B------:R-:W-:Y:S01]  /*11c0*/  IMAD R112, R110, c[0x0][0x290], RZ ;  /* 0x0000a4006e707a24 */ /* 0x000fe200078e02ff */
[----:B------:R-:W-:Y:S01]  /*11d0*/  SHF.R.S32.HI R4, RZ, 0x1f, R10 ;  /* 0x0000001fff047819 */ /* 0x000fe2000001140a */
[----:B------:R-:W-:Y:S01]  /*11e0*/  IMAD R66, R66, c[0x0][0x268], RZ ;  /* 0x00009a0042427a24 */ /* 0x000fe200078e02ff */
[----:B------:R-:W-:Y:S01]  /*11f0*/  LEA.HI R95, R5, R13, RZ, 0x3 ;  /* 0x0000000d055f7211 */ /* 0x000fe200078f18ff */
[----:B------:R-:W-:Y:S01]  /*1200*/  IMAD.WIDE.U32 R114, R104, c[0x0][0x280], R16 ;  /* 0x0000a00068727a25 */ /* 0x000fe200078e0010 */
[----:B------:R-:W-:-:S02]  /*1210*/  LEA.HI R94, R4, R10, RZ, 0x3 ;  /* 0x0000000a045e7211 */ /* 0x000fc400078f18ff */
[----:B------:R-:W-:Y:S01]  /*1220*/  LEA.HI.SX32 R93, R95, R93, 0x1d ;  /* 0x0000005d5f5d7211 */ /* 0x000fe200078feaff */
[----:B------:R-:W-:Y:S01]  /*1230*/  IMAD R66, R120, c[0x0][0x26c], R66 ;  /* 0x00009b0078427a24 */ /* 0x000fe200078e0242 */
[----:B------:R-:W-:Y:S01]  /*1240*/  LEA.HI.SX32 R92, R94, R92, 0x1d ;  /* 0x0000005c5e5c7211 */ /* 0x000fe200078feaff */
[----:B------:R-:W-:Y:S01]  /*1250*/  IMAD.WIDE.U32 R120, R120, c[0x0][0x268], R18 ;  /* 0x00009a0078787a25 */ /* 0x000fe200078e0012 */
[----:B------:R-:W-:Y:S02]  /*1260*/  IADD3 R65, P2, R65, R104, RZ ;  /* 0x0000006841417210 */ /* 0x000fe40007f5e0ff */
[----:B------:R-:W-:Y:S01]  /*1270*/  SHF.R.S32.HI R3, RZ, 0x1f, R93 ;  /* 0x0000001fff037819 */ /* 0x000fe2000001145d */
[----:B------:R-:W-:Y:S01]  /*1280*/  IMAD.WIDE.U32 R116, R104, c[0x0][0x290], R16 ;  /* 0x0000a40068747a25 */ /* 0x000fe200078e0010 */
[----:B------:R-:W-:Y:S02]  /*1290*/  SHF.R.S32.HI R0, RZ, 0x1f, R92 ;  /* 0x0000001fff007819 */ /* 0x000fe4000001145c */
[----:B------:R-:W-:Y:S01]  /*12a0*/  LEA.HI R3, R3, R93, RZ, 0x3 ;  /* 0x0000005d03037211 */ /* 0x000fe200078f18ff */
[----:B------:R-:W-:Y:S01]  /*12b0*/  IMAD.X R64, R64, 0x1, R110, P2 ;  /* 0x0000000140407824 */ /* 0x000fe200010e066e */
[----:B------:R-:W-:Y:S01]  /*12c0*/  LEA.HI R5, R5, R13, RZ, 0x6 ;  /* 0x0000000d05057211 */ /* 0x000fe200078f30ff */
[----:B------:R-:W-:Y:S01]  /*12d0*/  IMAD.SHL.U32 R93, R93, 0x8, RZ ;  /* 0x000000085d5d7824 */ /* 0x000fe200078e00ff */
[----:B------:R-:W-:Y:S01]  /*12e0*/  LEA.HI R0, R0, R92, RZ, 0x3 ;  /* 0x0000005c00007211 */ /* 0x000fe200078f18ff */
[----:B------:R-:W-:Y:S01]  /*12f0*/  IMAD R110, R110, c[0x0][0x280], RZ ;  /* 0x0000a0006e6e7a24 */ /* 0x000fe200078e02ff */
[----:B------:R-:W-:Y:S01]  /*1300*/  SHF.R.S32.HI R15, RZ, 0x1f, R14 ;  /* 0x0000001fff0f7819 */ /* 0x000fe2000001140e */
[----:B------:R-:W-:Y:S01]  /*1310*/  IMAD.SHL.U32 R92, R92, 0x8, RZ ;  /* 0x000000085c5c7824 */ /* 0x000fe200078e00ff */
[----:B------:R-:W-:Y:S01]  /*1320*/  LEA.HI R4, R4, R10, RZ, 0x6 ;  /* 0x0000000a04047211 */ /* 0x000fe200078f30ff */
[----:B------:R-:W-:Y:S01]  /*1330*/  IMAD R110, R104, c[0x0][0x284], R110 ;  /* 0x0000a100686e7a24 */ /* 0x000fe200078e026e */
[----:B-----5:R-:W-:Y:S01]  /*1340*/  SHF.R.S32.HI R57, RZ, 0x1f, R55 ;  /* 0x0000001fff397819 */ /* 0x020fe20000011437 */
[----:B------:R-:W-:Y:S01]  /*1350*/  IMAD.SHL.U32 R5, R5, 0x20, RZ ;  /* 0x0000002005057824 */ /* 0x000fe200078e00ff */
[C---:B------:R-:W-:Y:S01]  /*1360*/  LOP3.LUT R91, R88.reuse, 0x38, R95, 0xf8, !PT ;  /* 0x00000038585b7812 */ /* 0x040fe200078ef85f */
[----:B------:R-:W-:Y:S01]  /*1370*/  IMAD.SHL.U32 R3, R3, 0x100, RZ ;  /* 0x0000010003037824 */ /* 0x000fe200078e00ff */
[----:B------:R-:W-:Y:S01]  /*1380*/  LOP3.LUT R89, R88, 0x38, R94, 0xf8, !PT ;  /* 0x0000003858597812 */ /* 0x000fe200078ef85e */
[----:B------:R-:W-:Y:S01]  /*1390*/  IMAD.SHL.U32 R0, R0, 0x100, RZ ;  /* 0x0000010000007824 */ /* 0x000fe200078e00ff */
[----:B------:R-:W-:Y:S01]  /*13a0*/  LOP3.LUT R90, R88, 0x38, R93, 0xf8, !PT ;  /* 0x00000038585a7812 */ /* 0x000fe200078ef85d */
[----:B------:R-:W-:Y:S01]  /*13b0*/  IMAD R112, R104, c[0x0][0x294], R112 ;  /* 0x0000a50068707a24 */ /* 0x000fe200078e0270 */
[----:B------:R-:W-:Y:S01]  /*13c0*/  LOP3.LUT R88, R88, 0x38, R92, 0xf8, !PT ;  /* 0x0000003858587812 */ /* 0x000fe200078ef85c */
[----:B------:R-:W-:Y:S01]  /*13d0*/  IMAD.WIDE.U32 R20, R104, c[0x0][0x290], R14 ;  /* 0x0000a40068147a25 */ /* 0x000fe200078e000e */
[----:B------:R-:W-:-:S02]  /*13e0*/  SHF.L.U32 R4, R4, 0x5, RZ ;  /* 0x0000000504047819 */ /* 0x000fc400000006ff */
[-C--:B------:R-:W-:Y:S01]  /*13f0*/  LOP3.LUT R91, R91, R6.reuse, RZ, 0x3c, !PT ;  /* 0x000000065b5b7212 */ /* 0x080fe200078e3cff */
[----:B------:R-:W-:Y:S01]  /*1400*/  IMAD.WIDE.U32 R18, R104, c[0x0][0x280], R14 ;  /* 0x0000a00068127a25 */ /* 0x000fe200078e000e */
[-C--:B------:R-:W-:Y:S02]  /*1410*/  LOP3.LUT R89, R89, R6.reuse, RZ, 0x3c, !PT ;  /* 0x0000000659597212 */ /* 0x080fe400078e3cff */
[-C--:B------:R-:W-:Y:S01]  /*1420*/  LOP3.LUT R90, R90, R6.reuse, RZ, 0x3c, !PT ;  /* 0x000000065a5a7212 */ /* 0x080fe200078e3cff */
[C---:B------:R-:W-:Y:S01]  /*1430*/  IMAD.SHL.U32 R99, R96.reuse, 0x10, RZ ;  /* 0x0000001060637824 */ /* 0x040fe200078e00ff */
[----:B------:R-:W-:Y:S01]  /*1440*/  LOP3.LUT R96, R96, 0xff, RZ, 0xc0, !PT ;  /* 0x000000ff60607812 */ /* 0x000fe200078ec0ff */
[----:B------:R-:W-:Y:S01]  /*1450*/  IMAD R58, R57, c[0x0][0x290], RZ ;  /* 0x0000a400393a7a24 */ /* 0x000fe200078e02ff */
[----:B------:R-:W-:Y:S01]  /*1460*/  LOP3.LUT R88, R88, R6, RZ, 0x3c, !PT ;  /* 0x0000000658587212 */ /* 0x000fe200078e3cff */
[----:B------:R-:W-:Y:S01]  /*1470*/  IMAD.IADD R115, R115, 0x1, R110 ;  /* 0x0000000173737824 */ /* 0x000fe200078e026e */
[----:B------:R-:W-:Y:S01]  /*1480*/  LOP3.LUT R5, R5, 0x7ffff800, RZ, 0xc0, !PT ;  /* 0x7ffff80005057812 */ /* 0x000fe200078ec0ff */
[----:B------:R-:W-:Y:S01]  /*1490*/  IMAD R57, R57, c[0x0][0x280], RZ ;  /* 0x0000a00039397a24 */ /* 0x000fe200078e02ff */
[----:B------:R-:W-:Y:S01]  /*14a0*/  LOP3.LUT R4, R4, 0x7ffff800, RZ, 0xc0, !PT ;  /* 0x7ffff80004047812 */ /* 0x000fe200078ec0ff */
[----:B------:R-:W-:Y:S01]  /*14b0*/  IMAD.IADD R117, R117, 0x1, R112 ;  /* 0x0000000175757824 */ /* 0x000fe200078e0270 */
[----:B------:R-:W-:Y:S01]  /*14c0*/  LOP3.LUT R3, R3, 0x7ffff800, RZ, 0xc0, !PT ;  /* 0x7ffff80003037812 */ /* 0x000fe200078ec0ff */
[----:B------:R-:W-:Y:S01]  /*14d0*/  IMAD.IADD R113, R112, 0x1, R21 ;  /* 0x0000000170717824 */ /* 0x000fe200078e0215 */
[----:B------:R-:W-:Y:S01]  /*14e0*/  LOP3.LUT R0, R0, 0x7ffff800, RZ, 0xc0, !PT ;  /* 0x7ffff80000007812 */ /* 0x000fe200078ec0ff */
[----:B------:R-:W-:Y:S01]  /*14f0*/  IMAD.IADD R111, R110, 0x1, R19 ;  /* 0x000000016e6f7824 */ /* 0x000fe200078e0213 */
[----:B------:R-:W-:Y:S01]  /*1500*/  SHF.L.U32 R97, R96, 0x2, RZ ;  /* 0x0000000260617819 */ /* 0x000fe200000006ff */
[----:B------:R-:W-:Y:S01]  /*1510*/  IMAD.MOV.U32 R112, RZ, RZ, R20 ;  /* 0x000000ffff707224 */ /* 0x000fe200078e0014 */
[----:B------:R-:W-:Y:S01]  /*1520*/  IADD3 R91, R91, R5, R2 ;  /* 0x000000055b5b7210 */ /* 0x000fe20007ffe002 */
[----:B------:R-:W-:Y:S01]  /*1530*/  IMAD.MOV.U32 R110, RZ, RZ, R18 ;  /* 0x000000ffff6e7224 */ /* 0x000fe200078e0012 */
[--C-:B------:R-:W-:Y:S01]  /*1540*/  IADD3 R89, R89, R4, R2.reuse ;  /* 0x0000000459597210 */ /* 0x100fe20007ffe002 */
[----:B------:R-:W-:Y:S01]  /*1550*/  IMAD.MOV.U32 R78, RZ, RZ, c[0x0][0x290] ;  /* 0x0000a400ff4e7624 */ /* 0x000fe200078e00ff */
[--C-:B------:R-:W-:Y:S01]  /*1560*/  IADD3 R90, R90, R3, R2.reuse ;  /* 0x000000035a5a7210 */ /* 0x100fe20007ffe002 */
[----:B------:R-:W-:Y:S01]  /*1570*/  IMAD.MOV.U32 R80, RZ, RZ, c[0x0][0x280] ;  /* 0x0000a000ff507624 */ /* 0x000fe200078e00ff */
[----:B------:R-:W-:Y:S01]  /*1580*/  IADD3 R88, R88, R0, R2 ;  /* 0x0000000058587210 */ /* 0x000fe20007ffe002 */
[----:B------:R-:W-:Y:S01]  /*1590*/  IMAD.MOV.U32 R82, RZ, RZ, c[0x0][0x1e0] ;  /* 0x00007800ff527624 */ /* 0x000fe200078e00ff */
[----:B------:R-:W-:Y:S01]  /*15a0*/  IADD3 R62, P1, P0, R124, R128, R16 ;  /* 0x000000807c3e7210 */ /* 0x000fe2000783e010 */
[----:B------:R-:W-:Y:S01]  /*15b0*/  IMAD.SHL.U32 R98, R96, 0x8, RZ ;  /* 0x0000000860627824 */ /* 0x000fe200078e00ff */
[----:B------:R-:W-:Y:S01]  /*15c0*/  LOP3.LUT R95, R95, 0xfffffff8, RZ, 0xc0, !PT ;  /* 0xfffffff85f5f7812 */ /* 0x000fe200078ec0ff */
[C---:B------:R-:W-:Y:S01]  /*15d0*/  IMAD R57, R55.reuse, c[0x0][0x284], R57 ;  /* 0x0000a10037397a24 */ /* 0x040fe200078e0239 */
[----:B------:R-:W-:Y:S01]  /*15e0*/  LOP3.LUT R94, R94, 0xfffffff8, RZ, 0xc0, !PT ;  /* 0xfffffff85e5e7812 */ /* 0x000fe200078ec0ff */
[----:B------:R-:W-:Y:S01]  /*15f0*/  IMAD.WIDE.U32 R114, R55, c[0x0][0x280], R114 ;  /* 0x0000a00037727a25 */ /* 0x000fe200078e0072 */
[----:B------:R-:W-:-:S02]  /*1600*/  SHF.L.U64.HI R77, R78, R81, c[0x0][0x294] ;  /* 0x0000a5004e4d7619 */ /* 0x000fc40000010251 */
[-C--:B------:R-:W-:Y:S01]  /*1610*/  SHF.L.U64.HI R79, R80, R81.reuse, c[0x0][0x284] ;  /* 0x0000a100504f7619 */ /* 0x080fe20000010251 */
[----:B------:R-:W-:Y:S01]  /*1620*/  IMAD R63, R118, c[0x0][0x21c], R63 ;  /* 0x00008700763f7a24 */ /* 0x000fe200078e023f */
[----:B------:R-:W-:Y:S01]  /*1630*/  SHF.L.U64.HI R81, R82, R81, c[0x0][0x1e4] ;  /* 0x0000790052517619 */ /* 0x000fe20000010251 */
[----:B------:R-:W-:Y:S01]  /*1640*/  IMAD.SHL.U32 R96, R96, 0x2, RZ ;  /* 0x0000000260607824 */ /* 0x000fe200078e00ff */
[----:B------:R-:W-:Y:S01]  /*1650*/  IADD3 R59, R115, R57, RZ ;  /* 0x00000039733b7210 */ /* 0x000fe20007ffe0ff */
[C---:B------:R-:W-:Y:S01]  /*1660*/  IMAD R58, R55.reuse, c[0x0][0x294], R58 ;  /* 0x0000a500373a7a24 */ /* 0x040fe200078e023a */
[----:B------:R-:W-:Y:S01]  /*1670*/  IADD3 R10, R14, 0x20, RZ ;  /* 0x000000200e0a7810 */ /* 0x000fe20007ffe0ff */
[----:B------:R-:W-:Y:S01]  /*1680*/  IMAD.WIDE.U32 R116, R55, c[0x0][0x290], R116 ;  /* 0x0000a40037747a25 */ /* 0x000fe200078e0074 */
[----:B------:R-:W-:Y:S02]  /*1690*/  ISETP.NE.AND P5, PT, RZ, UR4, PT ;  /* 0x00000004ff007c0c */ /* 0x000fe4000bfa5270 */
[----:B------:R-:W-:Y:S01]  /*16a0*/  LOP3.LUT R99, R99, 0x10, RZ, 0xc0, !PT ;  /* 0x0000001063637812 */ /* 0x000fe200078ec0ff */
[----:B------:R-:W-:Y:S01]  /*16b0*/  IMAD.WIDE.U32 R118, R118, c[0x0][0x218], R8 ;  /* 0x0000860076767a25 */ /* 0x000fe200078e0008 */
[----:B------:R-:W-:-:S02]  /*16c0*/  IADD3 R9, R14, 0x60, RZ ;  /* 0x000000600e097810 */ /* 0x000fc40007ffe0ff */
[----:B------:R-:W-:Y:S01]  /*16d0*/  IADD3.X R61, R70, R76, R17, P1, P0 ;  /* 0x0000004c463d7210 */ /* 0x000fe20000fe0411 */
[----:B------:R-:W-:Y:S01]  /*16e0*/  IMAD.WIDE.U32 R112, R55, c[0x0][0x290], R112 ;  /* 0x0000a40037707a25 */ /* 0x000fe200078e0070 */
[----:B------:R-:W-:Y:S02]  /*16f0*/  LOP3.LUT R98, R98, 0x10, RZ, 0xc0, !PT ;  /* 0x0000001062627812 */ /* 0x000fe400078ec0ff */
[----:B------:R-:W-:Y:S01]  /*1700*/  LOP3.LUT R97, R97, 0x10, RZ, 0xc0, !PT ;  /* 0x0000001061617812 */ /* 0x000fe200078ec0ff */
[----:B------:R-:W-:Y:S01]  /*1710*/  IMAD.WIDE.U32 R110, R55, c[0x0][0x280], R110 ;  /* 0x0000a000376e7a25 */ /* 0x000fe200078e006e */
[----:B------:R-:W-:Y:S02]  /*1720*/  LOP3.LUT R96, R96, 0x10, RZ, 0xc0, !PT ;  /* 0x0000001060607812 */ /* 0x000fe400078ec0ff */
[----:B------:R-:W-:Y:S01]  /*1730*/  SHF.R.S32.HI R86, RZ, 0x1f, R95 ;  /* 0x0000001fff567819 */ /* 0x000fe2000001145f */
[----:B------:R-:W-:Y:S01]  /*1740*/  IMAD.IADD R60, R117, 0x1, R58 ;  /* 0x00000001753c7824 */ /* 0x000fe200078e023a */
[----:B------:R-:W-:Y:S01]  /*1750*/  SHF.R.S32.HI R85, RZ, 0x1f, R94 ;  /* 0x0000001fff557819 */ /* 0x000fe2000001145e */
[----:B------:R-:W-:Y:S01]  /*1760*/  IMAD.SHL.U32 R78, R78, 0x20, RZ ;  /* 0x000000204e4e7824 */ /* 0x000fe200078e00ff */
[----:B------:R-:W-:Y:S01]  /*1770*/  SHF.R.S32.HI R84, RZ, 0x1f, R93 ;  /* 0x0000001fff547819 */ /* 0x000fe2000001145d */
[----:B------:R-:W-:Y:S01]  /*1780*/  IMAD.SHL.U32 R80, R80, 0x20, RZ ;  /* 0x0000002050507824 */ /* 0x000fe200078e00ff */
[----:B------:R-:W-:Y:S01]  /*1790*/  SHF.R.S32.HI R83, RZ, 0x1f, R92 ;  /* 0x0000001fff537819 */ /* 0x000fe2000001145c */
[----:B------:R-:W-:-:S02]  /*17a0*/  IMAD.SHL.U32 R82, R82, 0x20, RZ ;  /* 0x0000002052527824 */ /* 0x000fc400078e00ff */
[----:B------:R-:W-:Y:S02]  /*17b0*/  IMAD.IADD R66, R121, 0x1, R66 ;  /* 0x0000000179427824 */ /* 0x000fe400078e0242 */
[----:B------:R-:W-:Y:S02]  /*17c0*/  IMAD.IADD R63, R119, 0x1, R63 ;  /* 0x00000001773f7824 */ /* 0x000fe400078e023f */
[----:B------:R-:W-:Y:S02]  /*17d0*/  IMAD.IADD R58, R58, 0x1, R113 ;  /* 0x000000013a3a7824 */ /* 0x000fe400078e0271 */
[----:B------:R-:W-:Y:S02]  /*17e0*/  IMAD.IADD R57, R57, 0x1, R111 ;  /* 0x0000000139397824 */ /* 0x000fe400078e026f */
[----:B------:R-:W-:Y:S02]  /*17f0*/  IMAD.SHL.U32 R91, R91, 0x2, RZ ;  /* 0x000000025b5b7824 */ /* 0x000fe400078e00ff */
[----:B------:R-:W-:-:S02]  /*1800*/  IMAD.SHL.U32 R89, R89, 0x2, RZ ;  /* 0x0000000259597824 */ /* 0x000fc400078e00ff */
[----:B------:R-:W-:Y:S02]  /*1810*/  IMAD.SHL.U32 R90, R90, 0x2, RZ ;  /* 0x000000025a5a7824 */ /* 0x000fe400078e00ff */
[----:B------:R-:W-:Y:S01]  /*1820*/  IMAD.SHL.U32 R88, R88, 0x2, RZ ;  /* 0x0000000258587824 */ /* 0x000fe200078e00ff */
[----:B------:R-:W-:Y:S06]  /*1830*/  BAR.SYNC.DEFER_BLOCKING 0x0 ;  /* 0x0000000000007b1d */ /* 0x000fec0000010000 */
.L_x_588:
[-C--:B------:R-:W-:Y:S01]  /*1840*/  IMAD R109, R81, R100.reuse, RZ ;  /* 0x00000064516d7224 */ /* 0x080fe200078e02ff */
[----:B------:R-:W-:Y:S01]  /*1850*/  SHF.R.S32.HI R56, RZ, 0x1f, R100 ;  /* 0x0000001fff387819 */ /* 0x000fe20000011464 */
[----:B------:R-:W-:Y:S04]  /*1860*/  DEPBAR.LE SB0, 0x0 ;  /* 0x000080000000791a */ /* 0x000fe80000000000 */
[----:B------:R-:W-:Y:S01]  /*1870*/  BAR.SYNC.DEFER_BLOCKING 0x0 ;  /* 0x0000000000007b1d */ /* 0x000fe20000010000 */
[----:B------:R-:W-:Y:S04]  /*1880*/  IMAD.WIDE.U32 R130, R82, R100, RZ ;  /* 0x0000006452827225 */ /* 0x000fe800078e00ff */
[----:B------:R-:W-:Y:S01]  /*1890*/  IMAD R109, R56, R82, R109 ;  /* 0x00000052386d7224 */ /* 0x000fe200078e026d */
[----:B-1----:R-:W-:Y:S03]  /*18a0*/  IADD3 R2, P1, R62, R130, RZ ;  /* 0x000000823e027210 */ /* 0x002fe60007f3e0ff */
[----:B------:R-:W-:Y:S01]  /*18b0*/  IMAD.IADD R109, R131, 0x1, R109 ;  /* 0x00000001836d7824 */ /* 0x000fe200078e026d */
[C---:B------:R-:W-:Y:S04]  /*18c0*/  LEA R44, P0, R2.reuse, c[0x0][0x1c8], 0x1 ;  /* 0x00007200022c7a11 */ /* 0x040fe800078008ff */
[----:B------:R-:W-:Y:S04]  /*18d0*/  IADD3.X R0, R109, R61, RZ, P1, !PT ;  /* 0x0000003d6d007210 */ /* 0x000fe80000ffe4ff */
[----:B------:R-:W-:Y:S01]  /*18e0*/  LEA.HI.X R45, R2, c[0x0][0x1cc], R0, 0x1, P0 ;  /* 0x00007300022d7a11 */ /* 0x000fe200000f0c00 */
[----:B------:R-:W-:Y:S01]  /*18f0*/  BSSY B1, `(.L_x_570) ;  /* 0x0000258000017945 */ /* 0x000fe20003800000 */
[----:B------:R-:W-:-:S05]  /*1900*/  @!P6 BRA `(.L_x_571) ;  /* 0x000024500000e947 */ /* 0x000fca0003800000 */
[-C--:B------:R-:W-:Y:S02]  /*1910*/  IMAD R2, R79, R100.reuse, RZ ;  /* 0x000000644f027224 */ /* 0x080fe400078e02ff */
[-C--:B------:R-:W-:Y:S02]  /*1920*/  IMAD R0, R77, R100.reuse, RZ ;  /* 0x000000644d007224 */ /* 0x080fe400078e02ff */
[----:B------:R-:W-:Y:S02]  /*1930*/  IMAD R3, R100, -0x20, R108 ;  /* 0xffffffe064037824 */ /* 0x000fe400078e026c */
[-C--:B------:R-:W-:Y:S03]  /*1940*/  IMAD.WIDE.U32 R22, R80, R100.reuse, RZ ;  /* 0x0000006450167225 */ /* 0x080fe600078e00ff */
[----:B------:R-:W-:Y:S01]  /*1950*/  IMNMX R3, R3, 0x20, PT ;  /* 0x0000002003037817 */ /* 0x000fe20003800200 */
[----:B------:R-:W-:Y:S04]  /*1960*/  IMAD.WIDE.U32 R20, R78, R100, RZ ;  /* 0x000000644e147225 */ /* 0x000fe800078e00ff */
[C---:B------:R-:W-:Y:S02]  /*1970*/  IMAD R2, R56.reuse, R80, R2 ;  /* 0x0000005038027224 */ /* 0x040fe400078e0202 */
[----:B------:R-:W-:Y:S03]  /*1980*/  IMAD R0, R56, R78, R0 ;  /* 0x0000004e38007224 */ /* 0x000fe600078e0200 */
        /* <DEDUP_REMOVED lines=42> */
.L_x_574:
[----:B------:R-:W-:Y:S05]  /*1c30*/  BSYNC B0 ;  /* 0x0000000000007941 */ /* 0x000fea0003800000 */
.L_x_573:
[----:B------:R-:W-:-:S05]  /*1c40*/  @P4 BRA `(.L_x_575) ;  /* 0x0000222000004947 */ /* 0x000fca0003800000 */
[----:B------:R-:W-:Y:S01]  /*1c50*/  ISETP.GE.AND P0, PT, R16, c[0x0][0x1d4], PT ;  /* 0x0000750010007a0c */ /* 0x000fe20003f06270 */
[----:B-1---5:R-:W-:Y:S01]  /*1c60*/  IMAD.MOV.U32 R4, RZ, RZ, R18 ;  /* 0x000000ffff047224 */ /* 0x022fe200078e0012 */
[----:B------:R-:W-:Y:S01]  /*1c70*/  MOV R0, R25 ;  /* 0x0000001900007202 */ /* 0x000fe20000000f00 */
[----:B------:R-:W-:Y:S01]  /*1c80*/  IMAD.MOV.U32 R3, RZ, RZ, R19 ;  /* 0x000000ffff037224 */ /* 0x000fe200078e0013 */
[----:B------:R-:W-:Y:S01]  /*1c90*/  BSSY B0, `(.L_x_576) ;  /* 0x0000048000007945 */ /* 0x000fe20003800000 */
[----:B------:R-:W-:Y:S03]  /*1ca0*/  IMAD.MOV.U32 R2, RZ, RZ, R24 ;  /* 0x000000ffff027224 */ /* 0x000fe600078e0018 */
[----:B------:R-:W-:Y:S01]  /*1cb0*/  PRMT R5, R3, 0x5410, R4 ;  /* 0x0000541003057816 */ /* 0x000fe20000000004 */
[----:B------:R-:W-:Y:S01]  /*1cc0*/  IMAD.MOV.U32 R3, RZ, RZ, R37 ;  /* 0x000000ffff037224 */ /* 0x000fe200078e0025 */
[----:B------:R-:W-:Y:S01]  /*1cd0*/  PRMT R6, R0, 0x5410, R2 ;  /* 0x0000541000067816 */ /* 0x000fe20000000002 */
[----:B------:R-:W-:Y:S01]  /*1ce0*/  IMAD.MOV.U32 R2, RZ, RZ, R26 ;  /* 0x000000ffff027224 */ /* 0x000fe200078e001a */
[----:B------:R-:W-:Y:S01]  /*1cf0*/  MOV R4, R36 ;  /* 0x0000002400047202 */ /* 0x000fe20000000f00 */
[----:B------:R-:W-:Y:S03]  /*1d00*/  IMAD.MOV.U32 R0, RZ, RZ, R27 ;  /* 0x000000ffff007224 */ /* 0x000fe600078e001b */
[----:B------:R-:W-:Y:S01]  /*1d10*/  PRMT R34, R3, 0x5410, R4 ;  /* 0x0000541003227816 */ /* 0x000fe20000000004 */
[----:B------:R-:W-:Y:S01]  /*1d20*/  IMAD.MOV.U32 R4, RZ, RZ, R38 ;  /* 0x000000ffff047224 */ /* 0x000fe200078e0026 */
[----:B------:R-:W-:Y:S01]  /*1d30*/  PRMT R7, R0, 0x5410, R2 ;  /* 0x0000541000077816 */ /* 0x000fe20000000002 */
[----:B------:R-:W-:Y:S01]  /*1d40*/  IMAD.MOV.U32 R2, RZ, RZ, R42 ;  /* 0x000000ffff027224 */ /* 0x000fe200078e002a */
[----:B------:R-:W-:Y:S02]  /*1d50*/  MOV R3, R39 ;  /* 0x0000002700037202 */ /* 0x000fe40000000f00 */
[----:B------:R-:W-:Y:S02]  /*1d60*/  MOV R0, R43 ;  /* 0x0000002b00007202 */ /* 0x000fe40000000f00 */
        /* <DEDUP_REMOVED lines=8> */
[----:B------:R-:W-:Y:S06]  /*1df0*/  IMAD.MOV.U32 R8, RZ, RZ, R29 ;  /* 0x000000ffff087224 */ /* 0x000fec00078e001d */
[----:B------:R-:W-:Y:S02]  /*1e00*/  @!P0 SHF.R.U64 R30, R30, 0x10, R31 ;  /* 0x000000101e1e8819 */ /* 0x000fe4000000121f */
[--C-:B------:R-:W-:Y:S02]  /*1e10*/  @!P0 SHF.R.U64 R2, R28, 0x10, R29.reuse ;  /* 0x000000101c028819 */ /* 0x100fe4000000121d */
[----:B------:R-:W-:Y:S02]  /*1e20*/  @!P0 SHF.R.U32.HI R0, RZ, 0x10, R29 ;  /* 0x00000010ff008819 */ /* 0x000fe4000001161d */
[----:B------:R-:W-:Y:S02]  /*1e30*/  @!P0 PRMT R29, R13, 0x5410, R30 ;  /* 0x000054100d1d8816 */ /* 0x000fe4000000001e */
[----:B------:R-:W-:Y:S02]  /*1e40*/  @!P0 SHF.R.U32.HI R4, RZ, 0x10, R31 ;  /* 0x00000010ff048819 */ /* 0x000fe4000001161f */
[----:B------:R-:W-:Y:S01]  /*1e50*/  @!P0 PRMT R3, R3, 0x5410, R2 ;  /* 0x0000541003038816 */ /* 0x000fe20000000002 */
[C---:B------:R-:W-:Y:S01]  /*1e60*/  @!P0 IMAD.U32 R13, R29.reuse, 0x10000, RZ ;  /* 0x000100001d0d8824 */ /* 0x040fe200078e00ff */
[----:B------:R-:W-:Y:S02]  /*1e70*/  @!P0 PRMT R32, R32, 0x5410, R4 ;  /* 0x0000541020208816 */ /* 0x000fe40000000004 */
[----:B------:R-:W-:Y:S02]  /*1e80*/  @!P0 PRMT R8, R8, 0x5410, R0 ;  /* 0x0000541008088816 */ /* 0x000fe40000000000 */
[----:B------:R-:W-:Y:S02]  /*1e90*/  @!P0 LOP3.LUT R29, R29, 0xffff0000, RZ, 0xc0, !PT ;  /* 0xffff00001d1d8812 */ /* 0x000fe400078ec0ff */
[C---:B------:R-:W-:Y:S02]  /*1ea0*/  @!P0 SHF.L.U32 R2, R3.reuse, 0x10, RZ ;  /* 0x0000001003028819 */ /* 0x040fe400000006ff */
[----:B------:R-:W-:Y:S01]  /*1eb0*/  @!P0 LOP3.LUT R3, R3, 0xffff0000, RZ, 0xc0, !PT ;  /* 0xffff000003038812 */ /* 0x000fe200078ec0ff */
[C---:B-1----:R-:W-:Y:S01]  /*1ec0*/  @!P0 IMAD.U32 R28, R20.reuse, 0x10000, RZ ;  /* 0x00010000141c8824 */ /* 0x042fe200078e00ff */
[----:B------:R-:W-:Y:S02]  /*1ed0*/  @!P0 LOP3.LUT R0, R20, 0xffff0000, RZ, 0xc0, !PT ;  /* 0xffff000014008812 */ /* 0x000fe400078ec0ff */
[C---:B------:R-:W-:Y:S02]  /*1ee0*/  @!P0 LOP3.LUT R4, R21.reuse, 0xffff0000, RZ, 0xc0, !PT ;  /* 0xffff000015048812 */ /* 0x040fe400078ec0ff */
[----:B------:R-:W-:Y:S01]  /*1ef0*/  @!P0 SHF.L.U32 R30, R21, 0x10, RZ ;  /* 0x00000010151e8819 */ /* 0x000fe200000006ff */
[----:B------:R-:W-:Y:S01]  /*1f00*/  @!P0 FMUL.FTZ R41, R0, R13 ;  /* 0x0000000d00298220 */ /* 0x000fe20000410000 */
[----:B------:R-:W-:Y:S01]  /*1f10*/  @!P0 SHF.L.U32 R31, R22, 0x10, RZ ;  /* 0x00000010161f8819 */ /* 0x000fe200000006ff */
[----:B------:R-:W-:Y:S01]  /*1f20*/  @!P0 FMUL.FTZ R46, R4, R29 ;  /* 0x0000001d042e8220 */ /* 0x000fe20000410000 */
[----:B------:R-:W-:Y:S01]  /*1f30*/  @!P0 SHF.L.U32 R33, R23, 0x10, RZ ;  /* 0x0000001017218819 */ /* 0x000fe200000006ff */
[-C--:B------:R-:W-:Y:S02]  /*1f40*/  @!P0 FMUL.FTZ R0, R0, R2.reuse ;  /* 0x0000000200008220 */ /* 0x080fe40000410000 */
[----:B------:R-:W-:Y:S02]  /*1f50*/  @!P0 FFMA.FTZ R41, R28, R2, -R41 ;  /* 0x000000021c298223 */ /* 0x000fe40000010829 */
[-C--:B------:R-:W-:Y:S02]  /*1f60*/  @!P0 FMUL.FTZ R2, R4, R3.reuse ;  /* 0x0000000304028220 */ /* 0x080fe40000410000 */
[----:B------:R-:W-:Y:S01]  /*1f70*/  @!P0 FFMA.FTZ R46, R30, R3, -R46 ;  /* 0x000000031e2e8223 */ /* 0x000fe2000001082e */
[----:B------:R-:W-:Y:S01]  /*1f80*/  @!P0 LOP3.LUT R3, R22, 0xffff0000, RZ, 0xc0, !PT ;  /* 0xffff000016038812 */ /* 0x000fe200078ec0ff */
[----:B------:R-:W-:Y:S01]  /*1f90*/  @!P0 FFMA.FTZ R0, R13, R28, R0 ;  /* 0x0000001c0d008223 */ /* 0x000fe20000010000 */
[----:B------:R-:W-:Y:S01]  /*1fa0*/  @!P0 LOP3.LUT R13, R23, 0xffff0000, RZ, 0xc0, !PT ;  /* 0xffff0000170d8812 */ /* 0x000fe200078ec0ff */
[C---:B------:R-:W-:Y:S01]  /*1fb0*/  @!P0 IMAD.U32 R28, R32.reuse, 0x10000, RZ ;  /* 0x00010000201c8824 */ /* 0x040fe200078e00ff */
[----:B------:R-:W-:Y:S01]  /*1fc0*/  @!P0 LOP3.LUT R32, R32, 0xffff0000, RZ, 0xc0, !PT ;  /* 0xffff000020208812 */ /* 0x000fe200078ec0ff */
[C---:B------:R-:W-:Y:S01]  /*1fd0*/  @!P0 IMAD.U32 R4, R8.reuse, 0x10000, RZ ;  /* 0x0001000008048824 */ /* 0x040fe200078e00ff */
[----:B------:R-:W-:Y:S01]  /*1fe0*/  @!P0 LOP3.LUT R8, R8, 0xffff0000, RZ, 0xc0, !PT ;  /* 0xffff000008088812 */ /* 0x000fe200078ec0ff */
[C---:B------:R-:W-:Y:S01]  /*1ff0*/  @!P0 FMUL.FTZ R47, R3.reuse, R28 ;  /* 0x0000001c032f8220 */ /* 0x040fe20000410000 */
[----:B------:R-:W-:Y:S01]  /*2000*/  @!P0 F2FP.BF16.PACK_AB R0, R0, R41 ;  /* 0x000000290000823e */ /* 0x000fe200000010ff */
[----:B------:R-:W-:Y:S02]  /*2010*/  @!P0 FMUL.FTZ R3, R3, R4 ;  /* 0x0000000403038220 */ /* 0x000fe40000410000 */
[----:B------:R-:W-:Y:S02]  /*2020*/  @!P0 FMUL.FTZ R48, R13, R32 ;  /* 0x000000200d308220 */ /* 0x000fe40000410000 */
[----:B------:R-:W-:Y:S02]  /*2030*/  @!P0 FFMA.FTZ R47, R31, R4, -R47 ;  /* 0x000000041f2f8223 */ /* 0x000fe4000001082f */
[----:B------:R-:W-:Y:S02]  /*2040*/  @!P0 FMUL.FTZ R4, R13, R8 ;  /* 0x000000080d048220 */ /* 0x000fe40000410000 */
[----:B------:R-:W-:Y:S02]  /*2050*/  @!P0 FFMA.FTZ R2, R29, R30, R2 ;  /* 0x0000001e1d028223 */ /* 0x000fe40000010002 */
[----:B------:R-:W-:Y:S02]  /*2060*/  @!P0 FFMA.FTZ R3, R28, R31, R3 ;  /* 0x0000001f1c038223 */ /* 0x000fe40000010003 */
[----:B------:R-:W-:Y:S01]  /*2070*/  @!P0 FFMA.FTZ R48, R33, R8, -R48 ;  /* 0x0000000821308223 */ /* 0x000fe20000010830 */
[----:B------:R-:W-:Y:S01]  /*2080*/  @!P0 F2FP.BF16.PACK_AB R2, R2, R46 ;  /* 0x0000002e0202823e */ /* 0x000fe200000010ff */
        /* <DEDUP_REMOVED lines=8> */
.L_x_577:
[----:B------:R-:W-:Y:S05]  /*2110*/  BSYNC B0 ;  /* 0x0000000000007941 */ /* 0x000fea0003800000 */
.L_x_576:
        /* <DEDUP_REMOVED lines=8> */
[--C-:B------:R-:W-:Y:S02]  /*21a0*/  @!P0 SHF.R.U64 R3, R26, 0x10, R27.reuse ;  /* 0x000000101a038819 */ /* 0x100fe4000000121b */
[----:B------:R-:W-:Y:S02]  /*21b0*/  @!P0 SHF.R.U32.HI R26, RZ, 0x10, R27 ;  /* 0x00000010ff1a8819 */ /* 0x000fe4000001161b */
[C---:B------:R-:W-:Y:S02]  /*21c0*/  @!P0 PRMT R27, R40.reuse, 0x5432, R0 ;  /* 0x00005432281b8816 */ /* 0x040fe40000000000 */
[C---:B------:R-:W-:Y:S02]  /*21d0*/  @!P0 PRMT R3, R7.reuse, 0x5432, R3 ;  /* 0x0000543207038816 */ /* 0x040fe40000000003 */
[----:B------:R-:W-:Y:S01]  /*21e0*/  @!P0 PRMT R7, R7, 0x5410, R26 ;  /* 0x0000541007078816 */ /* 0x000fe2000000001a */
[C---:B------:R-:W-:Y:S01]  /*21f0*/  @!P0 IMAD.U32 R8, R27.reuse, 0x10000, RZ ;  /* 0x000100001b088824 */ /* 0x040fe200078e00ff */
[----:B------:R-:W-:Y:S01]  /*2200*/  @!P0 LOP3.LUT R26, R27, 0xffff0000, RZ, 0xc0, !PT ;  /* 0xffff00001b1a8812 */ /* 0x000fe200078ec0ff */
[C---:B------:R-:W-:Y:S01]  /*2210*/  @!P0 IMAD.U32 R2, R3.reuse, 0x10000, RZ ;  /* 0x0001000003028824 */ /* 0x040fe200078e00ff */
[----:B------:R-:W-:Y:S02]  /*2220*/  @!P0 SHF.R.U32.HI R42, RZ, 0x10, R43 ;  /* 0x00000010ff2a8819 */ /* 0x000fe4000001162b */
[----:B------:R-:W-:Y:S02]  /*2230*/  @!P0 LOP3.LUT R3, R3, 0xffff0000, RZ, 0xc0, !PT ;  /* 0xffff000003038812 */ /* 0x000fe400078ec0ff */
[----:B------:R-:W-:Y:S04]  /*2240*/  @!P0 PRMT R40, R40, 0x5410, R42 ;  /* 0x0000541028288816 */ /* 0x000fe8000000002a */
[----:B------:R-:W-:Y:S01]  /*2250*/  @!P0 LOP3.LUT R29, R40, 0xffff0000, RZ, 0xc0, !PT ;  /* 0xffff0000281d8812 */ /* 0x000fe200078ec0ff */
[C---:B-1----:R-:W-:Y:S01]  /*2260*/  @!P0 IMAD.U32 R27, R21.reuse, 0x10000, RZ ;  /* 0x00010000151b8824 */ /* 0x042fe200078e00ff */
[C---:B------:R-:W-:Y:S02]  /*2270*/  @!P0 LOP3.LUT R0, R20.reuse, 0xffff0000, RZ, 0xc0, !PT ;  /* 0xffff000014008812 */ /* 0x040fe400078ec0ff */
[----:B------:R-:W-:Y:S02]  /*2280*/  @!P0 LOP3.LUT R4, R21, 0xffff0000, RZ, 0xc0, !PT ;  /* 0xffff000015048812 */ /* 0x000fe400078ec0ff */
        /* <DEDUP_REMOVED lines=12> */
[----:B------:R-:W-:Y:S02]  /*2350*/  @!P0 IMAD.U32 R13, R40, 0x10000, RZ ;  /* 0x00010000280d8824 */ /* 0x000fe400078e00ff */
[C---:B------:R-:W-:Y:S01]  /*2360*/  @!P0 IMAD.U32 R4, R7.reuse, 0x10000, RZ ;  /* 0x0001000007048824 */ /* 0x040fe200078e00ff */
[----:B------:R-:W-:Y:S01]  /*2370*/  @!P0 LOP3.LUT R7, R7, 0xffff0000, RZ, 0xc0, !PT ;  /* 0xffff000007078812 */ /* 0x000fe200078ec0ff */
[C---:B------:R-:W-:Y:S01]  /*2380*/  @!P0 FMUL.FTZ R33, R3.reuse, R13 ;  /* 0x0000000d03218220 */ /* 0x040fe20000410000 */
[----:B------:R-:W-:Y:S01]  /*2390*/  @!P0 F2FP.BF16.PACK_AB R0, R0, R31 ;  /* 0x0000001f0000823e */ /* 0x000fe200000010ff */
[-C--:B------:R-:W-:Y:S02]  /*23a0*/  @!P0 FMUL.FTZ R3, R3, R4.reuse ;  /* 0x0000000403038220 */ /* 0x080fe40000410000 */
        /* <DEDUP_REMOVED lines=15> */
.L_x_579:
[----:B------:R-:W-:Y:S05]  /*24a0*/  BSYNC B0 ;  /* 0x0000000000007941 */ /* 0x000fea0003800000 */
.L_x_578:
        /* <DEDUP_REMOVED lines=10> */
[C---:B------:R-:W-:Y:S02]  /*2550*/  @!P0 PRMT R3, R6.reuse, 0x5432, R3 ;  /* 0x0000543206038816 */ /* 0x040fe40000000003 */
[----:B------:R-:W-:Y:S01]  /*2560*/  @!P0 SHF.R.U32.HI R24, RZ, 0x10, R25 ;  /* 0x00000010ff188819 */ /* 0x000fe20000011619 */
[C---:B------:R-:W-:Y:S01]  /*2570*/  @!P0 IMAD.U32 R7, R13.reuse, 0x10000, RZ ;  /* 0x000100000d078824 */ /* 0x040fe200078e00ff */
[----:B------:R-:W-:Y:S01]  /*2580*/  @!P0 LOP3.LUT R13, R13, 0xffff0000, RZ, 0xc0, !PT ;  /* 0xffff00000d0d8812 */ /* 0x000fe200078ec0ff */
        /* <DEDUP_REMOVED lines=42> */
.L_x_581:
[----:B------:R-:W-:Y:S05]  /*2830*/  BSYNC B0 ;  /* 0x0000000000007941 */ /* 0x000fea0003800000 */
.L_x_580:
        /* <DEDUP_REMOVED lines=56> */
.L_x_572:
        /* <DEDUP_REMOVED lines=19> */
[C---:B------:R-:W-:Y:S01]  /*2cf0*/  LEA R20, P1, R3.reuse, c[0x0][0x270], 0x1 ;  /* 0x00009c0003147a11 */ /* 0x040fe200078208ff */
[----:B------:R-:W-:Y:S01]  /*2d00*/  CS2R R46, SRZ ;  /* 0x00000000002e7805 */ /* 0x000fe2000001ff00 */
[C---:B------:R-:W-:Y:S01]  /*2d10*/  LEA R18, P0, R8.reuse, c[0x0][0x288], 0x1 ;  /* 0x0000a20008127a11 */ /* 0x040fe200078008ff */
[----:B------:R-:W-:Y:S01]  /*2d20*/  CS2R R44, SRZ ;  /* 0x00000000002c7805 */ /* 0x000fe2000001ff00 */
[----:B------:R-:W-:Y:S02]  /*2d30*/  LEA.HI.X R21, R3, c[0x0][0x274], R2, 0x1, P1 ;  /* 0x00009d0003157a11 */ /* 0x000fe400008f0c02 */
[----:B------:R-:W-:Y:S03]  /*2d40*/  LEA.HI.X R19, R8, c[0x0][0x28c], R0, 0x1, P0 ;  /* 0x0000a30008137a11 */ /* 0x000fe600000f0c00 */
[----:B------:R1:W5:Y:S04]  /*2d50*/  @!P3 LDG.E.128 R4, [R20.64] ;  /* 0x000000081404b981 */ /* 0x000368000c1e1d00 */
[----:B------:R1:W5:Y:S04]  /*2d60*/  @!P2 LDG.E.128 R24, [R20.64+0x80] ;  /* 0x000080081418a981 */ /* 0x000368000c1e1d00 */
[----:B------:R1:W5:Y:S04]  /*2d70*/  @!P3 LDG.E.128 R28, [R18.64] ;  /* 0x00000008121cb981 */ /* 0x000368000c1e1d00 */
[----:B------:R1:W5:Y:S02]  /*2d80*/  @!P2 LDG.E.128 R44, [R18.64+0x80] ;  /* 0x00008008122ca981 */ /* 0x000364000c1e1d00 */
.L_x_583:
[----:B------:R-:W-:Y:S05]  /*2d90*/  BSYNC B0 ;  /* 0x0000000000007941 */ /* 0x000fea0003800000 */
.L_x_582:
[----:B------:R-:W-:Y:S04]  /*2da0*/  IADD3 R130, P0, R128, R130, RZ ;  /* 0x0000008280827210 */ /* 0x000fe80007f1e0ff */
[----:B------:R-:W-:Y:S01]  /*2db0*/  IADD3.X R109, R109, R76, RZ, P0, !PT ;  /* 0x0000004c6d6d7210 */ /* 0x000fe200007fe4ff */
[----:B------:R-:W-:-:S05]  /*2dc0*/  @P4 BRA `(.L_x_575) ;  /* 0x000010a000004947 */ /* 0x000fca0003800000 */
[----:B------:R-:W-:Y:S01]  /*2dd0*/  ISETP.GE.AND P0, PT, R16, c[0x0][0x1d4], PT ;  /* 0x0000750010007a0c */ /* 0x000fe20003f06270 */
[----:B-----5:R-:W-:Y:S01]  /*2de0*/  IMAD.MOV.U32 R8, RZ, RZ, R26 ;  /* 0x000000ffff087224 */ /* 0x020fe200078e001a */
[----:B------:R-:W-:Y:S01]  /*2df0*/  MOV R2, R24 ;  /* 0x0000001800027202 */ /* 0x000fe20000000f00 */
[----:B------:R-:W-:Y:S01]  /*2e00*/  IMAD.MOV.U32 R3, RZ, RZ, R27 ;  /* 0x000000ffff037224 */ /* 0x000fe200078e001b */
[----:B------:R-:W-:Y:S01]  /*2e10*/  BSSY B0, `(.L_x_584) ;  /* 0x0000081000007945 */ /* 0x000fe20003800000 */
[----:B------:R-:W-:Y:S03]  /*2e20*/  IMAD.MOV.U32 R0, RZ, RZ, R25 ;  /* 0x000000ffff007224 */ /* 0x000fe600078e0019 */
[----:B-1----:R-:W-:Y:S01]  /*2e30*/  PRMT R18, R3, 0x5410, R8 ;  /* 0x0000541003127816 */ /* 0x002fe20000000008 */
        /* <DEDUP_REMOVED lines=10> */
[----:B------:R-:W-:Y:S01]  /*2ee0*/  ISETP.GE.AND P1, PT, R93, c[0x0][0x1d4], PT ;  /* 0x000075005d007a0c */ /* 0x000fe20003f26270 */
[----:B------:R-:W-:Y:S01]  /*2ef0*/  IMAD.MOV.U32 R19, RZ, RZ, R28 ;  /* 0x000000ffff137224 */ /* 0x000fe200078e001c */
[----:B------:R-:W-:Y:S01]  /*2f00*/  MOV R38, R30 ;  /* 0x0000001e00267202 */ /* 0x000fe20000000f00 */
[----:B------:R-:W-:Y:S02]  /*2f10*/  IMAD.MOV.U32 R0, RZ, RZ, R5 ;  /* 0x000000ffff007224 */ /* 0x000fe400078e0005 */
[----:B------:R-:W-:Y:S02]  /*2f20*/  IMAD.MOV.U32 R2, RZ, RZ, R4 ;  /* 0x000000ffff027224 */ /* 0x000fe400078e0004 */
[----:B------:R-:W2:Y:S01]  /*2f30*/  LDS.128 R48, [R91+0xc080] ;  /* 0x00c080005b307984 */ /* 0x000ea20000000c00 */
[----:B------:R-:W-:Y:S02]  /*2f40*/  IMAD.MOV.U32 R34, RZ, RZ, R29 ;  /* 0x000000ffff227224 */ /* 0x000fe400078e001d */
[----:B------:R-:W-:Y:S01]  /*2f50*/  IMAD.MOV.U32 R42, RZ, RZ, R31 ;  /* 0x000000ffff2a7224 */ /* 0x000fe200078e001f */
[----:B------:R-:W-:Y:S02]  /*2f60*/  @!P0 SHF.R.U64 R28, R28, 0x10, R29 ;  /* 0x000000101c1c8819 */ /* 0x000fe4000000121d */
[----:B------:R-:W-:Y:S01]  /*2f70*/  @!P0 SHF.R.U64 R3, R4, 0x10, R5 ;  /* 0x0000001004038819 */ /* 0x000fe20000001205 */
[----:B------:R-:W-:Y:S01]  /*2f80*/  IMAD.MOV.U32 R4, RZ, RZ, R7 ;  /* 0x000000ffff047224 */ /* 0x000fe200078e0007 */
[----:B------:R-:W-:Y:S01]  /*2f90*/  @!P0 SHF.R.U32.HI R8, RZ, 0x10, R5 ;  /* 0x00000010ff088819 */ /* 0x000fe20000011605 */
[----:B------:R-:W-:Y:S01]  /*2fa0*/  IMAD.MOV.U32 R5, RZ, RZ, R6 ;  /* 0x000000ffff057224 */ /* 0x000fe200078e0006 */
[----:B------:R-:W-:Y:S02]  /*2fb0*/  @!P0 SHF.R.U64 R32, R30, 0x10, R31 ;  /* 0x000000101e208819 */ /* 0x000fe4000000121f */
[----:B------:R-:W-:Y:S02]  /*2fc0*/  @!P0 PRMT R30, R19, 0x5410, R28 ;  /* 0x00005410131e8816 */ /* 0x000fe4000000001c */
[-C--:B------:R-:W-:Y:S02]  /*2fd0*/  IADD3 R19, P3, P2, R124, R130.reuse, R95 ;  /* 0x000000827c137210 */ /* 0x080fe40007a7e05f */
[----:B------:R-:W-:Y:S02]  /*2fe0*/  @!P0 SHF.R.U32.HI R29, RZ, 0x10, R29 ;  /* 0x00000010ff1d8819 */ /* 0x000fe4000001161d */
[C---:B------:R-:W-:Y:S02]  /*2ff0*/  LEA R136, P4, R19.reuse, c[0x0][0x1c8], 0x1 ;  /* 0x0000720013887a11 */ /* 0x040fe400078808ff */
[----:B------:R-:W-:Y:S02]  /*3000*/  @!P0 SHF.R.U64 R6, R6, 0x10, R7 ;  /* 0x0000001006068819 */ /* 0x000fe40000001207 */
[----:B------:R-:W-:Y:S02]  /*3010*/  @!P0 PRMT R2, R2, 0x5410, R3 ;  /* 0x0000541002028816 */ /* 0x000fe40000000003 */
[----:B------:R-:W-:Y:S02]  /*3020*/  @!P0 PRMT R8, R0, 0x5410, R8 ;  /* 0x0000541000088816 */ /* 0x000fe40000000008 */
[-C--:B------:R-:W-:Y:S02]  /*3030*/  IADD3.X R0, R70, R109.reuse, R86, P3, P2 ;  /* 0x0000006d46007210 */ /* 0x080fe40001fe4456 */
[----:B------:R-:W-:Y:S02]  /*3040*/  @!P1 IADD3 R3, P3, P2, R124, R130, R93 ;  /* 0x000000827c039210 */ /* 0x000fe40007a7e05d */
[----:B------:R-:W-:Y:S01]  /*3050*/  LEA.HI.X R137, R19, c[0x0][0x1cc], R0, 0x1, P4 ;  /* 0x0000730013897a11 */ /* 0x000fe200020f0c00 */
[----:B------:R-:W-:Y:S01]  /*3060*/  @!P0 IMAD.U32 R19, R30, 0x10000, RZ ;  /* 0x000100001e138824 */ /* 0x000fe200078e00ff */
[----:B------:R-:W-:Y:S01]  /*3070*/  @!P0 PRMT R34, R34, 0x5410, R29 ;  /* 0x0000541022228816 */ /* 0x000fe2000000001d */
[----:B-1----:R-:W-:Y:S01]  /*3080*/  @!P0 IMAD.U32 R0, R20, 0x10000, RZ ;  /* 0x0001000014008824 */ /* 0x002fe200078e00ff */
[----:B------:R-:W-:Y:S01]  /*3090*/  @!P0 PRMT R5, R5, 0x5410, R6 ;  /* 0x0000541005058816 */ /* 0x000fe20000000006 */
[----:B------:R-:W-:Y:S01]  /*30a0*/  @!P0 IMAD.U32 R29, R23, 0x10000, RZ ;  /* 0x00010000171d8824 */ /* 0x000fe200078e00ff */
[----:B------:R-:W-:Y:S01]  /*30b0*/  @!P1 IADD3.X R6, R70, R109, R84, P3, P2 ;  /* 0x0000006d46069210 */ /* 0x000fe20001fe4454 */
[----:B------:R-:W-:Y:S01]  /*30c0*/  @!P0 FMUL.FTZ R131, R0, R19 ;  /* 0x0000001300838220 */ /* 0x000fe20000410000 */
[----:B------:R-:W-:Y:S01]  /*30d0*/  @!P1 LEA R134, P2, R3, c[0x0][0x1c8], 0x1 ;  /* 0x0000720003869a11 */ /* 0x000fe200078408ff */
[----:B--2---:R-:W-:Y:S01]  /*30e0*/  @!P0 IMAD.U32 R33, R49, 0x10000, RZ ;  /* 0x0001000031218824 */ /* 0x004fe200078e00ff */
[----:B------:R-:W-:Y:S02]  /*30f0*/  @!P0 SHF.L.U32 R28, R48, 0x10, RZ ;  /* 0x00000010301c8819 */ /* 0x000fe400000006ff */
[----:B------:R-:W-:Y:S01]  /*3100*/  @!P1 LEA.HI.X R135, R3, c[0x0][0x1cc], R6, 0x1, P2 ;  /* 0x0000730003879a11 */ /* 0x000fe200010f0c06 */
[----:B------:R-:W-:Y:S01]  /*3110*/  @!P0 IMAD.U32 R3, R2, 0x10000, RZ ;  /* 0x0001000002038824 */ /* 0x000fe200078e00ff */
[----:B------:R-:W-:Y:S02]  /*3120*/  @!P0 SHF.L.U32 R6, R21, 0x10, RZ ;  /* 0x0000001015068819 */ /* 0x000fe400000006ff */
[----:B------:R-:W-:Y:S01]  /*3130*/  @!P0 LOP3.LUT R35, R49, 0xffff0000, RZ, 0xc0, !PT ;  /* 0xffff000031238812 */ /* 0x000fe200078ec0ff */
[-C--:B------:R-:W-:Y:S01]  /*3140*/  @!P0 FMUL.FTZ R0, R0, R3.reuse ;  /* 0x0000000300008220 */ /* 0x080fe20000410000 */
[----:B------:R-:W-:Y:S01]  /*3150*/  @!P0 SHF.L.U32 R37, R50, 0x10, RZ ;  /* 0x0000001032258819 */ /* 0x000fe200000006ff */
[----:B------:R-:W-:Y:S01]  /*3160*/  @!P0 FFMA.FTZ R131, R28, R3, -R131 ;  /* 0x000000031c838223 */ /* 0x000fe20000010883 */
[----:B------:R-:W-:Y:S01]  /*3170*/  @!P0 LOP3.LUT R39, R50, 0xffff0000, RZ, 0xc0, !PT ;  /* 0xffff000032278812 */ /* 0x000fe200078ec0ff */
[----:B------:R-:W-:Y:S01]  /*3180*/  @!P0 FFMA.FTZ R0, R19, R28, R0 ;  /* 0x0000001c13008223 */ /* 0x000fe20000010000 */
[C---:B------:R-:W-:Y:S01]  /*3190*/  @!P0 SHF.L.U32 R41, R51.reuse, 0x10, RZ ;  /* 0x0000001033298819 */ /* 0x040fe200000006ff */
[----:B------:R-:W-:Y:S01]  /*31a0*/  @!P0 IMAD.U32 R28, R22, 0x10000, RZ ;  /* 0x00010000161c8824 */ /* 0x000fe200078e00ff */
[----:B------:R-:W-:Y:S02]  /*31b0*/  @!P0 LOP3.LUT R43, R51, 0xffff0000, RZ, 0xc0, !PT ;  /* 0xffff0000332b8812 */ /* 0x000fe400078ec0ff */
[----:B------:R-:W-:Y:S02]  /*31c0*/  @!P0 SHF.R.U32.HI R31, RZ, 0x10, R31 ;  /* 0x00000010ff1f8819 */ /* 0x000fe4000001161f */
[----:B------:R-:W-:Y:S02]  /*31d0*/  @!P0 LOP3.LUT R19, R2, 0xffff0000, RZ, 0xc0, !PT ;  /* 0xffff000002138812 */ /* 0x000fe400078ec0ff */
[----:B------:R-:W-:Y:S02]  /*31e0*/  @!P0 PRMT R42, R42, 0x5410, R31 ;  /* 0x000054102a2a8816 */ /* 0x000fe4000000001f */
[----:B------:R-:W-:Y:S02]  /*31f0*/  @!P0 LOP3.LUT R31, R48, 0xffff0000, RZ, 0xc0, !PT ;  /* 0xffff0000301f8812 */ /* 0x000fe400078ec0ff */
[----:B------:R-:W-:Y:S01]  /*3200*/  @!P0 LOP3.LUT R30, R30, 0xffff0000, RZ, 0xc0, !PT ;  /* 0xffff00001e1e8812 */ /* 0x000fe200078ec0ff */
[C---:B------:R-:W-:Y:S01]  /*3210*/  @!P0 IMAD.U32 R40, R42.reuse, 0x10000, RZ ;  /* 0x000100002a288824 */ /* 0x040fe200078e00ff */
[----:B------:R-:W-:Y:S02]  /*3220*/  @!P0 LOP3.LUT R42, R42, 0xffff0000, RZ, 0xc0, !PT ;  /* 0xffff00002a2a8812 */ /* 0x000fe400078ec0ff */
[----:B------:R-:W-:Y:S01]  /*3230*/  @!P0 SHF.R.U32.HI R7, RZ, 0x10, R7 ;  /* 0x00000010ff078819 */ /* 0x000fe20000011607 */
[----:B------:R-:W-:Y:S01]  /*3240*/  @!P0 FMUL.FTZ R142, R29, R40 ;  /* 0x000000281d8e8220 */ /* 0x000fe20000410000 */
[----:B------:R-:W-:Y:S01]  /*3250*/  @!P0 PRMT R38, R38, 0x5410, R32 ;  /* 0x0000541026268816 */ /* 0x000fe20000000020 */
[----:B------:R-:W-:Y:S01]  /*3260*/  @!P0 IMAD.U32 R32, R34, 0x10000, RZ ;  /* 0x0001000022208824 */ /* 0x000fe200078e00ff */
[----:B------:R-:W-:Y:S01]  /*3270*/  @!P0 PRMT R7, R4, 0x5410, R7 ;  /* 0x0000541004078816 */ /* 0x000fe20000000007 */
[----:B------:R-:W-:Y:S01]  /*3280*/  @!P0 IMAD.U32 R4, R8, 0x10000, RZ ;  /* 0x0001000008048824 */ /* 0x000fe200078e00ff */
[----:B------:R-:W-:Y:S01]  /*3290*/  @!P0 LOP3.LUT R34, R34, 0xffff0000, RZ, 0xc0, !PT ;  /* 0xffff000022228812 */ /* 0x000fe200078ec0ff */
[----:B------:R-:W-:Y:S01]  /*32a0*/  @!P0 FMUL.FTZ R132, R6, R32 ;  /* 0x0000002006848220 */ /* 0x000fe20000410000 */
[----:B------:R-:W-:Y:S01]  /*32b0*/  @!P0 LOP3.LUT R8, R8, 0xffff0000, RZ, 0xc0, !PT ;  /* 0xffff000008088812 */ /* 0x000fe200078ec0ff */
[-C--:B------:R-:W-:Y:S01]  /*32c0*/  @!P0 FMUL.FTZ R3, R6, R4.reuse ;  /* 0x0000000406038220 */ /* 0x080fe20000410000 */
[----:B------:R-:W-:Y:S01]  /*32d0*/  @!P0 LOP3.LUT R6, R20, 0xffff0000, RZ, 0xc0, !PT ;  /* 0xffff000014068812 */ /* 0x000fe200078ec0ff */
[----:B------:R-:W-:Y:S01]  /*32e0*/  @!P0 FFMA.FTZ R132, R33, R4, -R132 ;  /* 0x0000000421848223 */ /* 0x000fe20000010884 */
[----:B------:R-:W-:Y:S01]  /*32f0*/  @!P0 LOP3.LUT R4, R21, 0xffff0000, RZ, 0xc0, !PT ;  /* 0xffff000015048812 */ /* 0x000fe200078ec0ff */
[C---:B------:R-:W-:Y:S01]  /*3300*/  @!P0 IMAD.U32 R36, R38.reuse, 0x10000, RZ ;  /* 0x0001000026248824 */ /* 0x040fe200078e00ff */
[----:B------:R-:W-:Y:S01]  /*3310*/  @!P0 LOP3.LUT R38, R38, 0xffff0000, RZ, 0xc0, !PT ;  /* 0xffff000026268812 */ /* 0x000fe200078ec0ff */
[----:B------:R-:W-:Y:S02]  /*3320*/  @!P0 FMUL.FTZ R138, R6, R30 ;  /* 0x0000001e068a8220 */ /* 0x000fe40000410000 */
[----:B------:R-:W-:Y:S02]  /*3330*/  @!P0 FMUL.FTZ R133, R4, R34 ;  /* 0x0000002204858220 */ /* 0x000fe40000410000 */
[-C--:B------:R-:W-:Y:S02]  /*3340*/  @!P0 FMUL.FTZ R2, R6, R19.reuse ;  /* 0x0000001306028220 */ /* 0x080fe40000410000 */
[----:B------:R-:W-:Y:S01]  /*3350*/  @!P0 FFMA.FTZ R138, R31, R19, -R138 ;  /* 0x000000131f8a8223 */ /* 0x000fe2000001088a */
[----:B------:R-:W-:Y:S01]  /*3360*/  @!P0 LOP3.LUT R19, R22, 0xffff0000, RZ, 0xc0, !PT ;  /* 0xffff000016138812 */ /* 0x000fe200078ec0ff */
[----:B------:R-:W-:Y:S02]  /*3370*/  @!P0 IMAD.U32 R6, R5, 0x10000, RZ ;  /* 0x0001000005068824 */ /* 0x000fe400078e00ff */
[-C--:B------:R-:W-:Y:S01]  /*3380*/  @!P0 FMUL.FTZ R4, R4, R8.reuse ;  /* 0x0000000804048220 */ /* 0x080fe20000410000 */
[----:B------:R-:W-:Y:S01]  /*3390*/  @!P0 F2FP.BF16.PACK_AB R131, R138, R131 ;  /* 0x000000838a83823e */ /* 0x000fe200000010ff */
[----:B------:R-:W-:Y:S01]  /*33a0*/  @!P0 FFMA.FTZ R133, R35, R8, -R133 ;  /* 0x0000000823858223 */ /* 0x000fe20000010885 */
[----:B------:R-:W-:Y:S01]  /*33b0*/  @!P0 LOP3.LUT R8, R5, 0xffff0000, RZ, 0xc0, !PT ;  /* 0xffff000005088812 */ /* 0x000fe200078ec0ff */
[C---:B------:R-:W-:Y:S01]  /*33c0*/  @!P0 FMUL.FTZ R139, R28.reuse, R36 ;  /* 0x000000241c8b8220 */ /* 0x040fe20000410000 */
[----:B------:R-:W-:Y:S01]  /*33d0*/  @!P0 MOV R48, R131 ;  /* 0x0000008300308202 */ /* 0x000fe20000000f00 */
[----:B------:R-:W-:Y:S01]  /*33e0*/  @!P0 FMUL.FTZ R5, R28, R6 ;  /* 0x000000061c058220 */ /* 0x000fe20000410000 */
[----:B------:R-:W-:Y:S01]  /*33f0*/  @!P0 LOP3.LUT R28, R23, 0xffff0000, RZ, 0xc0, !PT ;  /* 0xffff0000171c8812 */ /* 0x000fe200078ec0ff */
[----:B------:R-:W-:Y:S01]  /*3400*/  @!P0 FMUL.FTZ R140, R19, R38 ;  /* 0x00000026138c8220 */ /* 0x000fe20000410000 */
[----:B------:R-:W-:Y:S01]  /*3410*/  @!P0 F2FP.BF16.PACK_AB R132, R133, R132 ;  /* 0x000000848584823e */ /* 0x000fe200000010ff */
[----:B------:R-:W-:Y:S02]  /*3420*/  @!P0 FFMA.FTZ R139, R37, R6, -R139 ;  /* 0x00000006258b8223 */ /* 0x000fe4000001088b */
[-C--:B------:R-:W-:Y:S01]  /*3430*/  @!P0 FMUL.FTZ R6, R19, R8.reuse ;  /* 0x0000000813068220 */ /* 0x080fe20000410000 */
[----:B------:R-:W-:Y:S01]  /*3440*/  @!P0 LOP3.LUT R19, R7, 0xffff0000, RZ, 0xc0, !PT ;  /* 0xffff000007138812 */ /* 0x000fe200078ec0ff */
[----:B------:R-:W-:Y:S02]  /*3450*/  @!P0 FFMA.FTZ R2, R30, R31, R2 ;  /* 0x0000001f1e028223 */ /* 0x000fe40000010002 */
[----:B------:R-:W-:Y:S02]  /*3460*/  @!P0 FFMA.FTZ R140, R39, R8, -R140 ;  /* 0x00000008278c8223 */ /* 0x000fe4000001088c */
[----:B------:R-:W-:Y:S01]  /*3470*/  @!P0 IMAD.U32 R8, R7, 0x10000, RZ ;  /* 0x0001000007088824 */ /* 0x000fe200078e00ff */
[----:B------:R-:W-:Y:S01]  /*3480*/  @!P0 F2FP.BF16.PACK_AB R0, R2, R0 ;  /* 0x000000000200823e */ /* 0x000fe200000010ff */
[----:B------:R-:W-:Y:S01]  /*3490*/  @!P0 FMUL.FTZ R141, R28, R42 ;  /* 0x0000002a1c8d8220 */ /* 0x000fe20000410000 */
[----:B------:R-:W-:Y:S01]  /*34a0*/  @!P0 F2FP.BF16.PACK_AB R139, R140, R139 ;  /* 0x0000008b8c8b823e */ /* 0x000fe200000010ff */
[----:B------:R-:W-:Y:S02]  /*34b0*/  @!P0 FFMA.FTZ R3, R32, R33, R3 ;  /* 0x0000002120038223 */ /* 0x000fe40000010003 */
[----:B------:R-:W-:Y:S02]  /*34c0*/  @!P0 FFMA.FTZ R4, R34, R35, R4 ;  /* 0x0000002322048223 */ /* 0x000fe40000010004 */
[-C--:B------:R-:W-:Y:S02]  /*34d0*/  @!P0 FMUL.FTZ R7, R29, R8.reuse ;  /* 0x000000081d078220 */ /* 0x080fe40000410000 */
[----:B------:R-:W-:Y:S01]  /*34e0*/  @!P0 FFMA.FTZ R29, R41, R8, -R142 ;  /* 0x00000008291d8223 */ /* 0x000fe2000001088e */
[----:B------:R-:W-:Y:S01]  /*34f0*/  @!P0 F2FP.BF16.PACK_AB R3, R4, R3 ;  /* 0x000000030403823e */ /* 0x000fe200000010ff */
[----:B------:R-:W-:Y:S02]  /*3500*/  @!P0 FFMA.FTZ R141, R43, R19, -R141 ;  /* 0x000000132b8d8223 */ /* 0x000fe4000001088d */
[----:B------:R-:W-:Y:S02]  /*3510*/  @!P0 FFMA.FTZ R5, R36, R37, R5 ;  /* 0x0000002524058223 */ /* 0x000fe40000010005 */
[----:B------:R-:W-:Y:S01]  /*3520*/  @!P0 FMUL.FTZ R8, R28, R19 ;  /* 0x000000131c088220 */ /* 0x000fe20000410000 */
[----:B------:R-:W-:Y:S01]  /*3530*/  @!P0 F2FP.BF16.PACK_AB R29, R141, R29 ;  /* 0x0000001d8d1d823e */ /* 0x000fe200000010ff */
[----:B------:R-:W-:Y:S02]  /*3540*/  @!P0 FFMA.FTZ R6, R38, R39, R6 ;  /* 0x0000002726068223 */ /* 0x000fe40000010006 */
[----:B------:R-:W-:Y:S01]  /*3550*/  @!P0 FFMA.FTZ R7, R40, R41, R7 ;  /* 0x0000002928078223 */ /* 0x000fe20000010007 */
[----:B------:R-:W-:Y:S01]  /*3560*/  @!P0 MOV R51, R29 ;  /* 0x0000001d00338202 */ /* 0x000fe20000000f00 */
[----:B------:R-:W-:Y:S01]  /*3570*/  @!P0 FFMA.FTZ R8, R42, R43, R8 ;  /* 0x0000002b2a088223 */ /* 0x000fe20000010008 */
[----:B------:R-:W-:Y:S01]  /*3580*/  @!P0 F2FP.BF16.PACK_AB R5, R6, R5 ;  /* 0x000000050605823e */ /* 0x000fe200000010ff */
[----:B------:R-:W-:Y:S02]  /*3590*/  @!P0 IMAD.MOV.U32 R49, RZ, RZ, R132 ;  /* 0x000000ffff318224 */ /* 0x000fe400078e0084 */
        /* <DEDUP_REMOVED lines=8> */
.L_x_585:
[----:B------:R-:W-:Y:S05]  /*3620*/  BSYNC B0 ;  /* 0x0000000000007941 */ /* 0x000fea0003800000 */
.L_x_584:
        /* <DEDUP_REMOVED lines=10> */
[--C-:B------:R-:W-:Y:S02]  /*36d0*/  @!P0 SHF.R.U32.HI R3, RZ, 0x10, R27.reuse ;  /* 0x00000010ff038819 */ /* 0x100fe4000001161b */
[----:B------:R-:W-:Y:S02]  /*36e0*/  @!P0 SHF.R.U64 R6, R26, 0x10, R27 ;  /* 0x000000101a068819 */ /* 0x000fe4000000121b */
[----:B------:R-:W-:Y:S02]  /*36f0*/  @!P0 SHF.R.U32.HI R32, RZ, 0x10, R45 ;  /* 0x00000010ff208819 */ /* 0x000fe4000001162d */
[----:B------:R-:W-:Y:S02]  /*3700*/  @!P0 SHF.R.U32.HI R0, RZ, 0x10, R25 ;  /* 0x00000010ff008819 */ /* 0x000fe40000011619 */
[----:B------:R-:W-:Y:S02]  /*3710*/  @!P0 SHF.R.U64 R44, R44, 0x10, R45 ;  /* 0x000000102c2c8819 */ /* 0x000fe4000000122d */
[----:B------:R-:W-:Y:S02]  /*3720*/  @!P0 PRMT R4, R13, 0x5410, R0 ;  /* 0x000054100d048816 */ /* 0x000fe40000000000 */
[--C-:B------:R-:W-:Y:S02]  /*3730*/  @!P0 SHF.R.U32.HI R40, RZ, 0x10, R47.reuse ;  /* 0x00000010ff288819 */ /* 0x100fe4000001162f */
[----:B------:R-:W-:Y:S01]  /*3740*/  @!P0 SHF.R.U64 R46, R46, 0x10, R47 ;  /* 0x000000102e2e8819 */ /* 0x000fe2000000122f */
[C---:B------:R-:W-:Y:S01]  /*3750*/  @!P0 IMAD.U32 R0, R4.reuse, 0x10000, RZ ;  /* 0x0001000004008824 */ /* 0x040fe200078e00ff */
[----:B------:R-:W-:Y:S02]  /*3760*/  @!P0 LOP3.LUT R4, R4, 0xffff0000, RZ, 0xc0, !PT ;  /* 0xffff000004048812 */ /* 0x000fe400078ec0ff */
[C---:B------:R-:W-:Y:S02]  /*3770*/  @!P0 PRMT R5, R18.reuse, 0x5410, R3 ;  /* 0x0000541012058816 */ /* 0x040fe40000000003 */
[----:B------:R-:W-:Y:S02]  /*3780*/  @!P0 PRMT R6, R18, 0x5432, R6 ;  /* 0x0000543212068816 */ /* 0x000fe40000000006 */
[C---:B------:R-:W-:Y:S02]  /*3790*/  @!P0 PRMT R32, R53.reuse, 0x5432, R32 ;  /* 0x0000543235208816 */ /* 0x040fe40000000020 */
[----:B------:R-:W-:Y:S02]  /*37a0*/  @!P0 PRMT R53, R53, 0x5410, R44 ;  /* 0x0000541035358816 */ /* 0x000fe4000000002c */
[----:B------:R-:W-:Y:S01]  /*37b0*/  @!P0 SHF.R.U64 R2, R24, 0x10, R25 ;  /* 0x0000001018028819 */ /* 0x000fe20000001219 */
[----:B-1----:R-:W-:Y:S01]  /*37c0*/  @!P0 IMAD.U32 R7, R21, 0x10000, RZ ;  /* 0x0001000015078824 */ /* 0x002fe200078e00ff */
[----:B------:R-:W-:Y:S01]  /*37d0*/  @!P0 LOP3.LUT R28, R53, 0xffff0000, RZ, 0xc0, !PT ;  /* 0xffff0000351c8812 */ /* 0x000fe200078ec0ff */
[----:B------:R-:W-:Y:S01]  /*37e0*/  @!P0 IMAD.U32 R30, R32, 0x10000, RZ ;  /* 0x00010000201e8824 */ /* 0x000fe200078e00ff */
[----:B------:R-:W-:Y:S01]  /*37f0*/  @!P0 PRMT R2, R13, 0x5432, R2 ;  /* 0x000054320d028816 */ /* 0x000fe20000000002 */
[C---:B------:R-:W-:Y:S01]  /*3800*/  @!P0 FMUL.FTZ R3, R7.reuse, R0 ;  /* 0x0000000007038220 */ /* 0x040fe20000410000 */
[----:B------:R-:W-:Y:S01]  /*3810*/  @!P0 LOP3.LUT R13, R20, 0xffff0000, RZ, 0xc0, !PT ;  /* 0xffff0000140d8812 */ /* 0x000fe200078ec0ff */
[----:B------:R-:W-:Y:S01]  /*3820*/  @!P0 FMUL.FTZ R44, R7, R30 ;  /* 0x0000001e072c8220 */ /* 0x000fe20000410000 */
[----:B------:R-:W-:Y:S01]  /*3830*/  @!P0 LOP3.LUT R7, R2, 0xffff0000, RZ, 0xc0, !PT ;  /* 0xffff000002078812 */ /* 0x000fe200078ec0ff */
[----:B--2---:R-:W-:Y:S01]  /*3840*/  @!P0 IMAD.U32 R31, R49, 0x10000, RZ ;  /* 0x00010000311f8824 */ /* 0x004fe200078e00ff */
[C---:B------:R-:W-:Y:S01]  /*3850*/  @!P0 SHF.L.U32 R27, R48.reuse, 0x10, RZ ;  /* 0x00000010301b8819 */ /* 0x040fe200000006ff */
[----:B------:R-:W-:Y:S01]  /*3860*/  @!P0 IMAD.U32 R26, R53, 0x10000, RZ ;  /* 0x00010000351a8824 */ /* 0x000fe200078e00ff */
[----:B------:R-:W-:Y:S01]  /*3870*/  @!P0 LOP3.LUT R29, R48, 0xffff0000, RZ, 0xc0, !PT ;  /* 0xffff0000301d8812 */ /* 0x000fe200078ec0ff */
        /* <DEDUP_REMOVED lines=8> */
[-C--:B------:R-:W-:Y:S01]  /*3900*/  @!P0 FMUL.FTZ R2, R13, R7.reuse ;  /* 0x000000070d028220 */ /* 0x080fe20000410000 */
[----:B------:R-:W-:Y:S01]  /*3910*/  @!P0 LOP3.LUT R25, R21, 0xffff0000, RZ, 0xc0, !PT ;  /* 0xffff000015198812 */ /* 0x000fe200078ec0ff */
[C---:B------:R-:W-:Y:S01]  /*3920*/  @!P0 IMAD.U32 R24, R22.reuse, 0x10000, RZ ;  /* 0x0001000016188824 */ /* 0x040fe200078e00ff */
[----:B------:R-:W-:Y:S01]  /*3930*/  @!P0 LOP3.LUT R19, R22, 0xffff0000, RZ, 0xc0, !PT ;  /* 0xffff000016138812 */ /* 0x000fe200078ec0ff */
[----:B------:R-:W-:Y:S01]  /*3940*/  @!P0 IMAD.U32 R18, R23, 0x10000, RZ ;  /* 0x0001000017128824 */ /* 0x000fe200078e00ff */
[----:B------:R-:W-:Y:S01]  /*3950*/  @!P0 LOP3.LUT R32, R32, 0xffff0000, RZ, 0xc0, !PT ;  /* 0xffff000020208812 */ /* 0x000fe200078ec0ff */
[-C--:B------:R-:W-:Y:S01]  /*3960*/  @!P0 FMUL.FTZ R0, R0, R8.reuse ;  /* 0x0000000800008220 */ /* 0x080fe20000410000 */
[----:B------:R-:W-:Y:S01]  /*3970*/  @!P0 PRMT R40, R52, 0x5410, R40 ;  /* 0x0000541034288816 */ /* 0x000fe20000000028 */
[----:B------:R-:W-:Y:S01]  /*3980*/  @!P0 FFMA.FTZ R45, R27, R8, -R45 ;  /* 0x000000081b2d8223 */ /* 0x000fe2000001082d */
[----:B------:R-:W-:Y:S01]  /*3990*/  @!P0 LOP3.LUT R8, R5, 0xffff0000, RZ, 0xc0, !PT ;  /* 0xffff000005088812 */ /* 0x000fe200078ec0ff */
[----:B------:R-:W-:Y:S01]  /*39a0*/  @!P0 IMAD.U32 R35, R50, 0x10000, RZ ;  /* 0x0001000032238824 */ /* 0x000fe200078e00ff */
[----:B------:R-:W-:Y:S01]  /*39b0*/  @!P0 PRMT R52, R52, 0x5432, R46 ;  /* 0x0000543234348816 */ /* 0x000fe2000000002e */
[----:B------:R-:W-:Y:S01]  /*39c0*/  @!P0 FMUL.FTZ R46, R13, R28 ;  /* 0x0000001c0d2e8220 */ /* 0x000fe20000410000 */
[----:B------:R-:W-:Y:S01]  /*39d0*/  @!P0 LOP3.LUT R13, R23, 0xffff0000, RZ, 0xc0, !PT ;  /* 0xffff0000170d8812 */ /* 0x000fe200078ec0ff */
[----:B------:R-:W-:Y:S01]  /*39e0*/  @!P0 FMUL.FTZ R132, R25, R32 ;  /* 0x0000002019848220 */ /* 0x000fe20000410000 */
[C---:B------:R-:W-:Y:S01]  /*39f0*/  @!P0 LOP3.LUT R36, R52.reuse, 0xffff0000, RZ, 0xc0, !PT ;  /* 0xffff000034248812 */ /* 0x040fe200078ec0ff */
[----:B------:R-:W-:Y:S01]  /*3a00*/  @!P0 IMAD.U32 R34, R52, 0x10000, RZ ;  /* 0x0001000034228824 */ /* 0x000fe200078e00ff */
[C---:B------:R-:W-:Y:S01]  /*3a10*/  @!P0 SHF.L.U32 R38, R40.reuse, 0x10, RZ ;  /* 0x0000001028268819 */ /* 0x040fe200000006ff */
[----:B------:R-:W-:Y:S01]  /*3a20*/  @!P0 FFMA.FTZ R46, R29, R7, -R46 ;  /* 0x000000071d2e8223 */ /* 0x000fe2000001082e */
[----:B------:R-:W-:Y:S01]  /*3a30*/  @!P0 LOP3.LUT R40, R40, 0xffff0000, RZ, 0xc0, !PT ;  /* 0xffff000028288812 */ /* 0x000fe200078ec0ff */
[----:B------:R-:W-:Y:S01]  /*3a40*/  @!P0 IMAD.U32 R7, R5, 0x10000, RZ ;  /* 0x0001000005078824 */ /* 0x000fe200078e00ff */
[----:B------:R-:W-:Y:S01]  /*3a50*/  ISETP.GE.AND P1, PT, R92, c[0x0][0x1d4], PT ;  /* 0x000075005c007a0c */ /* 0x000fe20003f26270 */
[----:B------:R-:W-:Y:S01]  /*3a60*/  @!P0 IMAD.U32 R5, R6, 0x10000, RZ ;  /* 0x0001000006058824 */ /* 0x000fe200078e00ff */
        /* <DEDUP_REMOVED lines=47> */
.L_x_571:
[----:B------:R-:W-:Y:S05]  /*3d60*/  IMAD R0, R100, -0x20, R108 ;  /* 0xffffffe064007824 */ /* 0x000fea00078e026c */
        /* <DEDUP_REMOVED lines=16> */
.L_x_575:
[----:B------:R-:W-:Y:S05]  /*3e70*/  BSYNC B1 ;  /* 0x0000000000017941 */ /* 0x000fea0003800000 */
.L_x_570:
[----:B------:R-:W-:Y:S01]  /*3e80*/  IMAD.SHL.U32 R0, R100, 0x20, RZ ;  /* 0x0000002064007824 */ /* 0x000fe200078e00ff */
[----:B------:R-:W-:Y:S03]  /*3e90*/  BSSY B0, `(.L_x_586) ;  /* 0x0000035000007945 */ /* 0x000fe60003800000 */
[--C-:B--2---:R-:W-:Y:S02]  /*3ea0*/  IMAD.IADD R2, R67, 0x1, -R0.reuse ;  /* 0x0000000143027824 */ /* 0x104fe400078e0a00 */
[----:B------:R-:W-:Y:S03]  /*3eb0*/  IMAD.IADD R0, R108, 0x1, -R0 ;  /* 0x000000016c007824 */ /* 0x000fe600078e0a00 */
[----:B------:R-:W-:Y:S02]  /*3ec0*/  ISETP.GE.AND P0, PT, R2, 0x1, PT ;  /* 0x000000010200780c */ /* 0x000fe40003f06270 */
[----:B------:R-:W-:Y:S11]  /*3ed0*/  IMNMX R0, R0, 0x20, PT ;  /* 0x0000002000007817 */ /* 0x000ff60003800200 */
[C---:B------:R-:W-:Y:S01]  /*3ee0*/  @P0 LEA R3, P1, R100.reuse, R69, 0x5 ;  /* 0x0000004564030211 */ /* 0x040fe200078228ff */
[----:B-1---5:R-:W-:Y:S01]  /*3ef0*/  @P0 IMAD.MOV.U32 R4, RZ, RZ, R120 ;  /* 0x000000ffff040224 */ /* 0x022fe200078e0078 */
[----:B------:R-:W-:Y:S01]  /*3f00*/  @P0 ISETP.NE.U32.AND P4, PT, R99, RZ, PT ;  /* 0x000000ff6300020c */ /* 0x000fe20003f85070 */
[----:B------:R-:W-:Y:S01]  /*3f10*/  @P0 IMAD.MOV.U32 R5, RZ, RZ, R66 ;  /* 0x000000ffff050224 */ /* 0x000fe200078e0042 */
[----:B------:R-:W-:Y:S02]  /*3f20*/  @P0 LEA.HI.X R2, R100, R68, R56, 0x5, P1 ;  /* 0x0000004464020211 */ /* 0x000fe400008f2c38 */
[----:B------:R-:W-:Y:S01]  /*3f30*/  @P0 ISETP.NE.U32.AND P3, PT, R98, RZ, PT ;  /* 0x000000ff6200020c */ /* 0x000fe20003f65070 */
[----:B------:R-:W-:Y:S01]  /*3f40*/  @P0 IMAD.WIDE.U32 R4, R3, c[0x0][0x258], R4 ;  /* 0x0000960003040a25 */ /* 0x000fe200078e0004 */
[----:B------:R-:W-:Y:S03]  /*3f50*/  @P0 ISETP.NE.U32.AND P2, PT, R97, RZ, PT ;  /* 0x000000ff6100020c */ /* 0x000fe60003f45070 */
        /* <DEDUP_REMOVED lines=21> */
[----:B------:R-:W-:Y:S01]  /*40b0*/  IMAD.MOV.U32 R19, RZ, RZ, R63 ;  /* 0x000000ffff137224 */ /* 0x000fe200078e003f */
[----:B------:R-:W-:Y:S02]  /*40c0*/  ISETP.GE.AND P1, PT, R103, c[0x0][0x1d4], PT ;  /* 0x0000750067007a0c */ /* 0x000fe40003f26270 */
[----:B------:R-:W-:Y:S02]  /*40d0*/  ISETP.GE.AND P0, PT, R102, c[0x0][0x1d4], PT ;  /* 0x0000750066007a0c */ /* 0x000fe40003f06270 */
[C---:B------:R-:W-:Y:S04]  /*40e0*/  LEA R0, P4, R100.reuse, R65, 0x5 ;  /* 0x0000004164007211 */ /* 0x040fe800078828ff */
[----:B------:R-:W-:Y:S01]  /*40f0*/  LEA.HI.X R2, R100, R64, R56, 0x5, P4 ;  /* 0x0000004064027211 */ /* 0x000fe200020f2c38 */
[----:B------:R-:W1:Y:S01]  /*4100*/  @!P3 LDS.128 R28, [R101+0x8080] ;  /* 0x00808000651cb984 */ /* 0x000e620000000c00 */
[----:B------:R-:W-:Y:S03]  /*4110*/  IMAD.WIDE.U32 R18, R0, c[0x0][0x208], R18 ;  /* 0x0000820000127a25 */ /* 0x000fe600078e0012 */
[----:B------:R-:W2:Y:S01]  /*4120*/  @!P2 LDS.128 R24, [R101+0x9080] ;  /* 0x009080006518a984 */ /* 0x000ea20000000c00 */
[----:B------:R-:W-:Y:S01]  /*4130*/  IMAD R2, R2, c[0x0][0x208], RZ ;  /* 0x0000820002027a24 */ /* 0x000fe200078e02ff */
[----:B------:R-:W-:Y:S02]  /*4140*/  LEA R32, P4, R18, c[0x0][0x1f8], 0x1 ;  /* 0x00007e0012207a11 */ /* 0x000fe400078808ff */
        /* <DEDUP_REMOVED lines=9> */
.L_x_587:
[----:B-1----:R-:W-:Y:S05]  /*41e0*/  BSYNC B0 ;  /* 0x0000000000007941 */ /* 0x002fea0003800000 */
.L_x_586:
[C---:B------:R-:W-:Y:S02]  /*41f0*/  ISETP.GT.AND P0, PT, R100.reuse, R71, PT ;  /* 0x000000476400720c */ /* 0x040fe40003f04270 */
[----:B------:R-:W-:Y:S11]  /*4200*/  IADD3 R100, R100, -0x1, RZ ;  /* 0xffffffff64647810 */ /* 0x000ff60007ffe0ff */
[----:B------:R-:W-:Y:S01]  /*4210*/  @P0 SHF.R.S32.HI R2, RZ, 0x1f, R100 ;  /* 0x0000001fff020819 */ /* 0x000fe20000011464 */
[----:B------:R-:W-:Y:S01]  /*4220*/  @P0 IMAD R0, R74, R100, RZ ;  /* 0x000000644a000224 */ /* 0x000fe200078e02ff */
[----:B------:R-:W-:Y:S01]  /*4230*/  @P0 ISETP.NE.U32.AND P4, PT, R99, RZ, PT ;  /* 0x000000ff6300020c */ /* 0x000fe20003f85070 */
[----:B------:R-:W-:Y:S01]  /*4240*/  @P0 IMAD.MOV.U32 R4, RZ, RZ, R122 ;  /* 0x000000ffff040224 */ /* 0x000fe200078e007a */
[----:B------:R-:W-:Y:S01]  /*4250*/  @P0 ISETP.NE.U32.AND P3, PT, R98, RZ, PT ;  /* 0x000000ff6200020c */ /* 0x000fe20003f65070 */
[----:B------:R-:W-:Y:S01]  /*4260*/  @P0 IMAD.MOV.U32 R5, RZ, RZ, R127 ;  /* 0x000000ffff050224 */ /* 0x000fe200078e007f */
[----:B------:R-:W-:Y:S01]  /*4270*/  @P0 ISETP.NE.U32.AND P2, PT, R97, RZ, PT ;  /* 0x000000ff6100020c */ /* 0x000fe20003f45070 */
[-C--:B------:R-:W-:Y:S02]  /*4280*/  @P0 IMAD R0, R2, R75.reuse, R0 ;  /* 0x0000004b02000224 */ /* 0x080fe400078e0200 */
[----:B------:R-:W-:Y:S04]  /*4290*/  @P0 IMAD.WIDE.U32 R4, R100, R75, R4 ;  /* 0x0000004b64040225 */ /* 0x000fe800078e0004 */
[----:B------:R-:W-:Y:S01]  /*42a0*/  @P0 IMAD.IADD R0, R5, 0x1, R0 ;  /* 0x0000000105000824 */ /* 0x000fe200078e0200 */
[C---:B------:R-:W-:Y:S04]  /*42b0*/  @P0 LEA R2, P1, R4.reuse, c[0x0][0x220], 0x1 ;  /* 0x0000880004020a11 */ /* 0x040fe800078208ff */
        /* <DEDUP_REMOVED lines=12> */
.L_x_567:
[----:B------:R-:W-:Y:S01]  /*4380*/  ISETP.NE.AND P1, PT, R226, 0x1, PT ;  /* 0x00000001e200780c */ /* 0x000fe20003f25270 */
[----:B-1----:R-:W-:Y:S01]  /*4390*/  IMAD.MOV.U32 R3, RZ, RZ, RZ ;  /* 0x000000ffff037224 */ /* 0x002fe200078e00ff */
[----:B------:R-:W-:Y:S01]  /*43a0*/  LOP3.LUT R0, R0, 0xffffffbf, RZ, 0xc0, !PT ;  /* 0xffffffbf00007812 */ /* 0x000fe200078ec0ff */
[----:B------:R-:W-:Y:S01]  /*43b0*/  IMAD.MOV.U32 R130, RZ, RZ, RZ ;  /* 0x000000ffff827224 */ /* 0x000fe200078e00ff */
[----:B------:R-:W-:Y:S01]  /*43c0*/  IADD3 R2, R149, 0x7f, RZ ;  /* 0x0000007f95027810 */ /* 0x000fe20007ffe0ff */
[----:B------:R-:W-:Y:S01]  /*43d0*/  CS2R R4, SRZ ;  /* 0x0000000000047805 */ /* 0x000fe2000001ff00 */
[----:B------:R-:W-:Y:S01]  /*43e0*/  PLOP3.LUT P2, PT, PT, PT, PT, 0x80, 0x0 ;  /* 0x000000000000781c */ /* 0x000fe20003f4f070 */
[----:B------:R-:W-:Y:S01]  /*43f0*/  IMAD.MOV.U32 R128, RZ, RZ, RZ ;  /* 0x000000ffff807224 */ /* 0x000fe200078e00ff */
[----:B------:R-:W-:Y:S01]  /*4400*/  CS2R R126, SRZ ;  /* 0x00000000007e7805 */ /* 0x000fe2000001ff00 */
[----:B------:R-:W-:Y:S01]  /*4410*/  CS2R R124, SRZ ;  /* 0x00000000007c7805 */ /* 0x000fe2000001ff00 */
[----:B------:R-:W-:Y:S01]  /*4420*/  CS2R R122, SRZ ;  /* 0x00000000007a7805 */ /* 0x000fe2000001ff00 */
[----:B------:R-:W-:Y:S01]  /*4430*/  CS2R R120, SRZ ;  /* 0x0000000000787805 */ /* 0x000fe2000001ff00 */
[----:B------:R-:W-:Y:S01]  /*4440*/  CS2R R118, SRZ ;  /* 0x0000000000767805 */ /* 0x000fe2000001ff00 */
[----:B------:R-:W-:Y:S01]  /*4450*/  @P1 LOP3.LUT R0, R0, 0x40, RZ, 0xfc, !PT ;  /* 0x0000004000001812 */ /* 0x000fe200078efcff */
[----:B------:R-:W-:Y:S01]  /*4460*/  CS2R R116, SRZ ;  /* 0x0000000000747805 */ /* 0x000fe2000001ff00 */
[----:B------:R-:W-:Y:S01]  /*4470*/  CS2R R114, SRZ ;  /* 0x0000000000727805 */ /* 0x000fe2000001ff00 */
[----:B------:R-:W-:Y:S01]  /*4480*/  @P1 IMAD.HI.U32 R0, R2, c[0x0][0x2c8], RZ ;  /* 0x0000b20002001a27 */ /* 0x000fe200078e00ff */
[----:B------:R-:W-:Y:S01]  /*4490*/  CS2R R112, SRZ ;  /* 0x0000000000707805 */ /* 0x000fe2000001ff00 */
[----:B------:R-:W-:Y:S01]  /*44a0*/  CS2R R110, SRZ ;  /* 0x00000000006e7805 */ /* 0x000fe2000001ff00 */
[----:B------:R-:W-:Y:S01]  /*44b0*/  CS2R R108, SRZ ;  /* 0x00000000006c7805 */ /* 0x000fe2000001ff00 */
[----:B------:R-:W-:Y:S01]  /*44c0*/  CS2R R102, SRZ ;  /* 0x0000000000667805 */ /* 0x000fe2000001ff00 */
[----:B------:R-:W-:Y:S01]  /*44d0*/  @P1 SHF.R.U32.HI R2, RZ, c[0x0][0x2cc], R0 ;  /* 0x0000b300ff021a19 */ /* 0x000fe20000011600 */
[----:B------:R-:W-:Y:S01]  /*44e0*/  CS2R R100, SRZ ;  /* 0x0000000000647805 */ /* 0x000fe2000001ff00 */
[----:B------:R-:W-:Y:S01]  /*44f0*/  CS2R R98, SRZ ;  /* 0x0000000000627805 */ /* 0x000fe2000001ff00 */
[----:B------:R-:W-:Y:S01]  /*4500*/  CS2R R96, SRZ ;  /* 0x0000000000607805 */ /* 0x000fe2000001ff00 */
[----:B------:R-:W-:Y:S01]  /*4510*/  CS2R R94, SRZ ;  /* 0x00000000005e7805 */ /* 0x000fe2000001ff00 */
[----:B------:R-:W-:Y:S01]  /*4520*/  IMAD.IADD R2, R72, 0x1, R2 ;  /* 0x0000000148027824 */ /* 0x000fe200078e0202 */
[----:B------:R-:W-:Y:S01]  /*4530*/  CS2R R92, SRZ ;  /* 0x00000000005c7805 */ /* 0x000fe2000001ff00 */
[----:B------:R-:W-:Y:S01]  /*4540*/  CS2R R90, SRZ ;  /* 0x00000000005a7805 */ /* 0x000fe2000001ff00 */
[----:B------:R-:W-:Y:S01]  /*4550*/  CS2R R88, SRZ ;  /* 0x0000000000587805 */ /* 0x000fe2000001ff00 */
[----:B------:R-:W-:Y:S01]  /*4560*/  CS2R R8, SRZ ;  /* 0x0000000000087805 */ /* 0x000fe2000001ff00 */
[----:B------:R-:W-:Y:S01]  /*4570*/  SHF.R.S32.HI R0, RZ, 0x1f, R2 ;  /* 0x0000001fff007819 */ /* 0x000fe20000011402 */
[----:B------:R-:W-:Y:S01]  /*4580*/  IMAD.MOV.U32 R86, RZ, RZ, RZ ;  /* 0x000000ffff567224 */ /* 0x000fe200078e00ff */
[----:B------:R-:W-:Y:S01]  /*4590*/  CS2R R84, SRZ ;  /* 0x0000000000547805 */ /* 0x000fe2000001ff00 */
[----:B------:R-:W-:Y:S01]  /*45a0*/  CS2R R82, SRZ ;  /* 0x0000000000527805 */ /* 0x000fe2000001ff00 */
[----:B------:R-:W-:Y:S01]  /*45b0*/  LEA.HI R0, R0, R2, RZ, 0x5 ;  /* 0x0000000200007211 */ /* 0x000fe200078f28ff */
[----:B------:R-:W-:Y:S01]  /*45c0*/  IMAD.IADD R2, R105, 0x1, R106 ;  /* 0x0000000169027824 */ /* 0x000fe200078e026a */
[----:B------:R-:W-:Y:S01]  /*45d0*/  CS2R R80, SRZ ;  /* 0x0000000000507805 */ /* 0x000fe2000001ff00 */
[----:B------:R-:W-:Y:S01]  /*45e0*/  IMAD.MOV.U32 R106, RZ, RZ, RZ ;  /* 0x000000ffff6a7224 */ /* 0x000fe200078e00ff */
[----:B------:R-:W-:Y:S01]  /*45f0*/  SHF.R.S32.HI R6, RZ, 0x5, R0 ;  /* 0x00000005ff067819 */ /* 0x000fe20000011400 */
[----:B------:R-:W-:Y:S01]  /*4600*/  CS2R R104, SRZ ;  /* 0x0000000000687805 */ /* 0x000fe2000001ff00 */
[----:B------:R-:W-:Y:S01]  /*4610*/  CS2R R78, SRZ ;  /* 0x00000000004e7805 */ /* 0x000fe2000001ff00 */
[----:B------:R-:W-:Y:S01]  /*4620*/  CS2R R76, SRZ ;  /* 0x00000000004c7805 */ /* 0x000fe2000001ff00 */
[----:B------:R-:W-:Y:S01]  /*4630*/  IMNMX R6, R73, R6, PT ;  /* 0x0000000649067217 */ /* 0x000fe20003800200 */
[----:B------:R-:W-:Y:S01]  /*4640*/  CS2R R74, SRZ ;  /* 0x00000000004a7805 */ /* 0x000fe2000001ff00 */
[----:B------:R-:W-:Y:S01]  /*4650*/  CS2R R72, SRZ ;  /* 0x0000000000487805 */ /* 0x000fe2000001ff00 */
[----:B------:R-:W-:Y:S01]  /*4660*/  CS2R R70, SRZ ;  /* 0x0000000000467805 */ /* 0x000fe2000001ff00 */
[----:B------:R-:W-:Y:S01]  /*4670*/  ISETP.GE.AND P0, PT, R6, 0x1, PT ;  /* 0x000000010600780c */ /* 0x000fe20003f06270 */
        /* <DEDUP_REMOVED lines=39> */
[----:B------:R1:W2:Y:S01]  /*48f0*/  @P2 LDG.E R4, [R4.64] ;  /* 0x0000000804042981 */ /* 0x0002a2000c1e1900 */
[----:B------:R-:W-:Y:S01]  /*4900*/  SHF.R.S32.HI R0, RZ, 0x1f, R107 ;  /* 0x0000001fff007819 */ /* 0x000fe2000001146b */
[----:B------:R-:W-:Y:S01]  /*4910*/  IMAD.WIDE.U32 R16, R107, c[0x0][0x178], RZ ;  /* 0x00005e006b107a25 */ /* 0x000fe200078e00ff */
[----:B------:R-:W-:Y:S01]  /*4920*/  SHF.R.S32.HI R52, RZ, 0x1f, R54 ;  /* 0x0000001fff347819 */ /* 0x000fe20000011436 */
[----:B------:R-:W-:Y:S01]  /*4930*/  BSSY B0, `(.L_x_590) ;  /* 0x00000bf000007945 */ /* 0x000fe20003800000 */
[----:B------:R-:W-:Y:S01]  /*4940*/  ISETP.NE.U32.AND P0, PT, RZ, c[0x0][0x348], PT ;  /* 0x0000d200ff007a0c */ /* 0x000fe20003f05070 */
[----:B------:R-:W-:Y:S01]  /*4950*/  IMAD R0, R0, c[0x0][0x178], RZ ;  /* 0x00005e0000007a24 */ /* 0x000fe200078e02ff */
[----:B------:R-:W-:Y:S01]  /*4960*/  LEA.HI R40, R52, R54, RZ, 0x3 ;  /* 0x0000003634287211 */ /* 0x000fe200078f18ff */
[----:B------:R-:W-:Y:S01]  /*4970*/  IMAD R3, R87, c[0x0][0x1b8], RZ ;  /* 0x00006e0057037a24 */ /* 0x000fe200078e02ff */
[----:B------:R-:W-:Y:S01]  /*4980*/  SHF.R.S32.HI R10, RZ, 0x1f, R216 ;  /* 0x0000001fff0a7819 */ /* 0x000fe200000114d8 */
[----:B------:R-:W-:Y:S01]  /*4990*/  IMAD R107, R107, c[0x0][0x17c], R0 ;  /* 0x00005f006b6b7a24 */ /* 0x000fe200078e0200 */
[----:B------:R-:W-:Y:S01]  /*49a0*/  LOP3.LUT R0, R40, 0xfffffff8, RZ, 0xc0, !PT ;  /* 0xfffffff828007812 */ /* 0x000fe200078ec0ff */
[----:B------:R-:W-:Y:S01]  /*49b0*/  IMAD R3, R215, c[0x0][0x1bc], R3 ;  /* 0x00006f00d7037a24 */ /* 0x000fe200078e0203 */
[----:B------:R-:W-:Y:S01]  /*49c0*/  SHF.R.S32.HI R40, RZ, 0x3, R40 ;  /* 0x00000003ff287819 */ /* 0x000fe20000011428 */
[----:B------:R-:W-:Y:S01]  /*49d0*/  IMAD.IADD R17, R17, 0x1, R107 ;  /* 0x0000000111117824 */ /* 0x000fe200078e026b */
[----:B------:R-:W-:Y:S01]  /*49e0*/  ISETP.NE.AND.EX P0, PT, RZ, c[0x0][0x34c], PT, P0 ;  /* 0x0000d300ff007a0c */ /* 0x000fe20003f05300 */
[----:B------:R-:W-:Y:S01]  /*49f0*/  IMAD.IADD R0, R54, 0x1, -R0 ;  /* 0x0000000136007824 */ /* 0x000fe200078e0a00 */
[----:B------:R-:W-:Y:S01]  /*4a00*/  SHF.R.S32.HI R26, RZ, 0x1f, R2 ;  /* 0x0000001fff1a7819 */ /* 0x000fe20000011402 */
[----:B------:R-:W-:Y:S01]  /*4a10*/  IMAD.WIDE.U32 R16, R215, c[0x0][0x1b8], R16 ;  /* 0x00006e00d7107a25 */ /* 0x000fe200078e0010 */
[----:B------:R-:W-:-:S02]  /*4a20*/  SEL R8, R10, RZ, !P0 ;  /* 0x000000ff0a087207 */ /* 0x000fc40004000000 */
[----:B------:R-:W-:Y:S01]  /*4a30*/  SEL R14, R216, RZ, !P0 ;  /* 0x000000ffd80e7207 */ /* 0x000fe20004000000 */
[----:B------:R-:W-:Y:S01]  /*4a40*/  IMAD.IADD R17, R17, 0x1, R3 ;  /* 0x0000000111117824 */ /* 0x000fe200078e0203 */
[----:B------:R-:W-:Y:S01]  /*4a50*/  IADD3 R20, P0, R40, R2, RZ ;  /* 0x0000000228147210 */ /* 0x000fe20007f1e0ff */
[----:B------:R-:W-:Y:S01]  /*4a60*/  IMAD R8, R8, c[0x0][0x1c0], RZ ;  /* 0x0000700008087a24 */ /* 0x000fe200078e02ff */
[----:B------:R-:W-:Y:S01]  /*4a70*/  LEA.HI R123, R52, R54, RZ, 0x6 ;  /* 0x00000036347b7211 */ /* 0x000fe200078f30ff */
[----:B-1----:R-:W-:Y:S01]  /*4a80*/  IMAD R5, R0, 0x20, R40 ;  /* 0x0000002000057824 */ /* 0x002fe200078e0228 */
[----:B------:R-:W-:Y:S01]  /*4a90*/  LEA.HI.X.SX32 R26, R40, R26, 0x1, P0 ;  /* 0x0000001a281a7211 */ /* 0x000fe200000f0eff */
[C---:B------:R-:W-:Y:S02]  /*4aa0*/  IMAD R8, R14.reuse, c[0x0][0x1c4], R8 ;  /* 0x000071000e087a24 */ /* 0x040fe400078e0208 */
[----:B------:R-:W-:Y:S02]  /*4ab0*/  IMAD.IADD R5, R149, 0x1, R5 ;  /* 0x0000000195057824 */ /* 0x000fe400078e0205 */
[----:B------:R-:W-:-:S04]  /*4ac0*/  IMAD.WIDE.U32 R14, R14, c[0x0][0x1c0], R16 ;  /* 0x000070000e0e7a25 */ /* 0x000fc800078e0010 */
[----:B------:R-:W-:-:S04]  /*4ad0*/  @P1 IMAD.HI.U32 R3, R5, c[0x0][0x2c8], RZ ;  /* 0x0000b20005031a27 */ /* 0x000fc800078e00ff */
[----:B------:R-:W-:Y:S01]  /*4ae0*/  IMAD.MOV.U32 R12, RZ, RZ, R5 ;  /* 0x000000ffff0c7224 */ /* 0x000fe200078e0005 */
[----:B------:R-:W-:Y:S01]  /*4af0*/  @P1 SHF.R.U32.HI R12, RZ, c[0x0][0x2cc], R3 ;  /* 0x0000b300ff0c1a19 */ /* 0x000fe20000011603 */
[----:B------:R-:W-:Y:S01]  /*4b00*/  IMAD.IADD R15, R15, 0x1, R8 ;  /* 0x000000010f0f7824 */ /* 0x000fe200078e0208 */
[----:B------:R-:W-:Y:S01]  /*4b10*/  LEA.HI R3, R52, R54, RZ, 0x4 ;  /* 0x0000003634037211 */ /* 0x000fe200078f20ff */
[C---:B------:R-:W-:Y:S01]  /*4b20*/  IMAD.SHL.U32 R71, R0.reuse, 0x8, RZ ;  /* 0x0000000800477824 */ /* 0x040fe200078e00ff */
[--C-:B------:R-:W-:Y:S01]  /*4b30*/  SHF.R.S32.HI R7, RZ, 0x1f, R12.reuse ;  /* 0x0000001fff077819 */ /* 0x100fe2000001140c */
[----:B------:R-:W-:Y:S01]  /*4b40*/  IMAD.MOV R18, RZ, RZ, -R12 ;  /* 0x000000ffff127224 */ /* 0x000fe200078e0a0c */
[----:B------:R-:W-:Y:S01]  /*4b50*/  SHF.R.S32.HI R9, RZ, 0x4, R3 ;  /* 0x00000004ff097819 */ /* 0x000fe20000011403 */
[----:B------:R-:W-:Y:S01]  /*4b60*/  IMAD.SHL.U32 R118, R0, 0x8, RZ ;  /* 0x0000000800767824 */ /* 0x000fe200078e00ff */
[C---:B------:R-:W-:Y:S01]  /*4b70*/  LOP3.LUT R2, R3.reuse, 0xfffffff0, RZ, 0xc0, !PT ;  /* 0xfffffff003027812 */ /* 0x040fe200078ec0ff */
[----:B------:R-:W-:Y:S01]  /*4b80*/  IMAD R18, R18, c[0x0][0x2c4], R5 ;  /* 0x0000b10012127a24 */ /* 0x000fe200078e0205 */
[----:B------:R-:W-:Y:S01]  /*4b90*/  LEA.HI R42, R3, R9, RZ, 0x1 ;  /* 0x00000009032a7211 */ /* 0x000fe200078f08ff */
[----:B------:R-:W-:Y:S01]  /*4ba0*/  IMAD R7, R7, c[0x0][0x1b0], RZ ;  /* 0x00006c0007077a24 */ /* 0x000fe200078e02ff */
[----:B------:R-:W-:Y:S01]  /*4bb0*/  SHF.R.S32.HI R119, RZ, 0x1f, R118 ;  /* 0x0000001fff777819 */ /* 0x000fe20000011476 */
[----:B------:R-:W-:Y:S01]  /*4bc0*/  IMAD.IADD R2, R54, 0x1, -R2 ;  /* 0x0000000136027824 */ /* 0x000fe200078e0a02 */
[----:B------:R-:W-:Y:S01]  /*4bd0*/  LOP3.LUT R42, R42, 0xfffffffe, RZ, 0xc0, !PT ;  /* 0xfffffffe2a2a7812 */ /* 0x000fe200078ec0ff */
[----:B------:R-:W-:Y:S01]  /*4be0*/  IMAD R7, R12, c[0x0][0x1b4], R7 ;  /* 0x00006d000c077a24 */ /* 0x000fe200078e0207 */
[----:B------:R-:W-:Y:S01]  /*4bf0*/  IADD3 R65, R118, 0x40, RZ ;  /* 0x0000004076417810 */ /* 0x000fe20007ffe0ff */
[----:B------:R-:W-:Y:S01]  /*4c00*/  IMAD.WIDE.U32 R12, R12, c[0x0][0x1b0], R14 ;  /* 0x00006c000c0c7a25 */ /* 0x000fe200078e000e */
[----:B------:R-:W-:-:S02]  /*4c10*/  ISETP.GE.AND P5, PT, R71, c[0x0][0x198], PT ;  /* 0x0000660047007a0c */ /* 0x000fc40003fa6270 */
[----:B------:R-:W-:Y:S01]  /*4c20*/  ISETP.GE.AND P6, PT, R65, c[0x0][0x1d4], PT ;  /* 0x0000750041007a0c */ /* 0x000fe20003fc6270 */
[----:B------:R-:W-:Y:S01]  /*4c30*/  IMAD.IADD R42, R9, 0x1, -R42 ;  /* 0x00000001092a7824 */ /* 0x000fe200078e0a2a */
[----:B------:R-:W-:Y:S01]  /*4c40*/  SHF.R.S32.HI R9, RZ, 0x1f, R18 ;  /* 0x0000001fff097819 */ /* 0x000fe20000011412 */
[----:B------:R-:W-:Y:S01]  /*4c50*/  IMAD.IADD R13, R13, 0x1, R7 ;  /* 0x000000010d0d7824 */ /* 0x000fe200078e0207 */
[----:B------:R-:W-:Y:S01]  /*4c60*/  IADD3 R7, R71, 0x80, RZ ;  /* 0x0000008047077810 */ /* 0x000fe20007ffe0ff */
[----:B------:R-:W-:Y:S02]  /*4c70*/  IMAD.IADD R11, R149, 0x1, R40 ;  /* 0x00000001950b7824 */ /* 0x000fe400078e0228 */
[----:B------:R-:W-:Y:S01]  /*4c80*/  IMAD R9, R9, c[0x0][0x1a8], RZ ;  /* 0x00006a0009097a24 */ /* 0x000fe200078e02ff */
[----:B------:R-:W-:Y:S01]  /*4c90*/  ISETP.GE.AND P4, PT, R7, c[0x0][0x198], PT ;  /* 0x0000660007007a0c */ /* 0x000fe20003f86270 */
[----:B------:R-:W-:Y:S01]  /*4ca0*/  IMAD R8, R227, c[0x0][0x2c4], RZ ;  /* 0x0000b100e3087a24 */ /* 0x000fe200078e02ff */
[----:B------:R-:W-:Y:S01]  /*4cb0*/  IADD3 R5, R11, 0x20, RZ ;  /* 0x000000200b057810 */ /* 0x000fe20007ffe0ff */
[C---:B------:R-:W-:Y:S01]  /*4cc0*/  IMAD R9, R18.reuse, c[0x0][0x1ac], R9 ;  /* 0x00006b0012097a24 */ /* 0x040fe200078e0209 */
[----:B------:R-:W-:Y:S01]  /*4cd0*/  P2R R3, PR, RZ, 0x10 ;  /* 0x00000010ff037803 */ /* 0x000fe20000000000 */
[----:B------:R-:W-:Y:S01]  /*4ce0*/  IMAD.WIDE.U32 R18, R18, c[0x0][0x1a8], R12 ;  /* 0x00006a0012127a25 */ /* 0x000fe200078e000c */
[----:B------:R-:W-:-:S02]  /*4cf0*/  SHF.R.S32.HI R13, RZ, 0x1f, R2 ;  /* 0x0000001fff0d7819 */ /* 0x000fc40000011402 */
[----:B------:R-:W-:Y:S01]  /*4d00*/  ISETP.GE.AND P1, PT, R5, R8, PT ;  /* 0x000000080500720c */ /* 0x000fe20003f26270 */
[----:B------:R-:W-:Y:S01]  /*4d10*/  IMAD.IADD R9, R19, 0x1, R9 ;  /* 0x0000000113097824 */ /* 0x000fe200078e0209 */
[----:B------:R-:W-:Y:S01]  /*4d20*/  LEA R12, P0, R18, c[0x0][0x160], 0x1 ;  /* 0x00005800120c7a11 */ /* 0x000fe200078008ff */
[----:B------:R-:W-:Y:S01]  /*4d30*/  IMAD R16, R26, c[0x0][0x1e0], RZ ;  /* 0x000078001a107a24 */ /* 0x000fe200078e02ff */
[----:B------:R-:W-:Y:S01]  /*4d40*/  LEA.HI R13, R13, R2, RZ, 0x3 ;  /* 0x000000020d0d7211 */ /* 0x000fe200078f18ff */
[----:B------:R-:W-:Y:S01]  /*4d50*/  IMAD.WIDE.U32 R24, R20, c[0x0][0x1e0], R118 ;  /* 0x0000780014187a25 */ /* 0x000fe200078e0076 */
[----:B------:R-:W-:Y:S01]  /*4d60*/  LEA.HI.X R9, R18, c[0x0][0x164], R9, 0x1, P0 ;  /* 0x0000590012097a11 */ /* 0x000fe200000f0c09 */
[----:B------:R-:W-:Y:S01]  /*4d70*/  SHFL.IDX PT, R22, R12, RZ, 0x181f ;  /* 0x00181fff0c167589 */ /* 0x000fe200000e0000 */
[----:B------:R-:W-:Y:S01]  /*4d80*/  LOP3.LUT R3, R13, 0xfffffff8, RZ, 0xc0, !PT ;  /* 0xfffffff80d037812 */ /* 0x000fe200078ec0ff */
[----:B------:R-:W-:Y:S01]  /*4d90*/  IMAD R16, R20, c[0x0][0x1e4], R16 ;  /* 0x0000790014107a24 */ /* 0x000fe200078e0210 */
[----:B------:R-:W-:Y:S01]  /*4da0*/  P2R R15, PR, RZ, 0x2 ;  /* 0x00000002ff0f7803 */ /* 0x000fe20000000000 */
[----:B------:R-:W1:Y:S01]  /*4db0*/  SHFL.IDX PT, R23, R9, RZ, 0x181f ;  /* 0x00181fff09177589 */ /* 0x000e6200000e0000 */
[----:B------:R-:W-:Y:S01]  /*4dc0*/  ISETP.GE.AND P1, PT, R11, R8, PT ;  /* 0x000000080b00720c */ /* 0x000fe20003f26270 */
[----:B------:R-:W-:Y:S01]  /*4dd0*/  IMAD.IADD R3, R2, 0x1, -R3 ;  /* 0x0000000102037824 */ /* 0x000fe200078e0a03 */
[----:B------:R-:W-:Y:S01]  /*4de0*/  ISETP.NE.U32.AND P0, PT, RZ, c[0x0][0x350], PT ;  /* 0x0000d400ff007a0c */ /* 0x000fe20003f05070 */
[----:B------:R-:W-:Y:S01]  /*4df0*/  IMAD.IADD R17, R25, 0x1, R16 ;  /* 0x0000000119117824 */ /* 0x000fe200078e0210 */
[----:B------:R-:W-:Y:S01]  /*4e00*/  IADD3 R5, R71, 0xc0, RZ ;  /* 0x000000c047057810 */ /* 0x000fe20007ffe0ff */
[----:B------:R-:W-:Y:S01]  /*4e10*/  IMAD.MOV.U32 R16, RZ, RZ, R24 ;  /* 0x000000ffff107224 */ /* 0x000fe200078e0018 */
[----:B------:R-:W-:Y:S01]  /*4e20*/  ISETP.NE.AND.EX P0, PT, RZ, c[0x0][0x354], PT, P0 ;  /* 0x0000d500ff007a0c */ /* 0x000fe20003f05300 */
[----:B------:R-:W-:Y:S01]  /*4e30*/  IMAD.SHL.U32 R2, R42, 0x8, RZ ;  /* 0x000000082a027824 */ /* 0x000fe200078e00ff */
[----:B------:R-:W-:Y:S01]  /*4e40*/  ISETP.GE.AND P3, PT, R5, c[0x0][0x198], PT ;  /* 0x0000660005007a0c */ /* 0x000fe20003f66270 */
[----:B------:R-:W-:-:S02]  /*4e50*/  IMAD R26, R26, c[0x0][0x208], RZ ;  /* 0x000082001a1a7a24 */ /* 0x000fc400078e02ff */
[----:B------:R-:W-:Y:S01]  /*4e60*/  IMAD.SHL.U32 R125, R40, 0x40, RZ ;  /* 0x00000040287d7824 */ /* 0x000fe200078e00ff */
[----:B------:R-:W-:Y:S01]  /*4e70*/  P2R R14, PR, RZ, 0x8 ;  /* 0x00000008ff0e7803 */ /* 0x000fe20000000000 */
[C---:B------:R-:W-:Y:S01]  /*4e80*/  IMAD R26, R20.reuse, c[0x0][0x20c], R26 ;  /* 0x00008300141a7a24 */ /* 0x040fe200078e021a */
[----:B------:R-:W-:Y:S01]  /*4e90*/  @!P1 SHF.R.S32.HI R19, RZ, 0x1f, R7 ;  /* 0x0000001fff139819 */ /* 0x000fe20000011407 */
[----:B------:R-:W-:Y:S01]  /*4ea0*/  IMAD.WIDE.U32 R20, R20, c[0x0][0x208], R118 ;  /* 0x0000820014147a25 */ /* 0x000fe200078e0076 */
[----:B------:R-:W-:Y:S02]  /*4eb0*/  LOP3.LUT R125, R125, 0x1c0, RZ, 0xc0, !PT ;  /* 0x000001c07d7d7812 */ /* 0x000fe400078ec0ff */
[----:B------:R-:W-:Y:S01]  /*4ec0*/  @!P1 SHF.R.S32.HI R18, RZ, 0x1f, R5 ;  /* 0x0000001fff129819 */ /* 0x000fe20000011405 */
[----:B------:R-:W-:Y:S01]  /*4ed0*/  IMAD R218, R87, c[0x0][0x1e8], RZ ;  /* 0x00007a0057da7a24 */ /* 0x000fe200078e02ff */
[----:B------:R-:W-:Y:S01]  /*4ee0*/  LOP3.LUT R41, R125, 0x38, R118, 0xf8, !PT ;  /* 0x000000387d297812 */ /* 0x000fe200078ef876 */
[----:B------:R-:W-:Y:S01]  /*4ef0*/  IMAD.IADD R27, R21, 0x1, R26 ;  /* 0x00000001151b7824 */ /* 0x000fe200078e021a */
[----:B------:R-:W-:Y:S01]  /*4f00*/  SHF.R.U32.HI R124, RZ, 0x3, R125 ;  /* 0x00000003ff7c7819 */ /* 0x000fe2000001167d */
[----:B------:R-:W-:Y:S01]  /*4f10*/  IMAD.SHL.U32 R123, R123, 0x8, RZ ;  /* 0x000000087b7b7824 */ /* 0x000fe200078e00ff */
[----:B------:R-:W-:Y:S01]  /*4f20*/  @!P1 LEA.HI R19, R19, R7, RZ, 0x3 ;  /* 0x0000000713139211 */ /* 0x000fe200078f18ff */
[C---:B------:R-:W-:Y:S01]  /*4f30*/  IMAD R218, R215.reuse, c[0x0][0x1ec], R218 ;  /* 0x00007b00d7da7a24 */ /* 0x040fe200078e02da */
[----:B------:R-:W-:Y:S01]  /*4f40*/  @!P1 LEA.HI R18, R18, R5, RZ, 0x3 ;  /* 0x0000000512129211 */ /* 0x000fe200078f18ff */
[----:B------:R-:W-:Y:S01]  /*4f50*/  IMAD.WIDE.U32 R16, R215, c[0x0][0x1e8], R16 ;  /* 0x00007a00d7107a25 */ /* 0x000fe200078e0010 */
[----:B------:R-:W-:-:S02]  /*4f60*/  LOP3.LUT R123, R123, 0xfffffe00, RZ, 0xc0, !PT ;  /* 0xfffffe007b7b7812 */ /* 0x000fc400078ec0ff */
[----:B------:R-:W-:Y:S01]  /*4f70*/  @!P1 LOP3.LUT R19, R19, 0xfffffff8, RZ, 0xc0, !PT ;  /* 0xfffffff813139812 */ /* 0x000fe200078ec0ff */
[----:B------:R-:W-:Y:S01]  /*4f80*/  IMAD.MOV.U32 R26, RZ, RZ, R20 ;  /* 0x000000ffff1a7224 */ /* 0x000fe200078e0014 */
[----:B------:R-:W-:Y:S01]  /*4f90*/  @!P1 SHF.R.S32.HI R20, RZ, 0x1f, R65 ;  /* 0x0000001fff149819 */ /* 0x000fe20000011441 */
[----:B------:R-:W-:Y:S01]  /*4fa0*/  IMAD.IADD R219, R218, 0x1, R17 ;  /* 0x00000001dadb7824 */ /* 0x000fe200078e0211 */
[----:B------:R-:W-:Y:S01]  /*4fb0*/  LOP3.LUT R41, R123, R41, R124, 0xf6, !PT ;  /* 0x000000297b297212 */ /* 0x000fe200078ef67c */
[----:B------:R-:W-:Y:S01]  /*4fc0*/  IMAD.MOV.U32 R218, RZ, RZ, R16 ;  /* 0x000000ffffda7224 */ /* 0x000fe200078e0010 */
[----:B------:R-:W-:Y:S01]  /*4fd0*/  @!P1 LEA.HI R20, R20, R65, RZ, 0x3 ;  /* 0x0000004114149211 */ /* 0x000fe200078f18ff */
[----:B------:R-:W-:Y:S01]  /*4fe0*/  IMAD R16, R87, c[0x0][0x210], RZ ;  /* 0x0000840057107a24 */ /* 0x000fe200078e02ff */
[----:B------:R-:W-:Y:S01]  /*4ff0*/  P2R R14, PR, RZ, 0x20 ;  /* 0x00000020ff0e7803 */ /* 0x000fe20000000000 */
[----:B------:R-:W-:Y:S01]  /*5000*/  IMAD.WIDE.U32 R26, R215, c[0x0][0x210], R26 ;  /* 0x00008400d71a7a25 */ /* 0x000fe200078e001a */
[----:B------:R-:W-:-:S02]  /*5010*/  @!P1 LOP3.LUT R20, R20, 0xfffffff8, RZ, 0xc0, !PT ;  /* 0xfffffff814149812 */ /* 0x000fc400078ec0ff */
[----:B------:R-:W-:Y:S01]  /*5020*/  @!P1 LOP3.LUT R18, R18, 0xfffffff8, RZ, 0xc0, !PT ;  /* 0xfffffff812129812 */ /* 0x000fe200078ec0ff */
[----:B------:R-:W-:Y:S02]  /*5030*/  IMAD R16, R215, c[0x0][0x214], R16 ;  /* 0x00008500d7107a24 */ /* 0x000fe400078e0210 */
[----:B------:R-:W-:Y:S02]  /*5040*/  @!P1 IMAD.SHL.U32 R14, R41, 0x2, RZ ;  /* 0x00000002290e9824 */ /* 0x000fe400078e00ff */
[----:B------:R-:W-:Y:S02]  /*5050*/  IMAD.SHL.U32 R13, R13, 0x40, RZ ;  /* 0x000000400d0d7824 */ /* 0x000fe400078e00ff */
[----:B------:R-:W-:Y:S02]  /*5060*/  IMAD.IADD R17, R16, 0x1, R27 ;  /* 0x0000000110117824 */ /* 0x000fe400078e021b */
[----:B-1----:R-:W-:-:S04]  /*5070*/  @!P1 IMAD.WIDE R20, R20, 0x2, R22 ;  /* 0x0000000214149825 */ /* 0x002fc800078e0216 */
[----:B------:R-:W-:Y:S02]  /*5080*/  IMAD.MOV.U32 R16, RZ, RZ, R26 ;  /* 0x000000ffff107224 */ /* 0x000fe400078e001a */
[----:B------:R-:W-:-:S04]  /*5090*/  @!P1 IMAD.WIDE R26, R19, 0x2, R22 ;  /* 0x00000002131a9825 */ /* 0x000fc800078e0216 */
[----:B------:R-:W-:Y:S01]  /*50a0*/  @!P1 IMAD.WIDE R18, R18, 0x2, R22 ;  /* 0x0000000212129825 */ /* 0x000fe200078e0216 */
[----:B--2---:R-:W-:-:S03]  /*50b0*/  @P2 SHF.R.S32.HI R25, RZ, 0x1f, R4 ;  /* 0x0000001fff192819 */ /* 0x004fc60000011404 */
[----:B------:R-:W-:Y:S02]  /*50c0*/  @P2 IMAD.MOV.U32 R24, RZ, RZ, R4 ;  /* 0x000000ffff182224 */ /* 0x000fe400078e0004 */
[----:B------:R-:W-:Y:S02]  /*50d0*/  IMAD.SHL.U32 R4, R3, 0x40, RZ ;  /* 0x0000004003047824 */ /* 0x000fe400078e00ff */
[----:B------:R-:W-:Y:S02]  /*50e0*/  @!P2 IMAD.MOV.U32 R24, RZ, RZ, R216 ;  /* 0x000000ffff18a224 */ /* 0x000fe400078e00d8 */
[----:B------:R-:W-:Y:S01]  /*50f0*/  @!P2 IMAD.MOV.U32 R25, RZ, RZ, R10 ;  /* 0x000000ffff19a224 */ /* 0x000fe200078e000a */
[----:B------:R-:W-:Y:S02]  /*5100*/  LOP3.LUT R4, R4, 0x1c0, RZ, 0xc0, !PT ;  /* 0x000001c004047812 */ /* 0x000fe400078ec0ff */
[----:B------:R-:W-:Y:S02]  /*5110*/  SEL R230, R24, RZ, !P0 ;  /* 0x000000ff18e67207 */ /* 0x000fe40004000000 */
[----:B------:R-:W-:-:S02]  /*5120*/  LOP3.LUT R2, R4, 0x8, R2, 0xf8, !PT ;  /* 0x0000000804027812 */ /* 0x000fc400078ef802 */
[----:B------:R-:W-:Y:S01]  /*5130*/  SEL R10, R25, RZ, !P0 ;  /* 0x000000ff190a7207 */ /* 0x000fe20004000000 */
[----:B------:R-:W-:Y:S01]  /*5140*/  IMAD.WIDE.U32 R218, R230, c[0x0][0x1f0], R218 ;  /* 0x00007c00e6da7a25 */ /* 0x000fe200078e00da */
[----:B------:R-:W-:Y:S02]  /*5150*/  SHF.R.U32.HI R4, RZ, 0x3, R4 ;  /* 0x00000003ff047819 */ /* 0x000fe40000011604 */
[C---:B------:R-:W-:Y:S01]  /*5160*/  @!P1 LEA R24, P0, R71.reuse, R22, 0x1 ;  /* 0x0000001647189211 */ /* 0x040fe200078008ff */
[----:B------:R-:W-:Y:S01]  /*5170*/  IMAD R222, R10, c[0x0][0x1f0], RZ ;  /* 0x00007c000ade7a24 */ /* 0x000fe200078e02ff */
[----:B------:R-:W-:Y:S01]  /*5180*/  LOP3.LUT R4, R2, R4, RZ, 0x3c, !PT ;  /* 0x0000000402047212 */ /* 0x000fe200078e3cff */
[----:B------:R-:W-:Y:S01]  /*5190*/  IMAD.MOV.U32 R2, RZ, RZ, 0x20 ;  /* 0x00000020ff027424 */ /* 0x000fe200078e00ff */
[----:B------:R-:W-:Y:S01]  /*51a0*/  @!P1 LEA.HI.X R25, R71, R23, R119, 0x1, P0 ;  /* 0x0000001747199211 */ /* 0x000fe200000f0c77 */
[----:B------:R-:W-:Y:S01]  /*51b0*/  IMAD R221, R10, c[0x0][0x218], RZ ;  /* 0x000086000add7a24 */ /* 0x000fe200078e02ff */
[C---:B------:R-:W-:Y:S01]  /*51c0*/  LOP3.LUT P2, RZ, R3.reuse, 0x4, RZ, 0xc0, !PT ;  /* 0x0000000403ff7812 */ /* 0x040fe2000784c0ff */
[----:B------:R-:W-:Y:S01]  /*51d0*/  IMAD R222, R230, c[0x0][0x1f4], R222 ;  /* 0x00007d00e6de7a24 */ /* 0x000fe200078e02de */
[----:B------:R-:W-:Y:S01]  /*51e0*/  LOP3.LUT P0, RZ, R3, 0x2, RZ, 0xc0, !PT ;  /* 0x0000000203ff7812 */ /* 0x000fe2000780c0ff */
[----:B------:R-:W-:Y:S01]  /*51f0*/  IMAD.MOV.U32 R3, RZ, RZ, 0x10 ;  /* 0x00000010ff037424 */ /* 0x000fe200078e00ff */
[----:B------:R-:W-:Y:S01]  /*5200*/  SEL R2, R2, 0xffffffe0, !P2 ;  /* 0xffffffe002027807 */ /* 0x000fe20005000000 */
[----:B------:R-:W-:Y:S01]  /*5210*/  @!PT LDS RZ, [RZ] ;  /* 0x00000000fffff984 */ /* 0x000fe20000000800 */
[----:B------:R1:W-:Y:S01]  /*5220*/  @!P1 LDGSTS.E.BYPASS.LTC128B.128 [R14+0x10080], [R24.64], !P5 ;  /* 0x10080000180e9fae */ /* 0x0003e2000e901d48 */
[----:B------:R-:W-:Y:S01]  /*5230*/  ISETP.GE.AND P2, PT, R65, c[0x0][0x198], PT ;  /* 0x0000660041007a0c */ /* 0x000fe20003f46270 */
[C---:B------:R-:W-:Y:S01]  /*5240*/  IMAD R221, R230.reuse, c[0x0][0x21c], R221 ;  /* 0x00008700e6dd7a24 */ /* 0x040fe200078e02dd */
[----:B------:R-:W-:Y:S01]  /*5250*/  SEL R3, R3, 0xfffffff0, !P0 ;  /* 0xfffffff003037807 */ /* 0x000fe20004000000 */
[----:B------:R-:W-:Y:S01]  /*5260*/  IMAD.WIDE.U32 R230, R230, c[0x0][0x218], R16 ;  /* 0x00008600e6e67a25 */ /* 0x000fe200078e0010 */
[----:B------:R-:W-:-:S02]  /*5270*/  ISETP.NE.AND P0, PT, R15, RZ, PT ;  /* 0x000000ff0f00720c */ /* 0x000fc40003f05270 */
[----:B------:R-:W-:Y:S01]  /*5280*/  LOP3.LUT R4, R4, 0xfffffe00, R13, 0xf8, !PT ;  /* 0xfffffe0004047812 */ /* 0x000fe200078ef80d */
[----:B------:R-:W-:Y:S01]  /*5290*/  IMAD.IADD R223, R219, 0x1, R222 ;  /* 0x00000001dbdf7824 */ /* 0x000fe200078e02de */
[C---:B------:R-:W-:Y:S01]  /*52a0*/  IADD3 R13, R118.reuse, 0x80, RZ ;  /* 0x00000080760d7810 */ /* 0x040fe20007ffe0ff */
[----:B------:R-:W-:Y:S01]  /*52b0*/  IMAD.IADD R221, R231, 0x1, R221 ;  /* 0x00000001e7dd7824 */ /* 0x000fe200078e02dd */
[----:B------:R-:W-:Y:S02]  /*52c0*/  IADD3 R10, R118, 0xc0, RZ ;  /* 0x000000c0760a7810 */ /* 0x000fe40007ffe0ff */
[----:B------:R-:W-:Y:S01]  /*52d0*/  ISETP.GE.AND P5, PT, R13, c[0x0][0x1d4], PT ;  /* 0x000075000d007a0c */ /* 0x000fe20003fa6270 */
[----:B------:R2:W-:Y:S04]  /*52e0*/  @!P1 LDGSTS.E.BYPASS.LTC128B.128 [R14+0x14080], [R20.64], !P2 ;  /* 0x14080000140e9fae */ /* 0x0005e8000d101d48 */
[----:B------:R1:W-:Y:S01]  /*52f0*/  @!P1 LDGSTS.E.BYPASS.LTC128B.128 [R14+0x18080], [R26.64], !P4 ;  /* 0x180800001a0e9fae */ /* 0x0003e2000e101d48 */
[----:B------:R-:W-:-:S03]  /*5300*/  ISETP.GE.AND P4, PT, R10, c[0x0][0x1d4], PT ;  /* 0x000075000a007a0c */ /* 0x000fc60003f86270 */
[----:B------:R1:W-:Y:S01]  /*5310*/  @!P1 LDGSTS.E.BYPASS.LTC128B.128 [R14+0x1c080], [R18.64], !P3 ;  /* 0x1c080000120e9fae */ /* 0x0003e2000d901d48 */
[----:B------:R-:W-:-:S03]  /*5320*/  ISETP.GE.AND P3, PT, R118, c[0x0][0x1d4], PT ;  /* 0x0000750076007a0c */ /* 0x000fc60003f66270 */
[----:B--2---:R1:W2:Y:S04]  /*5330*/  SHFL.IDX PT, R20, R12, 0x1, 0x181f ;  /* 0x00381f000c147f89 */ /* 0x0042a800000e0000 */
[----:B------:R1:W3:Y:S01]  /*5340*/  SHFL.IDX PT, R21, R9, 0x1, 0x181f ;  /* 0x00381f0009157f89 */ /* 0x0002e200000e0000 */
[----:B------:R-:W-:Y:S05]  /*5350*/  @P0 BRA `(.L_x_591) ;  /* 0x000001c000000947 */ /* 0x000fea0003800000 */
[C---:B------:R-:W-:Y:S02]  /*5360*/  IADD3 R16, R71.reuse, 0x80, RZ ;  /* 0x0000008047107810 */ /* 0x040fe40007ffe0ff */
[----:B------:R-:W-:Y:S02]  /*5370*/  IADD3 R13, R71, 0xc0, RZ ;  /* 0x000000c0470d7810 */ /* 0x000fe40007ffe0ff */
[----:B------:R-:W-:Y:S02]  /*5380*/  SHF.R.S32.HI R17, RZ, 0x1f, R65 ;  /* 0x0000001fff117819 */ /* 0x000fe40000011441 */
[----:B-1----:R-:W-:-:S02]  /*5390*/  SHF.R.S32.HI R14, RZ, 0x1f, R16 ;  /* 0x0000001fff0e7819 */ /* 0x002fc40000011410 */
[----:B--2---:R-:W-:Y:S02]  /*53a0*/  LEA R22, P0, R71, R20, 0x1 ;  /* 0x0000001447167211 */ /* 0x004fe400078008ff */
[----:B------:R-:W-:Y:S02]  /*53b0*/  SHF.R.S32.HI R10, RZ, 0x1f, R13 ;  /* 0x0000001fff0a7819 */ /* 0x000fe4000001140d */
[----:B------:R-:W-:Y:S02]  /*53c0*/  P2R R19, PR, RZ, 0x8 ;  /* 0x00000008ff137803 */ /* 0x000fe40000000000 */
[----:B------:R-:W-:Y:S02]  /*53d0*/  LEA.HI R17, R17, R65, RZ, 0x3 ;  /* 0x0000004111117211 */ /* 0x000fe400078f18ff */
[----:B------:R-:W-:Y:S02]  /*53e0*/  ISETP.GE.AND P3, PT, R71, c[0x0][0x198], PT ;  /* 0x0000660047007a0c */ /* 0x000fe40003f66270 */
[----:B------:R-:W-:-:S02]  /*53f0*/  P2R R18, PR, RZ, 0x2 ;  /* 0x00000002ff127803 */ /* 0x000fc40000000000 */
[----:B------:R-:W-:Y:S02]  /*5400*/  LEA.HI R14, R14, R16, RZ, 0x3 ;  /* 0x000000100e0e7211 */ /* 0x000fe400078f18ff */
[----:B---3--:R-:W-:Y:S02]  /*5410*/  LEA.HI.X R23, R71, R21, R119, 0x1, P0 ;  /* 0x0000001547177211 */ /* 0x008fe400000f0c77 */
[----:B------:R-:W-:Y:S01]  /*5420*/  LEA.HI R10, R10, R13, RZ, 0x3 ;  /* 0x0000000d0a0a7211 */ /* 0x000fe200078f18ff */
[----:B------:R-:W-:Y:S01]  /*5430*/  IMAD.SHL.U32 R13, R41, 0x2, RZ ;  /* 0x00000002290d7824 */ /* 0x000fe200078e00ff */
[----:B------:R-:W-:Y:S02]  /*5440*/  ISETP.GE.AND P1, PT, R7, c[0x0][0x198], PT ;  /* 0x0000660007007a0c */ /* 0x000fe40003f26270 */
[----:B------:R-:W-:Y:S02]  /*5450*/  ISETP.GE.AND P0, PT, R5, c[0x0][0x198], PT ;  /* 0x0000660005007a0c */ /* 0x000fe40003f06270 */
[----:B------:R-:W-:Y:S01]  /*5460*/  LOP3.LUT R17, R17, 0xfffffff8, RZ, 0xc0, !PT ;  /* 0xfffffff811117812 */ /* 0x000fe200078ec0ff */
[----:B------:R1:W-:Y:S01]  /*5470*/  LDGSTS.E.BYPASS.LTC128B.128 [R13+0x11080], [R22.64], !P3 ;  /* 0x11080000160d7fae */ /* 0x0003e2000d901d48 */
[----:B------:R-:W-:-:S02]  /*5480*/  LOP3.LUT R14, R14, 0xfffffff8, RZ, 0xc0, !PT ;  /* 0xfffffff80e0e7812 */ /* 0x000fc400078ec0ff */
        /* <DEDUP_REMOVED lines=9> */
.L_x_591:
[----:B------:R-:W-:Y:S05]  /*5520*/  BSYNC B0 ;  /* 0x0000000000007941 */ /* 0x000fea0003800000 */
.L_x_590:
[----:B------:R-:W-:Y:S01]  /*5530*/  IADD3 R10, R11, 0x40, RZ ;  /* 0x000000400b0a7810 */ /* 0x000fe20007ffe0ff */
[----:B-1----:R1:W4:Y:S01]  /*5540*/  SHFL.IDX PT, R23, R9, 0x2, 0x181f ;  /* 0x00581f0009177f89 */ /* 0x00232200000e0000 */
[----:B------:R-:W-:Y:S02]  /*5550*/  BSSY B0, `(.L_x_592) ;  /* 0x0000022000007945 */ /* 0x000fe40003800000 */
[----:B------:R-:W-:Y:S01]  /*5560*/  ISETP.GE.AND P0, PT, R10, R8, PT ;  /* 0x000000080a00720c */ /* 0x000fe20003f06270 */
[----:B------:R1:W3:Y:S03]  /*5570*/  SHFL.IDX PT, R22, R12, 0x2, 0x181f ;  /* 0x00581f000c167f89 */ /* 0x0002e600000e0000 */
[----:B------:R-:W-:-:S09]  /*5580*/  P2R R10, PR, RZ, 0x1 ;  /* 0x00000001ff0a7803 */ /* 0x000fd20000000000 */
[----:B------:R-:W-:Y:S05]  /*5590*/  @P0 BRA `(.L_x_593) ;  /* 0x000001d000000947 */ /* 0x000fea0003800000 */
[C---:B------:R-:W-:Y:S02]  /*55a0*/  IADD3 R17, R71.reuse, 0x80, RZ ;  /* 0x0000008047117810 */ /* 0x040fe40007ffe0ff */
[C---:B------:R-:W-:Y:S02]  /*55b0*/  IADD3 R14, R71.reuse, 0xc0, RZ ;  /* 0x000000c0470e7810 */ /* 0x040fe40007ffe0ff */
[----:B------:R-:W-:Y:S02]  /*55c0*/  SHF.R.S32.HI R18, RZ, 0x1f, R65 ;  /* 0x0000001fff127819 */ /* 0x000fe40000011441 */
[----:B------:R-:W-:Y:S02]  /*55d0*/  SHF.R.S32.HI R16, RZ, 0x1f, R17 ;  /* 0x0000001fff107819 */ /* 0x000fe40000011411 */
[----:B---3--:R-:W-:Y:S02]  /*55e0*/  LEA R24, P0, R71, R22, 0x1 ;  /* 0x0000001647187211 */ /* 0x008fe400078008ff */
[----:B------:R-:W-:-:S02]  /*55f0*/  SHF.R.S32.HI R13, RZ, 0x1f, R14 ;  /* 0x0000001fff0d7819 */ /* 0x000fc4000001140e */
[----:B--2---:R-:W-:Y:S02]  /*5600*/  P2R R20, PR, RZ, 0x8 ;  /* 0x00000008ff147803 */ /* 0x004fe40000000000 */
[----:B------:R-:W-:Y:S02]  /*5610*/  LEA.HI R18, R18, R65, RZ, 0x3 ;  /* 0x0000004112127211 */ /* 0x000fe400078f18ff */
[C---:B------:R-:W-:Y:S02]  /*5620*/  ISETP.GE.AND P3, PT, R71.reuse, c[0x0][0x198], PT ;  /* 0x0000660047007a0c */ /* 0x040fe40003f66270 */
[----:B------:R-:W-:Y:S02]  /*5630*/  P2R R19, PR, RZ, 0x2 ;  /* 0x00000002ff137803 */ /* 0x000fe40000000000 */
[----:B------:R-:W-:Y:S02]  /*5640*/  LEA.HI R16, R16, R17, RZ, 0x3 ;  /* 0x0000001110107211 */ /* 0x000fe400078f18ff */
[----:B----4-:R-:W-:-:S02]  /*5650*/  LEA.HI.X R25, R71, R23, R119, 0x1, P0 ;  /* 0x0000001747197211 */ /* 0x010fc400000f0c77 */
[----:B------:R-:W-:Y:S01]  /*5660*/  LEA.HI R13, R13, R14, RZ, 0x3 ;  /* 0x0000000e0d0d7211 */ /* 0x000fe200078f18ff */
[----:B------:R-:W-:Y:S01]  /*5670*/  IMAD.SHL.U32 R14, R41, 0x2, RZ ;  /* 0x00000002290e7824 */ /* 0x000fe200078e00ff */
[----:B------:R-:W-:Y:S02]  /*5680*/  ISETP.GE.AND P1, PT, R7, c[0x0][0x198], PT ;  /* 0x0000660007007a0c */ /* 0x000fe40003f26270 */
[----:B------:R-:W-:Y:S02]  /*5690*/  ISETP.GE.AND P0, PT, R5, c[0x0][0x198], PT ;  /* 0x0000660005007a0c */ /* 0x000fe40003f06270 */
[----:B------:R-:W-:Y:S01]  /*56a0*/  LOP3.LUT R18, R18, 0xfffffff8, RZ, 0xc0, !PT ;  /* 0xfffffff812127812 */ /* 0x000fe200078ec0ff */
[----:B------:R-:W-:Y:S01]  /*56b0*/  @!PT LDS RZ, [RZ] ;  /* 0x00000000fffff984 */ /* 0x000fe20000000800 */
[----:B------:R2:W-:Y:S01]  /*56c0*/  LDGSTS.E.BYPASS.LTC128B.128 [R14+0x12080], [R24.64], !P3 ;  /* 0x12080000180e7fae */ /* 0x0005e2000d901d48 */
        /* <DEDUP_REMOVED lines=10> */
.L_x_593:
[----:B------:R-:W-:Y:S05]  /*5770*/  BSYNC B0 ;  /* 0x0000000000007941 */ /* 0x000fea0003800000 */
.L_x_592:
[----:B--2---:R2:W1:Y:S01]  /*5780*/  SHFL.IDX PT, R17, R9, 0x3, 0x181f ;  /* 0x00781f0009117f89 */ /* 0x00446200000e0000 */
[----:B------:R-:W-:Y:S03]  /*5790*/  BSSY B0, `(.L_x_594) ;  /* 0x000001f000007945 */ /* 0x000fe60003800000 */
[----:B------:R4:W3:Y:S01]  /*57a0*/  SHFL.IDX PT, R16, R12, 0x3, 0x181f ;  /* 0x00781f000c107f89 */ /* 0x0008e200000e0000 */
[----:B-12---:R-:W-:-:S04]  /*57b0*/  IADD3 R9, R11, 0x60, RZ ;  /* 0x000000600b097810 */ /* 0x006fc80007ffe0ff */
[----:B------:R-:W-:-:S04]  /*57c0*/  ISETP.GE.AND P0, PT, R9, R8, PT ;  /* 0x000000080900720c */ /* 0x000fc80003f06270 */
[----:B------:R-:W-:-:S09]  /*57d0*/  P2R R9, PR, RZ, 0x1 ;  /* 0x00000001ff097803 */ /* 0x000fd20000000000 */
[----:B------:R-:W-:Y:S05]  /*57e0*/  @P0 BRA `(.L_x_595) ;  /* 0x0000019000000947 */ /* 0x000fea0003800000 */
[----:B---34-:R-:W-:Y:S01]  /*57f0*/  LEA R12, P0, R71, R16, 0x1 ;  /* 0x00000010470c7211 */ /* 0x018fe200078008ff */
[----:B------:R-:W-:-:S03]  /*5800*/  IMAD.SHL.U32 R14, R41, 0x2, RZ ;  /* 0x00000002290e7824 */ /* 0x000fc600078e00ff */
[C---:B------:R-:W-:Y:S02]  /*5810*/  LEA.HI.X R13, R71.reuse, R17, R119, 0x1, P0 ;  /* 0x00000011470d7211 */ /* 0x040fe400000f0c77 */
[----:B------:R-:W-:-:S13]  /*5820*/  ISETP.GE.AND P0, PT, R71, c[0x0][0x198], PT ;  /* 0x0000660047007a0c */ /* 0x000fda0003f06270 */
[----:B------:R-:W-:Y:S01]  /*5830*/  @!PT LDS RZ, [RZ] ;  /* 0x00000000fffff984 */ /* 0x000fe20000000800 */
[----:B------:R1:W-:Y:S01]  /*5840*/  LDGSTS.E.BYPASS.LTC128B.128 [R14+0x13080], [R12.64], !P0 ;  /* 0x130800000c0e7fae */ /* 0x0003e2000c101d48 */
[----:B------:R-:W-:Y:S02]  /*5850*/  ISETP.GE.AND P0, PT, R7, c[0x0][0x198], PT ;  /* 0x0000660007007a0c */ /* 0x000fe40003f06270 */
[----:B-1----:R-:W-:-:S04]  /*5860*/  SHF.R.S32.HI R12, RZ, 0x1f, R65 ;  /* 0x0000001fff0c7819 */ /* 0x002fc80000011441 */
[----:B------:R-:W-:-:S04]  /*5870*/  LEA.HI R12, R12, R65, RZ, 0x3 ;  /* 0x000000410c0c7211 */ /* 0x000fc800078f18ff */
[----:B------:R-:W-:-:S05]  /*5880*/  LOP3.LUT R12, R12, 0xfffffff8, RZ, 0xc0, !PT ;  /* 0xfffffff80c0c7812 */ /* 0x000fca00078ec0ff */
[----:B------:R-:W-:-:S05]  /*5890*/  IMAD.WIDE R12, R12, 0x2, R16 ;  /* 0x000000020c0c7825 */ /* 0x000fca00078e0210 */
[----:B------:R1:W-:Y:S02]  /*58a0*/  LDGSTS.E.BYPASS.LTC128B.128 [R14+0x17080], [R12.64], !P2 ;  /* 0x170800000c0e7fae */ /* 0x0003e4000d101d48 */
[----:B-1----:R-:W-:-:S04]  /*58b0*/  IADD3 R13, R71, 0x80, RZ ;  /* 0x00000080470d7810 */ /* 0x002fc80007ffe0ff */
[----:B------:R-:W-:-:S04]  /*58c0*/  SHF.R.S32.HI R12, RZ, 0x1f, R13 ;  /* 0x0000001fff0c7819 */ /* 0x000fc8000001140d */
[----:B------:R-:W-:-:S04]  /*58d0*/  LEA.HI R7, R12, R13, RZ, 0x3 ;  /* 0x0000000d0c077211 */ /* 0x000fc800078f18ff */
[----:B------:R-:W-:-:S05]  /*58e0*/  LOP3.LUT R7, R7, 0xfffffff8, RZ, 0xc0, !PT ;  /* 0xfffffff807077812 */ /* 0x000fca00078ec0ff */
[----:B------:R-:W-:-:S05]  /*58f0*/  IMAD.WIDE R12, R7, 0x2, R16 ;  /* 0x00000002070c7825 */ /* 0x000fca00078e0210 */
[----:B------:R1:W-:Y:S01]  /*5900*/  LDGSTS.E.BYPASS.LTC128B.128 [R14+0x1b080], [R12.64], !P0 ;  /* 0x1b0800000c0e7fae */ /* 0x0003e2000c101d48 */
[----:B------:R-:W-:Y:S02]  /*5910*/  ISETP.GE.AND P0, PT, R5, c[0x0][0x198], PT ;  /* 0x0000660005007a0c */ /* 0x000fe40003f06270 */
[----:B-1----:R-:W-:-:S04]  /*5920*/  IADD3 R12, R71, 0xc0, RZ ;  /* 0x000000c0470c7810 */ /* 0x002fc80007ffe0ff */
[----:B------:R-:W-:-:S04]  /*5930*/  SHF.R.S32.HI R7, RZ, 0x1f, R12 ;  /* 0x0000001fff077819 */ /* 0x000fc8000001140c */
[----:B------:R-:W-:-:S04]  /*5940*/  LEA.HI R5, R7, R12, RZ, 0x3 ;  /* 0x0000000c07057211 */ /* 0x000fc800078f18ff */
[----:B------:R-:W-:-:S05]  /*5950*/  LOP3.LUT R5, R5, 0xfffffff8, RZ, 0xc0, !PT ;  /* 0xfffffff805057812 */ /* 0x000fca00078ec0ff */
[----:B------:R-:W-:-:S05]  /*5960*/  IMAD.WIDE R16, R5, 0x2, R16 ;  /* 0x0000000205107825 */ /* 0x000fca00078e0210 */
[----:B------:R1:W-:Y:S02]  /*5970*/  LDGSTS.E.BYPASS.LTC128B.128 [R14+0x1f080], [R16.64], !P0 ;  /* 0x1f080000100e7fae */ /* 0x0003e4000c101d48 */
.L_x_595:
[----:B---34-:R-:W-:Y:S05]  /*5980*/  BSYNC B0 ;  /* 0x0000000000007941 */ /* 0x018fea0003800000 */
.L_x_594:
[----:B------:R-:W-:Y:S01]  /*5990*/  IADD3 R53, R6, -0x1, RZ ;  /* 0xffffffff06357810 */ /* 0x000fe20007ffe0ff */
[----:B------:R-:W-:Y:S01]  /*59a0*/  IMAD.IADD R12, R220, 0x1, -R40 ;  /* 0x00000001dc0c7824 */ /* 0x000fe200078e0a28 */
[----:B------:R-:W0:Y:S01]  /*59b0*/  LDGDEPBAR ;  /* 0x00000000000079af */ /* 0x000e220000000000 */
[----:B------:R-:W-:Y:S01]  /*59c0*/  IMAD.MOV.U32 R5, RZ, RZ, c[0x0][0x1e0] ;  /* 0x00007800ff057624 */ /* 0x000fe200078e00ff */
[----:B------:R-:W-:Y:S01]  /*59d0*/  SHF.R.S32.HI R64, RZ, 0x1f, R53 ;  /* 0x0000001fff407819 */ /* 0x000fe20000011435 */
[----:B------:R-:W-:Y:S01]  /*59e0*/  IMAD R12, R53, -0x20, R12 ;  /* 0xffffffe0350c7824 */ /* 0x000fe200078e020c */
[----:B------:R-:W-:Y:S01]  /*59f0*/  LEA.HI R69, R52, R54, RZ, 0x5 ;  /* 0x0000003634457211 */ /* 0x000fe200078f28ff */
[----:B------:R-:W-:Y:S01]  /*5a00*/  IMAD.MOV.U32 R7, RZ, RZ, 0x5 ;  /* 0x00000005ff077424 */ /* 0x000fe200078e00ff */
[----:B------:R-:W-:Y:S01]  /*5a10*/  SEL R43, RZ, 0x1, P3 ;  /* 0x00000001ff2b7807 */ /* 0x000fe20001800000 */
[----:B------:R-:W-:Y:S01]  /*5a20*/  BAR.SYNC.DEFER_BLOCKING 0x0 ;  /* 0x0000000000007b1d */ /* 0x000fe20000010000 */
[----:B------:R-:W-:-:S02]  /*5a30*/  ISETP.GE.AND P0, PT, R12, 0x1, PT ;  /* 0x000000010c00780c */ /* 0x000fc40003f06270 */
[C---:B------:R-:W-:Y:S02]  /*5a40*/  SHF.L.U64.HI R7, R5.reuse, R7, c[0x0][0x1e4] ;  /* 0x0000790005077619 */ /* 0x040fe40000010207 */
[----:B------:R-:W-:Y:S02]  /*5a50*/  SHF.L.U32 R5, R5, 0x5, RZ ;  /* 0x0000000505057819 */ /* 0x000fe400000006ff */
[----:B------:R-:W-:-:S07]  /*5a60*/  SHF.R.S32.HI R68, RZ, 0x5, R69 ;  /* 0x00000005ff447819 */ /* 0x000fce0000011445 */
[----:B------:R-:W-:Y:S02]  /*5a70*/  @P0 IMAD R12, R7, R53, RZ ;  /* 0x00000035070c0224 */ /* 0x000fe400078e02ff */
[----:B------:R-:W-:Y:S02]  /*5a80*/  @P0 IMAD.MOV.U32 R222, RZ, RZ, R218 ;  /* 0x000000ffffde0224 */ /* 0x000fe400078e00da */
[-C--:B------:R-:W-:Y:S02]  /*5a90*/  @P0 IMAD R12, R64, R5.reuse, R12 ;  /* 0x00000005400c0224 */ /* 0x080fe400078e020c */
[----:B-1----:R-:W-:-:S04]  /*5aa0*/  @P0 IMAD.WIDE.U32 R16, R53, R5, R222 ;  /* 0x0000000535100225 */ /* 0x002fc800078e00de */
[----:B------:R-:W-:Y:S01]  /*5ab0*/  @P0 IMAD.IADD R12, R17, 0x1, R12 ;  /* 0x00000001110c0824 */ /* 0x000fe200078e020c */
[----:B------:R-:W-:-:S04]  /*5ac0*/  @P0 LEA R18, P2, R16, c[0x0][0x1c8], 0x1 ;  /* 0x0000720010120a11 */ /* 0x000fc800078408ff */
[----:B------:R-:W-:Y:S02]  /*5ad0*/  @P0 LEA.HI.X R19, R16, c[0x0][0x1cc], R12, 0x1, P2 ;  /* 0x0000730010130a11 */ /* 0x000fe400010f0c0c */
[----:B------:R-:W-:-:S05]  /*5ae0*/  @P0 SHF.L.U32 R12, R41, 0x1, RZ ;  /* 0x00000001290c0819 */ /* 0x000fca00000006ff */
[----:B------:R-:W-:Y:S01]  /*5af0*/  @!PT LDS RZ, [RZ] ;  /* 0x00000000fffff984 */ /* 0x000fe20000000800 */
[----:B------:R-:W-:Y:S01]  /*5b00*/  @!PT LDS RZ, [RZ] ;  /* 0x00000000fffff984 */ /* 0x000fe20000000800 */
[----:B------:R-:W-:Y:S01]  /*5b10*/  @!PT LDS RZ, [RZ] ;  /* 0x00000000fffff984 */ /* 0x000fe20000000800 */
[----:B------:R1:W-:Y:S04]  /*5b20*/  @P0 LDGSTS.E.BYPASS.LTC128B.128 [R12+0xc080], [R18.64], !P3 ;  /* 0x0c080000120c0fae */ /* 0x0003e8000d901d48 */
        /* <DEDUP_REMOVED lines=8> */
.L_x_596:
[----:B------:R-:W-:Y:S01]  /*5bb0*/  ULDC.U8 UR4, c[0x0][0x298] ;  /* 0x0000a60000047ab9 */ /* 0x000fe20000000000 */
[----:B-1---5:R-:W-:Y:S01]  /*5bc0*/  SHF.R.S32.HI R12, RZ, 0x1f, R55 ;  /* 0x0000001fff0c7819 */ /* 0x022fe20000011437 */
[----:B------:R-:W-:Y:S01]  /*5bd0*/  IMAD.WIDE.U32 R20, R55, c[0x0][0x280], RZ ;  /* 0x0000a00037147a25 */ /* 0x000fe200078e00ff */
[----:B------:R-:W-:Y:S01]  /*5be0*/  ISETP.NE.AND P0, PT, RZ, UR4, PT ;  /* 0x00000004ff007c0c */ /* 0x000fe2000bf05270 */
[----:B------:R-:W-:Y:S01]  /*5bf0*/  BSSY B2, `(.L_x_597) ;  /* 0x0000973000027945 */ /* 0x000fe20003800000 */
[----:B------:R-:W-:Y:S01]  /*5c00*/  LEA R11, R0, R11, 0x5 ;  /* 0x0000000b000b7211 */ /* 0x000fe200078e28ff */
[C---:B------:R-:W-:Y:S01]  /*5c10*/  IMAD R13, R12.reuse, c[0x0][0x280], RZ ;  /* 0x0000a0000c0d7a24 */ /* 0x040fe200078e02ff */
        /* <DEDUP_REMOVED lines=8> */
[----:B------:R-:W-:Y:S01]  /*5ca0*/  ISETP.NE.AND P2, PT, R226, 0x1, PT ;  /* 0x00000001e200780c */ /* 0x000fe20003f45270 */
[----:B------:R-:W-:Y:S01]  /*5cb0*/  IMAD.MOV.U32 R18, RZ, RZ, R16 ;  /* 0x000000ffff127224 */ /* 0x000fe200078e0010 */
[----:B------:R-:W-:Y:S01]  /*5cc0*/  MOV R22, R20 ;  /* 0x0000001400167202 */ /* 0x000fe20000000f00 */
[----:B------:R-:W-:Y:S01]  /*5cd0*/  BSSY B0, `(.L_x_599) ;  /* 0x0000047000007945 */ /* 0x000fe20003800000 */
[----:B------:R-:W-:Y:S01]  /*5ce0*/  IMAD.SHL.U32 R14, R0, 0x4, RZ ;  /* 0x00000004000e7824 */ /* 0x000fe200078e00ff */
        /* <DEDUP_REMOVED lines=8> */
[----:B------:R-:W-:Y:S01]  /*5d70*/  @P2 IMAD.HI.U32 R12, R11, c[0x0][0x2c8], RZ ;  /* 0x0000b2000b0c2a27 */ /* 0x000fe200078e00ff */
[----:B------:R-:W-:-:S04]  /*5d80*/  CS2R R106, SRZ ;  /* 0x00000000006a7805 */ /* 0x000fc8000001ff00 */
[----:B------:R-:W-:-:S04]  /*5d90*/  @P2 SHF.R.U32.HI R11, RZ, c[0x0][0x2cc], R12 ;  /* 0x0000b300ff0b2a19 */ /* 0x000fc8000001160c */
[----:B------:R-:W-:Y:S01]  /*5da0*/  SHF.R.S32.HI R13, RZ, 0x1f, R11 ;  /* 0x0000001fff0d7819 */ /* 0x000fe2000001140b */
[----:B------:R-:W-:-:S04]  /*5db0*/  IMAD.WIDE.U32 R20, R11, c[0x0][0x280], R22 ;  /* 0x0000a0000b147a25 */ /* 0x000fc800078e0016 */
[C---:B------:R-:W-:Y:S02]  /*5dc0*/  IMAD R12, R13.reuse, c[0x0][0x280], RZ ;  /* 0x0000a0000d0c7a24 */ /* 0x040fe400078e02ff */
[----:B------:R-:W-:Y:S02]  /*5dd0*/  IMAD R13, R13, c[0x0][0x290], RZ ;  /* 0x0000a4000d0d7a24 */ /* 0x000fe400078e02ff */
[C---:B------:R-:W-:Y:S02]  /*5de0*/  IMAD R12, R11.reuse, c[0x0][0x284], R12 ;  /* 0x0000a1000b0c7a24 */ /* 0x040fe400078e020c */
[----:B------:R-:W-:-:S03]  /*5df0*/  IMAD.WIDE.U32 R18, R11, c[0x0][0x290], R18 ;  /* 0x0000a4000b127a25 */ /* 0x000fc600078e0012 */
[----:B------:R-:W-:Y:S01]  /*5e00*/  IADD3 R22, R21, R12, RZ ;  /* 0x0000000c15167210 */ /* 0x000fe20007ffe0ff */
[----:B------:R-:W-:Y:S01]  /*5e10*/  IMAD R13, R11, c[0x0][0x294], R13 ;  /* 0x0000a5000b0d7a24 */ /* 0x000fe200078e020d */
[----:B------:R-:W-:-:S04]  /*5e20*/  LEA R12, P0, R20, c[0x0][0x270], 0x1 ;  /* 0x00009c00140c7a11 */ /* 0x000fc800078008ff */
[----:B------:R-:W-:Y:S02]  /*5e30*/  LEA.HI.X R22, R20, c[0x0][0x274], R22, 0x1, P0 ;  /* 0x00009d0014167a11 */ /* 0x000fe400000f0c16 */
[----:B------:R-:W-:Y:S01]  /*5e40*/  IADD3 R16, R19, R13, RZ ;  /* 0x0000000d13107210 */ /* 0x000fe20007ffe0ff */
[----:B------:R1:W2:Y:S01]  /*5e50*/  SHFL.IDX PT, R20, R12, RZ, 0x181f ;  /* 0x00181fff0c147589 */ /* 0x0002a200000e0000 */
[----:B------:R-:W-:-:S03]  /*5e60*/  LEA R11, P0, R18, c[0x0][0x288], 0x1 ;  /* 0x0000a200120b7a11 */ /* 0x000fc600078008ff */
[----:B------:R1:W3:Y:S01]  /*5e70*/  SHFL.IDX PT, R21, R22, RZ, 0x181f ;  /* 0x00181fff16157589 */ /* 0x0002e200000e0000 */
[----:B------:R-:W-:-:S03]  /*5e80*/  LEA.HI.X R16, R18, c[0x0][0x28c], R16, 0x1, P0 ;  /* 0x0000a30012107a11 */ /* 0x000fc600000f0c10 */
[----:B------:R1:W4:Y:S04]  /*5e90*/  SHFL.IDX PT, R18, R11, RZ, 0x181f ;  /* 0x00181fff0b127589 */ /* 0x00032800000e0000 */
[----:B------:R1:W1:Y:S01]  /*5ea0*/  SHFL.IDX PT, R19, R16, RZ, 0x181f ;  /* 0x00181fff10137589 */ /* 0x00026200000e0000 */
[----:B------:R-:W-:Y:S05]  /*5eb0*/  @P1 BRA `(.L_x_600) ;  /* 0x0000028000001947 */ /* 0x000fea0003800000 */
[C---:B------:R-:W-:Y:S01]  /*5ec0*/  ISETP.GE.AND P0, PT, R14.reuse, c[0x0][0x27c], PT ;  /* 0x00009f000e007a0c */ /* 0x040fe20003f06270 */
[----:B------:R-:W-:Y:S01]  /*5ed0*/  CS2R R102, SRZ ;  /* 0x0000000000667805 */ /* 0x000fe2000001ff00 */
[----:B------:R-:W-:Y:S01]  /*5ee0*/  CS2R R106, SRZ ;  /* 0x00000000006a7805 */ /* 0x000fe2000001ff00 */
[----:B------:R-:W-:-:S10]  /*5ef0*/  IADD3 R13, R14, 0x20, RZ ;  /* 0x000000200e0d7810 */ /* 0x000fd40007ffe0ff */
[----:B--23--:R-:W-:-:S04]  /*5f00*/  @!P0 IMAD.WIDE R26, R14, 0x2, R20 ;  /* 0x000000020e1a8825 */ /* 0x00cfc800078e0214 */
        /* <DEDUP_REMOVED lines=20> */
[----:B-1----:R-:W-:-:S04]  /*6050*/  @!P0 IMAD.WIDE R24, R13, 0x2, R20 ;  /* 0x000000020d188825 */ /* 0x002fc800078e0214 */
[----:B--2---:R-:W-:Y:S01]  /*6060*/  @!P0 IMAD.WIDE R26, R13, 0x2, R18 ;  /* 0x000000020d1a8825 */ /* 0x004fe200078e0212 */
        /* <DEDUP_REMOVED lines=13> */
.L_x_600:
[----:B------:R-:W-:Y:S05]  /*6140*/  BSYNC B0 ;  /* 0x0000000000007941 */ /* 0x000fea0003800000 */
.L_x_599:
[----:B------:R-:W-:Y:S01]  /*6150*/  ISETP.NE.AND P0, PT, R15, RZ, PT ;  /* 0x000000ff0f00720c */ /* 0x000fe20003f05270 */
[----:B-1--45:R-:W-:Y:S01]  /*6160*/  IMAD.MOV.U32 R18, RZ, RZ, R116 ;  /* 0x000000ffff127224 */ /* 0x032fe200078e0074 */
[----:B------:R-:W-:Y:S01]  /*6170*/  MOV R23, R114 ;  /* 0x0000007200177202 */ /* 0x000fe20000000f00 */
[----:B------:R-:W-:Y:S01]  /*6180*/  IMAD.MOV.U32 R17, RZ, RZ, R117 ;  /* 0x000000ffff117224 */ /* 0x000fe200078e0075 */
[----:B---3--:R1:W3:Y:S01]  /*6190*/  SHFL.IDX PT, R21, R22, 0x1, 0x181f ;  /* 0x00381f0016157f89 */ /* 0x0082e200000e0000 */
[----:B------:R-:W-:Y:S01]  /*61a0*/  IMAD.MOV.U32 R15, RZ, RZ, R120 ;  /* 0x000000ffff0f7224 */ /* 0x000fe200078e0078 */
[----:B------:R-:W-:Y:S01]  /*61b0*/  BSSY B0, `(.L_x_601) ;  /* 0x000004a000007945 */ /* 0x000fe20003800000 */
[----:B------:R-:W-:Y:S01]  /*61c0*/  IMAD.MOV.U32 R13, RZ, RZ, R121 ;  /* 0x000000ffff0d7224 */ /* 0x000fe200078e0079 */
[----:B------:R-:W-:Y:S01]  /*61d0*/  PRMT R79, R17, 0x5410, R18 ;  /* 0x00005410114f7816 */ /* 0x000fe20000000012 */
[----:B------:R-:W-:Y:S01]  /*61e0*/  IMAD.MOV.U32 R17, RZ, RZ, R125 ;  /* 0x000000ffff117224 */ /* 0x000fe200078e007d */
[----:B------:R-:W-:Y:S01]  /*61f0*/  MOV R18, R124 ;  /* 0x0000007c00127202 */ /* 0x000fe20000000f00 */
[----:B--2---:R1:W2:Y:S01]  /*6200*/  SHFL.IDX PT, R20, R12, 0x1, 0x181f ;  /* 0x00381f000c147f89 */ /* 0x0042a200000e0000 */
[----:B------:R-:W-:Y:S01]  /*6210*/  PRMT R87, R13, 0x5410, R15 ;  /* 0x000054100d577816 */ /* 0x000fe2000000000f */
[----:B------:R-:W-:Y:S01]  /*6220*/  IMAD.MOV.U32 R15, RZ, RZ, R102 ;  /* 0x000000ffff0f7224 */ /* 0x000fe200078e0066 */
[----:B------:R-:W-:Y:S01]  /*6230*/  PRMT R93, R17, 0x5410, R18 ;  /* 0x00005410115d7816 */ /* 0x000fe20000000012 */
[----:B------:R-:W-:Y:S01]  /*6240*/  IMAD.MOV.U32 R13, RZ, RZ, R103 ;  /* 0x000000ffff0d7224 */ /* 0x000fe200078e0067 */
[----:B------:R1:W4:Y:S01]  /*6250*/  SHFL.IDX PT, R19, R16, 0x1, 0x181f ;  /* 0x00381f0010137f89 */ /* 0x00032200000e0000 */
[----:B------:R-:W-:Y:S01]  /*6260*/  IMAD.MOV.U32 R17, RZ, RZ, R115 ;  /* 0x000000ffff117224 */ /* 0x000fe200078e0073 */
[----:B------:R-:W-:Y:S01]  /*6270*/  PRMT R101, R15, 0x7610, R101 ;  /* 0x000076100f657816 */ /* 0x000fe20000000065 */
[----:B------:R-:W-:Y:S01]  /*6280*/  IMAD.MOV.U32 R15, RZ, RZ, R118 ;  /* 0x000000ffff0f7224 */ /* 0x000fe200078e0076 */
[----:B------:R-:W-:Y:S01]  /*6290*/  PRMT R100, R13, 0x7610, R100 ;  /* 0x000076100d647816 */ /* 0x000fe20000000064 */
[----:B------:R1:W1:Y:S01]  /*62a0*/  SHFL.IDX PT, R18, R11, 0x1, 0x181f ;  /* 0x00381f000b127f89 */ /* 0x00026200000e0000 */
[----:B------:R-:W-:Y:S01]  /*62b0*/  MOV R13, R119 ;  /* 0x00000077000d7202 */ /* 0x000fe20000000f00 */
[----:B------:R-:W-:Y:S01]  /*62c0*/  CS2R R90, SRZ ;  /* 0x00000000005a7805 */ /* 0x000fe2000001ff00 */
[----:B------:R-:W-:Y:S01]  /*62d0*/  PRMT R78, R17, 0x5410, R23 ;  /* 0x00005410114e7816 */ /* 0x000fe20000000017 */
[----:B------:R-:W-:Y:S01]  /*62e0*/  IMAD.MOV.U32 R23, RZ, RZ, R122 ;  /* 0x000000ffff177224 */ /* 0x000fe200078e007a */
[----:B------:R-:W-:Y:S01]  /*62f0*/  PRMT R86, R13, 0x5410, R15 ;  /* 0x000054100d567816 */ /* 0x000fe2000000000f */
[----:B------:R-:W-:Y:S01]  /*6300*/  IMAD.MOV.U32 R17, RZ, RZ, R123 ;  /* 0x000000ffff117224 */ /* 0x000fe200078e007b */
[----:B------:R-:W-:Y:S01]  /*6310*/  MOV R15, R106 ;  /* 0x0000006a000f7202 */ /* 0x000fe20000000f00 */
[----:B------:R-:W-:Y:S01]  /*6320*/  IMAD.MOV.U32 R13, RZ, RZ, R107 ;  /* 0x000000ffff0d7224 */ /* 0x000fe200078e006b */
[----:B------:R-:W-:Y:S01]  /*6330*/  CS2R R96, SRZ ;  /* 0x0000000000607805 */ /* 0x000fe2000001ff00 */
[----:B------:R-:W-:Y:S01]  /*6340*/  CS2R R112, SRZ ;  /* 0x0000000000707805 */ /* 0x000fe2000001ff00 */
[----:B------:R-:W-:Y:S01]  /*6350*/  PRMT R92, R17, 0x5410, R23 ;  /* 0x00005410115c7816 */ /* 0x000fe20000000017 */
[----:B------:R-:W-:Y:S01]  /*6360*/  CS2R R82, SRZ ;  /* 0x0000000000527805 */ /* 0x000fe2000001ff00 */
[----:B------:R-:W-:Y:S01]  /*6370*/  PRMT R99, R15, 0x7610, R99 ;  /* 0x000076100f637816 */ /* 0x000fe20000000063 */
[----:B------:R-:W-:Y:S01]  /*6380*/  CS2R R88, SRZ ;  /* 0x0000000000587805 */ /* 0x000fe2000001ff00 */
[----:B------:R-:W-:Y:S01]  /*6390*/  PRMT R98, R13, 0x7610, R98 ;  /* 0x000076100d627816 */ /* 0x000fe20000000062 */
[----:B------:R-:W-:Y:S01]  /*63a0*/  CS2R R94, SRZ ;  /* 0x00000000005e7805 */ /* 0x000fe2000001ff00 */
[----:B------:R-:W-:Y:S01]  /*63b0*/  CS2R R108, SRZ ;  /* 0x00000000006c7805 */ /* 0x000fe2000001ff00 */
[----:B------:R-:W-:Y:S05]  /*63c0*/  @P0 BRA `(.L_x_602) ;  /* 0x0000028000000947 */ /* 0x000fea0003800000 */
[C---:B--23--:R-:W-:Y:S01]  /*63d0*/  ISETP.GE.AND P0, PT, R14.reuse, c[0x0][0x27c], PT ;  /* 0x00009f000e007a0c */ /* 0x04cfe20003f06270 */
[----:B------:R-:W-:Y:S01]  /*63e0*/  CS2R R112, SRZ ;  /* 0x0000000000707805 */ /* 0x000fe2000001ff00 */
[----:B------:R-:W-:Y:S01]  /*63f0*/  CS2R R108, SRZ ;  /* 0x00000000006c7805 */ /* 0x000fe2000001ff00 */
[----:B------:R-:W-:-:S10]  /*6400*/  IADD3 R15, R14, 0x20, RZ ;  /* 0x000000200e0f7810 */ /* 0x000fd40007ffe0ff */
[----:B------:R-:W-:-:S04]  /*6410*/  @!P0 IMAD.WIDE R26, R14, 0x2, R20 ;  /* 0x000000020e1a8825 */ /* 0x000fc800078e0214 */
        /* <DEDUP_REMOVED lines=8> */
[----:B------:R-:W-:Y:S02]  /*64a0*/  @!P0 LOP3.LUT R13, R13, 0xfffffffc, RZ, 0xc0, !PT ;  /* 0xfffffffc0d0d8812 */ /* 0x000fe400078ec0ff */
[----:B------:R-:W-:-:S03]  /*64b0*/  IADD3 R15, R14, 0x40, RZ ;  /* 0x000000400e0f7810 */ /* 0x000fc60007ffe0ff */
        /* <DEDUP_REMOVED lines=11> */
[----:B-1----:R-:W-:-:S04]  /*6570*/  @!P0 IMAD.WIDE R24, R13, 0x2, R20 ;  /* 0x000000020d188825 */ /* 0x002fc800078e0214 */
[----:B--2---:R-:W-:Y:S01]  /*6580*/  @!P0 IMAD.WIDE R26, R13, 0x2, R18 ;  /* 0x000000020d1a8825 */ /* 0x004fe200078e0212 */
        /* <DEDUP_REMOVED lines=12> */
.L_x_602:
[----:B--23--:R-:W-:Y:S05]  /*6650*/  BSYNC B0 ;  /* 0x0000000000007941 */ /* 0x00cfea0003800000 */
.L_x_601:
[----:B------:R-:W-:Y:S01]  /*6660*/  ISETP.NE.AND P0, PT, R10, RZ, PT ;  /* 0x000000ff0a00720c */ /* 0x000fe20003f05270 */
[----:B-----5:R-:W-:Y:S01]  /*6670*/  IMAD.MOV.U32 R17, RZ, RZ, R84 ;  /* 0x000000ffff117224 */ /* 0x020fe200078e0054 */
[----:B------:R-:W-:Y:S01]  /*6680*/  MOV R10, R91 ;  /* 0x0000005b000a7202 */ /* 0x000fe20000000f00 */
[----:B------:R-:W-:Y:S01]  /*6690*/  IMAD.MOV.U32 R15, RZ, RZ, R85 ;  /* 0x000000ffff0f7224 */ /* 0x000fe200078e0055 */
[----:B-1----:R1:W2:Y:S01]  /*66a0*/  SHFL.IDX PT, R25, R22, 0x2, 0x181f ;  /* 0x00581f0016197f89 */ /* 0x0022a200000e0000 */
[----:B------:R-:W-:Y:S01]  /*66b0*/  IMAD.MOV.U32 R13, RZ, RZ, R90 ;  /* 0x000000ffff0d7224 */ /* 0x000fe200078e005a */
[----:B------:R-:W-:Y:S01]  /*66c0*/  BSSY B0, `(.L_x_603) ;  /* 0x000004a000007945 */ /* 0x000fe20003800000 */
[----:B------:R-:W-:Y:S01]  /*66d0*/  CS2R R20, SRZ ;  /* 0x0000000000147805 */ /* 0x000fe2000001ff00 */
[----:B------:R-:W-:Y:S01]  /*66e0*/  PRMT R39, R15, 0x5410, R17 ;  /* 0x000054100f277816 */ /* 0x000fe20000000011 */
[----:B------:R-:W-:Y:S01]  /*66f0*/  IMAD.MOV.U32 R17, RZ, RZ, R96 ;  /* 0x000000ffff117224 */ /* 0x000fe200078e0060 */
[----:B------:R-:W-:Y:S01]  /*6700*/  PRMT R51, R10, 0x5410, R13 ;  /* 0x000054100a337816 */ /* 0x000fe2000000000d */
[----:B------:R-:W-:Y:S01]  /*6710*/  IMAD.MOV.U32 R15, RZ, RZ, R97 ;  /* 0x000000ffff0f7224 */ /* 0x000fe200078e0061 */
[----:B------:R-:W-:Y:S01]  /*6720*/  MOV R13, R112 ;  /* 0x00000070000d7202 */ /* 0x000fe20000000f00 */
[----:B------:R-:W-:Y:S01]  /*6730*/  IMAD.MOV.U32 R10, RZ, RZ, R113 ;  /* 0x000000ffff0a7224 */ /* 0x000fe200078e0071 */
[----:B------:R1:W3:Y:S01]  /*6740*/  SHFL.IDX PT, R24, R12, 0x2, 0x181f ;  /* 0x00581f000c187f89 */ /* 0x0002e200000e0000 */
[----:B------:R-:W-:Y:S01]  /*6750*/  CS2R R60, SRZ ;  /* 0x00000000003c7805 */ /* 0x000fe2000001ff00 */
[----:B------:R-:W-:Y:S01]  /*6760*/  PRMT R62, R15, 0x5410, R17 ;  /* 0x000054100f3e7816 */ /* 0x000fe20000000011 */
[----:B------:R-:W-:Y:S01]  /*6770*/  IMAD.MOV.U32 R17, RZ, RZ, R82 ;  /* 0x000000ffff117224 */ /* 0x000fe200078e0052 */
[----:B------:R-:W-:Y:S01]  /*6780*/  PRMT R65, R10, 0x5410, R13 ;  /* 0x000054100a417816 */ /* 0x000fe2000000000d */
[----:B------:R-:W-:Y:S01]  /*6790*/  IMAD.MOV.U32 R13, RZ, RZ, R88 ;  /* 0x000000ffff0d7224 */ /* 0x000fe200078e0058 */
[----:B------:R-:W-:Y:S01]  /*67a0*/  MOV R15, R83 ;  /* 0x00000053000f7202 */ /* 0x000fe20000000f00 */
[----:B------:R-:W-:Y:S01]  /*67b0*/  IMAD.MOV.U32 R10, RZ, RZ, R89 ;  /* 0x000000ffff0a7224 */ /* 0x000fe200078e0059 */
[----:B----4-:R1:W4:Y:S01]  /*67c0*/  SHFL.IDX PT, R19, R16, 0x2, 0x181f ;  /* 0x00581f0010137f89 */ /* 0x01032200000e0000 */
[----:B------:R-:W-:Y:S01]  /*67d0*/  CS2R R70, SRZ ;  /* 0x0000000000467805 */ /* 0x000fe2000001ff00 */
[----:B------:R-:W-:Y:S01]  /*67e0*/  PRMT R38, R15, 0x5410, R17 ;  /* 0x000054100f267816 */ /* 0x000fe20000000011 */
[----:B------:R-:W-:Y:S01]  /*67f0*/  IMAD.MOV.U32 R15, RZ, RZ, R95 ;  /* 0x000000ffff0f7224 */ /* 0x000fe200078e005f */
[----:B------:R-:W-:Y:S01]  /*6800*/  PRMT R50, R10, 0x5410, R13 ;  /* 0x000054100a327816 */ /* 0x000fe2000000000d */
[----:B------:R-:W-:Y:S01]  /*6810*/  IMAD.MOV.U32 R13, RZ, RZ, R108 ;  /* 0x000000ffff0d7224 */ /* 0x000fe200078e006c */
[----:B------:R-:W-:Y:S01]  /*6820*/  MOV R17, R94 ;  /* 0x0000005e00117202 */ /* 0x000fe20000000f00 */
[----:B------:R1:W1:Y:S01]  /*6830*/  SHFL.IDX PT, R18, R11, 0x2, 0x181f ;  /* 0x00581f000b127f89 */ /* 0x00026200000e0000 */
[----:B------:R-:W-:Y:S01]  /*6840*/  MOV R10, R109 ;  /* 0x0000006d000a7202 */ /* 0x000fe20000000f00 */
[----:B------:R-:W-:Y:S01]  /*6850*/  CS2R R74, SRZ ;  /* 0x00000000004a7805 */ /* 0x000fe2000001ff00 */
[----:B------:R-:W-:Y:S01]  /*6860*/  PRMT R55, R15, 0x5410, R17 ;  /* 0x000054100f377816 */ /* 0x000fe20000000011 */
[----:B------:R-:W-:Y:S01]  /*6870*/  CS2R R80, SRZ ;  /* 0x0000000000507805 */ /* 0x000fe2000001ff00 */
[----:B------:R-:W-:Y:S01]  /*6880*/  PRMT R63, R10, 0x5410, R13 ;  /* 0x000054100a3f7816 */ /* 0x000fe2000000000d */
[----:B------:R-:W-:Y:S01]  /*6890*/  CS2R R58, SRZ ;  /* 0x00000000003a7805 */ /* 0x000fe2000001ff00 */
[----:B------:R-:W-:Y:S01]  /*68a0*/  CS2R R66, SRZ ;  /* 0x0000000000427805 */ /* 0x000fe2000001ff00 */
        /* <DEDUP_REMOVED lines=43> */
.L_x_604:
[----:B--23--:R-:W-:Y:S05]  /*6b60*/  BSYNC B0 ;  /* 0x0000000000007941 */ /* 0x00cfea0003800000 */
.L_x_603:
[----:B------:R-:W-:Y:S01]  /*6b70*/  ISETP.NE.AND P0, PT, R9, RZ, PT ;  /* 0x000000ff0900720c */ /* 0x000fe20003f05270 */
[----:B-----5:R-:W-:Y:S01]  /*6b80*/  IMAD.MOV.U32 R10, RZ, RZ, R70 ;  /* 0x000000ffff0a7224 */ /* 0x020fe200078e0046 */
[----:B------:R-:W-:Y:S01]  /*6b90*/  MOV R9, R71 ;  /* 0x0000004700097202 */ /* 0x000fe20000000f00 */
[----:B------:R-:W2:Y:S01]  /*6ba0*/  SHFL.IDX PT, R23, R22, 0x3, 0x181f ;  /* 0x00781f0016177f89 */ /* 0x000ea200000e0000 */
[----:B------:R-:W-:Y:S01]  /*6bb0*/  IMAD.MOV.U32 R15, RZ, RZ, R60 ;  /* 0x000000ffff0f7224 */ /* 0x000fe200078e003c */
[----:B------:R-:W-:Y:S01]  /*6bc0*/  BSSY B0, `(.L_x_605) ;  /* 0x0000049000007945 */ /* 0x000fe20003800000 */
[----:B------:R-:W-:Y:S01]  /*6bd0*/  PRMT R33, R9, 0x5410, R10 ;  /* 0x0000541009217816 */ /* 0x000fe2000000000a */
[----:B------:R-:W-:Y:S01]  /*6be0*/  IMAD.MOV.U32 R9, RZ, RZ, R81 ;  /* 0x000000ffff097224 */ /* 0x000fe200078e0051 */
[----:B------:R-:W-:Y:S01]  /*6bf0*/  MOV R10, R80 ;  /* 0x00000050000a7202 */ /* 0x000fe20000000f00 */
[----:B-1----:R1:W3:Y:S01]  /*6c00*/  SHFL.IDX PT, R22, R12, 0x3, 0x181f ;  /* 0x00781f000c167f89 */ /* 0x0022e200000e0000 */
[----:B------:R-:W-:Y:S01]  /*6c10*/  IMAD.MOV.U32 R13, RZ, RZ, R61 ;  /* 0x000000ffff0d7224 */ /* 0x000fe200078e003d */
[----:B------:R-:W-:Y:S01]  /*6c20*/  CS2R R26, SRZ ;  /* 0x00000000001a7805 */ /* 0x000fe2000001ff00 */
[----:B------:R-:W-:Y:S01]  /*6c30*/  PRMT R37, R9, 0x5410, R10 ;  /* 0x0000541009257816 */ /* 0x000fe2000000000a */
[----:B------:R-:W4:Y:S01]  /*6c40*/  SHFL.IDX PT, R17, R16, 0x3, 0x181f ;  /* 0x00781f0010117f89 */ /* 0x000f2200000e0000 */
[----:B------:R-:W-:Y:S01]  /*6c50*/  IMAD.MOV.U32 R10, RZ, RZ, R66 ;  /* 0x000000ffff0a7224 */ /* 0x000fe200078e0042 */
[----:B------:R-:W-:Y:S01]  /*6c60*/  PRMT R31, R13, 0x5410, R15 ;  /* 0x000054100d1f7816 */ /* 0x000fe2000000000f */
[----:B------:R-:W-:Y:S01]  /*6c70*/  IMAD.MOV.U32 R9, RZ, RZ, R67 ;  /* 0x000000ffff097224 */ /* 0x000fe200078e0043 */
[----:B------:R2:W3:Y:S01]  /*6c80*/  SHFL.IDX PT, R16, R11, 0x3, 0x181f ;  /* 0x00781f000b107f89 */ /* 0x0004e200000e0000 */
[----:B------:R-:W-:Y:S01]  /*6c90*/  IMAD.MOV.U32 R15, RZ, RZ, R74 ;  /* 0x000000ffff0f7224 */ /* 0x000fe200078e004a */
[----:B------:R-:W-:Y:S01]  /*6ca0*/  CS2R R46, SRZ ;  /* 0x00000000002e7805 */ /* 0x000fe2000001ff00 */
[----:B------:R-:W-:Y:S01]  /*6cb0*/  IMAD.MOV.U32 R13, RZ, RZ, R75 ;  /* 0x000000ffff0d7224 */ /* 0x000fe200078e004b */
[----:B------:R-:W-:Y:S01]  /*6cc0*/  PRMT R32, R9, 0x5410, R10 ;  /* 0x0000541009207816 */ /* 0x000fe2000000000a */
[----:B------:R-:W-:Y:S01]  /*6cd0*/  IMAD.MOV.U32 R10, RZ, RZ, R76 ;  /* 0x000000ffff0a7224 */ /* 0x000fe200078e004c */
[----:B------:R-:W-:Y:S01]  /*6ce0*/  MOV R9, R77 ;  /* 0x0000004d00097202 */ /* 0x000fe20000000f00 */
[----:B------:R-:W-:Y:S01]  /*6cf0*/  CS2R R56, SRZ ;  /* 0x0000000000387805 */ /* 0x000fe2000001ff00 */
[----:B------:R-:W-:Y:S01]  /*6d00*/  PRMT R35, R13, 0x5410, R15 ;  /* 0x000054100d237816 */ /* 0x000fe2000000000f */
[----:B----4-:R-:W-:Y:S01]  /*6d10*/  CS2R R18, SRZ ;  /* 0x0000000000127805 */ /* 0x010fe2000001ff00 */
[----:B------:R-:W-:Y:S01]  /*6d20*/  PRMT R36, R9, 0x5410, R10 ;  /* 0x0000541009247816 */ /* 0x000fe2000000000a */
[----:B------:R-:W-:Y:S01]  /*6d30*/  CS2R R24, SRZ ;  /* 0x0000000000187805 */ /* 0x000fe2000001ff00 */
[----:B------:R-:W-:Y:S01]  /*6d40*/  CS2R R44, SRZ ;  /* 0x00000000002c7805 */ /* 0x000fe2000001ff00 */
[----:B------:R-:W-:Y:S01]  /*6d50*/  CS2R R48, SRZ ;  /* 0x0000000000307805 */ /* 0x000fe2000001ff00 */
[----:B-1----:R-:W-:Y:S01]  /*6d60*/  IMAD.MOV.U32 R12, RZ, RZ, R58 ;  /* 0x000000ffff0c7224 */ /* 0x002fe200078e003a */
[----:B--2---:R-:W-:-:S04]  /*6d70*/  MOV R11, R59 ;  /* 0x0000003b000b7202 */ /* 0x004fc80000000f00 */
[----:B------:R-:W-:Y:S01]  /*6d80*/  PRMT R30, R11, 0x5410, R12 ;  /* 0x000054100b1e7816 */ /* 0x000fe2000000000c */
[----:B------:R-:W-:Y:S01]  /*6d90*/  IMAD.MOV.U32 R11, RZ, RZ, R73 ;  /* 0x000000ffff0b7224 */ /* 0x000fe200078e0049 */
[----:B------:R-:W-:-:S04]  /*6da0*/  MOV R12, R72 ;  /* 0x00000048000c7202 */ /* 0x000fc80000000f00 */
[----:B------:R-:W-:Y:S01]  /*6db0*/  PRMT R34, R11, 0x5410, R12 ;  /* 0x000054100b227816 */ /* 0x000fe2000000000c */
[----:B------:R-:W-:Y:S05]  /*6dc0*/  @P0 BRA `(.L_x_606) ;  /* 0x0000028000000947 */ /* 0x000fea0003800000 */
[C---:B---3--:R-:W-:Y:S01]  /*6dd0*/  IADD3 R10, R14.reuse, 0x20, RZ ;  /* 0x000000200e0a7810 */ /* 0x048fe20007ffe0ff */
[----:B------:R-:W-:Y:S01]  /*6de0*/  CS2R R56, SRZ ;  /* 0x0000000000387805 */ /* 0x000fe2000001ff00 */
[----:B------:R-:W-:Y:S01]  /*6df0*/  ISETP.GE.AND P1, PT, R14, c[0x0][0x27c], PT ;  /* 0x00009f000e007a0c */ /* 0x000fe20003f26270 */
[----:B------:R-:W-:Y:S01]  /*6e00*/  CS2R R48, SRZ ;  /* 0x0000000000307805 */ /* 0x000fe2000001ff00 */
[----:B------:R-:W-:Y:S01]  /*6e10*/  ISETP.GE.AND P0, PT, R10, c[0x0][0x27c], PT ;  /* 0x00009f000a007a0c */ /* 0x000fe20003f06270 */
[----:B------:R-:W-:Y:S01]  /*6e20*/  CS2R R46, SRZ ;  /* 0x00000000002e7805 */ /* 0x000fe2000001ff00 */
[----:B------:R-:W-:-:S09]  /*6e30*/  CS2R R44, SRZ ;  /* 0x00000000002c7805 */ /* 0x000fd2000001ff00 */
[----:B------:R-:W-:Y:S02]  /*6e40*/  @!P1 IMAD.WIDE R12, R14, 0x2, R22 ;  /* 0x000000020e0c9825 */ /* 0x000fe400078e0216 */
[----:B------:R-:W-:-:S03]  /*6e50*/  @!P0 SHF.R.S32.HI R9, RZ, 0x1f, R10 ;  /* 0x0000001fff098819 */ /* 0x000fc6000001140a */
[----:B------:R1:W5:Y:S01]  /*6e60*/  @!P1 LD.E.64 R56, [R12.64] ;  /* 0x000000080c389980 */ /* 0x000362000c101b00 */
[----:B------:R-:W-:Y:S01]  /*6e70*/  @!P0 LEA.HI R9, R9, R10, RZ, 0x2 ;  /* 0x0000000a09098211 */ /* 0x000fe200078f10ff */
[----:B------:R-:W-:-:S03]  /*6e80*/  @!P1 IMAD.WIDE R10, R14, 0x2, R16 ;  /* 0x000000020e0a9825 */ /* 0x000fc600078e0210 */
[----:B------:R-:W-:Y:S02]  /*6e90*/  @!P0 LOP3.LUT R9, R9, 0xfffffffc, RZ, 0xc0, !PT ;  /* 0xfffffffc09098812 */ /* 0x000fe400078ec0ff */
[----:B------:R2:W5:Y:S03]  /*6ea0*/  @!P1 LD.E.64 R48, [R10.64] ;  /* 0x000000080a309980 */ /* 0x000566000c101b00 */
[----:B------:R-:W-:-:S04]  /*6eb0*/  @!P0 IMAD.WIDE R18, R9, 0x2, R22 ;  /* 0x0000000209128825 */ /* 0x000fc800078e0216 */
[----:B------:R-:W-:Y:S01]  /*6ec0*/  @!P0 IMAD.WIDE R20, R9, 0x2, R16 ;  /* 0x0000000209148825 */ /* 0x000fe200078e0210 */
[----:B------:R3:W5:Y:S04]  /*6ed0*/  @!P0 LD.E.64 R46, [R18.64] ;  /* 0x00000008122e8980 */ /* 0x000768000c101b00 */
[----:B------:R4:W5:Y:S01]  /*6ee0*/  @!P0 LD.E.64 R44, [R20.64] ;  /* 0x00000008142c8980 */ /* 0x000962000c101b00 */
[----:B-1----:R-:W-:-:S04]  /*6ef0*/  IADD3 R12, R14, 0x40, RZ ;  /* 0x000000400e0c7810 */ /* 0x002fc80007ffe0ff */
[----:B------:R-:W-:Y:S02]  /*6f00*/  ISETP.GE.AND P1, PT, R12, c[0x0][0x27c], PT ;  /* 0x00009f000c007a0c */ /* 0x000fe40003f26270 */
[----:B--2---:R-:W-:-:S04]  /*6f10*/  IADD3 R10, R14, 0x60, RZ ;  /* 0x000000600e0a7810 */ /* 0x004fc80007ffe0ff */
        /* <DEDUP_REMOVED lines=9> */
[----:B----4-:R-:W-:Y:S01]  /*6fb0*/  CS2R R20, SRZ ;  /* 0x0000000000147805 */ /* 0x010fe2000001ff00 */
[----:B------:R-:W-:Y:S01]  /*6fc0*/  CS2R R24, SRZ ;  /* 0x0000000000187805 */ /* 0x000fe2000001ff00 */
[----:B------:R-:W-:Y:S01]  /*6fd0*/  @!P1 IMAD.WIDE R10, R11, 0x2, R16 ;  /* 0x000000020b0a9825 */ /* 0x000fe200078e0210 */
[----:B---3--:R-:W-:Y:S02]  /*6fe0*/  CS2R R18, SRZ ;  /* 0x0000000000127805 */ /* 0x008fe4000001ff00 */
[----:B------:R1:W5:Y:S01]  /*6ff0*/  @!P1 LD.E.64 R26, [R12.64] ;  /* 0x000000080c1a9980 */ /* 0x000362000c101b00 */
[----:B------:R-:W-:-:S03]  /*7000*/  @!P0 IMAD.WIDE R22, R9, 0x2, R22 ;  /* 0x0000000209168825 */ /* 0x000fc600078e0216 */
[----:B------:R1:W5:Y:S01]  /*7010*/  @!P1 LD.E.64 R24, [R10.64] ;  /* 0x000000080a189980 */ /* 0x000362000c101b00 */
[----:B------:R-:W-:-:S03]  /*7020*/  @!P0 IMAD.WIDE R16, R9, 0x2, R16 ;  /* 0x0000000209108825 */ /* 0x000fc600078e0210 */
[----:B------:R1:W5:Y:S04]  /*7030*/  @!P0 LD.E.64 R20, [R22.64] ;  /* 0x0000000816148980 */ /* 0x000368000c101b00 */
[----:B------:R1:W5:Y:S02]  /*7040*/  @!P0 LD.E.64 R18, [R16.64] ;  /* 0x0000000810128980 */ /* 0x000364000c101b00 */
.L_x_606:
[----:B---3--:R-:W-:Y:S05]  /*7050*/  BSYNC B0 ;  /* 0x0000000000007941 */ /* 0x008fea0003800000 */
.L_x_605:
[----:B-----5:R-:W-:Y:S01]  /*7060*/  IMAD.MOV.U32 R9, RZ, RZ, R20 ;  /* 0x000000ffff097224 */ /* 0x020fe200078e0014 */
[----:B-1----:R-:W-:Y:S01]  /*7070*/  MOV R16, R47 ;  /* 0x0000002f00107202 */ /* 0x002fe20000000f00 */
[----:B------:R-:W-:Y:S01]  /*7080*/  IMAD.IADD R29, R8, 0x1, -R149 ;  /* 0x00000001081d7824 */ /* 0x000fe200078e0a95 */
[----:B------:R-:W-:-:S04]  /*7090*/  DEPBAR.LE SB0, 0x1 ;  /* 0x000080400000791a */ /* 0x000fc80000000000 */
[----:B------:R-:W-:Y:S01]  /*70a0*/  PRMT R13, R9, 0x7610, R13 ;  /* 0x00007610090d7816 */ /* 0x000fe2000000000d */
[----:B------:R-:W-:Y:S01]  /*70b0*/  IMAD.MOV.U32 R11, RZ, RZ, R26 ;  /* 0x000000ffff0b7224 */ /* 0x000fe200078e001a */
[----:B------:R-:W-:Y:S01]  /*70c0*/  IMNMX R29, R29, 0x80, PT ;  /* 0x000000801d1d7817 */ /* 0x000fe20003800200 */
[----:B------:R-:W-:Y:S01]  /*70d0*/  IMAD.MOV.U32 R10, RZ, RZ, R27 ;  /* 0x000000ffff0a7224 */ /* 0x000fe200078e001b */
[----:B------:R-:W-:Y:S01]  /*70e0*/  BSSY B1, `(.L_x_607) ;  /* 0x00000e3000017945 */ /* 0x000fe20003800000 */
[----:B------:R-:W-:Y:S01]  /*70f0*/  IMAD.MOV.U32 R9, RZ, RZ, R46 ;  /* 0x000000ffff097224 */ /* 0x000fe200078e002e */
[----:B------:R-:W-:Y:S01]  /*7100*/  BAR.SYNC.DEFER_BLOCKING 0x0 ;  /* 0x0000000000007b1d */ /* 0x000fe20000010000 */
[----:B------:R-:W-:Y:S01]  /*7110*/  IMAD.MOV.U32 R12, RZ, RZ, R21 ;  /* 0x000000ffff0c7224 */ /* 0x000fe200078e0015 */
[----:B------:R-:W-:Y:S01]  /*7120*/  PRMT R15, R10, 0x5410, R11 ;  /* 0x000054100a0f7816 */ /* 0x000fe2000000000b */
[----:B------:R-:W-:Y:S01]  /*7130*/  IMAD.MOV.U32 R11, RZ, RZ, R56 ;  /* 0x000000ffff0b7224 */ /* 0x000fe200078e0038 */
[----:B------:R-:W-:Y:S01]  /*7140*/  PRMT R17, R17, 0x5410, R9 ;  /* 0x0000541011117816 */ /* 0x000fe20000000009 */
[----:B------:R-:W-:Y:S01]  /*7150*/  IMAD.MOV.U32 R10, RZ, RZ, R57 ;  /* 0x000000ffff0a7224 */ /* 0x000fe200078e0039 */
[----:B------:R-:W-:Y:S01]  /*7160*/  PRMT R12, R12, 0x5410, R12 ;  /* 0x000054100c0c7816 */ /* 0x000fe2000000000c */
[----:B------:R-:W-:Y:S01]  /*7170*/  IMAD.MOV.U32 R9, RZ, RZ, R18 ;  /* 0x000000ffff097224 */ /* 0x000fe200078e0012 */
[----:B------:R-:W-:Y:S01]  /*7180*/  ISETP.GE.AND P0, PT, R40, R29, PT ;  /* 0x0000001d2800720c */ /* 0x000fe20003f06270 */
[----:B------:R-:W-:Y:S01]  /*7190*/  IMAD.MOV.U32 R8, RZ, RZ, R25 ;  /* 0x000000ffff087224 */ /* 0x000fe200078e0019 */
[----:B------:R-:W-:Y:S01]  /*71a0*/  PRMT R23, R10, 0x5410, R11 ;  /* 0x000054100a177816 */ /* 0x000fe2000000000b */
[----:B------:R-:W-:Y:S01]  /*71b0*/  IMAD.MOV.U32 R10, RZ, RZ, R19 ;  /* 0x000000ffff0a7224 */ /* 0x000fe200078e0013 */
[----:B------:R-:W-:Y:S01]  /*71c0*/  PRMT R12, R9, 0x7610, R12 ;  /* 0x00007610090c7816 */ /* 0x000fe2000000000c */
[----:B------:R-:W-:Y:S01]  /*71d0*/  IMAD.MOV.U32 R11, RZ, RZ, R44 ;  /* 0x000000ffff0b7224 */ /* 0x000fe200078e002c */
[----:B------:R-:W-:-:S02]  /*71e0*/  MOV R9, R24 ;  /* 0x0000001800097202 */ /* 0x000fc40000000f00 */
[----:B------:R-:W-:Y:S02]  /*71f0*/  PRMT R17, R16, 0x7610, R17 ;  /* 0x0000761010117816 */ /* 0x000fe40000000011 */
[----:B------:R-:W-:Y:S01]  /*7200*/  PRMT R16, R8, 0x5410, R9 ;  /* 0x0000541008107816 */ /* 0x000fe20000000009 */
[----:B------:R-:W-:Y:S01]  /*7210*/  IMAD.MOV.U32 R9, RZ, RZ, R48 ;  /* 0x000000ffff097224 */ /* 0x000fe200078e0030 */
[----:B------:R-:W-:Y:S01]  /*7220*/  PRMT R13, R13, 0x5410, R10 ;  /* 0x000054100d0d7816 */ /* 0x000fe2000000000a */
[----:B------:R-:W-:Y:S01]  /*7230*/  IMAD.MOV.U32 R8, RZ, RZ, R49 ;  /* 0x000000ffff087224 */ /* 0x000fe200078e0031 */
[----:B------:R-:W-:-:S04]  /*7240*/  MOV R10, R45 ;  /* 0x0000002d000a7202 */ /* 0x000fc80000000f00 */
        /* <DEDUP_REMOVED lines=8> */
[----:B------:R-:W-:Y:S02]  /*72d0*/  SHF.R.U32.HI R102, RZ, 0x10, R107 ;  /* 0x00000010ff667819 */ /* 0x000fe4000001166b */
[----:B------:R-:W-:Y:S02]  /*72e0*/  SHF.R.U32.HI R104, RZ, 0x10, R103 ;  /* 0x00000010ff687819 */ /* 0x000fe40000011667 */
[----:B------:R-:W-:Y:S02]  /*72f0*/  SHF.R.U64 R103, R106, 0x10, R107 ;  /* 0x000000106a677819 */ /* 0x000fe4000000126b */
        /* <DEDUP_REMOVED lines=41> */
.L_x_610:
[----:B------:R-:W-:Y:S05]  /*7590*/  BSYNC B0 ;  /* 0x0000000000007941 */ /* 0x000fea0003800000 */
.L_x_609:
        /* <DEDUP_REMOVED lines=12> */
[----:B------:R-:W-:-:S04]  /*7660*/  PRMT R93, R93, 0x5410, R124 ;  /* 0x000054105d5d7816 */ /* 0x000fc8000000007c */
[----:B------:R-:W-:Y:S01]  /*7670*/  LOP3.LUT R106, R93, 0xffff0000, RZ, 0xc0, !PT ;  /* 0xffff00005d6a7812 */ /* 0x000fe200078ec0ff */
[C---:B-1----:R-:W-:Y:S01]  /*7680*/  IMAD.U32 R101, R10.reuse, 0x10000, RZ ;  /* 0x000100000a657824 */ /* 0x042fe200078e00ff */
[----:B------:R-:W-:Y:S01]  /*7690*/  LOP3.LUT R100, R10, 0xffff0000, RZ, 0xc0, !PT ;  /* 0xffff00000a647812 */ /* 0x000fe200078ec0ff */
[C---:B------:R-:W-:Y:S01]  /*76a0*/  IMAD.U32 R10, R11.reuse, 0x10000, RZ ;  /* 0x000100000b0a7824 */ /* 0x040fe200078e00ff */
[C---:B------:R-:W-:Y:S02]  /*76b0*/  SHF.L.U32 R105, R8.reuse, 0x10, RZ ;  /* 0x0000001008697819 */ /* 0x040fe400000006ff */
[----:B------:R-:W-:Y:S01]  /*76c0*/  LOP3.LUT R104, R8, 0xffff0000, RZ, 0xc0, !PT ;  /* 0xffff000008687812 */ /* 0x000fe200078ec0ff */
[C---:B------:R-:W-:Y:S01]  /*76d0*/  IMAD.U32 R8, R92.reuse, 0x10000, RZ ;  /* 0x000100005c087824 */ /* 0x040fe200078e00ff */
        /* <DEDUP_REMOVED lines=30> */
.L_x_612:
[----:B------:R-:W-:Y:S05]  /*78c0*/  BSYNC B0 ;  /* 0x0000000000007941 */ /* 0x000fea0003800000 */
.L_x_611:
        /* <DEDUP_REMOVED lines=50> */
.L_x_614:
[----:B------:R-:W-:Y:S05]  /*7bf0*/  BSYNC B0 ;  /* 0x0000000000007941 */ /* 0x000fea0003800000 */
.L_x_613:
        /* <DEDUP_REMOVED lines=49> */
.L_x_608:
[----:B------:R-:W-:Y:S05]  /*7f10*/  BSYNC B1 ;  /* 0x0000000000017941 */ /* 0x000fea0003800000 */
.L_x_607:
        /* <DEDUP_REMOVED lines=53> */
.L_x_618:
[----:B------:R-:W-:Y:S05]  /*8270*/  BSYNC B0 ;  /* 0x0000000000007941 */ /* 0x000fea0003800000 */
.L_x_617:
        /* <DEDUP_REMOVED lines=50> */
.L_x_620:
[----:B------:R-:W-:Y:S05]  /*85a0*/  BSYNC B0 ;  /* 0x0000000000007941 */ /* 0x000fea0003800000 */
.L_x_619:
        /* <DEDUP_REMOVED lines=30> */
[C---:B------:R-:W-:Y:S01]  /*8790*/  SHF.L.U32 R11, R55.reuse, 0x10, RZ ;  /* 0x00000010370b7819 */ /* 0x040fe200000006ff */
        /* <DEDUP_REMOVED lines=19> */
.L_x_622:
[----:B------:R-:W-:Y:S05]  /*88d0*/  BSYNC B0 ;  /* 0x0000000000007941 */ /* 0x000fea0003800000 */
.L_x_621:
        /* <DEDUP_REMOVED lines=49> */
.L_x_616:
[----:B------:R-:W-:Y:S05]  /*8bf0*/  BSYNC B1 ;  /* 0x0000000000017941 */ /* 0x000fea0003800000 */
.L_x_615:
        /* <DEDUP_REMOVED lines=53> */
.L_x_626:
[----:B------:R-:W-:Y:S05]  /*8f50*/  BSYNC B0 ;  /* 0x0000000000007941 */ /* 0x000fea0003800000 */
.L_x_625:
        /* <DEDUP_REMOVED lines=50> */
.L_x_628:
[----:B------:R-:W-:Y:S05]  /*9280*/  BSYNC B0 ;  /* 0x0000000000007941 */ /* 0x000fea0003800000 */
.L_x_627:
        /* <DEDUP_REMOVED lines=50> */
.L_x_630:
[----:B------:R-:W-:Y:S05]  /*95b0*/  BSYNC B0 ;  /* 0x0000000000007941 */ /* 0x000fea0003800000 */
.L_x_629:
        /* <DEDUP_REMOVED lines=49> */
.L_x_624:
[----:B------:R-:W-:Y:S05]  /*98d0*/  BSYNC B1 ;  /* 0x0000000000017941 */ /* 0x000fea0003800000 */
.L_x_623:
[----:B-1----:R-:W-:-:S04]  /*98e0*/  IADD3 R8, R40, 0x60, RZ ;  /* 0x0000006028087810 */ /* 0x002fc80007ffe0ff */
        /* <DEDUP_REMOVED lines=51> */
.L_x_633:
[----:B------:R-:W-:Y:S05]  /*9c20*/  BSYNC B0 ;  /* 0x0000000000007941 */ /* 0x000fea0003800000 */
.L_x_632:
        /* <DEDUP_REMOVED lines=50> */
.L_x_635:
[----:B------:R-:W-:Y:S05]  /*9f50*/  BSYNC B0 ;  /* 0x0000000000007941 */ /* 0x000fea0003800000 */
.L_x_634:
        /* <DEDUP_REMOVED lines=50> */
.L_x_637:
[----:B------:R-:W-:Y:S05]  /*a280*/  BSYNC B0 ;  /* 0x0000000000007941 */ /* 0x000fea0003800000 */
.L_x_636:
[----:B------:R-:W-:-:S04]  /*a290*/  IADD3 R14, R14, 0x60, RZ ;  /* 0x000000600e0e7810 */ /* 0x000fc80007ffe0ff */
[----:B------:R-:W-:-:S13]  /*a2a0*/  ISETP.GE.AND P0, PT, R14, c[0x0][0x27c], PT ;  /* 0x00009f000e007a0c */ /* 0x000fda0003f06270 */
[----:B------:R-:W-:Y:S05]  /*a2b0*/  @P0 BRA `(.L_x_631) ;  /* 0x0000506000000947 */ /* 0x000fea0003800000 */
[----:B-1----:R-:W1:Y:S01]  /*a2c0*/  LDS.128 R8, [R126+0x1f080] ;  /* 0x01f080007e087984 */ /* 0x002e620000000c00 */
[----:B------:R-:W-:Y:S02]  /*a2d0*/  SHF.R.U64 R14, R20, 0x10, R21 ;  /* 0x00000010140e7819 */ /* 0x000fe40000001215 */
[--C-:B------:R-:W-:Y:S02]  /*a2e0*/  SHF.R.U64 R16, R18, 0x10, R19.reuse ;  /* 0x0000001012107819 */ /* 0x100fe40000001213 */
[----:B------:R-:W-:Y:S02]  /*a2f0*/  SHF.R.U32.HI R18, RZ, 0x10, R19 ;  /* 0x00000010ff127819 */ /* 0x000fe40000011613 */
[----:B------:R-:W-:Y:S02]  /*a300*/  SHF.R.U32.HI R15, RZ, 0x10, R21 ;  /* 0x00000010ff0f7819 */ /* 0x000fe40000011615 */
[C---:B------:R-:W-:Y:S02]  /*a310*/  PRMT R14, R13.reuse, 0x5410, R14 ;  /* 0x000054100d0e7816 */ /* 0x040fe4000000000e */
[----:B------:R-:W-:-:S02]  /*a320*/  PRMT R13, R13, 0x5432, R18 ;  /* 0x000054320d0d7816 */ /* 0x000fc40000000012 */
[C---:B------:R-:W-:Y:S02]  /*a330*/  PRMT R15, R12.reuse, 0x5432, R15 ;  /* 0x000054320c0f7816 */ /* 0x040fe4000000000f */
        /* <DEDUP_REMOVED lines=37> */
[----:B------:R1:W-:Y:S01]  /*a590*/  STS.128 [R126+0x1f080], R8 ;  /* 0x01f080087e007388 */ /* 0x0003e20000000c00 */
[----:B------:R-:W-:Y:S05]  /*a5a0*/  BRA `(.L_x_631) ;  /* 0x00004d7000007947 */ /* 0x000fea0003800000 */
.L_x_598:
[----:B------:R-:W-:Y:S01]  /*a5b0*/  ISETP.NE.AND P0, PT, R226, 0x1, PT ;  /* 0x00000001e200780c */ /* 0x000fe20003f05270 */
[----:B------:R-:W-:Y:S01]  /*a5c0*/  IMAD.MOV.U32 R21, RZ, RZ, R23 ;  /* 0x000000ffff157224 */ /* 0x000fe200078e0017 */
[----:B------:R-:W-:Y:S01]  /*a5d0*/  MOV R17, R19 ;  /* 0x0000001300117202 */ /* 0x000fe20000000f00 */
        /* <DEDUP_REMOVED lines=10> */
[----:B------:R-:W-:-:S05]  /*a680*/  @P0 IMAD.HI.U32 R12, R11, c[0x0][0x2c8], RZ ;  /* 0x0000b2000b0c0a27 */ /* 0x000fca00078e00ff */
[----:B------:R-:W-:-:S04]  /*a690*/  @P0 SHF.R.U32.HI R11, RZ, c[0x0][0x2cc], R12 ;  /* 0x0000b300ff0b0a19 */ /* 0x000fc8000001160c */
[----:B------:R-:W-:Y:S01]  /*a6a0*/  SHF.R.S32.HI R12, RZ, 0x1f, R11 ;  /* 0x0000001fff0c7819 */ /* 0x000fe2000001140b */
[----:B------:R-:W-:-:S04]  /*a6b0*/  IMAD.WIDE.U32 R20, R11, c[0x0][0x280], R20 ;  /* 0x0000a0000b147a25 */ /* 0x000fc800078e0014 */
[----:B------:R-:W-:Y:S01]  /*a6c0*/  IMAD R13, R12, c[0x0][0x280], RZ ;  /* 0x0000a0000c0d7a24 */ /* 0x000fe200078e02ff */
[----:B------:R-:W-:Y:S01]  /*a6d0*/  LEA R14, P0, R20, c[0x0][0x270], 0x1 ;  /* 0x00009c00140e7a11 */ /* 0x000fe200078008ff */
[----:B------:R-:W-:Y:S02]  /*a6e0*/  IMAD R12, R12, c[0x0][0x290], RZ ;  /* 0x0000a4000c0c7a24 */ /* 0x000fe400078e02ff */
[C---:B------:R-:W-:Y:S02]  /*a6f0*/  IMAD R13, R11.reuse, c[0x0][0x284], R13 ;  /* 0x0000a1000b0d7a24 */ /* 0x040fe400078e020d */
[----:B------:R-:W-:-:S04]  /*a700*/  IMAD.WIDE.U32 R16, R11, c[0x0][0x290], R16 ;  /* 0x0000a4000b107a25 */ /* 0x000fc800078e0010 */
[----:B------:R-:W-:Y:S02]  /*a710*/  IMAD.IADD R13, R21, 0x1, R13 ;  /* 0x00000001150d7824 */ /* 0x000fe400078e020d */
[----:B------:R-:W-:-:S03]  /*a720*/  IMAD R11, R11, c[0x0][0x294], R12 ;  /* 0x0000a5000b0b7a24 */ /* 0x000fc600078e020c */
        /* <DEDUP_REMOVED lines=16> */
[----:B--2---:R-:W-:-:S05]  /*a830*/  @!P0 IADD3 R22, P1, R20, R17, RZ ;  /* 0x0000001114168210 */ /* 0x004fca0007f3e0ff */
[----:B---3--:R-:W-:Y:S01]  /*a840*/  @!P0 IMAD.X R23, R21, 0x1, R16, P1 ;  /* 0x0000000115178824 */ /* 0x008fe200008e0610 */
[----:B----4-:R-:W-:-:S04]  /*a850*/  @!P0 IADD3 R24, P1, R18, R17, RZ ;  /* 0x0000001112188210 */ /* 0x010fc80007f3e0ff */
[----:B------:R2:W5:Y:S01]  /*a860*/  @!P0 LD.E.128 R100, [R22.64] ;  /* 0x0000000816648980 */ /* 0x000562000c101d00 */
[----:B-1----:R-:W-:-:S05]  /*a870*/  @!P0 IMAD.X R25, R19, 0x1, R16, P1 ;  /* 0x0000000113198824 */ /* 0x002fca00008e0610 */
        /* <DEDUP_REMOVED lines=13> */
.L_x_639:
[----:B------:R-:W-:Y:S05]  /*a950*/  BSYNC B0 ;  /* 0x0000000000007941 */ /* 0x000fea0003800000 */
.L_x_638:
[----:B------:R-:W-:Y:S01]  /*a960*/  ISETP.NE.AND P0, PT, R15, RZ, PT ;  /* 0x000000ff0f00720c */ /* 0x000fe20003f05270 */
[----:B--2--5:R-:W-:Y:S01]  /*a970*/  IMAD.MOV.U32 R16, RZ, RZ, R86 ;  /* 0x000000ffff107224 */ /* 0x024fe200078e0056 */
[----:B------:R-:W-:Y:S01]  /*a980*/  MOV R17, R85 ;  /* 0x0000005500117202 */ /* 0x000fe20000000f00 */
[----:B------:R-:W-:Y:S01]  /*a990*/  IMAD.MOV.U32 R15, RZ, RZ, R87 ;  /* 0x000000ffff0f7224 */ /* 0x000fe200078e0057 */
[----:B------:R2:W4:Y:S02]  /*a9a0*/  SHFL.IDX PT, R23, R13, 0x1, 0x181f ;  /* 0x00381f000d177f89 */ /* 0x00052400000e0000 */
[----:B----4-:R-:W-:Y:S01]  /*a9b0*/  IMAD.MOV.U32 R18, RZ, RZ, R84 ;  /* 0x000000ffff127224 */ /* 0x010fe200078e0054 */
        /* <DEDUP_REMOVED lines=8> */
[----:B------:R2:W4:Y:S01]  /*aa40*/  SHFL.IDX PT, R22, R14, 0x1, 0x181f ;  /* 0x00381f000e167f89 */ /* 0x00052200000e0000 */
[----:B------:R-:W-:Y:S01]  /*aa50*/  CS2R R78, SRZ ;  /* 0x00000000004e7805 */ /* 0x000fe2000001ff00 */
[----:B------:R-:W-:Y:S01]  /*aa60*/  PRMT R131, R15, 0x5410, R16 ;  /* 0x000054100f837816 */ /* 0x000fe20000000010 */
[----:B------:R-:W-:Y:S01]  /*aa70*/  IMAD.MOV.U32 R16, RZ, RZ, R82 ;  /* 0x000000ffff107224 */ /* 0x000fe200078e0052 */
[----:B------:R-:W-:Y:S01]  /*aa80*/  MOV R15, R83 ;  /* 0x00000053000f7202 */ /* 0x000fe20000000f00 */
[----:B---3--:R2:W3:Y:S01]  /*aa90*/  SHFL.IDX PT, R21, R11, 0x1, 0x181f ;  /* 0x00381f000b157f89 */ /* 0x0084e200000e0000 */
[----:B------:R-:W-:Y:S01]  /*aaa0*/  PRMT R130, R17, 0x5410, R18 ;  /* 0x0000541011827816 */ /* 0x000fe20000000012 */
[----:B------:R-:W-:Y:S01]  /*aab0*/  IMAD.MOV.U32 R17, RZ, RZ, R99 ;  /* 0x000000ffff117224 */ /* 0x000fe200078e0063 */
[----:B------:R-:W-:Y:S01]  /*aac0*/  PRMT R120, R15, 0x5410, R16 ;  /* 0x000054100f787816 */ /* 0x000fe20000000010 */
[----:B------:R-:W-:Y:S01]  /*aad0*/  IMAD.MOV.U32 R16, RZ, RZ, R80 ;  /* 0x000000ffff107224 */ /* 0x000fe200078e0050 */
[----:B------:R-:W-:Y:S01]  /*aae0*/  MOV R18, R98 ;  /* 0x0000006200127202 */ /* 0x000fe20000000f00 */
[----:B------:R-:W-:Y:S01]  /*aaf0*/  IMAD.MOV.U32 R15, RZ, RZ, R81 ;  /* 0x000000ffff0f7224 */ /* 0x000fe200078e0051 */
[----:B------:R2:W1:Y:S01]  /*ab00*/  SHFL.IDX PT, R20, R12, 0x1, 0x181f ;  /* 0x00381f000c147f89 */ /* 0x00046200000e0000 */
[----:B------:R-:W-:Y:S01]  /*ab10*/  CS2R R76, SRZ ;  /* 0x00000000004c7805 */ /* 0x000fe2000001ff00 */
[----:B------:R-:W-:Y:S01]  /*ab20*/  PRMT R129, R17, 0x5410, R18 ;  /* 0x0000541011817816 */ /* 0x000fe20000000012 */
[----:B------:R-:W-:Y:S01]  /*ab30*/  CS2R R58, SRZ ;  /* 0x00000000003a7805 */ /* 0x000fe2000001ff00 */
[----:B------:R-:W-:Y:S01]  /*ab40*/  PRMT R117, R15, 0x5410, R16 ;  /* 0x000054100f757816 */ /* 0x000fe20000000010 */
[----:B------:R-:W-:Y:S01]  /*ab50*/  IMAD.MOV.U32 R16, RZ, RZ, R96 ;  /* 0x000000ffff107224 */ /* 0x000fe200078e0060 */
[----:B------:R-:W-:Y:S01]  /*ab60*/  MOV R15, R97 ;  /* 0x00000061000f7202 */ /* 0x000fe20000000f00 */
[----:B------:R-:W-:Y:S01]  /*ab70*/  CS2R R56, SRZ ;  /* 0x0000000000387805 */ /* 0x000fe2000001ff00 */
[----:B------:R-:W-:Y:S01]  /*ab80*/  CS2R R74, SRZ ;  /* 0x00000000004a7805 */ /* 0x000fe2000001ff00 */
[----:B------:R-:W-:Y:S01]  /*ab90*/  CS2R R72, SRZ ;  /* 0x0000000000487805 */ /* 0x000fe2000001ff00 */
[----:B------:R-:W-:Y:S01]  /*aba0*/  PRMT R128, R15, 0x5410, R16 ;  /* 0x000054100f807816 */ /* 0x000fe20000000010 */
        /* <DEDUP_REMOVED lines=8> */
[----:B----4-:R-:W-:-:S05]  /*ac30*/  @!P0 IADD3 R18, P1, R22, R15, RZ ;  /* 0x0000000f16128210 */ /* 0x010fca0007f3e0ff */
[----:B-1----:R-:W-:Y:S01]  /*ac40*/  @!P0 IMAD.X R19, R23, 0x1, R16, P1 ;  /* 0x0000000117138824 */ /* 0x002fe200008e0610 */
[----:B------:R-:W-:-:S04]  /*ac50*/  @!P0 IADD3 R24, P1, R20, R15, RZ ;  /* 0x0000000f14188210 */ /* 0x000fc80007f3e0ff */
[----:B------:R1:W5:Y:S01]  /*ac60*/  @!P0 LD.E.128 R76, [R18.64] ;  /* 0x00000008124c8980 */ /* 0x000362000c101d00 */
[----:B---3--:R-:W-:-:S05]  /*ac70*/  @!P0 IMAD.X R25, R21, 0x1, R16, P1 ;  /* 0x0000000115198824 */ /* 0x008fca00008e0610 */
        /* <DEDUP_REMOVED lines=13> */
.L_x_641:
[----:B------:R-:W-:Y:S05]  /*ad50*/  BSYNC B0 ;  /* 0x0000000000007941 */ /* 0x000fea0003800000 */
.L_x_640:
[----:B------:R-:W-:Y:S01]  /*ad60*/  ISETP.NE.AND P0, PT, R10, RZ, PT ;  /* 0x000000ff0a00720c */ /* 0x000fe20003f05270 */
[----:B-----5:R-:W-:Y:S01]  /*ad70*/  IMAD.MOV.U32 R17, RZ, RZ, R62 ;  /* 0x000000ffff117224 */ /* 0x020fe200078e003e */
[----:B------:R-:W-:Y:S01]  /*ad80*/  MOV R10, R61 ;  /* 0x0000003d000a7202 */ /* 0x000fe20000000f00 */
[----:B------:R-:W-:Y:S01]  /*ad90*/  IMAD.MOV.U32 R16, RZ, RZ, R63 ;  /* 0x000000ffff107224 */ /* 0x000fe200078e003f */
[----:B-1-3--:R1:W3:Y:S01]  /*ada0*/  SHFL.IDX PT, R21, R13, 0x2, 0x181f ;  /* 0x00581f000d157f89 */ /* 0x00a2e200000e0000 */
[----:B------:R-:W-:Y:S01]  /*adb0*/  IMAD.MOV.U32 R15, RZ, RZ, R60 ;  /* 0x000000ffff0f7224 */ /* 0x000fe200078e003c */
[----:B------:R-:W-:Y:S01]  /*adc0*/  BSSY B0, `(.L_x_642) ;  /* 0x000003b000007945 */ /* 0x000fe20003800000 */
[----:B----4-:R-:W-:Y:S01]  /*add0*/  CS2R R22, SRZ ;  /* 0x0000000000167805 */ /* 0x010fe2000001ff00 */
        /* <DEDUP_REMOVED lines=10> */
[----:B------:R-:W-:Y:S01]  /*ae80*/  PRMT R115, R10, 0x5410, R15 ;  /* 0x000054100a737816 */ /* 0x000fe2000000000f */
[----:B------:R-:W-:Y:S01]  /*ae90*/  IMAD.MOV.U32 R15, RZ, RZ, R56 ;  /* 0x000000ffff0f7224 */ /* 0x000fe200078e0038 */
[----:B------:R-:W-:Y:S01]  /*aea0*/  MOV R16, R59 ;  /* 0x0000003b00107202 */ /* 0x000fe20000000f00 */
[----:B------:R-:W-:Y:S01]  /*aeb0*/  IMAD.MOV.U32 R10, RZ, RZ, R57 ;  /* 0x000000ffff0a7224 */ /* 0x000fe200078e0039 */
[----:B------:R1:W2:Y:S01]  /*aec0*/  SHFL.IDX PT, R19, R11, 0x2, 0x181f ;  /* 0x00581f000b137f89 */ /* 0x0002a200000e0000 */
        /* <DEDUP_REMOVED lines=17> */
[----:B---34-:R-:W-:Y:S01]  /*afe0*/  ISETP.GE.AND P0, PT, R71, c[0x0][0x27c], PT ;  /* 0x00009f0047007a0c */ /* 0x018fe20003f06270 */
[----:B------:R-:W-:Y:S01]  /*aff0*/  CS2R R50, SRZ ;  /* 0x0000000000327805 */ /* 0x000fe2000001ff00 */
[----:B------:R-:W-:Y:S01]  /*b000*/  CS2R R48, SRZ ;  /* 0x0000000000307805 */ /* 0x000fe2000001ff00 */
[----:B------:R-:W-:Y:S01]  /*b010*/  CS2R R46, SRZ ;  /* 0x00000000002e7805 */ /* 0x000fe2000001ff00 */
[----:B------:R-:W-:-:S09]  /*b020*/  CS2R R44, SRZ ;  /* 0x00000000002c7805 */ /* 0x000fd2000001ff00 */
[C---:B------:R-:W-:Y:S01]  /*b030*/  @!P0 IMAD.SHL.U32 R10, R71.reuse, 0x2, RZ ;  /* 0x00000002470a8824 */ /* 0x040fe200078e00ff */
[----:B------:R-:W-:-:S04]  /*b040*/  @!P0 SHF.L.U64.HI R15, R71, 0x1, R119 ;  /* 0x00000001470f8819 */ /* 0x000fc80000010277 */
[----:B------:R-:W-:-:S05]  /*b050*/  @!P0 IADD3 R16, P1, R20, R10, RZ ;  /* 0x0000000a14108210 */ /* 0x000fca0007f3e0ff */
[----:B------:R-:W-:Y:S01]  /*b060*/  @!P0 IMAD.X R17, R21, 0x1, R15, P1 ;  /* 0x0000000115118824 */ /* 0x000fe200008e060f */
[----:B-1----:R-:W-:-:S04]  /*b070*/  @!P0 IADD3 R24, P1, R18, R10, RZ ;  /* 0x0000000a12188210 */ /* 0x002fc80007f3e0ff */
[----:B------:R1:W5:Y:S01]  /*b080*/  @!P0 LD.E.128 R48, [R16.64] ;  /* 0x0000000810308980 */ /* 0x000362000c101d00 */
[----:B--2---:R-:W-:-:S05]  /*b090*/  @!P0 IMAD.X R25, R19, 0x1, R15, P1 ;  /* 0x0000000113198824 */ /* 0x004fca00008e060f */
        /* <DEDUP_REMOVED lines=13> */
.L_x_643:
[----:B---34-:R-:W-:Y:S05]  /*b170*/  BSYNC B0 ;  /* 0x0000000000007941 */ /* 0x018fea0003800000 */
.L_x_642:
[----:B------:R-:W-:Y:S01]  /*b180*/  ISETP.NE.AND P0, PT, R9, RZ, PT ;  /* 0x000000ff0900720c */ /* 0x000fe20003f05270 */
[----:B-----5:R-:W-:Y:S01]  /*b190*/  IMAD.MOV.U32 R10, RZ, RZ, R38 ;  /* 0x000000ffff0a7224 */ /* 0x020fe200078e0026 */
[----:B------:R-:W-:Y:S01]  /*b1a0*/  MOV R15, R37 ;  /* 0x00000025000f7202 */ /* 0x000fe20000000f00 */
[----:B------:R-:W-:Y:S01]  /*b1b0*/  IMAD.MOV.U32 R9, RZ, RZ, R39 ;  /* 0x000000ffff097224 */ /* 0x000fe200078e0027 */
[----:B------:R3:W4:Y:S01]  /*b1c0*/  SHFL.IDX PT, R67, R11, 0x3, 0x181f ;  /* 0x00781f000b437f89 */ /* 0x00072200000e0000 */
[----:B-1----:R-:W-:Y:S01]  /*b1d0*/  IMAD.MOV.U32 R16, RZ, RZ, R36 ;  /* 0x000000ffff107224 */ /* 0x002fe200078e0024 */
        /* <DEDUP_REMOVED lines=12> */
[----:B------:R-:W-:Y:S01]  /*b2a0*/  MOV R9, R35 ;  /* 0x0000002300097202 */ /* 0x000fe20000000f00 */
[----:B--2---:R-:W2:Y:S01]  /*b2b0*/  SHFL.IDX PT, R14, R14, 0x3, 0x181f ;  /* 0x00781f000e0e7f89 */ /* 0x004ea200000e0000 */
[----:B------:R-:W-:Y:S01]  /*b2c0*/  PRMT R107, R15, 0x5410, R16 ;  /* 0x000054100f6b7816 */ /* 0x000fe20000000010 */
[----:B------:R-:W-:Y:S01]  /*b2d0*/  CS2R R28, SRZ ;  /* 0x00000000001c7805 */ /* 0x000fe2000001ff00 */
[----:B------:R-:W-:Y:S01]  /*b2e0*/  PRMT R94, R9, 0x5410, R10 ;  /* 0x00005410095e7816 */ /* 0x000fe2000000000a */
[----:B------:R-:W-:Y:S01]  /*b2f0*/  IMAD.MOV.U32 R10, RZ, RZ, R32 ;  /* 0x000000ffff0a7224 */ /* 0x000fe200078e0020 */
[----:B------:R2:W2:Y:S01]  /*b300*/  SHFL.IDX PT, R15, R13, 0x3, 0x181f ;  /* 0x00781f000d0f7f89 */ /* 0x0004a200000e0000 */
[----:B------:R-:W-:Y:S01]  /*b310*/  IMAD.MOV.U32 R9, RZ, RZ, R33 ;  /* 0x000000ffff097224 */ /* 0x000fe200078e0021 */
[----:B------:R-:W-:Y:S01]  /*b320*/  CS2R R18, SRZ ;  /* 0x0000000000127805 */ /* 0x000fe2000001ff00 */
[----:B---3--:R-:W-:Y:S01]  /*b330*/  IMAD.MOV.U32 R11, RZ, RZ, R47 ;  /* 0x000000ffff0b7224 */ /* 0x008fe200078e002f */
[----:B------:R-:W-:Y:S01]  /*b340*/  CS2R R16, SRZ ;  /* 0x0000000000107805 */ /* 0x000fe2000001ff00 */
[----:B------:R-:W-:Y:S01]  /*b350*/  CS2R R26, SRZ ;  /* 0x00000000001a7805 */ /* 0x000fe2000001ff00 */
[----:B------:R-:W-:Y:S01]  /*b360*/  PRMT R93, R9, 0x5410, R10 ;  /* 0x00005410095d7816 */ /* 0x000fe2000000000a */
[----:B------:R-:W-:Y:S01]  /*b370*/  IMAD.MOV.U32 R10, RZ, RZ, R44 ;  /* 0x000000ffff0a7224 */ /* 0x000fe200078e002c */
[----:B------:R-:W-:Y:S01]  /*b380*/  MOV R9, R45 ;  /* 0x0000002d00097202 */ /* 0x000fe20000000f00 */
[----:B------:R-:W-:-:S03]  /*b390*/  CS2R R24, SRZ ;  /* 0x0000000000187805 */ /* 0x000fc6000001ff00 */
[----:B------:R-:W-:Y:S02]  /*b3a0*/  PRMT R105, R9, 0x5410, R10 ;  /* 0x0000541009697816 */ /* 0x000fe4000000000a */
[----:B-1----:R-:W-:-:S04]  /*b3b0*/  MOV R12, R46 ;  /* 0x0000002e000c7202 */ /* 0x002fc80000000f00 */
[----:B------:R-:W-:Y:S01]  /*b3c0*/  PRMT R106, R11, 0x5410, R12 ;  /* 0x000054100b6a7816 */ /* 0x000fe2000000000c */
[----:B------:R-:W-:Y:S05]  /*b3d0*/  @P0 BRA `(.L_x_645) ;  /* 0x0000019000000947 */ /* 0x000fea0003800000 */
[----:B----4-:R-:W-:Y:S01]  /*b3e0*/  ISETP.GE.AND P0, PT, R71, c[0x0][0x27c], PT ;  /* 0x00009f0047007a0c */ /* 0x010fe20003f06270 */
        /* <DEDUP_REMOVED lines=10> */
[----:B--2---:R-:W-:-:S05]  /*b490*/  @!P0 IADD3 R12, P1, R14, R9, RZ ;  /* 0x000000090e0c8210 */ /* 0x004fca0007f3e0ff */
[----:B------:R-:W-:Y:S01]  /*b4a0*/  @!P0 IMAD.X R13, R15, 0x1, R10, P1 ;  /* 0x000000010f0d8824 */ /* 0x000fe200008e060a */
[----:B------:R-:W-:-:S04]  /*b4b0*/  @!P0 IADD3 R88, P1, R66, R9, RZ ;  /* 0x0000000942588210 */ /* 0x000fc80007f3e0ff */
[----:B------:R1:W5:Y:S01]  /*b4c0*/  @!P0 LD.E.128 R28, [R12.64] ;  /* 0x000000080c1c8980 */ /* 0x000362000c101d00 */
[----:B------:R-:W-:Y:S01]  /*b4d0*/  @!P0 IMAD.X R89, R67, 0x1, R10, P1 ;  /* 0x0000000143598824 */ /* 0x000fe200008e060a */
        /* <DEDUP_REMOVED lines=9> */
.L_x_645:
[----:B----4-:R-:W-:Y:S05]  /*b570*/  BSYNC B0 ;  /* 0x0000000000007941 */ /* 0x010fea0003800000 */
.L_x_644:
[----:B-----5:R-:W-:Y:S01]  /*b580*/  IMAD.MOV.U32 R9, RZ, RZ, R22 ;  /* 0x000000ffff097224 */ /* 0x020fe200078e0016 */
[----:B------:R-:W-:-:S04]  /*b590*/  DEPBAR.LE SB0, 0x1 ;  /* 0x000080400000791a */ /* 0x000fc80000000000 */
[----:B-1----:R-:W-:Y:S01]  /*b5a0*/  IMAD.MOV.U32 R12, RZ, RZ, R23 ;  /* 0x000000ffff0c7224 */ /* 0x002fe200078e0017 */
[----:B------:R-:W-:Y:S01]  /*b5b0*/  BSSY B1, `(.L_x_646) ;  /* 0x00000fc000017945 */ /* 0x000fe20003800000 */
[----:B------:R-:W-:Y:S01]  /*b5c0*/  IMAD.IADD R92, R8, 0x1, -R149 ;  /* 0x00000001085c7824 */ /* 0x000fe200078e0a95 */
[----:B------:R-:W-:Y:S01]  /*b5d0*/  MOV R8, R17 ;  /* 0x0000001100087202 */ /* 0x000fe20000000f00 */
[----:B------:R-:W-:Y:S01]  /*b5e0*/  IMAD.MOV.U32 R11, RZ, RZ, R20 ;  /* 0x000000ffff0b7224 */ /* 0x000fe200078e0014 */
[----:B------:R-:W-:Y:S01]  /*b5f0*/  PRMT R70, R12, 0x5410, R9 ;  /* 0x000054100c467816 */ /* 0x000fe20000000009 */
[----:B------:R-:W-:Y:S01]  /*b600*/  IMAD.MOV.U32 R10, RZ, RZ, R21 ;  /* 0x000000ffff0a7224 */ /* 0x000fe200078e0015 */
[----:B------:R-:W-:Y:S01]  /*b610*/  MOV R9, R30 ;  /* 0x0000001e00097202 */ /* 0x000fe20000000f00 */
[----:B------:R-:W-:Y:S01]  /*b620*/  IMAD.MOV.U32 R12, RZ, RZ, R31 ;  /* 0x000000ffff0c7224 */ /* 0x000fe200078e001f */
[----:B------:R-:W-:Y:S02]  /*b630*/  IMNMX R92, R92, 0x80, PT ;  /* 0x000000805c5c7817 */ /* 0x000fe40003800200 */
[----:B------:R-:W-:Y:S01]  /*b640*/  PRMT R67, R10, 0x5410, R11 ;  /* 0x000054100a437816 */ /* 0x000fe2000000000b */
[----:B------:R-:W-:Y:S01]  /*b650*/  IMAD.MOV.U32 R11, RZ, RZ, R28 ;  /* 0x000000ffff0b7224 */ /* 0x000fe200078e001c */
[----:B------:R-:W-:Y:S01]  /*b660*/  PRMT R91, R91, 0x5410, R9 ;  /* 0x000054105b5b7816 */ /* 0x000fe20000000009 */
[----:B------:R-:W-:Y:S01]  /*b670*/  IMAD.MOV.U32 R10, RZ, RZ, R29 ;  /* 0x000000ffff0a7224 */ /* 0x000fe200078e001d */
[----:B------:R-:W-:Y:S01]  /*b680*/  MOV R9, R18 ;  /* 0x0000001200097202 */ /* 0x000fe20000000f00 */
[----:B------:R-:W-:Y:S01]  /*b690*/  BAR.SYNC.DEFER_BLOCKING 0x0 ;  /* 0x0000000000007b1d */ /* 0x000fe20000010000 */
[----:B------:R-:W-:-:S02]  /*b6a0*/  ISETP.GE.AND P0, PT, R40, R92, PT ;  /* 0x0000005c2800720c */ /* 0x000fc40003f06270 */
        /* <DEDUP_REMOVED lines=22> */
[--C-:B------:R-:W-:Y:S02]  /*b810*/  SHF.R.U64 R102, R102, 0x10, R103.reuse ;  /* 0x0000001066667819 */ /* 0x100fe40000001267 */
[----:B------:R-:W-:Y:S01]  /*b820*/  SHF.R.S32.HI R8, RZ, 0x1f, R10 ;  /* 0x0000001fff087819 */ /* 0x000fe2000001140a */
[----:B------:R-:W-:Y:S01]  /*b830*/  IMAD.SHL.U32 R9, R10, 0x8, RZ ;  /* 0x000000080a097824 */ /* 0x000fe200078e00ff */
[----:B------:R-:W-:-:S02]  /*b840*/  SHF.R.U32.HI R103, RZ, 0x10, R103 ;  /* 0x00000010ff677819 */ /* 0x000fc40000011667 */
[----:B------:R-:W-:Y:S02]  /*b850*/  LEA.HI R8, R8, R10, RZ, 0x3 ;  /* 0x0000000a08087211 */ /* 0x000fe400078f18ff */
[----:B------:R-:W-:Y:S02]  /*b860*/  LOP3.LUT R9, R125, 0x38, R9, 0xf8, !PT ;  /* 0x000000387d097812 */ /* 0x000fe400078ef809 */
[----:B------:R-:W-:Y:S01]  /*b870*/  SHF.R.U32.HI R97, RZ, 0x10, R97 ;  /* 0x00000010ff617819 */ /* 0x000fe20000011661 */
[----:B------:R-:W-:Y:S01]  /*b880*/  IMAD.SHL.U32 R8, R8, 0x400, RZ ;  /* 0x0000040008087824 */ /* 0x000fe200078e00ff */
[----:B------:R-:W-:Y:S02]  /*b890*/  LOP3.LUT R9, R9, R124, RZ, 0x3c, !PT ;  /* 0x0000007c09097212 */ /* 0x000fe400078e3cff */
[----:B------:R-:W-:Y:S02]  /*b8a0*/  PRMT R96, R128, 0x5432, R96 ;  /* 0x0000543280607816 */ /* 0x000fe40000000060 */
[----:B------:R-:W-:-:S02]  /*b8b0*/  LOP3.LUT R8, R8, 0x7fffe000, RZ, 0xc0, !PT ;  /* 0x7fffe00008087812 */ /* 0x000fc400078ec0ff */
[----:B------:R-:W-:Y:S01]  /*b8c0*/  PRMT R100, R130, 0x5432, R100 ;  /* 0x0000543282647816 */ /* 0x000fe20000000064 */
[----:B------:R-:W-:Y:S01]  /*b8d0*/  IMAD.U32 R139, R96, 0x10000, RZ ;  /* 0x00010000608b7824 */ /* 0x000fe200078e00ff */
[----:B------:R-:W-:Y:S02]  /*b8e0*/  IADD3 R127, R9, R8, R123 ;  /* 0x00000008097f7210 */ /* 0x000fe40007ffe07b */
[--C-:B------:R-:W-:Y:S01]  /*b8f0*/  SHF.R.U64 R98, R98, 0x10, R99.reuse ;  /* 0x0000001062627819 */ /* 0x100fe20000001263 */
[----:B------:R-:W-:Y:S01]  /*b900*/  IMAD.U32 R136, R100, 0x10000, RZ ;  /* 0x0001000064887824 */ /* 0x000fe200078e00ff */
[----:B------:R-:W-:Y:S01]  /*b910*/  SHF.R.U32.HI R99, RZ, 0x10, R99 ;  /* 0x00000010ff637819 */ /* 0x000fe20000011663 */
[----:B------:R-:W-:Y:S01]  /*b920*/  IMAD.SHL.U32 R127, R127, 0x2, RZ ;  /* 0x000000027f7f7824 */ /* 0x000fe200078e00ff */
[C---:B------:R-:W-:Y:S02]  /*b930*/  PRMT R102, R131.reuse, 0x5432, R102 ;  /* 0x0000543283667816 */ /* 0x040fe40000000066 */
[----:B------:R-:W-:-:S02]  /*b940*/  PRMT R103, R131, 0x5410, R103 ;  /* 0x0000541083677816 */ /* 0x000fc40000000067 */
[----:B------:R-:W2:Y:S01]  /*b950*/  LDS.128 R8, [R127+0x10080] ;  /* 0x010080007f087984 */ /* 0x000ea20000000c00 */
[----:B------:R-:W-:Y:S02]  /*b960*/  PRMT R97, R128, 0x5410, R97 ;  /* 0x0000541080617816 */ /* 0x000fe40000000061 */
[----:B------:R-:W-:Y:S02]  /*b970*/  SHF.R.U32.HI R101, RZ, 0x10, R101 ;  /* 0x00000010ff657819 */ /* 0x000fe40000011665 */
[----:B-1----:R-:W-:Y:S01]  /*b980*/  SHF.L.U32 R128, R13, 0x10, RZ ;  /* 0x000000100d807819 */ /* 0x002fe200000006ff */
[----:B------:R-:W-:Y:S01]  /*b990*/  IMAD.U32 R138, R97, 0x10000, RZ ;  /* 0x00010000618a7824 */ /* 0x000fe200078e00ff */
[----:B------:R-:W-:Y:S01]  /*b9a0*/  LOP3.LUT R131, R13, 0xffff0000, RZ, 0xc0, !PT ;  /* 0xffff00000d837812 */ /* 0x000fe200078ec0ff */
[C---:B------:R-:W-:Y:S01]  /*b9b0*/  IMAD.U32 R13, R15.reuse, 0x10000, RZ ;  /* 0x000100000f0d7824 */ /* 0x040fe200078e00ff */
[----:B------:R-:W-:Y:S02]  /*b9c0*/  LOP3.LUT R132, R15, 0xffff0000, RZ, 0xc0, !PT ;  /* 0xffff00000f847812 */ /* 0x000fe400078ec0ff */
[----:B------:R-:W-:-:S02]  /*b9d0*/  PRMT R98, R129, 0x5432, R98 ;  /* 0x0000543281627816 */ /* 0x000fc40000000062 */
[----:B------:R-:W-:Y:S01]  /*b9e0*/  PRMT R99, R129, 0x5410, R99 ;  /* 0x0000541081637816 */ /* 0x000fe20000000063 */
[----:B------:R-:W-:Y:S01]  /*b9f0*/  IMAD.U32 R129, R12, 0x10000, RZ ;  /* 0x000100000c817824 */ /* 0x000fe200078e00ff */
[----:B------:R-:W-:Y:S01]  /*ba00*/  PRMT R101, R130, 0x5410, R101 ;  /* 0x0000541082657816 */ /* 0x000fe20000000065 */
[----:B------:R-:W-:Y:S01]  /*ba10*/  IMAD.U32 R130, R14, 0x10000, RZ ;  /* 0x000100000e827824 */ /* 0x000fe200078e00ff */
[----:B------:R-:W-:Y:S02]  /*ba20*/  LOP3.LUT R96, R96, 0xffff0000, RZ, 0xc0, !PT ;  /* 0xffff000060607812 */ /* 0x000fe400078ec0ff */
[----:B------:R-:W-:Y:S01]  /*ba30*/  LOP3.LUT R100, R100, 0xffff0000, RZ, 0xc0, !PT ;  /* 0xffff000064647812 */ /* 0x000fe200078ec0ff */
[----:B------:R-:W-:Y:S01]  /*ba40*/  IMAD.U32 R141, R101, 0x10000, RZ ;  /* 0x00010000658d7824 */ /* 0x000fe200078e00ff */
[----:B------:R-:W-:Y:S02]  /*ba50*/  LOP3.LUT R12, R12, 0xffff0000, RZ, 0xc0, !PT ;  /* 0xffff00000c0c7812 */ /* 0x000fe400078ec0ff */
[----:B------:R-:W-:-:S02]  /*ba60*/  LOP3.LUT R97, R97, 0xffff0000, RZ, 0xc0, !PT ;  /* 0xffff000061617812 */ /* 0x000fc400078ec0ff */
[----:B------:R-:W-:Y:S02]  /*ba70*/  LOP3.LUT R101, R101, 0xffff0000, RZ, 0xc0, !PT ;  /* 0xffff000065657812 */ /* 0x000fe400078ec0ff */
[----:B------:R-:W-:Y:S01]  /*ba80*/  LOP3.LUT R14, R14, 0xffff0000, RZ, 0xc0, !PT ;  /* 0xffff00000e0e7812 */ /* 0x000fe200078ec0ff */
[----:B--2---:R-:W-:Y:S01]  /*ba90*/  IMAD.U32 R140, R8, 0x10000, RZ ;  /* 0x00010000088c7824 */ /* 0x004fe200078e00ff */
[----:B------:R-:W-:Y:S01]  /*baa0*/  SHF.L.U32 R15, R9, 0x10, RZ ;  /* 0x00000010090f7819 */ /* 0x000fe200000006ff */
[----:B------:R-:W-:Y:S01]  /*bab0*/  IMAD.U32 R135, R11, 0x10000, RZ ;  /* 0x000100000b877824 */ /* 0x000fe200078e00ff */
[----:B------:R-:W-:Y:S02]  /*bac0*/  LOP3.LUT R134, R9, 0xffff0000, RZ, 0xc0, !PT ;  /* 0xffff000009867812 */ /* 0x000fe400078ec0ff */
[C---:B------:R-:W-:Y:S02]  /*bad0*/  SHF.L.U32 R133, R10.reuse, 0x10, RZ ;  /* 0x000000100a857819 */ /* 0x040fe400000006ff */
        /* <DEDUP_REMOVED lines=8> */
[C---:B------:R-:W-:Y:S01]  /*bb60*/  IMAD.U32 R136, R99.reuse, 0x10000, RZ ;  /* 0x0001000063887824 */ /* 0x040fe200078e00ff */
[----:B------:R-:W-:Y:S01]  /*bb70*/  LOP3.LUT R99, R99, 0xffff0000, RZ, 0xc0, !PT ;  /* 0xffff000063637812 */ /* 0x000fe200078ec0ff */
[----:B------:R-:W-:Y:S01]  /*bb80*/  FMUL.FTZ R10, R15, R138 ;  /* 0x0000008a0f0a7220 */ /* 0x000fe20000410000 */
[----:B------:R-:W-:Y:S01]  /*bb90*/  LOP3.LUT R103, R103, 0xffff0000, RZ, 0xc0, !PT ;  /* 0xffff000067677812 */ /* 0x000fe200078ec0ff */
[----:B------:R-:W-:Y:S02]  /*bba0*/  FMUL.FTZ R140, R15, R141 ;  /* 0x0000008d0f8c7220 */ /* 0x000fe40000410000 */
[C---:B------:R-:W-:Y:S02]  /*bbb0*/  FMUL.FTZ R15, R135.reuse, R136 ;  /* 0x00000088870f7220 */ /* 0x040fe40000410000 */
[----:B------:R-:W-:-:S02]  /*bbc0*/  FMUL.FTZ R135, R135, R139 ;  /* 0x0000008b87877220 */ /* 0x000fc40000410000 */
[C---:B------:R-:W-:Y:S02]  /*bbd0*/  FFMA.FTZ R15, R13.reuse, R139, -R15 ;  /* 0x0000008b0d0f7223 */ /* 0x040fe4000001080f */
[----:B------:R-:W-:Y:S02]  /*bbe0*/  FFMA.FTZ R135, R13, R136, R135 ;  /* 0x000000880d877223 */ /* 0x000fe40000010087 */
[C---:B------:R-:W-:Y:S02]  /*bbf0*/  FMUL.FTZ R13, R8.reuse, R96 ;  /* 0x00000060080d7220 */ /* 0x040fe40000410000 */
[----:B------:R-:W-:Y:S02]  /*bc00*/  FMUL.FTZ R8, R8, R100 ;  /* 0x0000006408087220 */ /* 0x000fe40000410000 */
[C---:B------:R-:W-:Y:S01]  /*bc10*/  IMAD.U32 R136, R98.reuse, 0x10000, RZ ;  /* 0x0001000062887824 */ /* 0x040fe200078e00ff */
[----:B------:R-:W-:Y:S01]  /*bc20*/  LOP3.LUT R98, R98, 0xffff0000, RZ, 0xc0, !PT ;  /* 0xffff000062627812 */ /* 0x000fe200078ec0ff */
[----:B------:R-:W-:-:S02]  /*bc30*/  FFMA.FTZ R10, R128, R141, -R10 ;  /* 0x0000008d800a7223 */ /* 0x000fc4000001080a */
[----:B------:R-:W-:Y:S02]  /*bc40*/  FFMA.FTZ R128, R128, R138, R140 ;  /* 0x0000008a80807223 */ /* 0x000fe4000001008c */
[----:B------:R-:W-:Y:S02]  /*bc50*/  FFMA.FTZ R100, R12, R100, -R13 ;  /* 0x000000640c647223 */ /* 0x000fe4000001080d */
[C---:B------:R-:W-:Y:S01]  /*bc60*/  IMAD.U32 R138, R102.reuse, 0x10000, RZ ;  /* 0x00010000668a7824 */ /* 0x040fe200078e00ff */
[----:B------:R-:W-:Y:S01]  /*bc70*/  LOP3.LUT R102, R102, 0xffff0000, RZ, 0xc0, !PT ;  /* 0xffff000066667812 */ /* 0x000fe200078ec0ff */
[----:B------:R-:W-:Y:S02]  /*bc80*/  FFMA.FTZ R8, R12, R96, R8 ;  /* 0x000000600c087223 */ /* 0x000fe40000010008 */
[C---:B------:R-:W-:Y:S02]  /*bc90*/  FMUL.FTZ R12, R133.reuse, R136 ;  /* 0x00000088850c7220 */ /* 0x040fe40000410000 */
[-C--:B------:R-:W-:Y:S01]  /*bca0*/  FMUL.FTZ R133, R133, R138.reuse ;  /* 0x0000008a85857220 */ /* 0x080fe20000410000 */
[----:B------:R-:W-:Y:S01]  /*bcb0*/  F2FP.BF16.PACK_AB R8, R8, R129 ;  /* 0x000000810808723e */ /* 0x000fe200000010ff */
[----:B------:R-:W-:-:S02]  /*bcc0*/  FFMA.FTZ R138, R130, R138, -R12 ;  /* 0x0000008a828a7223 */ /* 0x000fc4000001080c */
[C---:B------:R-:W-:Y:S02]  /*bcd0*/  FMUL.FTZ R96, R9.reuse, R98 ;  /* 0x0000006209607220 */ /* 0x040fe40000410000 */
[----:B------:R-:W-:Y:S02]  /*bce0*/  FMUL.FTZ R12, R9, R102 ;  /* 0x00000066090c7220 */ /* 0x000fe40000410000 */
[C---:B------:R-:W-:Y:S02]  /*bcf0*/  FMUL.FTZ R13, R134.reuse, R97 ;  /* 0x00000061860d7220 */ /* 0x040fe40000410000 */
[C---:B------:R-:W-:Y:S02]  /*bd00*/  FMUL.FTZ R9, R137.reuse, R99 ;  /* 0x0000006389097220 */ /* 0x040fe40000410000 */
[----:B------:R-:W-:Y:S02]  /*bd10*/  FMUL.FTZ R134, R134, R101 ;  /* 0x0000006586867220 */ /* 0x000fe40000410000 */
[----:B------:R-:W-:-:S02]  /*bd20*/  FMUL.FTZ R137, R137, R103 ;  /* 0x0000006789897220 */ /* 0x000fc40000410000 */
[----:B------:R-:W-:Y:S02]  /*bd30*/  FFMA.FTZ R13, R131, R101, -R13 ;  /* 0x00000065830d7223 */ /* 0x000fe4000001080d */
[----:B------:R-:W-:Y:S02]  /*bd40*/  FFMA.FTZ R102, R14, R102, -R96 ;  /* 0x000000660e667223 */ /* 0x000fe40000010860 */
[----:B------:R-:W-:Y:S01]  /*bd50*/  FFMA.FTZ R103, R132, R103, -R9 ;  /* 0x0000006784677223 */ /* 0x000fe20000010809 */
[----:B------:R-:W-:Y:S01]  /*bd60*/  F2FP.BF16.PACK_AB R13, R13, R10 ;  /* 0x0000000a0d0d723e */ /* 0x000fe200000010ff */
[----:B------:R-:W-:Y:S02]  /*bd70*/  FFMA.FTZ R134, R131, R97, R134 ;  /* 0x0000006183867223 */ /* 0x000fe40000010086 */
        /* <DEDUP_REMOVED lines=11> */
.L_x_649:
[----:B------:R-:W-:Y:S05]  /*be30*/  BSYNC B0 ;  /* 0x0000000000007941 */ /* 0x000fea0003800000 */
.L_x_648:
        /* <DEDUP_REMOVED lines=8> */
[----:B------:R-:W-:Y:S01]  /*bec0*/  LOP3.LUT R11, R125, 0x38, R11, 0xf8, !PT ;  /* 0x000000387d0b7812 */ /* 0x000fe200078ef80b */
[----:B------:R-:W-:Y:S01]  /*bed0*/  IMAD.SHL.U32 R12, R12, 0x80, RZ ;  /* 0x000000800c0c7824 */ /* 0x000fe200078e00ff */
[----:B------:R-:W-:-:S02]  /*bee0*/  LEA.HI R10, R10, R8, RZ, 0x1d ;  /* 0x000000080a0a7211 */ /* 0x000fc400078fe8ff */
[----:B------:R-:W-:Y:S02]  /*bef0*/  LOP3.LUT R11, R11, R124, RZ, 0x3c, !PT ;  /* 0x0000007c0b0b7212 */ /* 0x000fe400078e3cff */
        /* <DEDUP_REMOVED lines=8> */
[----:B------:R-:W-:Y:S01]  /*bf80*/  SHF.R.U64 R84, R84, 0x10, R85 ;  /* 0x0000001054547819 */ /* 0x000fe20000001255 */
[----:B------:R-:W-:Y:S01]  /*bf90*/  IMAD.SHL.U32 R96, R11, 0x2, RZ ;  /* 0x000000020b607824 */ /* 0x000fe200078e00ff */
[----:B------:R-:W-:Y:S02]  /*bfa0*/  LOP3.LUT R8, R8, 0x7fffe000, RZ, 0xc0, !PT ;  /* 0x7fffe00008087812 */ /* 0x000fe400078ec0ff */
[----:B------:R-:W-:Y:S02]  /*bfb0*/  SHF.R.U32.HI R81, RZ, 0x10, R81 ;  /* 0x00000010ff517819 */ /* 0x000fe40000011651 */
[----:B------:R-:W-:Y:S01]  /*bfc0*/  IADD3 R97, R9, R8, R123 ;  /* 0x0000000809617210 */ /* 0x000fe20007ffe07b */
[----:B--2---:R-:W1:Y:S01]  /*bfd0*/  LDS.128 R12, [R96+0x10080] ;  /* 0x01008000600c7984 */ /* 0x004e620000000c00 */
[--C-:B------:R-:W-:Y:S02]  /*bfe0*/  SHF.R.U64 R82, R82, 0x10, R83.reuse ;  /* 0x0000001052527819 */ /* 0x100fe40000001253 */
[----:B------:R-:W-:Y:S01]  /*bff0*/  PRMT R80, R117, 0x5432, R80 ;  /* 0x0000543275507816 */ /* 0x000fe20000000050 */
[----:B------:R-:W-:Y:S01]  /*c000*/  IMAD.SHL.U32 R97, R97, 0x2, RZ ;  /* 0x0000000261617824 */ /* 0x000fe200078e00ff */
[----:B------:R-:W-:-:S02]  /*c010*/  SHF.R.U32.HI R83, RZ, 0x10, R83 ;  /* 0x00000010ff537819 */ /* 0x000fc40000011653 */
[----:B------:R-:W-:Y:S02]  /*c020*/  PRMT R84, R121, 0x5432, R84 ;  /* 0x0000543279547816 */ /* 0x000fe40000000054 */
[----:B------:R-:W2:Y:S01]  /*c030*/  LDS.128 R8, [R97+0x10080] ;  /* 0x0100800061087984 */ /* 0x000ea20000000c00 */
[----:B------:R-:W-:Y:S01]  /*c040*/  PRMT R81, R117, 0x5410, R81 ;  /* 0x0000541075517816 */ /* 0x000fe20000000051 */
[----:B------:R-:W-:Y:S01]  /*c050*/  IMAD.U32 R117, R80, 0x10000, RZ ;  /* 0x0001000050757824 */ /* 0x000fe200078e00ff */
[C---:B------:R-:W-:Y:S02]  /*c060*/  PRMT R82, R120.reuse, 0x5432, R82 ;  /* 0x0000543278527816 */ /* 0x040fe40000000052 */
[----:B------:R-:W-:Y:S01]  /*c070*/  PRMT R83, R120, 0x5410, R83 ;  /* 0x0000541078537816 */ /* 0x000fe20000000053 */
[----:B------:R-:W-:Y:S01]  /*c080*/  IMAD.U32 R120, R84, 0x10000, RZ ;  /* 0x0001000054787824 */ /* 0x000fe200078e00ff */
[----:B------:R-:W-:Y:S02]  /*c090*/  SHF.R.U32.HI R85, RZ, 0x10, R85 ;  /* 0x00000010ff557819 */ /* 0x000fe40000011655 */
[----:B------:R-:W-:-:S02]  /*c0a0*/  LOP3.LUT R80, R80, 0xffff0000, RZ, 0xc0, !PT ;  /* 0xffff000050507812 */ /* 0x000fc400078ec0ff */
[----:B------:R-:W-:Y:S02]  /*c0b0*/  PRMT R85, R121, 0x5410, R85 ;  /* 0x0000541079557816 */ /* 0x000fe40000000055 */
[--C-:B------:R-:W-:Y:S02]  /*c0c0*/  SHF.R.U64 R86, R86, 0x10, R87.reuse ;  /* 0x0000001056567819 */ /* 0x100fe40000001257 */
[----:B------:R-:W-:Y:S02]  /*c0d0*/  LOP3.LUT R124, R84, 0xffff0000, RZ, 0xc0, !PT ;  /* 0xffff0000547c7812 */ /* 0x000fe400078ec0ff */
[----:B------:R-:W-:Y:S02]  /*c0e0*/  SHF.R.U32.HI R87, RZ, 0x10, R87 ;  /* 0x00000010ff577819 */ /* 0x000fe40000011657 */
[C---:B------:R-:W-:Y:S02]  /*c0f0*/  PRMT R86, R122.reuse, 0x5432, R86 ;  /* 0x000054327a567816 */ /* 0x040fe40000000056 */
[----:B------:R-:W-:Y:S01]  /*c100*/  PRMT R87, R122, 0x5410, R87 ;  /* 0x000054107a577816 */ /* 0x000fe20000000057 */
        /* <DEDUP_REMOVED lines=12> */
[----:B------:R-:W-:-:S02]  /*c1d0*/  FMUL.FTZ R9, R102, R117 ;  /* 0x0000007566097220 */ /* 0x000fc40000410000 */
[-C--:B------:R-:W-:Y:S02]  /*c1e0*/  FMUL.FTZ R102, R102, R120.reuse ;  /* 0x0000007866667220 */ /* 0x080fe40000410000 */
[----:B------:R-:W-:Y:S02]  /*c1f0*/  FFMA.FTZ R9, R99, R120, -R9 ;  /* 0x0000007863097223 */ /* 0x000fe40000010809 */
[----:B------:R-:W-:Y:S02]  /*c200*/  FMUL.FTZ R84, R15, R80 ;  /* 0x000000500f547220 */ /* 0x000fe40000410000 */
[C---:B------:R-:W-:Y:S01]  /*c210*/  IMAD.U32 R120, R81.reuse, 0x10000, RZ ;  /* 0x0001000051787824 */ /* 0x040fe200078e00ff */
[----:B------:R-:W-:Y:S01]  /*c220*/  LOP3.LUT R81, R81, 0xffff0000, RZ, 0xc0, !PT ;  /* 0xffff000051517812 */ /* 0x000fe200078ec0ff */
[----:B------:R-:W-:Y:S02]  /*c230*/  FFMA.FTZ R102, R99, R117, R102 ;  /* 0x0000007563667223 */ /* 0x000fe40000010066 */
[C---:B------:R-:W-:Y:S01]  /*c240*/  IMAD.U32 R99, R85.reuse, 0x10000, RZ ;  /* 0x0001000055637824 */ /* 0x040fe200078e00ff */
[----:B------:R-:W-:Y:S01]  /*c250*/  LOP3.LUT R85, R85, 0xffff0000, RZ, 0xc0, !PT ;  /* 0xffff000055557812 */ /* 0x000fe200078ec0ff */
[----:B------:R-:W-:-:S02]  /*c260*/  FMUL.FTZ R15, R15, R124 ;  /* 0x0000007c0f0f7220 */ /* 0x000fc40000410000 */
[----:B------:R-:W-:Y:S02]  /*c270*/  FFMA.FTZ R124, R98, R124, -R84 ;  /* 0x0000007c627c7223 */ /* 0x000fe40000010854 */
[C---:B------:R-:W-:Y:S02]  /*c280*/  FMUL.FTZ R84, R8.reuse, R120 ;  /* 0x0000007808547220 */ /* 0x040fe40000410000 */
[----:B------:R-:W-:Y:S02]  /*c290*/  FMUL.FTZ R8, R8, R99 ;  /* 0x0000006308087220 */ /* 0x000fe40000410000 */
[C---:B------:R-:W-:Y:S01]  /*c2a0*/  IMAD.U32 R121, R11.reuse, 0x10000, RZ ;  /* 0x000100000b797824 */ /* 0x040fe200078e00ff */
[----:B------:R-:W-:Y:S01]  /*c2b0*/  LOP3.LUT R11, R11, 0xffff0000, RZ, 0xc0, !PT ;  /* 0xffff00000b0b7812 */ /* 0x000fe200078ec0ff */
[C---:B------:R-:W-:Y:S01]  /*c2c0*/  IMAD.U32 R117, R83.reuse, 0x10000, RZ ;  /* 0x0001000053757824 */ /* 0x040fe200078e00ff */
[----:B------:R-:W-:Y:S01]  /*c2d0*/  LOP3.LUT R83, R83, 0xffff0000, RZ, 0xc0, !PT ;  /* 0xffff000053537812 */ /* 0x000fe200078ec0ff */
[----:B------:R-:W-:-:S02]  /*c2e0*/  FFMA.FTZ R15, R98, R80, R15 ;  /* 0x00000050620f7223 */ /* 0x000fc4000001000f */
[C---:B------:R-:W-:Y:S01]  /*c2f0*/  IMAD.U32 R80, R87.reuse, 0x10000, RZ ;  /* 0x0001000057507824 */ /* 0x040fe200078e00ff */
[----:B------:R-:W-:Y:S01]  /*c300*/  LOP3.LUT R87, R87, 0xffff0000, RZ, 0xc0, !PT ;  /* 0xffff000057577812 */ /* 0x000fe200078ec0ff */
[C---:B------:R-:W-:Y:S02]  /*c310*/  FFMA.FTZ R120, R12.reuse, R120, R8 ;  /* 0x000000780c787223 */ /* 0x040fe40000010008 */
[C---:B------:R-:W-:Y:S02]  /*c320*/  FMUL.FTZ R8, R121.reuse, R117 ;  /* 0x0000007579087220 */ /* 0x040fe40000410000 */
[----:B------:R-:W-:Y:S02]  /*c330*/  FFMA.FTZ R84, R12, R99, -R84 ;  /* 0x000000630c547223 */ /* 0x000fe40000010854 */
[-C--:B------:R-:W-:Y:S02]  /*c340*/  FMUL.FTZ R121, R121, R80.reuse ;  /* 0x0000005079797220 */ /* 0x080fe40000410000 */
[C---:B------:R-:W-:Y:S01]  /*c350*/  IMAD.U32 R122, R10.reuse, 0x10000, RZ ;  /* 0x000100000a7a7824 */ /* 0x040fe200078e00ff */
[----:B------:R-:W-:Y:S01]  /*c360*/  LOP3.LUT R10, R10, 0xffff0000, RZ, 0xc0, !PT ;  /* 0xffff00000a0a7812 */ /* 0x000fe200078ec0ff */
[C---:B------:R-:W-:Y:S01]  /*c370*/  IMAD.U32 R12, R82.reuse, 0x10000, RZ ;  /* 0x00010000520c7824 */ /* 0x040fe200078e00ff */
[----:B------:R-:W-:Y:S01]  /*c380*/  LOP3.LUT R82, R82, 0xffff0000, RZ, 0xc0, !PT ;  /* 0xffff000052527812 */ /* 0x000fe200078ec0ff */
[C---:B------:R-:W-:Y:S01]  /*c390*/  IMAD.U32 R98, R86.reuse, 0x10000, RZ ;  /* 0x0001000056627824 */ /* 0x040fe200078e00ff */
[----:B------:R-:W-:Y:S01]  /*c3a0*/  LOP3.LUT R86, R86, 0xffff0000, RZ, 0xc0, !PT ;  /* 0xffff000056567812 */ /* 0x000fe200078ec0ff */
[----:B------:R-:W-:-:S02]  /*c3b0*/  FFMA.FTZ R80, R13, R80, -R8 ;  /* 0x000000500d507223 */ /* 0x000fc40000010808 */
[----:B------:R-:W-:Y:S02]  /*c3c0*/  FFMA.FTZ R117, R13, R117, R121 ;  /* 0x000000750d757223 */ /* 0x000fe40000010079 */
[C---:B------:R-:W-:Y:S02]  /*c3d0*/  FMUL.FTZ R13, R122.reuse, R12 ;  /* 0x0000000c7a0d7220 */ /* 0x040fe40000410000 */
[C---:B------:R-:W-:Y:S02]  /*c3e0*/  FMUL.FTZ R8, R123.reuse, R81 ;  /* 0x000000517b087220 */ /* 0x040fe40000410000 */
[----:B------:R-:W-:Y:S02]  /*c3f0*/  FMUL.FTZ R122, R122, R98 ;  /* 0x000000627a7a7220 */ /* 0x000fe40000410000 */
[-C--:B------:R-:W-:Y:S02]  /*c400*/  FMUL.FTZ R123, R123, R85.reuse ;  /* 0x000000557b7b7220 */ /* 0x080fe40000410000 */
[----:B------:R-:W-:-:S02]  /*c410*/  FFMA.FTZ R85, R101, R85, -R8 ;  /* 0x0000005565557223 */ /* 0x000fc40000010808 */
[----:B------:R-:W-:Y:S02]  /*c420*/  FFMA.FTZ R122, R100, R12, R122 ;  /* 0x0000000c647a7223 */ /* 0x000fe4000001007a */
[C---:B------:R-:W-:Y:S02]  /*c430*/  FMUL.FTZ R12, R10.reuse, R82 ;  /* 0x000000520a0c7220 */ /* 0x040fe40000410000 */
[C---:B------:R-:W-:Y:S02]  /*c440*/  FMUL.FTZ R8, R11.reuse, R83 ;  /* 0x000000530b087220 */ /* 0x040fe40000410000 */
[----:B------:R-:W-:Y:S02]  /*c450*/  FMUL.FTZ R10, R10, R86 ;  /* 0x000000560a0a7220 */ /* 0x000fe40000410000 */
[----:B------:R-:W-:Y:S02]  /*c460*/  FMUL.FTZ R11, R11, R87 ;  /* 0x000000570b0b7220 */ /* 0x000fe40000410000 */
[----:B------:R-:W-:Y:S01]  /*c470*/  FFMA.FTZ R98, R100, R98, -R13 ;  /* 0x0000006264627223 */ /* 0x000fe2000001080d */
[----:B------:R-:W-:Y:S01]  /*c480*/  F2FP.BF16.PACK_AB R13, R85, R84 ;  /* 0x00000054550d723e */ /* 0x000fe200000010ff */
[----:B------:R-:W-:Y:S01]  /*c490*/  FFMA.FTZ R86, R14, R86, -R12 ;  /* 0x000000560e567223 */ /* 0x000fe2000001080c */
[----:B------:R-:W-:Y:S01]  /*c4a0*/  F2FP.BF16.PACK_AB R12, R124, R9 ;  /* 0x000000097c0c723e */ /* 0x000fe200000010ff */
[----:B------:R-:W-:Y:S01]  /*c4b0*/  FFMA.FTZ R87, R103, R87, -R8 ;  /* 0x0000005767577223 */ /* 0x000fe20000010808 */
[----:B------:R-:W-:Y:S01]  /*c4c0*/  F2FP.BF16.PACK_AB R8, R15, R102 ;  /* 0x000000660f08723e */ /* 0x000fe200000010ff */
[----:B------:R-:W-:-:S02]  /*c4d0*/  FFMA.FTZ R123, R101, R81, R123 ;  /* 0x00000051657b7223 */ /* 0x000fc4000001007b */
[----:B------:R-:W-:Y:S01]  /*c4e0*/  FFMA.FTZ R10, R14, R82, R10 ;  /* 0x000000520e0a7223 */ /* 0x000fe2000001000a */
[----:B------:R-:W-:Y:S01]  /*c4f0*/  F2FP.BF16.PACK_AB R14, R86, R98 ;  /* 0x00000062560e723e */ /* 0x000fe200000010ff */
[----:B------:R-:W-:Y:S01]  /*c500*/  FFMA.FTZ R11, R103, R83, R11 ;  /* 0x00000053670b7223 */ /* 0x000fe2000001000b */
[----:B------:R-:W-:Y:S02]  /*c510*/  F2FP.BF16.PACK_AB R15, R87, R80 ;  /* 0x00000050570f723e */ /* 0x000fe400000010ff */
[----:B------:R-:W-:Y:S02]  /*c520*/  F2FP.BF16.PACK_AB R9, R123, R120 ;  /* 0x000000787b09723e */ /* 0x000fe400000010ff */
[----:B------:R-:W-:Y:S01]  /*c530*/  F2FP.BF16.PACK_AB R10, R10, R122 ;  /* 0x0000007a0a0a723e */ /* 0x000fe200000010ff */
[----:B------:R1:W-:Y:S01]  /*c540*/  STS.128 [R96+0x10080], R12 ;  /* 0x0100800c60007388 */ /* 0x0003e20000000c00 */
[----:B------:R-:W-:-:S05]  /*c550*/  F2FP.BF16.PACK_AB R11, R11, R117 ;  /* 0x000000750b0b723e */ /* 0x000fca00000010ff */
[----:B------:R1:W-:Y:S02]  /*c560*/  STS.128 [R97+0x10080], R8 ;  /* 0x0100800861007388 */ /* 0x0003e40000000c00 */
.L_x_647:
[----:B------:R-:W-:Y:S05]  /*c570*/  BSYNC B1 ;  /* 0x0000000000017941 */ /* 0x000fea0003800000 */
.L_x_646:
        /* <DEDUP_REMOVED lines=9> */
[----:B--2---:R-:W-:Y:S01]  /*c610*/  IMAD.SHL.U32 R14, R80, 0x40, RZ ;  /* 0x00000040500e7824 */ /* 0x004fe200078e00ff */
        /* <DEDUP_REMOVED lines=9> */
[C---:B------:R-:W-:Y:S01]  /*c6b0*/  LOP3.LUT R10, R14.reuse, 0x38, R10, 0xf8, !PT ;  /* 0x000000380e0a7812 */ /* 0x040fe200078ef80a */
[----:B------:R-:W-:Y:S01]  /*c6c0*/  IMAD.SHL.U32 R9, R9, 0x400, RZ ;  /* 0x0000040009097824 */ /* 0x000fe200078e00ff */
[----:B------:R-:W-:Y:S02]  /*c6d0*/  LOP3.LUT R13, R14, 0x38, R118, 0xf8, !PT ;  /* 0x000000380e0d7812 */ /* 0x000fe400078ef876 */
[----:B------:R-:W-:Y:S02]  /*c6e0*/  LOP3.LUT R8, R8, 0xfffffe00, RZ, 0xc0, !PT ;  /* 0xfffffe0008087812 */ /* 0x000fe400078ec0ff */
[----:B------:R-:W-:Y:S02]  /*c6f0*/  LOP3.LUT R10, R10, R12, RZ, 0x3c, !PT ;  /* 0x0000000c0a0a7212 */ /* 0x000fe400078e3cff */
[----:B------:R-:W-:-:S02]  /*c700*/  LOP3.LUT R9, R9, 0x7fffe000, RZ, 0xc0, !PT ;  /* 0x7fffe00009097812 */ /* 0x000fc400078ec0ff */
[----:B------:R-:W-:Y:S02]  /*c710*/  LOP3.LUT R13, R8, R13, R12, 0xf6, !PT ;  /* 0x0000000d080d7212 */ /* 0x000fe400078ef60c */
[----:B------:R-:W-:Y:S02]  /*c720*/  IADD3 R81, R10, R9, R8 ;  /* 0x000000090a517210 */ /* 0x000fe40007ffe008 */
[----:B------:R-:W-:Y:S01]  /*c730*/  SHF.R.U64 R76, R76, 0x10, R77 ;  /* 0x000000104c4c7819 */ /* 0x000fe2000000124d */
[----:B------:R-:W-:Y:S01]  /*c740*/  IMAD.SHL.U32 R82, R13, 0x2, RZ ;  /* 0x000000020d527824 */ /* 0x000fe200078e00ff */
[----:B------:R-:W-:Y:S01]  /*c750*/  PRMT R72, R113, 0x5432, R72 ;  /* 0x0000543271487816 */ /* 0x000fe20000000048 */
[----:B------:R-:W-:Y:S01]  /*c760*/  IMAD.SHL.U32 R81, R81, 0x2, RZ ;  /* 0x0000000251517824 */ /* 0x000fe200078e00ff */
[----:B------:R-:W-:Y:S02]  /*c770*/  PRMT R76, R115, 0x5432, R76 ;  /* 0x00005432734c7816 */ /* 0x000fe4000000004c */
[----:B------:R-:W1:Y:S01]  /*c780*/  LDS.128 R12, [R82+0x10080] ;  /* 0x01008000520c7984 */ /* 0x000e620000000c00 */
[----:B------:R-:W-:Y:S01]  /*c790*/  IMAD.U32 R97, R72, 0x10000, RZ ;  /* 0x0001000048617824 */ /* 0x000fe200078e00ff */
[----:B------:R-:W-:Y:S01]  /*c7a0*/  SHF.R.U32.HI R73, RZ, 0x10, R73 ;  /* 0x00000010ff497819 */ /* 0x000fe20000011649 */
[----:B------:R-:W-:Y:S01]  /*c7b0*/  IMAD.U32 R98, R76, 0x10000, RZ ;  /* 0x000100004c627824 */ /* 0x000fe200078e00ff */
[----:B------:R-:W2:Y:S01]  /*c7c0*/  LDS.128 R8, [R81+0x10080] ;  /* 0x0100800051087984 */ /* 0x000ea20000000c00 */
[----:B------:R-:W-:-:S02]  /*c7d0*/  SHF.R.U32.HI R77, RZ, 0x10, R77 ;  /* 0x00000010ff4d7819 */ /* 0x000fc4000001164d */
[----:B------:R-:W-:Y:S02]  /*c7e0*/  LOP3.LUT R72, R72, 0xffff0000, RZ, 0xc0, !PT ;  /* 0xffff000048487812 */ /* 0x000fe400078ec0ff */
[----:B------:R-:W-:Y:S02]  /*c7f0*/  PRMT R73, R113, 0x5410, R73 ;  /* 0x0000541071497816 */ /* 0x000fe40000000049 */
[----:B------:R-:W-:Y:S02]  /*c800*/  SHF.R.U64 R74, R74, 0x10, R75 ;  /* 0x000000104a4a7819 */ /* 0x000fe4000000124b */
[----:B------:R-:W-:Y:S02]  /*c810*/  PRMT R77, R115, 0x5410, R77 ;  /* 0x00005410734d7816 */ /* 0x000fe4000000004d */
[----:B------:R-:W-:Y:S02]  /*c820*/  SHF.R.U64 R78, R78, 0x10, R79 ;  /* 0x000000104e4e7819 */ /* 0x000fe4000000124f */
[----:B------:R-:W-:-:S02]  /*c830*/  SHF.R.U32.HI R75, RZ, 0x10, R75 ;  /* 0x00000010ff4b7819 */ /* 0x000fc4000001164b */
[----:B------:R-:W-:Y:S02]  /*c840*/  LOP3.LUT R102, R76, 0xffff0000, RZ, 0xc0, !PT ;  /* 0xffff00004c667812 */ /* 0x000fe400078ec0ff */
[----:B------:R-:W-:Y:S02]  /*c850*/  SHF.R.U32.HI R79, RZ, 0x10, R79 ;  /* 0x00000010ff4f7819 */ /* 0x000fe4000001164f */
[----:B------:R-:W-:Y:S02]  /*c860*/  PRMT R75, R114, 0x5410, R75 ;  /* 0x00005410724b7816 */ /* 0x000fe4000000004b */
[----:B------:R-:W-:Y:S02]  /*c870*/  PRMT R79, R116, 0x5410, R79 ;  /* 0x00005410744f7816 */ /* 0x000fe4000000004f */
[----:B------:R-:W-:Y:S02]  /*c880*/  PRMT R74, R114, 0x5432, R74 ;  /* 0x00005432724a7816 */ /* 0x000fe4000000004a */
[----:B------:R-:W-:Y:S01]  /*c890*/  PRMT R78, R116, 0x5432, R78 ;  /* 0x00005432744e7816 */ /* 0x000fe2000000004e */
[C---:B-1----:R-:W-:Y:S01]  /*c8a0*/  IMAD.U32 R84, R12.reuse, 0x10000, RZ ;  /* 0x000100000c547824 */ /* 0x042fe200078e00ff */
[----:B------:R-:W-:Y:S01]  /*c8b0*/  LOP3.LUT R83, R12, 0xffff0000, RZ, 0xc0, !PT ;  /* 0xffff00000c537812 */ /* 0x000fe200078ec0ff */
[C---:B------:R-:W-:Y:S01]  /*c8c0*/  IMAD.U32 R12, R13.reuse, 0x10000, RZ ;  /* 0x000100000d0c7824 */ /* 0x040fe200078e00ff */
[----:B------:R-:W-:Y:S01]  /*c8d0*/  LOP3.LUT R86, R13, 0xffff0000, RZ, 0xc0, !PT ;  /* 0xffff00000d567812 */ /* 0x000fe200078ec0ff */
[----:B------:R-:W-:Y:S01]  /*c8e0*/  IMAD.U32 R13, R15, 0x10000, RZ ;  /* 0x000100000f0d7824 */ /* 0x000fe200078e00ff */
[----:B--2---:R-:W-:Y:S01]  /*c8f0*/  SHF.L.U32 R87, R8, 0x10, RZ ;  /* 0x0000001008577819 */ /* 0x004fe200000006ff */
[----:B------:R-:W-:Y:S01]  /*c900*/  IMAD.U32 R99, R11, 0x10000, RZ ;  /* 0x000100000b637824 */ /* 0x000fe200078e00ff */
[----:B------:R-:W-:Y:S01]  /*c910*/  LOP3.LUT R96, R15, 0xffff0000, RZ, 0xc0, !PT ;  /* 0xffff00000f607812 */ /* 0x000fe200078ec0ff */
[----:B------:R-:W-:Y:S01]  /*c920*/  IMAD.U32 R100, R10, 0x10000, RZ ;  /* 0x000100000a647824 */ /* 0x000fe200078e00ff */
[----:B------:R-:W-:Y:S01]  /*c930*/  LOP3.LUT R15, R8, 0xffff0000, RZ, 0xc0, !PT ;  /* 0xffff0000080f7812 */ /* 0x000fe200078ec0ff */
[C---:B------:R-:W-:Y:S01]  /*c940*/  IMAD.U32 R8, R9.reuse, 0x10000, RZ ;  /* 0x0001000009087824 */ /* 0x040fe200078e00ff */
[----:B------:R-:W-:Y:S01]  /*c950*/  LOP3.LUT R101, R9, 0xffff0000, RZ, 0xc0, !PT ;  /* 0xffff000009657812 */ /* 0x000fe200078ec0ff */
[C---:B------:R-:W-:Y:S01]  /*c960*/  FMUL.FTZ R9, R87.reuse, R97 ;  /* 0x0000006157097220 */ /* 0x040fe20000410000 */
[----:B------:R-:W-:Y:S01]  /*c970*/  LOP3.LUT R10, R10, 0xffff0000, RZ, 0xc0, !PT ;  /* 0xffff00000a0a7812 */ /* 0x000fe200078ec0ff */
[-C--:B------:R-:W-:Y:S01]  /*c980*/  FMUL.FTZ R87, R87, R98.reuse ;  /* 0x0000006257577220 */ /* 0x080fe20000410000 */
[----:B------:R-:W-:Y:S01]  /*c990*/  LOP3.LUT R11, R11, 0xffff0000, RZ, 0xc0, !PT ;  /* 0xffff00000b0b7812 */ /* 0x000fe200078ec0ff */
[----:B------:R-:W-:-:S02]  /*c9a0*/  FFMA.FTZ R9, R84, R98, -R9 ;  /* 0x0000006254097223 */ /* 0x000fc40000010809 */
[----:B------:R-:W-:Y:S02]  /*c9b0*/  FMUL.FTZ R76, R15, R72 ;  /* 0x000000480f4c7220 */ /* 0x000fe40000410000 */
[----:B------:R-:W-:Y:S01]  /*c9c0*/  FFMA.FTZ R87, R84, R97, R87 ;  /* 0x0000006154577223 */ /* 0x000fe20000010057 */
[----:B------:R-:W-:Y:S01]  /*c9d0*/  SHF.L.U32 R84, R77, 0x10, RZ ;  /* 0x000000104d547819 */ /* 0x000fe200000006ff */
[C---:B------:R-:W-:Y:S01]  /*c9e0*/  IMAD.U32 R98, R73.reuse, 0x10000, RZ ;  /* 0x0001000049627824 */ /* 0x040fe200078e00ff */
[----:B------:R-:W-:Y:S01]  /*c9f0*/  LOP3.LUT R73, R73, 0xffff0000, RZ, 0xc0, !PT ;  /* 0xffff000049497812 */ /* 0x000fe200078ec0ff */
[-C--:B------:R-:W-:Y:S01]  /*ca00*/  FMUL.FTZ R15, R15, R102.reuse ;  /* 0x000000660f0f7220 */ /* 0x080fe20000410000 */
[----:B------:R-:W-:Y:S01]  /*ca10*/  LOP3.LUT R77, R77, 0xffff0000, RZ, 0xc0, !PT ;  /* 0xffff00004d4d7812 */ /* 0x000fe200078ec0ff */
[----:B------:R-:W-:Y:S02]  /*ca20*/  FFMA.FTZ R102, R83, R102, -R76 ;  /* 0x0000006653667223 */ /* 0x000fe4000001084c */
[----:B------:R-:W-:-:S02]  /*ca30*/  FMUL.FTZ R76, R8, R98 ;  /* 0x00000062084c7220 */ /* 0x000fc40000410000 */
[----:B------:R-:W-:Y:S02]  /*ca40*/  FMUL.FTZ R8, R8, R84 ;  /* 0x0000005408087220 */ /* 0x000fe40000410000 */
[C---:B------:R-:W-:Y:S01]  /*ca50*/  IMAD.U32 R97, R75.reuse, 0x10000, RZ ;  /* 0x000100004b617824 */ /* 0x040fe200078e00ff */
[----:B------:R-:W-:Y:S01]  /*ca60*/  LOP3.LUT R75, R75, 0xffff0000, RZ, 0xc0, !PT ;  /* 0xffff00004b4b7812 */ /* 0x000fe200078ec0ff */
[----:B------:R-:W-:Y:S02]  /*ca70*/  FFMA.FTZ R15, R83, R72, R15 ;  /* 0x00000048530f7223 */ /* 0x000fe4000001000f */
[C---:B------:R-:W-:Y:S01]  /*ca80*/  IMAD.U32 R72, R79.reuse, 0x10000, RZ ;  /* 0x000100004f487824 */ /* 0x040fe200078e00ff */
[----:B------:R-:W-:Y:S01]  /*ca90*/  LOP3.LUT R79, R79, 0xffff0000, RZ, 0xc0, !PT ;  /* 0xffff00004f4f7812 */ /* 0x000fe200078ec0ff */
[----:B------:R-:W-:Y:S02]  /*caa0*/  FFMA.FTZ R98, R12, R98, R8 ;  /* 0x000000620c627223 */ /* 0x000fe40000010008 */
[----:B------:R-:W-:-:S02]  /*cab0*/  FMUL.FTZ R8, R99, R97 ;  /* 0x0000006163087220 */ /* 0x000fc40000410000 */
[----:B------:R-:W-:Y:S02]  /*cac0*/  FFMA.FTZ R76, R12, R84, -R76 ;  /* 0x000000540c4c7223 */ /* 0x000fe4000001084c */
[-C--:B------:R-:W-:Y:S02]  /*cad0*/  FMUL.FTZ R99, R99, R72.reuse ;  /* 0x0000004863637220 */ /* 0x080fe40000410000 */
[C---:B------:R-:W-:Y:S01]  /*cae0*/  IMAD.U32 R12, R74.reuse, 0x10000, RZ ;  /* 0x000100004a0c7824 */ /* 0x040fe200078e00ff */
[----:B------:R-:W-:Y:S01]  /*caf0*/  LOP3.LUT R74, R74, 0xffff0000, RZ, 0xc0, !PT ;  /* 0xffff00004a4a7812 */ /* 0x000fe200078ec0ff */
[C---:B------:R-:W-:Y:S01]  /*cb00*/  IMAD.U32 R83, R78.reuse, 0x10000, RZ ;  /* 0x000100004e537824 */ /* 0x040fe200078e00ff */
[----:B------:R-:W-:Y:S01]  /*cb10*/  LOP3.LUT R78, R78, 0xffff0000, RZ, 0xc0, !PT ;  /* 0xffff00004e4e7812 */ /* 0x000fe200078ec0ff */
[C---:B------:R-:W-:Y:S02]  /*cb20*/  FFMA.FTZ R72, R13.reuse, R72, -R8 ;  /* 0x000000480d487223 */ /* 0x040fe40000010808 */
[----:B------:R-:W-:-:S02]  /*cb30*/  FFMA.FTZ R97, R13, R97, R99 ;  /* 0x000000610d617223 */ /* 0x000fc40000010063 */
[----:B------:R-:W-:Y:S02]  /*cb40*/  FMUL.FTZ R13, R100, R12 ;  /* 0x0000000c640d7220 */ /* 0x000fe40000410000 */
[C---:B------:R-:W-:Y:S01]  /*cb50*/  IMAD.U32 R85, R14.reuse, 0x10000, RZ ;  /* 0x000100000e557824 */ /* 0x040fe200078e00ff */
[----:B------:R-:W-:Y:S01]  /*cb60*/  LOP3.LUT R14, R14, 0xffff0000, RZ, 0xc0, !PT ;  /* 0xffff00000e0e7812 */ /* 0x000fe200078ec0ff */
        /* <DEDUP_REMOVED lines=25> */
.L_x_653:
[----:B------:R-:W-:Y:S05]  /*cd00*/  BSYNC B0 ;  /* 0x0000000000007941 */ /* 0x000fea0003800000 */
.L_x_652:
[----:B------:R-:W-:-:S13]  /*cd10*/  ISETP.GE.AND P0, PT, R65, c[0x0][0x27c], PT ;  /* 0x00009f0041007a0c */ /* 0x000fda0003f06270 */
[----:B------:R-:W-:Y:S05]  /*cd20*/  @P0 BRA `(.L_x_651) ;  /* 0x0000078000000947 */ /* 0x000fea0003800000 */
[----:B-12---:R-:W-:Y:S01]  /*cd30*/  SHF.R.S32.HI R13, RZ, 0x1f, R65 ;  /* 0x0000001fff0d7819 */ /* 0x006fe20000011441 */
[----:B------:R-:W-:Y:S01]  /*cd40*/  IMAD.MOV.U32 R12, RZ, RZ, c[0x0][0x27c] ;  /* 0x00009f00ff0c7624 */ /* 0x000fe200078e00ff */
[----:B------:R-:W-:Y:S01]  /*cd50*/  SHF.R.S32.HI R9, RZ, 0x1f, R80 ;  /* 0x0000001fff097819 */ /* 0x000fe20000011450 */
[----:B------:R-:W-:Y:S01]  /*cd60*/  IMAD.SHL.U32 R14, R80, 0x40, RZ ;  /* 0x00000040500e7824 */ /* 0x000fe200078e00ff */
[-C--:B------:R-:W-:Y:S02]  /*cd70*/  LEA.HI R15, R13, R65.reuse, RZ, 0x3 ;  /* 0x000000410d0f7211 */ /* 0x080fe400078f18ff */
        /* <DEDUP_REMOVED lines=25> */
[----:B------:R-:W-:Y:S02]  /*cf10*/  PRMT R56, R109, 0x5432, R56 ;  /* 0x000054326d387816 */ /* 0x000fe40000000038 */
[----:B------:R-:W1:Y:S01]  /*cf20*/  LDS.128 R12, [R73+0x10080] ;  /* 0x01008000490c7984 */ /* 0x000e620000000c00 */
[----:B------:R-:W-:Y:S02]  /*cf30*/  PRMT R60, R111, 0x5432, R60 ;  /* 0x000054326f3c7816 */ /* 0x000fe4000000003c */
[----:B------:R-:W-:Y:S01]  /*cf40*/  SHF.R.U32.HI R57, RZ, 0x10, R57 ;  /* 0x00000010ff397819 */ /* 0x000fe20000011639 */
[----:B------:R-:W2:Y:S01]  /*cf50*/  LDS.128 R8, [R72+0x10080] ;  /* 0x0100800048087984 */ /* 0x000ea20000000c00 */
[----:B------:R-:W-:Y:S01]  /*cf60*/  IMAD.U32 R80, R56, 0x10000, RZ ;  /* 0x0001000038507824 */ /* 0x000fe200078e00ff */
[----:B------:R-:W-:Y:S01]  /*cf70*/  SHF.R.U32.HI R61, RZ, 0x10, R61 ;  /* 0x00000010ff3d7819 */ /* 0x000fe2000001163d */
[----:B------:R-:W-:Y:S01]  /*cf80*/  IMAD.U32 R81, R60, 0x10000, RZ ;  /* 0x000100003c517824 */ /* 0x000fe200078e00ff */
[----:B------:R-:W-:-:S02]  /*cf90*/  LOP3.LUT R56, R56, 0xffff0000, RZ, 0xc0, !PT ;  /* 0xffff000038387812 */ /* 0x000fc400078ec0ff */
[----:B------:R-:W-:Y:S02]  /*cfa0*/  PRMT R57, R109, 0x5410, R57 ;  /* 0x000054106d397816 */ /* 0x000fe40000000039 */
[----:B------:R-:W-:Y:S02]  /*cfb0*/  SHF.R.U64 R58, R58, 0x10, R59 ;  /* 0x000000103a3a7819 */ /* 0x000fe4000000123b */
[----:B------:R-:W-:Y:S02]  /*cfc0*/  PRMT R61, R111, 0x5410, R61 ;  /* 0x000054106f3d7816 */ /* 0x000fe4000000003d */
[----:B------:R-:W-:Y:S02]  /*cfd0*/  SHF.R.U64 R62, R62, 0x10, R63 ;  /* 0x000000103e3e7819 */ /* 0x000fe4000000123f */
[----:B------:R-:W-:Y:S02]  /*cfe0*/  SHF.R.U32.HI R59, RZ, 0x10, R59 ;  /* 0x00000010ff3b7819 */ /* 0x000fe4000001163b */
[----:B------:R-:W-:-:S02]  /*cff0*/  LOP3.LUT R85, R60, 0xffff0000, RZ, 0xc0, !PT ;  /* 0xffff00003c557812 */ /* 0x000fc400078ec0ff */
        /* <DEDUP_REMOVED lines=9> */
[C---:B--2---:R-:W-:Y:S01]  /*d090*/  IMAD.U32 R78, R8.reuse, 0x10000, RZ ;  /* 0x00010000084e7824 */ /* 0x044fe200078e00ff */
[C---:B------:R-:W-:Y:S01]  /*d0a0*/  LOP3.LUT R79, R15.reuse, 0xffff0000, RZ, 0xc0, !PT ;  /* 0xffff00000f4f7812 */ /* 0x040fe200078ec0ff */
[----:B------:R-:W-:Y:S01]  /*d0b0*/  IMAD.U32 R13, R15, 0x10000, RZ ;  /* 0x000100000f0d7824 */ /* 0x000fe200078e00ff */
        /* <DEDUP_REMOVED lines=23> */
[----:B------:R-:W-:Y:S02]  /*d230*/  FFMA.FTZ R81, R12, R81, R8 ;  /* 0x000000510c517223 */ /* 0x000fe40000010008 */
[----:B------:R-:W-:Y:S02]  /*d240*/  FMUL.FTZ R8, R82, R80 ;  /* 0x0000005052087220 */ /* 0x000fe40000410000 */
        /* <DEDUP_REMOVED lines=11> */
[C---:B------:R-:W-:Y:S01]  /*d300*/  IMAD.U32 R76, R14.reuse, 0x10000, RZ ;  /* 0x000100000e4c7824 */ /* 0x040fe200078e00ff */
[----:B------:R-:W-:Y:S01]  /*d310*/  LOP3.LUT R14, R14, 0xffff0000, RZ, 0xc0, !PT ;  /* 0xffff00000e0e7812 */ /* 0x000fe200078ec0ff */
[C---:B------:R-:W-:Y:S02]  /*d320*/  FMUL.FTZ R8, R84.reuse, R57 ;  /* 0x0000003954087220 */ /* 0x040fe40000410000 */
[----:B------:R-:W-:Y:S02]  /*d330*/  FMUL.FTZ R83, R83, R74 ;  /* 0x0000004a53537220 */ /* 0x000fe40000410000 */
[----:B------:R-:W-:-:S02]  /*d340*/  FMUL.FTZ R84, R84, R61 ;  /* 0x0000003d54547220 */ /* 0x000fc40000410000 */
[----:B------:R-:W-:Y:S02]  /*d350*/  FFMA.FTZ R61, R77, R61, -R8 ;  /* 0x0000003d4d3d7223 */ /* 0x000fe40000010808 */
[----:B------:R-:W-:Y:S02]  /*d360*/  FFMA.FTZ R83, R76, R12, R83 ;  /* 0x0000000c4c537223 */ /* 0x000fe40000010053 */
[C---:B------:R-:W-:Y:S02]  /*d370*/  FMUL.FTZ R12, R10.reuse, R58 ;  /* 0x0000003a0a0c7220 */ /* 0x040fe40000410000 */
[C---:B------:R-:W-:Y:S02]  /*d380*/  FMUL.FTZ R8, R11.reuse, R59 ;  /* 0x0000003b0b087220 */ /* 0x040fe40000410000 */
[----:B------:R-:W-:Y:S02]  /*d390*/  FMUL.FTZ R10, R10, R62 ;  /* 0x0000003e0a0a7220 */ /* 0x000fe40000410000 */
[----:B------:R-:W-:-:S02]  /*d3a0*/  FMUL.FTZ R11, R11, R63 ;  /* 0x0000003f0b0b7220 */ /* 0x000fc40000410000 */
[----:B------:R-:W-:Y:S01]  /*d3b0*/  FFMA.FTZ R74, R76, R74, -R13 ;  /* 0x0000004a4c4a7223 */ /* 0x000fe2000001080d */
[----:B------:R-:W-:Y:S01]  /*d3c0*/  F2FP.BF16.PACK_AB R13, R61, R60 ;  /* 0x0000003c3d0d723e */ /* 0x000fe200000010ff */
[C---:B------:R-:W-:Y:S01]  /*d3d0*/  FFMA.FTZ R62, R14.reuse, R62, -R12 ;  /* 0x0000003e0e3e7223 */ /* 0x040fe2000001080c */
[----:B------:R-:W-:Y:S01]  /*d3e0*/  F2FP.BF16.PACK_AB R12, R85, R9 ;  /* 0x00000009550c723e */ /* 0x000fe200000010ff */
[----:B------:R-:W-:Y:S01]  /*d3f0*/  FFMA.FTZ R63, R79, R63, -R8 ;  /* 0x0000003f4f3f7223 */ /* 0x000fe20000010808 */
[----:B------:R-:W-:Y:S01]  /*d400*/  F2FP.BF16.PACK_AB R8, R15, R78 ;  /* 0x0000004e0f08723e */ /* 0x000fe200000010ff */
[----:B------:R-:W-:Y:S02]  /*d410*/  FFMA.FTZ R84, R77, R57, R84 ;  /* 0x000000394d547223 */ /* 0x000fe40000010054 */
        /* <DEDUP_REMOVED lines=9> */
.L_x_651:
[----:B------:R-:W-:Y:S05]  /*d4b0*/  BSYNC B1 ;  /* 0x0000000000017941 */ /* 0x000fea0003800000 */
.L_x_650:
        /* <DEDUP_REMOVED lines=120> */
.L_x_657:
[----:B------:R-:W-:Y:S05]  /*dc40*/  BSYNC B0 ;  /* 0x0000000000007941 */ /* 0x000fea0003800000 */
.L_x_656:
        /* <DEDUP_REMOVED lines=122> */
.L_x_655:
[----:B------:R-:W-:Y:S05]  /*e3f0*/  BSYNC B1 ;  /* 0x0000000000017941 */ /* 0x000fea0003800000 */
.L_x_654:
        /* <DEDUP_REMOVED lines=17> */
[----:B--2---:R-:W-:Y:S02]  /*e510*/  SHF.R.U32.HI R13, RZ, 0x3, R9 ;  /* 0x00000003ff0d7819 */ /* 0x004fe40000011609 */
        /* <DEDUP_REMOVED lines=101> */
.L_x_659:
[----:B------:R-:W-:Y:S05]  /*eb70*/  BSYNC B0 ;  /* 0x0000000000007941 */ /* 0x000fea0003800000 */
.L_x_658:
[----:B------:R-:W-:-:S13]  /*eb80*/  ISETP.GE.AND P0, PT, R65, c[0x0][0x27c], PT ;  /* 0x00009f0041007a0c */ /* 0x000fda0003f06270 */
[----:B------:R-:W-:Y:S05]  /*eb90*/  @P0 BRA `(.L_x_631) ;  /* 0x0000078000000947 */ /* 0x000fea0003800000 */
[----:B-1----:R-:W-:Y:S01]  /*eba0*/  SHF.R.S32.HI R12, RZ, 0x1f, R65 ;  /* 0x0000001fff0c7819 */ /* 0x002fe20000011441 */
[----:B--2---:R-:W-:Y:S01]  /*ebb0*/  IMAD.SHL.U32 R13, R32, 0x40, RZ ;  /* 0x00000040200d7824 */ /* 0x004fe200078e00ff */
[----:B------:R-:W-:Y:S01]  /*ebc0*/  SHF.R.S32.HI R9, RZ, 0x1f, R32 ;  /* 0x0000001fff097819 */ /* 0x000fe20000011420 */
[----:B------:R-:W-:Y:S01]  /*ebd0*/  IMAD.MOV.U32 R11, RZ, RZ, c[0x0][0x27c] ;  /* 0x00009f00ff0b7624 */ /* 0x000fe200078e00ff */
[----:B------:R-:W-:Y:S02]  /*ebe0*/  LEA.HI R14, R12, R65, RZ, 0x3 ;  /* 0x000000410c0e7211 */ /* 0x000fe400078f18ff */
[----:B------:R-:W-:Y:S02]  /*ebf0*/  LOP3.LUT R13, R13, 0x1c0, RZ, 0xc0, !PT ;  /* 0x000001c00d0d7812 */ /* 0x000fe400078ec0ff */
[--C-:B------:R-:W-:Y:S02]  /*ec00*/  SHF.R.S32.HI R8, RZ, 0x3, R14.reuse ;  /* 0x00000003ff087819 */ /* 0x100fe4000001140e */
[----:B------:R-:W-:-:S02]  /*ec10*/  LOP3.LUT R14, R13, 0x38, R14, 0xf8, !PT ;  /* 0x000000380d0e7812 */ /* 0x000fc400078ef80e */
[----:B------:R-:W-:Y:S02]  /*ec20*/  LEA.HI R11, R11, R8, RZ, 0x1d ;  /* 0x000000080b0b7211 */ /* 0x000fe400078fe8ff */
[----:B------:R-:W-:Y:S02]  /*ec30*/  SHF.R.U32.HI R8, RZ, 0x3, R13 ;  /* 0x00000003ff087819 */ /* 0x000fe4000001160d */
[----:B------:R-:W-:Y:S02]  /*ec40*/  SHF.R.S32.HI R10, RZ, 0x1f, R11 ;  /* 0x0000001fff0a7819 */ /* 0x000fe4000001140b */
[----:B------:R-:W-:Y:S02]  /*ec50*/  LEA.HI R12, R12, R65, RZ, 0x6 ;  /* 0x000000410c0c7211 */ /* 0x000fe400078f30ff */
[----:B------:R-:W-:Y:S02]  /*ec60*/  LEA.HI R9, R9, R32, RZ, 0x3 ;  /* 0x0000002009097211 */ /* 0x000fe400078f18ff */
[----:B------:R-:W-:Y:S01]  /*ec70*/  LOP3.LUT R15, R14, R8, RZ, 0x3c, !PT ;  /* 0x000000080e0f7212 */ /* 0x000fe200078e3cff */
[----:B------:R-:W-:Y:S01]  /*ec80*/  IMAD.SHL.U32 R14, R11, 0x8, RZ ;  /* 0x000000080b0e7824 */ /* 0x000fe200078e00ff */
[----:B------:R-:W-:Y:S01]  /*ec90*/  LEA.HI R10, R10, R11, RZ, 0x3 ;  /* 0x0000000b0a0a7211 */ /* 0x000fe200078f18ff */
[----:B------:R-:W-:Y:S01]  /*eca0*/  IMAD.SHL.U32 R12, R12, 0x80, RZ ;  /* 0x000000800c0c7824 */ /* 0x000fe200078e00ff */
[----:B------:R-:W-:Y:S01]  /*ecb0*/  SHF.R.U64 R16, R16, 0x10, R17 ;  /* 0x0000001010107819 */ /* 0x000fe20000001211 */
[----:B------:R-:W-:Y:S01]  /*ecc0*/  IMAD.SHL.U32 R9, R9, 0x40, RZ ;  /* 0x0000004009097824 */ /* 0x000fe200078e00ff */
[----:B------:R-:W-:Y:S01]  /*ecd0*/  LOP3.LUT R14, R13, 0x38, R14, 0xf8, !PT ;  /* 0x000000380d0e7812 */ /* 0x000fe200078ef80e */
[----:B------:R-:W-:Y:S01]  /*ece0*/  IMAD.SHL.U32 R10, R10, 0x400, RZ ;  /* 0x000004000a0a7824 */ /* 0x000fe200078e00ff */
[----:B------:R-:W-:-:S02]  /*ecf0*/  LOP3.LUT R12, R12, 0x7fffe000, RZ, 0xc0, !PT ;  /* 0x7fffe0000c0c7812 */ /* 0x000fc400078ec0ff */
[----:B------:R-:W-:Y:S02]  /*ed00*/  LOP3.LUT R9, R9, 0xfffffe00, RZ, 0xc0, !PT ;  /* 0xfffffe0009097812 */ /* 0x000fe400078ec0ff */
[----:B------:R-:W-:Y:S02]  /*ed10*/  LOP3.LUT R14, R14, R8, RZ, 0x3c, !PT ;  /* 0x000000080e0e7212 */ /* 0x000fe400078e3cff */
[----:B------:R-:W-:Y:S02]  /*ed20*/  LOP3.LUT R10, R10, 0x7fffe000, RZ, 0xc0, !PT ;  /* 0x7fffe0000a0a7812 */ /* 0x000fe400078ec0ff */
[--C-:B------:R-:W-:Y:S02]  /*ed30*/  IADD3 R12, R15, R12, R9.reuse ;  /* 0x0000000c0f0c7210 */ /* 0x100fe40007ffe009 */
[----:B------:R-:W-:Y:S02]  /*ed40*/  IADD3 R24, R14, R10, R9 ;  /* 0x0000000a0e187210 */ /* 0x000fe40007ffe009 */
[----:B------:R-:W-:Y:S01]  /*ed50*/  SHF.R.U64 R20, R20, 0x10, R21 ;  /* 0x0000001014147819 */ /* 0x000fe20000001215 */
[----:B------:R-:W-:Y:S01]  /*ed60*/  IMAD.SHL.U32 R25, R12, 0x2, RZ ;  /* 0x000000020c197824 */ /* 0x000fe200078e00ff */
[----:B------:R-:W-:Y:S01]  /*ed70*/  PRMT R16, R55, 0x5432, R16 ;  /* 0x0000543237107816 */ /* 0x000fe20000000010 */
[----:B------:R-:W-:Y:S01]  /*ed80*/  IMAD.SHL.U32 R24, R24, 0x2, RZ ;  /* 0x0000000218187824 */ /* 0x000fe200078e00ff */
[----:B------:R-:W-:-:S02]  /*ed90*/  PRMT R20, R67, 0x5432, R20 ;  /* 0x0000543243147816 */ /* 0x000fc40000000014 */
[----:B------:R-:W1:Y:S01]  /*eda0*/  LDS.128 R12, [R25+0x10080] ;  /* 0x01008000190c7984 */ /* 0x000e620000000c00 */
[----:B------:R-:W-:Y:S01]  /*edb0*/  SHF.R.U32.HI R17, RZ, 0x10, R17 ;  /* 0x00000010ff117819 */ /* 0x000fe20000011611 */
[----:B------:R-:W-:Y:S01]  /*edc0*/  IMAD.U32 R32, R16, 0x10000, RZ ;  /* 0x0001000010207824 */ /* 0x000fe200078e00ff */
[----:B------:R-:W-:Y:S01]  /*edd0*/  SHF.R.U32.HI R21, RZ, 0x10, R21 ;  /* 0x00000010ff157819 */ /* 0x000fe20000011615 */
[----:B------:R-:W2:Y:S01]  /*ede0*/  LDS.128 R8, [R24+0x10080] ;  /* 0x0100800018087984 */ /* 0x000ea20000000c00 */
[----:B------:R-:W-:Y:S01]  /*edf0*/  IMAD.U32 R33, R20, 0x10000, RZ ;  /* 0x0001000014217824 */ /* 0x000fe200078e00ff */
[----:B------:R-:W-:Y:S02]  /*ee00*/  LOP3.LUT R16, R16, 0xffff0000, RZ, 0xc0, !PT ;  /* 0xffff000010107812 */ /* 0x000fe400078ec0ff */
[----:B------:R-:W-:Y:S02]  /*ee10*/  PRMT R17, R55, 0x5410, R17 ;  /* 0x0000541037117816 */ /* 0x000fe40000000011 */
[----:B------:R-:W-:-:S02]  /*ee20*/  SHF.R.U64 R18, R18, 0x10, R19 ;  /* 0x0000001012127819 */ /* 0x000fc40000001213 */
[----:B------:R-:W-:Y:S02]  /*ee30*/  PRMT R21, R67, 0x5410, R21 ;  /* 0x0000541043157816 */ /* 0x000fe40000000015 */
[----:B------:R-:W-:Y:S02]  /*ee40*/  SHF.R.U64 R22, R22, 0x10, R23 ;  /* 0x0000001016167819 */ /* 0x000fe40000001217 */
[----:B------:R-:W-:Y:S02]  /*ee50*/  SHF.R.U32.HI R19, RZ, 0x10, R19 ;  /* 0x00000010ff137819 */ /* 0x000fe40000011613 */
[----:B------:R-:W-:Y:S02]  /*ee60*/  LOP3.LUT R37, R20, 0xffff0000, RZ, 0xc0, !PT ;  /* 0xffff000014257812 */ /* 0x000fe400078ec0ff */
[----:B------:R-:W-:Y:S02]  /*ee70*/  SHF.R.U32.HI R23, RZ, 0x10, R23 ;  /* 0x00000010ff177819 */ /* 0x000fe40000011617 */
[----:B------:R-:W-:-:S02]  /*ee80*/  PRMT R19, R66, 0x5410, R19 ;  /* 0x0000541042137816 */ /* 0x000fc40000000013 */
        /* <DEDUP_REMOVED lines=73> */
.L_x_631:
[----:B------:R-:W-:Y:S05]  /*f320*/  BSYNC B2 ;  /* 0x0000000000027941 */ /* 0x000fea0003800000 */
.L_x_597:
[----:B-1----:R-:W-:Y:S01]  /*f330*/  IMAD.SHL.U32 R9, R0, 0x40, RZ ;  /* 0x0000004000097824 */ /* 0x002fe200078e00ff */
[----:B------:R-:W-:-:S04]  /*f340*/  DEPBAR.LE SB0, 0x0 ;  /* 0x000080000000791a */ /* 0x000fc80000000000 */
[----:B------:R-:W-:Y:S01]  /*f350*/  IMAD.SHL.U32 R213, R40, 0x8, RZ ;  /* 0x0000000828d57824 */ /* 0x000fe200078e00ff */
[----:B------:R-:W-:Y:S01]  /*f360*/  LOP3.LUT R9, R9, 0x1c0, RZ, 0xc0, !PT ;  /* 0x000001c009097812 */ /* 0x000fe200078ec0ff */
[----:B------:R-:W-:Y:S01]  /*f370*/  IMAD R11, R64, c[0x0][0x208], RZ ;  /* 0x00008200400b7a24 */ /* 0x000fe200078e02ff */
[----:B------:R-:W-:Y:S01]  /*f380*/  SEL R8, RZ, 0x2, P6 ;  /* 0x00000002ff087807 */ /* 0x000fe20003000000 */
[----:B--2---:R-:W-:Y:S01]  /*f390*/  IMAD.WIDE.U32 R12, R53, c[0x0][0x208], RZ ;  /* 0x00008200350c7a25 */ /* 0x004fe200078e00ff */
[----:B------:R-:W-:Y:S02]  /*f3a0*/  LOP3.LUT R213, R9, 0x8, R213, 0xf8, !PT ;  /* 0x0000000809d57812 */ /* 0x000fe400078ef8d5 */
[----:B------:R-:W-:Y:S01]  /*f3b0*/  SHF.R.U32.HI R9, RZ, 0x3, R9 ;  /* 0x00000003ff097819 */ /* 0x000fe20000011609 */
[----:B------:R-:W-:Y:S01]  /*f3c0*/  IMAD R11, R53, c[0x0][0x20c], R11 ;  /* 0x00008300350b7a24 */ /* 0x000fe200078e020b */
[----:B------:R-:W-:Y:S01]  /*f3d0*/  SEL R10, RZ, 0x4, P5 ;  /* 0x00000004ff0a7807 */ /* 0x000fe20002800000 */
[----:B------:R-:W-:Y:S01]  /*f3e0*/  IMAD R214, R68, 0x400, R4 ;  /* 0x0000040044d67824 */ /* 0x000fe200078e0204 */
[----:B------:R-:W-:Y:S01]  /*f3f0*/  LOP3.LUT R213, R213, R9, RZ, 0x3c, !PT ;  /* 0x00000009d5d57212 */ /* 0x000fe200078e3cff */
[----:B------:R-:W-:Y:S01]  /*f400*/  IMAD.IADD R11, R13, 0x1, R11 ;  /* 0x000000010d0b7824 */ /* 0x000fe200078e020b */
[----:B------:R-:W-:Y:S01]  /*f410*/  LEA R9, P0, R12, R230, 0x5 ;  /* 0x000000e60c097211 */ /* 0x000fe200078028ff */
[----:B------:R-:W-:Y:S01]  /*f420*/  IMAD.SHL.U32 R214, R214, 0x2, RZ ;  /* 0x00000002d6d67824 */ /* 0x000fe200078e00ff */
[----:B------:R-:W-:Y:S01]  /*f430*/  BAR.SYNC.DEFER_BLOCKING 0x0 ;  /* 0x0000000000007b1d */ /* 0x000fe20000010000 */
[----:B------:R-:W-:Y:S01]  /*f440*/  IMAD R213, R42, 0x200, R213 ;  /* 0x000002002ad57824 */ /* 0x000fe200078e02d5 */
[----:B------:R-:W-:Y:S01]  /*f450*/  LEA.HI.X R11, R12, R221, R11, 0x5, P0 ;  /* 0x000000dd0c0b7211 */ /* 0x000fe200000f2c0b */
[----:B-----5:R-:W-:Y:S01]  /*f460*/  IMAD R55, R53, -0x20, R220 ;  /* 0xffffffe035377824 */ /* 0x020fe200078e02dc */
[----:B------:R-:W-:Y:S01]  /*f470*/  LOP3.LUT P0, RZ, R0, 0x2, RZ, 0xc0, !PT ;  /* 0x0000000200ff7812 */ /* 0x000fe2000780c0ff */
[----:B------:R-:W-:Y:S01]  /*f480*/  IMAD.SHL.U32 R213, R213, 0x2, RZ ;  /* 0x00000002d5d57824 */ /* 0x000fe200078e00ff */
[----:B------:R-:W-:Y:S01]  /*f490*/  IADD3 R10, R10, R8, R43 ;  /* 0x000000080a0a7210 */ /* 0x000fe20007ffe02b */
[--C-:B------:R-:W-:Y:S01]  /*f4a0*/  IMAD R210, R3, 0x2, R214.reuse ;  /* 0x0000000203d27824 */ /* 0x100fe200078e02d6 */
[----:B------:R-:W-:Y:S01]  /*f4b0*/  SEL R12, RZ, 0x8, P4 ;  /* 0x00000008ff0c7807 */ /* 0x000fe20002000000 */
[----:B------:R-:W-:Y:S01]  /*f4c0*/  IMAD.SHL.U32 R217, R41, 0x2, RZ ;  /* 0x0000000229d97824 */ /* 0x000fe200078e00ff */
[C---:B------:R-:W-:Y:S01]  /*f4d0*/  IADD3 R8, R213.reuse, 0xc080, RZ ;  /* 0x0000c080d5087810 */ /* 0x040fe20007ffe0ff */
[----:B------:R-:W-:Y:S01]  /*f4e0*/  IMAD R209, R2, 0x2, R214 ;  /* 0x0000000202d17824 */ /* 0x000fe200078e02d6 */
[----:B------:R-:W-:Y:S01]  /*f4f0*/  IADD3 R212, R213, 0xc0a0, RZ ;  /* 0x0000c0a0d5d47810 */ /* 0x000fe20007ffe0ff */
[----:B------:R-:W-:Y:S01]  /*f500*/  IMAD.IADD R10, R12, 0x1, R10 ;  /* 0x000000010c0a7824 */ /* 0x000fe200078e020a */
[----:B------:R-:W-:Y:S01]  /*f510*/  ISETP.LE.OR P2, PT, R55, R40, P3 ;  /* 0x000000283700720c */ /* 0x000fe20001f43670 */
[----:B------:R-:W-:Y:S01]  /*f520*/  IMAD R207, R2, 0x2, R210 ;  /* 0x0000000202cf7824 */ /* 0x000fe200078e02d2 */
[----:B------:R-:W-:Y:S01]  /*f530*/  IADD3 R228, R6, -0x2, RZ ;  /* 0xfffffffe06e47810 */ /* 0x000fe20007ffe0ff */
[----:B------:R-:W-:Y:S01]  /*f540*/  IMAD.SHL.U32 R211, R4, 0x2, RZ ;  /* 0x0000000204d37824 */ /* 0x000fe200078e00ff */
[----:B------:R-:W-:-:S02]  /*f550*/  @P0 IADD3 R212, R8, -0x20, RZ ;  /* 0xffffffe008d40810 */ /* 0x000fc40007ffe0ff */
[----:B------:R-:W-:Y:S01]  /*f560*/  LEA R8, P0, R9, c[0x0][0x1f8], 0x1 ;  /* 0x00007e0009087a11 */ /* 0x000fe200078008ff */
[--C-:B------:R-:W-:Y:S01]  /*f570*/  IMAD R206, R3, 0x2, R211.reuse ;  /* 0x0000000203ce7824 */ /* 0x100fe200078e02d3 */
[----:B------:R-:W-:Y:S01]  /*f580*/  IADD3 R203, R212, 0x800, RZ ;  /* 0x00000800d4cb7810 */ /* 0x000fe20007ffe0ff */
[C---:B------:R-:W-:Y:S01]  /*f590*/  IMAD R205, R2.reuse, 0x2, R211 ;  /* 0x0000000202cd7824 */ /* 0x040fe200078e02d3 */
[----:B------:R-:W-:Y:S01]  /*f5a0*/  LDSM.16.M88.4 R28, [R214+0x10080] ;  /* 0x01008000d61c783b */ /* 0x000fe20000000200 */
[----:B------:R-:W-:Y:S01]  /*f5b0*/  LEA.HI.X R9, R9, c[0x0][0x1fc], R11, 0x1, P0 ;  /* 0x00007f0009097a11 */ /* 0x000fe200000f0c0b */
[----:B------:R-:W-:Y:S01]  /*f5c0*/  IMAD R204, R2, 0x2, R206 ;  /* 0x0000000202cc7824 */ /* 0x000fe200078e02ce */
[----:B------:R-:W-:Y:S01]  /*f5d0*/  LOP3.LUT P0, RZ, R10, 0x2, RZ, 0xc0, !PT ;  /* 0x000000020aff7812 */ /* 0x000fe2000780c0ff */
[----:B------:R-:W1:Y:S03]  /*f5e0*/  LDSM.16.M88.4 R20, [R213+0xc080] ;  /* 0x00c08000d514783b */ /* 0x000e660000000200 */
[----:B------:R-:W-:Y:S01]  /*f5f0*/  ISETP.LE.OR P1, PT, R55, R40, !P0 ;  /* 0x000000283700720c */ /* 0x000fe20004723670 */
[----:B------:R-:W-:Y:S01]  /*f600*/  LDSM.16.M88.4 R16, [R210+0x10080] ;  /* 0x01008000d210783b */ /* 0x000fe20000000200 */
[----:B------:R-:W-:Y:S01]  /*f610*/  LOP3.LUT P0, RZ, R0, 0x4, RZ, 0xc0, !PT ;  /* 0x0000000400ff7812 */ /* 0x000fe2000780c0ff */
[----:B------:R-:W-:-:S02]  /*f620*/  IMAD.MOV.U32 R0, RZ, RZ, 0x40 ;  /* 0x00000040ff007424 */ /* 0x000fc400078e00ff */
[----:B------:R-:W2:Y:S03]  /*f630*/  LDSM.16.M88.4 R32, [R212] ;  /* 0x00000000d420783b */ /* 0x000ea60000000200 */
[----:B------:R-:W-:Y:S01]  /*f640*/  SEL R0, R0, 0xffffffc0, !P0 ;  /* 0xffffffc000007807 */ /* 0x000fe20004000000 */
[----:B------:R-:W3:Y:S01]  /*f650*/  LDSM.16.M88.4 R24, [R213+0xc880] ;  /* 0x00c88000d518783b */ /* 0x000ee20000000200 */
[----:B------:R-:W-:-:S03]  /*f660*/  LOP3.LUT P0, RZ, R10, 0x8, RZ, 0xc0, !PT ;  /* 0x000000080aff7812 */ /* 0x000fc6000780c0ff */
[----:B------:R-:W-:Y:S01]  /*f670*/  LDSM.16.M88.4 R36, [R212+0x800] ;  /* 0x00080000d424783b */ /* 0x000fe20000000200 */
[----:B------:R-:W-:Y:S01]  /*f680*/  ISETP.LE.OR P0, PT, R55, R40, !P0 ;  /* 0x000000283700720c */ /* 0x000fe20004703670 */
[----:B------:R-:W-:Y:S02]  /*f690*/  IMAD.IADD R208, R213, 0x1, R0 ;  /* 0x00000001d5d07824 */ /* 0x000fe400078e0200 */
[----:B------:R-:W-:Y:S01]  /*f6a0*/  @!PT LDS RZ, [RZ] ;  /* 0x00000000fffff984 */ /* 0x000fe20000000800 */
[----:B------:R-:W-:Y:S01]  /*f6b0*/  @!PT LDS RZ, [RZ] ;  /* 0x00000000fffff984 */ /* 0x000fe20000000800 */
[----:B------:R-:W-:Y:S01]  /*f6c0*/  @!PT LDS RZ, [RZ] ;  /* 0x00000000fffff984 */ /* 0x000fe20000000800 */
[----:B------:R4:W-:Y:S01]  /*f6d0*/  LDGSTS.E.BYPASS.LTC128B.128 [R217+0x8080], [R8.64], !P2 ;  /* 0x0808000008d97fae */ /* 0x0009e2000d101d48 */
[----:B------:R-:W-:Y:S01]  /*f6e0*/  IMAD.IADD R202, R0, 0x1, R212 ;  /* 0x0000000100ca7824 */ /* 0x000fe200078e02d4 */
[----:B------:R-:W-:Y:S02]  /*f6f0*/  ISETP.NE.AND P2, PT, R226, 0x1, PT ;  /* 0x00000001e200780c */ /* 0x000fe40003f45270 */
[----:B------:R4:W-:Y:S01]  /*f700*/  LDGSTS.E.BYPASS.LTC128B.128 [R217+0x9080], [R8.64+0x80], !P1 ;  /* 0x0908008008d97fae */ /* 0x0009e2000c901d48 */
[----:B------:R-:W-:-:S04]  /*f710*/  LOP3.LUT P1, RZ, R10, 0x4, RZ, 0xc0, !PT ;  /* 0x000000040aff7812 */ /* 0x000fc8000782c0ff */
[----:B------:R-:W-:Y:S01]  /*f720*/  ISETP.LE.OR P1, PT, R55, R40, !P1 ;  /* 0x000000283700720c */ /* 0x000fe20004f23670 */
[C---:B-1----:R-:W-:Y:S11]  /*f730*/  HMMA.16816.F32.BF16 R12, R28.reuse, R20, RZ ;  /* 0x000000141c0c723c */ /* 0x042ff600000418ff */
[----:B------:R-:W-:Y:S01]  /*f740*/  @!UPT UIADD3 URZ, URZ, URZ, URZ ;  /* 0x0000003f3f3ff290 */ /* 0x000fe2000fffe03f */
[----:B------:R4:W-:Y:S04]  /*f750*/  LDGSTS.E.BYPASS.LTC128B.128 [R217+0xa080], [R8.64+0x100], !P1 ;  /* 0x0a08010008d97fae */ /* 0x0009e8000c901d48 */
[----:B------:R4:W-:Y:S01]  /*f760*/  LDGSTS.E.BYPASS.LTC128B.128 [R217+0xb080], [R8.64+0x180], !P0 ;  /* 0x0b08018008d97fae */ /* 0x0009e2000c101d48 */
[----:B------:R-:W-:Y:S03]  /*f770*/  HMMA.16816.F32.BF16 R20, R28, R22, RZ ;  /* 0x000000161c14723c */ /* 0x000fe600000418ff */
[----:B------:R-:W-:Y:S04]  /*f780*/  LDSM.16.M88.4 R44, [R209+0x10080] ;  /* 0x01008000d12c783b */ /* 0x000fe80000000200 */
[----:B------:R-:W1:Y:S04]  /*f790*/  LDSM.16.M88.4 R48, [R208+0xc080] ;  /* 0x00c08000d030783b */ /* 0x000e680000000200 */
[----:B------:R-:W-:Y:S04]  /*f7a0*/  LDSM.16.M88.4 R60, [R202] ;  /* 0x00000000ca3c783b */ /* 0x000fe80000000200 */
[----:B------:R-:W-:Y:S01]  /*f7b0*/  LDSM.16.M88.4 R40, [R213+0xd080] ;  /* 0x00d08000d528783b */ /* 0x000fe20000000200 */
[C---:B--2---:R-:W-:Y:S03]  /*f7c0*/  HMMA.16816.F32.BF16 R12, R16.reuse, R32, R12 ;  /* 0x00000020100c723c */ /* 0x044fe6000004180c */
[----:B------:R-:W-:Y:S04]  /*f7d0*/  LDSM.16.M88.4 R56, [R208+0xc880] ;  /* 0x00c88000d038783b */ /* 0x000fe80000000200 */
[----:B------:R-:W-:Y:S01]  /*f7e0*/  LDSM.16.M88.4 R64, [R212+0x3000] ;  /* 0x00300000d440783b */ /* 0x000fe20000000200 */
[----:B------:R-:W-:Y:S03]  /*f7f0*/  HMMA.16816.F32.BF16 R20, R16, R34, R20 ;  /* 0x000000221014723c */ /* 0x000fe60000041814 */
[----:B----4-:R-:W2:Y:S04]  /*f800*/  LDSM.16.M88.4 R8, [R207+0x10080] ;  /* 0x01008000cf08783b */ /* 0x010ea80000000200 */
[----:B------:R-:W0:Y:S01]  /*f810*/  LDGDEPBAR ;  /* 0x00000000000079af */ /* 0x000e220000000000 */
[C---:B---3--:R-:W-:Y:S08]  /*f820*/  HMMA.16816.F32.BF16 R32, R28.reuse, R24, RZ ;  /* 0x000000181c20723c */ /* 0x048ff000000418ff */
[----:B------:R-:W-:Y:S01]  /*f830*/  HMMA.16816.F32.BF16 R28, R28, R26, RZ ;  /* 0x0000001a1c1c723c */ /* 0x000fe200000418ff */
[----:B------:R-:W3:Y:S07]  /*f840*/  LDSM.16.M88.4 R24, [R214+0x14080] ;  /* 0x01408000d618783b */ /* 0x000eee0000000200 */
[C---:B-1----:R-:W-:Y:S08]  /*f850*/  HMMA.16816.F32.BF16 R12, R44.reuse, R48, R12 ;  /* 0x000000302c0c723c */ /* 0x042ff0000004180c */
[----:B------:R-:W-:Y:S01]  /*f860*/  HMMA.16816.F32.BF16 R20, R44, R50, R20 ;  /* 0x000000322c14723c */ /* 0x000fe20000041814 */
[----:B------:R-:W-:Y:S07]  /*f870*/  LDSM.16.M88.4 R48, [R202+0x800] ;  /* 0x00080000ca30783b */ /* 0x000fee0000000200 */
[----:B------:R-:W-:Y:S08]  /*f880*/  HMMA.16816.F32.BF16 R32, R16, R36, R32 ;  /* 0x000000241020723c */ /* 0x000ff00000041820 */
[----:B--2---:R-:W-:Y:S08]  /*f890*/  HMMA.16816.F32.BF16 R12, R8, R60, R12 ;  /* 0x0000003c080c723c */ /* 0x004ff0000004180c */
[----:B------:R-:W-:Y:S01]  /*f8a0*/  HMMA.16816.F32.BF16 R16, R16, R38, R28 ;  /* 0x000000261010723c */ /* 0x000fe2000004181c */
[----:B------:R-:W-:Y:S04]  /*f8b0*/  LDSM.16.M88.4 R36, [R210+0x14080] ;  /* 0x01408000d224783b */ /* 0x000fe80000000200 */
[----:B------:R-:W1:Y:S03]  /*f8c0*/  LDSM.16.M88.4 R28, [R212+0x1000] ;  /* 0x00100000d41c783b */ /* 0x000e660000000200 */
[----:B------:R-:W-:Y:S01]  /*f8d0*/  HMMA.16816.F32.BF16 R20, R8, R62, R20 ;  /* 0x0000003e0814723c */ /* 0x000fe20000041814 */
[----:B------:R-:W-:Y:S07]  /*f8e0*/  LDSM.16.M88.4 R60, [R213+0xd880] ;  /* 0x00d88000d53c783b */ /* 0x000fee0000000200 */
[----:B---3--:R-:W-:Y:S08]  /*f8f0*/  HMMA.16816.F32.BF16 R12, R24, R40, R12 ;  /* 0x00000028180c723c */ /* 0x008ff0000004180c */
[C---:B------:R-:W-:Y:S08]  /*f900*/  HMMA.16816.F32.BF16 R32, R44.reuse, R56, R32 ;  /* 0x000000382c20723c */ /* 0x040ff00000041820 */
[----:B------:R-:W-:Y:S01]  /*f910*/  HMMA.16816.F32.BF16 R44, R44, R58, R16 ;  /* 0x0000003a2c2c723c */ /* 0x000fe20000041810 */
[----:B------:R-:W-:Y:S04]  /*f920*/  LDSM.16.M88.4 R16, [R209+0x14080] ;  /* 0x01408000d110783b */ /* 0x000fe80000000200 */
[----:B------:R-:W2:Y:S03]  /*f930*/  LDSM.16.M88.4 R56, [R208+0xd080] ;  /* 0x00d08000d038783b */ /* 0x000ea60000000200 */
[----:B------:R-:W-:Y:S01]  /*f940*/  HMMA.16816.F32.BF16 R20, R24, R42, R20 ;  /* 0x0000002a1814723c */ /* 0x000fe20000041814 */
[----:B------:R-:W-:Y:S07]  /*f950*/  LDSM.16.M88.4 R40, [R212+0x1800] ;  /* 0x00180000d428783b */ /* 0x000fee0000000200 */
[----:B-1----:R-:W-:Y:S08]  /*f960*/  HMMA.16816.F32.BF16 R12, R36, R28, R12 ;  /* 0x0000001c240c723c */ /* 0x002ff0000004180c */
[C---:B------:R-:W-:Y:S08]  /*f970*/  HMMA.16816.F32.BF16 R32, R8.reuse, R48, R32 ;  /* 0x000000300820723c */ /* 0x040ff00000041820 */
[----:B------:R-:W-:Y:S01]  /*f980*/  HMMA.16816.F32.BF16 R44, R8, R50, R44 ;  /* 0x00000032082c723c */ /* 0x000fe2000004182c */
[----:B------:R-:W-:Y:S04]  /*f990*/  LDSM.16.M88.4 R8, [R207+0x14080] ;  /* 0x01408000cf08783b */ /* 0x000fe80000000200 */
[----:B------:R-:W1:Y:S03]  /*f9a0*/  LDSM.16.M88.4 R48, [R202+0x1000] ;  /* 0x00100000ca30783b */ /* 0x000e660000000200 */
[----:B------:R-:W-:Y:S01]  /*f9b0*/  HMMA.16816.F32.BF16 R20, R36, R30, R20 ;  /* 0x0000001e2414723c */ /* 0x000fe20000041814 */
[----:B------:R-:W-:Y:S07]  /*f9c0*/  LDSM.16.M88.4 R28, [R208+0xd880] ;  /* 0x00d88000d01c783b */ /* 0x000fee0000000200 */
[----:B--2---:R-:W-:Y:S08]  /*f9d0*/  HMMA.16816.F32.BF16 R12, R16, R56, R12 ;  /* 0x00000038100c723c */ /* 0x004ff0000004180c */
        /* <DEDUP_REMOVED lines=37> */
[----:B------:R-:W1:Y:S04]  /*fc30*/  LDSM.16.M88.4 R40, [R210+0x1c080] ;  /* 0x01c08000d228783b */ /* 0x000e680000000200 */
[----:B------:R-:W-:Y:S03]  /*fc40*/  LDSM.16.M88.4 R60, [R213+0xf880] ;  /* 0x00f88000d53c783b */ /* 0x000fe60000000200 */
[----:B------:R-:W-:Y:S01]  /*fc50*/  HMMA.16816.F32.BF16 R20, R8, R58, R20 ;  /* 0x0000003a0814723c */ /* 0x000fe20000041814 */
[----:B------:R-:W-:Y:S07]  /*fc60*/  LDSM.16.M88.4 R56, [R208+0xf080] ;  /* 0x00f08000d038783b */ /* 0x000fee0000000200 */
[----:B--2---:R-:W-:Y:S08]  /*fc70*/  HMMA.16816.F32.BF16 R12, R48, R24, R12 ;  /* 0x00000018300c723c */ /* 0x004ff0000004180c */
[C---:B------:R-:W-:Y:S08]  /*fc80*/  HMMA.16816.F32.BF16 R32, R28.reuse, R36, R32 ;  /* 0x000000241c20723c */ /* 0x040ff00000041820 */
[----:B------:R-:W-:Y:S01]  /*fc90*/  HMMA.16816.F32.BF16 R44, R28, R38, R44 ;  /* 0x000000261c2c723c */ /* 0x000fe2000004182c */
[----:B------:R-:W2:Y:S04]  /*fca0*/  LDSM.16.M88.4 R28, [R209+0x1c080] ;  /* 0x01c08000d11c783b */ /* 0x000ea80000000200 */
[----:B------:R-:W-:Y:S03]  /*fcb0*/  LDSM.16.M88.4 R36, [R212+0x3800] ;  /* 0x00380000d424783b */ /* 0x000fe60000000200 */
[----:B------:R-:W-:Y:S01]  /*fcc0*/  HMMA.16816.F32.BF16 R20, R48, R26, R20 ;  /* 0x0000001a3014723c */ /* 0x000fe20000041814 */
[----:B------:R-:W-:Y:S07]  /*fcd0*/  LDSM.16.M88.4 R24, [R208+0xf880] ;  /* 0x00f88000d018783b */ /* 0x000fee0000000200 */
[----:B-1----:R-:W-:Y:S08]  /*fce0*/  HMMA.16816.F32.BF16 R12, R40, R64, R12 ;  /* 0x00000040280c723c */ /* 0x002ff0000004180c */
[C---:B------:R-:W-:Y:S08]  /*fcf0*/  HMMA.16816.F32.BF16 R32, R8.reuse, R16, R32 ;  /* 0x000000100820723c */ /* 0x040ff00000041820 */
[----:B------:R-:W-:Y:S01]  /*fd00*/  HMMA.16816.F32.BF16 R44, R8, R18, R44 ;  /* 0x00000012082c723c */ /* 0x000fe2000004182c */
[----:B------:R-:W-:Y:S04]  /*fd10*/  LDSM.16.M88.4 R8, [R207+0x1c080] ;  /* 0x01c08000cf08783b */ /* 0x000fe80000000200 */
[----:B------:R-:W1:Y:S03]  /*fd20*/  LDSM.16.M88.4 R16, [R202+0x3000] ;  /* 0x00300000ca10783b */ /* 0x000e660000000200 */
[----:B------:R-:W-:Y:S08]  /*fd30*/  HMMA.16816.F32.BF16 R20, R40, R66, R20 ;  /* 0x000000422814723c */ /* 0x000ff00000041814 */
[----:B--2---:R-:W-:Y:S08]  /*fd40*/  HMMA.16816.F32.BF16 R12, R28, R56, R12 ;  /* 0x000000381c0c723c */ /* 0x004ff0000004180c */
[C---:B------:R-:W-:Y:S08]  /*fd50*/  HMMA.16816.F32.BF16 R32, R48.reuse, R60, R32 ;  /* 0x0000003c3020723c */ /* 0x040ff00000041820 */
[----:B------:R-:W-:Y:S08]  /*fd60*/  HMMA.16816.F32.BF16 R44, R48, R62, R44 ;  /* 0x0000003e302c723c */ /* 0x000ff0000004182c */
[----:B------:R-:W-:Y:S08]  /*fd70*/  HMMA.16816.F32.BF16 R20, R28, R58, R20 ;  /* 0x0000003a1c14723c */ /* 0x000ff00000041814 */
[----:B-1----:R-:W-:Y:S07]  /*fd80*/  HMMA.16816.F32.BF16 R12, R8, R16, R12 ;  /* 0x00000010080c723c */ /* 0x002fee000004180c */
[----:B------:R-:W-:Y:S01]  /*fd90*/  LOP3.LUT R16, R69, 0xffffffe0, RZ, 0xc0, !PT ;  /* 0xffffffe045107812 */ /* 0x000fe200078ec0ff */
[----:B------:R-:W-:Y:S04]  /*fda0*/  HMMA.16816.F32.BF16 R32, R40, R36, R32 ;  /* 0x000000242820723c */ /* 0x000fe80000041820 */
[----:B------:R-:W-:-:S04]  /*fdb0*/  IMAD.IADD R16, R54, 0x1, -R16 ;  /* 0x0000000136107824 */ /* 0x000fc800078e0a10 */
[----:B------:R-:W-:Y:S01]  /*fdc0*/  HMMA.16816.F32.BF16 R44, R40, R38, R44 ;  /* 0x00000026282c723c */ /* 0x000fe2000004182c */
[----:B------:R-:W1:Y:S01]  /*fdd0*/  LDSM.16.M88.4 R36, [R202+0x3800] ;  /* 0x00380000ca24783b */ /* 0x000e620000000200 */
[----:B------:R-:W-:Y:S01]  /*fde0*/  SHF.R.S32.HI R17, RZ, 0x1f, R16 ;  /* 0x0000001fff117819 */ /* 0x000fe20000011410 */
[----:B------:R-:W-:-:S04]  /*fdf0*/  DEPBAR.LE SB0, 0x0 ;  /* 0x000080000000791a */ /* 0x000fc80000000000 */
[----:B------:R-:W-:Y:S01]  /*fe00*/  LEA.HI R17, R17, R16, RZ, 0x2 ;  /* 0x0000001011117211 */ /* 0x000fe200078f10ff */
[----:B------:R-:W-:Y:S01]  /*fe10*/  FMUL.FTZ R0, R12, c[0x0][0x320] ;  /* 0x0000c8000c007a20 */ /* 0x000fe20000410000 */
[----:B------:R-:W-:Y:S01]  /*fe20*/  HMMA.16816.F32.BF16 R20, R8, R18, R20 ;  /* 0x000000120814723c */ /* 0x000fe20000041814 */
[----:B------:R-:W-:Y:S01]  /*fe30*/  SHF.R.S32.HI R12, RZ, 0x1f, R68 ;  /* 0x0000001fff0c7819 */ /* 0x000fe20000011444 */
[----:B------:R-:W-:Y:S02]  /*fe40*/  FMUL.FTZ R15, R15, c[0x0][0x320] ;  /* 0x0000c8000f0f7a20 */ /* 0x000fe40000410000 */
[----:B------:R-:W-:Y:S01]  /*fe50*/  FMUL.FTZ R13, R13, c[0x0][0x320] ;  /* 0x0000c8000d0d7a20 */ /* 0x000fe20000410000 */
[----:B------:R-:W-:Y:S01]  /*fe60*/  LEA.HI R12, R12, R68, RZ, 0x3 ;  /* 0x000000440c0c7211 */ /* 0x000fe200078f18ff */
[----:B------:R-:W-:Y:S01]  /*fe70*/  MUFU.TANH R0, R0 ;  /* 0x0000000000007308 */ /* 0x000fe20000002400 */
[----:B------:R-:W-:Y:S01]  /*fe80*/  LEA.HI R18, R52, R54, RZ, 0x2 ;  /* 0x0000003634127211 */ /* 0x000fe200078f10ff */
[----:B------:R-:W-:Y:S01]  /*fe90*/  HMMA.16816.F32.BF16 R32, R28, R24, R32 ;  /* 0x000000181c20723c */ /* 0x000fe20000041820 */
[----:B------:R-:W-:-:S02]  /*fea0*/  LOP3.LUT R12, R12, 0xffffff8, RZ, 0xc0, !PT ;  /* 0x0ffffff80c0c7812 */ /* 0x000fc400078ec0ff */
[----:B------:R-:W-:-:S03]  /*feb0*/  LOP3.LUT R18, R18, 0xfffffffc, RZ, 0xc0, !PT ;  /* 0xfffffffc12127812 */ /* 0x000fc600078ec0ff */
[----:B------:R-:W-:Y:S01]  /*fec0*/  IMAD.IADD R229, R68, 0x1, -R12 ;  /* 0x0000000144e57824 */ /* 0x000fe200078e0a0c */
[----:B------:R-:W2:Y:S01]  /*fed0*/  MUFU.TANH R13, R13 ;  /* 0x0000000d000d7308 */ /* 0x000ea20000002400 */
[----:B------:R-:W-:Y:S01]  /*fee0*/  IMAD.IADD R54, R54, 0x1, -R18 ;  /* 0x0000000136367824 */ /* 0x000fe200078e0a12 */
[C---:B------:R-:W-:Y:S01]  /*fef0*/  LEA.HI.SX32 R18, R17.reuse, R149, 0x1e ;  /* 0x0000009511127211 */ /* 0x040fe200078ff2ff */
[----:B------:R-:W-:Y:S01]  /*ff00*/  FMUL.FTZ R12, R14, c[0x0][0x320] ;  /* 0x0000c8000e0c7a20 */ /* 0x000fe20000410000 */
[----:B------:R-:W-:Y:S01]  /*ff10*/  HMMA.16816.F32.BF16 R44, R28, R26, R44 ;  /* 0x0000001a1c2c723c */ /* 0x000fe2000004182c */
[----:B------:R-:W-:Y:S02]  /*ff20*/  LOP3.LUT R17, R17, 0x7ffffffc, RZ, 0xc0, !PT ;  /* 0x7ffffffc11117812 */ /* 0x000fe400078ec0ff */
[----:B------:R-:W-:Y:S01]  /*ff30*/  LEA.HI R14, R54, R54, RZ, 0x1 ;  /* 0x00000036360e7211 */ /* 0x000fe200078f08ff */
[----:B------:R-:W-:Y:S01]  /*ff40*/  IMAD R229, R229, 0x10, R18 ;  /* 0x00000010e5e57824 */ /* 0x000fe200078e0212 */
[----:B------:R-:W-:Y:S01]  /*ff50*/  MUFU.TANH R12, R12 ;  /* 0x0000000c000c7308 */ /* 0x000fe20000002400 */
[----:B------:R-:W-:Y:S01]  /*ff60*/  IMAD.IADD R17, R16, 0x1, -R17 ;  /* 0x0000000110117824 */ /* 0x000fe200078e0a11 */
[----:B------:R-:W-:Y:S01]  /*ff70*/  LOP3.LUT R14, R14, 0x1ffffffe, RZ, 0xc0, !PT ;  /* 0x1ffffffe0e0e7812 */ /* 0x000fe200078ec0ff */
[----:B------:R-:W-:-:S02]  /*ff80*/  FMUL.FTZ R21, R21, c[0x0][0x320] ;  /* 0x0000c80015157a20 */ /* 0x000fc40000410000 */
[----:B------:R-:W-:Y:S02]  /*ff90*/  IMAD.SHL.U32 R232, R17, 0x2, RZ ;  /* 0x0000000211e87824 */ /* 0x000fe400078e00ff */
[----:B------:R-:W-:Y:S01]  /*ffa0*/  IMAD.IADD R54, R54, 0x1, -R14 ;  /* 0x0000000136367824 */ /* 0x000fe200078e0a0e */
[----:B-1----:R-:W-:Y:S01]  /*ffb0*/  HMMA.16816.F32.BF16 R32, R8, R36, R32 ;  /* 0x000000240820723c */ /* 0x002fe20000041820 */
[----:B------:R1:W-:Y:S01]  /*ffc0*/  MUFU.TANH R14, R15 ;  /* 0x0000000f000e7308 */ /* 0x0003e20000002400 */
[----:B------:R-:W-:Y:S02]  /*ffd0*/  IMAD.IADD R55, R55, 0x1, -R232 ;  /* 0x0000000137377824 */ /* 0x000fe400078e0ae8 */
[----:B------:R-:W-:Y:S02]  /*ffe0*/  IMAD R229, R54, 0x8, R229 ;  /* 0x0000000836e57824 */ /* 0x000fe400078e02e5 */
[----:B------:R-:W-:Y:S02]  /*fff0*/  FMUL.FTZ R23, R23, c[0x0][0x320] ;  /* 0x0000c80017177a20 */ /* 0x000fe40000410000 */
[----:B------:R-:W-:-:S03]  /*10000*/  @P2 IMAD.HI.U32 R18, R229, c[0x0][0x2c8], RZ ;  /* 0x0000b200e5122a27 */ /* 0x000fc600078e00ff */
[----:B------:R-:W-:Y:S01]  /*10010*/  HMMA.16816.F32.BF16 R44, R8, R38, R44 ;  /* 0x00000026082c723c */ /* 0x000fe2000004182c */
[----:B------:R-:W-:Y:S01]  /*10020*/  IMAD.MOV.U32 R19, RZ, RZ, R229 ;  /* 0x000000ffff137224 */ /* 0x000fe200078e00e5 */
[----:B------:R-:W-:Y:S01]  /*10030*/  @P2 SHF.R.U32.HI R19, RZ, c[0x0][0x2cc], R18 ;  /* 0x0000b300ff132a19 */ /* 0x000fe20000011612 */
[----:B------:R-:W-:Y:S01]  /*10040*/  FMUL.FTZ R22, R22, c[0x0][0x320] ;  /* 0x0000c80016167a20 */ /* 0x000fe20000410000 */
[----:B------:R2:W3:Y:S01]  /*10050*/  MUFU.TANH R18, R21 ;  /* 0x0000001500127308 */ /* 0x0004e20000002400 */
[----:B-1----:R-:W-:Y:S02]  /*10060*/  FMUL.FTZ R15, R20, c[0x0][0x320] ;  /* 0x0000c800140f7a20 */ /* 0x002fe40000410000 */
[----:B------:R-:W-:Y:S01]  /*10070*/  SHFL.IDX PT, R9, R19, 0x1, 0x1c1f ;  /* 0x003c1f0013097f89 */ /* 0x000fe200000e0000 */
[----:B------:R-:W-:-:S03]  /*10080*/  IMAD.MOV.U32 R8, RZ, RZ, -0x20 ;  /* 0xffffffe0ff087424 */ /* 0x000fc600078e00ff */
[----:B------:R1:W4:Y:S01]  /*10090*/  SHFL.IDX PT, R20, R19, RZ, 0x1c1f ;  /* 0x001c1fff13147589 */ /* 0x00032200000e0000 */
[----:B------:R-:W-:Y:S01]  /*100a0*/  IMAD R53, R53, R8, 0x1 ;  /* 0x0000000135357424 */ /* 0x000fe200078e0208 */
[----:B------:R-:W1:Y:S01]  /*100b0*/  MUFU.TANH R15, R15 ;  /* 0x0000000f000f7308 */ /* 0x000e620000002400 */
[----:B------:R-:W-:Y:S02]  /*100c0*/  FMUL.FTZ R17, R32, c[0x0][0x320] ;  /* 0x0000c80020117a20 */ /* 0x000fe40000410000 */
[----:B------:R-:W-:Y:S01]  /*100d0*/  FMUL.FTZ R16, R33, c[0x0][0x320] ;  /* 0x0000c80021107a20 */ /* 0x000fe20000410000 */
[----:B------:R-:W-:-:S04]  /*100e0*/  IADD3 R10, -R232, R53, R220 ;  /* 0x00000035e80a7210 */ /* 0x000fc80007ffe1dc */
[----:B------:R-:W2:Y:S01]  /*100f0*/  MUFU.TANH R17, R17 ;  /* 0x0000001100117308 */ /* 0x000ea20000002400 */
[----:B------:R-:W-:Y:S02]  /*10100*/  IMAD.IADD R10, R10, 0x1, -R227 ;  /* 0x000000010a0a7824 */ /* 0x000fe400078e0ae3 */
[----:B------:R-:W-:Y:S02]  /*10110*/  FMUL.FTZ R45, R45, c[0x0][0x320] ;  /* 0x0000c8002d2d7a20 */ /* 0x000fe40000410000 */
[----:B------:R-:W-:Y:S02]  /*10120*/  FMUL.FTZ R26, R46, c[0x0][0x320] ;  /* 0x0000c8002e1a7a20 */ /* 0x000fe40000410000 */
[----:B------:R-:W-:Y:S01]  /*10130*/  FMUL.FTZ R47, R47, c[0x0][0x320] ;  /* 0x0000c8002f2f7a20 */ /* 0x000fe20000410000 */
[----:B------:R-:W2:Y:S01]  /*10140*/  MUFU.TANH R16, R16 ;  /* 0x0000001000107308 */ /* 0x000ea20000002400 */
[----:B-1----:R-:W-:Y:S02]  /*10150*/  FMUL.FTZ R19, R44, c[0x0][0x320] ;  /* 0x0000c8002c137a20 */ /* 0x002fe40000410000 */
[----:B----4-:R-:W-:-:S05]  /*10160*/  IMAD.IADD R11, R10, 0x1, R20 ;  /* 0x000000010a0b7824 */ /* 0x010fca00078e0214 */
[----:B------:R1:W-:Y:S01]  /*10170*/  MUFU.TANH R8, R23 ;  /* 0x0000001700087308 */ /* 0x0003e20000002400 */
[----:B------:R-:W-:Y:S01]  /*10180*/  IMAD.IADD R10, R10, 0x1, R9 ;  /* 0x000000010a0a7824 */ /* 0x000fe200078e0209 */
[----:B------:R-:W-:-:S04]  /*10190*/  IMNMX R11, R55, R11, PT ;  /* 0x0000000b370b7217 */ /* 0x000fc80003800200 */
[----:B------:R-:W-:Y:S01]  /*101a0*/  IMNMX R10, R55, R10, PT ;  /* 0x0000000a370a7217 */ /* 0x000fe20003800200 */
[----:B------:R-:W-:Y:S01]  /*101b0*/  BAR.SYNC.DEFER_BLOCKING 0x0 ;  /* 0x0000000000007b1d */ /* 0x000fe20000010000 */
[C---:B------:R-:W-:Y:S02]  /*101c0*/  ISETP.GT.AND P1, PT, R11.reuse, 0x1, PT ;  /* 0x000000010b00780c */ /* 0x040fe40003f24270 */
[----:B------:R-:W-:Y:S02]  /*101d0*/  ISETP.GT.AND P0, PT, R11, RZ, PT ;  /* 0x000000ff0b00720c */ /* 0x000fe40003f04270 */
[----:B--2---:R-:W-:Y:S01]  /*101e0*/  FSEL R21, R13, -INF , P1 ;  /* 0xff8000000d157808 */ /* 0x004fe20000800000 */
[----:B------:R-:W2:Y:S01]  /*101f0*/  MUFU.TANH R19, R19 ;  /* 0x0000001300137308 */ /* 0x000ea20000002400 */
[----:B------:R-:W-:Y:S02]  /*10200*/  ISETP.GT.AND P1, PT, R11, 0x9, PT ;  /* 0x000000090b00780c */ /* 0x000fe40003f24270 */
[----:B-1----:R-:W-:Y:S01]  /*10210*/  FSEL R23, R0, -INF , P0 ;  /* 0xff80000000177808 */ /* 0x002fe20000000000 */
[----:B------:R-:W-:Y:S01]  /*10220*/  FMUL.FTZ R0, R35, c[0x0][0x320] ;  /* 0x0000c80023007a20 */ /* 0x000fe20000410000 */
[----:B------:R-:W-:-:S02]  /*10230*/  ISETP.GT.AND P0, PT, R11, 0x8, PT ;  /* 0x000000080b00780c */ /* 0x000fc40003f04270 */
[----:B---3--:R-:W-:Y:S01]  /*10240*/  FSEL R9, R18, -INF , P1 ;  /* 0xff80000012097808 */ /* 0x008fe20000800000 */
[----:B------:R-:W1:Y:S01]  /*10250*/  MUFU.TANH R13, R45 ;  /* 0x0000002d000d7308 */ /* 0x000e620000002400 */
[----:B------:R-:W-:Y:S02]  /*10260*/  FSEL R20, R15, -INF , P0 ;  /* 0xff8000000f147808 */ /* 0x000fe40000000000 */
[----:B------:R-:W-:Y:S02]  /*10270*/  FMNMX.FTZ R18, R23, R21, !PT ;  /* 0x0000001517127209 */ /* 0x000fe40007810000 */
[C---:B------:R-:W-:Y:S02]  /*10280*/  ISETP.GT.AND P0, PT, R11.reuse, 0x10, PT ;  /* 0x000000100b00780c */ /* 0x040fe40003f04270 */
[----:B------:R-:W-:Y:S01]  /*10290*/  FMNMX.FTZ R18, R20, R18, !PT ;  /* 0x0000001214127209 */ /* 0x000fe20007810000 */
[----:B------:R-:W3:Y:S01]  /*102a0*/  MUFU.TANH R22, R22 ;  /* 0x0000001600167308 */ /* 0x000ee20000002400 */
[----:B------:R-:W-:-:S02]  /*102b0*/  ISETP.GT.AND P1, PT, R11, 0x11, PT ;  /* 0x000000110b00780c */ /* 0x000fc40003f24270 */
[----:B------:R-:W-:Y:S02]  /*102c0*/  FSEL R17, R17, -INF , P0 ;  /* 0xff80000011117808 */ /* 0x000fe40000000000 */
[----:B------:R-:W-:Y:S02]  /*102d0*/  FMNMX.FTZ R18, R9, R18, !PT ;  /* 0x0000001209127209 */ /* 0x000fe40007810000 */
[----:B------:R-:W-:Y:S01]  /*102e0*/  FSEL R16, R16, -INF , P1 ;  /* 0xff80000010107808 */ /* 0x000fe20000800000 */
[----:B------:R-:W-:Y:S01]  /*102f0*/  MUFU.TANH R0, R0 ;  /* 0x0000000000007308 */ /* 0x000fe20000002400 */
[C---:B------:R-:W-:Y:S02]  /*10300*/  ISETP.GT.AND P0, PT, R11.reuse, 0x18, PT ;  /* 0x000000180b00780c */ /* 0x040fe40003f04270 */
[----:B------:R-:W-:Y:S01]  /*10310*/  ISETP.GT.AND P1, PT, R11, 0x19, PT ;  /* 0x000000190b00780c */ /* 0x000fe20003f24270 */
[----:B------:R-:W-:Y:S01]  /*10320*/  FMUL.FTZ R11, R34, c[0x0][0x320] ;  /* 0x0000c800220b7a20 */ /* 0x000fe20000410000 */
[----:B------:R-:W-:-:S02]  /*10330*/  FMNMX.FTZ R18, R17, R18, !PT ;  /* 0x0000001211127209 */ /* 0x000fc40007810000 */
[----:B--2---:R-:W-:Y:S01]  /*10340*/  FSEL R15, R19, -INF , P0 ;  /* 0xff800000130f7808 */ /* 0x004fe20000000000 */
[----:B------:R-:W-:Y:S01]  /*10350*/  MUFU.TANH R26, R26 ;  /* 0x0000001a001a7308 */ /* 0x000fe20000002400 */
[----:B------:R-:W-:Y:S02]  /*10360*/  ISETP.GT.AND P0, PT, R10, RZ, PT ;  /* 0x000000ff0a00720c */ /* 0x000fe40003f04270 */
[----:B-1----:R-:W-:Y:S02]  /*10370*/  FSEL R13, R13, -INF , P1 ;  /* 0xff8000000d0d7808 */ /* 0x002fe40000800000 */
[----:B------:R-:W-:Y:S02]  /*10380*/  FMNMX.FTZ R18, R16, R18, !PT ;  /* 0x0000001210127209 */ /* 0x000fe40007810000 */
[----:B------:R-:W-:Y:S01]  /*10390*/  ISETP.GT.AND P1, PT, R10, 0x1, PT ;  /* 0x000000010a00780c */ /* 0x000fe20003f24270 */
[----:B------:R-:W1:Y:S01]  /*103a0*/  MUFU.TANH R11, R11 ;  /* 0x0000000b000b7308 */ /* 0x000e620000002400 */
[----:B------:R-:W-:-:S02]  /*103b0*/  FSEL R25, R12, -INF , P0 ;  /* 0xff8000000c197808 */ /* 0x000fc40000000000 */
[----:B------:R-:W-:Y:S02]  /*103c0*/  FMNMX.FTZ R12, R15, R18, !PT ;  /* 0x000000120f0c7209 */ /* 0x000fe40007810000 */
[----:B------:R-:W-:Y:S02]  /*103d0*/  ISETP.GT.AND P0, PT, R10, 0x8, PT ;  /* 0x000000080a00780c */ /* 0x000fe40003f04270 */
[----:B------:R-:W-:Y:S01]  /*103e0*/  FSEL R24, R14, -INF , P1 ;  /* 0xff8000000e187808 */ /* 0x000fe20000800000 */
[----:B------:R-:W2:Y:S01]  /*103f0*/  MUFU.TANH R47, R47 ;  /* 0x0000002f002f7308 */ /* 0x000ea20000002400 */
[----:B------:R-:W-:Y:S02]  /*10400*/  ISETP.GT.AND P1, PT, R10, 0x9, PT ;  /* 0x000000090a00780c */ /* 0x000fe40003f24270 */
[----:B------:R-:W-:Y:S02]  /*10410*/  FMNMX.FTZ R14, R13, R12, !PT ;  /* 0x0000000c0d0e7209 */ /* 0x000fe40007810000 */
[----:B---3--:R-:W-:-:S02]  /*10420*/  FSEL R19, R22, -INF , P0 ;  /* 0xff80000016137808 */ /* 0x008fc40000000000 */
[----:B------:R-:W-:Y:S01]  /*10430*/  FMNMX.FTZ R12, R25, R24, !PT ;  /* 0x00000018190c7209 */ /* 0x000fe20007810000 */
[----:B------:R-:W3:Y:S01]  /*10440*/  SHFL.BFLY PT, R22, R14, 0x2, 0x1f ;  /* 0x0c401f000e167f89 */ /* 0x000ee200000e0000 */
[----:B------:R-:W-:Y:S02]  /*10450*/  FSEL R18, R8, -INF , P1 ;  /* 0xff80000008127808 */ /* 0x000fe40000800000 */
[C---:B------:R-:W-:Y:S02]  /*10460*/  ISETP.GT.AND P0, PT, R10.reuse, 0x10, PT ;  /* 0x000000100a00780c */ /* 0x040fe40003f04270 */
[----:B------:R-:W-:Y:S02]  /*10470*/  FMNMX.FTZ R8, R19, R12, !PT ;  /* 0x0000000c13087209 */ /* 0x000fe40007810000 */
[----:B------:R-:W-:Y:S02]  /*10480*/  ISETP.GT.AND P2, PT, R10, 0x11, PT ;  /* 0x000000110a00780c */ /* 0x000fe40003f44270 */
[----:B-1----:R-:W-:-:S02]  /*10490*/  FSEL R12, R11, -INF , P0 ;  /* 0xff8000000b0c7808 */ /* 0x002fc40000000000 */
[----:B------:R-:W-:Y:S02]  /*104a0*/  FMNMX.FTZ R8, R18, R8, !PT ;  /* 0x0000000812087209 */ /* 0x000fe40007810000 */
[----:B------:R-:W-:Y:S02]  /*104b0*/  FSEL R11, R0, -INF , P2 ;  /* 0xff800000000b7808 */ /* 0x000fe40001000000 */
[----:B------:R-:W-:Y:S02]  /*104c0*/  ISETP.GT.AND P1, PT, R10, 0x18, PT ;  /* 0x000000180a00780c */ /* 0x000fe40003f24270 */
[----:B------:R-:W-:Y:S02]  /*104d0*/  FMNMX.FTZ R0, R12, R8, !PT ;  /* 0x000000080c007209 */ /* 0x000fe40007810000 */
[----:B------:R-:W-:Y:S02]  /*104e0*/  ISETP.GT.AND P0, PT, R10, 0x19, PT ;  /* 0x000000190a00780c */ /* 0x000fe40003f04270 */
[----:B------:R-:W-:-:S02]  /*104f0*/  FSEL R10, R26, -INF , P1 ;  /* 0xff8000001a0a7808 */ /* 0x000fc40000800000 */
[----:B------:R-:W-:Y:S02]  /*10500*/  FMNMX.FTZ R0, R11, R0, !PT ;  /* 0x000000000b007209 */ /* 0x000fe40007810000 */
[----:B--2---:R-:W-:Y:S02]  /*10510*/  FSEL R8, R47, -INF , P0 ;  /* 0xff8000002f087808 */ /* 0x004fe40000000000 */
[----:B------:R-:W-:Y:S02]  /*10520*/  FMNMX.FTZ R0, R10, R0, !PT ;  /* 0x000000000a007209 */ /* 0x000fe40007810000 */
[----:B---3--:R-:W-:Y:S02]  /*10530*/  FMNMX.FTZ R26, R14, R22, !PT ;  /* 0x000000160e1a7209 */ /* 0x008fe40007810000 */
[----:B------:R-:W-:Y:S02]  /*10540*/  FMNMX.FTZ R0, R8, R0, !PT ;  /* 0x0000000008007209 */ /* 0x000fe40007810000 */
[----:B------:R-:W-:Y:S01]  /*10550*/  ISETP.GE.AND P0, PT, R6, 0x2, PT ;  /* 0x000000020600780c */ /* 0x000fe20003f06270 */
[----:B------:R-:W-:Y:S01]  /*10560*/  SHFL.BFLY PT, R14, R26, 0x1, 0x1f ;  /* 0x0c201f001a0e7f89 */ /* 0x000fe200000e0000 */
[----:B------:R-:W-:-:S03]  /*10570*/  ISETP.NE.AND P2, PT, R226, 0x1, PT ;  /* 0x00000001e200780c */ /* 0x000fc60003f45270 */
[----:B------:R-:W1:Y:S08]  /*10580*/  SHFL.BFLY PT, R22, R0, 0x2, 0x1f ;  /* 0x0c401f0000167f89 */ /* 0x000e7000000e0000 */
[----:B------:R-:W-:Y:S01]  /*10590*/  @P0 SHF.R.S32.HI R6, RZ, 0x1f, R228 ;  /* 0x0000001fff060819 */ /* 0x000fe200000114e4 */
[----:B------:R-:W-:Y:S02]  /*105a0*/  @P0 IMAD R7, R7, R228, RZ ;  /* 0x000000e407070224 */ /* 0x000fe400078e02ff */
[----:B------:R-:W-:-:S02]  /*105b0*/  @P0 IMAD.MOV.U32 R27, RZ, RZ, R223 ;  /* 0x000000ffff1b0224 */ /* 0x000fc400078e00df */
[-C--:B------:R-:W-:Y:S01]  /*105c0*/  @P0 IMAD R6, R6, R5.reuse, R7 ;  /* 0x0000000506060224 */ /* 0x080fe200078e0207 */
[----:B-1----:R-:W-:Y:S02]  /*105d0*/  FMNMX.FTZ R22, R0, R22, !PT ;  /* 0x0000001600167209 */ /* 0x002fe40007810000 */
[----:B------:R-:W-:Y:S01]  /*105e0*/  FMNMX.FTZ R0, R26, R14, !PT ;  /* 0x0000000e1a007209 */ /* 0x000fe20007810000 */
[----:B------:R-:W-:Y:S02]  /*105f0*/  @P0 IMAD.MOV.U32 R26, RZ, RZ, R218 ;  /* 0x000000ffff1a0224 */ /* 0x000fe400078e00da */
[----:B------:R-:W1:Y:S01]  /*10600*/  SHFL.BFLY PT, R148, R22, 0x1, 0x1f ;  /* 0x0c201f0016947f89 */ /* 0x000e6200000e0000 */
[C---:B------:R-:W-:Y:S01]  /*10610*/  FSETP.NEU.FTZ.AND P1, PT, R0.reuse, -INF , PT ;  /* 0xff8000000000780b */ /* 0x040fe20003f3d000 */
[----:B------:R-:W-:Y:S02]  /*10620*/  FMUL.FTZ R14, R0, c[0x0][0x2d0] ;  /* 0x0000b400000e7a20 */ /* 0x000fe40000410000 */
[----:B------:R-:W-:-:S03]  /*10630*/  @P0 IMAD.WIDE.U32 R26, R228, R5, R26 ;  /* 0x00000005e41a0225 */ /* 0x000fc600078e001a */
[----:B------:R-:W-:Y:S01]  /*10640*/  FSEL R14, R14, RZ, P1 ;  /* 0x000000ff0e0e7208 */ /* 0x000fe20000800000 */
[----:B------:R-:W-:Y:S01]  /*10650*/  @P0 IMAD.IADD R5, R27, 0x1, R6 ;  /* 0x000000011b050824 */ /* 0x000fe200078e0206 */
[----:B------:R-:W-:-:S03]  /*10660*/  @P0 LEA R6, P1, R26, c[0x0][0x1c8], 0x1 ;  /* 0x000072001a060a11 */ /* 0x000fc600078208ff */
[--C-:B------:R-:W-:Y:S01]  /*10670*/  FFMA.FTZ R150, R9, c[0x0][0x2d0], -R14.reuse ;  /* 0x0000b40009967a23 */ /* 0x100fe2000001080e */
[----:B------:R-:W-:Y:S01]  /*10680*/  @P0 LEA.HI.X R7, R26, c[0x0][0x1cc], R5, 0x1, P1 ;  /* 0x000073001a070a11 */ /* 0x000fe200008f0c05 */
[--C-:B------:R-:W-:Y:S02]  /*10690*/  FFMA.FTZ R193, R23, c[0x0][0x2d0], -R14.reuse ;  /* 0x0000b40017c17a23 */ /* 0x100fe4000001080e */
[--C-:B------:R-:W-:Y:S02]  /*106a0*/  FFMA.FTZ R192, R21, c[0x0][0x2d0], -R14.reuse ;  /* 0x0000b40015c07a23 */ /* 0x100fe4000001080e */
[----:B------:R2:W-:Y:S01]  /*106b0*/  @P0 LDGSTS.E.BYPASS.LTC128B.128 [R217+0xc080], [R6.64], !P3 ;  /* 0x0c08000006d90fae */ /* 0x0005e2000d901d48 */
[--C-:B------:R-:W-:Y:S01]  /*106c0*/  FFMA.FTZ R151, R20, c[0x0][0x2d0], -R14.reuse ;  /* 0x0000b40014977a23 */ /* 0x100fe2000001080e */
[----:B------:R-:W-:Y:S01]  /*106d0*/  MUFU.EX2 R193, R193 ;  /* 0x000000c100c17308 */ /* 0x000fe20000000800 */
[--C-:B------:R-:W-:Y:S01]  /*106e0*/  FFMA.FTZ R198, R17, c[0x0][0x2d0], -R14.reuse ;  /* 0x0000b40011c67a23 */ /* 0x100fe2000001080e */
[----:B------:R2:W-:Y:S01]  /*106f0*/  @P0 LDGSTS.E.BYPASS.LTC128B.128 [R217+0xd080], [R6.64+0x80], !P6 ;  /* 0x0d08008006d90fae */ /* 0x0005e2000f101d48 */
[--C-:B------:R-:W-:Y:S01]  /*10700*/  FFMA.FTZ R196, R16, c[0x0][0x2d0], -R14.reuse ;  /* 0x0000b40010c47a23 */ /* 0x100fe2000001080e */
[----:B-1----:R-:W-:Y:S01]  /*10710*/  FMNMX.FTZ R148, R22, R148, !PT ;  /* 0x0000009416947209 */ /* 0x002fe20007810000 */
[--C-:B------:R-:W-:Y:S01]  /*10720*/  FFMA.FTZ R197, R15, c[0x0][0x2d0], -R14.reuse ;  /* 0x0000b4000fc57a23 */ /* 0x100fe2000001080e */
[----:B------:R2:W-:Y:S01]  /*10730*/  @P0 LDGSTS.E.BYPASS.LTC128B.128 [R217+0xe080], [R6.64+0x100], !P5 ;  /* 0x0e08010006d90fae */ /* 0x0005e2000e901d48 */
[----:B------:R-:W-:Y:S01]  /*10740*/  FFMA.FTZ R225, R13, c[0x0][0x2d0], -R14 ;  /* 0x0000b4000de17a23 */ /* 0x000fe2000001080e */
[C---:B------:R-:W-:Y:S01]  /*10750*/  FSETP.NEU.FTZ.AND P1, PT, R148.reuse, -INF , PT ;  /* 0xff8000009400780b */ /* 0x040fe20003f3d000 */
[----:B------:R-:W-:Y:S01]  /*10760*/  FMUL.FTZ R5, R148, c[0x0][0x2d0] ;  /* 0x0000b40094057a20 */ /* 0x000fe20000410000 */
[----:B------:R2:W-:Y:S01]  /*10770*/  @P0 LDGSTS.E.BYPASS.LTC128B.128 [R217+0xf080], [R6.64+0x180], !P4 ;  /* 0x0f08018006d90fae */ /* 0x0005e2000e101d48 */
[----:B------:R-:W1:Y:S03]  /*10780*/  MUFU.EX2 R192, R192 ;  /* 0x000000c000c07308 */ /* 0x000e660000000800 */
[----:B------:R-:W3:Y:S01]  /*10790*/  LDSM.16.MT88.4 R132, [R206+0x8080] ;  /* 0x00808000ce84783b */ /* 0x000ee20000004200 */
[----:B------:R-:W-:-:S03]  /*107a0*/  FSEL R9, R5, RZ, P1 ;  /* 0x000000ff05097208 */ /* 0x000fc60000800000 */
[----:B------:R-:W4:Y:S01]  /*107b0*/  LDSM.16.MT88.4 R32, [R204+0x8080] ;  /* 0x00808000cc20783b */ /* 0x000f220000004200 */
[----:B------:R-:W-:Y:S01]  /*107c0*/  MUFU.EX2 R151, R151 ;  /* 0x0000009700977308 */ /* 0x000fe20000000800 */
[--C-:B------:R-:W-:Y:S02]  /*107d0*/  FFMA.FTZ R195, R25, c[0x0][0x2d0], -R9.reuse ;  /* 0x0000b40019c37a23 */ /* 0x100fe40000010809 */
[--C-:B------:R-:W-:Y:S01]  /*107e0*/  FFMA.FTZ R194, R24, c[0x0][0x2d0], -R9.reuse ;  /* 0x0000b40018c27a23 */ /* 0x100fe20000010809 */
[----:B------:R-:W2:Y:S01]  /*107f0*/  LDSM.16.MT88.4 R140, [R211+0x8080] ;  /* 0x00808000d38c783b */ /* 0x000ea20000004200 */
[--C-:B------:R-:W-:Y:S02]  /*10800*/  FFMA.FTZ R3, R19, c[0x0][0x2d0], -R9.reuse ;  /* 0x0000b40013037a23 */ /* 0x100fe40000010809 */
[--C-:B------:R-:W-:Y:S01]  /*10810*/  FFMA.FTZ R2, R18, c[0x0][0x2d0], -R9.reuse ;  /* 0x0000b40012027a23 */ /* 0x100fe20000010809 */
[----:B------:R-:W2:Y:S01]  /*10820*/  LDSM.16.MT88.4 R24, [R205+0x8080] ;  /* 0x00808000cd18783b */ /* 0x000ea20000004200 */
[----:B------:R-:W3:Y:S01]  /*10830*/  MUFU.EX2 R150, R150 ;  /* 0x0000009600967308 */ /* 0x000ee20000000800 */
[--C-:B------:R-:W-:Y:S01]  /*10840*/  FFMA.FTZ R201, R12, c[0x0][0x2d0], -R9.reuse ;  /* 0x0000b4000cc97a23 */ /* 0x100fe20000010809 */
[----:B-1----:R-:W-:Y:S01]  /*10850*/  F2FP.BF16.PACK_AB R128, R192, R193 ;  /* 0x000000c1c080723e */ /* 0x002fe200000010ff */
[----:B------:R-:W1:Y:S01]  /*10860*/  LDSM.16.MT88.4 R40, [R211+0x9080] ;  /* 0x00908000d328783b */ /* 0x000e620000004200 */
[----:B------:R-:W-:-:S02]  /*10870*/  FFMA.FTZ R199, R11, c[0x0][0x2d0], -R9 ;  /* 0x0000b4000bc77a23 */ /* 0x000fc40000010809 */
[--C-:B------:R-:W-:Y:S01]  /*10880*/  FFMA.FTZ R200, R10, c[0x0][0x2d0], -R9.reuse ;  /* 0x0000b4000ac87a23 */ /* 0x100fe20000010809 */
[----:B------:R-:W1:Y:S01]  /*10890*/  LDSM.16.MT88.4 R48, [R206+0x9080] ;  /* 0x00908000ce30783b */ /* 0x000e620000004200 */
[----:B------:R-:W-:Y:S01]  /*108a0*/  MUFU.EX2 R195, R195 ;  /* 0x000000c300c37308 */ /* 0x000fe20000000800 */
[----:B------:R-:W-:Y:S02]  /*108b0*/  FFMA.FTZ R224, R8, c[0x0][0x2d0], -R9 ;  /* 0x0000b40008e07a23 */ /* 0x000fe40000010809 */
[----:B------:R-:W1:Y:S01]  /*108c0*/  LDSM.16.MT88.4 R56, [R205+0x9080] ;  /* 0x00908000cd38783b */ /* 0x000e620000004200 */
[----:B------:R-:W-:-:S03]  /*108d0*/  FADD.FTZ R192, R193, R192 ;  /* 0x000000c0c1c07221 */ /* 0x000fc60000010000 */
[----:B------:R-:W1:Y:S01]  /*108e0*/  LDSM.16.MT88.4 R64, [R204+0x9080] ;  /* 0x00908000cc40783b */ /* 0x000e620000004200 */
[----:B------:R-:W4:Y:S01]  /*108f0*/  MUFU.EX2 R194, R194 ;  /* 0x000000c200c27308 */ /* 0x000f220000000800 */
[C---:B---3--:R-:W-:Y:S01]  /*10900*/  F2FP.BF16.PACK_AB R130, R150.reuse, R151 ;  /* 0x000000979682723e */ /* 0x048fe200000010ff */
[----:B------:R-:W-:Y:S01]  /*10910*/  FADD.FTZ R151, R151, R192 ;  /* 0x000000c097977221 */ /* 0x000fe20000010000 */
[----:B------:R-:W3:Y:S03]  /*10920*/  LDSM.16.MT88.4 R72, [R211+0xa080] ;  /* 0x00a08000d348783b */ /* 0x000ee60000004200 */
[----:B------:R-:W-:Y:S01]  /*10930*/  FADD.FTZ R151, R150, R151 ;  /* 0x0000009796977221 */ /* 0x000fe20000010000 */
[----:B------:R-:W1:Y:S01]  /*10940*/  LDSM.16.MT88.4 R80, [R206+0xa080] ;  /* 0x00a08000ce50783b */ /* 0x000e620000004200 */
[----:B------:R-:W-:Y:S03]  /*10950*/  MUFU.EX2 R3, R3 ;  /* 0x0000000300037308 */ /* 0x000fe60000000800 */
[----:B------:R-:W1:Y:S04]  /*10960*/  LDSM.16.MT88.4 R88, [R205+0xa080] ;  /* 0x00a08000cd58783b */ /* 0x000e680000004200 */
[----:B------:R-:W1:Y:S01]  /*10970*/  LDSM.16.MT88.4 R96, [R204+0xa080] ;  /* 0x00a08000cc60783b */ /* 0x000e620000004200 */
[----:B------:R-:W2:Y:S01]  /*10980*/  MUFU.EX2 R2, R2 ;  /* 0x0000000200027308 */ /* 0x000ea20000000800 */
[----:B----4-:R-:W-:Y:S01]  /*10990*/  F2FP.BF16.PACK_AB R129, R194, R195 ;  /* 0x000000c3c281723e */ /* 0x010fe200000010ff */
[----:B------:R-:W-:Y:S01]  /*109a0*/  FADD.FTZ R194, R195, R194 ;  /* 0x000000c2c3c27221 */ /* 0x000fe20000010000 */
[----:B------:R-:W4:Y:S04]  /*109b0*/  LDSM.16.MT88.4 R104, [R211+0xb080] ;  /* 0x00b08000d368783b */ /* 0x000f280000004200 */
[----:B------:R-:W1:Y:S01]  /*109c0*/  LDSM.16.MT88.4 R112, [R206+0xb080] ;  /* 0x00b08000ce70783b */ /* 0x000e620000004200 */
[----:B------:R-:W-:Y:S03]  /*109d0*/  MUFU.EX2 R198, R198 ;  /* 0x000000c600c67308 */ /* 0x000fe60000000800 */
[----:B------:R-:W1:Y:S04]  /*109e0*/  LDSM.16.MT88.4 R120, [R205+0xb080] ;  /* 0x00b08000cd78783b */ /* 0x000e680000004200 */
[----:B--2---:R-:W2:Y:S01]  /*109f0*/  LDSM.16.MT88.4 R4, [R204+0xb080] ;  /* 0x00b08000cc04783b */ /* 0x004ea20000004200 */
[C---:B------:R-:W-:Y:S01]  /*10a00*/  F2FP.BF16.PACK_AB R131, R2.reuse, R3 ;  /* 0x000000030283723e */ /* 0x040fe200000010ff */
[----:B------:R-:W-:Y:S01]  /*10a10*/  MUFU.EX2 R196, R196 ;  /* 0x000000c400c47308 */ /* 0x000fe20000000800 */
[----:B------:R-:W-:Y:S01]  /*10a20*/  FADD.FTZ R3, R3, R194 ;  /* 0x000000c203037221 */ /* 0x000fe20000010000 */
[----:B------:R-:W1:Y:S03]  /*10a30*/  LDSM.16.MT88.4 R12, [R206+0x8880] ;  /* 0x00888000ce0c783b */ /* 0x000e660000004200 */
[----:B------:R-:W-:Y:S01]  /*10a40*/  FADD.FTZ R3, R2, R3 ;  /* 0x0000000302037221 */ /* 0x000fe20000010000 */
[----:B------:R-:W1:Y:S01]  /*10a50*/  LDSM.16.MT88.4 R8, [R204+0x8880] ;  /* 0x00888000cc08783b */ /* 0x000e620000004200 */
[C---:B------:R-:W-:Y:S01]  /*10a60*/  HMMA.16816.F32.BF16 R136, R128.reuse, R132, RZ ;  /* 0x000000848088723c */ /* 0x040fe200000418ff */
[----:B------:R-:W-:Y:S02]  /*10a70*/  MUFU.EX2 R197, R197 ;  /* 0x000000c500c57308 */ /* 0x000fe40000000800 */
[----:B------:R-:W1:Y:S04]  /*10a80*/  LDSM.16.MT88.4 R16, [R211+0x8880] ;  /* 0x00888000d310783b */ /* 0x000e680000004200 */
[----:B------:R-:W1:Y:S01]  /*10a90*/  LDSM.16.MT88.4 R188, [R205+0x8880] ;  /* 0x00888000cdbc783b */ /* 0x000e620000004200 */
[C---:B------:R-:W-:Y:S01]  /*10aa0*/  HMMA.16816.F32.BF16 R132, R128.reuse, R134, RZ ;  /* 0x000000868084723c */ /* 0x040fe200000418ff */
[----:B------:R-:W-:Y:S02]  /*10ab0*/  MUFU.EX2 R225, R225 ;  /* 0x000000e100e17308 */ /* 0x000fe40000000800 */
[----:B------:R-:W-:Y:S04]  /*10ac0*/  LDSM.16.MT88.4 R184, [R211+0x9880] ;  /* 0x00988000d3b8783b */ /* 0x000fe80000004200 */
[----:B------:R-:W-:Y:S01]  /*10ad0*/  LDSM.16.MT88.4 R180, [R206+0x9880] ;  /* 0x00988000ceb4783b */ /* 0x000fe20000004200 */
[C---:B------:R-:W-:Y:S01]  /*10ae0*/  HMMA.16816.F32.BF16 R28, R128.reuse, R32, RZ ;  /* 0x00000020801c723c */ /* 0x040fe200000418ff */
[----:B------:R-:W2:Y:S02]  /*10af0*/  MUFU.EX2 R201, R201 ;  /* 0x000000c900c97308 */ /* 0x000ea40000000800 */
[----:B------:R-:W-:Y:S04]  /*10b00*/  LDSM.16.MT88.4 R176, [R205+0x9880] ;  /* 0x00988000cdb0783b */ /* 0x000fe80000004200 */
[----:B------:R-:W-:Y:S01]  /*10b10*/  LDSM.16.MT88.4 R172, [R204+0x9880] ;  /* 0x00988000ccac783b */ /* 0x000fe20000004200 */
[C---:B------:R-:W-:Y:S01]  /*10b20*/  HMMA.16816.F32.BF16 R32, R128.reuse, R34, RZ ;  /* 0x000000228020723c */ /* 0x040fe200000418ff */
[----:B------:R-:W3:Y:S02]  /*10b30*/  MUFU.EX2 R199, R199 ;  /* 0x000000c700c77308 */ /* 0x000ee40000000800 */
[----:B------:R-:W-:Y:S04]  /*10b40*/  LDSM.16.MT88.4 R168, [R211+0xa880] ;  /* 0x00a88000d3a8783b */ /* 0x000fe80000004200 */
[----:B------:R-:W-:Y:S01]  /*10b50*/  LDSM.16.MT88.4 R164, [R206+0xa880] ;  /* 0x00a88000cea4783b */ /* 0x000fe20000004200 */
[C---:B------:R-:W-:Y:S01]  /*10b60*/  HMMA.16816.F32.BF16 R144, R128.reuse, R140, RZ ;  /* 0x0000008c8090723c */ /* 0x040fe200000418ff */
[----:B------:R-:W4:Y:S01]  /*10b70*/  MUFU.EX2 R200, R200 ;  /* 0x000000c800c87308 */ /* 0x000f220000000800 */
[----:B--2---:R-:W-:Y:S01]  /*10b80*/  FADD.FTZ R3, R201, R3 ;  /* 0x00000003c9037221 */ /* 0x004fe20000010000 */
[----:B------:R-:W-:Y:S04]  /*10b90*/  LDSM.16.MT88.4 R160, [R205+0xa880] ;  /* 0x00a88000cda0783b */ /* 0x000fe80000004200 */
[----:B------:R-:W-:Y:S01]  /*10ba0*/  LDSM.16.MT88.4 R156, [R204+0xa880] ;  /* 0x00a88000cc9c783b */ /* 0x000fe20000004200 */
[C---:B------:R-:W-:Y:S01]  /*10bb0*/  HMMA.16816.F32.BF16 R20, R128.reuse, R24, RZ ;  /* 0x000000188014723c */ /* 0x040fe200000418ff */
[----:B------:R-:W2:Y:S01]  /*10bc0*/  MUFU.EX2 R224, R224 ;  /* 0x000000e000e07308 */ /* 0x000ea20000000800 */
[----:B---3--:R-:W-:Y:S01]  /*10bd0*/  FADD.FTZ R3, R199, R3 ;  /* 0x00000003c7037221 */ /* 0x008fe20000010000 */
[----:B------:R-:W-:Y:S04]  /*10be0*/  LDSM.16.MT88.4 R152, [R211+0xb880] ;  /* 0x00b88000d398783b */ /* 0x000fe80000004200 */
[----:B------:R-:W0:Y:S01]  /*10bf0*/  LDGDEPBAR ;  /* 0x00000000000079af */ /* 0x000e220000000000 */
[----:B-1----:R-:W-:Y:S01]  /*10c00*/  HMMA.16816.F32.BF16 R36, R128, R40, RZ ;  /* 0x000000288024723c */ /* 0x002fe200000418ff */
[----:B----4-:R-:W-:-:S07]  /*10c10*/  FADD.FTZ R3, R200, R3 ;  /* 0x00000003c8037221 */ /* 0x010fce0000010000 */
        /* <DEDUP_REMOVED lines=24> */
[----:B------:R-:W-:Y:S01]  /*10da0*/  F2FP.BF16.PACK_AB R4, R196, R198 ;  /* 0x000000c6c404723e */ /* 0x000fe200000010ff */
[----:B------:R-:W-:Y:S01]  /*10db0*/  HMMA.16816.F32.BF16 R128, R128, R6, RZ ;  /* 0x000000068080723c */ /* 0x000fe200000418ff */
[----:B------:R-:W-:Y:S01]  /*10dc0*/  F2FP.BF16.PACK_AB R5, R199, R201 ;  /* 0x000000c9c705723e */ /* 0x000fe200000010ff */
[----:B------:R-:W-:Y:S01]  /*10dd0*/  FADD.FTZ R198, R198, R151 ;  /* 0x00000097c6c67221 */ /* 0x000fe20000010000 */
[----:B------:R-:W-:-:S02]  /*10de0*/  IADD3 R201, R212, 0x1000, RZ ;  /* 0x00001000d4c97810 */ /* 0x000fc40007ffe0ff */
[----:B------:R-:W-:Y:S01]  /*10df0*/  IADD3 R199, R212, 0x2000, RZ ;  /* 0x00002000d4c77810 */ /* 0x000fe20007ffe0ff */
[----:B------:R-:W-:Y:S01]  /*10e00*/  FADD.FTZ R198, R196, R198 ;  /* 0x000000c6c4c67221 */ /* 0x000fe20000010000 */
[----:B------:R-:W-:Y:S02]  /*10e10*/  F2FP.BF16.PACK_AB R6, R225, R197 ;  /* 0x000000c5e106723e */ /* 0x000fe400000010ff */
[----:B--2---:R-:W-:Y:S01]  /*10e20*/  F2FP.BF16.PACK_AB R7, R224, R200 ;  /* 0x000000c8e007723e */ /* 0x004fe200000010ff */
[----:B------:R-:W-:Y:S01]  /*10e30*/  FADD.FTZ R198, R197, R198 ;  /* 0x000000c6c5c67221 */ /* 0x000fe20000010000 */
[----:B------:R-:W-:Y:S01]  /*10e40*/  IADD3 R200, R212, 0x1800, RZ ;  /* 0x00001800d4c87810 */ /* 0x000fe20007ffe0ff */
[----:B------:R-:W-:Y:S01]  /*10e50*/  FADD.FTZ R224, R224, R3 ;  /* 0x00000003e0e07221 */ /* 0x000fe20000010000 */
[C---:B------:R-:W-:Y:S01]  /*10e60*/  IADD3 R197, R212.reuse, 0x3000, RZ ;  /* 0x00003000d4c57810 */ /* 0x040fe20007ffe0ff */
[----:B------:R-:W-:Y:S01]  /*10e70*/  FADD.FTZ R225, R225, R198 ;  /* 0x000000c6e1e17221 */ /* 0x000fe20000010000 */
[C---:B------:R-:W-:Y:S01]  /*10e80*/  IADD3 R198, R212.reuse, 0x2800, RZ ;  /* 0x00002800d4c67810 */ /* 0x040fe20007ffe0ff */
[----:B------:R-:W-:Y:S01]  /*10e90*/  HMMA.16816.F32.BF16 R136, R4, R12, R136 ;  /* 0x0000000c0488723c */ /* 0x000fe20000041888 */
[----:B------:R-:W-:-:S07]  /*10ea0*/  IADD3 R196, R212, 0x3800, RZ ;  /* 0x00003800d4c47810 */ /* 0x000fce0007ffe0ff */
[C---:B------:R-:W-:Y:S01]  /*10eb0*/  HMMA.16816.F32.BF16 R132, R4.reuse, R14, R132 ;  /* 0x0000000e0484723c */ /* 0x040fe20000041884 */
[----:B------:R-:W1:Y:S07]  /*10ec0*/  LDSM.16.MT88.4 R12, [R205+0xb880] ;  /* 0x00b88000cd0c783b */ /* 0x000e6e0000004200 */
[C---:B------:R-:W-:Y:S08]  /*10ed0*/  HMMA.16816.F32.BF16 R28, R4.reuse, R8, R28 ;  /* 0x00000008041c723c */ /* 0x040ff0000004181c */
[C---:B------:R-:W-:Y:S01]  /*10ee0*/  HMMA.16816.F32.BF16 R32, R4.reuse, R10, R32 ;  /* 0x0000000a0420723c */ /* 0x040fe20000041820 */
[----:B------:R-:W2:Y:S07]  /*10ef0*/  LDSM.16.MT88.4 R8, [R204+0xb880] ;  /* 0x00b88000cc08783b */ /* 0x000eae0000004200 */
[C---:B------:R-:W-:Y:S08]  /*10f00*/  HMMA.16816.F32.BF16 R144, R4.reuse, R16, R144 ;  /* 0x000000100490723c */ /* 0x040ff00000041890 */
[C---:B------:R-:W-:Y:S01]  /*10f10*/  HMMA.16816.F32.BF16 R140, R4.reuse, R18, R140 ;  /* 0x00000012048c723c */ /* 0x040fe2000004188c */
[----:B------:R-:W3:Y:S07]  /*10f20*/  LDSM.16.MT88.4 R16, [R206+0xb880] ;  /* 0x00b88000ce10783b */ /* 0x000eee0000004200 */
[C---:B------:R-:W-:Y:S08]  /*10f30*/  HMMA.16816.F32.BF16 R20, R4.reuse, R188, R20 ;  /* 0x000000bc0414723c */ /* 0x040ff00000041814 */
[C---:B-1----:R-:W-:Y:S07]  /*10f40*/  HMMA.16816.F32.BF16 R116, R4.reuse, R12, R116 ;  /* 0x0000000c0474723c */ /* 0x042fee0000041874 */
[----:B------:R-:W-:Y:S01]  /*10f50*/  @P2 IMAD.HI.U32 R12, R149, c[0x0][0x2c8], RZ ;  /* 0x0000b200950c2a27 */ /* 0x000fe200078e00ff */
[----:B------:R-:W-:Y:S04]  /*10f60*/  HMMA.16816.F32.BF16 R24, R4, R190, R24 ;  /* 0x000000be0418723c */ /* 0x000fe80000041818 */
[----:B------:R-:W-:-:S04]  /*10f70*/  @P2 SHF.R.U32.HI R149, RZ, c[0x0][0x2cc], R12 ;  /* 0x0000b300ff952a19 */ /* 0x000fc8000001160c */
[----:B------:R-:W-:Y:S01]  /*10f80*/  IADD3 R149, R149, R220, -R227 ;  /* 0x000000dc95957210 */ /* 0x000fe20007ffe8e3 */
[C---:B--2---:R-:W-:Y:S07]  /*10f90*/  HMMA.16816.F32.BF16 R124, R4.reuse, R8, R124 ;  /* 0x00000008047c723c */ /* 0x044fee000004187c */
[----:B------:R-:W-:Y:S01]  /*10fa0*/  SHF.R.S32.HI R8, RZ, 0x1f, R149 ;  /* 0x0000001fff087819 */ /* 0x000fe20000011495 */
[----:B------:R-:W-:Y:S03]  /*10fb0*/  HMMA.16816.F32.BF16 R36, R4, R184, R36 ;  /* 0x000000b80424723c */ /* 0x000fe60000041824 */
[----:B------:R-:W-:-:S04]  /*10fc0*/  LEA.HI R149, R8, R149, RZ, 0x5 ;  /* 0x0000009508957211 */ /* 0x000fc800078f28ff */
[----:B------:R-:W-:Y:S01]  /*10fd0*/  SHF.R.S32.HI R149, RZ, 0x5, R149 ;  /* 0x00000005ff957819 */ /* 0x000fe20000011495 */
[----:B------:R-:W-:Y:S03]  /*10fe0*/  HMMA.16816.F32.BF16 R40, R4, R186, R40 ;  /* 0x000000ba0428723c */ /* 0x000fe60000041828 */
[----:B------:R-:W-:-:S04]  /*10ff0*/  IMNMX R235, RZ, R149, !PT ;  /* 0x00000095ffeb7217 */ /* 0x000fc80007800200 */
[----:B------:R-:W-:Y:S01]  /*11000*/  ISETP.GE.AND P0, PT, R228, R235, PT ;  /* 0x000000ebe400720c */ /* 0x000fe20003f06270 */
        /* <DEDUP_REMOVED lines=19> */
[----:B------:R-:W-:Y:S01]  /*11140*/  HMMA.16816.F32.BF16 R128, R4, R10, R128 ;  /* 0x0000000a0480723c */ /* 0x000fe20000041880 */
[----:B------:R-:W-:Y:S10]  /*11150*/  @!P0 BRA `(.L_x_660) ;  /* 0x000022b000008947 */ /* 0x000ff40003800000 */
[----:B------:R-:W-:Y:S01]  /*11160*/  @P2 IMAD.HI.U32 R234, R229, c[0x0][0x2c8], RZ ;  /* 0x0000b200e5ea2a27 */ /* 0x000fe200078e00ff */
[----:B------:R-:W-:-:S02]  /*11170*/  MOV R236, R228 ;  /* 0x000000e400ec7202 */ /* 0x000fc40000000f00 */
[----:B------:R-:W-:Y:S01]  /*11180*/  MOV R233, 0xffffffe0 ;  /* 0xffffffe000e97802 */ /* 0x000fe20000000f00 */
[----:B------:R-:W-:Y:S01]  /*11190*/  IMAD.MOV.U32 R2, RZ, RZ, R148 ;  /* 0x000000ffff027224 */ /* 0x000fe200078e0094 */
[----:B------:R-:W-:Y:S01]  /*111a0*/  @P2 SHF.R.U32.HI R234, RZ, c[0x0][0x2cc], R234 ;  /* 0x0000b300ffea2a19 */ /* 0x000fe200000116ea */
[----:B------:R-:W-:-:S07]  /*111b0*/  IMAD.MOV.U32 R3, RZ, RZ, R0 ;  /* 0x000000ffff037224 */ /* 0x000fce00078e0000 */
.L_x_661:
[----:B------:R-:W-:Y:S01]  /*111c0*/  ISETP.GE.AND P0, PT, R236, RZ, PT ;  /* 0x000000ffec00720c */ /* 0x000fe20003f06270 */
[----:B------:R-:W-:Y:S04]  /*111d0*/  DEPBAR.LE SB0, 0x0 ;  /* 0x000080000000791a */ /* 0x000fe80000000000 */
[----:B------:R-:W-:Y:S01]  /*111e0*/  BAR.SYNC.DEFER_BLOCKING 0x0 ;  /* 0x0000000000007b1d */ /* 0x000fe20000010000 */
[----:B------:R-:W-:Y:S07]  /*111f0*/  ISETP.NE.AND P2, PT, R226, 0x1, PT ;  /* 0x00000001e200780c */ /* 0x000fee0003f45270 */
[----:B------:R-:W-:Y:S01]  /*11200*/  @P0 SHF.R.S32.HI R0, RZ, 0x1f, R236 ;  /* 0x0000001fff000819 */ /* 0x000fe200000114ec */
[----:B------:R-:W-:Y:S04]  /*11210*/  @P0 IMAD.WIDE.U32 R6, R236, c[0x0][0x208], RZ ;  /* 0x00008200ec060a25 */ /* 0x000fe800078e00ff */
[----:B------:R-:W-:Y:S01]  /*11220*/  @P0 IMAD R0, R0, c[0x0][0x208], RZ ;  /* 0x0000820000000a24 */ /* 0x000fe200078e02ff */
[----:B------:R-:W-:Y:S03]  /*11230*/  @P0 LEA R4, P1, R6, R230, 0x5 ;  /* 0x000000e606040211 */ /* 0x000fe600078228ff */
[----:B------:R-:W-:Y:S05]  /*11240*/  @P0 IMAD R0, R236, c[0x0][0x20c], R0 ;  /* 0x00008300ec000a24 */ /* 0x000fea00078e0200 */
[----:B------:R-:W-:Y:S01]  /*11250*/  @P0 IADD3 R0, R7, R0, RZ ;  /* 0x0000000007000210 */ /* 0x000fe20007ffe0ff */
[----:B------:R-:W-:Y:S03]  /*11260*/  LDSM.16.M88.4 R16, [R214+0x10080] ;  /* 0x01008000d610783b */ /* 0x000fe60000000200 */
[----:B------:R-:W-:Y:S02]  /*11270*/  @P0 LEA.HI.X R0, R6, R221, R0, 0x5, P1 ;  /* 0x000000dd06000211 */ /* 0x000fe400008f2c00 */
[C---:B------:R-:W-:Y:S03]  /*11280*/  @P0 LEA R12, P1, R4.reuse, c[0x0][0x1f8], 0x1 ;  /* 0x00007e00040c0a11 */ /* 0x040fe600078208ff */
[----:B------:R-:W1:Y:S01]  /*11290*/  LDSM.16.M88.4 R8, [R213+0xc080] ;  /* 0x00c08000d508783b */ /* 0x000e620000000200 */
[----:B------:R-:W-:Y:S07]  /*112a0*/  @P0 LEA.HI.X R13, R4, c[0x0][0x1fc], R0, 0x1, P1 ;  /* 0x00007f00040d0a11 */ /* 0x000fee00008f0c00 */
        /* <DEDUP_REMOVED lines=8> */
[----:B------:R2:W-:Y:S01]  /*11330*/  @P0 LDGSTS.E.BYPASS.LTC128B.128 [R217+0x8080], [R12.64], !P3 ;  /* 0x080800000cd90fae */ /* 0x0005e2000d901d48 */
[C---:B------:R-:W-:Y:S07]  /*11340*/  HMMA.16816.F32.BF16 R8, R16.reuse, R10, RZ ;  /* 0x0000000a1008723c */ /* 0x040fee00000418ff */
[----:B------:R2:W-:Y:S08]  /*11350*/  @P0 LDGSTS.E.BYPASS.LTC128B.128 [R217+0x9080], [R12.64+0x80], !P6 ;  /* 0x090800800cd90fae */ /* 0x0005f0000f101d48 */
[----:B------:R2:W-:Y:S08]  /*11360*/  @P0 LDGSTS.E.BYPASS.LTC128B.128 [R217+0xa080], [R12.64+0x100], !P5 ;  /* 0x0a0801000cd90fae */ /* 0x0005f0000e901d48 */
[----:B------:R2:W-:Y:S08]  /*11370*/  @P0 LDGSTS.E.BYPASS.LTC128B.128 [R217+0xb080], [R12.64+0x180], !P4 ;  /* 0x0b0801800cd90fae */ /* 0x0005f0000e101d48 */
[----:B------:R-:W-:Y:S08]  /*11380*/  LDSM.16.M88.4 R164, [R209+0x10080] ;  /* 0x01008000d1a4783b */ /* 0x000ff00000000200 */
[----:B------:R-:W0:Y:S08]  /*11390*/  LDGDEPBAR ;  /* 0x00000000000079af */ /* 0x000e300000000000 */
[----:B------:R-:W1:Y:S01]  /*113a0*/  LDSM.16.M88.4 R168, [R208+0xc080] ;  /* 0x00c08000d0a8783b */ /* 0x000e620000000200 */
[C---:B--2---:R-:W-:Y:S07]  /*113b0*/  HMMA.16816.F32.BF16 R12, R16.reuse, R148, RZ ;  /* 0x00000094100c723c */ /* 0x044fee00000418ff */
[----:B------:R-:W-:Y:S01]  /*113c0*/  LDSM.16.M88.4 R172, [R207+0x10080] ;  /* 0x01008000cfac783b */ /* 0x000fe20000000200 */
[----:B------:R-:W-:Y:S07]  /*113d0*/  HMMA.16816.F32.BF16 R16, R16, R150, RZ ;  /* 0x000000961010723c */ /* 0x000fee00000418ff */
[----:B------:R-:W2:Y:S01]  /*113e0*/  LDSM.16.M88.4 R148, [R208+0xc880] ;  /* 0x00c88000d094783b */ /* 0x000ea20000000200 */
[C---:B---3--:R-:W-:Y:S07]  /*113f0*/  HMMA.16816.F32.BF16 R4, R152.reuse, R156, R4 ;  /* 0x0000009c9804723c */ /* 0x048fee0000041804 */
[----:B------:R-:W3:Y:S01]  /*11400*/  LDSM.16.M88.4 R176, [R202] ;  /* 0x00000000cab0783b */ /* 0x000ee20000000200 */
[C---:B------:R-:W-:Y:S07]  /*11410*/  HMMA.16816.F32.BF16 R8, R152.reuse, R158, R8 ;  /* 0x0000009e9808723c */ /* 0x040fee0000041808 */
[----:B------:R-:W-:Y:S01]  /*11420*/  LDSM.16.M88.4 R156, [R214+0x14080] ;  /* 0x01408000d69c783b */ /* 0x000fe20000000200 */
[C---:B----4-:R-:W-:Y:S08]  /*11430*/  HMMA.16816.F32.BF16 R12, R152.reuse, R160, R12 ;  /* 0x000000a0980c723c */ /* 0x050ff0000004180c */
[----:B------:R-:W-:Y:S01]  /*11440*/  HMMA.16816.F32.BF16 R16, R152, R162, R16 ;  /* 0x000000a29810723c */ /* 0x000fe20000041810 */
[----:B------:R-:W4:Y:S07]  /*11450*/  LDSM.16.M88.4 R152, [R202+0x800] ;  /* 0x00080000ca98783b */ /* 0x000f2e0000000200 */
[C---:B-1----:R-:W-:Y:S01]  /*11460*/  HMMA.16816.F32.BF16 R4, R164.reuse, R168, R4 ;  /* 0x000000a8a404723c */ /* 0x042fe20000041804 */
[----:B------:R-:W1:Y:S07]  /*11470*/  LDSM.16.M88.4 R160, [R213+0xd080] ;  /* 0x00d08000d5a0783b */ /* 0x000e6e0000000200 */
[C---:B------:R-:W-:Y:S01]  /*11480*/  HMMA.16816.F32.BF16 R8, R164.reuse, R170, R8 ;  /* 0x000000aaa408723c */ /* 0x040fe20000041808 */
[----:B------:R-:W-:Y:S07]  /*11490*/  LDSM.16.M88.4 R168, [R201] ;  /* 0x00000000c9a8783b */ /* 0x000fee0000000200 */
[C---:B--2---:R-:W-:Y:S08]  /*114a0*/  HMMA.16816.F32.BF16 R12, R164.reuse, R148, R12 ;  /* 0x00000094a40c723c */ /* 0x044ff0000004180c */
[----:B------:R-:W-:Y:S01]  /*114b0*/  HMMA.16816.F32.BF16 R16, R164, R150, R16 ;  /* 0x00000096a410723c */ /* 0x000fe20000041810 */
[----:B------:R-:W2:Y:S07]  /*114c0*/  LDSM.16.M88.4 R148, [R213+0xd880] ;  /* 0x00d88000d594783b */ /* 0x000eae0000000200 */
[C---:B---3--:R-:W-:Y:S01]  /*114d0*/  HMMA.16816.F32.BF16 R4, R172.reuse, R176, R4 ;  /* 0x000000b0ac04723c */ /* 0x048fe20000041804 */
[----:B------:R-:W3:Y:S07]  /*114e0*/  LDSM.16.M88.4 R164, [R210+0x14080] ;  /* 0x01408000d2a4783b */ /* 0x000eee0000000200 */
[C---:B------:R-:W-:Y:S01]  /*114f0*/  HMMA.16816.F32.BF16 R8, R172.reuse, R178, R8 ;  /* 0x000000b2ac08723c */ /* 0x040fe20000041808 */
[----:B------:R-:W-:Y:S07]  /*11500*/  LDSM.16.M88.4 R176, [R208+0xd080] ;  /* 0x00d08000d0b0783b */ /* 0x000fee0000000200 */
[C---:B----4-:R-:W-:Y:S08]  /*11510*/  HMMA.16816.F32.BF16 R12, R172.reuse, R152, R12 ;  /* 0x00000098ac0c723c */ /* 0x050ff0000004180c */
[----:B------:R-:W-:Y:S01]  /*11520*/  HMMA.16816.F32.BF16 R16, R172, R154, R16 ;  /* 0x0000009aac10723c */ /* 0x000fe20000041810 */
[----:B------:R-:W4:Y:S07]  /*11530*/  LDSM.16.M88.4 R152, [R200] ;  /* 0x00000000c898783b */ /* 0x000f2e0000000200 */
[C---:B-1----:R-:W-:Y:S01]  /*11540*/  HMMA.16816.F32.BF16 R4, R156.reuse, R160, R4 ;  /* 0x000000a09c04723c */ /* 0x042fe20000041804 */
[----:B------:R-:W1:Y:S07]  /*11550*/  LDSM.16.M88.4 R172, [R209+0x14080] ;  /* 0x01408000d1ac783b */ /* 0x000e6e0000000200 */
        /* <DEDUP_REMOVED lines=63> */
[C---:B------:R-:W-:Y:S08]  /*11950*/  HMMA.16816.F32.BF16 R8, R156.reuse, R162, R8 ;  /* 0x000000a29c08723c */ /* 0x040ff00000041808 */
[C---:B----4-:R-:W-:Y:S08]  /*11960*/  HMMA.16816.F32.BF16 R12, R156.reuse, R152, R12 ;  /* 0x000000989c0c723c */ /* 0x050ff0000004180c */
[----:B------:R-:W-:Y:S08]  /*11970*/  HMMA.16816.F32.BF16 R16, R156, R154, R16 ;  /* 0x0000009a9c10723c */ /* 0x000ff00000041810 */
[C---:B-1----:R-:W-:Y:S08]  /*11980*/  HMMA.16816.F32.BF16 R4, R164.reuse, R168, R4 ;  /* 0x000000a8a404723c */ /* 0x042ff00000041804 */
[C---:B------:R-:W-:Y:S08]  /*11990*/  HMMA.16816.F32.BF16 R8, R164.reuse, R170, R8 ;  /* 0x000000aaa408723c */ /* 0x040ff00000041808 */
[C---:B--2---:R-:W-:Y:S08]  /*119a0*/  HMMA.16816.F32.BF16 R12, R164.reuse, R148, R12 ;  /* 0x00000094a40c723c */ /* 0x044ff0000004180c */
[----:B------:R-:W-:Y:S01]  /*119b0*/  HMMA.16816.F32.BF16 R16, R164, R150, R16 ;  /* 0x00000096a410723c */ /* 0x000fe20000041810 */
[----:B------:R-:W1:Y:S01]  /*119c0*/  LDSM.16.M88.4 R148, [R202+0x3800] ;  /* 0x00380000ca94783b */ /* 0x000e620000000200 */
[----:B------:R-:W-:Y:S06]  /*119d0*/  DEPBAR.LE SB0, 0x0 ;  /* 0x000080000000791a */ /* 0x000fec0000000000 */
[C---:B---3--:R-:W-:Y:S01]  /*119e0*/  HMMA.16816.F32.BF16 R4, R172.reuse, R176, R4 ;  /* 0x000000b0ac04723c */ /* 0x048fe20000041804 */
[----:B------:R-:W-:Y:S07]  /*119f0*/  BAR.SYNC.DEFER_BLOCKING 0x0 ;  /* 0x0000000000007b1d */ /* 0x000fee0000010000 */
[C---:B------:R-:W-:Y:S11]  /*11a00*/  HMMA.16816.F32.BF16 R8, R172.reuse, R178, R8 ;  /* 0x000000b2ac08723c */ /* 0x040ff60000041808 */
[----:B------:R-:W-:Y:S05]  /*11a10*/  @!UPT UIADD3 URZ, URZ, URZ, URZ ;  /* 0x0000003f3f3ff290 */ /* 0x000fea000fffe03f */
[----:B------:R-:W-:Y:S02]  /*11a20*/  FMUL.FTZ R5, R5, c[0x0][0x320] ;  /* 0x0000c80005057a20 */ /* 0x000fe40000410000 */
[----:B------:R-:W-:Y:S02]  /*11a30*/  FMUL.FTZ R0, R7, c[0x0][0x320] ;  /* 0x0000c80007007a20 */ /* 0x000fe40000410000 */
[----:B------:R-:W-:Y:S02]  /*11a40*/  FMUL.FTZ R4, R4, c[0x0][0x320] ;  /* 0x0000c80004047a20 */ /* 0x000fe40000410000 */
[----:B------:R-:W-:Y:S01]  /*11a50*/  MUFU.TANH R5, R5 ;  /* 0x0000000500057308 */ /* 0x000fe20000002400 */
[----:B------:R-:W-:Y:S01]  /*11a60*/  FMUL.FTZ R6, R6, c[0x0][0x320] ;  /* 0x0000c80006067a20 */ /* 0x000fe20000410000 */
[C---:B-1----:R-:W-:Y:S03]  /*11a70*/  HMMA.16816.F32.BF16 R12, R172.reuse, R148, R12 ;  /* 0x00000094ac0c723c */ /* 0x042fe6000004180c */
[----:B------:R-:W-:Y:S02]  /*11a80*/  FMUL.FTZ R9, R9, c[0x0][0x320] ;  /* 0x0000c80009097a20 */ /* 0x000fe40000410000 */
[----:B------:R-:W-:Y:S03]  /*11a90*/  FMUL.FTZ R7, R8, c[0x0][0x320] ;  /* 0x0000c80008077a20 */ /* 0x000fe60000410000 */
[----:B------:R1:W-:Y:S01]  /*11aa0*/  MUFU.TANH R148, R9 ;  /* 0x0000000900947308 */ /* 0x0003e20000002400 */
[----:B------:R-:W-:Y:S03]  /*11ab0*/  HMMA.16816.F32.BF16 R16, R172, R150, R16 ;  /* 0x00000096ac10723c */ /* 0x000fe60000041810 */
[----:B------:R-:W-:Y:S01]  /*11ac0*/  FMUL.FTZ R8, R10, c[0x0][0x320] ;  /* 0x0000c8000a087a20 */ /* 0x000fe20000410000 */
[----:B------:R-:W-:Y:S02]  /*11ad0*/  MOV R10, R229 ;  /* 0x000000e5000a7202 */ /* 0x000fe40000000f00 */
[----:B------:R-:W-:Y:S03]  /*11ae0*/  @P2 MOV R10, R234 ;  /* 0x000000ea000a2202 */ /* 0x000fe60000000f00 */
[----:B------:R-:W2:Y:S06]  /*11af0*/  MUFU.TANH R4, R4 ;  /* 0x0000000400047308 */ /* 0x000eac0000002400 */
[----:B------:R-:W-:Y:S02]  /*11b00*/  FMUL.FTZ R13, R13, c[0x0][0x320] ;  /* 0x0000c8000d0d7a20 */ /* 0x000fe40000410000 */
[----:B------:R-:W-:Y:S02]  /*11b10*/  FMUL.FTZ R14, R14, c[0x0][0x320] ;  /* 0x0000c8000e0e7a20 */ /* 0x000fe40000410000 */
[----:B------:R-:W3:Y:S01]  /*11b20*/  MUFU.TANH R6, R6 ;  /* 0x0000000600067308 */ /* 0x000ee20000002400 */
[----:B------:R-:W-:Y:S02]  /*11b30*/  FMUL.FTZ R12, R12, c[0x0][0x320] ;  /* 0x0000c8000c0c7a20 */ /* 0x000fe40000410000 */
[----:B------:R-:W-:Y:S02]  /*11b40*/  FMUL.FTZ R15, R15, c[0x0][0x320] ;  /* 0x0000c8000f0f7a20 */ /* 0x000fe40000410000 */
[----:B-1----:R-:W-:Y:S02]  /*11b50*/  FMUL.FTZ R9, R11, c[0x0][0x320] ;  /* 0x0000c8000b097a20 */ /* 0x002fe40000410000 */
[----:B------:R-:W1:Y:S01]  /*11b60*/  SHFL.IDX PT, R11, R10, RZ, 0x1c1f ;  /* 0x001c1fff0a0b7589 */ /* 0x000e6200000e0000 */
[----:B------:R-:W-:Y:S02]  /*11b70*/  FMUL.FTZ R16, R16, c[0x0][0x320] ;  /* 0x0000c80010107a20 */ /* 0x000fe40000410000 */
[----:B------:R4:W-:Y:S01]  /*11b80*/  MUFU.TANH R167, R13 ;  /* 0x0000000d00a77308 */ /* 0x0009e20000002400 */
[----:B------:R-:W-:Y:S02]  /*11b90*/  FMUL.FTZ R17, R17, c[0x0][0x320] ;  /* 0x0000c80011117a20 */ /* 0x000fe40000410000 */
[----:B------:R-:W-:Y:S02]  /*11ba0*/  FMUL.FTZ R18, R18, c[0x0][0x320] ;  /* 0x0000c80012127a20 */ /* 0x000fe40000410000 */
[----:B------:R-:W5:Y:S01]  /*11bb0*/  SHFL.IDX PT, R10, R10, 0x1, 0x1c1f ;  /* 0x003c1f000a0a7f89 */ /* 0x000f6200000e0000 */
[----:B------:R-:W-:Y:S04]  /*11bc0*/  FMUL.FTZ R19, R19, c[0x0][0x320] ;  /* 0x0000c80013137a20 */ /* 0x000fe80000410000 */
[----:B------:R1:W-:Y:S10]  /*11bd0*/  MUFU.TANH R166, R14 ;  /* 0x0000000e00a67308 */ /* 0x0003f40000002400 */
[----:B------:R2:W-:Y:S01]  /*11be0*/  MUFU.TANH R168, R12 ;  /* 0x0000000c00a87308 */ /* 0x0005e20000002400 */
[----:B----4-:R-:W-:Y:S05]  /*11bf0*/  IMAD R13, R236, R233, 0x1 ;  /* 0x00000001ec0d7424 */ /* 0x010fea00078e02e9 */
[----:B------:R-:W-:Y:S04]  /*11c00*/  IADD3 R13, R220, R13, -R232 ;  /* 0x0000000ddc0d7210 */ /* 0x000fe80007ffe8e8 */
[----:B------:R-:W4:Y:S01]  /*11c10*/  MUFU.TANH R7, R7 ;  /* 0x0000000700077308 */ /* 0x000f220000002400 */
[----:B------:R-:W-:Y:S04]  /*11c20*/  IADD3 R13, R13, -R227, RZ ;  /* 0x800000e30d0d7210 */ /* 0x000fe80007ffe0ff */
[C---:B-1----:R-:W-:Y:S02]  /*11c30*/  IADD3 R14, R13.reuse, R11, RZ ;  /* 0x0000000b0d0e7210 */ /* 0x042fe40007ffe0ff */
[----:B-----5:R-:W-:Y:S03]  /*11c40*/  IADD3 R13, R13, R10, RZ ;  /* 0x0000000a0d0d7210 */ /* 0x020fe60007ffe0ff */
[----:B------:R-:W1:Y:S01]  /*11c50*/  MUFU.TANH R164, R16 ;  /* 0x0000001000a47308 */ /* 0x000e620000002400 */
[C---:B------:R-:W-:Y:S02]  /*11c60*/  ISETP.GT.AND P0, PT, R14.reuse, RZ, PT ;  /* 0x000000ff0e00720c */ /* 0x040fe40003f04270 */
[----:B------:R-:W-:Y:S02]  /*11c70*/  ISETP.GT.AND P1, PT, R14, 0x1, PT ;  /* 0x000000010e00780c */ /* 0x000fe40003f24270 */
[----:B--2---:R-:W-:Y:S02]  /*11c80*/  FSEL R10, R4, -INF , P0 ;  /* 0xff800000040a7808 */ /* 0x004fe40000000000 */
[----:B------:R-:W-:Y:S02]  /*11c90*/  FSEL R12, R5, -INF , P1 ;  /* 0xff800000050c7808 */ /* 0x000fe40000800000 */
[----:B------:R-:W-:Y:S01]  /*11ca0*/  FMNMX.FTZ R4, R10, R3, !PT ;  /* 0x000000030a047209 */ /* 0x000fe20007810000 */
[----:B------:R-:W2:Y:S01]  /*11cb0*/  MUFU.TANH R162, R17 ;  /* 0x0000001100a27308 */ /* 0x000ea20000002400 */
[----:B------:R-:W-:Y:S02]  /*11cc0*/  ISETP.GT.AND P0, PT, R13, RZ, PT ;  /* 0x000000ff0d00720c */ /* 0x000fe40003f04270 */
[----:B------:R-:W-:Y:S02]  /*11cd0*/  ISETP.GT.AND P1, PT, R14, 0x8, PT ;  /* 0x000000080e00780c */ /* 0x000fe40003f24270 */
[----:B------:R-:W-:Y:S02]  /*11ce0*/  FMNMX.FTZ R4, R12, R4, !PT ;  /* 0x000000040c047209 */ /* 0x000fe40007810000 */
[----:B---3--:R-:W-:Y:S02]  /*11cf0*/  FSEL R6, R6, -INF , P0 ;  /* 0xff80000006067808 */ /* 0x008fe40000000000 */
[----:B----4-:R-:W-:Y:S01]  /*11d00*/  FSEL R11, R7, -INF , P1 ;  /* 0xff800000070b7808 */ /* 0x010fe20000800000 */
[----:B------:R-:W3:Y:S01]  /*11d10*/  MUFU.TANH R0, R0 ;  /* 0x0000000000007308 */ /* 0x000ee20000002400 */
[C---:B------:R-:W-:Y:S02]  /*11d20*/  ISETP.GT.AND P0, PT, R14.reuse, 0x9, PT ;  /* 0x000000090e00780c */ /* 0x040fe40003f04270 */
[----:B------:R-:W-:Y:S02]  /*11d30*/  ISETP.GT.AND P1, PT, R14, 0x10, PT ;  /* 0x000000100e00780c */ /* 0x000fe40003f24270 */
[----:B------:R-:W-:Y:S02]  /*11d40*/  FSEL R7, R148, -INF , P0 ;  /* 0xff80000094077808 */ /* 0x000fe40000000000 */
[----:B------:R-:W-:Y:S02]  /*11d50*/  FMNMX.FTZ R4, R11, R4, !PT ;  /* 0x000000040b047209 */ /* 0x000fe40007810000 */
[----:B------:R-:W-:Y:S01]  /*11d60*/  FSEL R168, R168, -INF , P1 ;  /* 0xff800000a8a87808 */ /* 0x000fe20000800000 */
[----:B------:R-:W4:Y:S01]  /*11d70*/  MUFU.TANH R8, R8 ;  /* 0x0000000800087308 */ /* 0x000f220000002400 */
[----:B------:R-:W-:Y:S02]  /*11d80*/  ISETP.GT.AND P0, PT, R14, 0x11, PT ;  /* 0x000000110e00780c */ /* 0x000fe40003f04270 */
[----:B------:R-:W-:Y:S02]  /*11d90*/  FMNMX.FTZ R4, R7, R4, !PT ;  /* 0x0000000407047209 */ /* 0x000fe40007810000 */
[----:B------:R-:W-:Y:S02]  /*11da0*/  FSEL R167, R167, -INF , P0 ;  /* 0xff800000a7a77808 */ /* 0x000fe40000000000 */
[----:B------:R-:W-:Y:S02]  /*11db0*/  FMNMX.FTZ R4, R168, R4, !PT ;  /* 0x00000004a8047209 */ /* 0x000fe40007810000 */
[----:B------:R-:W-:Y:S01]  /*11dc0*/  ISETP.GT.AND P1, PT, R14, 0x18, PT ;  /* 0x000000180e00780c */ /* 0x000fe20003f24270 */
[----:B------:R-:W5:Y:S01]  /*11dd0*/  MUFU.TANH R9, R9 ;  /* 0x0000000900097308 */ /* 0x000f620000002400 */
[----:B------:R-:W-:Y:S02]  /*11de0*/  FMNMX.FTZ R4, R167, R4, !PT ;  /* 0x00000004a7047209 */ /* 0x000fe40007810000 */
[----:B-1----:R-:W-:Y:S02]  /*11df0*/  FSEL R164, R164, -INF , P1 ;  /* 0xff800000a4a47808 */ /* 0x002fe40000800000 */
[----:B------:R-:W-:Y:S02]  /*11e00*/  ISETP.GT.AND P1, PT, R14, 0x19, PT ;  /* 0x000000190e00780c */ /* 0x000fe40003f24270 */
[C---:B------:R-:W-:Y:S02]  /*11e10*/  ISETP.GT.AND P0, PT, R13.reuse, 0x1, PT ;  /* 0x000000010d00780c */ /* 0x040fe40003f04270 */
[----:B--2---:R-:W-:Y:S01]  /*11e20*/  FSEL R162, R162, -INF , P1 ;  /* 0xff800000a2a27808 */ /* 0x004fe20000800000 */
[----:B------:R-:W1:Y:S01]  /*11e30*/  MUFU.TANH R165, R15 ;  /* 0x0000000f00a57308 */ /* 0x000e620000002400 */
[----:B------:R-:W-:Y:S02]  /*11e40*/  FMNMX.FTZ R4, R164, R4, !PT ;  /* 0x00000004a4047209 */ /* 0x000fe40007810000 */
[----:B---3--:R-:W-:Y:S02]  /*11e50*/  FSEL R5, R0, -INF , P0 ;  /* 0xff80000000057808 */ /* 0x008fe40000000000 */
[----:B------:R-:W-:Y:S02]  /*11e60*/  FMNMX.FTZ R0, R6, R2, !PT ;  /* 0x0000000206007209 */ /* 0x000fe40007810000 */
[----:B------:R-:W-:Y:S02]  /*11e70*/  ISETP.GT.AND P0, PT, R13, 0x8, PT ;  /* 0x000000080d00780c */ /* 0x000fe40003f04270 */
[----:B------:R-:W-:Y:S01]  /*11e80*/  FMNMX.FTZ R4, R162, R4, !PT ;  /* 0x00000004a2047209 */ /* 0x000fe20007810000 */
[----:B------:R-:W2:Y:S01]  /*11e90*/  MUFU.TANH R161, R18 ;  /* 0x0000001200a17308 */ /* 0x000ea20000002400 */
[----:B----4-:R-:W-:Y:S02]  /*11ea0*/  FSEL R8, R8, -INF , P0 ;  /* 0xff80000008087808 */ /* 0x010fe40000000000 */
[----:B------:R-:W-:Y:S01]  /*11eb0*/  FMNMX.FTZ R0, R5, R0, !PT ;  /* 0x0000000005007209 */ /* 0x000fe20007810000 */
[----:B------:R-:W3:Y:S01]  /*11ec0*/  SHFL.BFLY PT, R14, R4, 0x2, 0x1f ;  /* 0x0c401f00040e7f89 */ /* 0x000ee200000e0000 */
[C---:B------:R-:W-:Y:S02]  /*11ed0*/  ISETP.GT.AND P1, PT, R13.reuse, 0x9, PT ;  /* 0x000000090d00780c */ /* 0x040fe40003f24270 */
[----:B------:R-:W-:Y:S02]  /*11ee0*/  ISETP.GT.AND P0, PT, R13, 0x10, PT ;  /* 0x000000100d00780c */ /* 0x000fe40003f04270 */
[----:B-----5:R-:W-:Y:S01]  /*11ef0*/  FSEL R9, R9, -INF , P1 ;  /* 0xff80000009097808 */ /* 0x020fe20000800000 */
[----:B------:R-:W4:Y:S01]  /*11f00*/  MUFU.TANH R149, R19 ;  /* 0x0000001300957308 */ /* 0x000f220000002400 */
[----:B------:R-:W-:Y:S02]  /*11f10*/  FMNMX.FTZ R0, R8, R0, !PT ;  /* 0x0000000008007209 */ /* 0x000fe40007810000 */
[----:B------:R-:W-:Y:S02]  /*11f20*/  FSEL R166, R166, -INF , P0 ;  /* 0xff800000a6a67808 */ /* 0x000fe40000000000 */
[----:B------:R-:W-:Y:S02]  /*11f30*/  ISETP.GT.AND P2, PT, R13, 0x11, PT ;  /* 0x000000110d00780c */ /* 0x000fe40003f44270 */
[----:B------:R-:W-:Y:S02]  /*11f40*/  FMNMX.FTZ R0, R9, R0, !PT ;  /* 0x0000000009007209 */ /* 0x000fe40007810000 */
[----:B-1----:R-:W-:Y:S02]  /*11f50*/  FSEL R165, R165, -INF , P2 ;  /* 0xff800000a5a57808 */ /* 0x002fe40001000000 */
[----:B------:R-:W-:Y:S02]  /*11f60*/  FMNMX.FTZ R0, R166, R0, !PT ;  /* 0x00000000a6007209 */ /* 0x000fe40007810000 */
[----:B------:R-:W-:Y:S02]  /*11f70*/  ISETP.GT.AND P1, PT, R13, 0x18, PT ;  /* 0x000000180d00780c */ /* 0x000fe40003f24270 */
[----:B------:R-:W-:Y:S02]  /*11f80*/  FMNMX.FTZ R0, R165, R0, !PT ;  /* 0x00000000a5007209 */ /* 0x000fe40007810000 */
[----:B--2---:R-:W-:Y:S02]  /*11f90*/  FSEL R161, R161, -INF , P1 ;  /* 0xff800000a1a17808 */ /* 0x004fe40000800000 */
[----:B------:R-:W-:Y:S02]  /*11fa0*/  ISETP.GT.AND P0, PT, R13, 0x19, PT ;  /* 0x000000190d00780c */ /* 0x000fe40003f04270 */
[----:B------:R-:W-:Y:S02]  /*11fb0*/  FMNMX.FTZ R0, R161, R0, !PT ;  /* 0x00000000a1007209 */ /* 0x000fe40007810000 */
[----:B------:R-:W-:Y:S02]  /*11fc0*/  ISETP.GE.AND P1, PT, R236, 0x1, PT ;  /* 0x00000001ec00780c */ /* 0x000fe40003f26270 */
[----:B----4-:R-:W-:Y:S02]  /*11fd0*/  FSEL R149, R149, -INF , P0 ;  /* 0xff80000095957808 */ /* 0x010fe40000000000 */
[----:B---3--:R-:W-:Y:S02]  /*11fe0*/  FMNMX.FTZ R16, R4, R14, !PT ;  /* 0x0000000e04107209 */ /* 0x008fe40007810000 */
[----:B------:R-:W-:Y:S02]  /*11ff0*/  FMNMX.FTZ R0, R149, R0, !PT ;  /* 0x0000000095007209 */ /* 0x000fe40007810000 */
[----:B------:R-:W-:Y:S01]  /*12000*/  IADD3 R13, R236, -0x1, RZ ;  /* 0xffffffffec0d7810 */ /* 0x000fe20007ffe0ff */
[----:B------:R-:W-:Y:S04]  /*12010*/  SHFL.BFLY PT, R15, R16, 0x1, 0x1f ;  /* 0x0c201f00100f7f89 */ /* 0x000fe800000e0000 */
[----:B------:R-:W-:Y:S01]  /*12020*/  @P1 SHF.R.S32.HI R14, RZ, 0x1f, R13 ;  /* 0x0000001fff0e1819 */ /* 0x000fe2000001140d */
[C---:B------:R-:W-:Y:S03]  /*12030*/  @P1 IMAD.WIDE.U32 R18, R13.reuse, c[0x0][0x1e0], RZ ;  /* 0x000078000d121a25 */ /* 0x040fe600078e00ff */
[----:B------:R-:W1:Y:S01]  /*12040*/  SHFL.BFLY PT, R4, R0, 0x2, 0x1f ;  /* 0x0c401f0000047f89 */ /* 0x000e6200000e0000 */
[----:B------:R-:W-:Y:S04]  /*12050*/  @P1 IMAD R14, R14, c[0x0][0x1e0], RZ ;  /* 0x000078000e0e1a24 */ /* 0x000fe800078e02ff */
[----:B------:R-:W-:Y:S01]  /*12060*/  @P1 IMAD R14, R13, c[0x0][0x1e4], R14 ;  /* 0x000079000d0e1a24 */ /* 0x000fe200078e020e */
[C---:B------:R-:W-:Y:S04]  /*12070*/  @P1 LEA R13, P0, R18.reuse, R218, 0x5 ;  /* 0x000000da120d1211 */ /* 0x040fe800078028ff */
[----:B------:R-:W-:Y:S04]  /*12080*/  @P1 IADD3 R14, R19, R14, RZ ;  /* 0x0000000e130e1210 */ /* 0x000fe80007ffe0ff */
[----:B------:R-:W-:Y:S02]  /*12090*/  @P1 LEA.HI.X R14, R18, R223, R14, 0x5, P0 ;  /* 0x000000df120e1211 */ /* 0x000fe400000f2c0e */
[----:B-1----:R-:W-:Y:S02]  /*120a0*/  FMNMX.FTZ R4, R0, R4, !PT ;  /* 0x0000000400047209 */ /* 0x002fe40007810000 */
[----:B------:R-:W-:Y:S02]  /*120b0*/  FMNMX.FTZ R0, R16, R15, !PT ;  /* 0x0000000f10007209 */ /* 0x000fe40007810000 */
[C---:B------:R-:W-:Y:S01]  /*120c0*/  @P1 LEA R16, P0, R13.reuse, c[0x0][0x1c8], 0x1 ;  /* 0x000072000d101a11 */ /* 0x040fe200078008ff */
[----:B------:R-:W1:Y:S02]  /*120d0*/  SHFL.BFLY PT, R148, R4, 0x1, 0x1f ;  /* 0x0c201f0004947f89 */ /* 0x000e6400000e0000 */
[C---:B------:R-:W-:Y:S01]  /*120e0*/  FMUL.FTZ R163, R0.reuse, c[0x0][0x2d0] ;  /* 0x0000b40000a37a20 */ /* 0x040fe20000410000 */
[----:B------:R-:W-:Y:S02]  /*120f0*/  @P1 LEA.HI.X R17, R13, c[0x0][0x1cc], R14, 0x1, P0 ;  /* 0x000073000d111a11 */ /* 0x000fe400000f0c0e */
[----:B------:R-:W-:Y:S03]  /*12100*/  FSETP.NEU.FTZ.AND P0, PT, R0, -INF , PT ;  /* 0xff8000000000780b */ /* 0x000fe60003f1d000 */
[----:B------:R2:W-:Y:S01]  /*12110*/  @P1 LDGSTS.E.BYPASS.LTC128B.128 [R217+0xc080], [R16.64], !P3 ;  /* 0x0c08000010d91fae */ /* 0x0005e2000d901d48 */
[----:B------:R-:W-:Y:S05]  /*12120*/  FSEL R163, R163, RZ, P0 ;  /* 0x000000ffa3a37208 */ /* 0x000fea0000000000 */
[--C-:B------:R-:W-:Y:S02]  /*12130*/  FFMA.FTZ R150, R12, c[0x0][0x2d0], -R163.reuse ;  /* 0x0000b4000c967a23 */ /* 0x100fe400000108a3 */
[----:B------:R2:W-:Y:S01]  /*12140*/  @P1 LDGSTS.E.BYPASS.LTC128B.128 [R217+0xd080], [R16.64+0x80], !P6 ;  /* 0x0d08008010d91fae */ /* 0x0005e2000f101d48 */
[--C-:B------:R-:W-:Y:S02]  /*12150*/  FFMA.FTZ R151, R10, c[0x0][0x2d0], -R163.reuse ;  /* 0x0000b4000a977a23 */ /* 0x100fe400000108a3 */
[--C-:B------:R-:W-:Y:S01]  /*12160*/  FFMA.FTZ R240, R11, c[0x0][0x2d0], -R163.reuse ;  /* 0x0000b4000bf07a23 */ /* 0x100fe200000108a3 */
[----:B------:R-:W-:Y:S01]  /*12170*/  MUFU.EX2 R150, R150 ;  /* 0x0000009600967308 */ /* 0x000fe20000000800 */
[--C-:B------:R-:W-:Y:S02]  /*12180*/  FFMA.FTZ R239, R7, c[0x0][0x2d0], -R163.reuse ;  /* 0x0000b40007ef7a23 */ /* 0x100fe400000108a3 */
[--C-:B------:R-:W-:Y:S01]  /*12190*/  FFMA.FTZ R242, R168, c[0x0][0x2d0], -R163.reuse ;  /* 0x0000b400a8f27a23 */ /* 0x100fe200000108a3 */
[----:B------:R2:W-:Y:S01]  /*121a0*/  @P1 LDGSTS.E.BYPASS.LTC128B.128 [R217+0xe080], [R16.64+0x100], !P5 ;  /* 0x0e08010010d91fae */ /* 0x0005e2000e901d48 */
[----:B-1----:R-:W-:Y:S01]  /*121b0*/  FMNMX.FTZ R148, R4, R148, !PT ;  /* 0x0000009404947209 */ /* 0x002fe20007810000 */
[--C-:B------:R-:W-:Y:S01]  /*121c0*/  FFMA.FTZ R243, R167, c[0x0][0x2d0], -R163.reuse ;  /* 0x0000b400a7f37a23 */ /* 0x100fe200000108a3 */
[----:B------:R-:W-:Y:S01]  /*121d0*/  FSEL R4, R0, RZ, P0 ;  /* 0x000000ff00047208 */ /* 0x000fe20000000000 */
[----:B------:R-:W-:Y:S01]  /*121e0*/  FFMA.FTZ R246, R164, c[0x0][0x2d0], -R163 ;  /* 0x0000b400a4f67a23 */ /* 0x000fe200000108a3 */
[C---:B------:R-:W-:Y:S01]  /*121f0*/  FSETP.NEU.FTZ.AND P0, PT, R148.reuse, -INF , PT ;  /* 0xff8000009400780b */ /* 0x040fe20003f1d000 */
[----:B------:R-:W-:Y:S01]  /*12200*/  FMUL.FTZ R160, R148, c[0x0][0x2d0] ;  /* 0x0000b40094a07a20 */ /* 0x000fe20000410000 */
[----:B------:R-:W1:Y:S01]  /*12210*/  MUFU.EX2 R151, R151 ;  /* 0x0000009700977308 */ /* 0x000e620000000800 */
[----:B------:R2:W-:Y:S01]  /*12220*/  @P1 LDGSTS.E.BYPASS.LTC128B.128 [R217+0xf080], [R16.64+0x180], !P4 ;  /* 0x0f08018010d91fae */ /* 0x0005e2000e101d48 */
[----:B------:R-:W-:Y:S01]  /*12230*/  FADD.FTZ R3, -R4, R3 ;  /* 0x0000000304037221 */ /* 0x000fe20000010100 */
[----:B------:R-:W-:Y:S01]  /*12240*/  FSEL R4, R148, RZ, P0 ;  /* 0x000000ff94047208 */ /* 0x000fe20000000000 */
[----:B------:R-:W-:Y:S01]  /*12250*/  FFMA.FTZ R163, R162, c[0x0][0x2d0], -R163 ;  /* 0x0000b400a2a37a23 */ /* 0x000fe200000108a3 */
[----:B------:R-:W-:Y:S01]  /*12260*/  FSEL R160, R160, RZ, P0 ;  /* 0x000000ffa0a07208 */ /* 0x000fe20000000000 */
[----:B------:R-:W-:Y:S01]  /*12270*/  FMUL.FTZ R3, R3, c[0x0][0x2d0] ;  /* 0x0000b40003037a20 */ /* 0x000fe20000410000 */
[----:B------:R-:W-:Y:S01]  /*12280*/  ISETP.GT.AND P0, PT, R236, R235, PT ;  /* 0x000000ebec00720c */ /* 0x000fe20003f04270 */
[----:B------:R-:W-:Y:S01]  /*12290*/  FADD.FTZ R2, -R4, R2 ;  /* 0x0000000204027221 */ /* 0x000fe20000010100 */
[----:B------:R-:W3:Y:S01]  /*122a0*/  LDSM.16.MT88.4 R12, [R211+0x8080] ;  /* 0x00808000d30c783b */ /* 0x000ee20000004200 */
[--C-:B------:R-:W-:Y:S01]  /*122b0*/  FFMA.FTZ R238, R6, c[0x0][0x2d0], -R160.reuse ;  /* 0x0000b40006ee7a23 */ /* 0x100fe200000108a0 */
[----:B------:R-:W-:Y:S01]  /*122c0*/  MUFU.EX2 R240, R240 ;  /* 0x000000f000f07308 */ /* 0x000fe20000000800 */
[--C-:B------:R-:W-:Y:S02]  /*122d0*/  FFMA.FTZ R237, R5, c[0x0][0x2d0], -R160.reuse ;  /* 0x0000b40005ed7a23 */ /* 0x100fe400000108a0 */
[--C-:B------:R-:W-:Y:S02]  /*122e0*/  FFMA.FTZ R228, R8, c[0x0][0x2d0], -R160.reuse ;  /* 0x0000b40008e47a23 */ /* 0x100fe400000108a0 */
[--C-:B------:R-:W-:Y:S01]  /*122f0*/  FFMA.FTZ R241, R9, c[0x0][0x2d0], -R160.reuse ;  /* 0x0000b40009f17a23 */ /* 0x100fe200000108a0 */
[----:B------:R-:W4:Y:S01]  /*12300*/  LDSM.16.MT88.4 R156, [R206+0x8080] ;  /* 0x00808000ce9c783b */ /* 0x000f220000004200 */
[----:B------:R-:W-:Y:S02]  /*12310*/  FMUL.FTZ R2, R2, c[0x0][0x2d0] ;  /* 0x0000b40002027a20 */ /* 0x000fe40000410000 */
[--C-:B------:R-:W-:Y:S01]  /*12320*/  FFMA.FTZ R244, R166, c[0x0][0x2d0], -R160.reuse ;  /* 0x0000b400a6f47a23 */ /* 0x100fe200000108a0 */
[----:B------:R-:W5:Y:S01]  /*12330*/  MUFU.EX2 R3, R3 ;  /* 0x0000000300037308 */ /* 0x000f620000000800 */
[--C-:B------:R-:W-:Y:S01]  /*12340*/  FFMA.FTZ R245, R165, c[0x0][0x2d0], -R160.reuse ;  /* 0x0000b400a5f57a23 */ /* 0x100fe200000108a0 */
[----:B-1----:R-:W-:Y:S02]  /*12350*/  F2FP.BF16.PACK_AB R152, R150, R151 ;  /* 0x000000979698723e */ /* 0x002fe400000010ff */
[----:B------:R-:W-:Y:S01]  /*12360*/  LDSM.16.MT88.4 R164, [R204+0x8880] ;  /* 0x00888000cca4783b */ /* 0x000fe20000004200 */
[--C-:B------:R-:W-:Y:S02]  /*12370*/  FFMA.FTZ R248, R161, c[0x0][0x2d0], -R160.reuse ;  /* 0x0000b400a1f87a23 */ /* 0x100fe400000108a0 */
[----:B------:R-:W-:Y:S03]  /*12380*/  FFMA.FTZ R160, R149, c[0x0][0x2d0], -R160 ;  /* 0x0000b40095a07a23 */ /* 0x000fe600000108a0 */
[----:B------:R-:W1:Y:S02]  /*12390*/  MUFU.EX2 R2, R2 ;  /* 0x0000000200027308 */ /* 0x000e640000000800 */
[----:B------:R-:W-:Y:S08]  /*123a0*/  LDSM.16.MT88.4 R168, [R206+0x9880] ;  /* 0x00988000cea8783b */ /* 0x000ff00000004200 */
[----:B------:R-:W3:Y:S01]  /*123b0*/  MUFU.EX2 R239, R239 ;  /* 0x000000ef00ef7308 */ /* 0x000ee20000000800 */
[----:B------:R-:W-:Y:S01]  /*123c0*/  LDSM.16.MT88.4 R172, [R204+0x9880] ;  /* 0x00988000ccac783b */ /* 0x000fe20000004200 */
[C---:B-----5:R-:W-:Y:S02]  /*123d0*/  FMUL.FTZ R4, R3.reuse, R144 ;  /* 0x0000009003047220 */ /* 0x060fe40000410000 */
[C---:B------:R-:W-:Y:S02]  /*123e0*/  FMUL.FTZ R5, R3.reuse, R145 ;  /* 0x0000009103057220 */ /* 0x040fe40000410000 */
[C---:B------:R-:W-:Y:S03]  /*123f0*/  FMUL.FTZ R8, R3.reuse, R140 ;  /* 0x0000008c03087220 */ /* 0x040fe60000410000 */
[----:B------:R-:W-:Y:S01]  /*12400*/  LDSM.16.MT88.4 R176, [R211+0xa880] ;  /* 0x00a88000d3b0783b */ /* 0x000fe20000004200 */
[----:B------:R-:W-:Y:S01]  /*12410*/  MUFU.EX2 R238, R238 ;  /* 0x000000ee00ee7308 */ /* 0x000fe20000000800 */
[C---:B------:R-:W-:Y:S02]  /*12420*/  FMUL.FTZ R9, R3.reuse, R141 ;  /* 0x0000008d03097220 */ /* 0x040fe40000410000 */
[C---:B--2---:R-:W-:Y:S02]  /*12430*/  FMUL.FTZ R16, R3.reuse, R132 ;  /* 0x0000008403107220 */ /* 0x044fe40000410000 */
[C---:B-1----:R-:W-:Y:S02]  /*12440*/  FMUL.FTZ R6, R2.reuse, R146 ;  /* 0x0000009202067220 */ /* 0x042fe40000410000 */
[C---:B------:R-:W-:Y:S01]  /*12450*/  FMUL.FTZ R7, R2.reuse, R147 ;  /* 0x0000009302077220 */ /* 0x040fe20000410000 */
[----:B------:R-:W-:Y:S01]  /*12460*/  LDSM.16.MT88.4 R180, [R206+0xa880] ;  /* 0x00a88000ceb4783b */ /* 0x000fe20000004200 */
[C---:B------:R-:W-:Y:S01]  /*12470*/  FMUL.FTZ R10, R2.reuse, R142 ;  /* 0x0000008e020a7220 */ /* 0x040fe20000410000 */
[----:B------:R-:W1:Y:S01]  /*12480*/  MUFU.EX2 R237, R237 ;  /* 0x000000ed00ed7308 */ /* 0x000e620000000800 */
[C---:B------:R-:W-:Y:S02]  /*12490*/  FMUL.FTZ R11, R2.reuse, R143 ;  /* 0x0000008f020b7220 */ /* 0x040fe40000410000 */
[----:B------:R-:W-:Y:S01]  /*124a0*/  FMUL.FTZ R17, R3, R133 ;  /* 0x0000008503117220 */ /* 0x000fe20000410000 */
[----:B---3--:R-:W-:Y:S01]  /*124b0*/  F2FP.BF16.PACK_AB R154, R239, R240 ;  /* 0x000000f0ef9a723e */ /* 0x008fe200000010ff */
[C---:B------:R-:W-:Y:S01]  /*124c0*/  FMUL.FTZ R18, R2.reuse, R134 ;  /* 0x0000008602127220 */ /* 0x040fe20000410000 */
[----:B------:R-:W2:Y:S01]  /*124d0*/  LDSM.16.MT88.4 R144, [R205+0x8080] ;  /* 0x00808000cd90783b */ /* 0x000ea20000004200 */
[C---:B------:R-:W-:Y:S02]  /*124e0*/  FMUL.FTZ R19, R2.reuse, R135 ;  /* 0x0000008702137220 */ /* 0x040fe40000410000 */
[C---:B------:R-:W-:Y:S01]  /*124f0*/  FMUL.FTZ R28, R3.reuse, R28 ;  /* 0x0000001c031c7220 */ /* 0x040fe20000410000 */
[----:B------:R-:W-:Y:S01]  /*12500*/  MUFU.EX2 R228, R228 ;  /* 0x000000e400e47308 */ /* 0x000fe20000000800 */
[C---:B------:R-:W-:Y:S02]  /*12510*/  FMUL.FTZ R29, R3.reuse, R29 ;  /* 0x0000001d031d7220 */ /* 0x040fe40000410000 */
[C---:B------:R-:W-:Y:S01]  /*12520*/  FMUL.FTZ R30, R2.reuse, R30 ;  /* 0x0000001e021e7220 */ /* 0x040fe20000410000 */
[----:B------:R-:W-:Y:S01]  /*12530*/  LDSM.16.MT88.4 R132, [R211+0x9080] ;  /* 0x00908000d384783b */ /* 0x000fe20000004200 */
[C---:B------:R-:W-:Y:S02]  /*12540*/  FMUL.FTZ R31, R2.reuse, R31 ;  /* 0x0000001f021f7220 */ /* 0x040fe40000410000 */
[C---:B------:R-:W-:Y:S02]  /*12550*/  FMUL.FTZ R32, R3.reuse, R32 ;  /* 0x0000002003207220 */ /* 0x040fe40000410000 */
[----:B------:R-:W-:Y:S01]  /*12560*/  FMUL.FTZ R33, R3, R33 ;  /* 0x0000002103217220 */ /* 0x000fe20000410000 */
[----:B------:R-:W3:Y:S01]  /*12570*/  MUFU.EX2 R241, R241 ;  /* 0x000000f100f17308 */ /* 0x000ee20000000800 */
[C---:B------:R-:W-:Y:S01]  /*12580*/  FMUL.FTZ R34, R2.reuse, R34 ;  /* 0x0000002202227220 */ /* 0x040fe20000410000 */
[----:B------:R-:W-:Y:S01]  /*12590*/  LDSM.16.MT88.4 R140, [R206+0x9080] ;  /* 0x00908000ce8c783b */ /* 0x000fe20000004200 */
[C---:B------:R-:W-:Y:S01]  /*125a0*/  FMUL.FTZ R35, R2.reuse, R35 ;  /* 0x0000002302237220 */ /* 0x040fe20000410000 */
[----:B-1----:R-:W-:Y:S01]  /*125b0*/  F2FP.BF16.PACK_AB R153, R237, R238 ;  /* 0x000000eeed99723e */ /* 0x002fe200000010ff */
[C---:B------:R-:W-:Y:S02]  /*125c0*/  FMUL.FTZ R36, R3.reuse, R36 ;  /* 0x0000002403247220 */ /* 0x040fe40000410000 */
[C---:B------:R-:W-:Y:S02]  /*125d0*/  FMUL.FTZ R37, R3.reuse, R37 ;  /* 0x0000002503257220 */ /* 0x040fe40000410000 */
[C---:B------:R-:W-:Y:S01]  /*125e0*/  FMUL.FTZ R38, R2.reuse, R38 ;  /* 0x0000002602267220 */ /* 0x040fe20000410000 */
[----:B------:R-:W-:Y:S01]  /*125f0*/  LDSM.16.MT88.4 R184, [R204+0xa880] ;  /* 0x00a88000ccb8783b */ /* 0x000fe20000004200 */
[----:B------:R-:W-:Y:S01]  /*12600*/  MUFU.EX2 R247, R163 ;  /* 0x000000a300f77308 */ /* 0x000fe20000000800 */
[C---:B------:R-:W-:Y:S02]  /*12610*/  FMUL.FTZ R39, R2.reuse, R39 ;  /* 0x0000002702277220 */ /* 0x040fe40000410000 */
[C---:B------:R-:W-:Y:S02]  /*12620*/  FMUL.FTZ R40, R3.reuse, R40 ;  /* 0x0000002803287220 */ /* 0x040fe40000410000 */
[----:B------:R-:W-:Y:S02]  /*12630*/  FMUL.FTZ R41, R3, R41 ;  /* 0x0000002903297220 */ /* 0x000fe40000410000 */
[----:B------:R-:W-:Y:S01]  /*12640*/  LDSM.16.MT88.4 R188, [R211+0xb880] ;  /* 0x00b88000d3bc783b */ /* 0x000fe20000004200 */
[C---:B------:R-:W-:Y:S02]  /*12650*/  FMUL.FTZ R42, R2.reuse, R42 ;  /* 0x0000002a022a7220 */ /* 0x040fe40000410000 */
[----:B------:R1:W-:Y:S01]  /*12660*/  MUFU.EX2 R149, R160 ;  /* 0x000000a000957308 */ /* 0x0003e20000000800 */
[C---:B------:R-:W-:Y:S01]  /*12670*/  FMUL.FTZ R43, R2.reuse, R43 ;  /* 0x0000002b022b7220 */ /* 0x040fe20000410000 */
[----:B---3--:R-:W-:Y:S01]  /*12680*/  F2FP.BF16.PACK_AB R155, R241, R228 ;  /* 0x000000e4f19b723e */ /* 0x008fe200000010ff */
[C---:B------:R-:W-:Y:S02]  /*12690*/  FMUL.FTZ R44, R3.reuse, R44 ;  /* 0x0000002c032c7220 */ /* 0x040fe40000410000 */
[----:B------:R-:W-:Y:S01]  /*126a0*/  LDSM.16.MT88.4 R192, [R206+0xb880] ;  /* 0x00b88000cec0783b */ /* 0x000fe20000004200 */
[C---:B------:R-:W-:Y:S02]  /*126b0*/  FMUL.FTZ R45, R3.reuse, R45 ;  /* 0x0000002d032d7220 */ /* 0x040fe40000410000 */
[C---:B------:R-:W-:Y:S01]  /*126c0*/  FMUL.FTZ R46, R2.reuse, R46 ;  /* 0x0000002e022e7220 */ /* 0x040fe20000410000 */
[C---:B------:R-:W-:Y:S01]  /*126d0*/  HMMA.16816.F32.BF16 R4, R152.reuse, R12, R4 ;  /* 0x0000000c9804723c */ /* 0x040fe20000041804 */
[----:B------:R-:W-:Y:S03]  /*126e0*/  MUFU.EX2 R242, R242 ;  /* 0x000000f200f27308 */ /* 0x000fe60000000800 */
[----:B------:R-:W0:Y:S01]  /*126f0*/  LDGDEPBAR ;  /* 0x00000000000079af */ /* 0x000e220000000000 */
[C---:B------:R-:W-:Y:S02]  /*12700*/  FMUL.FTZ R47, R2.reuse, R47 ;  /* 0x0000002f022f7220 */ /* 0x040fe40000410000 */
[C---:B------:R-:W-:Y:S01]  /*12710*/  FMUL.FTZ R12, R3.reuse, R136 ;  /* 0x00000088030c7220 */ /* 0x040fe20000410000 */
[C---:B------:R-:W-:Y:S03]  /*12720*/  HMMA.16816.F32.BF16 R8, R152.reuse, R14, R8 ;  /* 0x0000000e9808723c */ /* 0x040fe60000041808 */
[----:B------:R-:W3:Y:S01]  /*12730*/  MUFU.EX2 R243, R243 ;  /* 0x000000f300f37308 */ /* 0x000ee20000000800 */
[C---:B------:R-:W-:Y:S02]  /*12740*/  FMUL.FTZ R13, R3.reuse, R137 ;  /* 0x00000089030d7220 */ /* 0x040fe40000410000 */
[C---:B------:R-:W-:Y:S01]  /*12750*/  FMUL.FTZ R20, R3.reuse, R20 ;  /* 0x0000001403147220 */ /* 0x040fe20000410000 */
[----:B-1----:R-:W-:Y:S01]  /*12760*/  LDSM.16.MT88.4 R160, [R205+0x8880] ;  /* 0x00888000cda0783b */ /* 0x002fe20000004200 */
[C---:B------:R-:W-:Y:S04]  /*12770*/  FMUL.FTZ R14, R2.reuse, R138 ;  /* 0x0000008a020e7220 */ /* 0x040fe80000410000 */
[C---:B------:R-:W-:Y:S01]  /*12780*/  FMUL.FTZ R15, R2.reuse, R139 ;  /* 0x0000008b020f7220 */ /* 0x040fe20000410000 */
[----:B------:R-:W-:Y:S01]  /*12790*/  MUFU.EX2 R244, R244 ;  /* 0x000000f400f47308 */ /* 0x000fe20000000800 */
[C---:B------:R-:W-:Y:S01]  /*127a0*/  FMUL.FTZ R48, R3.reuse, R48 ;  /* 0x0000003003307220 */ /* 0x040fe20000410000 */
[----:B------:R-:W1:Y:S01]  /*127b0*/  LDSM.16.MT88.4 R136, [R204+0x8080] ;  /* 0x00808000cc88783b */ /* 0x000e620000004200 */
[C---:B------:R-:W-:Y:S02]  /*127c0*/  FMUL.FTZ R49, R3.reuse, R49 ;  /* 0x0000003103317220 */ /* 0x040fe40000410000 */
[C---:B------:R-:W-:Y:S01]  /*127d0*/  FMUL.FTZ R50, R2.reuse, R50 ;  /* 0x0000003202327220 */ /* 0x040fe20000410000 */
[C---:B----4-:R-:W-:Y:S03]  /*127e0*/  HMMA.16816.F32.BF16 R12, R152.reuse, R156, R12 ;  /* 0x0000009c980c723c */ /* 0x050fe6000004180c */
[C---:B------:R-:W-:Y:S01]  /*127f0*/  FMUL.FTZ R51, R2.reuse, R51 ;  /* 0x0000003302337220 */ /* 0x040fe20000410000 */
[----:B------:R-:W4:Y:S01]  /*12800*/  MUFU.EX2 R245, R245 ;  /* 0x000000f500f57308 */ /* 0x000f220000000800 */
[C---:B------:R-:W-:Y:S02]  /*12810*/  FMUL.FTZ R52, R3.reuse, R52 ;  /* 0x0000003403347220 */ /* 0x040fe40000410000 */
[C---:B------:R-:W-:Y:S01]  /*12820*/  FMUL.FTZ R53, R3.reuse, R53 ;  /* 0x0000003503357220 */ /* 0x040fe20000410000 */
[C---:B------:R-:W-:Y:S01]  /*12830*/  HMMA.16816.F32.BF16 R16, R152.reuse, R158, R16 ;  /* 0x0000009e9810723c */ /* 0x040fe20000041810 */
[----:B------:R-:W-:Y:S03]  /*12840*/  LDSM.16.MT88.4 R156, [R206+0x8880] ;  /* 0x00888000ce9c783b */ /* 0x000fe60000004200 */
[C---:B------:R-:W-:Y:S02]  /*12850*/  FMUL.FTZ R21, R3.reuse, R21 ;  /* 0x0000001503157220 */ /* 0x040fe40000410000 */
[C---:B------:R-:W-:Y:S01]  /*12860*/  FMUL.FTZ R22, R2.reuse, R22 ;  /* 0x0000001602167220 */ /* 0x040fe20000410000 */
[----:B------:R-:W5:Y:S01]  /*12870*/  MUFU.EX2 R246, R246 ;  /* 0x000000f600f67308 */ /* 0x000f620000000800 */
[C---:B------:R-:W-:Y:S04]  /*12880*/  FMUL.FTZ R23, R2.reuse, R23 ;  /* 0x0000001702177220 */ /* 0x040fe80000410000 */
[C---:B------:R-:W-:Y:S02]  /*12890*/  FMUL.FTZ R54, R2.reuse, R54 ;  /* 0x0000003602367220 */ /* 0x040fe40000410000 */
[C---:B------:R-:W-:Y:S01]  /*128a0*/  FMUL.FTZ R55, R2.reuse, R55 ;  /* 0x0000003702377220 */ /* 0x040fe20000410000 */
[C---:B--2---:R-:W-:Y:S02]  /*128b0*/  HMMA.16816.F32.BF16 R20, R152.reuse, R144, R20 ;  /* 0x000000909814723c */ /* 0x044fe40000041814 */
[----:B------:R-:W2:Y:S01]  /*128c0*/  MUFU.EX2 R248, R248 ;  /* 0x000000f800f87308 */ /* 0x000ea20000000800 */
        /* <DEDUP_REMOVED lines=10> */
[C---:B-1----:R-:W-:Y:S04]  /*12970*/  HMMA.16816.F32.BF16 R28, R152.reuse, R136, R28 ;  /* 0x00000088981c723c */ /* 0x042fe8000004181c */
        /* <DEDUP_REMOVED lines=59> */
[C---:B------:R-:W-:Y:S03]  /*12d30*/  FMUL.FTZ R97, R3.reuse, R97 ;  /* 0x0000006103617220 */ /* 0x040fe60000410000 */
[C---:B---3--:R-:W-:Y:S03]  /*12d40*/  HMMA.16816.F32.BF16 R92, R152.reuse, R140, R92 ;  /* 0x0000008c985c723c */ /* 0x048fe6000004185c */
[C---:B------:R-:W-:Y:S02]  /*12d50*/  FMUL.FTZ R98, R2.reuse, R98 ;  /* 0x0000006202627220 */ /* 0x040fe40000410000 */
[C---:B------:R-:W-:Y:S02]  /*12d60*/  FMUL.FTZ R99, R2.reuse, R99 ;  /* 0x0000006302637220 */ /* 0x040fe40000410000 */
[C---:B------:R-:W-:Y:S02]  /*12d70*/  FMUL.FTZ R100, R3.reuse, R100 ;  /* 0x0000006403647220 */ /* 0x040fe40000410000 */
[C---:B------:R-:W-:Y:S03]  /*12d80*/  FMUL.FTZ R101, R3.reuse, R101 ;  /* 0x0000006503657220 */ /* 0x040fe60000410000 */
[C---:B------:R-:W-:Y:S01]  /*12d90*/  HMMA.16816.F32.BF16 R96, R152.reuse, R142, R96 ;  /* 0x0000008e9860723c */ /* 0x040fe20000041860 */
[----:B------:R-:W3:Y:S02]  /*12da0*/  LDSM.16.MT88.4 R140, [R205+0xb080] ;  /* 0x00b08000cd8c783b */ /* 0x000ee40000004200 */
        /* <DEDUP_REMOVED lines=20> */
[C---:B------:R-:W-:Y:S01]  /*12ef0*/  HMMA.16816.F32.BF16 R112, R152.reuse, R134, R112 ;  /* 0x000000869870723c */ /* 0x040fe20000041870 */
[----:B------:R-:W2:Y:S02]  /*12f00*/  LDSM.16.MT88.4 R132, [R211+0x8880] ;  /* 0x00888000d384783b */ /* 0x000ea40000004200 */
[C---:B------:R-:W-:Y:S02]  /*12f10*/  FMUL.FTZ R118, R2.reuse, R118 ;  /* 0x0000007602767220 */ /* 0x040fe40000410000 */
        /* <DEDUP_REMOVED lines=25> */
[----:B----4-:R-:W-:Y:S03]  /*130b0*/  F2FP.BF16.PACK_AB R153, R245, R244 ;  /* 0x000000f4f599723e */ /* 0x010fe600000010ff */
[----:B-----5:R-:W-:Y:S01]  /*130c0*/  F2FP.BF16.PACK_AB R154, R247, R246 ;  /* 0x000000f6f79a723e */ /* 0x020fe200000010ff */
[----:B------:R-:W-:Y:S01]  /*130d0*/  FADD.FTZ R238, R228, R238 ;  /* 0x000000eee4ee7221 */ /* 0x000fe20000010000 */
[----:B------:R-:W-:Y:S01]  /*130e0*/  F2FP.BF16.PACK_AB R155, R149, R248 ;  /* 0x000000f8959b723e */ /* 0x000fe200000010ff */
[----:B------:R-:W-:Y:S01]  /*130f0*/  FADD.FTZ R240, R239, R240 ;  /* 0x000000f0eff07221 */ /* 0x000fe20000010000 */
[----:B------:R-:W-:Y:S01]  /*13100*/  IADD3 R228, R236, -0x1, RZ ;  /* 0xffffffffece47810 */ /* 0x000fe20007ffe0ff */
[----:B------:R-:W-:Y:S02]  /*13110*/  FADD.FTZ R241, R241, R238 ;  /* 0x000000eef1f17221 */ /* 0x000fe40000010000 */
[----:B------:R-:W-:Y:S01]  /*13120*/  FADD.FTZ R242, R242, R240 ;  /* 0x000000f0f2f27221 */ /* 0x000fe20000010000 */
[----:B------:R-:W-:Y:S01]  /*13130*/  MOV R236, R228 ;  /* 0x000000e400ec7202 */ /* 0x000fe20000000f00 */
[C---:B--2---:R-:W-:Y:S01]  /*13140*/  HMMA.16816.F32.BF16 R144, R152.reuse, R132, R4 ;  /* 0x000000849890723c */ /* 0x044fe20000041804 */
[----:B------:R-:W1:Y:S02]  /*13150*/  LDSM.16.MT88.4 R4, [R211+0x9880] ;  /* 0x00988000d304783b */ /* 0x000e640000004200 */
[----:B------:R-:W-:Y:S02]  /*13160*/  FADD.FTZ R241, R244, R241 ;  /* 0x000000f1f4f17221 */ /* 0x000fe40000010000 */
        /* <DEDUP_REMOVED lines=42> */
.L_x_660:
[----:B------:R-:W-:-:S13]  /*13410*/  ISETP.GE.AND P0, PT, R228, RZ, PT ;  /* 0x000000ffe400720c */ /* 0x000fda0003f06270 */
[----:B------:R-:W-:Y:S05]  /*13420*/  @!P0 BRA `(.L_x_662) ;  /* 0x00001f6000008947 */ /* 0x000fea0003800000 */
[----:B------:R-:W-:Y:S01]  /*13430*/  UMOV UR6, 0x5 ;  /* 0x0000000500067882 */ /* 0x000fe20000000000 */
[----:B------:R-:W-:Y:S01]  /*13440*/  MOV R2, R148 ;  /* 0x0000009400027202 */ /* 0x000fe20000000f00 */
[----:B------:R-:W-:Y:S01]  /*13450*/  ULDC.64 UR4, c[0x0][0x208] ;  /* 0x0000820000047ab9 */ /* 0x000fe20000000a00 */
[----:B------:R-:W-:Y:S01]  /*13460*/  MOV R3, R0 ;  /* 0x0000000000037202 */ /* 0x000fe20000000f00 */
[----:B------:R-:W-:Y:S01]  /*13470*/  USHF.L.U64.HI UR5, UR4, UR6, UR5 ;  /* 0x0000000604057299 */ /* 0x000fe20008010205 */
[----:B------:R-:W-:Y:S01]  /*13480*/  MOV R220, R230 ;  /* 0x000000e600dc7202 */ /* 0x000fe20000000f00 */
[----:B------:R-:W-:Y:S02]  /*13490*/  USHF.L.U32 UR4, UR4, 0x5, URZ ;  /* 0x0000000504047899 */ /* 0x000fe4000800063f */
.L_x_663:
[----:B------:R-:W-:Y:S04]  /*134a0*/  DEPBAR.LE SB0, 0x0 ;  /* 0x000080000000791a */ /* 0x000fe80000000000 */
[----:B------:R-:W-:Y:S01]  /*134b0*/  BAR.SYNC.DEFER_BLOCKING 0x0 ;  /* 0x0000000000007b1d */ /* 0x000fe20000010000 */
[----:B------:R-:W-:Y:S01]  /*134c0*/  SHF.R.S32.HI R4, RZ, 0x1f, R228 ;  /* 0x0000001fff047819 */ /* 0x000fe200000114e4 */
[C---:B------:R-:W-:Y:S02]  /*134d0*/  IMAD R0, R228.reuse, UR5, RZ ;  /* 0x00000005e4007c24 */ /* 0x040fe4000f8e02ff */
[----:B------:R-:W-:Y:S04]  /*134e0*/  IMAD.WIDE.U32 R6, R228, UR4, R220 ;  /* 0x00000004e4067c25 */ /* 0x000fe8000f8e00dc */
[----:B------:R-:W-:Y:S01]  /*134f0*/  IMAD R0, R4, UR4, R0 ;  /* 0x0000000404007c24 */ /* 0x000fe2000f8e0200 */
[C---:B------:R-:W-:Y:S04]  /*13500*/  LEA R12, P0, R6.reuse, c[0x0][0x1f8], 0x1 ;  /* 0x00007e00060c7a11 */ /* 0x040fe800078008ff */
[----:B------:R-:W-:Y:S04]  /*13510*/  IADD3 R0, R7, R0, RZ ;  /* 0x0000000007007210 */ /* 0x000fe80007ffe0ff */
[----:B------:R-:W-:Y:S02]  /*13520*/  LEA.HI.X R13, R6, c[0x0][0x1fc], R0, 0x1, P0 ;  /* 0x00007f00060d7a11 */ /* 0x000fe400000f0c00 */
[C---:B------:R-:W-:Y:S02]  /*13530*/  ISETP.GT.AND P0, PT, R228.reuse, RZ, PT ;  /* 0x000000ffe400720c */ /* 0x040fe40003f04270 */
[----:B------:R-:W-:Y:S01]  /*13540*/  IADD3 R228, R228, -0x1, RZ ;  /* 0xffffffffe4e47810 */ /* 0x000fe20007ffe0ff */
[----:B------:R-:W-:Y:S08]  /*13550*/  LDSM.16.M88.4 R16, [R214+0x10080] ;  /* 0x01008000d610783b */ /* 0x000ff00000000200 */
        /* <DEDUP_REMOVED lines=11> */
[----:B------:R2:W-:Y:S08]  /*13610*/  LDGSTS.E.BYPASS.LTC128B.128 [R217+0x9080], [R12.64+0x80], !P6 ;  /* 0x090800800cd97fae */ /* 0x0005f0000f101d48 */
[----:B------:R2:W-:Y:S08]  /*13620*/  LDGSTS.E.BYPASS.LTC128B.128 [R217+0xa080], [R12.64+0x100], !P5 ;  /* 0x0a0801000cd97fae */ /* 0x0005f0000e901d48 */
[----:B------:R2:W-:Y:S08]  /*13630*/  LDGSTS.E.BYPASS.LTC128B.128 [R217+0xb080], [R12.64+0x180], !P4 ;  /* 0x0b0801800cd97fae */ /* 0x0005f0000e101d48 */
        /* <DEDUP_REMOVED lines=108> */
[----:B------:R2:W-:Y:S01]  /*13d00*/  MUFU.TANH R152, R5 ;  /* 0x0000000500987308 */ /* 0x0005e20000002400 */
[----:B------:R-:W-:Y:S03]  /*13d10*/  FMUL.FTZ R6, R6, c[0x0][0x320] ;  /* 0x0000c80006067a20 */ /* 0x000fe60000410000 */
[----:B------:R-:W-:Y:S01]  /*13d20*/  FMUL.FTZ R9, R9, c[0x0][0x320] ;  /* 0x0000c80009097a20 */ /* 0x000fe20000410000 */
[C---:B-1----:R-:W-:Y:S03]  /*13d30*/  HMMA.16816.F32.BF16 R12, R172.reuse, R148, R12 ;  /* 0x00000094ac0c723c */ /* 0x042fe6000004180c */
[----:B------:R-:W-:Y:S02]  /*13d40*/  FMUL.FTZ R8, R8, c[0x0][0x320] ;  /* 0x0000c80008087a20 */ /* 0x000fe40000410000 */
[----:B------:R1:W-:Y:S03]  /*13d50*/  MUFU.TANH R154, R9 ;  /* 0x00000009009a7308 */ /* 0x0003e60000002400 */
[----:B------:R-:W-:Y:S07]  /*13d60*/  HMMA.16816.F32.BF16 R16, R172, R150, R16 ;  /* 0x00000096ac10723c */ /* 0x000fee0000041810 */
[----:B------:R-:W3:Y:S01]  /*13d70*/  MUFU.TANH R6, R6 ;  /* 0x0000000600067308 */ /* 0x000ee20000002400 */
[----:B--2---:R-:W-:Y:S04]  /*13d80*/  FMUL.FTZ R5, R7, c[0x0][0x320] ;  /* 0x0000c80007057a20 */ /* 0x004fe80000410000 */
[----:B------:R-:W-:Y:S04]  /*13d90*/  FMUL.FTZ R7, R11, c[0x0][0x320] ;  /* 0x0000c8000b077a20 */ /* 0x000fe80000410000 */
[----:B------:R-:W-:Y:S01]  /*13da0*/  FMUL.FTZ R14, R14, c[0x0][0x320] ;  /* 0x0000c8000e0e7a20 */ /* 0x000fe20000410000 */
        /* <DEDUP_REMOVED lines=8> */
[----:B------:R-:W-:Y:S01]  /*13e30*/  FMUL.FTZ R16, R16, c[0x0][0x320] ;  /* 0x0000c80010107a20 */ /* 0x000fe20000410000 */
[----:B---3--:R-:W-:Y:S01]  /*13e40*/  FMNMX.FTZ R0, R6, R2, !PT ;  /* 0x0000000206007209 */ /* 0x008fe20007810000 */
[----:B------:R-:W-:Y:S05]  /*13e50*/  FMUL.FTZ R17, R17, c[0x0][0x320] ;  /* 0x0000c80011117a20 */ /* 0x000fea0000410000 */
[----:B------:R-:W3:Y:S01]  /*13e60*/  MUFU.TANH R9, R9 ;  /* 0x0000000900097308 */ /* 0x000ee20000002400 */
[----:B--2---:R-:W-:Y:S04]  /*13e70*/  FMNMX.FTZ R11, R153, R3, !PT ;  /* 0x00000003990b7209 */ /* 0x004fe80007810000 */
[----:B------:R-:W-:Y:S05]  /*13e80*/  FMNMX.FTZ R11, R152, R11, !PT ;  /* 0x0000000b980b7209 */ /* 0x000fea0007810000 */
[----:B------:R-:W2:Y:S01]  /*13e90*/  MUFU.TANH R7, R7 ;  /* 0x0000000700077308 */ /* 0x000ea20000002400 */
[----:B-1----:R-:W-:Y:S09]  /*13ea0*/  FMNMX.FTZ R0, R5, R0, !PT ;  /* 0x0000000005007209 */ /* 0x002ff20007810000 */
[----:B------:R-:W1:Y:S01]  /*13eb0*/  MUFU.TANH R8, R8 ;  /* 0x0000000800087308 */ /* 0x000e620000002400 */
[----:B---3--:R-:W-:Y:S09]  /*13ec0*/  FMNMX.FTZ R0, R9, R0, !PT ;  /* 0x0000000009007209 */ /* 0x008ff20007810000 */
[----:B------:R-:W3:Y:S01]  /*13ed0*/  MUFU.TANH R165, R14 ;  /* 0x0000000e00a57308 */ /* 0x000ee20000002400 */
[----:B--2---:R-:W-:Y:S09]  /*13ee0*/  FMNMX.FTZ R0, R7, R0, !PT ;  /* 0x0000000007007209 */ /* 0x004ff20007810000 */
[----:B------:R-:W2:Y:S01]  /*13ef0*/  MUFU.TANH R164, R15 ;  /* 0x0000000f00a47308 */ /* 0x000ea20000002400 */
[----:B-1----:R-:W-:Y:S04]  /*13f00*/  FMNMX.FTZ R11, R8, R11, !PT ;  /* 0x0000000b080b7209 */ /* 0x002fe80007810000 */
[----:B------:R-:W-:Y:S05]  /*13f10*/  FMNMX.FTZ R11, R154, R11, !PT ;  /* 0x0000000b9a0b7209 */ /* 0x000fea0007810000 */
        /* <DEDUP_REMOVED lines=11> */
[----:B-1----:R-:W-:Y:S05]  /*13fd0*/  FMNMX.FTZ R0, R149, R0, !PT ;  /* 0x0000000095007209 */ /* 0x002fea0007810000 */
[----:B------:R-:W1:Y:S01]  /*13fe0*/  SHFL.BFLY PT, R4, R0, 0x2, 0x1f ;  /* 0x0c401f0000047f89 */ /* 0x000e6200000e0000 */
[----:B---3--:R-:W-:Y:S04]  /*13ff0*/  FMNMX.FTZ R11, R162, R11, !PT ;  /* 0x0000000ba20b7209 */ /* 0x008fe80007810000 */
[----:B--2---:R-:W-:Y:S05]  /*14000*/  FMNMX.FTZ R11, R161, R11, !PT ;  /* 0x0000000ba10b7209 */ /* 0x004fea0007810000 */
[----:B------:R-:W2:Y:S01]  /*14010*/  SHFL.BFLY PT, R10, R11, 0x2, 0x1f ;  /* 0x0c401f000b0a7f89 */ /* 0x000ea200000e0000 */
[----:B-1----:R-:W-:Y:S07]  /*14020*/  FMNMX.FTZ R4, R0, R4, !PT ;  /* 0x0000000400047209 */ /* 0x002fee0007810000 */
[----:B------:R-:W1:Y:S01]  /*14030*/  SHFL.BFLY PT, R148, R4, 0x1, 0x1f ;  /* 0x0c201f0004947f89 */ /* 0x000e6200000e0000 */
[----:B--2---:R-:W-:Y:S07]  /*14040*/  FMNMX.FTZ R11, R11, R10, !PT ;  /* 0x0000000a0b0b7209 */ /* 0x004fee0007810000 */
[----:B------:R-:W2:Y:S01]  /*14050*/  SHFL.BFLY PT, R10, R11, 0x1, 0x1f ;  /* 0x0c201f000b0a7f89 */ /* 0x000ea200000e0000 */
[----:B-1----:R-:W-:Y:S02]  /*14060*/  FMNMX.FTZ R148, R4, R148, !PT ;  /* 0x0000009404947209 */ /* 0x002fe40007810000 */
[----:B------:R-:W-:Y:S03]  /*14070*/  @P0 SHF.R.S32.HI R4, RZ, 0x1f, R228 ;  /* 0x0000001fff040819 */ /* 0x000fe600000114e4 */
[----:B------:R-:W-:Y:S02]  /*14080*/  FMUL.FTZ R160, R148, c[0x0][0x2d0] ;  /* 0x0000b40094a07a20 */ /* 0x000fe40000410000 */
[----:B------:R-:W-:Y:S02]  /*14090*/  @P0 IMAD R4, R4, c[0x0][0x1e0], RZ ;  /* 0x0000780004040a24 */ /* 0x000fe400078e02ff */
[----:B------:R-:W-:Y:S02]  /*140a0*/  FADD.FTZ R2, -R148, R2 ;  /* 0x0000000294027221 */ /* 0x000fe40000010100 */
[----:B------:R-:W-:Y:S02]  /*140b0*/  @P0 IMAD R4, R228, c[0x0][0x1e4], R4 ;  /* 0x00007900e4040a24 */ /* 0x000fe400078e0204 */
[--C-:B------:R-:W-:Y:S02]  /*140c0*/  FFMA.FTZ R229, R6, c[0x0][0x2d0], -R160.reuse ;  /* 0x0000b40006e57a23 */ /* 0x100fe400000108a0 */
[--C-:B------:R-:W-:Y:S02]  /*140d0*/  FFMA.FTZ R227, R5, c[0x0][0x2d0], -R160.reuse ;  /* 0x0000b40005e37a23 */ /* 0x100fe400000108a0 */
[--C-:B------:R-:W-:Y:S02]  /*140e0*/  FFMA.FTZ R226, R9, c[0x0][0x2d0], -R160.reuse ;  /* 0x0000b40009e27a23 */ /* 0x100fe400000108a0 */
[----:B------:R-:W-:Y:S01]  /*140f0*/  FFMA.FTZ R151, R7, c[0x0][0x2d0], -R160 ;  /* 0x0000b40007977a23 */ /* 0x000fe200000108a0 */
[----:B--2---:R-:W-:Y:S01]  /*14100*/  FMNMX.FTZ R0, R11, R10, !PT ;  /* 0x0000000a0b007209 */ /* 0x004fe20007810000 */
[----:B------:R-:W-:Y:S01]  /*14110*/  @P0 IMAD.WIDE.U32 R10, R228, c[0x0][0x1e0], RZ ;  /* 0x00007800e40a0a25 */ /* 0x000fe200078e00ff */
[----:B------:R-:W-:Y:S03]  /*14120*/  MUFU.EX2 R229, R229 ;  /* 0x000000e500e57308 */ /* 0x000fe60000000800 */
[C---:B------:R-:W-:Y:S01]  /*14130*/  FMUL.FTZ R163, R0.reuse, c[0x0][0x2d0] ;  /* 0x0000b40000a37a20 */ /* 0x040fe20000410000 */
[----:B------:R-:W-:Y:S01]  /*14140*/  @P0 IADD3 R4, R11, R4, RZ ;  /* 0x000000040b040210 */ /* 0x000fe20007ffe0ff */
[----:B------:R-:W-:Y:S02]  /*14150*/  FADD.FTZ R3, -R0, R3 ;  /* 0x0000000300037221 */ /* 0x000fe40000010100 */
[--C-:B------:R-:W-:Y:S01]  /*14160*/  FFMA.FTZ R231, R8, c[0x0][0x2d0], -R163.reuse ;  /* 0x0000b40008e77a23 */ /* 0x100fe200000108a3 */
[----:B------:R-:W-:Y:S01]  /*14170*/  @P0 LEA R8, P1, R10, R218, 0x5 ;  /* 0x000000da0a080211 */ /* 0x000fe200078228ff */
[--C-:B------:R-:W-:Y:S01]  /*14180*/  FFMA.FTZ R233, R153, c[0x0][0x2d0], -R163.reuse ;  /* 0x0000b40099e97a23 */ /* 0x100fe200000108a3 */
[----:B------:R-:W-:Y:S01]  /*14190*/  MUFU.EX2 R227, R227 ;  /* 0x000000e300e37308 */ /* 0x000fe20000000800 */
[--C-:B------:R-:W-:Y:S01]  /*141a0*/  FFMA.FTZ R232, R152, c[0x0][0x2d0], -R163.reuse ;  /* 0x0000b40098e87a23 */ /* 0x100fe200000108a3 */
[----:B------:R-:W-:Y:S01]  /*141b0*/  @P0 LEA.HI.X R4, R10, R223, R4, 0x5, P1 ;  /* 0x000000df0a040211 */ /* 0x000fe200008f2c04 */
[--C-:B------:R-:W-:Y:S01]  /*141c0*/  FFMA.FTZ R230, R154, c[0x0][0x2d0], -R163.reuse ;  /* 0x0000b4009ae67a23 */ /* 0x100fe200000108a3 */
[----:B------:R-:W-:Y:S01]  /*141d0*/  @P0 LEA R10, P1, R8, c[0x0][0x1c8], 0x1 ;  /* 0x00007200080a0a11 */ /* 0x000fe200078208ff */
[----:B------:R-:W-:Y:S02]  /*141e0*/  FMUL.FTZ R3, R3, c[0x0][0x2d0] ;  /* 0x0000b40003037a20 */ /* 0x000fe40000410000 */
[----:B------:R-:W-:Y:S01]  /*141f0*/  FMUL.FTZ R2, R2, c[0x0][0x2d0] ;  /* 0x0000b40002027a20 */ /* 0x000fe20000410000 */
[----:B------:R-:W-:Y:S01]  /*14200*/  @P0 LEA.HI.X R11, R8, c[0x0][0x1cc], R4, 0x1, P1 ;  /* 0x00007300080b0a11 */ /* 0x000fe200008f0c04 */
[--C-:B------:R-:W-:Y:S01]  /*14210*/  FFMA.FTZ R234, R167, c[0x0][0x2d0], -R163.reuse ;  /* 0x0000b400a7ea7a23 */ /* 0x100fe200000108a3 */
[----:B------:R-:W-:Y:S01]  /*14220*/  MUFU.EX2 R233, R233 ;  /* 0x000000e900e97308 */ /* 0x000fe20000000800 */
[--C-:B------:R-:W-:Y:S02]  /*14230*/  FFMA.FTZ R235, R166, c[0x0][0x2d0], -R163.reuse ;  /* 0x0000b400a6eb7a23 */ /* 0x100fe400000108a3 */
[----:B------:R1:W-:Y:S01]  /*14240*/  @P0 LDGSTS.E.BYPASS.LTC128B.128 [R217+0xc080], [R10.64], !P3 ;  /* 0x0c0800000ad90fae */ /* 0x0003e2000d901d48 */
[--C-:B------:R-:W-:Y:S02]  /*14250*/  FFMA.FTZ R236, R165, c[0x0][0x2d0], -R160.reuse ;  /* 0x0000b400a5ec7a23 */ /* 0x100fe400000108a0 */
[--C-:B------:R-:W-:Y:S02]  /*14260*/  FFMA.FTZ R237, R164, c[0x0][0x2d0], -R160.reuse ;  /* 0x0000b400a4ed7a23 */ /* 0x100fe400000108a0 */
[--C-:B------:R-:W-:Y:S02]  /*14270*/  FFMA.FTZ R238, R162, c[0x0][0x2d0], -R163.reuse ;  /* 0x0000b400a2ee7a23 */ /* 0x100fe400000108a3 */
[----:B------:R-:W2:Y:S01]  /*14280*/  MUFU.EX2 R3, R3 ;  /* 0x0000000300037308 */ /* 0x000ea20000000800 */
[----:B------:R1:W-:Y:S01]  /*14290*/  @P0 LDGSTS.E.BYPASS.LTC128B.128 [R217+0xd080], [R10.64+0x80], !P6 ;  /* 0x0d0800800ad90fae */ /* 0x0003e2000f101d48 */
[----:B------:R-:W-:Y:S02]  /*142a0*/  FFMA.FTZ R163, R161, c[0x0][0x2d0], -R163 ;  /* 0x0000b400a1a37a23 */ /* 0x000fe400000108a3 */
[--C-:B------:R-:W-:Y:S02]  /*142b0*/  FFMA.FTZ R150, R150, c[0x0][0x2d0], -R160.reuse ;  /* 0x0000b40096967a23 */ /* 0x100fe400000108a0 */
[----:B------:R-:W-:Y:S03]  /*142c0*/  FFMA.FTZ R160, R149, c[0x0][0x2d0], -R160 ;  /* 0x0000b40095a07a23 */ /* 0x000fe600000108a0 */
[----:B------:R1:W-:Y:S01]  /*142d0*/  @P0 LDGSTS.E.BYPASS.LTC128B.128 [R217+0xe080], [R10.64+0x100], !P5 ;  /* 0x0e0801000ad90fae */ /* 0x0003e2000e901d48 */
[----:B------:R-:W3:Y:S07]  /*142e0*/  MUFU.EX2 R2, R2 ;  /* 0x0000000200027308 */ /* 0x000eee0000000800 */
[----:B------:R1:W-:Y:S03]  /*142f0*/  @P0 LDGSTS.E.BYPASS.LTC128B.128 [R217+0xf080], [R10.64+0x180], !P4 ;  /* 0x0f0801800ad90fae */ /* 0x0003e6000e101d48 */
[----:B------:R-:W4:Y:S01]  /*14300*/  MUFU.EX2 R232, R232 ;  /* 0x000000e800e87308 */ /* 0x000f220000000800 */
[C---:B--2---:R-:W-:Y:S04]  /*14310*/  FMUL.FTZ R4, R3.reuse, R144 ;  /* 0x0000009003047220 */ /* 0x044fe80000410000 */
[----:B------:R-:W2:Y:S01]  /*14320*/  LDSM.16.MT88.4 R12, [R211+0x8080] ;  /* 0x00808000d30c783b */ /* 0x000ea20000004200 */
[----:B------:R-:W-:Y:S01]  /*14330*/  FMUL.FTZ R5, R3, R145 ;  /* 0x0000009103057220 */ /* 0x000fe20000410000 */
[----:B------:R-:W-:Y:S01]  /*14340*/  F2FP.BF16.PACK_AB R145, R227, R229 ;  /* 0x000000e5e391723e */ /* 0x000fe200000010ff */
[C---:B------:R-:W-:Y:S02]  /*14350*/  FMUL.FTZ R8, R3.reuse, R140 ;  /* 0x0000008c03087220 */ /* 0x040fe40000410000 */
[----:B------:R-:W-:Y:S01]  /*14360*/  MUFU.EX2 R231, R231 ;  /* 0x000000e700e77308 */ /* 0x000fe20000000800 */
[C---:B------:R-:W-:Y:S02]  /*14370*/  FMUL.FTZ R9, R3.reuse, R141 ;  /* 0x0000008d03097220 */ /* 0x040fe40000410000 */
[----:B------:R-:W5:Y:S01]  /*14380*/  LDSM.16.MT88.4 R152, [R206+0x8080] ;  /* 0x00808000ce98783b */ /* 0x000f620000004200 */
[C---:B---3--:R-:W-:Y:S02]  /*14390*/  FMUL.FTZ R6, R2.reuse, R146 ;  /* 0x0000009202067220 */ /* 0x048fe40000410000 */
[----:B------:R-:W-:Y:S02]  /*143a0*/  FMUL.FTZ R7, R2, R147 ;  /* 0x0000009302077220 */ /* 0x000fe40000410000 */
[C---:B------:R-:W-:Y:S02]  /*143b0*/  FMUL.FTZ R16, R3.reuse, R132 ;  /* 0x0000008403107220 */ /* 0x040fe40000410000 */
[----:B------:R-:W3:Y:S01]  /*143c0*/  MUFU.EX2 R230, R230 ;  /* 0x000000e600e67308 */ /* 0x000ee20000000800 */
[----:B------:R-:W2:Y:S01]  /*143d0*/  LDSM.16.MT88.4 R156, [R205+0x8080] ;  /* 0x00808000cd9c783b */ /* 0x000ea20000004200 */
[C---:B------:R-:W-:Y:S01]  /*143e0*/  FMUL.FTZ R17, R3.reuse, R133 ;  /* 0x0000008503117220 */ /* 0x040fe20000410000 */
[----:B----4-:R-:W-:Y:S01]  /*143f0*/  F2FP.BF16.PACK_AB R144, R232, R233 ;  /* 0x000000e9e890723e */ /* 0x010fe200000010ff */
[C---:B-1----:R-:W-:Y:S02]  /*14400*/  FMUL.FTZ R10, R2.reuse, R142 ;  /* 0x0000008e020a7220 */ /* 0x042fe40000410000 */
[C---:B------:R-:W-:Y:S03]  /*14410*/  FMUL.FTZ R11, R2.reuse, R143 ;  /* 0x0000008f020b7220 */ /* 0x040fe60000410000 */
[----:B------:R-:W-:Y:S01]  /*14420*/  LDSM.16.MT88.4 R140, [R206+0x9080] ;  /* 0x00908000ce8c783b */ /* 0x000fe20000004200 */
[----:B------:R-:W-:Y:S01]  /*14430*/  MUFU.EX2 R226, R226 ;  /* 0x000000e200e27308 */ /* 0x000fe20000000800 */
[C---:B------:R-:W-:Y:S02]  /*14440*/  FMUL.FTZ R18, R2.reuse, R134 ;  /* 0x0000008602127220 */ /* 0x040fe40000410000 */
[C---:B------:R-:W-:Y:S02]  /*14450*/  FMUL.FTZ R19, R2.reuse, R135 ;  /* 0x0000008702137220 */ /* 0x040fe40000410000 */
[C---:B------:R-:W-:Y:S02]  /*14460*/  FMUL.FTZ R20, R3.reuse, R20 ;  /* 0x0000001403147220 */ /* 0x040fe40000410000 */
[----:B------:R-:W-:Y:S01]  /*14470*/  LDSM.16.MT88.4 R132, [R211+0x9080] ;  /* 0x00908000d384783b */ /* 0x000fe20000004200 */
[C---:B------:R-:W-:Y:S02]  /*14480*/  FMUL.FTZ R21, R3.reuse, R21 ;  /* 0x0000001503157220 */ /* 0x040fe40000410000 */
[----:B------:R-:W1:Y:S01]  /*14490*/  MUFU.EX2 R151, R151 ;  /* 0x0000009700977308 */ /* 0x000e620000000800 */
[C---:B------:R-:W-:Y:S02]  /*144a0*/  FMUL.FTZ R22, R2.reuse, R22 ;  /* 0x0000001602167220 */ /* 0x040fe40000410000 */
[----:B------:R-:W-:Y:S01]  /*144b0*/  FMUL.FTZ R23, R2, R23 ;  /* 0x0000001702177220 */ /* 0x000fe20000410000 */
[----:B---3--:R-:W-:Y:S01]  /*144c0*/  F2FP.BF16.PACK_AB R146, R230, R231 ;  /* 0x000000e7e692723e */ /* 0x008fe200000010ff */
[----:B------:R-:W-:Y:S01]  /*144d0*/  LDSM.16.MT88.4 R164, [R211+0x9880] ;  /* 0x00988000d3a4783b */ /* 0x000fe20000004200 */
[C---:B------:R-:W-:Y:S02]  /*144e0*/  FMUL.FTZ R24, R3.reuse, R24 ;  /* 0x0000001803187220 */ /* 0x040fe40000410000 */
[C---:B------:R-:W-:Y:S02]  /*144f0*/  FMUL.FTZ R25, R3.reuse, R25 ;  /* 0x0000001903197220 */ /* 0x040fe40000410000 */
[----:B------:R-:W-:Y:S01]  /*14500*/  MUFU.EX2 R239, R163 ;  /* 0x000000a300ef7308 */ /* 0x000fe20000000800 */
[C---:B------:R-:W-:Y:S02]  /*14510*/  FMUL.FTZ R26, R2.reuse, R26 ;  /* 0x0000001a021a7220 */ /* 0x040fe40000410000 */
[----:B------:R-:W-:Y:S01]  /*14520*/  LDSM.16.MT88.4 R168, [R206+0x9880] ;  /* 0x00988000cea8783b */ /* 0x000fe20000004200 */
[C---:B------:R-:W-:Y:S02]  /*14530*/  FMUL.FTZ R27, R2.reuse, R27 ;  /* 0x0000001b021b7220 */ /* 0x040fe40000410000 */
[C---:B------:R-:W-:Y:S02]  /*14540*/  FMUL.FTZ R28, R3.reuse, R28 ;  /* 0x0000001c031c7220 */ /* 0x040fe40000410000 */
[----:B------:R-:W-:Y:S02]  /*14550*/  FMUL.FTZ R29, R3, R29 ;  /* 0x0000001d031d7220 */ /* 0x000fe40000410000 */
[----:B------:R3:W-:Y:S01]  /*14560*/  MUFU.EX2 R149, R160 ;  /* 0x000000a000957308 */ /* 0x0007e20000000800 */
[----:B------:R-:W-:Y:S01]  /*14570*/  LDSM.16.MT88.4 R172, [R204+0x9880] ;  /* 0x00988000ccac783b */ /* 0x000fe20000004200 */
[C---:B------:R-:W-:Y:S01]  /*14580*/  FMUL.FTZ R30, R2.reuse, R30 ;  /* 0x0000001e021e7220 */ /* 0x040fe20000410000 */
[----:B-1----:R-:W-:Y:S01]  /*14590*/  F2FP.BF16.PACK_AB R147, R151, R226 ;  /* 0x000000e29793723e */ /* 0x002fe200000010ff */
[C---:B------:R-:W-:Y:S02]  /*145a0*/  FMUL.FTZ R31, R2.reuse, R31 ;  /* 0x0000001f021f7220 */ /* 0x040fe40000410000 */
[C---:B------:R-:W-:Y:S03]  /*145b0*/  FMUL.FTZ R32, R3.reuse, R32 ;  /* 0x0000002003207220 */ /* 0x040fe60000410000 */
[----:B------:R-:W-:Y:S01]  /*145c0*/  LDSM.16.MT88.4 R176, [R211+0xa880] ;  /* 0x00a88000d3b0783b */ /* 0x000fe20000004200 */
[C---:B------:R-:W-:Y:S01]  /*145d0*/  FMUL.FTZ R33, R3.reuse, R33 ;  /* 0x0000002103217220 */ /* 0x040fe20000410000 */
[C---:B--2---:R-:W-:Y:S01]  /*145e0*/  HMMA.16816.F32.BF16 R4, R144.reuse, R12, R4 ;  /* 0x0000000c9004723c */ /* 0x044fe20000041804 */
[----:B------:R-:W-:Y:S04]  /*145f0*/  MUFU.EX2 R234, R234 ;  /* 0x000000ea00ea7308 */ /* 0x000fe80000000800 */
[C---:B------:R-:W-:Y:S01]  /*14600*/  FMUL.FTZ R34, R2.reuse, R34 ;  /* 0x0000002202227220 */ /* 0x040fe20000410000 */
[----:B------:R-:W-:Y:S01]  /*14610*/  LDSM.16.MT88.4 R180, [R206+0xa880] ;  /* 0x00a88000ceb4783b */ /* 0x000fe20000004200 */
[C---:B------:R-:W-:Y:S01]  /*14620*/  FMUL.FTZ R12, R3.reuse, R136 ;  /* 0x00000088030c7220 */ /* 0x040fe20000410000 */
[C---:B------:R-:W-:Y:S03]  /*14630*/  HMMA.16816.F32.BF16 R8, R144.reuse, R14, R8 ;  /* 0x0000000e9008723c */ /* 0x040fe60000041808 */
[----:B------:R-:W1:Y:S01]  /*14640*/  MUFU.EX2 R235, R235 ;  /* 0x000000eb00eb7308 */ /* 0x000e620000000800 */
[C---:B------:R-:W-:Y:S02]  /*14650*/  FMUL.FTZ R13, R3.reuse, R137 ;  /* 0x00000089030d7220 */ /* 0x040fe40000410000 */
[----:B---3--:R-:W-:Y:S01]  /*14660*/  LDSM.16.MT88.4 R160, [R205+0x8880] ;  /* 0x00888000cda0783b */ /* 0x008fe20000004200 */
[C---:B------:R-:W-:Y:S02]  /*14670*/  FMUL.FTZ R14, R2.reuse, R138 ;  /* 0x0000008a020e7220 */ /* 0x040fe40000410000 */
[C---:B------:R-:W-:Y:S03]  /*14680*/  FMUL.FTZ R15, R2.reuse, R139 ;  /* 0x0000008b020f7220 */ /* 0x040fe60000410000 */
[C---:B------:R-:W-:Y:S01]  /*14690*/  FMUL.FTZ R35, R2.reuse, R35 ;  /* 0x0000002302237220 */ /* 0x040fe20000410000 */
[----:B------:R-:W-:Y:S01]  /*146a0*/  MUFU.EX2 R236, R236 ;  /* 0x000000ec00ec7308 */ /* 0x000fe20000000800 */
[----:B------:R-:W2:Y:S01]  /*146b0*/  LDSM.16.MT88.4 R136, [R204+0x8080] ;  /* 0x00808000cc88783b */ /* 0x000ea20000004200 */
[C---:B------:R-:W-:Y:S01]  /*146c0*/  FMUL.FTZ R36, R3.reuse, R36 ;  /* 0x0000002403247220 */ /* 0x040fe20000410000 */
[C---:B-----5:R-:W-:Y:S03]  /*146d0*/  HMMA.16816.F32.BF16 R12, R144.reuse, R152, R12 ;  /* 0x00000098900c723c */ /* 0x060fe6000004180c */
[C---:B------:R-:W-:Y:S02]  /*146e0*/  FMUL.FTZ R37, R3.reuse, R37 ;  /* 0x0000002503257220 */ /* 0x040fe40000410000 */
[C---:B------:R-:W-:Y:S01]  /*146f0*/  FMUL.FTZ R38, R2.reuse, R38 ;  /* 0x0000002602267220 */ /* 0x040fe20000410000 */
[----:B------:R-:W-:Y:S01]  /*14700*/  LDSM.16.MT88.4 R184, [R204+0xa880] ;  /* 0x00a88000ccb8783b */ /* 0x000fe20000004200 */
[C---:B------:R-:W-:Y:S01]  /*14710*/  FMUL.FTZ R39, R2.reuse, R39 ;  /* 0x0000002702277220 */ /* 0x040fe20000410000 */
[C---:B------:R-:W-:Y:S01]  /*14720*/  HMMA.16816.F32.BF16 R16, R144.reuse, R154, R16 ;  /* 0x0000009a9010723c */ /* 0x040fe20000041810 */
[----:B------:R-:W3:Y:S03]  /*14730*/  MUFU.EX2 R237, R237 ;  /* 0x000000ed00ed7308 */ /* 0x000ee60000000800 */
[----:B------:R-:W-:Y:S01]  /*14740*/  FMUL.FTZ R40, R3, R40 ;  /* 0x0000002803287220 */ /* 0x000fe20000410000 */
[----:B-1----:R-:W-:Y:S01]  /*14750*/  F2FP.BF16.PACK_AB R152, R235, R234 ;  /* 0x000000eaeb98723e */ /* 0x002fe200000010ff */
[----:B------:R-:W-:Y:S01]  /*14760*/  LDSM.16.MT88.4 R188, [R211+0xb880] ;  /* 0x00b88000d3bc783b */ /* 0x000fe20000004200 */
[C---:B------:R-:W-:Y:S01]  /*14770*/  FMUL.FTZ R41, R3.reuse, R41 ;  /* 0x0000002903297220 */ /* 0x040fe20000410000 */
[C---:B------:R-:W-:Y:S03]  /*14780*/  HMMA.16816.F32.BF16 R20, R144.reuse, R156, R20 ;  /* 0x0000009c9014723c */ /* 0x040fe60000041814 */
[----:B------:R-:W1:Y:S01]  /*14790*/  MUFU.EX2 R238, R238 ;  /* 0x000000ee00ee7308 */ /* 0x000e620000000800 */
[C---:B------:R-:W-:Y:S02]  /*147a0*/  FMUL.FTZ R42, R2.reuse, R42 ;  /* 0x0000002a022a7220 */ /* 0x040fe40000410000 */
[----:B------:R-:W-:Y:S01]  /*147b0*/  LDSM.16.MT88.4 R192, [R206+0xb880] ;  /* 0x00b88000cec0783b */ /* 0x000fe20000004200 */
[C---:B------:R-:W-:Y:S01]  /*147c0*/  FMUL.FTZ R43, R2.reuse, R43 ;  /* 0x0000002b022b7220 */ /* 0x040fe20000410000 */
[C---:B------:R-:W-:Y:S04]  /*147d0*/  HMMA.16816.F32.BF16 R24, R144.reuse, R158, R24 ;  /* 0x0000009e9018723c */ /* 0x040fe80000041818 */
[C---:B------:R-:W-:Y:S01]  /*147e0*/  FMUL.FTZ R44, R3.reuse, R44 ;  /* 0x0000002c032c7220 */ /* 0x040fe20000410000 */
[----:B------:R-:W4:Y:S01]  /*147f0*/  MUFU.EX2 R150, R150 ;  /* 0x0000009600967308 */ /* 0x000f220000000800 */
[----:B------:R-:W-:Y:S01]  /*14800*/  LDSM.16.MT88.4 R156, [R206+0x8880] ;  /* 0x00888000ce9c783b */ /* 0x000fe20000004200 */
[----:B------:R-:W-:Y:S02]  /*14810*/  FMUL.FTZ R45, R3, R45 ;  /* 0x0000002d032d7220 */ /* 0x000fe40000410000 */
[C---:B------:R-:W-:Y:S03]  /*14820*/  FMUL.FTZ R46, R2.reuse, R46 ;  /* 0x0000002e022e7220 */ /* 0x040fe60000410000 */
[C---:B------:R-:W-:Y:S01]  /*14830*/  FMUL.FTZ R47, R2.reuse, R47 ;  /* 0x0000002f022f7220 */ /* 0x040fe20000410000 */
[----:B---3--:R-:W-:Y:S01]  /*14840*/  F2FP.BF16.PACK_AB R153, R237, R236 ;  /* 0x000000eced99723e */ /* 0x008fe200000010ff */
[C---:B--2---:R-:W-:Y:S01]  /*14850*/  HMMA.16816.F32.BF16 R28, R144.reuse, R136, R28 ;  /* 0x00000088901c723c */ /* 0x044fe2000004181c */
[----:B------:R-:W0:Y:S02]  /*14860*/  LDGDEPBAR ;  /* 0x00000000000079af */ /* 0x000e240000000000 */
[C---:B------:R-:W-:Y:S02]  /*14870*/  FMUL.FTZ R48, R3.reuse, R48 ;  /* 0x0000003003307220 */ /* 0x040fe40000410000 */
[----:B------:R-:W-:Y:S01]  /*14880*/  FMUL.FTZ R49, R3, R49 ;  /* 0x0000003103317220 */ /* 0x000fe20000410000 */
[----:B-1----:R-:W-:Y:S01]  /*14890*/  F2FP.BF16.PACK_AB R154, R239, R238 ;  /* 0x000000eeef9a723e */ /* 0x002fe200000010ff */
[C---:B------:R-:W-:Y:S01]  /*148a0*/  FMUL.FTZ R50, R2.reuse, R50 ;  /* 0x0000003202327220 */ /* 0x040fe20000410000 */
[C---:B------:R-:W-:Y:S01]  /*148b0*/  HMMA.16816.F32.BF16 R32, R144.reuse, R138, R32 ;  /* 0x0000008a9020723c */ /* 0x040fe20000041820 */
[----:B------:R-:W1:Y:S03]  /*148c0*/  LDSM.16.MT88.4 R136, [R205+0x9080] ;  /* 0x00908000cd88783b */ /* 0x000e660000004200 */
[C---:B------:R-:W-:Y:S02]  /*148d0*/  FMUL.FTZ R51, R2.reuse, R51 ;  /* 0x0000003302337220 */ /* 0x040fe40000410000 */
[----:B------:R-:W-:Y:S01]  /*148e0*/  FMUL.FTZ R52, R3, R52 ;  /* 0x0000003403347220 */ /* 0x000fe20000410000 */
[----:B----4-:R-:W-:Y:S01]  /*148f0*/  F2FP.BF16.PACK_AB R155, R149, R150 ;  /* 0x00000096959b723e */ /* 0x010fe200000010ff */
        /* <DEDUP_REMOVED lines=140> */
[C---:B------:R-:W-:Y:S04]  /*151c0*/  HMMA.16816.F32.BF16 R24, R152.reuse, R162, R24 ;  /* 0x000000a29818723c */ /* 0x040fe80000041818 */
[----:B------:R-:W-:Y:S04]  /*151d0*/  FADD.FTZ R224, R149, R151 ;  /* 0x0000009795e07221 */ /* 0x000fe80000010000 */
[C---:B-1----:R-:W-:Y:S08]  /*151e0*/  HMMA.16816.F32.BF16 R28, R152.reuse, R4, R28 ;  /* 0x00000004981c723c */ /* 0x042ff0000004181c */
[C---:B------:R-:W-:Y:S08]  /*151f0*/  HMMA.16816.F32.BF16 R32, R152.reuse, R6, R32 ;  /* 0x000000069820723c */ /* 0x040ff00000041820 */
        /* <DEDUP_REMOVED lines=25> */
.L_x_662:
[----:B------:R-:W1:Y:S01]  /*15390*/  SHFL.BFLY PT, R2, R224, 0x2, 0x1f ;  /* 0x0c401f00e0027f89 */ /* 0x000e6200000e0000 */
[----:B------:R-:W-:-:S02]  /*153a0*/  MOV R4, RZ ;  /* 0x000000ff00047202 */ /* 0x000fc40000000f00 */
[----:B------:R-:W-:Y:S01]  /*153b0*/  MOV R10, 0xff800000 ;  /* 0xff800000000a7802 */ /* 0x000fe20000000f00 */
[----:B------:R-:W2:Y:S01]  /*153c0*/  SHFL.BFLY PT, R5, R225, 0x2, 0x1f ;  /* 0x0c401f00e1057f89 */ /* 0x000ea200000e0000 */
        /* <DEDUP_REMOVED lines=9> */
[----:B------:R-:W-:Y:S02]  /*15460*/  MOV R3, RZ ;  /* 0x000000ff00037202 */ /* 0x000fe40000000f00 */
[----:B------:R-:W-:-:S09]  /*15470*/  FSETP.NE.FTZ.AND P1, PT, R5, RZ, PT ;  /* 0x000000ff0500720b */ /* 0x000fd20003f35000 */
[----:B------:R-:W1:Y:S01]  /*15480*/  @P0 MUFU.RCP R3, R2 ;  /* 0x0000000200030308 */ /* 0x000e620000001000 */
[----:B------:R-:W-:-:S03]  /*15490*/  @P0 MOV R14, 0x3f317218 ;  /* 0x3f317218000e0802 */ /* 0x000fc60000000f00 */
[----:B------:R-:W-:-:S04]  /*154a0*/  @P1 MOV R12, 0x3f317218 ;  /* 0x3f317218000c1802 */ /* 0x000fc80000000f00 */
[----:B------:R-:W2:Y:S01]  /*154b0*/  @P0 MUFU.LG2 R2, R2 ;  /* 0x0000000200020308 */ /* 0x000ea20000000c00 */
[----:B------:R-:W-:-:S07]  /*154c0*/  @P1 FMUL.FTZ R12, R12, c[0x0][0x2d0] ;  /* 0x0000b4000c0c1a20 */ /* 0x000fce0000410000 */
[----:B------:R-:W3:Y:S01]  /*154d0*/  @P1 MUFU.LG2 R6, R5 ;  /* 0x0000000500061308 */ /* 0x000ee20000000c00 */
[C---:B-1----:R-:W-:Y:S02]  /*154e0*/  FMUL.FTZ R146, R3.reuse, R146 ;  /* 0x0000009203927220 */ /* 0x042fe40000410000 */
[C---:B------:R-:W-:Y:S02]  /*154f0*/  FMUL.FTZ R147, R3.reuse, R147 ;  /* 0x0000009303937220 */ /* 0x040fe40000410000 */
[C---:B------:R-:W-:Y:S02]  /*15500*/  FMUL.FTZ R142, R3.reuse, R142 ;  /* 0x0000008e038e7220 */ /* 0x040fe40000410000 */
[----:B------:R-:W-:Y:S01]  /*15510*/  FMUL.FTZ R143, R3, R143 ;  /* 0x0000008f038f7220 */ /* 0x000fe20000410000 */
[----:B------:R-:W1:Y:S01]  /*15520*/  @P1 MUFU.RCP R4, R5 ;  /* 0x0000000500041308 */ /* 0x000e620000001000 */
[----:B--2---:R-:W-:Y:S02]  /*15530*/  @P0 FMUL.FTZ R13, R2, 0.69314718246459960938 ;  /* 0x3f317218020d0820 */ /* 0x004fe40000410000 */
[----:B------:R-:W-:-:S02]  /*15540*/  @P0 FMUL.FTZ R2, R14, c[0x0][0x2d0] ;  /* 0x0000b4000e020a20 */ /* 0x000fc40000410000 */
[C---:B------:R-:W-:Y:S02]  /*15550*/  FMUL.FTZ R138, R3.reuse, R138 ;  /* 0x0000008a038a7220 */ /* 0x040fe40000410000 */
[C---:B------:R-:W-:Y:S02]  /*15560*/  FMUL.FTZ R139, R3.reuse, R139 ;  /* 0x0000008b038b7220 */ /* 0x040fe40000410000 */
[----:B---3--:R-:W-:Y:S02]  /*15570*/  @P1 FMUL.FTZ R6, R6, 0.69314718246459960938 ;  /* 0x3f31721806061820 */ /* 0x008fe40000410000 */
[C---:B------:R-:W-:Y:S02]  /*15580*/  FMUL.FTZ R134, R3.reuse, R134 ;  /* 0x0000008603867220 */ /* 0x040fe40000410000 */
[C---:B------:R-:W-:Y:S02]  /*15590*/  FMUL.FTZ R135, R3.reuse, R135 ;  /* 0x0000008703877220 */ /* 0x040fe40000410000 */
[----:B------:R-:W-:-:S02]  /*155a0*/  FMUL.FTZ R22, R3, R22 ;  /* 0x0000001603167220 */ /* 0x000fc40000410000 */
[C---:B-1----:R-:W-:Y:S02]  /*155b0*/  FMUL.FTZ R144, R4.reuse, R144 ;  /* 0x0000009004907220 */ /* 0x042fe40000410000 */
        /* <DEDUP_REMOVED lines=117> */
[----:B------:R-:W-:Y:S02]  /*15d10*/  FMUL.FTZ R3, R3, R131 ;  /* 0x0000008303037220 */ /* 0x000fe40000410000 */
[----:B------:R-:W-:-:S02]  /*15d20*/  @P1 FFMA.FTZ R10, R12, R0, R6 ;  /* 0x000000000c0a1223 */ /* 0x000fc40000010006 */
[----:B------:R-:W-:Y:S02]  /*15d30*/  @P0 FFMA.FTZ R11, R2, R148, R13 ;  /* 0x00000094020b0223 */ /* 0x000fe4000001000d */
.L_x_589:
        /* <DEDUP_REMOVED lines=61> */
[----:B------:R-:W-:Y:S01]  /*16110*/  IMAD.IADD R18, R15, 0x1, R16 ;  /* 0x000000010f127824 */ /* 0x000fe200078e0210 */
[----:B------:R-:W-:Y:S01]  /*16120*/  STS [R4+0x400], R142 ;  /* 0x0004008e04007388 */ /* 0x000fe20000000800 */
[----:B------:R-:W-:Y:S01]  /*16130*/  IMAD.IADD R19, R16, 0x1, R4 ;  /* 0x0000000110137824 */ /* 0x000fe200078e0204 */
[----:B------:R-:W-:Y:S02]  /*16140*/  F2FP.BF16.PACK_AB R50, R51, R50 ;  /* 0x000000323332723e */ /* 0x000fe400000010ff */
        /* <DEDUP_REMOVED lines=23> */
[----:B------:R-:W-:Y:S02]  /*162c0*/  F2FP.BF16.PACK_AB R84, R85, R84 ;  /* 0x000000545554723e */ /* 0x000fe400000010ff */
        /* <DEDUP_REMOVED lines=33> */
[----:B------:R-:W-:Y:S02]  /*164e0*/  ISETP.NE.U32.AND P0, PT, RZ, c[0x0][0x500], PT ;  /* 0x00014000ff007a0c */ /* 0x000fe40003f05070 */
[----:B------:R-:W-:Y:S01]  /*164f0*/  ISETP.NE.U32.AND P1, PT, RZ, c[0x0][0x508], PT ;  /* 0x00014200ff007a0c */ /* 0x000fe20003f25070 */
[----:B------:R-:W-:Y:S01]  /*16500*/  STS [R17+0x4480], R46 ;  /* 0x0044802e11007388 */ /* 0x000fe20000000800 */
[----:B------:R-:W-:-:S02]  /*16510*/  ISETP.NE.AND.EX P0, PT, RZ, c[0x0][0x504], PT, P0 ;  /* 0x00014100ff007a0c */ /* 0x000fc40003f05300 */
[----:B------:R-:W-:Y:S01]  /*16520*/  ISETP.NE.AND.EX P1, PT, RZ, c[0x0][0x50c], PT, P1 ;  /* 0x00014300ff007a0c */ /* 0x000fe20003f25310 */
        /* <DEDUP_REMOVED lines=38> */
[----:B------:R1:W-:Y:S04]  /*16790*/  STS [R19+0xc400], R122 ;  /* 0x00c4007a13007388 */ /* 0x0003e80000000800 */
[----:B------:R-:W-:Y:S04]  /*167a0*/  STS [R20+0xc080], R124 ;  /* 0x00c0807c14007388 */ /* 0x000fe80000000800 */
[----:B------:R-:W-:Y:S04]  /*167b0*/  STS [R20+0xc480], R126 ;  /* 0x00c4807e14007388 */ /* 0x000fe80000000800 */
[----:B------:R-:W-:Y:S04]  /*167c0*/  STS [R16+0xc000], R128 ;  /* 0x00c0008010007388 */ /* 0x000fe80000000800 */
[----:B------:R2:W-:Y:S01]  /*167d0*/  STS [R16+0xc400], R3 ;  /* 0x00c4000310007388 */ /* 0x0005e20000000800 */
[----:B-1----:R-:W-:-:S03]  /*167e0*/  IMAD.WIDE R18, R216, R5, c[0x0][0x500] ;  /* 0x00014000d8127625 */ /* 0x002fc600078e0205 */
[----:B------:R-:W-:Y:S06]  /*167f0*/  BAR.SYNC.DEFER_BLOCKING 0x1, 0x100 ;  /* 0x0044000000007b1d */ /* 0x000fec0000010000 */
[----:B--2---:R-:W2:Y:S01]  /*16800*/  @P0 LDG.E R3, [R18.64] ;  /* 0x0000000812030981 */ /* 0x004ea2000c1e1900 */
[----:B------:R-:W-:Y:S02]  /*16810*/  IMAD.MOV.U32 R4, RZ, RZ, c[0x0][0x388] ;  /* 0x0000e200ff047624 */ /* 0x000fe400078e00ff */
[----:B------:R-:W-:-:S05]  /*16820*/  @P1 IMAD.WIDE R16, R216, R5, c[0x0][0x508] ;  /* 0x00014200d8101625 */ /* 0x000fca00078e0205 */
[----:B------:R1:W5:Y:S02]  /*16830*/  @P1 LDG.E R4, [R16.64] ;  /* 0x0000000810041981 */ /* 0x000364000c1e1900 */
[----:B-1----:R-:W-:Y:S02]  /*16840*/  CS2R R16, SRZ ;  /* 0x0000000000107805 */ /* 0x002fe4000001ff00 */
[--C-:B--2---:R-:W-:Y:S01]  /*16850*/  @P0 SHF.R.S32.HI R17, RZ, 0x1f, R3.reuse ;  /* 0x0000001fff110819 */ /* 0x104fe20000011403 */
[----:B------:R-:W-:Y:S01]  /*16860*/  @P0 IMAD.MOV.U32 R16, RZ, RZ, R3 ;  /* 0x000000ffff100224 */ /* 0x000fe200078e0003 */
[----:B------:R-:W-:Y:S05]  /*16870*/  @P1 BRA `(.L_x_665) ;  /* 0x0000004000001947 */ /* 0x000fea0003800000 */
[----:B------:R-:W-:Y:S05]  /*16880*/  @!P0 BRA `(.L_x_665) ;  /* 0x0000003000008947 */ /* 0x000fea0003800000 */
[----:B-----5:R1:W2:Y:S04]  /*16890*/  LDG.E R4, [R18.64] ;  /* 0x0000000812047981 */ /* 0x0202a8000c1e1900 */
[----:B-1----:R-:W2:Y:S02]  /*168a0*/  LDG.E R18, [R18.64+0x4] ;  /* 0x0000040812127981 */ /* 0x002ea4000c1e1900 */
[----:B--2---:R-:W-:-:S02]  /*168b0*/  IADD3 R4, -R4, R18, RZ ;  /* 0x0000001204047210 */ /* 0x004fc40007ffe1ff */
.L_x_665:
[----:B------:R-:W-:Y:S01]  /*168c0*/  LOP3.LUT R9, R12, 0xffffffe0, RZ, 0xc0, !PT ;  /* 0xffffffe00c097812 */ /* 0x000fe200078ec0ff */
[----:B------:R-:W1:Y:S01]  /*168d0*/  S2R R75, SR_CTAID.X ;  /* 0x00000000004b7919 */ /* 0x000e620000002500 */
[----:B------:R-:W-:Y:S01]  /*168e0*/  SHF.R.S32.HI R5, RZ, 0x1f, R14 ;  /* 0x0000001fff057819 */ /* 0x000fe2000001140e */
[----:B------:R-:W-:Y:S01]  /*168f0*/  IMAD.MOV.U32 R12, RZ, RZ, c[0x0][0x4e8] ;  /* 0x00013a00ff0c7624 */ /* 0x000fe200078e00ff */
[----:B------:R-:W-:Y:S01]  /*16900*/  LEA.HI R3, R8, R8, RZ, 0x1 ;  /* 0x0000000808037211 */ /* 0x000fe200078f08ff */
[----:B------:R-:W-:Y:S01]  /*16910*/  IMAD.IADD R9, R2, 0x1, -R9 ;  /* 0x0000000102097824 */ /* 0x000fe200078e0a09 */
[----:B------:R-:W-:Y:S01]  /*16920*/  LEA.HI R5, R5, R14, RZ, 0x3 ;  /* 0x0000000e05057211 */ /* 0x000fe200078f18ff */
[----:B------:R-:W-:Y:S01]  /*16930*/  IMAD.MOV.U32 R19, RZ, RZ, R17 ;  /* 0x000000ffff137224 */ /* 0x000fe200078e0011 */
[----:B------:R-:W-:Y:S01]  /*16940*/  LOP3.LUT R3, R3, 0x1ffffffe, RZ, 0xc0, !PT ;  /* 0x1ffffffe03037812 */ /* 0x000fe200078ec0ff */
[----:B------:R-:W-:Y:S01]  /*16950*/  BSSY B0, `(.L_x_666) ;  /* 0x000008b000007945 */ /* 0x000fe20003800000 */
[----:B------:R-:W-:-:S02]  /*16960*/  SHF.R.S32.HI R7, RZ, 0x1f, R9 ;  /* 0x0000001fff077819 */ /* 0x000fc40000011409 */
[----:B------:R-:W-:Y:S02]  /*16970*/  LOP3.LUT R5, R5, 0xffffff8, RZ, 0xc0, !PT ;  /* 0x0ffffff805057812 */ /* 0x000fe400078ec0ff */
[----:B------:R-:W-:Y:S02]  /*16980*/  LEA.HI R7, R7, R9, RZ, 0x2 ;  /* 0x0000000907077211 */ /* 0x000fe400078f10ff */
[----:B------:R-:W-:Y:S01]  /*16990*/  IADD3 R5, -R5, R14, RZ ;  /* 0x0000000e05057210 */ /* 0x000fe20007ffe1ff */
[----:B------:R-:W-:Y:S01]  /*169a0*/  IMAD.WIDE.U32 R14, R16, c[0x0][0x3a0], RZ ;  /* 0x0000e800100e7a25 */ /* 0x000fe200078e00ff */
[----:B------:R-:W-:Y:S02]  /*169b0*/  SHF.R.S32.HI R7, RZ, 0x2, R7 ;  /* 0x00000002ff077819 */ /* 0x000fe40000011407 */
[----:B------:R-:W-:Y:S01]  /*169c0*/  LOP3.LUT P2, RZ, R9, 0x3, RZ, 0xc0, !PT ;  /* 0x0000000309ff7812 */ /* 0x000fe2000784c0ff */
[----:B------:R-:W-:Y:S01]  /*169d0*/  IMAD.IADD R9, R8, 0x1, -R3 ;  /* 0x0000000108097824 */ /* 0x000fe200078e0a03 */
[----:B------:R-:W-:Y:S01]  /*169e0*/  ISETP.NE.AND P1, PT, R12, 0x1, PT ;  /* 0x000000010c00780c */ /* 0x000fe20003f25270 */
[----:B------:R-:W-:Y:S01]  /*169f0*/  IMAD R5, R5, 0x10, R7 ;  /* 0x0000001005057824 */ /* 0x000fe200078e0207 */
[----:B------:R-:W-:Y:S01]  /*16a00*/  MOV R18, R16 ;  /* 0x0000001000127202 */ /* 0x000fe20000000f00 */
[----:B------:R-:W-:Y:S01]  /*16a10*/  IMAD R12, R0, c[0x0][0x490], RZ ;  /* 0x00012400000c7a24 */ /* 0x000fe200078e02ff */
[CC--:B------:R-:W-:Y:S01]  /*16a20*/  LEA.HI R3, R6.reuse, R2.reuse, RZ, 0x3 ;  /* 0x0000000206037211 */ /* 0x0c0fe200078f18ff */
[----:B------:R-:W-:Y:S01]  /*16a30*/  IMAD R9, R9, 0x8, R5 ;  /* 0x0000000809097824 */ /* 0x000fe200078e0205 */
[----:B------:R-:W-:Y:S01]  /*16a40*/  LEA.HI R6, R6, R2, RZ, 0x6 ;  /* 0x0000000206067211 */ /* 0x000fe200078f30ff */
[----:B------:R-:W-:Y:S01]  /*16a50*/  IMAD R7, R17, c[0x0][0x3a0], RZ ;  /* 0x0000e80011077a24 */ /* 0x000fe200078e02ff */
[----:B------:R-:W-:Y:S01]  /*16a60*/  LOP3.LUT R8, R3, 0xfffffff8, RZ, 0xc0, !PT ;  /* 0xfffffff803087812 */ /* 0x000fe200078ec0ff */
[----:B------:R-:W-:Y:S01]  /*16a70*/  IMAD.WIDE.U32 R18, R215, c[0x0][0x490], R18 ;  /* 0x00012400d7127a25 */ /* 0x000fe200078e0012 */
[----:B-1----:R-:W-:-:S02]  /*16a80*/  LEA R9, R75, R9, 0x7 ;  /* 0x000000094b097211 */ /* 0x002fc400078e38ff */
[----:B------:R-:W-:Y:S01]  /*16a90*/  SHF.R.S32.HI R3, RZ, 0x3, R3 ;  /* 0x00000003ff037819 */ /* 0x000fe20000011403 */
[----:B------:R-:W-:Y:S01]  /*16aa0*/  IMAD R12, R215, c[0x0][0x494], R12 ;  /* 0x00012500d70c7a24 */ /* 0x000fe200078e020c */
[----:B------:R-:W-:Y:S01]  /*16ab0*/  SHF.L.U32 R6, R6, 0x3, RZ ;  /* 0x0000000306067819 */ /* 0x000fe200000006ff */
[----:B------:R-:W-:Y:S02]  /*16ac0*/  IMAD R7, R16, c[0x0][0x3a4], R7 ;  /* 0x0000e90010077a24 */ /* 0x000fe400078e0207 */
[----:B------:R-:W-:Y:S02]  /*16ad0*/  IMAD.IADD R19, R19, 0x1, R12 ;  /* 0x0000000113137824 */ /* 0x000fe400078e020c */
[----:B------:R-:W-:Y:S01]  /*16ae0*/  @P1 IMAD.HI.U32 R12, R9, c[0x0][0x4ec], RZ ;  /* 0x00013b00090c1a27 */ /* 0x000fe200078e00ff */
[----:B------:R-:W-:Y:S02]  /*16af0*/  IADD3 R15, R15, R7, RZ ;  /* 0x000000070f0f7210 */ /* 0x000fe40007ffe0ff */
[----:B------:R-:W-:Y:S01]  /*16b00*/  SHF.R.S32.HI R7, RZ, 0x1f, R216 ;  /* 0x0000001fff077819 */ /* 0x000fe200000114d8 */
[----:B------:R-:W-:Y:S01]  /*16b10*/  IMAD.IADD R2, R2, 0x1, -R8 ;  /* 0x0000000102027824 */ /* 0x000fe200078e0a08 */
[----:B------:R-:W-:Y:S01]  /*16b20*/  SEL R216, R216, RZ, !P0 ;  /* 0x000000ffd8d87207 */ /* 0x000fe20004000000 */
[----:B------:R-:W-:Y:S01]  /*16b30*/  IMAD.MOV.U32 R8, RZ, RZ, R9 ;  /* 0x000000ffff087224 */ /* 0x000fe200078e0009 */
[----:B------:R-:W-:Y:S01]  /*16b40*/  @P1 SHF.R.U32.HI R8, RZ, c[0x0][0x4f0], R12 ;  /* 0x00013c00ff081a19 */ /* 0x000fe2000001160c */
[----:B------:R-:W-:Y:S01]  /*16b50*/  IMAD R16, R0, c[0x0][0x3e8], RZ ;  /* 0x0000fa0000107a24 */ /* 0x000fe200078e02ff */
[----:B------:R-:W-:Y:S01]  /*16b60*/  SEL R7, R7, RZ, !P0 ;  /* 0x000000ff07077207 */ /* 0x000fe20004000000 */
[----:B------:R-:W-:Y:S01]  /*16b70*/  IMAD.WIDE.U32 R14, R215, c[0x0][0x3e8], R14 ;  /* 0x0000fa00d70e7a25 */ /* 0x000fe200078e000e */
[----:B------:R-:W-:-:S03]  /*16b80*/  LEA R0, R2, R3, 0x5 ;  /* 0x0000000302007211 */ /* 0x000fc600078e28ff */
[----:B------:R-:W-:Y:S02]  /*16b90*/  IMAD.MOV R12, RZ, RZ, -R8 ;  /* 0x000000ffff0c7224 */ /* 0x000fe400078e0a08 */
[----:B------:R-:W-:Y:S02]  /*16ba0*/  IMAD R16, R215, c[0x0][0x3ec], R16 ;  /* 0x0000fb00d7107a24 */ /* 0x000fe400078e0210 */
[----:B------:R-:W-:-:S03]  /*16bb0*/  IMAD.WIDE.U32 R18, R216, c[0x0][0x498], R18 ;  /* 0x00012600d8127a25 */ /* 0x000fc600078e0012 */
[----:B------:R-:W-:Y:S01]  /*16bc0*/  IADD3 R15, R15, R16, RZ ;  /* 0x000000100f0f7210 */ /* 0x000fe20007ffe0ff */
[----:B------:R-:W-:Y:S01]  /*16bd0*/  IMAD R12, R12, c[0x0][0x4e8], R9 ;  /* 0x00013a000c0c7a24 */ /* 0x000fe200078e0209 */
[----:B------:R-:W-:Y:S01]  /*16be0*/  IADD3 R20, P0, R8, R18, RZ ;  /* 0x0000001208147210 */ /* 0x000fe20007f1e0ff */
[----:B------:R-:W-:Y:S01]  /*16bf0*/  IMAD R13, R7, c[0x0][0x498], RZ ;  /* 0x00012600070d7a24 */ /* 0x000fe200078e02ff */
[----:B------:R-:W-:Y:S01]  /*16c00*/  SHF.R.S32.HI R16, RZ, 0x1f, R8 ;  /* 0x0000001fff107819 */ /* 0x000fe20000011408 */
[----:B------:R-:W-:Y:S01]  /*16c10*/  IMAD R9, R75, 0x80, R0 ;  /* 0x000000804b097824 */ /* 0x000fe200078e0200 */
[----:B------:R-:W-:Y:S01]  /*16c20*/  SHF.R.S32.HI R18, RZ, 0x1f, R12 ;  /* 0x0000001fff127819 */ /* 0x000fe2000001140c */
[----:B------:R-:W-:Y:S02]  /*16c30*/  IMAD R13, R216, c[0x0][0x49c], R13 ;  /* 0x00012700d80d7a24 */ /* 0x000fe400078e020d */
[----:B------:R-:W-:Y:S02]  /*16c40*/  IMAD.SHL.U32 R0, R3, 0x40, RZ ;  /* 0x0000004003007824 */ /* 0x000fe400078e00ff */
[----:B------:R-:W-:Y:S01]  /*16c50*/  IMAD R18, R18, c[0x0][0x488], RZ ;  /* 0x0001220012127a24 */ /* 0x000fe200078e02ff */
[----:B------:R-:W-:Y:S01]  /*16c60*/  IADD3.X R21, R16, R19, R13, P0, !PT ;  /* 0x0000001310157210 */ /* 0x000fe200007fe40d */
[----:B------:R-:W-:Y:S01]  /*16c70*/  @P1 IMAD.HI.U32 R17, R9, c[0x0][0x4ec], RZ ;  /* 0x00013b0009111a27 */ /* 0x000fe200078e00ff */
[----:B------:R-:W-:-:S03]  /*16c80*/  LOP3.LUT R13, R0, 0x1c0, RZ, 0xc0, !PT ;  /* 0x000001c0000d7812 */ /* 0x000fc600078ec0ff */
[----:B------:R-:W-:-:S04]  /*16c90*/  IMAD.WIDE.U32 R20, R12, c[0x0][0x488], R20 ;  /* 0x000122000c147a25 */ /* 0x000fc800078e0014 */
[----:B------:R-:W-:Y:S01]  /*16ca0*/  IMAD R18, R12, c[0x0][0x48c], R18 ;  /* 0x000123000c127a24 */ /* 0x000fe200078e0212 */
[----:B------:R-:W-:Y:S01]  /*16cb0*/  LEA R12, P0, R20, c[0x0][0x450], 0x2 ;  /* 0x00011400140c7a11 */ /* 0x000fe200078010ff */
[----:B------:R-:W-:Y:S01]  /*16cc0*/  IMAD.SHL.U32 R0, R2, 0x8, RZ ;  /* 0x0000000802007824 */ /* 0x000fe200078e00ff */
[----:B------:R-:W-:Y:S01]  /*16cd0*/  SHF.R.U32.HI R2, RZ, 0x3, R13 ;  /* 0x00000003ff027819 */ /* 0x000fe2000001160d */
[----:B------:R-:W-:Y:S01]  /*16ce0*/  IMAD.MOV.U32 R8, RZ, RZ, R9 ;  /* 0x000000ffff087224 */ /* 0x000fe200078e0009 */
[----:B------:R-:W-:Y:S01]  /*16cf0*/  IADD3 R18, R21, R18, RZ ;  /* 0x0000001215127210 */ /* 0x000fe20007ffe0ff */
[----:B------:R-:W-:Y:S01]  /*16d00*/  SHFL.IDX PT, R22, R12, 0x1, 0x1c1f ;  /* 0x003c1f000c167f89 */ /* 0x000fe200000e0000 */
[----:B------:R-:W-:Y:S01]  /*16d10*/  @P1 SHF.R.U32.HI R8, RZ, c[0x0][0x4f0], R17 ;  /* 0x00013c00ff081a19 */ /* 0x000fe20000011611 */
[----:B------:R-:W-:Y:S01]  /*16d20*/  IMAD R7, R7, c[0x0][0x3f0], RZ ;  /* 0x0000fc0007077a24 */ /* 0x000fe200078e02ff */
[----:B------:R-:W-:Y:S01]  /*16d30*/  LEA.HI.X R18, R20, c[0x0][0x454], R18, 0x2, P0 ;  /* 0x0001150014127a11 */ /* 0x000fe200000f1412 */
[----:B------:R-:W-:Y:S01]  /*16d40*/  IMAD R5, R75, 0x80, R5 ;  /* 0x000000804b057824 */ /* 0x000fe200078e0205 */
[----:B------:R-:W-:Y:S01]  /*16d50*/  LOP3.LUT R13, R13, 0x38, R0, 0xf8, !PT ;  /* 0x000000380d0d7812 */ /* 0x000fe200078ef800 */
[----:B------:R-:W-:Y:S01]  /*16d60*/  SHFL.IDX PT, R20, R12, RZ, 0x1c1f ;  /* 0x001c1fff0c147589 */ /* 0x000fe200000e0000 */
[C---:B------:R-:W-:Y:S01]  /*16d70*/  IMAD R7, R216.reuse, c[0x0][0x3f4], R7 ;  /* 0x0000fd00d8077a24 */ /* 0x040fe200078e0207 */
[----:B------:R-:W-:Y:S01]  /*16d80*/  SHF.R.S32.HI R16, RZ, 0x1f, R8 ;  /* 0x0000001fff107819 */ /* 0x000fe20000011408 */
[----:B------:R-:W-:Y:S01]  /*16d90*/  IMAD.WIDE.U32 R14, R216, c[0x0][0x3f0], R14 ;  /* 0x0000fc00d80e7a25 */ /* 0x000fe200078e000e */
[----:B------:R-:W-:Y:S01]  /*16da0*/  LOP3.LUT R13, R13, R2, RZ, 0x3c, !PT ;  /* 0x000000020d0d7212 */ /* 0x000fe200078e3cff */
[----:B------:R-:W1:Y:S01]  /*16db0*/  SHFL.IDX PT, R21, R18, RZ, 0x1c1f ;  /* 0x001c1fff12157589 */ /* 0x000e6200000e0000 */
[----:B------:R-:W-:Y:S01]  /*16dc0*/  LEA R75, R75, R3, 0x7 ;  /* 0x000000034b4b7211 */ /* 0x000fe200078e38ff */
[----:B------:R-:W-:Y:S01]  /*16dd0*/  IMAD.MOV R2, RZ, RZ, -R8 ;  /* 0x000000ffff027224 */ /* 0x000fe200078e0a08 */
[----:B------:R-:W-:Y:S01]  /*16de0*/  IADD3 R15, R15, R7, RZ ;  /* 0x000000070f0f7210 */ /* 0x000fe20007ffe0ff */
[----:B------:R2:W3:Y:S01]  /*16df0*/  SHFL.IDX PT, R23, R18, 0x1, 0x1c1f ;  /* 0x003c1f0012177f89 */ /* 0x0004e200000e0000 */
[----:B------:R-:W-:Y:S01]  /*16e00*/  IMAD R16, R16, c[0x0][0x3e0], RZ ;  /* 0x0000f80010107a24 */ /* 0x000fe200078e02ff */
[----:B------:R-:W-:-:S03]  /*16e10*/  LOP3.LUT R6, R13, 0x7ffffe00, R6, 0xf8, !PT ;  /* 0x7ffffe000d067812 */ /* 0x000fc600078ef806 */
[----:B------:R-:W-:Y:S02]  /*16e20*/  IMAD R16, R8, c[0x0][0x3e4], R16 ;  /* 0x0000f90008107a24 */ /* 0x000fe400078e0210 */
[----:B--2---:R-:W-:Y:S02]  /*16e30*/  IMAD R18, R2, c[0x0][0x4e8], R9 ;  /* 0x00013a0002127a24 */ /* 0x004fe400078e0209 */
[----:B-----5:R-:W-:Y:S01]  /*16e40*/  IMAD R2, R4, c[0x0][0x4e8], RZ ;  /* 0x00013a0004027a24 */ /* 0x020fe200078e02ff */
[----:B------:R-:W-:Y:S01]  /*16e50*/  IADD3 R4, R5, 0x8, RZ ;  /* 0x0000000805047810 */ /* 0x000fe20007ffe0ff */
[----:B------:R-:W-:-:S03]  /*16e60*/  IMAD.WIDE.U32 R8, R8, c[0x0][0x3e0], R14 ;  /* 0x0000f80008087a25 */ /* 0x000fc600078e000e */
[-C--:B------:R-:W-:Y:S01]  /*16e70*/  ISETP.GE.OR P1, PT, R5, R2.reuse, P2 ;  /* 0x000000020500720c */ /* 0x080fe20001726670 */
[----:B------:R-:W-:Y:S01]  /*16e80*/  IMAD.IADD R9, R9, 0x1, R16 ;  /* 0x0000000109097824 */ /* 0x000fe200078e0210 */
[----:B------:R-:W-:Y:S02]  /*16e90*/  ISETP.GE.OR P0, PT, R4, R2, P2 ;  /* 0x000000020400720c */ /* 0x000fe40001706670 */
[----:B------:R-:W-:Y:S02]  /*16ea0*/  SHF.R.S32.HI R5, RZ, 0x1f, R18 ;  /* 0x0000001fff057819 */ /* 0x000fe40000011412 */
[----:B------:R-:W-:-:S03]  /*16eb0*/  SHF.L.U32 R16, R6, 0x1, RZ ;  /* 0x0000000106107819 */ /* 0x000fc600000006ff */
[----:B------:R-:W-:-:S04]  /*16ec0*/  IMAD R5, R5, c[0x0][0x3d8], RZ ;  /* 0x0000f60005057a24 */ /* 0x000fc800078e02ff */
[C---:B------:R-:W-:Y:S01]  /*16ed0*/  IMAD R17, R18.reuse, c[0x0][0x3dc], R5 ;  /* 0x0000f70012117a24 */ /* 0x040fe200078e0205 */
[----:B-1----:R1:W-:Y:S01]  /*16ee0*/  @!P1 ST.E [R20.64], R10 ;  /* 0x0000000a14009985 */ /* 0x0023e2000c101908 */
[----:B------:R-:W-:-:S03]  /*16ef0*/  IMAD.WIDE.U32 R18, R18, c[0x0][0x3d8], R8 ;  /* 0x0000f60012127a25 */ /* 0x000fc600078e0008 */
[----:B---3--:R1:W-:Y:S01]  /*16f00*/  @!P0 ST.E [R22.64], R11 ;  /* 0x0000000b16008985 */ /* 0x0083e2000c101908 */
[----:B------:R-:W-:Y:S01]  /*16f10*/  IMAD.IADD R17, R19, 0x1, R17 ;  /* 0x0000000113117824 */ /* 0x000fe200078e0211 */
[C---:B------:R-:W-:Y:S02]  /*16f20*/  LEA R74, P0, R18.reuse, c[0x0][0x380], 0x1 ;  /* 0x0000e000124a7a11 */ /* 0x040fe400078008ff */
        /* <DEDUP_REMOVED lines=26> */
[----:B-1----:R-:W1:Y:S01]  /*170d0*/  LDS.128 R16, [R16+0xc080] ;  /* 0x00c0800010107984 */ /* 0x002e620000000c00 */
[----:B------:R-:W-:-:S07]  /*170e0*/  ISETP.GE.AND P3, PT, R0, c[0x0][0x3c8], PT ;  /* 0x0000f20000007a0c */ /* 0x000fce0003f66270 */
[----:B------:R-:W-:Y:S02]  /*170f0*/  @!P2 SHF.R.S32.HI R71, RZ, 0x1f, R72 ;  /* 0x0000001fff47a819 */ /* 0x000fe40000011448 */
[----:B------:R-:W-:Y:S02]  /*17100*/  @!P1 SHF.R.S32.HI R69, RZ, 0x1f, R70 ;  /* 0x0000001fff459819 */ /* 0x000fe40000011446 */
[----:B------:R-:W-:Y:S02]  /*17110*/  @!P0 SHF.R.S32.HI R3, RZ, 0x1f, R68 ;  /* 0x0000001fff038819 */ /* 0x000fe40000011444 */
[----:B------:R-:W-:Y:S01]  /*17120*/  @!P2 LEA.HI R71, R71, R72, RZ, 0x3 ;  /* 0x000000484747a211 */ /* 0x000fe200078f18ff */
[----:B------:R-:W-:Y:S01]  /*17130*/  @!P3 IMAD.WIDE R78, R0, 0x2, R76 ;  /* 0x00000002004eb825 */ /* 0x000fe200078e024c */
[----:B------:R-:W-:Y:S02]  /*17140*/  @!P1 LEA.HI R69, R69, R70, RZ, 0x3 ;  /* 0x0000004645459211 */ /* 0x000fe400078f18ff */
[----:B------:R-:W-:-:S02]  /*17150*/  @!P0 LEA.HI R3, R3, R68, RZ, 0x3 ;  /* 0x0000004403038211 */ /* 0x000fc400078f18ff */
[----:B------:R-:W-:Y:S02]  /*17160*/  @!P2 LOP3.LUT R71, R71, 0xfffffff8, RZ, 0xc0, !PT ;  /* 0xfffffff84747a812 */ /* 0x000fe400078ec0ff */
[----:B------:R-:W-:Y:S02]  /*17170*/  @!P1 LOP3.LUT R69, R69, 0xfffffff8, RZ, 0xc0, !PT ;  /* 0xfffffff845459812 */ /* 0x000fe400078ec0ff */
[----:B------:R-:W-:Y:S01]  /*17180*/  @!P0 LOP3.LUT R3, R3, 0xfffffff8, RZ, 0xc0, !PT ;  /* 0xfffffff803038812 */ /* 0x000fe200078ec0ff */
[--C-:B------:R-:W-:Y:S01]  /*17190*/  @!P2 IMAD.WIDE R70, R71, 0x2, R76.reuse ;  /* 0x000000024746a825 */ /* 0x100fe200078e024c */
[----:B--2---:R2:W-:Y:S03]  /*171a0*/  @!P3 ST.E.128 [R78.64], R64 ;  /* 0x000000404e00b985 */ /* 0x0045e6000c101d08 */
[--C-:B------:R-:W-:Y:S01]  /*171b0*/  @!P1 IMAD.WIDE R68, R69, 0x2, R76.reuse ;  /* 0x0000000245449825 */ /* 0x100fe200078e024c */
[----:B---3--:R2:W-:Y:S03]  /*171c0*/  @!P2 ST.E.128 [R70.64], R48 ;  /* 0x000000304600a985 */ /* 0x0085e6000c101d08 */
[----:B------:R-:W-:Y:S01]  /*171d0*/  @!P0 IMAD.WIDE R76, R3, 0x2, R76 ;  /* 0x00000002034c8825 */ /* 0x000fe200078e024c */
[----:B----4-:R2:W-:Y:S04]  /*171e0*/  @!P1 ST.E.128 [R68.64], R32 ;  /* 0x0000002044009985 */ /* 0x0105e8000c101d08 */
[----:B-1----:R2:W-:Y:S02]  /*171f0*/  @!P0 ST.E.128 [R76.64], R16 ;  /* 0x000000104c008985 */ /* 0x0025e4000c101d08 */
.L_x_667:
[----:B--234-:R-:W-:Y:S05]  /*17200*/  BSYNC B0 ;  /* 0x0000000000007941 */ /* 0x01cfea0003800000 */
.L_x_666:
[----:B------:R-:W-:Y:S01]  /*17210*/  IADD3 R3, R75, 0x20, RZ ;  /* 0x000000204b037810 */ /* 0x000fe20007ffe0ff */
[----:B------:R2:W3:Y:S01]  /*17220*/  SHFL.IDX PT, R35, R73, 0x1, 0x181f ;  /* 0x00381f0049237f89 */ /* 0x0004e200000e0000 */
[----:B------:R-:W-:Y:S02]  /*17230*/  BSSY B0, `(.L_x_668) ;  /* 0x000001c000007945 */ /* 0x000fe40003800000 */
[----:B------:R-:W-:Y:S01]  /*17240*/  ISETP.GE.AND P0, PT, R3, R2, PT ;  /* 0x000000020300720c */ /* 0x000fe20003f06270 */
[----:B------:R2:W4:-:S12]  /*17250*/  SHFL.IDX PT, R34, R74, 0x1, 0x181f ;  /* 0x00381f004a227f89 */ /* 0x00051800000e0000 */
[----:B------:R-:W-:Y:S05]  /*17260*/  @P0 BRA `(.L_x_669) ;  /* 0x0000018000000947 */ /* 0x000fea0003800000 */
[C---:B------:R-:W-:Y:S02]  /*17270*/  IADD3 R32, R0.reuse, 0x40, RZ ;  /* 0x0000004000207810 */ /* 0x040fe40007ffe0ff */
[C---:B------:R-:W-:Y:S02]  /*17280*/  IADD3 R18, R0.reuse, 0x80, RZ ;  /* 0x0000008000127810 */ /* 0x040fe40007ffe0ff */
[----:B-1----:R-:W-:Y:S02]  /*17290*/  IADD3 R16, R0, 0xc0, RZ ;  /* 0x000000c000107810 */ /* 0x002fe40007ffe0ff */
        /* <DEDUP_REMOVED lines=21> */
.L_x_669:
[----:B------:R-:W-:Y:S05]  /*173f0*/  BSYNC B0 ;  /* 0x0000000000007941 */ /* 0x000fea0003800000 */
.L_x_668:
        /* <DEDUP_REMOVED lines=30> */
.L_x_671:
[----:B------:R-:W-:Y:S05]  /*175e0*/  BSYNC B0 ;  /* 0x0000000000007941 */ /* 0x000fea0003800000 */
.L_x_670:
        /* <DEDUP_REMOVED lines=17> */
[----:B------:R-:W-:Y:S02]  /*17700*/  @!P2 ST.E.128 [R12.64], R52 ;  /* 0x000000340c00a985 */ /* 0x000fe4000c101d08 */
[----:B------:R-:W-:-:S04]  /*17710*/  @!P1 IMAD.WIDE R8, R8, 0x2, R10 ;  /* 0x0000000208089825 */ /* 0x000fc800078e020a */
[----:B------:R-:W-:Y:S01]  /*17720*/  @!P0 IMAD.WIDE R2, R2, 0x2, R10 ;  /* 0x0000000202028825 */ /* 0x000fe200078e020a */
[----:B------:R-:W-:Y:S04]  /*17730*/  @!P1 ST.E.128 [R8.64], R36 ;  /* 0x0000002408009985 */ /* 0x000fe8000c101d08 */
[----:B------:R1:W-:Y:S02]  /*17740*/  @!P0 ST.E.128 [R2.64], R20 ;  /* 0x0000001402008985 */ /* 0x0003e4000c101d08 */
[----:B-1----:R-:W-:-:S04]  /*17750*/  IADD3 R2, R0, 0xc0, RZ ;  /* 0x000000c000027810 */ /* 0x002fc80007ffe0ff */
        /* <DEDUP_REMOVED lines=8> */
.L_x_664:
        /* <DEDUP_REMOVED lines=15> */
[----:B-----5:R1:W2:Y:S04]  /*178d0*/  LDG.E R3, [R4.64] ;  /* 0x0000000804037981 */ /* 0x0202a8000c1e1900 */
[----:B-1----:R-:W2:Y:S02]  /*178e0*/  LDG.E R4, [R4.64+0x4] ;  /* 0x0000040804047981 */ /* 0x002ea4000c1e1900 */
[----:B--2---:R-:W-:-:S02]  /*178f0*/  IADD3 R3, -R3, R4, RZ ;  /* 0x0000000403037210 */ /* 0x004fc40007ffe1ff */
.L_x_672:
        /* <DEDUP_REMOVED lines=19> */
[----:B------:R-:W-:-:S05]  /*17a30*/  IMAD R4, R215, c[0x0][0x494], R4 ;  /* 0x00012500d7047a24 */ /* 0x000fca00078e0204 */
[----:B------:R-:W-:Y:S01]  /*17a40*/  IADD3 R13, R4, R13, RZ ;  /* 0x0000000d040d7210 */ /* 0x000fe20007ffe0ff */
[----:B------:R-:W-:-:S04]  /*17a50*/  @P0 IMAD.HI.U32 R6, R8, c[0x0][0x4ec], RZ ;  /* 0x00013b0008060a27 */ /* 0x000fc800078e00ff */
[----:B------:R-:W-:Y:S01]  /*17a60*/  IMAD.WIDE.U32 R12, R216, c[0x0][0x498], R12 ;  /* 0x00012600d80c7a25 */ /* 0x000fe200078e000c */
[----:B------:R-:W-:-:S03]  /*17a70*/  @P0 SHF.R.U32.HI R7, RZ, c[0x0][0x4f0], R6 ;  /* 0x00013c00ff070a19 */ /* 0x000fc60000011606 */
[----:B------:R-:W-:Y:S01]  /*17a80*/  IMAD R6, R5, c[0x0][0x498], RZ ;  /* 0x0001260005067a24 */ /* 0x000fe200078e02ff */
[----:B------:R-:W-:Y:S01]  /*17a90*/  IADD3 R12, P0, R7, R12, RZ ;  /* 0x0000000c070c7210 */ /* 0x000fe20007f1e0ff */
[--C-:B------:R-:W-:Y:S02]  /*17aa0*/  IMAD.MOV R4, RZ, RZ, -R7.reuse ;  /* 0x000000ffff047224 */ /* 0x100fe400078e0a07 */
[----:B------:R-:W-:Y:S02]  /*17ab0*/  IMAD R6, R216, c[0x0][0x49c], R6 ;  /* 0x00012700d8067a24 */ /* 0x000fe400078e0206 */
[----:B------:R-:W-:Y:S01]  /*17ac0*/  IMAD R4, R4, c[0x0][0x4e8], R8 ;  /* 0x00013a0004047a24 */ /* 0x000fe200078e0208 */
[----:B------:R-:W-:-:S04]  /*17ad0*/  SHF.R.S32.HI R8, RZ, 0x1f, R7 ;  /* 0x0000001fff087819 */ /* 0x000fc80000011407 */
[----:B------:R-:W-:Y:S02]  /*17ae0*/  SHF.R.S32.HI R7, RZ, 0x1f, R4 ;  /* 0x0000001fff077819 */ /* 0x000fe40000011404 */
[----:B------:R-:W-:-:S03]  /*17af0*/  IADD3.X R13, R8, R13, R6, P0, !PT ;  /* 0x0000000d080d7210 */ /* 0x000fc600007fe406 */
[----:B------:R-:W-:Y:S02]  /*17b00*/  IMAD R7, R7, c[0x0][0x488], RZ ;  /* 0x0001220007077a24 */ /* 0x000fe400078e02ff */
[----:B------:R-:W-:-:S04]  /*17b10*/  IMAD.WIDE.U32 R12, R4, c[0x0][0x488], R12 ;  /* 0x00012200040c7a25 */ /* 0x000fc800078e000c */
[----:B------:R-:W-:Y:S01]  /*17b20*/  IMAD R4, R4, c[0x0][0x48c], R7 ;  /* 0x0001230004047a24 */ /* 0x000fe200078e0207 */
[----:B------:R-:W-:-:S04]  /*17b30*/  LEA R6, P0, R12, c[0x0][0x450], 0x2 ;  /* 0x000114000c067a11 */ /* 0x000fc800078010ff */
[----:B------:R-:W-:-:S04]  /*17b40*/  IADD3 R4, R13, R4, RZ ;  /* 0x000000040d047210 */ /* 0x000fc80007ffe0ff */
[----:B------:R-:W-:Y:S02]  /*17b50*/  LEA.HI.X R7, R12, c[0x0][0x454], R4, 0x2, P0 ;  /* 0x000115000c077a11 */ /* 0x000fe400000f1404 */
[----:B------:R-:W-:-:S05]  /*17b60*/  MOV R4, 0xff800000 ;  /* 0xff80000000047802 */ /* 0x000fca0000000f00 */
[----:B------:R1:W-:Y:S02]  /*17b70*/  STG.E [R6.64], R4 ;  /* 0x0000000406007986 */ /* 0x0003e4000c101908 */
.L_x_674:
[----:B------:R-:W-:Y:S05]  /*17b80*/  BSYNC B0 ;  /* 0x0000000000007941 */ /* 0x000fea0003800000 */
.L_x_673:
[----:B-1----:R-:W1:Y:S01]  /*17b90*/  S2R R7, SR_CTAID.X ;  /* 0x0000000000077919 */ /* 0x002e620000002500 */
[----:B------:R-:W-:Y:S01]  /*17ba0*/  SHF.R.S32.HI R8, RZ, 0x1f, R2 ;  /* 0x0000001fff087819 */ /* 0x000fe20000011402 */
[----:B------:R-:W-:Y:S01]  /*17bb0*/  IMAD R4, R11, c[0x0][0x3a0], RZ ;  /* 0x0000e8000b047a24 */ /* 0x000fe200078e02ff */
[----:B------:R-:W-:Y:S01]  /*17bc0*/  MOV R6, c[0x0][0x4e8] ;  /* 0x00013a0000067a02 */ /* 0x000fe20000000f00 */
[----:B------:R-:W-:Y:S01]  /*17bd0*/  IMAD R0, R0, c[0x0][0x3e8], RZ ;  /* 0x0000fa0000007a24 */ /* 0x000fe200078e02ff */
[-C--:B------:R-:W-:Y:S01]  /*17be0*/  LEA.HI R8, R8, R2.reuse, RZ, 0x3 ;  /* 0x0000000208087211 */ /* 0x080fe200078f18ff */
[----:B------:R-:W-:Y:S01]  /*17bf0*/  IMAD R4, R10, c[0x0][0x3a4], R4 ;  /* 0x0000e9000a047a24 */ /* 0x000fe200078e0204 */
[----:B------:R-:W-:Y:S01]  /*17c00*/  ISETP.NE.AND P0, PT, R6, 0x1, PT ;  /* 0x000000010600780c */ /* 0x000fe20003f05270 */
[----:B------:R-:W-:Y:S01]  /*17c10*/  IMAD.WIDE.U32 R10, R10, c[0x0][0x3a0], RZ ;  /* 0x0000e8000a0a7a25 */ /* 0x000fe200078e00ff */
[----:B------:R-:W-:Y:S01]  /*17c20*/  LOP3.LUT R9, R8, 0xfffffff8, RZ, 0xc0, !PT ;  /* 0xfffffff808097812 */ /* 0x000fe200078ec0ff */
[----:B------:R-:W-:Y:S01]  /*17c30*/  BSSY B0, `(.L_x_675) ;  /* 0x000003e000007945 */ /* 0x000fe20003800000 */
[----:B------:R-:W-:Y:S01]  /*17c40*/  SHF.R.S32.HI R8, RZ, 0x3, R8 ;  /* 0x00000003ff087819 */ /* 0x000fe20000011408 */
[----:B------:R-:W-:Y:S01]  /*17c50*/  IMAD.IADD R13, R11, 0x1, R4 ;  /* 0x000000010b0d7824 */ /* 0x000fe200078e0204 */
[----:B------:R-:W-:Y:S01]  /*17c60*/  IADD3 R11, -R9, R2, RZ ;  /* 0x00000002090b7210 */ /* 0x000fe20007ffe1ff */
[----:B------:R-:W-:-:S02]  /*17c70*/  IMAD.MOV.U32 R12, RZ, RZ, R10 ;  /* 0x000000ffff0c7224 */ /* 0x000fc400078e000a */
[----:B------:R-:W-:Y:S01]  /*17c80*/  IMAD R0, R215, c[0x0][0x3ec], R0 ;  /* 0x0000fb00d7007a24 */ /* 0x000fe200078e0200 */
[----:B------:R-:W-:Y:S01]  /*17c90*/  LEA R2, R11, R8, 0x5 ;  /* 0x000000080b027211 */ /* 0x000fe200078e28ff */
[----:B------:R-:W-:Y:S01]  /*17ca0*/  IMAD.WIDE.U32 R12, R215, c[0x0][0x3e8], R12 ;  /* 0x0000fa00d70c7a25 */ /* 0x000fe200078e000c */
[----:B------:R-:W-:-:S03]  /*17cb0*/  SHF.L.U32 R11, R11, 0x3, RZ ;  /* 0x000000030b0b7819 */ /* 0x000fc600000006ff */
[----:B------:R-:W-:Y:S01]  /*17cc0*/  IMAD R5, R5, c[0x0][0x3f0], RZ ;  /* 0x0000fc0005057a24 */ /* 0x000fe200078e02ff */
[----:B------:R-:W-:Y:S01]  /*17cd0*/  IADD3 R13, R0, R13, RZ ;  /* 0x0000000d000d7210 */ /* 0x000fe20007ffe0ff */
[C---:B-1----:R-:W-:Y:S01]  /*17ce0*/  IMAD R2, R7.reuse, 0x80, R2 ;  /* 0x0000008007027824 */ /* 0x042fe200078e0202 */
[----:B------:R-:W-:Y:S01]  /*17cf0*/  LEA R7, R7, R8, 0x7 ;  /* 0x0000000807077211 */ /* 0x000fe200078e38ff */
[----:B------:R-:W-:Y:S01]  /*17d00*/  IMAD R5, R216, c[0x0][0x3f4], R5 ;  /* 0x0000fd00d8057a24 */ /* 0x000fe200078e0205 */
[C---:B------:R-:W-:Y:S01]  /*17d10*/  IADD3 R10, R11.reuse, 0x40, RZ ;  /* 0x000000400b0a7810 */ /* 0x040fe20007ffe0ff */
[----:B------:R-:W-:Y:S01]  /*17d20*/  @P0 IMAD.HI.U32 R0, R2, c[0x0][0x4ec], RZ ;  /* 0x00013b0002000a27 */ /* 0x000fe200078e00ff */
[----:B------:R-:W-:Y:S02]  /*17d30*/  MOV R4, R2 ;  /* 0x0000000200047202 */ /* 0x000fe40000000f00 */
[----:B------:R-:W-:Y:S01]  /*17d40*/  IADD3 R9, R11, 0x80, RZ ;  /* 0x000000800b097810 */ /* 0x000fe20007ffe0ff */
[----:B------:R-:W-:Y:S01]  /*17d50*/  IMAD.WIDE.U32 R12, R216, c[0x0][0x3f0], R12 ;  /* 0x0000fc00d80c7a25 */ /* 0x000fe200078e000c */
[----:B------:R-:W-:-:S02]  /*17d60*/  @P0 SHF.R.U32.HI R4, RZ, c[0x0][0x4f0], R0 ;  /* 0x00013c00ff040a19 */ /* 0x000fc40000011600 */
[----:B------:R-:W-:Y:S02]  /*17d70*/  IADD3 R8, R11, 0xc0, RZ ;  /* 0x000000c00b087810 */ /* 0x000fe40007ffe0ff */
[--C-:B------:R-:W-:Y:S01]  /*17d80*/  SHF.R.S32.HI R6, RZ, 0x1f, R4.reuse ;  /* 0x0000001fff067819 */ /* 0x100fe20000011404 */
[----:B------:R-:W-:Y:S01]  /*17d90*/  IMAD.MOV R0, RZ, RZ, -R4 ;  /* 0x000000ffff007224 */ /* 0x000fe200078e0a04 */
[----:B------:R-:W-:-:S03]  /*17da0*/  IADD3 R13, R13, R5, RZ ;  /* 0x000000050d0d7210 */ /* 0x000fc60007ffe0ff */
[----:B------:R-:W-:Y:S02]  /*17db0*/  IMAD R6, R6, c[0x0][0x3e0], RZ ;  /* 0x0000f80006067a24 */ /* 0x000fe400078e02ff */
[----:B------:R-:W-:Y:S02]  /*17dc0*/  IMAD R0, R0, c[0x0][0x4e8], R2 ;  /* 0x00013a0000007a24 */ /* 0x000fe400078e0202 */
[----:B------:R-:W-:-:S03]  /*17dd0*/  IMAD.WIDE.U32 R12, R4, c[0x0][0x3e0], R12 ;  /* 0x0000f800040c7a25 */ /* 0x000fc600078e000c */
[----:B------:R-:W-:Y:S01]  /*17de0*/  SHF.R.S32.HI R2, RZ, 0x1f, R0 ;  /* 0x0000001fff027819 */ /* 0x000fe20000011400 */
[----:B------:R-:W-:-:S04]  /*17df0*/  IMAD R6, R4, c[0x0][0x3e4], R6 ;  /* 0x0000f90004067a24 */ /* 0x000fc800078e0206 */
[----:B------:R-:W-:Y:S01]  /*17e00*/  IMAD R2, R2, c[0x0][0x3d8], RZ ;  /* 0x0000f60002027a24 */ /* 0x000fe200078e02ff */
[----:B------:R-:W-:Y:S01]  /*17e10*/  IADD3 R13, R13, R6, RZ ;  /* 0x000000060d0d7210 */ /* 0x000fe20007ffe0ff */
[----:B-----5:R-:W-:Y:S02]  /*17e20*/  IMAD R6, R3, c[0x0][0x4e8], RZ ;  /* 0x00013a0003067a24 */ /* 0x020fe400078e02ff */
        /* <DEDUP_REMOVED lines=30> */
.L_x_676:
[----:B------:R-:W-:Y:S05]  /*18010*/  BSYNC B0 ;  /* 0x0000000000007941 */ /* 0x000fea0003800000 */
.L_x_675:
[----:B------:R-:W-:Y:S01]  /*18020*/  IADD3 R3, R7, 0x20, RZ ;  /* 0x0000002007037810 */ /* 0x000fe20007ffe0ff */
[----:B--2---:R2:W4:Y:S01]  /*18030*/  SHFL.IDX PT, R13, R0, 0x1, 0x181f ;  /* 0x00381f00000d7f89 */ /* 0x00452200000e0000 */
        /* <DEDUP_REMOVED lines=25> */
.L_x_678:
[----:B------:R-:W-:Y:S05]  /*181d0*/  BSYNC B0 ;  /* 0x0000000000007941 */ /* 0x000fea0003800000 */
.L_x_677:
[----:B------:R-:W-:Y:S01]  /*181e0*/  IADD3 R3, R7, 0x40, RZ ;  /* 0x0000004007037810 */ /* 0x000fe20007ffe0ff */
[----:B-1--4-:R1:W4:Y:S01]  /*181f0*/  SHFL.IDX PT, R13, R0, 0x2, 0x181f ;  /* 0x00581f00000d7f89 */ /* 0x01232200000e0000 */
        /* <DEDUP_REMOVED lines=25> */
.L_x_680:
[----:B------:R-:W-:Y:S05]  /*18390*/  BSYNC B0 ;  /* 0x0000000000007941 */ /* 0x000fea0003800000 */
.L_x_679:
        /* <DEDUP_REMOVED lines=15> */
[----:B------:R1:W-:Y:S02]  /*18490*/  @!P2 ST.E.128 [R6.64], RZ ;  /* 0x000000ff0600a985 */ /* 0x0003e4000c101d08 */
[----:B---3--:R-:W-:-:S04]  /*184a0*/  @!P1 IMAD.WIDE R4, R4, 0x2, R2 ;  /* 0x0000000204049825 */ /* 0x008fc800078e0202 */
        /* <DEDUP_REMOVED lines=11> */
.L_x_681:
        /* <DEDUP_REMOVED lines=10> */
.L_x_1538:


//--------------------- .text._ZN7cutlass13device_kernelIN5flash19enable_sm80_to_sm89INS1_16FlashAttnFwdSm80INS1_25CollectiveMainloopFwdSm80ILi8ELi1ELb0EN4cute5tupleIJNS5_1CILi128EEENS7_ILi96EEENS7_ILi256EEEEEELi256ENS_10bfloat16_tEfNS_4arch4Sm80ELb0ELb0ELb1ELb0ELb0ELb0ELb1ELb0EEENS1_21CollectiveEpilogueFwdINS6_IJS8_SA_S9_EEENS6_IJNS7_ILi1EEESI_SI_EEESC_SE_Li256ELb0ELb1ELb0ELb0EEENS1_19SingleTileSchedulerILb0ELb0ELb1ELi128EEEEEEEEEvNT_6ParamsE --------------------------
	.section	.text._ZN7cutlass13device_kernelIN5flash19enable_sm80_to_sm89INS1_16FlashAttnFwdSm80INS1_25CollectiveMainloopFwdSm80ILi8ELi1ELb0EN4cute5tupleIJNS5_1CILi128EEENS7_ILi96EEENS7_ILi256EEEEEELi256ENS_10bfloat16_tEfNS_4arch4Sm80ELb0ELb0ELb1ELb0ELb0ELb0ELb1ELb0EEENS1_21CollectiveEpilogueFwdINS6_IJS8_SA_S9_EEENS6_IJNS7_ILi1EEESI_SI_EEESC_SE_Li256ELb0ELb1ELb0ELb0EEENS1_19SingleTileSchedulerILb0ELb0ELb1ELi128EEEEEEEEEvNT_6ParamsE,"ax",@progbits
	.sectioninfo	@"SHI_REGISTERS=255"
	.align	128
.text._ZN7cutlass13device_kernelIN5flash19enable_sm80_to_sm89INS1_16FlashAttnFwdSm80INS1_25CollectiveMainloopFwdSm80ILi8ELi1ELb0EN4cute5tupleIJNS5_1CILi128EEENS7_ILi96EEENS7_ILi256EEEEEELi256ENS_10bfloat16_tEfNS_4arch4Sm80ELb0ELb0ELb1ELb0ELb0ELb0ELb1ELb0EEENS1_21CollectiveEpilogueFwdINS6_IJS8_SA_S9_EEENS6_IJNS7_ILi1EEESI_SI_EEESC_SE_Li256ELb0ELb1ELb0ELb0EEENS1_19SingleTileSchedulerILb0ELb0ELb1ELi128EEEEEEEEEvNT_6ParamsE:
        .type           _ZN7cutlass13device_kernelIN5flash19enable_sm80_to_sm89INS1_16FlashAttnFwdSm80INS1_25CollectiveMainloopFwdSm80ILi8ELi1ELb0EN4cute5tupleIJNS5_1CILi128EEENS7_ILi96EEENS7_ILi256EEEEEELi256ENS_10bfloat16_tEfNS_4arch4Sm80ELb0ELb0ELb1ELb0ELb0ELb0ELb1ELb0EEENS1_21CollectiveEpilogueFwdINS6_IJS8_SA_S9_EEENS6_IJNS7_ILi1EEESI_SI_EEESC_SE_Li256ELb0ELb1ELb0ELb0EEENS1_19SingleTileSchedulerILb0ELb0ELb1ELi128EEEEEEEEEvNT_6ParamsE,@function
        .size           _ZN7cutlass13device_kernelIN5flash19enable_sm80_to_sm89INS1_16FlashAttnFwdSm80INS1_25CollectiveMainloopFwdSm80ILi8ELi1ELb0EN4cute5tupleIJNS5_1CILi128EEENS7_ILi96EEENS7_ILi256EEEEEELi256ENS_10bfloat16_tEfNS_4arch4Sm80ELb0ELb0ELb1ELb0ELb0ELb0ELb1ELb0EEENS1_21CollectiveEpilogueFwdINS6_IJS8_SA_S9_EEENS6_IJNS7_ILi1EEESI_SI_EEESC_SE_Li256ELb0ELb1ELb0ELb0EEENS1_19SingleTileSchedulerILb0ELb0ELb1ELi128EEEEEEEEEvNT_6ParamsE,(.L_x_1539 - _ZN7cutlass13device_kernelIN5flash19enable_sm80_to_sm89INS1_16FlashAttnFwdSm80INS1_25CollectiveMainloopFwdSm80ILi8ELi1ELb0EN4cute5tupleIJNS5_1CILi128EEENS7_ILi96EEENS7_ILi256EEEEEELi256ENS_10bfloat16_tEfNS_4arch4Sm80ELb0ELb0ELb1ELb0ELb0ELb0ELb1ELb0EEENS1_21CollectiveEpilogueFwdINS6_IJS8_SA_S9_EEENS6_IJNS7_ILi1EEESI_SI_EEESC_SE_Li256ELb0ELb1ELb0ELb0EEENS1_19SingleTileSchedulerILb0ELb0ELb1ELi128EEEEEEEEEvNT_6ParamsE)
        .other          _ZN7cutlass13device_kernelIN5flash19enable_sm80_to_sm89INS1_16FlashAttnFwdSm80INS1_25CollectiveMainloopFwdSm80ILi8ELi1ELb0EN4cute5tupleIJNS5_1CILi128EEENS7_ILi96EEENS7_ILi256EEEEEELi256ENS_10bfloat16_tEfNS_4arch4Sm80ELb0ELb0ELb1ELb0ELb0ELb0ELb1ELb0EEENS1_21CollectiveEpilogueFwdINS6_IJS8_SA_S9_EEENS6_IJNS7_ILi1EEESI_SI_EEESC_SE_Li256ELb0ELb1ELb0ELb0EEENS1_19SingleTileSchedulerILb0ELb0ELb1ELi128EEEEEEEEEvNT_6ParamsE,@"STO_CUDA_ENTRY STV_DEFAULT"
_ZN7cutlass13device_kernelIN5flash19enable_sm80_to_sm89INS1_16FlashAttnFwdSm80INS1_25CollectiveMainloopFwdSm80ILi8ELi1ELb0EN4cute5tupleIJNS5_1CILi128EEENS7_ILi96EEENS7_ILi256EEEEEELi256ENS_10bfloat16_tEfNS_4arch4Sm80ELb0ELb0ELb1ELb0ELb0ELb0ELb1ELb0EEENS1_21CollectiveEpilogueFwdINS6_IJS8_SA_S9_EEENS6_IJNS7_ILi1EEESI_SI_EEESC_SE_Li256ELb0ELb1ELb0ELb0EEENS1_19SingleTileSchedulerILb0ELb0ELb1ELi128EEEEEEEEEvNT_6ParamsE:
        /* <DEDUP_REMOVED lines=15> */
[----:B------:R-:W-:Y:S01]  /*00f0*/  IMAD.MOV.U32 R126, RZ, RZ, c[0x0][0x1e0] ;  /* 0x00007800ff7e7624 */ /* 0x000fe200078e00ff */
[----:B------:R-:W-:Y:S01]  /*0100*/  ISETP.NE.AND P0, PT, R16, 0x1, PT ;  /* 0x000000011000780c */ /* 0x000fe20003f05270 */
[----:B------:R-:W-:Y:S01]  /*0110*/  IMAD R5, R24, c[0x0][0x1c0], RZ ;  /* 0x0000700018057a24 */ /* 0x000fe200078e02ff */
[----:B------:R-:W4:Y:S01]  /*0120*/  S2R R27, SR_CTAID.Y ;  /* 0x00000000001b7919 */ /* 0x000f220000002600 */
[----:B------:R-:W-:Y:S01]  /*0130*/  IMAD R16, R16, c[0x0][0x168], RZ ;  /* 0x00005a0010107a24 */ /* 0x000fe200078e02ff */
[----:B------:R-:W-:Y:S01]  /*0140*/  IADD3 R15, R132, 0x5f, RZ ;  /* 0x0000005f840f7810 */ /* 0x000fe20007ffe0ff */
[----:B------:R-:W-:Y:S01]  /*0150*/  IMAD.MOV.U32 R127, RZ, RZ, c[0x0][0x1e4] ;  /* 0x00007900ff7f7624 */ /* 0x000fe200078e00ff */
[----:B------:R-:W5:Y:S01]  /*0160*/  S2R R8, SR_CTAID.X ;  /* 0x0000000000087919 */ /* 0x000f620000002500 */
[----:B------:R-:W-:Y:S01]  /*0170*/  IMAD.MOV.U32 R37, RZ, RZ, 0x40 ;  /* 0x00000040ff257424 */ /* 0x000fe200078e00ff */
[----:B---3--:R-:W-:-:S04]  /*0180*/  SHF.R.S32.HI R23, RZ, 0x1f, R26 ;  /* 0x0000001fff177819 */ /* 0x008fc8000001141a */
[----:B-1----:R-:W-:Y:S01]  /*0190*/  LEA.HI R2, R23, R26, RZ, 0x3 ;  /* 0x0000001a17027211 */ /* 0x002fe200078f18ff */
[C---:B----4-:R-:W-:Y:S01]  /*01a0*/  IMAD.WIDE.U32 R6, R27.reuse, c[0x0][0x1b8], RZ ;  /* 0x00006e001b067a25 */ /* 0x050fe200078e00ff */
[----:B------:R-:W-:Y:S02]  /*01b0*/  SHF.R.S32.HI R28, RZ, 0x1f, R27 ;  /* 0x0000001fff1c7819 */ /* 0x000fe4000001141b */
[----:B------:R-:W-:Y:S02]  /*01c0*/  LOP3.LUT R0, R2, 0xfffffff8, RZ, 0xc0, !PT ;  /* 0xfffffff802007812 */ /* 0x000fe400078ec0ff */
[----:B------:R-:W-:Y:S01]  /*01d0*/  SHF.R.S32.HI R20, RZ, 0x3, R2 ;  /* 0x00000003ff147819 */ /* 0x000fe20000011402 */
[----:B------:R-:W-:Y:S02]  /*01e0*/  IMAD R2, R28, c[0x0][0x1b8], RZ ;  /* 0x00006e001c027a24 */ /* 0x000fe400078e02ff */
[----:B------:R-:W-:Y:S01]  /*01f0*/  IMAD.IADD R36, R26, 0x1, -R0 ;  /* 0x000000011a247824 */ /* 0x000fe200078e0a00 */
[----:B------:R-:W-:Y:S01]  /*0200*/  SHF.R.S32.HI R25, RZ, 0x1f, R20 ;  /* 0x0000001fff197819 */ /* 0x000fe20000011414 */
[----:B------:R-:W-:-:S02]  /*0210*/  IMAD R2, R27, c[0x0][0x1bc], R2 ;  /* 0x00006f001b027a24 */ /* 0x000fc400078e0202 */
[----:B------:R-:W-:Y:S02]  /*0220*/  IMAD R0, R36, 0x20, R20 ;  /* 0x0000002024007824 */ /* 0x000fe400078e0214 */
[----:B------:R-:W-:Y:S02]  /*0230*/  IMAD.IADD R3, R7, 0x1, R2 ;  /* 0x0000000107037824 */ /* 0x000fe400078e0202 */
[----:B-----5:R-:W-:Y:S02]  /*0240*/  IMAD R9, R8, 0x80, R0 ;  /* 0x0000008008097824 */ /* 0x020fe400078e0200 */
[----:B------:R-:W-:Y:S02]  /*0250*/  IMAD.MOV.U32 R2, RZ, RZ, R6 ;  /* 0x000000ffff027224 */ /* 0x000fe400078e0006 */
[----:B------:R-:W-:Y:S01]  /*0260*/  @P0 IMAD.HI.U32 R4, R9, c[0x0][0x2c8], RZ ;  /* 0x0000b20009040a27 */ /* 0x000fe200078e00ff */
[----:B------:R-:W-:Y:S03]  /*0270*/  STL [R1+0x48], R9 ;  /* 0x0000480901007387 */ /* 0x000fe60000100800 */
[----:B------:R-:W-:Y:S01]  /*0280*/  IMAD.MOV.U32 R0, RZ, RZ, R9 ;  /* 0x000000ffff007224 */ /* 0x000fe200078e0009 */
[----:B------:R-:W-:Y:S01]  /*0290*/  @P0 SHF.R.U32.HI R0, RZ, c[0x0][0x2cc], R4 ;  /* 0x0000b300ff000a19 */ /* 0x000fe20000011604 */
[----:B------:R-:W-:-:S02]  /*02a0*/  IMAD R4, R22, c[0x0][0x1c4], R5 ;  /* 0x0000710016047a24 */ /* 0x000fc400078e0205 */
[----:B------:R-:W-:Y:S01]  /*02b0*/  IMAD.WIDE.U32 R2, R22, c[0x0][0x1c0], R2 ;  /* 0x0000700016027a25 */ /* 0x000fe200078e0002 */
[----:B------:R-:W-:-:S03]  /*02c0*/  SHF.R.S32.HI R5, RZ, 0x1f, R0 ;  /* 0x0000001fff057819 */ /* 0x000fc60000011400 */
[----:B------:R-:W-:Y:S02]  /*02d0*/  IMAD.IADD R3, R3, 0x1, R4 ;  /* 0x0000000103037824 */ /* 0x000fe400078e0204 */
[----:B------:R-:W-:Y:S02]  /*02e0*/  IMAD.MOV R4, RZ, RZ, -R0 ;  /* 0x000000ffff047224 */ /* 0x000fe400078e0a00 */
[----:B------:R-:W-:Y:S02]  /*02f0*/  IMAD R5, R5, c[0x0][0x1b0], RZ ;  /* 0x00006c0005057a24 */ /* 0x000fe400078e02ff */
[----:B------:R-:W-:Y:S02]  /*0300*/  IMAD R4, R4, c[0x0][0x2c4], R9 ;  /* 0x0000b10004047a24 */ /* 0x000fe400078e0209 */
[----:B------:R-:W-:-:S04]  /*0310*/  IMAD.WIDE.U32 R2, R0, c[0x0][0x1b0], R2 ;  /* 0x00006c0000027a25 */ /* 0x000fc800078e0002 */
[----:B------:R-:W-:Y:S01]  /*0320*/  IMAD R0, R0, c[0x0][0x1b4], R5 ;  /* 0x00006d0000007a24 */ /* 0x000fe200078e0205 */
[----:B------:R-:W-:Y:S01]  /*0330*/  SHF.R.S32.HI R5, RZ, 0x1f, R4 ;  /* 0x0000001fff057819 */ /* 0x000fe20000011404 */
[----:B------:R-:W-:Y:S02]  /*0340*/  IMAD.SHL.U32 R6, R20, 0x40, RZ ;  /* 0x0000004014067824 */ /* 0x000fe400078e00ff */
[----:B------:R-:W-:Y:S02]  /*0350*/  IMAD.IADD R3, R3, 0x1, R0 ;  /* 0x0000000103037824 */ /* 0x000fe400078e0200 */
[----:B------:R-:W-:Y:S02]  /*0360*/  IMAD R0, R5, c[0x0][0x1a8], RZ ;  /* 0x00006a0005007a24 */ /* 0x000fe400078e02ff */
[----:B------:R-:W-:-:S04]  /*0370*/  IMAD.WIDE.U32 R2, R4, c[0x0][0x1a8], R2 ;  /* 0x00006a0004027a25 */ /* 0x000fc800078e0002 */
[----:B------:R-:W-:Y:S01]  /*0380*/  IMAD R5, R4, c[0x0][0x1ac], R0 ;  /* 0x00006b0004057a24 */ /* 0x000fe200078e0200 */
[----:B------:R-:W-:Y:S01]  /*0390*/  LEA R17, P0, R2, c[0x0][0x160], 0x1 ;  /* 0x0000580002117a11 */ /* 0x000fe200078008ff */
[----:B------:R-:W-:Y:S01]  /*03a0*/  IMAD.SHL.U32 R30, R36, 0x8, RZ ;  /* 0x00000008241e7824 */ /* 0x000fe200078e00ff */
[----:B------:R-:W-:Y:S01]  /*03b0*/  LOP3.LUT R0, R6, 0x1c0, RZ, 0xc0, !PT ;  /* 0x000001c006007812 */ /* 0x000fe200078ec0ff */
[----:B------:R-:W-:Y:S02]  /*03c0*/  IMAD.IADD R3, R3, 0x1, R5 ;  /* 0x0000000103037824 */ /* 0x000fe400078e0205 */
[----:B------:R-:W-:Y:S01]  /*03d0*/  IMAD R19, R8, 0x80, R20 ;  /* 0x0000008008137824 */ /* 0x000fe200078e0214 */
[----:B------:R-:W-:Y:S01]  /*03e0*/  LOP3.LUT R4, R0, 0x38, R30, 0xf8, !PT ;  /* 0x0000003800047812 */ /* 0x000fe200078ef81e */
[----:B------:R-:W-:Y:S01]  /*03f0*/  SHFL.IDX PT, R6, R17, 0x1, 0x181f ;  /* 0x00381f0011067f89 */ /* 0x000fe200000e0000 */
[----:B------:R-:W-:Y:S02]  /*0400*/  LEA.HI.X R18, R2, c[0x0][0x164], R3, 0x1, P0 ;  /* 0x0000590002127a11 */ /* 0x000fe400000f0c03 */
[----:B------:R-:W-:Y:S01]  /*0410*/  SHF.R.U32.HI R0, RZ, 0x3, R0 ;  /* 0x00000003ff007819 */ /* 0x000fe20000011600 */
[----:B------:R-:W1:Y:S01]  /*0420*/  SHFL.IDX PT, R2, R17, RZ, 0x181f ;  /* 0x00181fff11027589 */ /* 0x000e6200000e0000 */
[----:B------:R-:W-:-:S02]  /*0430*/  ISETP.GE.AND P0, PT, R19, R16, PT ;  /* 0x000000101300720c */ /* 0x000fc40003f06270 */
[----:B------:R-:W-:Y:S01]  /*0440*/  LOP3.LUT R0, R4, R0, RZ, 0x3c, !PT ;  /* 0x0000000004007212 */ /* 0x000fe200078e3cff */
[----:B------:R-:W3:Y:S01]  /*0450*/  SHFL.IDX PT, R3, R18, RZ, 0x181f ;  /* 0x00181fff12037589 */ /* 0x000ee200000e0000 */
[----:B------:R-:W-:Y:S02]  /*0460*/  LEA.HI R4, R23, R26, RZ, 0x6 ;  /* 0x0000001a17047211 */ /* 0x000fe400078f30ff */
[----:B------:R-:W-:Y:S01]  /*0470*/  IADD3 R5, R19, 0x20, RZ ;  /* 0x0000002013057810 */ /* 0x000fe20007ffe0ff */
[----:B------:R-:W4:Y:S01]  /*0480*/  SHFL.IDX PT, R7, R18, 0x1, 0x181f ;  /* 0x00381f0012077f89 */ /* 0x000f2200000e0000 */
[----:B------:R-:W-:Y:S01]  /*0490*/  IADD3 R33, R30, 0x40, RZ ;  /* 0x000000401e217810 */ /* 0x000fe20007ffe0ff */
[----:B------:R-:W-:Y:S01]  /*04a0*/  IMAD.SHL.U32 R4, R4, 0x8, RZ ;  /* 0x0000000804047824 */ /* 0x000fe200078e00ff */
[C---:B------:R-:W-:Y:S01]  /*04b0*/  IADD3 R32, R30.reuse, 0x80, RZ ;  /* 0x000000801e207810 */ /* 0x040fe20007ffe0ff */
[----:B------:R-:W-:Y:S01]  /*04c0*/  STL [R1+0x3c], R19 ;  /* 0x00003c1301007387 */ /* 0x000fe20000100800 */
[----:B------:R-:W-:-:S02]  /*04d0*/  IADD3 R29, R30, 0xc0, RZ ;  /* 0x000000c01e1d7810 */ /* 0x000fc40007ffe0ff */
[----:B------:R-:W-:Y:S02]  /*04e0*/  LOP3.LUT R128, R0, 0xfffffe00, R4, 0xf8, !PT ;  /* 0xfffffe0000807812 */ /* 0x000fe400078ef804 */
[----:B------:R-:W-:Y:S02]  /*04f0*/  ISETP.GE.AND P2, PT, R5, R16, PT ;  /* 0x000000100500720c */ /* 0x000fe40003f46270 */
[----:B------:R-:W-:Y:S01]  /*0500*/  @!P0 SHF.R.S32.HI R0, RZ, 0x1f, R33 ;  /* 0x0000001fff008819 */ /* 0x000fe20000011421 */
[----:B------:R-:W-:Y:S01]  /*0510*/  STL [R1+0x38], R128 ;  /* 0x0000388001007387 */ /* 0x000fe20000100800 */
[----:B------:R-:W-:Y:S02]  /*0520*/  @!P0 SHF.R.S32.HI R8, RZ, 0x1f, R32 ;  /* 0x0000001fff088819 */ /* 0x000fe40000011420 */
[----:B------:R-:W-:Y:S02]  /*0530*/  @!P0 SHF.R.S32.HI R5, RZ, 0x1f, R29 ;  /* 0x0000001fff058819 */ /* 0x000fe4000001141d */
[----:B------:R-:W-:-:S02]  /*0540*/  SHF.R.S32.HI R31, RZ, 0x1f, R30 ;  /* 0x0000001fff1f7819 */ /* 0x000fc4000001141e */
[----:B-1----:R-:W-:Y:S02]  /*0550*/  @!P0 LEA R4, P1, R30, R2, 0x1 ;  /* 0x000000021e048211 */ /* 0x002fe400078208ff */
[----:B------:R-:W-:Y:S01]  /*0560*/  @!P0 LEA.HI R10, R0, R33, RZ, 0x3 ;  /* 0x00000021000a8211 */ /* 0x000fe200078f18ff */
[----:B------:R-:W-:Y:S01]  /*0570*/  STL.64 [R1+0x18], R30 ;  /* 0x0000181e01007387 */ /* 0x000fe20000100a00 */
[----:B------:R-:W-:Y:S02]  /*0580*/  @!P0 LEA.HI R8, R8, R32, RZ, 0x3 ;  /* 0x0000002008088211 */ /* 0x000fe400078f18ff */
[C---:B------:R-:W-:Y:S01]  /*0590*/  ISETP.GE.AND P3, PT, R30.reuse, c[0x0][0x198], PT ;  /* 0x000066001e007a0c */ /* 0x040fe20003f66270 */
[----:B------:R-:W-:Y:S01]  /*05a0*/  STL [R1+0xc], R33 ;  /* 0x00000c2101007387 */ /* 0x000fe20000100800 */
[----:B------:R-:W-:Y:S02]  /*05b0*/  @!P0 LEA.HI R0, R5, R29, RZ, 0x3 ;  /* 0x0000001d05008211 */ /* 0x000fe400078f18ff */
[----:B---3--:R-:W-:Y:S01]  /*05c0*/  @!P0 LEA.HI.X R5, R30, R3, R31, 0x1, P1 ;  /* 0x000000031e058211 */ /* 0x008fe200008f0c1f */
[----:B------:R-:W-:Y:S01]  /*05d0*/  STL [R1+0x2c], R32 ;  /* 0x00002c2001007387 */ /* 0x000fe20000100800 */
[----:B------:R-:W-:-:S02]  /*05e0*/  @!P0 LOP3.LUT R8, R8, 0xfffffff8, RZ, 0xc0, !PT ;  /* 0xfffffff808088812 */ /* 0x000fc400078ec0ff */
[----:B------:R-:W-:Y:S01]  /*05f0*/  ISETP.GE.AND P1, PT, R33, c[0x0][0x198], PT ;  /* 0x0000660021007a0c */ /* 0x000fe20003f26270 */
[----:B------:R-:W-:Y:S01]  /*0600*/  STL [R1+0x28], R29 ;  /* 0x0000281d01007387 */ /* 0x000fe20000100800 */
[----:B------:R-:W-:Y:S01]  /*0610*/  ISETP.GE.AND P5, PT, R32, c[0x0][0x198], PT ;  /* 0x0000660020007a0c */ /* 0x000fe20003fa6270 */
[--C-:B------:R-:W-:Y:S01]  /*0620*/  @!P0 IMAD.WIDE R12, R8, 0x2, R2.reuse ;  /* 0x00000002080c8825 */ /* 0x100fe200078e0202 */
[----:B------:R-:W-:Y:S02]  /*0630*/  @!P0 LOP3.LUT R10, R10, 0xfffffff8, RZ, 0xc0, !PT ;  /* 0xfffffff80a0a8812 */ /* 0x000fe400078ec0ff */
[----:B------:R-:W-:Y:S01]  /*0640*/  @!P0 LOP3.LUT R9, R0, 0xfffffff8, RZ, 0xc0, !PT ;  /* 0xfffffff800098812 */ /* 0x000fe200078ec0ff */
[----:B------:R-:W-:Y:S01]  /*0650*/  @!P0 IMAD.SHL.U32 R0, R128, 0x2, RZ ;  /* 0x0000000280008824 */ /* 0x000fe200078e00ff */
[----:B------:R-:W-:Y:S01]  /*0660*/  ISETP.GE.AND P4, PT, R29, c[0x0][0x198], PT ;  /* 0x000066001d007a0c */ /* 0x000fe20003f86270 */
[----:B------:R-:W-:-:S03]  /*0670*/  @!P0 IMAD.WIDE R10, R10, 0x2, R2 ;  /* 0x000000020a0a8825 */ /* 0x000fc600078e0202 */
[----:B------:R1:W-:Y:S01]  /*0680*/  @!P0 LDGSTS.E.BYPASS.LTC128B.128 [R0+0x18100], [R4.64], !P3 ;  /* 0x1810000004008fae */ /* 0x0003e2000d901d48 */
[----:B------:R-:W-:-:S03]  /*0690*/  @!P0 IMAD.WIDE R8, R9, 0x2, R2 ;  /* 0x0000000209088825 */ /* 0x000fc600078e0202 */
[----:B------:R3:W-:Y:S01]  /*06a0*/  @!P0 LDGSTS.E.BYPASS.LTC128B.128 [R0+0x1c100], [R10.64], !P1 ;  /* 0x1c1000000a008fae */ /* 0x0007e2000c901d48 */
[----:B------:R-:W-:-:S03]  /*06b0*/  IMAD R2, R25, c[0x0][0x1e0], RZ ;  /* 0x0000780019027a24 */ /* 0x000fc600078e02ff */
[----:B------:R5:W-:Y:S04]  /*06c0*/  @!P0 LDGSTS.E.BYPASS.LTC128B.128 [R0+0x20100], [R12.64], !P5 ;  /* 0x201000000c008fae */ /* 0x000be8000e901d48 */
[----:B------:R4:W-:Y:S01]  /*06d0*/  @!P0 LDGSTS.E.BYPASS.LTC128B.128 [R0+0x24100], [R8.64], !P4 ;  /* 0x2410000008008fae */ /* 0x0009e2000e101d48 */
[C---:B-1----:R-:W-:Y:S01]  /*06e0*/  IMAD R4, R20.reuse, c[0x0][0x1e4], R2 ;  /* 0x0000790014047a24 */ /* 0x042fe200078e0202 */
[----:B------:R-:W-:Y:S01]  /*06f0*/  @!P2 SHF.R.S32.HI R5, RZ, 0x1f, R33 ;  /* 0x0000001fff05a819 */ /* 0x000fe20000011421 */
[----:B------:R-:W-:Y:S01]  /*0700*/  IMAD.WIDE.U32 R2, R20, c[0x0][0x1e0], R30 ;  /* 0x0000780014027a25 */ /* 0x000fe200078e001e */
[----:B---3--:R-:W-:-:S03]  /*0710*/  @!P2 SHF.R.S32.HI R11, RZ, 0x1f, R29 ;  /* 0x0000001fff0ba819 */ /* 0x008fc6000001141d */
[----:B------:R-:W-:Y:S02]  /*0720*/  IMAD.IADD R3, R3, 0x1, R4 ;  /* 0x0000000103037824 */ /* 0x000fe400078e0204 */
[----:B------:R-:W1:Y:S01]  /*0730*/  SHFL.IDX PT, R4, R17, 0x2, 0x181f ;  /* 0x00581f0011047f89 */ /* 0x000e6200000e0000 */
[----:B-----5:R-:W-:Y:S01]  /*0740*/  @!P2 LEA.HI R12, R5, R33, RZ, 0x3 ;  /* 0x00000021050ca211 */ /* 0x020fe200078f18ff */
[----:B------:R-:W-:Y:S01]  /*0750*/  IMAD.WIDE.U32 R2, R27, c[0x0][0x1e8], R2 ;  /* 0x00007a001b027a25 */ /* 0x000fe200078e0002 */
[----:B----4-:R-:W-:Y:S01]  /*0760*/  IADD3 R0, R19, 0x40, RZ ;  /* 0x0000004013007810 */ /* 0x010fe20007ffe0ff */
[----:B------:R-:W3:Y:S01]  /*0770*/  SHFL.IDX PT, R5, R18, 0x2, 0x181f ;  /* 0x00581f0012057f89 */ /* 0x000ee200000e0000 */
[----:B------:R-:W-:Y:S02]  /*0780*/  @!P2 LEA R8, P0, R30, R6, 0x1 ;  /* 0x000000061e08a211 */ /* 0x000fe400078008ff */
[----:B------:R-:W-:Y:S02]  /*0790*/  ISETP.GE.AND P1, PT, R0, R16, PT ;  /* 0x000000100000720c */ /* 0x000fe40003f26270 */
[----:B------:R-:W-:-:S02]  /*07a0*/  @!P2 SHF.R.S32.HI R0, RZ, 0x1f, R32 ;  /* 0x0000001fff00a819 */ /* 0x000fc40000011420 */
[----:B------:R-:W-:Y:S02]  /*07b0*/  @!P2 LEA.HI.X R9, R30, R7, R31, 0x1, P0 ;  /* 0x000000071e09a211 */ /* 0x000fe400000f0c1f */
[----:B------:R-:W-:Y:S02]  /*07c0*/  @!P2 LEA.HI R10, R0, R32, RZ, 0x3 ;  /* 0x00000020000aa211 */ /* 0x000fe400078f18ff */
[----:B------:R-:W-:Y:S02]  /*07d0*/  @!P2 LEA.HI R0, R11, R29, RZ, 0x3 ;  /* 0x0000001d0b00a211 */ /* 0x000fe400078f18ff */
[----:B------:R-:W-:Y:S02]  /*07e0*/  ISETP.GE.AND P0, PT, R33, c[0x0][0x198], PT ;  /* 0x0000660021007a0c */ /* 0x000fe40003f06270 */
[----:B------:R-:W-:Y:S02]  /*07f0*/  @!P2 LOP3.LUT R12, R12, 0xfffffff8, RZ, 0xc0, !PT ;  /* 0xfffffff80c0ca812 */ /* 0x000fe400078ec0ff */
[----:B------:R-:W-:-:S02]  /*0800*/  @!P2 LOP3.LUT R10, R10, 0xfffffff8, RZ, 0xc0, !PT ;  /* 0xfffffff80a0aa812 */ /* 0x000fc400078ec0ff */
[----:B------:R-:W-:Y:S01]  /*0810*/  @!P2 LOP3.LUT R14, R0, 0xfffffff8, RZ, 0xc0, !PT ;  /* 0xfffffff8000ea812 */ /* 0x000fe200078ec0ff */
[----:B------:R-:W-:Y:S02]  /*0820*/  @!P2 IMAD.SHL.U32 R0, R128, 0x2, RZ ;  /* 0x000000028000a824 */ /* 0x000fe400078e00ff */
[----:B------:R-:W-:-:S03]  /*0830*/  @!P2 IMAD.WIDE R12, R12, 0x2, R6 ;  /* 0x000000020c0ca825 */ /* 0x000fc600078e0206 */
[----:B------:R4:W-:Y:S01]  /*0840*/  @!P2 LDGSTS.E.BYPASS.LTC128B.128 [R0+0x19100], [R8.64], !P3 ;  /* 0x191000000800afae */ /* 0x0009e2000d901d48 */
[----:B------:R-:W-:-:S03]  /*0850*/  @!P2 IMAD.WIDE R10, R10, 0x2, R6 ;  /* 0x000000020a0aa825 */ /* 0x000fc600078e0206 */
[----:B------:R5:W-:Y:S01]  /*0860*/  @!P2 LDGSTS.E.BYPASS.LTC128B.128 [R0+0x1d100], [R12.64], !P0 ;  /* 0x1d1000000c00afae */ /* 0x000be2000c101d48 */
[----:B------:R-:W-:-:S03]  /*0870*/  @!P2 IMAD.WIDE R6, R14, 0x2, R6 ;  /* 0x000000020e06a825 */ /* 0x000fc600078e0206 */
[----:B------:R1:W-:Y:S01]  /*0880*/  @!P2 LDGSTS.E.BYPASS.LTC128B.128 [R0+0x21100], [R10.64], !P5 ;  /* 0x211000000a00afae */ /* 0x0003e2000e901d48 */
[----:B------:R-:W-:-:S03]  /*0890*/  IMAD.HI R14, R15, 0x2aaaaaab, RZ ;  /* 0x2aaaaaab0f0e7827 */ /* 0x000fc600078e02ff */
[----:B------:R5:W-:Y:S01]  /*08a0*/  @!P2 LDGSTS.E.BYPASS.LTC128B.128 [R0+0x25100], [R6.64], !P4 ;  /* 0x251000000600afae */ /* 0x000be2000e101d48 */
[----:B------:R-:W-:Y:S01]  /*08b0*/  IMAD R15, R28, c[0x0][0x1e8], RZ ;  /* 0x00007a001c0f7a24 */ /* 0x000fe200078e02ff */
[----:B------:R-:W-:-:S03]  /*08c0*/  ISETP.GE.AND P2, PT, R33, c[0x0][0x198], PT ;  /* 0x0000660021007a0c */ /* 0x000fc60003f46270 */
[----:B----4-:R-:W-:Y:S01]  /*08d0*/  IMAD R8, R27, c[0x0][0x1ec], R15 ;  /* 0x00007b001b087a24 */ /* 0x010fe200078e020f */
[----:B------:R-:W-:-:S03]  /*08e0*/  SHF.R.U32.HI R9, RZ, 0x1f, R14 ;  /* 0x0000001fff097819 */ /* 0x000fc6000001160e */
[----:B------:R-:W-:Y:S01]  /*08f0*/  IMAD.IADD R15, R3, 0x1, R8 ;  /* 0x00000001030f7824 */ /* 0x000fe200078e0208 */
[----:B------:R-:W-:Y:S02]  /*0900*/  @!P1 SHF.R.S32.HI R3, RZ, 0x1f, R33 ;  /* 0x0000001fff039819 */ /* 0x000fe40000011421 */
[----:B------:R-:W-:Y:S01]  /*0910*/  LEA.HI.SX32 R129, R14, R9, 0x1c ;  /* 0x000000090e817211 */ /* 0x000fe200078fe2ff */
[----:B------:R-:W-:Y:S01]  /*0920*/  IMAD.MOV.U32 R14, RZ, RZ, R2 ;  /* 0x000000ffff0e7224 */ /* 0x000fe200078e0002 */
[C---:B-1----:R-:W-:Y:S01]  /*0930*/  @!P1 LEA R10, P0, R30.reuse, R4, 0x1 ;  /* 0x000000041e0a9211 */ /* 0x042fe200078008ff */
[----:B------:R-:W1:Y:S01]  /*0940*/  SHFL.IDX PT, R2, R17, 0x3, 0x181f ;  /* 0x00781f0011027f89 */ /* 0x000e6200000e0000 */
[----:B------:R-:W-:Y:S02]  /*0950*/  @!P1 LEA.HI R8, R3, R33, RZ, 0x3 ;  /* 0x0000002103089211 */ /* 0x000fe400078f18ff */
[----:B-----5:R-:W-:Y:S01]  /*0960*/  IADD3 R0, R19, 0x60, RZ ;  /* 0x0000006013007810 */ /* 0x020fe20007ffe0ff */
[----:B------:R-:W-:Y:S01]  /*0970*/  STL [R1], R129 ;  /* 0x0000008101007387 */ /* 0x000fe20000100800 */
[----:B---3--:R-:W-:-:S02]  /*0980*/  @!P1 LEA.HI.X R11, R30, R5, R31, 0x1, P0 ;  /* 0x000000051e0b9211 */ /* 0x008fc400000f0c1f */
[----:B------:R-:W-:Y:S02]  /*0990*/  ISETP.GE.AND P0, PT, R0, R16, PT ;  /* 0x000000100000720c */ /* 0x000fe40003f06270 */
[----:B------:R-:W-:Y:S02]  /*09a0*/  @!P1 SHF.R.S32.HI R0, RZ, 0x1f, R32 ;  /* 0x0000001fff009819 */ /* 0x000fe40000011420 */
[----:B------:R-:W-:Y:S02]  /*09b0*/  @!P1 SHF.R.S32.HI R6, RZ, 0x1f, R29 ;  /* 0x0000001fff069819 */ /* 0x000fe4000001141d */
[----:B------:R-:W-:Y:S02]  /*09c0*/  @!P1 LEA.HI R3, R0, R32, RZ, 0x3 ;  /* 0x0000002000039211 */ /* 0x000fe400078f18ff */
[----:B------:R-:W-:Y:S02]  /*09d0*/  @!P1 LEA.HI R0, R6, R29, RZ, 0x3 ;  /* 0x0000001d06009211 */ /* 0x000fe400078f18ff */
[----:B------:R-:W-:-:S02]  /*09e0*/  @!P1 LOP3.LUT R8, R8, 0xfffffff8, RZ, 0xc0, !PT ;  /* 0xfffffff808089812 */ /* 0x000fc400078ec0ff */
[----:B------:R-:W-:Y:S02]  /*09f0*/  @!P1 LOP3.LUT R6, R3, 0xfffffff8, RZ, 0xc0, !PT ;  /* 0xfffffff803069812 */ /* 0x000fe400078ec0ff */
[----:B------:R-:W-:Y:S01]  /*0a00*/  @!P1 LOP3.LUT R12, R0, 0xfffffff8, RZ, 0xc0, !PT ;  /* 0xfffffff8000c9812 */ /* 0x000fe200078ec0ff */
[----:B------:R3:W4:Y:S01]  /*0a10*/  SHFL.IDX PT, R3, R18, 0x3, 0x181f ;  /* 0x00781f0012037f89 */ /* 0x00072200000e0000 */
[----:B------:R-:W-:Y:S02]  /*0a20*/  @!P1 IMAD.SHL.U32 R0, R128, 0x2, RZ ;  /* 0x0000000280009824 */ /* 0x000fe400078e00ff */
[----:B------:R-:W-:-:S03]  /*0a30*/  @!P1 IMAD.WIDE R8, R8, 0x2, R4 ;  /* 0x0000000208089825 */ /* 0x000fc600078e0204 */
[----:B------:R5:W-:Y:S01]  /*0a40*/  @!P1 LDGSTS.E.BYPASS.LTC128B.128 [R0+0x1a100], [R10.64], !P3 ;  /* 0x1a1000000a009fae */ /* 0x000be2000d901d48 */
[----:B------:R-:W-:-:S03]  /*0a50*/  @!P1 IMAD.WIDE R6, R6, 0x2, R4 ;  /* 0x0000000206069825 */ /* 0x000fc600078e0204 */
[----:B------:R1:W-:Y:S01]  /*0a60*/  @!P1 LDGSTS.E.BYPASS.LTC128B.128 [R0+0x1e100], [R8.64], !P2 ;  /* 0x1e10000008009fae */ /* 0x0003e2000d101d48 */
[----:B------:R-:W-:-:S03]  /*0a70*/  @!P1 IMAD.WIDE R4, R12, 0x2, R4 ;  /* 0x000000020c049825 */ /* 0x000fc600078e0204 */
[----:B------:R5:W-:Y:S01]  /*0a80*/  @!P1 LDGSTS.E.BYPASS.LTC128B.128 [R0+0x22100], [R6.64], !P5 ;  /* 0x2210000006009fae */ /* 0x000be2000e901d48 */
[----:B------:R-:W-:-:S03]  /*0a90*/  IMAD.MOV.U32 R12, RZ, RZ, 0x60 ;  /* 0x00000060ff0c7424 */ /* 0x000fc600078e00ff */
[----:B------:R5:W-:Y:S01]  /*0aa0*/  @!P1 LDGSTS.E.BYPASS.LTC128B.128 [R0+0x26100], [R4.64], !P4 ;  /* 0x2610000004009fae */ /* 0x000be2000e101d48 */
[C---:B------:R-:W-:Y:S02]  /*0ab0*/  IMAD R122, R129.reuse, -0x60, R12 ;  /* 0xffffffa0817a7824 */ /* 0x040fe400078e020c */
[----:B------:R-:W-:Y:S01]  /*0ac0*/  IMAD.WIDE.U32 R124, R12, c[0x0][0x1e0], RZ ;  /* 0x000078000c7c7a25 */ /* 0x000fe200078e00ff */
[--C-:B--2---:R-:W-:Y:S02]  /*0ad0*/  @P6 SHF.R.S32.HI R19, RZ, 0x1f, R21.reuse ;  /* 0x0000001fff136819 */ /* 0x104fe40000011415 */
[----:B------:R-:W-:Y:S01]  /*0ae0*/  IADD3 R16, R122, c[0x0][0x1d0], -R20 ;  /* 0x000074007a107a10 */ /* 0x000fe20007ffe814 */
[----:B------:R-:W-:Y:S02]  /*0af0*/  @!P6 IMAD.MOV.U32 R19, RZ, RZ, R24 ;  /* 0x000000ffff13e224 */ /* 0x000fe400078e0018 */
[----:B---3--:R-:W-:Y:S02]  /*0b00*/  @P6 IMAD.MOV.U32 R18, RZ, RZ, R21 ;  /* 0x000000ffff126224 */ /* 0x008fe400078e0015 */
[----:B------:R-:W-:Y:S01]  /*0b10*/  @!P6 IMAD.MOV.U32 R18, RZ, RZ, R22 ;  /* 0x000000ffff12e224 */ /* 0x000fe200078e0016 */
[----:B------:R-:W-:-:S02]  /*0b20*/  IADD3 R22, R129, -0x1, RZ ;  /* 0xffffffff81167810 */ /* 0x000fc40007ffe0ff */
[----:B------:R-:W-:Y:S01]  /*0b30*/  ISETP.GE.AND P6, PT, R16, 0x1, PT ;  /* 0x000000011000780c */ /* 0x000fe20003fc6270 */
[----:B------:R-:W-:Y:S01]  /*0b40*/  IMAD.WIDE.U32 R34, R18, c[0x0][0x1f0], R14 ;  /* 0x00007c0012227a25 */ /* 0x000fe200078e000e */
[----:B------:R-:W-:Y:S02]  /*0b50*/  SHF.R.S32.HI R24, RZ, 0x1f, R22 ;  /* 0x0000001fff187819 */ /* 0x000fe40000011416 */
[C---:B-1----:R-:W-:Y:S01]  /*0b60*/  @!P0 LEA R8, P1, R30.reuse, R2, 0x1 ;  /* 0x000000021e088211 */ /* 0x042fe200078208ff */
[----:B------:R-:W-:Y:S01]  /*0b70*/  IMAD.MOV.U32 R130, RZ, RZ, R34 ;  /* 0x000000ffff827224 */ /* 0x000fe200078e0022 */
[----:B------:R1:W-:Y:S02]  /*0b80*/  STL.64 [R1+0x30], R34 ;  /* 0x0000302201007387 */ /* 0x0003e40000100a00 */
[C---:B----4-:R-:W-:Y:S02]  /*0b90*/  @!P0 LEA.HI.X R9, R30.reuse, R3, R31, 0x1, P1 ;  /* 0x000000031e098211 */ /* 0x050fe400008f0c1f */
[----:B------:R-:W-:-:S02]  /*0ba0*/  ISETP.GE.AND P1, PT, R30, c[0x0][0x1d4], PT ;  /* 0x000075001e007a0c */ /* 0x000fc40003f26270 */
[----:B-----5:R-:W-:Y:S02]  /*0bb0*/  @!P0 SHF.R.S32.HI R4, RZ, 0x1f, R33 ;  /* 0x0000001fff048819 */ /* 0x020fe40000011421 */
        /* <DEDUP_REMOVED lines=8> */
[----:B------:R-:W-:-:S04]  /*0c40*/  @!P0 IMAD.WIDE R10, R5, 0x2, R2 ;  /* 0x00000002050a8825 */ /* 0x000fc800078e0202 */
[----:B------:R-:W-:-:S04]  /*0c50*/  @!P0 IMAD.WIDE R6, R0, 0x2, R2 ;  /* 0x0000000200068825 */ /* 0x000fc800078e0202 */
[----:B------:R-:W-:Y:S02]  /*0c60*/  IMAD R0, R19, c[0x0][0x1f0], RZ ;  /* 0x00007c0013007a24 */ /* 0x000fe400078e02ff */
[----:B------:R-:W-:-:S04]  /*0c70*/  @!P0 IMAD.WIDE R4, R4, 0x2, R2 ;  /* 0x0000000204048825 */ /* 0x000fc800078e0202 */
[----:B------:R-:W-:Y:S02]  /*0c80*/  IMAD R3, R18, c[0x0][0x1f4], R0 ;  /* 0x00007d0012037a24 */ /* 0x000fe400078e0200 */
[----:B------:R-:W-:Y:S02]  /*0c90*/  @!P0 IMAD.SHL.U32 R0, R128, 0x2, RZ ;  /* 0x0000000280008824 */ /* 0x000fe400078e00ff */
[----:B------:R-:W-:Y:S02]  /*0ca0*/  IMAD R2, R12, c[0x0][0x1e4], RZ ;  /* 0x000079000c027a24 */ /* 0x000fe400078e02ff */
[----:B------:R-:W-:Y:S01]  /*0cb0*/  IMAD.IADD R131, R35, 0x1, R3 ;  /* 0x0000000123837824 */ /* 0x000fe200078e0203 */
[----:B------:R2:W-:Y:S01]  /*0cc0*/  @!P0 LDGSTS.E.BYPASS.LTC128B.128 [R0+0x1b100], [R8.64], !P3 ;  /* 0x1b10000008008fae */ /* 0x0005e2000d901d48 */
[----:B------:R-:W-:Y:S01]  /*0cd0*/  IMAD.IADD R123, R125, 0x1, R2 ;  /* 0x000000017d7b7824 */ /* 0x000fe200078e0202 */
[----:B------:R-:W-:Y:S01]  /*0ce0*/  ISETP.GE.AND P3, PT, R32, c[0x0][0x1d4], PT ;  /* 0x0000750020007a0c */ /* 0x000fe20003f66270 */
[----:B------:R-:W-:Y:S01]  /*0cf0*/  IMAD.WIDE.U32 R12, R126, 0x40, RZ ;  /* 0x000000407e0c7825 */ /* 0x000fe200078e00ff */
[----:B------:R2:W-:Y:S01]  /*0d00*/  @!P0 LDGSTS.E.BYPASS.LTC128B.128 [R0+0x1f100], [R10.64], !P2 ;  /* 0x1f1000000a008fae */ /* 0x0005e2000d101d48 */
[----:B------:R-:W-:-:S02]  /*0d10*/  ISETP.GE.AND P2, PT, R29, c[0x0][0x1d4], PT ;  /* 0x000075001d007a0c */ /* 0x000fc40003f46270 */
[----:B------:R-:W-:Y:S01]  /*0d20*/  IMAD R2, R123, R22, RZ ;  /* 0x000000167b027224 */ /* 0x000fe200078e02ff */
[----:B------:R3:W-:Y:S01]  /*0d30*/  @!P0 LDGSTS.E.BYPASS.LTC128B.128 [R0+0x23100], [R4.64], !P5 ;  /* 0x2310000004008fae */ /* 0x0007e2000e901d48 */
[----:B------:R-:W-:-:S03]  /*0d40*/  ISETP.GE.AND P5, PT, R16, 0x21, PT ;  /* 0x000000211000780c */ /* 0x000fc60003fa6270 */
[----:B------:R4:W-:Y:S01]  /*0d50*/  @!P0 LDGSTS.E.BYPASS.LTC128B.128 [R0+0x27100], [R6.64], !P4 ;  /* 0x2710000006008fae */ /* 0x0009e2000e101d48 */
[----:B------:R-:W-:-:S03]  /*0d60*/  ISETP.GE.AND P4, PT, R33, c[0x0][0x1d4], PT ;  /* 0x0000750021007a0c */ /* 0x000fc60003f86270 */
[----:B------:R-:W0:Y:S04]  /*0d70*/  LDGDEPBAR ;  /* 0x00000000000079af */ /* 0x000e280000000000 */
[----:B------:R1:W-:Y:S01]  /*0d80*/  STL.64 [R1+0x20], R130 ;  /* 0x0000208201007387 */ /* 0x0003e20000100a00 */
[-C--:B---3--:R-:W-:Y:S02]  /*0d90*/  IMAD R4, R24, R124.reuse, R2 ;  /* 0x0000007c18047224 */ /* 0x088fe400078e0202 */
[----:B------:R-:W-:Y:S01]  /*0da0*/  IMAD.WIDE.U32 R2, R22, R124, R130 ;  /* 0x0000007c16027225 */ /* 0x000fe200078e0082 */
[----:B----4-:R-:W-:-:S03]  /*0db0*/  LEA.HI R7, R23, R26, RZ, 0x4 ;  /* 0x0000001a17077211 */ /* 0x010fc600078f20ff */
[----:B------:R-:W-:Y:S01]  /*0dc0*/  IMAD.IADD R6, R3, 0x1, R4 ;  /* 0x0000000103067824 */ /* 0x000fe200078e0204 */
[----:B------:R-:W-:Y:S01]  /*0dd0*/  BAR.SYNC.DEFER_BLOCKING 0x0 ;  /* 0x0000000000007b1d */ /* 0x000fe20000010000 */
[----:B------:R-:W-:Y:S01]  /*0de0*/  @P6 LEA R4, P0, R2, c[0x0][0x1c8], 0x1 ;  /* 0x0000720002046a11 */ /* 0x000fe200078008ff */
[----:B--2---:R-:W-:Y:S01]  /*0df0*/  @P6 IMAD.SHL.U32 R0, R128, 0x2, RZ ;  /* 0x0000000280006824 */ /* 0x004fe200078e00ff */
[----:B------:R-:W-:Y:S02]  /*0e00*/  LOP3.LUT R3, R7, 0xfffffff0, RZ, 0xc0, !PT ;  /* 0xfffffff007037812 */ /* 0x000fe400078ec0ff */
[----:B------:R-:W-:Y:S02]  /*0e10*/  @P6 LEA.HI.X R5, R2, c[0x0][0x1cc], R6, 0x1, P0 ;  /* 0x0000730002056a11 */ /* 0x000fe400000f0c06 */
[----:B------:R-:W-:Y:S02]  /*0e20*/  ISETP.GE.AND P0, PT, R16, 0x41, PT ;  /* 0x000000411000780c */ /* 0x000fe40003f06270 */
[----:B------:R-:W-:Y:S01]  /*0e30*/  LEA.HI R23, R23, R26, RZ, 0x5 ;  /* 0x0000001a17177211 */ /* 0x000fe200078f28ff */
[----:B------:R-:W-:Y:S01]  /*0e40*/  @!PT LDS RZ, [RZ] ;  /* 0x00000000fffff984 */ /* 0x000fe20000000800 */
[----:B------:R-:W-:Y:S01]  /*0e50*/  @!PT LDS RZ, [RZ] ;  /* 0x00000000fffff984 */ /* 0x000fe20000000800 */
[----:B------:R-:W-:Y:S01]  /*0e60*/  @!PT LDS RZ, [RZ] ;  /* 0x00000000fffff984 */ /* 0x000fe20000000800 */
[----:B------:R2:W-:Y:S04]  /*0e70*/  @P6 LDGSTS.E.BYPASS.LTC128B.128 [R0+0xc100], [R4.64], !P1 ;  /* 0x0c10000004006fae */ /* 0x0005e8000c901d48 */
[----:B------:R2:W-:Y:S04]  /*0e80*/  @P6 LDGSTS.E.BYPASS.LTC128B.128 [R0+0xf100], [R4.64+0x80], !P4 ;  /* 0x0f10008004006fae */ /* 0x0005e8000e101d48 */
[----:B------:R2:W-:Y:S04]  /*0e90*/  @P6 LDGSTS.E.BYPASS.LTC128B.128 [R0+0x12100], [R4.64+0x100], !P3 ;  /* 0x1210010004006fae */ /* 0x0005e8000d901d48 */
[----:B------:R2:W-:Y:S02]  /*0ea0*/  @P6 LDGSTS.E.BYPASS.LTC128B.128 [R0+0x15100], [R4.64+0x180], !P2 ;  /* 0x1510018004006fae */ /* 0x0005e4000d101d48 */
[----:B--2---:R-:W-:Y:S01]  /*0eb0*/  IMAD.IADD R0, R26, 0x1, -R3 ;  /* 0x000000011a007824 */ /* 0x004fe200078e0a03 */
[----:B------:R-:W-:-:S02]  /*0ec0*/  SHF.R.S32.HI R3, RZ, 0x4, R7 ;  /* 0x00000004ff037819 */ /* 0x000fc40000011407 */
[C---:B------:R-:W-:Y:S02]  /*0ed0*/  @P5 LEA R5, P6, R126.reuse, R2, 0x5 ;  /* 0x000000027e055211 */ /* 0x040fe400078c28ff */
[----:B------:R-:W-:Y:S02]  /*0ee0*/  SHF.R.S32.HI R11, RZ, 0x1f, R0 ;  /* 0x0000001fff0b7819 */ /* 0x000fe40000011400 */
[----:B------:R-:W-:Y:S02]  /*0ef0*/  LEA.HI R4, R7, R3, RZ, 0x1 ;  /* 0x0000000307047211 */ /* 0x000fe400078f08ff */
[----:B------:R-:W-:Y:S02]  /*0f00*/  LEA.HI R11, R11, R0, RZ, 0x3 ;  /* 0x000000000b0b7211 */ /* 0x000fe400078f18ff */
[----:B------:R-:W-:Y:S02]  /*0f10*/  @P5 LEA.HI.X R7, R126, R6, R127, 0x5, P6 ;  /* 0x000000067e075211 */ /* 0x000fe400030f2c7f */
[----:B------:R-:W-:Y:S01]  /*0f20*/  @P0 IADD3 R10, P6, R2, R12, RZ ;  /* 0x0000000c020a0210 */ /* 0x000fe20007fde0ff */
[----:B------:R-:W-:Y:S01]  /*0f30*/  IMAD.SHL.U32 R12, R127, 0x40, RZ ;  /* 0x000000407f0c7824 */ /* 0x000fe200078e00ff */
[----:B------:R-:W-:-:S02]  /*0f40*/  LOP3.LUT R2, R4, 0xfffffffe, RZ, 0xc0, !PT ;  /* 0xfffffffe04027812 */ /* 0x000fc400078ec0ff */
[----:B------:R-:W-:Y:S02]  /*0f50*/  LOP3.LUT R4, R11, 0xfffffff8, RZ, 0xc0, !PT ;  /* 0xfffffff80b047812 */ /* 0x000fe400078ec0ff */
[----:B------:R-:W-:Y:S01]  /*0f60*/  @P0 IADD3.X R12, R6, R13, R12, P6, !PT ;  /* 0x0000000d060c0210 */ /* 0x000fe200037fe40c */
[----:B------:R-:W-:Y:S02]  /*0f70*/  IMAD.IADD R9, R3, 0x1, -R2 ;  /* 0x0000000103097824 */ /* 0x000fe400078e0a02 */
[----:B------:R-:W-:Y:S01]  /*0f80*/  IMAD.IADD R21, R0, 0x1, -R4 ;  /* 0x0000000100157824 */ /* 0x000fe200078e0a04 */
[C---:B------:R-:W-:Y:S01]  /*0f90*/  @P5 LEA R4, P6, R5.reuse, c[0x0][0x1c8], 0x1 ;  /* 0x0000720005045a11 */ /* 0x040fe200078c08ff */
[----:B------:R-:W-:Y:S02]  /*0fa0*/  IMAD.SHL.U32 R0, R36, 0x40, RZ ;  /* 0x0000004024007824 */ /* 0x000fe400078e00ff */
[----:B------:R-:W-:Y:S01]  /*0fb0*/  IMAD.SHL.U32 R6, R20, 0x8, RZ ;  /* 0x0000000814067824 */ /* 0x000fe200078e00ff */
[----:B------:R-:W-:Y:S01]  /*0fc0*/  @P5 LEA.HI.X R5, R5, c[0x0][0x1cc], R7, 0x1, P6 ;  /* 0x0000730005055a11 */ /* 0x000fe200030f0c07 */
[----:B------:R-:W-:Y:S01]  /*0fd0*/  IMAD.SHL.U32 R2, R21, 0x40, RZ ;  /* 0x0000004015027824 */ /* 0x000fe200078e00ff */
[----:B------:R-:W-:Y:S01]  /*0fe0*/  LOP3.LUT R0, R0, 0x1c0, RZ, 0xc0, !PT ;  /* 0x000001c000007812 */ /* 0x000fe200078ec0ff */
[----:B------:R-:W-:-:S03]  /*0ff0*/  IMAD.SHL.U32 R3, R9, 0x8, RZ ;  /* 0x0000000809037824 */ /* 0x000fc600078e00ff */
[----:B------:R-:W-:Y:S02]  /*1000*/  LOP3.LUT R7, R0, 0x8, R6, 0xf8, !PT ;  /* 0x0000000800077812 */ /* 0x000fe400078ef806 */
[----:B------:R-:W-:Y:S02]  /*1010*/  LOP3.LUT R2, R2, 0x1c0, RZ, 0xc0, !PT ;  /* 0x000001c002027812 */ /* 0x000fe400078ec0ff */
[----:B------:R-:W-:Y:S02]  /*1020*/  SHF.R.U32.HI R6, RZ, 0x3, R0 ;  /* 0x00000003ff067819 */ /* 0x000fe40000011600 */
[----:B------:R-:W-:Y:S02]  /*1030*/  LOP3.LUT R3, R2, 0x8, R3, 0xf8, !PT ;  /* 0x0000000802037812 */ /* 0x000fe400078ef803 */
[----:B------:R-:W-:Y:S02]  /*1040*/  SHF.R.U32.HI R0, RZ, 0x3, R2 ;  /* 0x00000003ff007819 */ /* 0x000fe40000011602 */
[----:B------:R-:W-:Y:S01]  /*1050*/  LOP3.LUT R7, R7, R6, RZ, 0x3c, !PT ;  /* 0x0000000607077212 */ /* 0x000fe200078e3cff */
[----:B------:R-:W-:Y:S01]  /*1060*/  @P5 IMAD.SHL.U32 R6, R128, 0x2, RZ ;  /* 0x0000000280065824 */ /* 0x000fe200078e00ff */
[----:B------:R-:W-:-:S02]  /*1070*/  @P0 LEA R2, P6, R10, c[0x0][0x1c8], 0x1 ;  /* 0x000072000a020a11 */ /* 0x000fc400078c08ff */
[----:B------:R-:W-:Y:S01]  /*1080*/  LOP3.LUT R8, R3, R0, RZ, 0x3c, !PT ;  /* 0x0000000003087212 */ /* 0x000fe200078e3cff */
[----:B------:R-:W-:Y:S01]  /*1090*/  @P0 IMAD.SHL.U32 R0, R128, 0x2, RZ ;  /* 0x0000000280000824 */ /* 0x000fe200078e00ff */
[----:B------:R-:W-:Y:S01]  /*10a0*/  @P0 LEA.HI.X R3, R10, c[0x0][0x1cc], R12, 0x1, P6 ;  /* 0x000073000a030a11 */ /* 0x000fe200030f0c0c */
[----:B------:R2:W-:Y:S04]  /*10b0*/  @P5 LDGSTS.E.BYPASS.LTC128B.128 [R6+0xd100], [R4.64], !P1 ;  /* 0x0d10000004065fae */ /* 0x0005e8000c901d48 */
[----:B------:R2:W-:Y:S04]  /*10c0*/  @P5 LDGSTS.E.BYPASS.LTC128B.128 [R6+0x10100], [R4.64+0x80], !P4 ;  /* 0x1010008004065fae */ /* 0x0005e8000e101d48 */
[----:B------:R2:W-:Y:S04]  /*10d0*/  @P5 LDGSTS.E.BYPASS.LTC128B.128 [R6+0x13100], [R4.64+0x100], !P3 ;  /* 0x1310010004065fae */ /* 0x0005e8000d901d48 */
[----:B------:R2:W-:Y:S01]  /*10e0*/  @P5 LDGSTS.E.BYPASS.LTC128B.128 [R6+0x16100], [R4.64+0x180], !P2 ;  /* 0x1610018004065fae */ /* 0x0005e2000d101d48 */
[----:B------:R-:W-:-:S03]  /*10f0*/  LOP3.LUT P5, RZ, R21, 0x2, RZ, 0xc0, !PT ;  /* 0x0000000215ff7812 */ /* 0x000fc600078ac0ff */
[----:B------:R3:W-:Y:S04]  /*1100*/  @P0 LDGSTS.E.BYPASS.LTC128B.128 [R0+0xe100], [R2.64], !P1 ;  /* 0x0e10000002000fae */ /* 0x0007e8000c901d48 */
[----:B------:R3:W-:Y:S04]  /*1110*/  @P0 LDGSTS.E.BYPASS.LTC128B.128 [R0+0x11100], [R2.64+0x80], !P4 ;  /* 0x1110008002000fae */ /* 0x0007e8000e101d48 */
[----:B------:R3:W-:Y:S04]  /*1120*/  @P0 LDGSTS.E.BYPASS.LTC128B.128 [R0+0x14100], [R2.64+0x100], !P3 ;  /* 0x1410010002000fae */ /* 0x0007e8000d901d48 */
[----:B------:R3:W-:Y:S01]  /*1130*/  @P0 LDGSTS.E.BYPASS.LTC128B.128 [R0+0x17100], [R2.64+0x180], !P2 ;  /* 0x1710018002000fae */ /* 0x0007e2000d101d48 */
[----:B------:R-:W-:-:S03]  /*1140*/  LOP3.LUT P0, RZ, R36, 0x2, RZ, 0xc0, !PT ;  /* 0x0000000224ff7812 */ /* 0x000fc6000780c0ff */
[----:B------:R-:W0:Y:S01]  /*1150*/  LDGDEPBAR ;  /* 0x00000000000079af */ /* 0x000e220000000000 */
[----:B--2---:R-:W-:Y:S02]  /*1160*/  IMAD.SHL.U32 R5, R11, 0x40, RZ ;  /* 0x000000400b057824 */ /* 0x004fe400078e00ff */
[----:B------:R-:W-:-:S03]  /*1170*/  IMAD.MOV.U32 R4, RZ, RZ, 0x10 ;  /* 0x00000010ff047424 */ /* 0x000fc600078e00ff */
[----:B------:R-:W-:Y:S02]  /*1180*/  LOP3.LUT R5, R8, 0xfffffe00, R5, 0xf8, !PT ;  /* 0xfffffe0008057812 */ /* 0x000fe400078ef805 */
[----:B------:R-:W-:Y:S02]  /*1190*/  SEL R4, R4, 0xfffffff0, !P5 ;  /* 0xfffffff004047807 */ /* 0x000fe40006800000 */
[----:B------:R-:W-:Y:S01]  /*11a0*/  ISETP.GE.AND P5, PT, R132, 0x1, PT ;  /* 0x000000018400780c */ /* 0x000fe20003fa6270 */
[----:B---3--:R-:W-:Y:S01]  /*11b0*/  IMAD R0, R9, 0x200, R7 ;  /* 0x0000020009007824 */ /* 0x008fe200078e0207 */
[----:B------:R-:W-:Y:S01]  /*11c0*/  SHF.R.S32.HI R3, RZ, 0x5, R23 ;  /* 0x00000005ff037819 */ /* 0x000fe20000011417 */
[----:B------:R-:W-:Y:S01]  /*11d0*/  IMAD R2, R25, c[0x0][0x208], RZ ;  /* 0x0000820019027a24 */ /* 0x000fe200078e02ff */
[----:B------:R-:W-:-:S04]  /*11e0*/  DEPBAR.LE SB0, 0x1 ;  /* 0x000080400000791a */ /* 0x000fc80000000000 */
[----:B------:R-:W-:Y:S01]  /*11f0*/  IMAD.SHL.U32 R216, R0, 0x2, RZ ;  /* 0x0000000200d87824 */ /* 0x000fe200078e00ff */
[----:B------:R-:W-:-:S04]  /*1200*/  DEPBAR.LE SB0, 0x0 ;  /* 0x000080000000791a */ /* 0x000fc80000000000 */
[----:B------:R-:W-:Y:S01]  /*1210*/  IMAD R17, R20, c[0x0][0x20c], R2 ;  /* 0x0000830014117a24 */ /* 0x000fe200078e0202 */
[C---:B------:R-:W-:Y:S01]  /*1220*/  IADD3 R2, R216.reuse, 0xc100, RZ ;  /* 0x0000c100d8027810 */ /* 0x040fe20007ffe0ff */
[----:B------:R-:W-:Y:S01]  /*1230*/  IMAD R0, R3, 0x400, R5 ;  /* 0x0000040003007824 */ /* 0x000fe200078e0205 */
[----:B------:R-:W-:Y:S01]  /*1240*/  IADD3 R227, R216, 0xc120, RZ ;  /* 0x0000c120d8e37810 */ /* 0x000fe20007ffe0ff */
[----:B------:R-:W-:Y:S01]  /*1250*/  IMAD.WIDE.U32 R6, R20, c[0x0][0x208], R30 ;  /* 0x0000820014067a25 */ /* 0x000fe200078e001e */
[----:B------:R-:W-:Y:S01]  /*1260*/  @P0 IADD3 R227, R2, -0x20, RZ ;  /* 0xffffffe002e30810 */ /* 0x000fe20007ffe0ff */
[----:B------:R-:W-:Y:S01]  /*1270*/  BAR.SYNC.DEFER_BLOCKING 0x0 ;  /* 0x0000000000007b1d */ /* 0x000fe20000010000 */
[C---:B------:R-:W-:Y:S01]  /*1280*/  LEA R224, R0.reuse, 0x18100, 0x1 ;  /* 0x0001810000e07811 */ /* 0x040fe200078e08ff */
[----:B------:R-:W-:Y:S01]  /*1290*/  IMAD.SHL.U32 R8, R0, 0x2, RZ ;  /* 0x0000000200087824 */ /* 0x000fe200078e00ff */
[----:B------:R-:W-:Y:S01]  /*12a0*/  LOP3.LUT P0, RZ, R21, 0x4, RZ, 0xc0, !PT ;  /* 0x0000000415ff7812 */ /* 0x000fe2000780c0ff */
[----:B------:R-:W-:Y:S01]  /*12b0*/  IMAD.IADD R3, R7, 0x1, R17 ;  /* 0x0000000107037824 */ /* 0x000fe200078e0211 */
[C---:B------:R-:W-:Y:S01]  /*12c0*/  IADD3 R250, R227.reuse, 0x800, RZ ;  /* 0x00000800e3fa7810 */ /* 0x040fe20007ffe0ff */
[----:B------:R-:W-:Y:S01]  /*12d0*/  IMAD R0, R28, c[0x0][0x210], RZ ;  /* 0x000084001c007a24 */ /* 0x000fe200078e02ff */
[----:B------:R-:W-:Y:S01]  /*12e0*/  IADD3 R249, R227, 0x1000, RZ ;  /* 0x00001000e3f97810 */ /* 0x000fe20007ffe0ff */
[----:B------:R-:W-:Y:S01]  /*12f0*/  IMAD.MOV.U32 R2, RZ, RZ, R6 ;  /* 0x000000ffff027224 */ /* 0x000fe200078e0006 */
[----:B------:R-:W-:Y:S01]  /*1300*/  LOP3.LUT R6, R23, 0xffffffe0, RZ, 0xc0, !PT ;  /* 0xffffffe017067812 */ /* 0x000fe200078ec0ff */
[----:B------:R-:W-:Y:S01]  /*1310*/  IMAD R0, R27, c[0x0][0x214], R0 ;  /* 0x000085001b007a24 */ /* 0x000fe200078e0200 */
[----:B------:R-:W-:Y:S01]  /*1320*/  IADD3 R248, R227, 0x1800, RZ ;  /* 0x00001800e3f87810 */ /* 0x000fe20007ffe0ff */
[----:B------:R-:W-:Y:S01]  /*1330*/  IMAD.WIDE.U32 R2, R27, c[0x0][0x210], R2 ;  /* 0x000084001b027a25 */ /* 0x000fe200078e0002 */
[----:B------:R-:W-:-:S02]  /*1340*/  IADD3 R247, R227, 0x2000, RZ ;  /* 0x00002000e3f77810 */ /* 0x000fc40007ffe0ff */
[----:B------:R-:W-:Y:S01]  /*1350*/  IADD3 R246, R227, 0x2800, RZ ;  /* 0x00002800e3f67810 */ /* 0x000fe20007ffe0ff */
[----:B------:R-:W-:Y:S02]  /*1360*/  IMAD.IADD R3, R3, 0x1, R0 ;  /* 0x0000000103037824 */ /* 0x000fe400078e0200 */
[----:B------:R-:W-:Y:S02]  /*1370*/  IMAD R0, R19, c[0x0][0x218], RZ ;  /* 0x0000860013007a24 */ /* 0x000fe400078e02ff */
[----:B------:R-:W-:Y:S02]  /*1380*/  IMAD.IADD R121, R26, 0x1, -R6 ;  /* 0x000000011a797824 */ /* 0x000fe400078e0a06 */
[C---:B------:R-:W-:Y:S02]  /*1390*/  IMAD R6, R18.reuse, c[0x0][0x21c], R0 ;  /* 0x0000870012067a24 */ /* 0x040fe400078e0200 */
[----:B------:R-:W-:Y:S01]  /*13a0*/  IMAD.WIDE.U32 R30, R18, c[0x0][0x218], R2 ;  /* 0x00008600121e7a25 */ /* 0x000fe200078e0002 */
[----:B------:R-:W2:Y:S03]  /*13b0*/  LDSM.16.M88.4 R8, [R8+0x18100] ;  /* 0x018100000808783b */ /* 0x000ea60000000200 */
[----:B------:R-:W-:Y:S01]  /*13c0*/  IMAD.IADD R39, R31, 0x1, R6 ;  /* 0x000000011f277824 */ /* 0x000fe200078e0206 */
[----:B------:R1:W-:Y:S01]  /*13d0*/  STL.64 [R1+0x40], R30 ;  /* 0x0000401e01007387 */ /* 0x0003e20000100a00 */
[----:B------:R-:W-:-:S02]  /*13e0*/  IMAD R223, R4, 0x2, R224 ;  /* 0x0000000204df7824 */ /* 0x000fc400078e02e0 */
[----:B------:R-:W-:Y:S01]  /*13f0*/  IMAD.MOV.U32 R7, RZ, RZ, 0x20 ;  /* 0x00000020ff077424 */ /* 0x000fe200078e00ff */
[----:B------:R1:W-:Y:S04]  /*1400*/  STL [R1+0x14], R39 ;  /* 0x0000142701007387 */ /* 0x0003e80000100800 */
[----:B------:R1:W3:Y:S01]  /*1410*/  LDSM.16.M88.4 R32, [R216+0xc100] ;  /* 0x00c10000d820783b */ /* 0x0002e20000000200 */
[----:B------:R-:W-:-:S03]  /*1420*/  SEL R0, R7, 0xffffffe0, !P0 ;  /* 0xffffffe007007807 */ /* 0x000fc60004000000 */
[----:B------:R1:W4:Y:S04]  /*1430*/  LDSM.16.M88.4 R40, [R216+0xc900] ;  /* 0x00c90000d828783b */ /* 0x0003280000000200 */
[----:B------:R1:W1:Y:S04]  /*1440*/  LDSM.16.M88.4 R44, [R216+0xd100] ;  /* 0x00d10000d82c783b */ /* 0x0002680000000200 */
[----:B------:R1:W1:Y:S04]  /*1450*/  LDSM.16.M88.4 R52, [R216+0xd900] ;  /* 0x00d90000d834783b */ /* 0x0002680000000200 */
[----:B------:R1:W1:Y:S04]  /*1460*/  LDSM.16.M88.4 R60, [R216+0xe100] ;  /* 0x00e10000d83c783b */ /* 0x0002680000000200 */
[----:B------:R1:W1:Y:S04]  /*1470*/  LDSM.16.M88.4 R76, [R216+0xe900] ;  /* 0x00e90000d84c783b */ /* 0x0002680000000200 */
[----:B------:R1:W1:Y:S04]  /*1480*/  LDSM.16.M88.4 R12, [R223] ;  /* 0x00000000df0c783b */ /* 0x0002680000000200 */
[----:B------:R1:W1:Y:S04]  /*1490*/  LDSM.16.M88.4 R80, [R227] ;  /* 0x00000000e350783b */ /* 0x0002680000000200 */
[----:B------:R1:W1:Y:S04]  /*14a0*/  LDSM.16.M88.4 R84, [R227+0x800] ;  /* 0x00080000e354783b */ /* 0x0002680000000200 */
[----:B------:R1:W1:Y:S04]  /*14b0*/  LDSM.16.M88.4 R88, [R227+0x1000] ;  /* 0x00100000e358783b */ /* 0x0002680000000200 */
[----:B------:R1:W1:Y:S04]  /*14c0*/  LDSM.16.M88.4 R96, [R227+0x1800] ;  /* 0x00180000e360783b */ /* 0x0002680000000200 */
[----:B------:R1:W1:Y:S04]  /*14d0*/  LDSM.16.M88.4 R100, [R227+0x2000] ;  /* 0x00200000e364783b */ /* 0x0002680000000200 */
[----:B------:R1:W1:Y:S01]  /*14e0*/  LDSM.16.M88.4 R104, [R227+0x2800] ;  /* 0x00280000e368783b */ /* 0x0002620000000200 */
[----:B------:R-:W-:Y:S05]  /*14f0*/  @!P5 BRA `(.L_x_682) ;  /* 0x000004100000d947 */ /* 0x000fea0003800000 */
[----:B--234-:R-:W-:Y:S01]  /*1500*/  IMAD R2, R24, c[0x0][0x208], RZ ;  /* 0x0000820018027a24 */ /* 0x01cfe200078e02ff */
[----:B------:R-:W-:Y:S01]  /*1510*/  SEL R17, RZ, 0x1, P1 ;  /* 0x00000001ff117807 */ /* 0x000fe20000800000 */
[----:B------:R-:W-:Y:S01]  /*1520*/  IMAD.WIDE.U32 R6, R22, c[0x0][0x208], RZ ;  /* 0x0000820016067a25 */ /* 0x000fe200078e00ff */
[----:B------:R-:W-:-:S02]  /*1530*/  P2R R25, PR, RZ, 0x10 ;  /* 0x00000010ff197803 */ /* 0x000fc40000000000 */
[----:B------:R-:W-:Y:S01]  /*1540*/  ISETP.LT.OR P6, PT, R16, 0x1, P1 ;  /* 0x000000011000780c */ /* 0x000fe20000fc1670 */
[----:B------:R-:W-:Y:S02]  /*1550*/  IMAD R2, R22, c[0x0][0x20c], R2 ;  /* 0x0000830016027a24 */ /* 0x000fe400078e0202 */
[----:B------:R-:W-:Y:S02]  /*1560*/  IMAD.MOV.U32 R18, RZ, RZ, R38 ;  /* 0x000000ffff127224 */ /* 0x000fe400078e0026 */
[----:B------:R-:W-:Y:S02]  /*1570*/  IMAD.MOV.U32 R19, RZ, RZ, R39 ;  /* 0x000000ffff137224 */ /* 0x000fe400078e0027 */
[----:B------:R-:W-:Y:S02]  /*1580*/  IMAD.IADD R2, R7, 0x1, R2 ;  /* 0x0000000107027824 */ /* 0x000fe400078e0202 */
[----:B------:R-:W-:Y:S02]  /*1590*/  IMAD.MOV.U32 R18, RZ, RZ, R30 ;  /* 0x000000ffff127224 */ /* 0x000fe400078e001e */
[----:B------:R-:W-:-:S02]  /*15a0*/  IMAD R3, R2, 0x60, RZ ;  /* 0x0000006002037824 */ /* 0x000fc400078e02ff */
[----:B------:R-:W-:Y:S01]  /*15b0*/  IMAD.WIDE.U32 R6, R6, 0x60, R18 ;  /* 0x0000006006067825 */ /* 0x000fe200078e0012 */
[----:B------:R2:W-:Y:S03]  /*15c0*/  STL.64 [R1+0x10], R18 ;  /* 0x0000101201007387 */ /* 0x0005e60000100a00 */
[----:B------:R-:W-:Y:S01]  /*15d0*/  IMAD.IADD R3, R7, 0x1, R3 ;  /* 0x0000000107037824 */ /* 0x000fe200078e0203 */
[C---:B------:R-:W-:Y:S01]  /*15e0*/  LEA R2, P0, R6.reuse, c[0x0][0x1f8], 0x1 ;  /* 0x00007e0006027a11 */ /* 0x040fe200078008ff */
[C---:B------:R-:W-:Y:S01]  /*15f0*/  IMAD R24, R37.reuse, c[0x0][0x20c], RZ ;  /* 0x0000830025187a24 */ /* 0x040fe200078e02ff */
[----:B------:R-:W-:Y:S01]  /*1600*/  SEL R7, RZ, 0x2, P4 ;  /* 0x00000002ff077807 */ /* 0x000fe20002000000 */
[----:B------:R-:W-:Y:S01]  /*1610*/  IMAD.WIDE.U32 R26, R37, c[0x0][0x208], RZ ;  /* 0x00008200251a7a25 */ /* 0x000fe200078e00ff */
[----:B------:R-:W-:Y:S02]  /*1620*/  LEA.HI.X R3, R6, c[0x0][0x1fc], R3, 0x1, P0 ;  /* 0x00007f0006037a11 */ /* 0x000fe400000f0c03 */
[----:B------:R-:W-:Y:S01]  /*1630*/  SEL R6, RZ, 0x4, P3 ;  /* 0x00000004ff067807 */ /* 0x000fe20001800000 */
[----:B------:R-:W-:Y:S01]  /*1640*/  IMAD.IADD R24, R27, 0x1, R24 ;  /* 0x000000011b187824 */ /* 0x000fe200078e0218 */
[----:B------:R-:W-:-:S02]  /*1650*/  IADD3 R22, P5, P0, R26, 0x80, R2 ;  /* 0x000000801a167810 */ /* 0x000fc400078be002 */
[----:B------:R-:W-:Y:S01]  /*1660*/  IADD3 R7, R6, R7, R17 ;  /* 0x0000000706077210 */ /* 0x000fe20007ffe011 */
[----:B------:R-:W-:Y:S01]  /*1670*/  IMAD.SHL.U32 R17, R128, 0x2, RZ ;  /* 0x0000000280117824 */ /* 0x000fe200078e00ff */
[----:B------:R-:W-:Y:S02]  /*1680*/  SEL R6, RZ, 0x8, P2 ;  /* 0x00000008ff067807 */ /* 0x000fe40001000000 */
[--C-:B------:R-:W-:Y:S02]  /*1690*/  IADD3.X R23, R24, RZ, R3.reuse, P5, P0 ;  /* 0x000000ff18177210 */ /* 0x100fe40002fe0403 */
[----:B------:R-:W-:Y:S01]  /*16a0*/  IADD3 R20, P5, P0, R26, 0x100, R2 ;  /* 0x000001001a147810 */ /* 0x000fe200078be002 */
[----:B------:R-:W-:Y:S01]  /*16b0*/  IMAD.IADD R6, R7, 0x1, R6 ;  /* 0x0000000107067824 */ /* 0x000fe200078e0206 */
[----:B------:R-:W-:Y:S01]  /*16c0*/  @!PT LDS RZ, [RZ] ;  /* 0x00000000fffff984 */ /* 0x000fe20000000800 */
[----:B------:R-:W-:Y:S01]  /*16d0*/  @!PT LDS RZ, [RZ] ;  /* 0x00000000fffff984 */ /* 0x000fe20000000800 */
[----:B------:R-:W-:Y:S01]  /*16e0*/  @!PT LDS RZ, [RZ] ;  /* 0x00000000fffff984 */ /* 0x000fe20000000800 */
[----:B------:R3:W-:Y:S02]  /*16f0*/  LDGSTS.E.BYPASS.LTC128B.128 [R17+0x100], [R2.64], !P6 ;  /* 0x0010000002117fae */ /* 0x0007e4000f101d48 */
[----:B------:R-:W-:-:S02]  /*1700*/  IADD3.X R21, R24, RZ, R3, P5, P0 ;  /* 0x000000ff18157210 */ /* 0x000fc40002fe0403 */
[----:B------:R-:W-:Y:S02]  /*1710*/  LOP3.LUT P4, RZ, R6, 0x2, RZ, 0xc0, !PT ;  /* 0x0000000206ff7812 */ /* 0x000fe4000788c0ff */
[----:B--2---:R-:W-:Y:S02]  /*1720*/  IADD3 R18, P5, P0, R26, 0x180, R2 ;  /* 0x000001801a127810 */ /* 0x004fe400078be002 */
[----:B------:R-:W-:Y:S02]  /*1730*/  LOP3.LUT P6, RZ, R6, 0x8, RZ, 0xc0, !PT ;  /* 0x0000000806ff7812 */ /* 0x000fe400078cc0ff */
[----:B------:R-:W-:Y:S02]  /*1740*/  IADD3.X R19, R24, RZ, R3, P5, P0 ;  /* 0x000000ff18137210 */ /* 0x000fe40002fe0403 */
[----:B------:R-:W-:Y:S02]  /*1750*/  ISETP.LT.OR P0, PT, R16, 0x1, !P4 ;  /* 0x000000011000780c */ /* 0x000fe40006701670 */
[----:B------:R-:W-:-:S11]  /*1760*/  LOP3.LUT P5, RZ, R6, 0x4, RZ, 0xc0, !PT ;  /* 0x0000000406ff7812 */ /* 0x000fd600078ac0ff */
[----:B------:R3:W-:Y:S01]  /*1770*/  LDGSTS.E.BYPASS.LTC128B.128 [R17+0x3100], [R2.64+0x80], !P0 ;  /* 0x0310008002117fae */ /* 0x0007e2000c101d48 */
[----:B------:R-:W-:-:S13]  /*1780*/  ISETP.LT.OR P0, PT, R16, 0x1, !P5 ;  /* 0x000000011000780c */ /* 0x000fda0006f01670 */
[----:B------:R3:W-:Y:S01]  /*1790*/  LDGSTS.E.BYPASS.LTC128B.128 [R17+0x6100], [R2.64+0x100], !P0 ;  /* 0x0610010002117fae */ /* 0x0007e2000c101d48 */
[----:B------:R-:W-:-:S13]  /*17a0*/  ISETP.LT.OR P0, PT, R16, 0x1, !P6 ;  /* 0x000000011000780c */ /* 0x000fda0007701670 */
[----:B------:R3:W-:Y:S01]  /*17b0*/  LDGSTS.E.BYPASS.LTC128B.128 [R17+0x9100], [R2.64+0x180], !P0 ;  /* 0x0910018002117fae */ /* 0x0007e2000c101d48 */
[----:B------:R-:W-:-:S05]  /*17c0*/  IADD3 R6, P0, R2, R26, RZ ;  /* 0x0000001a02067210 */ /* 0x000fca0007f1e0ff */
[----:B------:R-:W-:Y:S01]  /*17d0*/  IMAD.X R7, R24, 0x1, R3, P0 ;  /* 0x0000000118077824 */ /* 0x000fe200000e0603 */
[----:B---3--:R-:W-:-:S05]  /*17e0*/  IADD3 R2, P0, R6, R26, RZ ;  /* 0x0000001a06027210 */ /* 0x008fca0007f1e0ff */
[----:B------:R-:W-:Y:S01]  /*17f0*/  IMAD.X R3, R7, 0x1, R24, P0 ;  /* 0x0000000107037824 */ /* 0x000fe200000e0618 */
[----:B------:R-:W-:-:S13]  /*1800*/  ISETP.LT.OR P0, PT, R16, 0x21, P1 ;  /* 0x000000211000780c */ /* 0x000fda0000f01670 */
[----:B------:R2:W-:Y:S01]  /*1810*/  LDGSTS.E.BYPASS.LTC128B.128 [R17+0x1100], [R6.64], !P0 ;  /* 0x0110000006117fae */ /* 0x0005e2000c101d48 */
[C---:B------:R-:W-:Y:S02]  /*1820*/  ISETP.LT.OR P0, PT, R16.reuse, 0x21, !P4 ;  /* 0x000000211000780c */ /* 0x040fe40006701670 */
[----:B------:R-:W-:-:S11]  /*1830*/  ISETP.LT.OR P4, PT, R16, 0x41, !P4 ;  /* 0x000000411000780c */ /* 0x000fd60006781670 */
[----:B------:R2:W-:Y:S01]  /*1840*/  LDGSTS.E.BYPASS.LTC128B.128 [R17+0x4100], [R22.64], !P0 ;  /* 0x0410000016117fae */ /* 0x0005e2000c101d48 */
[C---:B------:R-:W-:Y:S02]  /*1850*/  ISETP.LT.OR P0, PT, R16.reuse, 0x21, !P5 ;  /* 0x000000211000780c */ /* 0x040fe40006f01670 */
[----:B------:R-:W-:-:S11]  /*1860*/  ISETP.LT.OR P5, PT, R16, 0x41, !P5 ;  /* 0x000000411000780c */ /* 0x000fd60006fa1670 */
[----:B------:R2:W-:Y:S01]  /*1870*/  LDGSTS.E.BYPASS.LTC128B.128 [R17+0x7100], [R20.64], !P0 ;  /* 0x0710000014117fae */ /* 0x0005e2000c101d48 */
[----:B------:R-:W-:-:S13]  /*1880*/  ISETP.LT.OR P0, PT, R16, 0x21, !P6 ;  /* 0x000000211000780c */ /* 0x000fda0007701670 */
[----:B------:R2:W-:Y:S01]  /*1890*/  LDGSTS.E.BYPASS.LTC128B.128 [R17+0xa100], [R18.64], !P0 ;  /* 0x0a10000012117fae */ /* 0x0005e2000c101d48 */
[----:B------:R-:W-:-:S13]  /*18a0*/  ISETP.LT.OR P0, PT, R16, 0x41, P1 ;  /* 0x000000411000780c */ /* 0x000fda0000f01670 */
[----:B------:R2:W-:Y:S01]  /*18b0*/  LDGSTS.E.BYPASS.LTC128B.128 [R17+0x2100], [R2.64], !P0 ;  /* 0x0210000002117fae */ /* 0x0005e2000c101d48 */
[----:B------:R-:W-:-:S03]  /*18c0*/  ISETP.LT.OR P0, PT, R16, 0x41, !P6 ;  /* 0x000000411000780c */ /* 0x000fc60007701670 */
[----:B------:R2:W-:Y:S01]  /*18d0*/  LDGSTS.E.BYPASS.LTC128B.128 [R17+0x5100], [R2.64+0x80], !P4 ;  /* 0x0510008002117fae */ /* 0x0005e2000e101d48 */
[----:B------:R-:W-:-:S03]  /*18e0*/  ISETP.NE.AND P4, PT, R25, RZ, PT ;  /* 0x000000ff1900720c */ /* 0x000fc60003f85270 */
[----:B------:R2:W-:Y:S06]  /*18f0*/  LDGSTS.E.BYPASS.LTC128B.128 [R17+0x8100], [R2.64+0x100], !P5 ;  /* 0x0810010002117fae */ /* 0x0005ec000e901d48 */
[----:B------:R2:W-:Y:S04]  /*1900*/  LDGSTS.E.BYPASS.LTC128B.128 [R17+0xb100], [R2.64+0x180], !P0 ;  /* 0x0b10018002117fae */ /* 0x0005e8000c101d48 */
.L_x_682:
[C---:B-1234-:R-:W-:Y:S01]  /*1910*/  HMMA.16816.F32.BF16 R28, R8.reuse, R32, RZ ;  /* 0x00000020081c723c */ /* 0x05efe200000418ff */
[----:B------:R-:W-:Y:S01]  /*1920*/  LOP3.LUT P0, RZ, R36, 0x4, RZ, 0xc0, !PT ;  /* 0x0000000424ff7812 */ /* 0x000fe2000780c0ff */
[----:B------:R-:W-:Y:S01]  /*1930*/  LDSM.16.M88.4 R112, [R216+0x10900] ;  /* 0x01090000d870783b */ /* 0x000fe20000000200 */
[C---:B------:R-:W-:Y:S02]  /*1940*/  LEA R226, R0.reuse, R224, 0x1 ;  /* 0x000000e000e27211 */ /* 0x040fe400078e08ff */
[----:B------:R-:W-:Y:S01]  /*1950*/  SEL R2, R37, 0xffffffc0, !P0 ;  /* 0xffffffc025027807 */ /* 0x000fe20004000000 */
[----:B------:R-:W-:Y:S01]  /*1960*/  LDSM.16.M88.4 R116, [R227+0x3000] ;  /* 0x00300000e374783b */ /* 0x000fe20000000200 */
[----:B------:R-:W-:Y:S01]  /*1970*/  LEA R225, R0, R223, 0x1 ;  /* 0x000000df00e17211 */ /* 0x000fe200078e08ff */
[----:B------:R-:W-:Y:S01]  /*1980*/  HMMA.16816.F32.BF16 R24, R8, R34, RZ ;  /* 0x000000220818723c */ /* 0x000fe200000418ff */
[-C--:B------:R-:W-:Y:S01]  /*1990*/  IADD3 R222, R216, R2.reuse, RZ ;  /* 0x00000002d8de7210 */ /* 0x080fe20007ffe0ff */
[----:B------:R-:W0:Y:S01]  /*19a0*/  LDGDEPBAR ;  /* 0x00000000000079af */ /* 0x000e220000000000 */
[----:B------:R-:W-:-:S02]  /*19b0*/  IADD3 R221, R227, R2, RZ ;  /* 0x00000002e3dd7210 */ /* 0x000fc40007ffe0ff */
[----:B------:R-:W-:Y:S01]  /*19c0*/  ISETP.GE.AND P5, PT, R132, 0x61, PT ;  /* 0x000000618400780c */ /* 0x000fe20003fa6270 */
[----:B------:R-:W-:Y:S01]  /*19d0*/  LDSM.16.M88.4 R36, [R222+0xc100] ;  /* 0x00c10000de24783b */ /* 0x000fe20000000200 */
[C---:B------:R-:W-:Y:S01]  /*19e0*/  IADD3 R245, R227.reuse, 0x3000, RZ ;  /* 0x00003000e3f57810 */ /* 0x040fe20007ffe0ff */
[C---:B------:R-:W-:Y:S01]  /*19f0*/  HMMA.16816.F32.BF16 R32, R8.reuse, R44, RZ ;  /* 0x0000002c0820723c */ /* 0x040fe200000418ff */
[C---:B------:R-:W-:Y:S01]  /*1a00*/  IADD3 R244, R227.reuse, 0x3800, RZ ;  /* 0x00003800e3f47810 */ /* 0x040fe20007ffe0ff */
[----:B------:R-:W-:Y:S01]  /*1a10*/  LDSM.16.M88.4 R92, [R222+0xe100] ;  /* 0x00e10000de5c783b */ /* 0x000fe20000000200 */
[C---:B------:R-:W-:Y:S02]  /*1a20*/  IADD3 R243, R227.reuse, 0x4000, RZ ;  /* 0x00004000e3f37810 */ /* 0x040fe40007ffe0ff */
[C---:B------:R-:W-:Y:S01]  /*1a30*/  IADD3 R242, R227.reuse, 0x4800, RZ ;  /* 0x00004800e3f27810 */ /* 0x040fe20007ffe0ff */
[----:B------:R-:W-:Y:S01]  /*1a40*/  LDSM.16.M88.4 R108, [R221+0x800] ;  /* 0x00080000dd6c783b */ /* 0x000fe20000000200 */
[C---:B------:R-:W-:Y:S01]  /*1a50*/  IADD3 R241, R227.reuse, 0x5000, RZ ;  /* 0x00005000e3f17810 */ /* 0x040fe20007ffe0ff */
[----:B------:R-:W-:Y:S01]  /*1a60*/  HMMA.16816.F32.BF16 R20, R8, R40, RZ ;  /* 0x000000280814723c */ /* 0x000fe200000418ff */
[----:B------:R-:W-:-:S02]  /*1a70*/  IADD3 R240, R227, 0x5800, RZ ;  /* 0x00005800e3f07810 */ /* 0x000fc40007ffe0ff */
[C---:B------:R-:W-:Y:S02]  /*1a80*/  IADD3 R239, R227.reuse, 0x6000, RZ ;  /* 0x00006000e3ef7810 */ /* 0x040fe40007ffe0ff */
[C---:B------:R-:W-:Y:S02]  /*1a90*/  IADD3 R238, R227.reuse, 0x6800, RZ ;  /* 0x00006800e3ee7810 */ /* 0x040fe40007ffe0ff */
[C---:B------:R-:W-:Y:S01]  /*1aa0*/  IADD3 R237, R227.reuse, 0x7000, RZ ;  /* 0x00007000e3ed7810 */ /* 0x040fe20007ffe0ff */
[----:B------:R-:W-:Y:S01]  /*1ab0*/  HMMA.16816.F32.BF16 R16, R8, R42, RZ ;  /* 0x0000002a0810723c */ /* 0x000fe200000418ff */
[C---:B------:R-:W-:Y:S02]  /*1ac0*/  IADD3 R236, R227.reuse, 0x7800, RZ ;  /* 0x00007800e3ec7810 */ /* 0x040fe40007ffe0ff */
[C---:B------:R-:W-:Y:S02]  /*1ad0*/  IADD3 R235, R227.reuse, 0x8000, RZ ;  /* 0x00008000e3eb7810 */ /* 0x040fe40007ffe0ff */
[----:B------:R-:W-:-:S02]  /*1ae0*/  IADD3 R234, R227, 0x8800, RZ ;  /* 0x00008800e3ea7810 */ /* 0x000fc40007ffe0ff */
[C---:B------:R-:W-:Y:S01]  /*1af0*/  IADD3 R233, R227.reuse, 0x9000, RZ ;  /* 0x00009000e3e97810 */ /* 0x040fe20007ffe0ff */
[C---:B------:R-:W-:Y:S01]  /*1b00*/  HMMA.16816.F32.BF16 R40, R8.reuse, R46, RZ ;  /* 0x0000002e0828723c */ /* 0x040fe200000418ff */
[C---:B------:R-:W-:Y:S02]  /*1b10*/  IADD3 R232, R227.reuse, 0x9800, RZ ;  /* 0x00009800e3e87810 */ /* 0x040fe40007ffe0ff */
[C---:B------:R-:W-:Y:S02]  /*1b20*/  IADD3 R231, R227.reuse, 0xa000, RZ ;  /* 0x0000a000e3e77810 */ /* 0x040fe40007ffe0ff */
[C---:B------:R-:W-:Y:S02]  /*1b30*/  IADD3 R230, R227.reuse, 0xa800, RZ ;  /* 0x0000a800e3e67810 */ /* 0x040fe40007ffe0ff */
[C---:B------:R-:W-:Y:S01]  /*1b40*/  IADD3 R229, R227.reuse, 0xb000, RZ ;  /* 0x0000b000e3e57810 */ /* 0x040fe20007ffe0ff */
[----:B------:R-:W-:Y:S01]  /*1b50*/  HMMA.16816.F32.BF16 R48, R8, R52, RZ ;  /* 0x000000340830723c */ /* 0x000fe200000418ff */
[----:B------:R-:W-:-:S07]  /*1b60*/  IADD3 R228, R227, 0xb800, RZ ;  /* 0x0000b800e3e47810 */ /* 0x000fce0007ffe0ff */
[----:B------:R-:W-:Y:S01]  /*1b70*/  HMMA.16816.F32.BF16 R68, R12, R80, R28 ;  /* 0x000000500c44723c */ /* 0x000fe2000004181c */
[----:B------:R-:W-:Y:S07]  /*1b80*/  LDSM.16.M88.4 R28, [R222+0xd100] ;  /* 0x00d10000de1c783b */ /* 0x000fee0000000200 */
[C---:B------:R-:W-:Y:S08]  /*1b90*/  HMMA.16816.F32.BF16 R52, R8.reuse, R54, RZ ;  /* 0x000000360834723c */ /* 0x040ff000000418ff */
[C---:B------:R-:W-:Y:S08]  /*1ba0*/  HMMA.16816.F32.BF16 R56, R8.reuse, R60, RZ ;  /* 0x0000003c0838723c */ /* 0x040ff000000418ff */
[----:B------:R-:W-:Y:S08]  /*1bb0*/  HMMA.16816.F32.BF16 R64, R8, R76, RZ ;  /* 0x0000004c0840723c */ /* 0x000ff000000418ff */
[----:B------:R-:W-:Y:S08]  /*1bc0*/  HMMA.16816.F32.BF16 R80, R12, R82, R24 ;  /* 0x000000520c50723c */ /* 0x000ff00000041818 */
[C---:B------:R-:W-:Y:S08]  /*1bd0*/  HMMA.16816.F32.BF16 R60, R8.reuse, R62, RZ ;  /* 0x0000003e083c723c */ /* 0x040ff000000418ff */
[----:B------:R-:W-:Y:S01]  /*1be0*/  HMMA.16816.F32.BF16 R76, R8, R78, RZ ;  /* 0x0000004e084c723c */ /* 0x000fe200000418ff */
[----:B------:R-:W1:Y:S07]  /*1bf0*/  LDSM.16.M88.4 R8, [R226] ;  /* 0x00000000e208783b */ /* 0x000e6e0000000200 */
[C---:B------:R-:W-:Y:S01]  /*1c00*/  HMMA.16816.F32.BF16 R24, R12.reuse, R88, R32 ;  /* 0x000000580c18723c */ /* 0x040fe20000041820 */
[----:B------:R-:W2:Y:S07]  /*1c10*/  LDSM.16.M88.4 R32, [R222+0xc900] ;  /* 0x00c90000de20783b */ /* 0x000eae0000000200 */
[C---:B------:R-:W-:Y:S08]  /*1c20*/  HMMA.16816.F32.BF16 R72, R12.reuse, R84, R20 ;  /* 0x000000540c48723c */ /* 0x040ff00000041814 */
[C---:B------:R-:W-:Y:S01]  /*1c30*/  HMMA.16816.F32.BF16 R44, R12.reuse, R86, R16 ;  /* 0x000000560c2c723c */ /* 0x040fe20000041810 */
[----:B------:R-:W3:Y:S04]  /*1c40*/  LDSM.16.M88.4 R84, [R222+0xd900] ;  /* 0x00d90000de54783b */ /* 0x000ee80000000200 */
[----:B------:R-:W-:Y:S03]  /*1c50*/  LDSM.16.M88.4 R16, [R225] ;  /* 0x00000000e110783b */ /* 0x000fe60000000200 */
[C---:B------:R-:W-:Y:S01]  /*1c60*/  HMMA.16816.F32.BF16 R20, R12.reuse, R90, R40 ;  /* 0x0000005a0c14723c */ /* 0x040fe20000041828 */
[----:B------:R-:W4:Y:S07]  /*1c70*/  LDSM.16.M88.4 R88, [R222+0xe900] ;  /* 0x00e90000de58783b */ /* 0x000f2e0000000200 */
[C---:B------:R-:W-:Y:S08]  /*1c80*/  HMMA.16816.F32.BF16 R40, R12.reuse, R96, R48 ;  /* 0x000000600c28723c */ /* 0x040ff00000041830 */
[C---:B------:R-:W-:Y:S08]  /*1c90*/  HMMA.16816.F32.BF16 R48, R12.reuse, R98, R52 ;  /* 0x000000620c30723c */ /* 0x040ff00000041834 */
[C---:B------:R-:W-:Y:S08]  /*1ca0*/  HMMA.16816.F32.BF16 R52, R12.reuse, R100, R56 ;  /* 0x000000640c34723c */ /* 0x040ff00000041838 */
[C---:B------:R-:W-:Y:S01]  /*1cb0*/  HMMA.16816.F32.BF16 R56, R12.reuse, R102, R60 ;  /* 0x000000660c38723c */ /* 0x040fe2000004183c */
[----:B------:R-:W5:Y:S07]  /*1cc0*/  LDSM.16.M88.4 R100, [R221] ;  /* 0x00000000dd64783b */ /* 0x000f6e0000000200 */
[C---:B------:R-:W-:Y:S08]  /*1cd0*/  HMMA.16816.F32.BF16 R64, R12.reuse, R104, R64 ;  /* 0x000000680c40723c */ /* 0x040ff00000041840 */
[----:B------:R-:W-:Y:S01]  /*1ce0*/  HMMA.16816.F32.BF16 R60, R12, R106, R76 ;  /* 0x0000006a0c3c723c */ /* 0x000fe2000004184c */
[----:B------:R-:W-:Y:S07]  /*1cf0*/  LDSM.16.M88.4 R104, [R216+0x10100] ;  /* 0x01010000d868783b */ /* 0x000fee0000000200 */
[C---:B-1----:R-:W-:Y:S08]  /*1d00*/  HMMA.16816.F32.BF16 R68, R8.reuse, R36, R68 ;  /* 0x000000240844723c */ /* 0x042ff00000041844 */
[C---:B------:R-:W-:Y:S01]  /*1d10*/  HMMA.16816.F32.BF16 R80, R8.reuse, R38, R80 ;  /* 0x000000260850723c */ /* 0x040fe20000041850 */
[----:B------:R-:W1:Y:S07]  /*1d20*/  LDSM.16.M88.4 R36, [R221+0x1000] ;  /* 0x00100000dd24783b */ /* 0x000e6e0000000200 */
[C---:B--2---:R-:W-:Y:S08]  /*1d30*/  HMMA.16816.F32.BF16 R12, R8.reuse, R32, R72 ;  /* 0x00000020080c723c */ /* 0x044ff00000041848 */
[C---:B------:R-:W-:Y:S01]  /*1d40*/  HMMA.16816.F32.BF16 R72, R8.reuse, R34, R44 ;  /* 0x000000220848723c */ /* 0x040fe2000004182c */
[----:B------:R-:W2:Y:S04]  /*1d50*/  LDSM.16.M88.4 R32, [R221+0x1800] ;  /* 0x00180000dd20783b */ /* 0x000ea80000000200 */
[----:B------:R-:W1:Y:S03]  /*1d60*/  LDSM.16.M88.4 R44, [R221+0x2000] ;  /* 0x00200000dd2c783b */ /* 0x000e660000000200 */
[C---:B------:R-:W-:Y:S08]  /*1d70*/  HMMA.16816.F32.BF16 R96, R8.reuse, R28, R24 ;  /* 0x0000001c0860723c */ /* 0x040ff00000041818 */
[C---:B------:R-:W-:Y:S08]  /*1d80*/  HMMA.16816.F32.BF16 R28, R8.reuse, R30, R20 ;  /* 0x0000001e081c723c */ /* 0x040ff00000041814 */
[C---:B---3--:R-:W-:Y:S08]  /*1d90*/  HMMA.16816.F32.BF16 R20, R8.reuse, R86, R48 ;  /* 0x000000560814723c */ /* 0x048ff00000041830 */
[C---:B------:R-:W-:Y:S01]  /*1da0*/  HMMA.16816.F32.BF16 R48, R8.reuse, R94, R56 ;  /* 0x0000005e0830723c */ /* 0x040fe20000041838 */
[----:B------:R-:W3:Y:S07]  /*1db0*/  LDSM.16.M88.4 R56, [R221+0x2800] ;  /* 0x00280000dd38783b */ /* 0x000eee0000000200 */
[C---:B------:R-:W-:Y:S08]  /*1dc0*/  HMMA.16816.F32.BF16 R24, R8.reuse, R84, R40 ;  /* 0x000000540818723c */ /* 0x040ff00000041828 */
[C---:B------:R-:W-:Y:S08]  /*1dd0*/  HMMA.16816.F32.BF16 R40, R8.reuse, R92, R52 ;  /* 0x0000005c0828723c */ /* 0x040ff00000041834 */
[----:B----4-:R-:W-:Y:S08]  /*1de0*/  HMMA.16816.F32.BF16 R92, R8, R88, R64 ;  /* 0x00000058085c723c */ /* 0x010ff00000041840 */
[C---:B-----5:R-:W-:Y:S01]  /*1df0*/  HMMA.16816.F32.BF16 R64, R16.reuse, R100, R68 ;  /* 0x000000641040723c */ /* 0x060fe20000041844 */
[----:B------:R-:W-:Y:S07]  /*1e00*/  LDSM.16.M88.4 R68, [R216+0xf100] ;  /* 0x00f10000d844783b */ /* 0x000fee0000000200 */
[----:B------:R-:W-:Y:S01]  /*1e10*/  HMMA.16816.F32.BF16 R76, R16, R108, R12 ;  /* 0x0000006c104c723c */ /* 0x000fe2000004180c */
[----:B------:R-:W4:Y:S07]  /*1e20*/  LDSM.16.M88.4 R12, [R224+0x4000] ;  /* 0x00400000e00c783b */ /* 0x000f2e0000000200 */
[----:B------:R-:W-:Y:S01]  /*1e30*/  HMMA.16816.F32.BF16 R60, R8, R90, R60 ;  /* 0x0000005a083c723c */ /* 0x000fe2000004183c */
[----:B------:R-:W5:Y:S04]  /*1e40*/  LDSM.16.M88.4 R88, [R216+0xf900] ;  /* 0x00f90000d858783b */ /* 0x000f680000000200 */
[----:B------:R-:W-:Y:S03]  /*1e50*/  LDSM.16.M88.4 R8, [R223+0x4000] ;  /* 0x00400000df08783b */ /* 0x000fe60000000200 */
[C---:B------:R-:W-:Y:S01]  /*1e60*/  HMMA.16816.F32.BF16 R84, R16.reuse, R110, R72 ;  /* 0x0000006e1054723c */ /* 0x040fe20000041848 */
[----:B------:R-:W-:Y:S07]  /*1e70*/  LDSM.16.M88.4 R108, [R216+0x11100] ;  /* 0x01110000d86c783b */ /* 0x000fee0000000200 */
[C---:B-1----:R-:W-:Y:S08]  /*1e80*/  HMMA.16816.F32.BF16 R96, R16.reuse, R36, R96 ;  /* 0x000000241060723c */ /* 0x042ff00000041860 */
[C---:B------:R-:W-:Y:S08]  /*1e90*/  HMMA.16816.F32.BF16 R72, R16.reuse, R38, R28 ;  /* 0x000000261048723c */ /* 0x040ff0000004181c */
[C---:B--2---:R-:W-:Y:S08]  /*1ea0*/  HMMA.16816.F32.BF16 R52, R16.reuse, R32, R24 ;  /* 0x000000201034723c */ /* 0x044ff00000041818 */
[C---:B------:R-:W-:Y:S08]  /*1eb0*/  HMMA.16816.F32.BF16 R36, R16.reuse, R34, R20 ;  /* 0x000000221024723c */ /* 0x040ff00000041814 */
[C---:B------:R-:W-:Y:S08]  /*1ec0*/  HMMA.16816.F32.BF16 R80, R16.reuse, R102, R80 ;  /* 0x000000661050723c */ /* 0x040ff00000041850 */
[C---:B------:R-:W-:Y:S01]  /*1ed0*/  HMMA.16816.F32.BF16 R32, R16.reuse, R44, R40 ;  /* 0x0000002c1020723c */ /* 0x040fe20000041828 */
[----:B------:R-:W1:Y:S07]  /*1ee0*/  LDSM.16.M88.4 R40, [R216+0x11900] ;  /* 0x01190000d828783b */ /* 0x000e6e0000000200 */
[C---:B---3--:R-:W-:Y:S01]  /*1ef0*/  HMMA.16816.F32.BF16 R20, R16.reuse, R58, R60 ;  /* 0x0000003a1014723c */ /* 0x048fe2000004183c */
[----:B------:R-:W2:Y:S07]  /*1f00*/  LDSM.16.M88.4 R60, [R227+0x3800] ;  /* 0x00380000e33c783b */ /* 0x000eae0000000200 */
[C---:B------:R-:W-:Y:S08]  /*1f10*/  HMMA.16816.F32.BF16 R24, R16.reuse, R56, R92 ;  /* 0x000000381018723c */ /* 0x040ff0000004185c */
[----:B------:R-:W-:Y:S01]  /*1f20*/  HMMA.16816.F32.BF16 R28, R16, R46, R48 ;  /* 0x0000002e101c723c */ /* 0x000fe20000041830 */
[----:B------:R-:W-:Y:S07]  /*1f30*/  LDSM.16.M88.4 R44, [R227+0x5800] ;  /* 0x00580000e32c783b */ /* 0x000fee0000000200 */
[C---:B----4-:R-:W-:Y:S08]  /*1f40*/  HMMA.16816.F32.BF16 R16, R12.reuse, R68, R64 ;  /* 0x000000440c10723c */ /* 0x050ff00000041840 */
[C---:B------:R-:W-:Y:S01]  /*1f50*/  HMMA.16816.F32.BF16 R56, R12.reuse, R70, R80 ;  /* 0x000000460c38723c */ /* 0x040fe20000041850 */
[----:B------:R-:W3:Y:S04]  /*1f60*/  LDSM.16.M88.4 R68, [R227+0x4000] ;  /* 0x00400000e344783b */ /* 0x000ee80000000200 */
[----:B------:R-:W4:Y:S03]  /*1f70*/  LDSM.16.M88.4 R80, [R227+0x4800] ;  /* 0x00480000e350783b */ /* 0x000f260000000200 */
[C---:B-----5:R-:W-:Y:S08]  /*1f80*/  HMMA.16816.F32.BF16 R64, R12.reuse, R88, R76 ;  /* 0x000000580c40723c */ /* 0x060ff0000004184c */
[C---:B------:R-:W-:Y:S08]  /*1f90*/  HMMA.16816.F32.BF16 R88, R12.reuse, R90, R84 ;  /* 0x0000005a0c58723c */ /* 0x040ff00000041854 */
[C---:B------:R-:W-:Y:S08]  /*1fa0*/  HMMA.16816.F32.BF16 R100, R12.reuse, R104, R96 ;  /* 0x000000680c64723c */ /* 0x040ff00000041860 */
[C---:B------:R-:W-:Y:S08]  /*1fb0*/  HMMA.16816.F32.BF16 R96, R12.reuse, R106, R72 ;  /* 0x0000006a0c60723c */ /* 0x040ff00000041848 */
[C---:B------:R-:W-:Y:S01]  /*1fc0*/  HMMA.16816.F32.BF16 R72, R12.reuse, R112, R52 ;  /* 0x000000700c48723c */ /* 0x040fe20000041834 */
[----:B------:R-:W5:Y:S07]  /*1fd0*/  LDSM.16.M88.4 R52, [R227+0x5000] ;  /* 0x00500000e334783b */ /* 0x000f6e0000000200 */
[C---:B-1----:R-:W-:Y:S08]  /*1fe0*/  HMMA.16816.F32.BF16 R76, R12.reuse, R40, R24 ;  /* 0x000000280c4c723c */ /* 0x042ff00000041818 */
[C---:B------:R-:W-:Y:S01]  /*1ff0*/  HMMA.16816.F32.BF16 R104, R12.reuse, R114, R36 ;  /* 0x000000720c68723c */ /* 0x040fe20000041824 */
[----:B------:R-:W-:Y:S07]  /*2000*/  LDSM.16.M88.4 R36, [R222+0xf900] ;  /* 0x00f90000de24783b */ /* 0x000fee0000000200 */
[C---:B------:R-:W-:Y:S08]  /*2010*/  HMMA.16816.F32.BF16 R92, R12.reuse, R108, R32 ;  /* 0x0000006c0c5c723c */ /* 0x040ff00000041820 */
[C---:B------:R-:W-:Y:S08]  /*2020*/  HMMA.16816.F32.BF16 R84, R12.reuse, R110, R28 ;  /* 0x0000006e0c54723c */ /* 0x040ff0000004181c */
[----:B------:R-:W-:Y:S01]  /*2030*/  HMMA.16816.F32.BF16 R48, R12, R42, R20 ;  /* 0x0000002a0c30723c */ /* 0x000fe20000041814 */
[----:B------:R-:W-:Y:S04]  /*2040*/  LDSM.16.M88.4 R12, [R226+0x4000] ;  /* 0x00400000e20c783b */ /* 0x000fe80000000200 */
[----:B------:R-:W1:Y:S03]  /*2050*/  LDSM.16.M88.4 R40, [R222+0xf100] ;  /* 0x00f10000de28783b */ /* 0x000e660000000200 */
[C---:B------:R-:W-:Y:S01]  /*2060*/  HMMA.16816.F32.BF16 R28, R8.reuse, R118, R56 ;  /* 0x00000076081c723c */ /* 0x040fe20000041838 */
[----:B------:R-:W1:Y:S07]  /*2070*/  LDSM.16.M88.4 R56, [R222+0x10100] ;  /* 0x01010000de38783b */ /* 0x000e6e0000000200 */
[C---:B--2---:R-:W-:Y:S01]  /*2080*/  HMMA.16816.F32.BF16 R20, R8.reuse, R62, R88 ;  /* 0x0000003e0814723c */ /* 0x044fe20000041858 */
[----:B------:R-:W2:Y:S07]  /*2090*/  LDSM.16.M88.4 R88, [R222+0x10900] ;  /* 0x01090000de58783b */ /* 0x000eae0000000200 */
[C---:B------:R-:W-:Y:S08]  /*20a0*/  HMMA.16816.F32.BF16 R32, R8.reuse, R116, R16 ;  /* 0x000000740820723c */ /* 0x040ff00000041810 */
[C---:B------:R-:W-:Y:S01]  /*20b0*/  HMMA.16816.F32.BF16 R24, R8.reuse, R60, R64 ;  /* 0x0000003c0818723c */ /* 0x040fe20000041840 */
[----:B------:R-:W-:Y:S07]  /*20c0*/  LDSM.16.M88.4 R60, [R221+0x3000] ;  /* 0x00300000dd3c783b */ /* 0x000fee0000000200 */
[C---:B---3--:R-:W-:Y:S08]  /*20d0*/  HMMA.16816.F32.BF16 R16, R8.reuse, R68, R100 ;  /* 0x000000440810723c */ /* 0x048ff00000041864 */
[C---:B------:R-:W-:Y:S01]  /*20e0*/  HMMA.16816.F32.BF16 R64, R8.reuse, R70, R96 ;  /* 0x000000460840723c */ /* 0x040fe20000041860 */
[----:B------:R-:W3:Y:S07]  /*20f0*/  LDSM.16.M88.4 R68, [R222+0x11100] ;  /* 0x01110000de44783b */ /* 0x000eee0000000200 */
[C---:B------:R-:W-:Y:S01]  /*2100*/  HMMA.16816.F32.BF16 R112, R8.reuse, R44, R76 ;  /* 0x0000002c0870723c */ /* 0x040fe2000004184c */
[----:B------:R-:W1:Y:S07]  /*2110*/  LDSM.16.M88.4 R76, [R222+0x11900] ;  /* 0x01190000de4c783b */ /* 0x000e6e0000000200 */
[C---:B----4-:R-:W-:Y:S08]  /*2120*/  HMMA.16816.F32.BF16 R72, R8.reuse, R80, R72 ;  /* 0x000000500848723c */ /* 0x050ff00000041848 */
[C---:B------:R-:W-:Y:S08]  /*2130*/  HMMA.16816.F32.BF16 R108, R8.reuse, R82, R104 ;  /* 0x00000052086c723c */ /* 0x040ff00000041868 */
[C---:B-----5:R-:W-:Y:S08]  /*2140*/  HMMA.16816.F32.BF16 R116, R8.reuse, R52, R92 ;  /* 0x000000340874723c */ /* 0x060ff0000004185c */
[C---:B------:R-:W-:Y:S01]  /*2150*/  HMMA.16816.F32.BF16 R104, R8.reuse, R54, R84 ;  /* 0x000000360868723c */ /* 0x040fe20000041854 */
[----:B------:R-:W-:Y:S07]  /*2160*/  LDSM.16.M88.4 R52, [R221+0x4000] ;  /* 0x00400000dd34783b */ /* 0x000fee0000000200 */
[----:B------:R-:W-:Y:S01]  /*2170*/  HMMA.16816.F32.BF16 R100, R8, R46, R48 ;  /* 0x0000002e0864723c */ /* 0x000fe20000041830 */
[----:B------:R-:W4:Y:S04]  /*2180*/  LDSM.16.M88.4 R8, [R225+0x4000] ;  /* 0x00400000e108783b */ /* 0x000f280000000200 */
[----:B------:R-:W-:Y:S03]  /*2190*/  LDSM.16.M88.4 R48, [R221+0x4800] ;  /* 0x00480000dd30783b */ /* 0x000fe60000000200 */
[C---:B-1----:R-:W-:Y:S01]  /*21a0*/  HMMA.16816.F32.BF16 R96, R12.reuse, R40, R32 ;  /* 0x000000280c60723c */ /* 0x042fe20000041820 */
[----:B------:R-:W-:Y:S07]  /*21b0*/  LDSM.16.M88.4 R44, [R221+0x5000] ;  /* 0x00500000dd2c783b */ /* 0x000fee0000000200 */
[C---:B------:R-:W-:Y:S08]  /*21c0*/  HMMA.16816.F32.BF16 R92, R12.reuse, R42, R28 ;  /* 0x0000002a0c5c723c */ /* 0x040ff0000004181c */
[C---:B------:R-:W-:Y:S08]  /*21d0*/  HMMA.16816.F32.BF16 R84, R12.reuse, R36, R24 ;  /* 0x000000240c54723c */ /* 0x040ff00000041818 */
[C---:B------:R-:W-:Y:S08]  /*21e0*/  HMMA.16816.F32.BF16 R80, R12.reuse, R38, R20 ;  /* 0x000000260c50723c */ /* 0x040ff00000041814 */
[C---:B------:R-:W-:Y:S01]  /*21f0*/  HMMA.16816.F32.BF16 R40, R12.reuse, R56, R16 ;  /* 0x000000380c28723c */ /* 0x040fe20000041810 */
[----:B------:R-:W-:Y:S07]  /*2200*/  LDSM.16.M88.4 R16, [R224+0x8000] ;  /* 0x00800000e010783b */ /* 0x000fee0000000200 */
[C---:B------:R-:W-:Y:S01]  /*2210*/  HMMA.16816.F32.BF16 R36, R12.reuse, R58, R64 ;  /* 0x0000003a0c24723c */ /* 0x040fe20000041840 */
[----:B------:R-:W1:Y:S07]  /*2220*/  LDSM.16.M88.4 R56, [R221+0x3800] ;  /* 0x00380000dd38783b */ /* 0x000e6e0000000200 */
[C---:B--2---:R-:W-:Y:S08]  /*2230*/  HMMA.16816.F32.BF16 R32, R12.reuse, R88, R72 ;  /* 0x000000580c20723c */ /* 0x044ff00000041848 */
[C---:B------:R-:W-:Y:S01]  /*2240*/  HMMA.16816.F32.BF16 R28, R12.reuse, R90, R108 ;  /* 0x0000005a0c1c723c */ /* 0x040fe2000004186c */
[----:B------:R-:W2:Y:S04]  /*2250*/  LDSM.16.M88.4 R88, [R221+0x5800] ;  /* 0x00580000dd58783b */ /* 0x000ea80000000200 */
[----:B------:R-:W-:Y:S03]  /*2260*/  LDSM.16.M88.4 R108, [R216+0x12900] ;  /* 0x01290000d86c783b */ /* 0x000fe60000000200 */
[C---:B---3--:R-:W-:Y:S08]  /*2270*/  HMMA.16816.F32.BF16 R24, R12.reuse, R68, R116 ;  /* 0x000000440c18723c */ /* 0x048ff00000041874 */
[C---:B------:R-:W-:Y:S01]  /*2280*/  HMMA.16816.F32.BF16 R20, R12.reuse, R70, R104 ;  /* 0x000000460c14723c */ /* 0x040fe20000041868 */
[----:B------:R-:W3:Y:S07]  /*2290*/  LDSM.16.M88.4 R104, [R216+0x12100] ;  /* 0x01210000d868783b */ /* 0x000eee0000000200 */
[C---:B------:R-:W-:Y:S08]  /*22a0*/  HMMA.16816.F32.BF16 R64, R12.reuse, R76, R112 ;  /* 0x0000004c0c40723c */ /* 0x040ff00000041870 */
[----:B------:R-:W-:Y:S08]  /*22b0*/  HMMA.16816.F32.BF16 R12, R12, R78, R100 ;  /* 0x0000004e0c0c723c */ /* 0x000ff00000041864 */
[C---:B----4-:R-:W-:Y:S08]  /*22c0*/  HMMA.16816.F32.BF16 R92, R8.reuse, R62, R92 ;  /* 0x0000003e085c723c */ /* 0x050ff0000004185c */
[C---:B------:R-:W-:Y:S01]  /*22d0*/  HMMA.16816.F32.BF16 R76, R8.reuse, R52, R40 ;  /* 0x00000034084c723c */ /* 0x040fe20000041828 */
[----:B------:R-:W-:Y:S07]  /*22e0*/  LDSM.16.M88.4 R40, [R216+0x13900] ;  /* 0x01390000d828783b */ /* 0x000fee0000000200 */
[C---:B------:R-:W-:Y:S01]  /*22f0*/  HMMA.16816.F32.BF16 R72, R8.reuse, R54, R36 ;  /* 0x000000360848723c */ /* 0x040fe20000041824 */
[----:B------:R-:W4:Y:S04]  /*2300*/  LDSM.16.M88.4 R52, [R216+0x13100] ;  /* 0x01310000d834783b */ /* 0x000f280000000200 */
[----:B------:R-:W5:Y:S03]  /*2310*/  LDSM.16.M88.4 R36, [R216+0x14100] ;  /* 0x01410000d824783b */ /* 0x000f660000000200 */
[C---:B------:R-:W-:Y:S08]  /*2320*/  HMMA.16816.F32.BF16 R96, R8.reuse, R60, R96 ;  /* 0x0000003c0860723c */ /* 0x040ff00000041860 */
[C---:B-1----:R-:W-:Y:S08]  /*2330*/  HMMA.16816.F32.BF16 R84, R8.reuse, R56, R84 ;  /* 0x000000380854723c */ /* 0x042ff00000041854 */
[C---:B------:R-:W-:Y:S08]  /*2340*/  HMMA.16816.F32.BF16 R80, R8.reuse, R58, R80 ;  /* 0x0000003a0850723c */ /* 0x040ff00000041850 */
[C---:B------:R-:W-:Y:S01]  /*2350*/  HMMA.16816.F32.BF16 R68, R8.reuse, R48, R32 ;  /* 0x000000300844723c */ /* 0x040fe20000041820 */
[----:B------:R-:W1:Y:S07]  /*2360*/  LDSM.16.M88.4 R32, [R216+0x14900] ;  /* 0x01490000d820783b */ /* 0x000e6e0000000200 */
[C---:B------:R-:W-:Y:S08]  /*2370*/  HMMA.16816.F32.BF16 R60, R8.reuse, R50, R28 ;  /* 0x00000032083c723c */ /* 0x040ff0000004181c */
[C---:B------:R-:W-:Y:S01]  /*2380*/  HMMA.16816.F32.BF16 R56, R8.reuse, R44, R24 ;  /* 0x0000002c0838723c */ /* 0x040fe20000041818 */
[----:B------:R-:W-:Y:S07]  /*2390*/  LDSM.16.M88.4 R24, [R227+0x6000] ;  /* 0x00600000e318783b */ /* 0x000fee0000000200 */
[C---:B--2---:R-:W-:Y:S01]  /*23a0*/  HMMA.16816.F32.BF16 R28, R8.reuse, R90, R12 ;  /* 0x0000005a081c723c */ /* 0x044fe2000004180c */
[----:B------:R-:W2:Y:S07]  /*23b0*/  LDSM.16.M88.4 R12, [R223+0x8000] ;  /* 0x00800000df0c783b */ /* 0x000eae0000000200 */
[C---:B------:R-:W-:Y:S08]  /*23c0*/  HMMA.16816.F32.BF16 R48, R8.reuse, R46, R20 ;  /* 0x0000002e0830723c */ /* 0x040ff00000041814 */
[----:B------:R-:W-:Y:S08]  /*23d0*/  HMMA.16816.F32.BF16 R44, R8, R88, R64 ;  /* 0x00000058082c723c */ /* 0x000ff00000041840 */
[C---:B---3--:R-:W-:Y:S01]  /*23e0*/  HMMA.16816.F32.BF16 R8, R16.reuse, R106, R92 ;  /* 0x0000006a1008723c */ /* 0x048fe2000004185c */
[----:B------:R-:W3:Y:S07]  /*23f0*/  LDSM.16.M88.4 R92, [R227+0x7000] ;  /* 0x00700000e35c783b */ /* 0x000eee0000000200 */
[C---:B------:R-:W-:Y:S01]  /*2400*/  HMMA.16816.F32.BF16 R20, R16.reuse, R104, R96 ;  /* 0x000000681014723c */ /* 0x040fe20000041860 */
[----:B------:R-:W1:Y:S07]  /*2410*/  LDSM.16.M88.4 R96, [R227+0x6800] ;  /* 0x00680000e360783b */ /* 0x000e6e0000000200 */
[C---:B------:R-:W-:Y:S08]  /*2420*/  HMMA.16816.F32.BF16 R64, R16.reuse, R108, R84 ;  /* 0x0000006c1040723c */ /* 0x040ff00000041854 */
[C---:B----4-:R-:W-:Y:S08]  /*2430*/  HMMA.16816.F32.BF16 R100, R16.reuse, R52, R76 ;  /* 0x000000341064723c */ /* 0x050ff0000004184c */
[C---:B------:R-:W-:Y:S08]  /*2440*/  HMMA.16816.F32.BF16 R108, R16.reuse, R110, R80 ;  /* 0x0000006e106c723c */ /* 0x040ff00000041850 */
[C---:B------:R-:W-:Y:S08]  /*2450*/  HMMA.16816.F32.BF16 R104, R16.reuse, R54, R72 ;  /* 0x000000361068723c */ /* 0x040ff00000041848 */
[C---:B------:R-:W-:Y:S01]  /*2460*/  HMMA.16816.F32.BF16 R88, R16.reuse, R40, R68 ;  /* 0x000000281058723c */ /* 0x040fe20000041844 */
[----:B------:R-:W4:Y:S07]  /*2470*/  LDSM.16.M88.4 R68, [R227+0x7800] ;  /* 0x00780000e344783b */ /* 0x000f2e0000000200 */
[C---:B------:R-:W-:Y:S01]  /*2480*/  HMMA.16816.F32.BF16 R84, R16.reuse, R42, R60 ;  /* 0x0000002a1054723c */ /* 0x040fe2000004183c */
[----:B------:R-:W3:Y:S04]  /*2490*/  LDSM.16.M88.4 R60, [R227+0x8000] ;  /* 0x00800000e33c783b */ /* 0x000ee80000000200 */
[----:B------:R-:W-:Y:S03]  /*24a0*/  LDSM.16.M88.4 R40, [R222+0x12900] ;  /* 0x01290000de28783b */ /* 0x000fe60000000200 */
[C---:B-----5:R-:W-:Y:S08]  /*24b0*/  HMMA.16816.F32.BF16 R80, R16.reuse, R36, R56 ;  /* 0x000000241050723c */ /* 0x060ff00000041838 */
[C---:B------:R-:W-:Y:S01]  /*24c0*/  HMMA.16816.F32.BF16 R76, R16.reuse, R38, R48 ;  /* 0x00000026104c723c */ /* 0x040fe20000041830 */
[----:B------:R-:W5:Y:S04]  /*24d0*/  LDSM.16.M88.4 R48, [R227+0x8800] ;  /* 0x00880000e330783b */ /* 0x000f680000000200 */
[----:B------:R-:W-:Y:S03]  /*24e0*/  LDSM.16.M88.4 R36, [R222+0x13100] ;  /* 0x01310000de24783b */ /* 0x000fe60000000200 */
[C---:B-1----:R-:W-:Y:S01]  /*24f0*/  HMMA.16816.F32.BF16 R72, R16.reuse, R32, R44 ;  /* 0x000000201048723c */ /* 0x042fe2000004182c */
[----:B------:R-:W-:Y:S07]  /*2500*/  LDSM.16.M88.4 R44, [R222+0x12100] ;  /* 0x01210000de2c783b */ /* 0x000fee0000000200 */
[----:B------:R-:W-:Y:S08]  /*2510*/  HMMA.16816.F32.BF16 R56, R16, R34, R28 ;  /* 0x000000221038723c */ /* 0x000ff0000004181c */
[C---:B--2---:R-:W-:Y:S01]  /*2520*/  HMMA.16816.F32.BF16 R32, R12.reuse, R26, R8 ;  /* 0x0000001a0c20723c */ /* 0x044fe20000041808 */
[----:B------:R-:W1:Y:S07]  /*2530*/  LDSM.16.M88.4 R8, [R226+0x8000] ;  /* 0x00800000e208783b */ /* 0x000e6e0000000200 */
[C---:B------:R-:W-:Y:S08]  /*2540*/  HMMA.16816.F32.BF16 R52, R12.reuse, R24, R20 ;  /* 0x000000180c34723c */ /* 0x040ff00000041814 */
[C---:B---3--:R-:W-:Y:S01]  /*2550*/  HMMA.16816.F32.BF16 R20, R12.reuse, R92, R100 ;  /* 0x0000005c0c14723c */ /* 0x048fe20000041864 */
[----:B------:R-:W-:Y:S07]  /*2560*/  LDSM.16.M88.4 R100, [R222+0x13900] ;  /* 0x01390000de64783b */ /* 0x000fee0000000200 */
[C---:B------:R-:W-:Y:S08]  /*2570*/  HMMA.16816.F32.BF16 R24, R12.reuse, R98, R108 ;  /* 0x000000620c18723c */ /* 0x040ff0000004186c */
[C---:B------:R-:W-:Y:S08]  /*2580*/  HMMA.16816.F32.BF16 R16, R12.reuse, R94, R104 ;  /* 0x0000005e0c10723c */ /* 0x040ff00000041868 */
[C---:B------:R-:W-:Y:S01]  /*2590*/  HMMA.16816.F32.BF16 R28, R12.reuse, R96, R64 ;  /* 0x000000600c1c723c */ /* 0x040fe20000041840 */
[----:B------:R-:W2:Y:S07]  /*25a0*/  LDSM.16.M88.4 R96, [R222+0x14100] ;  /* 0x01410000de60783b */ /* 0x000eae0000000200 */
[C---:B----4-:R-:W-:Y:S08]  /*25b0*/  HMMA.16816.F32.BF16 R64, R12.reuse, R68, R88 ;  /* 0x000000440c40723c */ /* 0x050ff00000041858 */
[C---:B------:R-:W-:Y:S08]  /*25c0*/  HMMA.16816.F32.BF16 R92, R12.reuse, R60, R80 ;  /* 0x0000003c0c5c723c */ /* 0x040ff00000041850 */
[C---:B------:R-:W-:Y:S08]  /*25d0*/  HMMA.16816.F32.BF16 R60, R12.reuse, R62, R76 ;  /* 0x0000003e0c3c723c */ /* 0x040ff0000004184c */
[C---:B-----5:R-:W-:Y:S08]  /*25e0*/  HMMA.16816.F32.BF16 R88, R12.reuse, R48, R72 ;  /* 0x000000300c58723c */ /* 0x060ff00000041848 */
[----:B------:R-:W-:Y:S08]  /*25f0*/  HMMA.16816.F32.BF16 R68, R12, R70, R84 ;  /* 0x000000460c44723c */ /* 0x000ff00000041854 */
[C---:B-1----:R-:W-:Y:S08]  /*2600*/  HMMA.16816.F32.BF16 R76, R8.reuse, R44, R52 ;  /* 0x0000002c084c723c */ /* 0x042ff00000041834 */
[----:B------:R-:W-:Y:S01]  /*2610*/  HMMA.16816.F32.BF16 R72, R8, R46, R32 ;  /* 0x0000002e0848723c */ /* 0x000fe20000041820 */
[----:B------:R-:W-:Y:S07]  /*2620*/  LDSM.16.M88.4 R32, [R221+0x6800] ;  /* 0x00680000dd20783b */ /* 0x000fee0000000200 */
[----:B------:R-:W-:Y:S01]  /*2630*/  HMMA.16816.F32.BF16 R84, R12, R50, R56 ;  /* 0x000000320c54723c */ /* 0x000fe20000041838 */
[----:B------:R-:W1:Y:S07]  /*2640*/  LDSM.16.M88.4 R12, [R222+0x14900] ;  /* 0x01490000de0c783b */ /* 0x000e6e0000000200 */
[C---:B------:R-:W-:Y:S01]  /*2650*/  HMMA.16816.F32.BF16 R44, R8.reuse, R36, R20 ;  /* 0x00000024082c723c */ /* 0x040fe20000041814 */
[----:B------:R-:W-:Y:S07]  /*2660*/  LDSM.16.M88.4 R20, [R224+0xc000] ;  /* 0x00c00000e014783b */ /* 0x000fee0000000200 */
[C---:B------:R-:W-:Y:S01]  /*2670*/  HMMA.16816.F32.BF16 R48, R8.reuse, R42, R24 ;  /* 0x0000002a0830723c */ /* 0x040fe20000041818 */
[----:B------:R-:W-:Y:S07]  /*2680*/  LDSM.16.M88.4 R24, [R225+0x8000] ;  /* 0x00800000e118783b */ /* 0x000fee0000000200 */
[C---:B------:R-:W-:Y:S01]  /*2690*/  HMMA.16816.F32.BF16 R36, R8.reuse, R38, R16 ;  /* 0x000000260824723c */ /* 0x040fe20000041810 */
[----:B------:R-:W3:Y:S07]  /*26a0*/  LDSM.16.M88.4 R16, [R221+0x6000] ;  /* 0x00600000dd10783b */ /* 0x000eee0000000200 */
[C---:B------:R-:W-:Y:S01]  /*26b0*/  HMMA.16816.F32.BF16 R56, R8.reuse, R40, R28 ;  /* 0x000000280838723c */ /* 0x040fe2000004181c */
[----:B------:R-:W4:Y:S07]  /*26c0*/  LDSM.16.M88.4 R40, [R221+0x7000] ;  /* 0x00700000dd28783b */ /* 0x000f2e0000000200 */
[C---:B--2---:R-:W-:Y:S01]  /*26d0*/  HMMA.16816.F32.BF16 R104, R8.reuse, R98, R60 ;  /* 0x000000620868723c */ /* 0x044fe2000004183c */
[----:B------:R-:W2:Y:S07]  /*26e0*/  LDSM.16.M88.4 R60, [R216+0x15100] ;  /* 0x01510000d83c783b */ /* 0x000eae0000000200 */
[C---:B------:R-:W-:Y:S01]  /*26f0*/  HMMA.16816.F32.BF16 R52, R8.reuse, R100, R64 ;  /* 0x000000640834723c */ /* 0x040fe20000041840 */
[----:B------:R-:W-:Y:S07]  /*2700*/  LDSM.16.M88.4 R64, [R227+0x9000] ;  /* 0x00900000e340783b */ /* 0x000fee0000000200 */
[C---:B------:R-:W-:Y:S01]  /*2710*/  HMMA.16816.F32.BF16 R80, R8.reuse, R102, R68 ;  /* 0x000000660850723c */ /* 0x040fe20000041844 */
[----:B------:R-:W5:Y:S07]  /*2720*/  LDSM.16.M88.4 R68, [R221+0x7800] ;  /* 0x00780000dd44783b */ /* 0x000f6e0000000200 */
[C---:B------:R-:W-:Y:S08]  /*2730*/  HMMA.16816.F32.BF16 R100, R8.reuse, R96, R92 ;  /* 0x000000600864723c */ /* 0x040ff0000004185c */
[C---:B-1----:R-:W-:Y:S08]  /*2740*/  HMMA.16816.F32.BF16 R116, R8.reuse, R12, R88 ;  /* 0x0000000c0874723c */ /* 0x042ff00000041858 */
[----:B------:R-:W-:Y:S01]  /*2750*/  HMMA.16816.F32.BF16 R108, R8, R14, R84 ;  /* 0x0000000e086c723c */ /* 0x000fe20000041854 */
[----:B------:R-:W-:Y:S07]  /*2760*/  LDSM.16.M88.4 R12, [R226+0xc000] ;  /* 0x00c00000e20c783b */ /* 0x000fee0000000200 */
[C---:B---3--:R-:W-:Y:S01]  /*2770*/  HMMA.16816.F32.BF16 R8, R24.reuse, R16, R76 ;  /* 0x000000101808723c */ /* 0x048fe2000004184c */
[----:B------:R-:W-:Y:S07]  /*2780*/  LDSM.16.M88.4 R76, [R221+0x9000] ;  /* 0x00900000dd4c783b */ /* 0x000fee0000000200 */
[C---:B------:R-:W-:Y:S01]  /*2790*/  HMMA.16816.F32.BF16 R28, R24.reuse, R18, R72 ;  /* 0x00000012181c723c */ /* 0x040fe20000041848 */
[----:B------:R-:W1:Y:S07]  /*27a0*/  LDSM.16.M88.4 R16, [R223+0xc000] ;  /* 0x00c00000df10783b */ /* 0x000e6e0000000200 */
[C---:B----4-:R-:W-:Y:S01]  /*27b0*/  HMMA.16816.F32.BF16 R84, R24.reuse, R40, R44 ;  /* 0x000000281854723c */ /* 0x050fe2000004182c */
[----:B------:R-:W3:Y:S07]  /*27c0*/  LDSM.16.M88.4 R44, [R221+0x8000] ;  /* 0x00800000dd2c783b */ /* 0x000eee0000000200 */
[----:B------:R-:W-:Y:S01]  /*27d0*/  HMMA.16816.F32.BF16 R88, R24, R34, R48 ;  /* 0x000000221858723c */ /* 0x000fe20000041830 */
[----:B------:R-:W4:Y:S07]  /*27e0*/  LDSM.16.M88.4 R48, [R216+0x15900] ;  /* 0x01590000d830783b */ /* 0x000f2e0000000200 */
[----:B--2---:R-:W-:Y:S08]  /*27f0*/  HMMA.16816.F32.BF16 R8, R20, R60, R8 ;  /* 0x0000003c1408723c */ /* 0x004ff00000041808 */
[----:B------:R-:W-:Y:S01]  /*2800*/  HMMA.16816.F32.BF16 R72, R24, R32, R56 ;  /* 0x000000201848723c */ /* 0x000fe20000041838 */
[----:B------:R-:W2:Y:S07]  /*2810*/  LDSM.16.M88.4 R56, [R222+0x15100] ;  /* 0x01510000de38783b */ /* 0x000eae0000000200 */
[----:B------:R-:W-:Y:S01]  /*2820*/  HMMA.16816.F32.BF16 R32, R20, R62, R28 ;  /* 0x0000003e1420723c */ /* 0x000fe2000004181c */
[----:B------:R-:W-:Y:S07]  /*2830*/  LDSM.16.M88.4 R60, [R216+0x16100] ;  /* 0x01610000d83c783b */ /* 0x000fee0000000200 */
[C---:B-----5:R-:W-:Y:S01]  /*2840*/  HMMA.16816.F32.BF16 R92, R24.reuse, R68, R52 ;  /* 0x00000044185c723c */ /* 0x060fe20000041834 */
[----:B------:R-:W-:Y:S07]  /*2850*/  LDSM.16.M88.4 R52, [R221+0x8800] ;  /* 0x00880000dd34783b */ /* 0x000fee0000000200 */
[----:B------:R-:W-:Y:S01]  /*2860*/  HMMA.16816.F32.BF16 R112, R24, R70, R80 ;  /* 0x000000461870723c */ /* 0x000fe20000041850 */
[----:B------:R-:W5:Y:S04]  /*2870*/  LDSM.16.M88.4 R68, [R227+0x9800] ;  /* 0x00980000e344783b */ /* 0x000f680000000200 */
[----:B------:R-:W-:Y:S03]  /*2880*/  LDSM.16.M88.4 R80, [R216+0x16900] ;  /* 0x01690000d850783b */ /* 0x000fe60000000200 */
[----:B-1----:R-:W-:Y:S01]  /*2890*/  HMMA.16816.F32.BF16 R28, R16, R64, R8 ;  /* 0x00000040101c723c */ /* 0x002fe20000041808 */
[----:B------:R-:W1:Y:S07]  /*28a0*/  LDSM.16.M88.4 R8, [R225+0xc000] ;  /* 0x00c00000e108783b */ /* 0x000e6e0000000200 */
[C---:B---3--:R-:W-:Y:S08]  /*28b0*/  HMMA.16816.F32.BF16 R100, R24.reuse, R44, R100 ;  /* 0x0000002c1864723c */ /* 0x048ff00000041864 */
[----:B------:R-:W-:Y:S08]  /*28c0*/  HMMA.16816.F32.BF16 R104, R24, R46, R104 ;  /* 0x0000002e1868723c */ /* 0x000ff00000041868 */
[----:B----4-:R-:W-:Y:S01]  /*28d0*/  HMMA.16816.F32.BF16 R44, R20, R48, R72 ;  /* 0x00000030142c723c */ /* 0x010fe20000041848 */
[----:B------:R-:W3:Y:S07]  /*28e0*/  LDSM.16.M88.4 R72, [R222+0x15900] ;  /* 0x01590000de48783b */ /* 0x000eee0000000200 */
[----:B------:R-:W-:Y:S08]  /*28f0*/  HMMA.16816.F32.BF16 R96, R24, R42, R36 ;  /* 0x0000002a1860723c */ /* 0x000ff00000041824 */
[----:B------:R-:W-:Y:S08]  /*2900*/  HMMA.16816.F32.BF16 R40, R16, R66, R32 ;  /* 0x000000421028723c */ /* 0x000ff00000041820 */
[----:B--2---:R-:W-:Y:S08]  /*2910*/  HMMA.16816.F32.BF16 R36, R12, R56, R28 ;  /* 0x000000380c24723c */ /* 0x004ff0000004181c */
[----:B------:R-:W-:Y:S01]  /*2920*/  HMMA.16816.F32.BF16 R32, R20, R50, R88 ;  /* 0x000000321420723c */ /* 0x000fe20000041858 */
[----:B------:R-:W2:Y:S07]  /*2930*/  LDSM.16.M88.4 R48, [R227+0xa000] ;  /* 0x00a00000e330783b */ /* 0x000eae0000000200 */
[----:B-----5:R-:W-:Y:S08]  /*2940*/  HMMA.16816.F32.BF16 R28, R16, R68, R44 ;  /* 0x00000044101c723c */ /* 0x020ff0000004182c */
[C---:B------:R-:W-:Y:S08]  /*2950*/  HMMA.16816.F32.BF16 R116, R24.reuse, R52, R116 ;  /* 0x000000341874723c */ /* 0x040ff00000041874 */
[----:B------:R-:W-:Y:S01]  /*2960*/  HMMA.16816.F32.BF16 R108, R24, R54, R108 ;  /* 0x00000036186c723c */ /* 0x000fe2000004186c */
[----:B------:R-:W-:Y:S07]  /*2970*/  LDSM.16.M88.4 R52, [R222+0x16100] ;  /* 0x01610000de34783b */ /* 0x000fee0000000200 */
[----:B------:R-:W-:Y:S08]  /*2980*/  HMMA.16816.F32.BF16 R24, R12, R58, R40 ;  /* 0x0000003a0c18723c */ /* 0x000ff00000041828 */
[C---:B------:R-:W-:Y:S01]  /*2990*/  HMMA.16816.F32.BF16 R64, R20.reuse, R60, R84 ;  /* 0x0000003c1440723c */ /* 0x040fe20000041854 */
[----:B------:R-:W4:Y:S07]  /*29a0*/  LDSM.16.M88.4 R84, [R216+0x17100] ;  /* 0x01710000d854783b */ /* 0x000f2e0000000200 */
[----:B------:R-:W-:Y:S01]  /*29b0*/  HMMA.16816.F32.BF16 R56, R20, R62, R96 ;  /* 0x0000003e1438723c */ /* 0x000fe20000041860 */
[----:B------:R-:W5:Y:S07]  /*29c0*/  LDSM.16.M88.4 R60, [R221+0x9800] ;  /* 0x00980000dd3c783b */ /* 0x000f6e0000000200 */
[----:B-1----:R-:W-:Y:S08]  /*29d0*/  HMMA.16816.F32.BF16 R44, R8, R76, R36 ;  /* 0x0000004c082c723c */ /* 0x002ff00000041824 */
[----:B------:R-:W-:Y:S01]  /*29e0*/  HMMA.16816.F32.BF16 R40, R16, R70, R32 ;  /* 0x000000461028723c */ /* 0x000fe20000041820 */
[----:B------:R-:W-:Y:S07]  /*29f0*/  LDSM.16.M88.4 R68, [R221+0xa000] ;  /* 0x00a00000dd44783b */ /* 0x000fee0000000200 */
[----:B---3--:R-:W-:Y:S08]  /*2a00*/  HMMA.16816.F32.BF16 R36, R12, R72, R28 ;  /* 0x000000480c24723c */ /* 0x008ff0000004181c */
[----:B------:R-:W-:Y:S01]  /*2a10*/  HMMA.16816.F32.BF16 R24, R8, R78, R24 ;  /* 0x0000004e0818723c */ /* 0x000fe20000041818 */
[----:B------:R-:W-:Y:S01]  /*2a20*/  FMUL.FTZ R2, R44, c[0x0][0x320] ;  /* 0x0000c8002c027a20 */ /* 0x000fe20000410000 */
[----:B------:R-:W1:Y:S03]  /*2a30*/  LDSM.16.M88.4 R76, [R227+0xa800] ;  /* 0x00a80000e34c783b */ /* 0x000e660000000200 */
[----:B------:R3:W1:Y:S03]  /*2a40*/  MUFU.TANH R120, R2 ;  /* 0x0000000200787308 */ /* 0x0006660000002400 */
[C---:B------:R-:W-:Y:S08]  /*2a50*/  HMMA.16816.F32.BF16 R88, R20.reuse, R80, R92 ;  /* 0x000000501458723c */ /* 0x040ff0000004185c */
[----:B------:R-:W-:Y:S01]  /*2a60*/  HMMA.16816.F32.BF16 R92, R20, R82, R112 ;  /* 0x00000052145c723c */ /* 0x000fe20000041870 */
[----:B---3--:R-:W-:-:S07]  /*2a70*/  FMUL.FTZ R2, R45, c[0x0][0x320] ;  /* 0x0000c8002d027a20 */ /* 0x008fce0000410000 */
[----:B--2---:R-:W-:Y:S01]  /*2a80*/  HMMA.16816.F32.BF16 R32, R16, R48, R64 ;  /* 0x000000301020723c */ /* 0x004fe20000041840 */
[----:B------:R2:W3:Y:S07]  /*2a90*/  MUFU.TANH R115, R2 ;  /* 0x0000000200737308 */ /* 0x0004ee0000002400 */
[----:B------:R-:W-:Y:S01]  /*2aa0*/  HMMA.16816.F32.BF16 R28, R12, R74, R40 ;  /* 0x0000004a0c1c723c */ /* 0x000fe20000041828 */
[----:B------:R-:W-:Y:S07]  /*2ab0*/  LDSM.16.M88.4 R72, [R216+0x17900] ;  /* 0x01790000d848783b */ /* 0x000fee0000000200 */
[----:B------:R-:W-:Y:S01]  /*2ac0*/  HMMA.16816.F32.BF16 R40, R16, R50, R56 ;  /* 0x000000321028723c */ /* 0x000fe20000041838 */
[----:B--2---:R-:W-:Y:S01]  /*2ad0*/  FMUL.FTZ R2, R46, c[0x0][0x320] ;  /* 0x0000c8002e027a20 */ /* 0x004fe20000410000 */
[----:B------:R-:W2:Y:S03]  /*2ae0*/  LDSM.16.M88.4 R48, [R222+0x16900] ;  /* 0x01690000de30783b */ /* 0x000ea60000000200 */
[----:B------:R1:W1:Y:S01]  /*2af0*/  MUFU.TANH R114, R2 ;  /* 0x0000000200727308 */ /* 0x0002620000002400 */
[----:B------:R-:W2:Y:S02]  /*2b00*/  LDSM.16.M88.4 R56, [R227+0xb000] ;  /* 0x00b00000e338783b */ /* 0x000ea40000000200 */
[C---:B----4-:R-:W-:Y:S08]  /*2b10*/  HMMA.16816.F32.BF16 R64, R20.reuse, R86, R104 ;  /* 0x000000561440723c */ /* 0x050ff00000041868 */
[----:B------:R-:W-:Y:S01]  /*2b20*/  HMMA.16816.F32.BF16 R80, R20, R84, R100 ;  /* 0x000000541450723c */ /* 0x000fe20000041864 */
[----:B-1----:R-:W-:-:S07]  /*2b30*/  FMUL.FTZ R2, R47, c[0x0][0x320] ;  /* 0x0000c8002f027a20 */ /* 0x002fce0000410000 */
[----:B-----5:R-:W-:Y:S01]  /*2b40*/  HMMA.16816.F32.BF16 R44, R8, R60, R36 ;  /* 0x0000003c082c723c */ /* 0x020fe20000041824 */
[----:B------:R1:W4:Y:S07]  /*2b50*/  MUFU.TANH R113, R2 ;  /* 0x0000000200717308 */ /* 0x00032e0000002400 */
[----:B------:R-:W-:Y:S08]  /*2b60*/  HMMA.16816.F32.BF16 R36, R12, R52, R32 ;  /* 0x000000340c24723c */ /* 0x000ff00000041820 */
[----:B------:R-:W-:Y:S01]  /*2b70*/  HMMA.16816.F32.BF16 R32, R16, R76, R88 ;  /* 0x0000004c1020723c */ /* 0x000fe20000041858 */
[----:B-1----:R-:W-:-:S04]  /*2b80*/  FMUL.FTZ R2, R24, c[0x0][0x320] ;  /* 0x0000c80018027a20 */ /* 0x002fc80000410000 */
[----:B------:R1:W1:Y:S02]  /*2b90*/  MUFU.TANH R112, R2 ;  /* 0x0000000200707308 */ /* 0x0002640000002400 */
[----:B-1----:R-:W-:-:S06]  /*2ba0*/  FMUL.FTZ R2, R25, c[0x0][0x320] ;  /* 0x0000c80019027a20 */ /* 0x002fcc0000410000 */
[----:B------:R1:W1:Y:S02]  /*2bb0*/  MUFU.TANH R99, R2 ;  /* 0x0000000200637308 */ /* 0x0002640000002400 */
[----:B-1----:R-:W-:-:S06]  /*2bc0*/  FMUL.FTZ R2, R26, c[0x0][0x320] ;  /* 0x0000c8001a027a20 */ /* 0x002fcc0000410000 */
[----:B------:R1:W1:Y:S02]  /*2bd0*/  MUFU.TANH R98, R2 ;  /* 0x0000000200627308 */ /* 0x0002640000002400 */
[----:B-1----:R-:W-:Y:S02]  /*2be0*/  FMUL.FTZ R2, R27, c[0x0][0x320] ;  /* 0x0000c8001b027a20 */ /* 0x002fe40000410000 */
[----:B------:R-:W-:Y:S01]  /*2bf0*/  HMMA.16816.F32.BF16 R24, R8, R62, R28 ;  /* 0x0000003e0818723c */ /* 0x000fe2000004181c */
[----:B------:R-:W1:Y:S03]  /*2c00*/  LDSM.16.M88.4 R60, [R221+0xa800] ;  /* 0x00a80000dd3c783b */ /* 0x000e660000000200 */
[----:B------:R5:W1:Y:S04]  /*2c10*/  MUFU.TANH R97, R2 ;  /* 0x0000000200617308 */ /* 0x000a680000002400 */
[----:B------:R-:W-:Y:S01]  /*2c20*/  HMMA.16816.F32.BF16 R28, R12, R54, R40 ;  /* 0x000000360c1c723c */ /* 0x000fe20000041828 */
[----:B------:R-:W-:Y:S07]  /*2c30*/  LDSM.16.M88.4 R52, [R227+0xb800] ;  /* 0x00b80000e334783b */ /* 0x000fee0000000200 */
[----:B------:R-:W-:Y:S01]  /*2c40*/  HMMA.16816.F32.BF16 R40, R16, R78, R92 ;  /* 0x0000004e1028723c */ /* 0x000fe2000004185c */
[----:B-----5:R-:W-:-:S04]  /*2c50*/  FMUL.FTZ R2, R44, c[0x0][0x320] ;  /* 0x0000c8002c027a20 */ /* 0x020fc80000410000 */
[----:B------:R5:W1:Y:S02]  /*2c60*/  MUFU.TANH R96, R2 ;  /* 0x0000000200607308 */ /* 0x000a640000002400 */
[----:B-----5:R-:W-:-:S06]  /*2c70*/  FMUL.FTZ R2, R45, c[0x0][0x320] ;  /* 0x0000c8002d027a20 */ /* 0x020fcc0000410000 */
[----:B------:R5:W1:Y:S02]  /*2c80*/  MUFU.TANH R91, R2 ;  /* 0x00000002005b7308 */ /* 0x000a640000002400 */
[----:B-----5:R-:W-:-:S06]  /*2c90*/  FMUL.FTZ R2, R46, c[0x0][0x320] ;  /* 0x0000c8002e027a20 */ /* 0x020fcc0000410000 */
[----:B------:R5:W1:Y:S02]  /*2ca0*/  MUFU.TANH R90, R2 ;  /* 0x00000002005a7308 */ /* 0x000a640000002400 */
[----:B-----5:R-:W-:Y:S02]  /*2cb0*/  FMUL.FTZ R2, R47, c[0x0][0x320] ;  /* 0x0000c8002f027a20 */ /* 0x020fe40000410000 */
[----:B------:R-:W-:Y:S04]  /*2cc0*/  HMMA.16816.F32.BF16 R44, R8, R68, R36 ;  /* 0x00000044082c723c */ /* 0x000fe80000041824 */
[----:B------:R5:W1:Y:S04]  /*2cd0*/  MUFU.TANH R89, R2 ;  /* 0x0000000200597308 */ /* 0x000a680000002400 */
[----:B--2---:R-:W-:Y:S08]  /*2ce0*/  HMMA.16816.F32.BF16 R36, R12, R48, R32 ;  /* 0x000000300c24723c */ /* 0x004ff00000041820 */
[----:B------:R-:W-:Y:S01]  /*2cf0*/  HMMA.16816.F32.BF16 R32, R16, R56, R80 ;  /* 0x000000381020723c */ /* 0x000fe20000041850 */
[----:B-----5:R-:W-:-:S04]  /*2d00*/  FMUL.FTZ R2, R24, c[0x0][0x320] ;  /* 0x0000c80018027a20 */ /* 0x020fc80000410000 */
[----:B------:R2:W1:Y:S02]  /*2d10*/  MUFU.TANH R88, R2 ;  /* 0x0000000200587308 */ /* 0x0004640000002400 */
[----:B--2---:R-:W-:-:S06]  /*2d20*/  FMUL.FTZ R2, R25, c[0x0][0x320] ;  /* 0x0000c80019027a20 */ /* 0x004fcc0000410000 */
[----:B------:R2:W1:Y:S02]  /*2d30*/  MUFU.TANH R87, R2 ;  /* 0x0000000200577308 */ /* 0x0004640000002400 */
[----:B--2---:R-:W-:-:S06]  /*2d40*/  FMUL.FTZ R2, R26, c[0x0][0x320] ;  /* 0x0000c8001a027a20 */ /* 0x004fcc0000410000 */
[----:B------:R2:W1:Y:S02]  /*2d50*/  MUFU.TANH R86, R2 ;  /* 0x0000000200567308 */ /* 0x0004640000002400 */
[----:B--2---:R-:W-:Y:S02]  /*2d60*/  FMUL.FTZ R2, R27, c[0x0][0x320] ;  /* 0x0000c8001b027a20 */ /* 0x004fe40000410000 */
[----:B------:R-:W-:Y:S01]  /*2d70*/  HMMA.16816.F32.BF16 R24, R8, R70, R28 ;  /* 0x000000460818723c */ /* 0x000fe2000004181c */
[----:B------:R-:W2:Y:S03]  /*2d80*/  LDSM.16.M88.4 R68, [R222+0x17100] ;  /* 0x01710000de44783b */ /* 0x000ea60000000200 */
[----:B------:R5:W1:Y:S04]  /*2d90*/  MUFU.TANH R85, R2 ;  /* 0x0000000200557308 */ /* 0x000a680000002400 */
[----:B------:R-:W-:Y:S08]  /*2da0*/  HMMA.16816.F32.BF16 R28, R12, R50, R40 ;  /* 0x000000320c1c723c */ /* 0x000ff00000041828 */
[----:B------:R-:W-:Y:S01]  /*2db0*/  HMMA.16816.F32.BF16 R48, R16, R58, R64 ;  /* 0x0000003a1030723c */ /* 0x000fe20000041840 */
[----:B------:R-:W-:Y:S01]  /*2dc0*/  LDSM.16.M88.4 R56, [R222+0x17900] ;  /* 0x01790000de38783b */ /* 0x000fe20000000200 */
[----:B-----5:R-:W-:-:S03]  /*2dd0*/  FMUL.FTZ R2, R44, c[0x0][0x320] ;  /* 0x0000c8002c027a20 */ /* 0x020fc60000410000 */
[----:B------:R-:W5:Y:S01]  /*2de0*/  LDSM.16.M88.4 R64, [R221+0xb000] ;  /* 0x00b00000dd40783b */ /* 0x000f620000000200 */
[----:B------:R3:W2:Y:S10]  /*2df0*/  MUFU.TANH R84, R2 ;  /* 0x0000000200547308 */ /* 0x0006b40000002400 */
[----:B-1----:R-:W-:Y:S01]  /*2e00*/  HMMA.16816.F32.BF16 R40, R8, R62, R28 ;  /* 0x0000003e0828723c */ /* 0x002fe2000004181c */
[----:B---3--:R-:W-:-:S07]  /*2e10*/  FMUL.FTZ R2, R45, c[0x0][0x320] ;  /* 0x0000c8002d027a20 */ /* 0x008fce0000410000 */
[C---:B--2---:R-:W-:Y:S01]  /*2e20*/  HMMA.16816.F32.BF16 R32, R12.reuse, R68, R32 ;  /* 0x000000440c20723c */ /* 0x044fe20000041820 */
[----:B------:R1:W2:Y:S07]  /*2e30*/  MUFU.TANH R79, R2 ;  /* 0x00000002004f7308 */ /* 0x0002ae0000002400 */
[----:B------:R-:W-:Y:S08]  /*2e40*/  HMMA.16816.F32.BF16 R28, R12, R70, R48 ;  /* 0x000000460c1c723c */ /* 0x000ff00000041830 */
[----:B------:R-:W-:-:S02]  /*2e50*/  FMUL.FTZ R40, R40, c[0x0][0x320] ;  /* 0x0000c80028287a20 */ /* 0x000fc40000410000 */
[----:B-1----:R-:W-:Y:S02]  /*2e60*/  FMUL.FTZ R2, R46, c[0x0][0x320] ;  /* 0x0000c8002e027a20 */ /* 0x002fe40000410000 */
[----:B------:R-:W-:Y:S02]  /*2e70*/  FMUL.FTZ R41, R41, c[0x0][0x320] ;  /* 0x0000c80029297a20 */ /* 0x000fe40000410000 */
[----:B------:R1:W3:Y:S01]  /*2e80*/  MUFU.TANH R78, R2 ;  /* 0x00000002004e7308 */ /* 0x0002e20000002400 */
[----:B------:R-:W-:Y:S01]  /*2e90*/  FMUL.FTZ R43, R43, c[0x0][0x320] ;  /* 0x0000c8002b2b7a20 */ /* 0x000fe20000410000 */
[----:B-----5:R-:W-:Y:S06]  /*2ea0*/  HMMA.16816.F32.BF16 R32, R8, R64, R32 ;  /* 0x000000400820723c */ /* 0x020fec0000041820 */
[----:B------:R-:W2:Y:S01]  /*2eb0*/  MUFU.TANH R43, R43 ;  /* 0x0000002b002b7308 */ /* 0x000ea20000002400 */
[----:B-1----:R-:W-:-:S02]  /*2ec0*/  FMUL.FTZ R2, R47, c[0x0][0x320] ;  /* 0x0000c8002f027a20 */ /* 0x002fc40000410000 */
[----:B------:R-:W-:Y:S05]  /*2ed0*/  HMMA.16816.F32.BF16 R44, R8, R60, R36 ;  /* 0x0000003c082c723c */ /* 0x000fea0000041824 */
[----:B------:R1:W1:Y:S03]  /*2ee0*/  MUFU.TANH R77, R2 ;  /* 0x00000002004d7308 */ /* 0x0002660000002400 */
[----:B------:R-:W-:Y:S07]  /*2ef0*/  HMMA.16816.F32.BF16 R36, R20, R72, R116 ;  /* 0x000000481424723c */ /* 0x000fee0000041874 */
[----:B------:R-:W-:-:S02]  /*2f00*/  FMUL.FTZ R32, R32, c[0x0][0x320] ;  /* 0x0000c80020207a20 */ /* 0x000fc40000410000 */
[----:B------:R-:W-:Y:S01]  /*2f10*/  FMUL.FTZ R33, R33, c[0x0][0x320] ;  /* 0x0000c80021217a20 */ /* 0x000fe20000410000 */
[----:B------:R-:W-:Y:S01]  /*2f20*/  HMMA.16816.F32.BF16 R20, R20, R74, R108 ;  /* 0x0000004a1414723c */ /* 0x000fe2000004186c */
[----:B-1----:R-:W-:-:S04]  /*2f30*/  FMUL.FTZ R2, R24, c[0x0][0x320] ;  /* 0x0000c80018027a20 */ /* 0x002fc80000410000 */
[----:B------:R1:W1:Y:S01]  /*2f40*/  MUFU.TANH R76, R2 ;  /* 0x00000002004c7308 */ /* 0x0002620000002400 */
[----:B------:R-:W-:Y:S02]  /*2f50*/  FMUL.FTZ R46, R46, c[0x0][0x320] ;  /* 0x0000c8002e2e7a20 */ /* 0x000fe40000410000 */
[----:B------:R-:W-:Y:S02]  /*2f60*/  FMUL.FTZ R45, R45, c[0x0][0x320] ;  /* 0x0000c8002d2d7a20 */ /* 0x000fe40000410000 */
[----:B------:R-:W-:-:S03]  /*2f70*/  FMUL.FTZ R47, R47, c[0x0][0x320] ;  /* 0x0000c8002f2f7a20 */ /* 0x000fc60000410000 */
[----:B------:R-:W2:Y:S01]  /*2f80*/  MUFU.TANH R60, R45 ;  /* 0x0000002d003c7308 */ /* 0x000ea20000002400 */
[----:B-1----:R-:W-:-:S07]  /*2f90*/  FMUL.FTZ R2, R25, c[0x0][0x320] ;  /* 0x0000c80019027a20 */ /* 0x002fce0000410000 */
[----:B------:R-:W1:Y:S08]  /*2fa0*/  MUFU.TANH R45, R41 ;  /* 0x00000029002d7308 */ /* 0x000e700000002400 */
[----:B------:R5:W1:Y:S08]  /*2fb0*/  MUFU.TANH R73, R2 ;  /* 0x0000000200497308 */ /* 0x000a700000002400 */
[----:B------:R-:W1:Y:S01]  /*2fc0*/  MUFU.TANH R41, R32 ;  /* 0x0000002000297308 */ /* 0x000e620000002400 */
[----:B-----5:R-:W-:-:S07]  /*2fd0*/  FMUL.FTZ R2, R26, c[0x0][0x320] ;  /* 0x0000c8001a027a20 */ /* 0x020fce0000410000 */
[----:B------:R-:W1:Y:S08]  /*2fe0*/  MUFU.TANH R47, R47 ;  /* 0x0000002f002f7308 */ /* 0x000e700000002400 */
[----:B------:R5:W1:Y:S02]  /*2ff0*/  MUFU.TANH R72, R2 ;  /* 0x0000000200487308 */ /* 0x000a640000002400 */
[----:B-----5:R-:W-:-:S02]  /*3000*/  FMUL.FTZ R2, R27, c[0x0][0x320] ;  /* 0x0000c8001b027a20 */ /* 0x020fc40000410000 */
[----:B------:R-:W-:Y:S01]  /*3010*/  HMMA.16816.F32.BF16 R24, R16, R52, R36 ;  /* 0x000000341018723c */ /* 0x000fe20000041824 */
[----:B------:R-:W5:Y:S03]  /*3020*/  LDSM.16.M88.4 R36, [R221+0xb800] ;  /* 0x00b80000dd24783b */ /* 0x000f660000000200 */
[----:B------:R1:W1:Y:S01]  /*3030*/  MUFU.TANH R68, R2 ;  /* 0x0000000200447308 */ /* 0x0002620000002400 */
[----:B------:R-:W-:-:S04]  /*3040*/  DEPBAR.LE SB0, 0x0 ;  /* 0x000080000000791a */ /* 0x000fc80000000000 */
[----:B------:R-:W-:Y:S03]  /*3050*/  HMMA.16816.F32.BF16 R16, R16, R54, R20 ;  /* 0x000000361010723c */ /* 0x000fe60000041814 */
[----:B------:R-:W2:Y:S01]  /*3060*/  MUFU.TANH R52, R46 ;  /* 0x0000002e00347308 */ /* 0x000ea20000002400 */
[----:B-1----:R-:W-:-:S07]  /*3070*/  FMUL.FTZ R2, R44, c[0x0][0x320] ;  /* 0x0000c8002c027a20 */ /* 0x002fce0000410000 */
[----:B------:R-:W1:Y:S04]  /*3080*/  MUFU.TANH R46, R40 ;  /* 0x00000028002e7308 */ /* 0x000e680000002400 */
[C---:B------:R-:W-:Y:S04]  /*3090*/  HMMA.16816.F32.BF16 R20, R12.reuse, R56, R24 ;  /* 0x000000380c14723c */ /* 0x040fe80000041818 */
[----:B------:R1:W1:Y:S05]  /*30a0*/  MUFU.TANH R61, R2 ;  /* 0x00000002003d7308 */ /* 0x00026a0000002400 */
[----:B------:R-:W-:Y:S08]  /*30b0*/  HMMA.16816.F32.BF16 R12, R12, R58, R16 ;  /* 0x0000003a0c0c723c */ /* 0x000ff00000041810 */
[----:B------:R-:W-:Y:S01]  /*30c0*/  HMMA.16816.F32.BF16 R24, R8, R66, R28 ;  /* 0x000000420818723c */ /* 0x000fe2000004181c */
[----:B-1----:R-:W-:-:S02]  /*30d0*/  FMUL.FTZ R2, R42, c[0x0][0x320] ;  /* 0x0000c8002a027a20 */ /* 0x002fc40000410000 */
[----:B------:R-:W1:Y:S05]  /*30e0*/  MUFU.TANH R42, R33 ;  /* 0x00000021002a7308 */ /* 0x000e6a0000002400 */
[C---:B-----5:R-:W-:Y:S03]  /*30f0*/  HMMA.16816.F32.BF16 R16, R8.reuse, R36, R20 ;  /* 0x000000240810723c */ /* 0x060fe60000041814 */
[----:B------:R5:W1:Y:S05]  /*3100*/  MUFU.TANH R44, R2 ;  /* 0x00000002002c7308 */ /* 0x000a6a0000002400 */
[----:B------:R-:W-:Y:S08]  /*3110*/  HMMA.16816.F32.BF16 R8, R8, R38, R12 ;  /* 0x000000260808723c */ /* 0x000ff0000004180c */
[----:B------:R-:W-:-:S02]  /*3120*/  FMUL.FTZ R24, R24, c[0x0][0x320] ;  /* 0x0000c80018187a20 */ /* 0x000fc40000410000 */
[----:B------:R-:W-:Y:S02]  /*3130*/  FMUL.FTZ R25, R25, c[0x0][0x320] ;  /* 0x0000c80019197a20 */ /* 0x000fe40000410000 */
[----:B------:R-:W-:Y:S02]  /*3140*/  FMUL.FTZ R26, R26, c[0x0][0x320] ;  /* 0x0000c8001a1a7a20 */ /* 0x000fe40000410000 */
[----:B-----5:R-:W-:Y:S01]  /*3150*/  FMUL.FTZ R2, R34, c[0x0][0x320] ;  /* 0x0000c80022027a20 */ /* 0x020fe20000410000 */
[----:B------:R-:W1:Y:S01]  /*3160*/  MUFU.TANH R36, R25 ;  /* 0x0000001900247308 */ /* 0x000e620000002400 */
[----:B------:R-:W-:Y:S02]  /*3170*/  FMUL.FTZ R17, R17, c[0x0][0x320] ;  /* 0x0000c80011117a20 */ /* 0x000fe40000410000 */
[----:B------:R-:W-:Y:S02]  /*3180*/  FMUL.FTZ R18, R18, c[0x0][0x320] ;  /* 0x0000c80012127a20 */ /* 0x000fe40000410000 */
[----:B------:R-:W-:-:S02]  /*3190*/  FMUL.FTZ R19, R19, c[0x0][0x320] ;  /* 0x0000c80013137a20 */ /* 0x000fc40000410000 */
[----:B------:R-:W-:Y:S01]  /*31a0*/  FMUL.FTZ R27, R27, c[0x0][0x320] ;  /* 0x0000c8001b1b7a20 */ /* 0x000fe20000410000 */
[----:B------:R5:W1:Y:S01]  /*31b0*/  MUFU.TANH R40, R2 ;  /* 0x0000000200287308 */ /* 0x000a620000002400 */
[----:B------:R-:W-:Y:S02]  /*31c0*/  FMUL.FTZ R16, R16, c[0x0][0x320] ;  /* 0x0000c80010107a20 */ /* 0x000fe40000410000 */
[----:B------:R-:W-:Y:S02]  /*31d0*/  FMUL.FTZ R8, R8, c[0x0][0x320] ;  /* 0x0000c80008087a20 */ /* 0x000fe40000410000 */
[----:B------:R-:W-:Y:S02]  /*31e0*/  FMUL.FTZ R9, R9, c[0x0][0x320] ;  /* 0x0000c80009097a20 */ /* 0x000fe40000410000 */
[----:B------:R-:W-:Y:S01]  /*31f0*/  FMUL.FTZ R10, R10, c[0x0][0x320] ;  /* 0x0000c8000a0a7a20 */ /* 0x000fe20000410000 */
[----:B------:R1:W1:Y:S01]  /*3200*/  MUFU.TANH R30, R17 ;  /* 0x00000011001e7308 */ /* 0x0002620000002400 */
[----:B------:R-:W-:-:S02]  /*3210*/  FMUL.FTZ R11, R11, c[0x0][0x320] ;  /* 0x0000c8000b0b7a20 */ /* 0x000fc40000410000 */
[----:B-----5:R-:W-:-:S05]  /*3220*/  FMUL.FTZ R2, R35, c[0x0][0x320] ;  /* 0x0000c80023027a20 */ /* 0x020fca0000410000 */
[----:B------:R1:W1:Y:S08]  /*3230*/  MUFU.TANH R31, R26 ;  /* 0x0000001a001f7308 */ /* 0x0002700000002400 */
[----:B------:R1:W1:Y:S08]  /*3240*/  MUFU.TANH R34, R2 ;  /* 0x0000000200227308 */ /* 0x0002700000002400 */
[----:B------:R1:W1:Y:S08]  /*3250*/  MUFU.TANH R35, R24 ;  /* 0x0000001800237308 */ /* 0x0002700000002400 */
[----:B------:R1:W1:Y:S08]  /*3260*/  MUFU.TANH R23, R27 ;  /* 0x0000001b00177308 */ /* 0x0002700000002400 */
[----:B------:R1:W1:Y:S08]  /*3270*/  MUFU.TANH R29, R16 ;  /* 0x00000010001d7308 */ /* 0x0002700000002400 */
[----:B------:R-:W1:Y:S08]  /*3280*/  MUFU.TANH R18, R18 ;  /* 0x0000001200127308 */ /* 0x000e700000002400 */
[----:B------:R-:W1:Y:S08]  /*3290*/  MUFU.TANH R19, R19 ;  /* 0x0000001300137308 */ /* 0x000e700000002400 */
[----:B------:R1:W1:Y:S08]  /*32a0*/  MUFU.TANH R22, R8 ;  /* 0x0000000800167308 */ /* 0x0002700000002400 */
[----:B------:R1:W1:Y:S08]  /*32b0*/  MUFU.TANH R17, R9 ;  /* 0x0000000900117308 */ /* 0x0002700000002400 */
[----:B------:R1:W1:Y:S08]  /*32c0*/  MUFU.TANH R33, R10 ;  /* 0x0000000a00217308 */ /* 0x0002700000002400 */
[----:B------:R1:W1:Y:S01]  /*32d0*/  MUFU.TANH R32, R11 ;  /* 0x0000000b00207308 */ /* 0x0002620000002400 */
[----:B------:R-:W-:Y:S06]  /*32e0*/  BAR.SYNC.DEFER_BLOCKING 0x0 ;  /* 0x0000000000007b1d */ /* 0x000fec0000010000 */
[----:B------:R-:W-:Y:S05]  /*32f0*/  @!P5 BRA `(.L_x_683) ;  /* 0x000002400000d947 */ /* 0x000fea0003800000 */
[----:B--234-:R-:W-:Y:S01]  /*3300*/  IADD3 R6, R129, -0x2, RZ ;  /* 0xfffffffe81067810 */ /* 0x01cfe20007ffe0ff */
[----:B-1----:R-:W-:-:S02]  /*3310*/  IMAD.SHL.U32 R9, R126, 0x40, RZ ;  /* 0x000000407e097824 */ /* 0x002fc400078e00ff */
[----:B------:R-:W-:Y:S01]  /*3320*/  IMAD.SHL.U32 R16, R128, 0x2, RZ ;  /* 0x0000000280107824 */ /* 0x000fe200078e00ff */
[----:B------:R-:W-:Y:S01]  /*3330*/  SHF.R.S32.HI R3, RZ, 0x1f, R6 ;  /* 0x0000001fff037819 */ /* 0x000fe20000011406 */
[----:B------:R-:W-:Y:S02]  /*3340*/  IMAD R2, R123, R6, RZ ;  /* 0x000000067b027224 */ /* 0x000fe400078e02ff */
[----:B------:R-:W-:-:S04]  /*3350*/  IMAD.WIDE.U32 R6, R6, R124, R130 ;  /* 0x0000007c06067225 */ /* 0x000fc800078e0082 */
[----:B------:R-:W-:Y:S01]  /*3360*/  IMAD R3, R3, R124, R2 ;  /* 0x0000007c03037224 */ /* 0x000fe200078e0202 */
[----:B------:R-:W-:-:S03]  /*3370*/  LEA R2, P0, R6, c[0x0][0x1c8], 0x1 ;  /* 0x0000720006027a11 */ /* 0x000fc600078008ff */
[----:B------:R-:W-:Y:S01]  /*3380*/  IMAD.IADD R3, R7, 0x1, R3 ;  /* 0x0000000107037824 */ /* 0x000fe200078e0203 */
[----:B------:R-:W-:-:S04]  /*3390*/  SHF.L.U64.HI R7, R126, 0x6, R127 ;  /* 0x000000067e077819 */ /* 0x000fc8000001027f */
[----:B------:R-:W-:Y:S02]  /*33a0*/  LEA.HI.X R3, R6, c[0x0][0x1cc], R3, 0x1, P0 ;  /* 0x0000730006037a11 */ /* 0x000fe400000f0c03 */
[----:B------:R-:W-:-:S03]  /*33b0*/  IADD3 R14, P5, P0, R9, 0x80, R2 ;  /* 0x00000080090e7810 */ /* 0x000fc600078be002 */
[----:B------:R-:W-:Y:S01]  /*33c0*/  @!PT LDS RZ, [RZ] ;  /* 0x00000000fffff984 */ /* 0x000fe20000000800 */
[----:B------:R-:W-:Y:S01]  /*33d0*/  @!PT LDS RZ, [RZ] ;  /* 0x00000000fffff984 */ /* 0x000fe20000000800 */
[----:B------:R-:W-:Y:S01]  /*33e0*/  @!PT LDS RZ, [RZ] ;  /* 0x00000000fffff984 */ /* 0x000fe20000000800 */
[----:B------:R1:W-:Y:S01]  /*33f0*/  LDGSTS.E.BYPASS.LTC128B.128 [R16+0xc100], [R2.64], !P1 ;  /* 0x0c10000002107fae */ /* 0x0003e2000c901d48 */
[--C-:B------:R-:W-:Y:S02]  /*3400*/  IADD3.X R15, R7, RZ, R3.reuse, P5, P0 ;  /* 0x000000ff070f7210 */ /* 0x100fe40002fe0403 */
[--C-:B------:R-:W-:Y:S01]  /*3410*/  IADD3 R12, P5, P0, R9, 0x100, R2.reuse ;  /* 0x00000100090c7810 */ /* 0x100fe200078be002 */
[----:B------:R1:W-:Y:S03]  /*3420*/  LDGSTS.E.BYPASS.LTC128B.128 [R16+0xf100], [R2.64+0x80], !P4 ;  /* 0x0f10008002107fae */ /* 0x0003e6000e101d48 */
[----:B------:R-:W-:Y:S01]  /*3430*/  IADD3.X R13, R7, RZ, R3, P5, P0 ;  /* 0x000000ff070d7210 */ /* 0x000fe20002fe0403 */
[----:B------:R1:W-:Y:S01]  /*3440*/  LDGSTS.E.BYPASS.LTC128B.128 [R16+0x12100], [R2.64+0x100], !P3 ;  /* 0x1210010002107fae */ /* 0x0003e2000d901d48 */
[----:B------:R-:W-:-:S03]  /*3450*/  IADD3 R10, P5, P0, R9, 0x180, R2 ;  /* 0x00000180090a7810 */ /* 0x000fc600078be002 */
[----:B------:R1:W-:Y:S01]  /*3460*/  LDGSTS.E.BYPASS.LTC128B.128 [R16+0x15100], [R2.64+0x180], !P2 ;  /* 0x1510018002107fae */ /* 0x0003e2000d101d48 */
[----:B------:R-:W-:Y:S02]  /*3470*/  IADD3.X R11, R7, RZ, R3, P5, P0 ;  /* 0x000000ff070b7210 */ /* 0x000fe40002fe0403 */
[----:B------:R-:W-:-:S04]  /*3480*/  IADD3 R8, P5, R9, R2, RZ ;  /* 0x0000000209087210 */ /* 0x000fc80007fbe0ff */
[----:B------:R-:W-:Y:S01]  /*3490*/  IADD3 R6, P0, R8, R9, RZ ;  /* 0x0000000908067210 */ /* 0x000fe20007f1e0ff */
[----:B------:R-:W-:-:S04]  /*34a0*/  IMAD.X R9, R7, 0x1, R3, P5 ;  /* 0x0000000107097824 */ /* 0x000fc800028e0603 */
[----:B------:R-:W-:Y:S01]  /*34b0*/  IMAD.X R7, R9, 0x1, R7, P0 ;  /* 0x0000000109077824 */ /* 0x000fe200000e0607 */
[----:B------:R1:W-:Y:S04]  /*34c0*/  LDGSTS.E.BYPASS.LTC128B.128 [R16+0xd100], [R8.64], !P1 ;  /* 0x0d10000008107fae */ /* 0x0003e8000c901d48 */
[----:B------:R1:W-:Y:S04]  /*34d0*/  LDGSTS.E.BYPASS.LTC128B.128 [R16+0x10100], [R14.64], !P4 ;  /* 0x101000000e107fae */ /* 0x0003e8000e101d48 */
[----:B------:R1:W-:Y:S04]  /*34e0*/  LDGSTS.E.BYPASS.LTC128B.128 [R16+0x13100], [R12.64], !P3 ;  /* 0x131000000c107fae */ /* 0x0003e8000d901d48 */
[----:B------:R1:W-:Y:S04]  /*34f0*/  LDGSTS.E.BYPASS.LTC128B.128 [R16+0x16100], [R10.64], !P2 ;  /* 0x161000000a107fae */ /* 0x0003e8000d101d48 */
[----:B------:R1:W-:Y:S04]  /*3500*/  LDGSTS.E.BYPASS.LTC128B.128 [R16+0xe100], [R6.64], !P1 ;  /* 0x0e10000006107fae */ /* 0x0003e8000c901d48 */
[----:B------:R1:W-:Y:S04]  /*3510*/  LDGSTS.E.BYPASS.LTC128B.128 [R16+0x11100], [R6.64+0x80], !P4 ;  /* 0x1110008006107fae */ /* 0x0003e8000e101d48 */
[----:B------:R1:W-:Y:S04]  /*3520*/  LDGSTS.E.BYPASS.LTC128B.128 [R16+0x14100], [R6.64+0x100], !P3 ;  /* 0x1410010006107fae */ /* 0x0003e8000d901d48 */
[----:B------:R1:W-:Y:S02]  /*3530*/  LDGSTS.E.BYPASS.LTC128B.128 [R16+0x17100], [R6.64+0x180], !P2 ;  /* 0x1710018006107fae */ /* 0x0003e4000d101d48 */
.L_x_683:
[----:B-1234-:R-:W-:Y:S01]  /*3540*/  SHF.R.S32.HI R2, RZ, 0x1f, R121 ;  /* 0x0000001fff027819 */ /* 0x01efe20000011479 */
[----:B------:R-:W-:Y:S01]  /*3550*/  STL [R1+0x64], R225 ;  /* 0x000064e101007387 */ /* 0x000fe20000100800 */
[----:B------:R-:W-:-:S02]  /*3560*/  IMAD.SHL.U32 R217, R5, 0x2, RZ ;  /* 0x0000000205d97824 */ /* 0x000fc400078e00ff */
[----:B------:R-:W-:Y:S01]  /*3570*/  LEA.HI R3, R2, R121, RZ, 0x2 ;  /* 0x0000007902037211 */ /* 0x000fe200078f10ff */
[----:B------:R-:W-:Y:S01]  /*3580*/  STL [R1+0x60], R224 ;  /* 0x000060e001007387 */ /* 0x000fe20000100800 */
[----:B------:R-:W-:Y:S01]  /*3590*/  IMAD R220, R0, 0x2, R217 ;  /* 0x0000000200dc7824 */ /* 0x000fe200078e02d9 */
[----:B------:R-:W-:Y:S02]  /*35a0*/  LEA R218, R4, R217, 0x1 ;  /* 0x000000d904da7211 */ /* 0x000fe400078e08ff */
[----:B------:R-:W-:Y:S01]  /*35b0*/  STL [R1+0x5c], R223 ;  /* 0x00005cdf01007387 */ /* 0x000fe20000100800 */
[----:B------:R-:W-:Y:S02]  /*35c0*/  LOP3.LUT R2, R3, 0x7ffffffc, RZ, 0xc0, !PT ;  /* 0x7ffffffc03027812 */ /* 0x000fe400078ec0ff */
[----:B------:R-:W-:Y:S01]  /*35d0*/  IMAD R219, R0, 0x2, R218 ;  /* 0x0000000200db7824 */ /* 0x000fe200078e02da */
[----:B------:R-:W-:Y:S02]  /*35e0*/  STL [R1+0x58], R222 ;  /* 0x000058de01007387 */ /* 0x000fe40000100800 */
[----:B------:R-:W-:-:S02]  /*35f0*/  IMAD.IADD R2, R121, 0x1, -R2 ;  /* 0x0000000179027824 */ /* 0x000fc400078e0a02 */
[----:B------:R-:W-:Y:S04]  /*3600*/  STL [R1+0x54], R221 ;  /* 0x000054dd01007387 */ /* 0x000fe80000100800 */
[----:B------:R-:W-:Y:S04]  /*3610*/  STL [R1+0x50], R216 ;  /* 0x000050d801007387 */ /* 0x000fe80000100800 */
[----:B------:R1:W-:Y:S04]  /*3620*/  STL [R1+0x4c], R3 ;  /* 0x00004c0301007387 */ /* 0x0003e80000100800 */
[----:B------:R-:W-:Y:S04]  /*3630*/  LDSM.16.MT88.4 R80, [R218+0x3100] ;  /* 0x00310000da50783b */ /* 0x000fe80000004200 */
[----:B------:R-:W-:Y:S04]  /*3640*/  LDSM.16.MT88.4 R64, [R219+0x900] ;  /* 0x00090000db40783b */ /* 0x000fe80000004200 */
[----:B------:R-:W-:Y:S04]  /*3650*/  LDSM.16.MT88.4 R56, [R218+0x3900] ;  /* 0x00390000da38783b */ /* 0x000fe80000004200 */
[----:B------:R-:W-:Y:S04]  /*3660*/  LDSM.16.MT88.4 R92, [R219+0x3900] ;  /* 0x00390000db5c783b */ /* 0x000fe80000004200 */
[----:B------:R-:W0:Y:S01]  /*3670*/  LDGDEPBAR ;  /* 0x00000000000079af */ /* 0x000e220000000000 */
[----:B-1----:R-:W-:-:S05]  /*3680*/  IADD3 R3, R122, c[0x0][0x1d0], RZ ;  /* 0x000074007a037a10 */ /* 0x002fca0007ffe0ff */
[----:B------:R-:W-:-:S05]  /*3690*/  IMAD R2, R2, -0x2, R3 ;  /* 0xfffffffe02027824 */ /* 0x000fca00078e0203 */
[C---:B------:R-:W-:Y:S02]  /*36a0*/  ISETP.GT.AND P0, PT, R2.reuse, RZ, PT ;  /* 0x000000ff0200720c */ /* 0x040fe40003f04270 */
[----:B------:R-:W-:Y:S02]  /*36b0*/  ISETP.GT.AND P5, PT, R2, 0x1, PT ;  /* 0x000000010200780c */ /* 0x000fe40003fa4270 */
[----:B------:R-:W-:Y:S02]  /*36c0*/  FSEL R16, R114, -INF , P0 ;  /* 0xff80000072107808 */ /* 0x000fe40000000000 */
[----:B------:R-:W-:Y:S02]  /*36d0*/  FSEL R7, R120, -INF , P0 ;  /* 0xff80000078077808 */ /* 0x000fe40000000000 */
[----:B------:R-:W-:Y:S02]  /*36e0*/  ISETP.GT.AND P0, PT, R2, 0x8, PT ;  /* 0x000000080200780c */ /* 0x000fe40003f04270 */
[----:B------:R-:W-:-:S02]  /*36f0*/  FSEL R8, R115, -INF , P5 ;  /* 0xff80000073087808 */ /* 0x000fc40002800000 */
[----:B------:R-:W-:Y:S02]  /*3700*/  FSEL R20, R113, -INF , P5 ;  /* 0xff80000071147808 */ /* 0x000fe40002800000 */
[----:B------:R-:W-:Y:S02]  /*3710*/  ISETP.GT.AND P5, PT, R2, 0x9, PT ;  /* 0x000000090200780c */ /* 0x000fe40003fa4270 */
[----:B------:R-:W-:Y:S02]  /*3720*/  FSEL R9, R112, -INF , P0 ;  /* 0xff80000070097808 */ /* 0x000fe40000000000 */
[----:B------:R-:W-:Y:S02]  /*3730*/  FMNMX.FTZ R132, R7, R8, !PT ;  /* 0x0000000807847209 */ /* 0x000fe40007810000 */
[----:B------:R-:W-:Y:S02]  /*3740*/  FSEL R21, R98, -INF , P0 ;  /* 0xff80000062157808 */ /* 0x000fe40000000000 */
[----:B------:R-:W-:-:S02]  /*3750*/  ISETP.GT.AND P0, PT, R2, 0x10, PT ;  /* 0x000000100200780c */ /* 0x000fc40003f04270 */
[----:B------:R-:W-:Y:S02]  /*3760*/  FSEL R10, R99, -INF , P5 ;  /* 0xff800000630a7808 */ /* 0x000fe40002800000 */
[----:B------:R-:W-:Y:S02]  /*3770*/  FMNMX.FTZ R132, R9, R132, !PT ;  /* 0x0000008409847209 */ /* 0x000fe40007810000 */
[----:B------:R-:W-:Y:S02]  /*3780*/  FSEL R24, R97, -INF , P5 ;  /* 0xff80000061187808 */ /* 0x000fe40002800000 */
[----:B------:R-:W-:Y:S02]  /*3790*/  ISETP.GT.AND P5, PT, R2, 0x11, PT ;  /* 0x000000110200780c */ /* 0x000fe40003fa4270 */
[----:B------:R-:W-:Y:S02]  /*37a0*/  FSEL R11, R96, -INF , P0 ;  /* 0xff800000600b7808 */ /* 0x000fe40000000000 */
[----:B------:R-:W-:Y:S01]  /*37b0*/  FMNMX.FTZ R132, R10, R132, !PT ;  /* 0x000000840a847209 */ /* 0x000fe20007810000 */
[----:B------:R-:W-:Y:S01]  /*37c0*/  LDSM.16.MT88.4 R96, [R218+0x6100] ;  /* 0x00610000da60783b */ /* 0x000fe20000004200 */
[----:B------:R-:W-:-:S02]  /*37d0*/  FSEL R25, R90, -INF , P0 ;  /* 0xff8000005a197808 */ /* 0x000fc40000000000 */
[C---:B------:R-:W-:Y:S02]  /*37e0*/  ISETP.GT.AND P0, PT, R2.reuse, 0x18, PT ;  /* 0x000000180200780c */ /* 0x040fe40003f04270 */
[----:B------:R-:W-:Y:S02]  /*37f0*/  FSEL R13, R91, -INF , P5 ;  /* 0xff8000005b0d7808 */ /* 0x000fe40002800000 */
[----:B------:R-:W-:Y:S02]  /*3800*/  FMNMX.FTZ R132, R11, R132, !PT ;  /* 0x000000840b847209 */ /* 0x000fe40007810000 */
[----:B------:R-:W-:Y:S02]  /*3810*/  FSEL R26, R89, -INF , P5 ;  /* 0xff800000591a7808 */ /* 0x000fe40002800000 */
[----:B------:R-:W-:Y:S02]  /*3820*/  ISETP.GT.AND P5, PT, R2, 0x19, PT ;  /* 0x000000190200780c */ /* 0x000fe40003fa4270 */
[----:B------:R-:W-:-:S02]  /*3830*/  FSEL R14, R88, -INF , P0 ;  /* 0xff800000580e7808 */ /* 0x000fc40000000000 */
[----:B------:R-:W-:Y:S01]  /*3840*/  FMNMX.FTZ R132, R13, R132, !PT ;  /* 0x000000840d847209 */ /* 0x000fe20007810000 */
[----:B------:R-:W-:Y:S01]  /*3850*/  LDSM.16.MT88.4 R88, [R220+0x900] ;  /* 0x00090000dc58783b */ /* 0x000fe20000004200 */
[----:B------:R-:W-:Y:S02]  /*3860*/  FSEL R27, R86, -INF , P0 ;  /* 0xff800000561b7808 */ /* 0x000fe40000000000 */
[----:B------:R-:W-:Y:S02]  /*3870*/  ISETP.GT.AND P0, PT, R2, 0x20, PT ;  /* 0x000000200200780c */ /* 0x000fe40003f04270 */
[----:B------:R-:W-:Y:S02]  /*3880*/  FSEL R15, R87, -INF , P5 ;  /* 0xff800000570f7808 */ /* 0x000fe40002800000 */
[----:B------:R-:W-:Y:S02]  /*3890*/  FMNMX.FTZ R132, R14, R132, !PT ;  /* 0x000000840e847209 */ /* 0x000fe40007810000 */
[----:B------:R-:W-:-:S02]  /*38a0*/  FSEL R28, R85, -INF , P5 ;  /* 0xff800000551c7808 */ /* 0x000fc40002800000 */
[----:B------:R-:W-:Y:S02]  /*38b0*/  ISETP.GT.AND P5, PT, R2, 0x21, PT ;  /* 0x000000210200780c */ /* 0x000fe40003fa4270 */
[----:B------:R-:W-:Y:S02]  /*38c0*/  FSEL R120, R84, -INF , P0 ;  /* 0xff80000054787808 */ /* 0x000fe40000000000 */
[----:B------:R-:W-:Y:S01]  /*38d0*/  FMNMX.FTZ R132, R15, R132, !PT ;  /* 0x000000840f847209 */ /* 0x000fe20007810000 */
[----:B------:R-:W-:Y:S01]  /*38e0*/  LDSM.16.MT88.4 R84, [R220+0x3100] ;  /* 0x00310000dc54783b */ /* 0x000fe20000004200 */
[----:B------:R-:W-:Y:S02]  /*38f0*/  FSEL R123, R78, -INF , P0 ;  /* 0xff8000004e7b7808 */ /* 0x000fe40000000000 */
[----:B------:R-:W-:Y:S02]  /*3900*/  ISETP.GT.AND P0, PT, R2, 0x28, PT ;  /* 0x000000280200780c */ /* 0x000fe40003f04270 */
[----:B------:R-:W-:-:S02]  /*3910*/  FSEL R118, R79, -INF , P5 ;  /* 0xff8000004f767808 */ /* 0x000fc40002800000 */
[----:B------:R-:W-:Y:S02]  /*3920*/  FMNMX.FTZ R132, R120, R132, !PT ;  /* 0x0000008478847209 */ /* 0x000fe40007810000 */
[----:B------:R-:W-:Y:S02]  /*3930*/  FSEL R122, R77, -INF , P5 ;  /* 0xff8000004d7a7808 */ /* 0x000fe40002800000 */
[----:B------:R-:W-:Y:S02]  /*3940*/  ISETP.GT.AND P5, PT, R2, 0x29, PT ;  /* 0x000000290200780c */ /* 0x000fe40003fa4270 */
[----:B------:R-:W-:Y:S02]  /*3950*/  FSEL R117, R76, -INF , P0 ;  /* 0xff8000004c757808 */ /* 0x000fe40000000000 */
[----:B------:R-:W-:Y:S01]  /*3960*/  FMNMX.FTZ R132, R118, R132, !PT ;  /* 0x0000008476847209 */ /* 0x000fe20007810000 */
[----:B------:R-:W-:Y:S01]  /*3970*/  LDSM.16.MT88.4 R76, [R219+0x3100] ;  /* 0x00310000db4c783b */ /* 0x000fe20000004200 */
[----:B------:R-:W-:-:S02]  /*3980*/  FSEL R121, R72, -INF , P0 ;  /* 0xff80000048797808 */ /* 0x000fc40000000000 */
[----:B------:R-:W-:Y:S02]  /*3990*/  ISETP.GT.AND P0, PT, R2, 0x30, PT ;  /* 0x000000300200780c */ /* 0x000fe40003f04270 */
[----:B------:R-:W-:Y:S02]  /*39a0*/  FSEL R116, R73, -INF , P5 ;  /* 0xff80000049747808 */ /* 0x000fe40002800000 */
[----:B------:R-:W-:Y:S01]  /*39b0*/  FMNMX.FTZ R132, R117, R132, !PT ;  /* 0x0000008475847209 */ /* 0x000fe20007810000 */
[----:B------:R-:W-:Y:S01]  /*39c0*/  LDSM.16.MT88.4 R72, [R217+0x3100] ;  /* 0x00310000d948783b */ /* 0x000fe20000004200 */
        /* <DEDUP_REMOVED lines=19> */
[----:B------:R-:W-:Y:S01]  /*3b00*/  FMNMX.FTZ R132, R134, R132, !PT ;  /* 0x0000008486847209 */ /* 0x000fe20007810000 */
[----:B------:R-:W-:Y:S01]  /*3b10*/  LDSM.16.MT88.4 R44, [R217+0x900] ;  /* 0x00090000d92c783b */ /* 0x000fe20000004200 */
[----:B------:R-:W-:Y:S02]  /*3b20*/  FMNMX.FTZ R3, R24, R3, !PT ;  /* 0x0000000318037209 */ /* 0x000fe40007810000 */
[----:B------:R-:W-:Y:S02]  /*3b30*/  FSEL R200, R43, -INF , P5 ;  /* 0xff8000002bc87808 */ /* 0x000fe40002800000 */
[----:B------:R-:W-:-:S02]  /*3b40*/  ISETP.GT.AND P5, PT, R2, 0x41, PT ;  /* 0x000000410200780c */ /* 0x000fc40003fa4270 */
[----:B------:R-:W-:Y:S02]  /*3b50*/  FSEL R213, R41, -INF , P0 ;  /* 0xff80000029d57808 */ /* 0x000fe40000000000 */
[----:B------:R-:W-:Y:S02]  /*3b60*/  FMNMX.FTZ R132, R133, R132, !PT ;  /* 0x0000008485847209 */ /* 0x000fe40007810000 */
[----:B------:R-:W-:Y:S02]  /*3b70*/  FMNMX.FTZ R3, R25, R3, !PT ;  /* 0x0000000319037209 */ /* 0x000fe40007810000 */
[----:B------:R-:W-:Y:S02]  /*3b80*/  FSEL R108, R40, -INF , P0 ;  /* 0xff800000286c7808 */ /* 0x000fe40000000000 */
[----:B------:R-:W-:Y:S02]  /*3b90*/  ISETP.GT.AND P0, PT, R2, 0x48, PT ;  /* 0x000000480200780c */ /* 0x000fe40003f04270 */
[----:B------:R-:W-:-:S02]  /*3ba0*/  FSEL R210, R42, -INF , P5 ;  /* 0xff8000002ad27808 */ /* 0x000fc40002800000 */
[----:B------:R-:W-:Y:S02]  /*3bb0*/  FMNMX.FTZ R132, R213, R132, !PT ;  /* 0x00000084d5847209 */ /* 0x000fe40007810000 */
[----:B------:R-:W-:Y:S02]  /*3bc0*/  FMNMX.FTZ R3, R26, R3, !PT ;  /* 0x000000031a037209 */ /* 0x000fe40007810000 */
[----:B------:R-:W-:Y:S02]  /*3bd0*/  FSEL R34, R34, -INF , P5 ;  /* 0xff80000022227808 */ /* 0x000fe40002800000 */
[----:B------:R-:W-:Y:S02]  /*3be0*/  ISETP.GT.AND P5, PT, R2, 0x49, PT ;  /* 0x000000490200780c */ /* 0x000fe40003fa4270 */
[----:B------:R-:W-:Y:S02]  /*3bf0*/  FSEL R208, R35, -INF , P0 ;  /* 0xff80000023d07808 */ /* 0x000fe40000000000 */
[----:B------:R-:W-:-:S02]  /*3c00*/  FMNMX.FTZ R132, R210, R132, !PT ;  /* 0x00000084d2847209 */ /* 0x000fc40007810000 */
[----:B------:R-:W-:Y:S02]  /*3c10*/  FMNMX.FTZ R3, R27, R3, !PT ;  /* 0x000000031b037209 */ /* 0x000fe40007810000 */
[----:B------:R-:W-:Y:S02]  /*3c20*/  FSEL R48, R31, -INF , P0 ;  /* 0xff8000001f307808 */ /* 0x000fe40000000000 */
[----:B------:R-:W-:Y:S02]  /*3c30*/  ISETP.GT.AND P0, PT, R2, 0x50, PT ;  /* 0x000000500200780c */ /* 0x000fe40003f04270 */
[----:B------:R-:W-:Y:S02]  /*3c40*/  FSEL R209, R36, -INF , P5 ;  /* 0xff80000024d17808 */ /* 0x000fe40002800000 */
[----:B------:R-:W-:Y:S02]  /*3c50*/  FMNMX.FTZ R132, R208, R132, !PT ;  /* 0x00000084d0847209 */ /* 0x000fe40007810000 */
[----:B------:R-:W-:-:S02]  /*3c60*/  FMNMX.FTZ R3, R28, R3, !PT ;  /* 0x000000031c037209 */ /* 0x000fc40007810000 */
[----:B------:R-:W-:Y:S02]  /*3c70*/  ISETP.GT.AND P6, PT, R2, 0x51, PT ;  /* 0x000000510200780c */ /* 0x000fe40003fc4270 */
[----:B------:R-:W-:Y:S02]  /*3c80*/  FSEL R211, R29, -INF , P0 ;  /* 0xff8000001dd37808 */ /* 0x000fe40000000000 */
[----:B------:R-:W-:Y:S02]  /*3c90*/  FMNMX.FTZ R132, R209, R132, !PT ;  /* 0x00000084d1847209 */ /* 0x000fe40007810000 */
[----:B------:R-:W-:Y:S02]  /*3ca0*/  FMNMX.FTZ R3, R123, R3, !PT ;  /* 0x000000037b037209 */ /* 0x000fe40007810000 */
[----:B------:R-:W-:Y:S02]  /*3cb0*/  FSEL R223, R23, -INF , P5 ;  /* 0xff80000017df7808 */ /* 0x000fe40002800000 */
[----:B------:R-:W-:-:S02]  /*3cc0*/  FSEL R18, R18, -INF , P0 ;  /* 0xff80000012127808 */ /* 0x000fc40000000000 */
[----:B------:R-:W-:Y:S02]  /*3cd0*/  ISETP.GT.AND P5, PT, R2, 0x58, PT ;  /* 0x000000580200780c */ /* 0x000fe40003fa4270 */
[----:B------:R-:W-:Y:S02]  /*3ce0*/  FSEL R102, R30, -INF , P6 ;  /* 0xff8000001e667808 */ /* 0x000fe40003000000 */
[----:B------:R-:W-:Y:S02]  /*3cf0*/  FMNMX.FTZ R132, R211, R132, !PT ;  /* 0x00000084d3847209 */ /* 0x000fe40007810000 */
[----:B------:R-:W-:Y:S02]  /*3d00*/  ISETP.GT.AND P0, PT, R2, 0x59, PT ;  /* 0x000000590200780c */ /* 0x000fe40003f04270 */
[----:B------:R-:W-:Y:S02]  /*3d10*/  FMNMX.FTZ R2, R122, R3, !PT ;  /* 0x000000037a027209 */ /* 0x000fe40007810000 */
[----:B------:R-:W-:-:S02]  /*3d20*/  FSEL R215, R22, -INF , P5 ;  /* 0xff80000016d77808 */ /* 0x000fc40002800000 */
[----:B------:R-:W-:Y:S02]  /*3d30*/  FMNMX.FTZ R132, R102, R132, !PT ;  /* 0x0000008466847209 */ /* 0x000fe40007810000 */
[----:B------:R-:W-:Y:S02]  /*3d40*/  FMNMX.FTZ R2, R121, R2, !PT ;  /* 0x0000000279027209 */ /* 0x000fe40007810000 */
[----:B------:R-:W-:Y:S02]  /*3d50*/  FSEL R212, R17, -INF , P0 ;  /* 0xff80000011d47808 */ /* 0x000fe40000000000 */
[----:B------:R-:W-:Y:S02]  /*3d60*/  FMNMX.FTZ R132, R215, R132, !PT ;  /* 0x00000084d7847209 */ /* 0x000fe40007810000 */
[----:B------:R-:W-:Y:S02]  /*3d70*/  FMNMX.FTZ R2, R119, R2, !PT ;  /* 0x0000000277027209 */ /* 0x000fe40007810000 */
[----:B------:R-:W-:-:S02]  /*3d80*/  FMNMX.FTZ R132, R212, R132, !PT ;  /* 0x00000084d4847209 */ /* 0x000fc40007810000 */
[----:B------:R-:W-:Y:S02]  /*3d90*/  FMNMX.FTZ R2, R204, R2, !PT ;  /* 0x00000002cc027209 */ /* 0x000fe40007810000 */
[----:B------:R-:W-:Y:S01]  /*3da0*/  FSEL R206, R19, -INF , P6 ;  /* 0xff80000013ce7808 */ /* 0x000fe20003000000 */
[----:B------:R-:W1:Y:S01]  /*3db0*/  SHFL.BFLY PT, R3, R132, 0x2, 0x1f ;  /* 0x0c401f0084037f89 */ /* 0x000e6200000e0000 */
[----:B------:R-:W-:Y:S02]  /*3dc0*/  FMNMX.FTZ R2, R203, R2, !PT ;  /* 0x00000002cb027209 */ /* 0x000fe40007810000 */
[----:B------:R-:W-:Y:S02]  /*3dd0*/  FSEL R216, R33, -INF , P5 ;  /* 0xff80000021d87808 */ /* 0x000fe40002800000 */
[----:B------:R-:W-:Y:S02]  /*3de0*/  FMNMX.FTZ R2, R202, R2, !PT ;  /* 0x00000002ca027209 */ /* 0x000fe40007810000 */
[----:B------:R-:W-:-:S02]  /*3df0*/  FSEL R225, R32, -INF , P0 ;  /* 0xff80000020e17808 */ /* 0x000fc40000000000 */
[----:B------:R-:W-:Y:S02]  /*3e00*/  FMNMX.FTZ R2, R200, R2, !PT ;  /* 0x00000002c8027209 */ /* 0x000fe40007810000 */
[----:B------:R-:W-:Y:S02]  /*3e10*/  MOV R0, R48 ;  /* 0x0000003000007202 */ /* 0x000fe40000000f00 */
[----:B------:R-:W-:-:S04]  /*3e20*/  FMNMX.FTZ R2, R108, R2, !PT ;  /* 0x000000026c027209 */ /* 0x000fc80007810000 */
[----:B------:R-:W-:-:S04]  /*3e30*/  FMNMX.FTZ R2, R34, R2, !PT ;  /* 0x0000000222027209 */ /* 0x000fc80007810000 */
[----:B------:R-:W-:Y:S02]  /*3e40*/  FMNMX.FTZ R2, R48, R2, !PT ;  /* 0x0000000230027209 */ /* 0x000fe40007810000 */
[----:B-1----:R-:W-:Y:S02]  /*3e50*/  FMNMX.FTZ R132, R132, R3, !PT ;  /* 0x0000000384847209 */ /* 0x002fe40007810000 */
[----:B------:R-:W-:-:S03]  /*3e60*/  FMNMX.FTZ R3, R223, R2, !PT ;  /* 0x00000002df037209 */ /* 0x000fc60007810000 */
[----:B------:R-:W1:Y:S01]  /*3e70*/  SHFL.BFLY PT, R2, R132, 0x1, 0x1f ;  /* 0x0c201f0084027f89 */ /* 0x000e6200000e0000 */
[----:B------:R-:W-:-:S04]  /*3e80*/  FMNMX.FTZ R3, R18, R3, !PT ;  /* 0x0000000312037209 */ /* 0x000fc80007810000 */
[----:B------:R-:W-:-:S04]  /*3e90*/  FMNMX.FTZ R3, R206, R3, !PT ;  /* 0x00000003ce037209 */ /* 0x000fc80007810000 */
[----:B------:R-:W-:-:S04]  /*3ea0*/  FMNMX.FTZ R3, R216, R3, !PT ;  /* 0x00000003d8037209 */ /* 0x000fc80007810000 */
[----:B------:R-:W-:-:S05]  /*3eb0*/  FMNMX.FTZ R3, R225, R3, !PT ;  /* 0x00000003e1037209 */ /* 0x000fca0007810000 */
[----:B------:R-:W2:Y:S01]  /*3ec0*/  SHFL.BFLY PT, R6, R3, 0x2, 0x1f ;  /* 0x0c401f0003067f89 */ /* 0x000ea200000e0000 */
[----:B-1----:R-:W-:-:S04]  /*3ed0*/  FMNMX.FTZ R132, R132, R2, !PT ;  /* 0x0000000284847209 */ /* 0x002fc80007810000 */
[C---:B------:R-:W-:Y:S01]  /*3ee0*/  FSETP.NEU.FTZ.AND P0, PT, R132.reuse, -INF , PT ;  /* 0xff8000008400780b */ /* 0x040fe20003f1d000 */
[----:B------:R-:W-:-:S05]  /*3ef0*/  FMUL.FTZ R12, R132, c[0x0][0x2d0] ;  /* 0x0000b400840c7a20 */ /* 0x000fca0000410000 */
[----:B------:R-:W-:-:S05]  /*3f00*/  FSEL R12, R12, RZ, P0 ;  /* 0x000000ff0c0c7208 */ /* 0x000fca0000000000 */
[----:B------:R-:W-:Y:S01]  /*3f10*/  FFMA.FTZ R2, R7, c[0x0][0x2d0], -R12 ;  /* 0x0000b40007027a23 */ /* 0x000fe2000001080c */
[----:B--2---:R-:W-:-:S03]  /*3f20*/  FMNMX.FTZ R3, R3, R6, !PT ;  /* 0x0000000603037209 */ /* 0x004fc60007810000 */
[----:B------:R1:W2:Y:S02]  /*3f30*/  MUFU.EX2 R37, R2 ;  /* 0x0000000200257308 */ /* 0x0002a40000000800 */
[----:B------:R-:W3:Y:S01]  /*3f40*/  SHFL.BFLY PT, R6, R3, 0x1, 0x1f ;  /* 0x0c201f0003067f89 */ /* 0x000ee200000e0000 */
[----:B-1----:R-:W-:-:S05]  /*3f50*/  FFMA.FTZ R2, R8, c[0x0][0x2d0], -R12 ;  /* 0x0000b40008027a23 */ /* 0x002fca000001080c */
[----:B------:R1:W4:Y:S01]  /*3f60*/  MUFU.EX2 R222, R2 ;  /* 0x0000000200de7308 */ /* 0x0003220000000800 */
[----:B---3--:R-:W-:Y:S01]  /*3f70*/  FMNMX.FTZ R3, R3, R6, !PT ;  /* 0x0000000603037209 */ /* 0x008fe20007810000 */
[----:B------:R-:W-:Y:S02]  /*3f80*/  FFMA.FTZ R6, R14, c[0x0][0x2d0], -R12 ;  /* 0x0000b4000e067a23 */ /* 0x000fe4000001080c */
[----:B------:R-:W-:Y:S01]  /*3f90*/  IMAD.MOV.U32 R14, RZ, RZ, R34 ;  /* 0x000000ffff0e7224 */ /* 0x000fe200078e0022 */
[----:B------:R-:W-:-:S03]  /*3fa0*/  FSETP.NEU.FTZ.AND P0, PT, R3, -INF , PT ;  /* 0xff8000000300780b */ /* 0x000fc60003f1d000 */
[----:B------:R3:W-:Y:S01]  /*3fb0*/  MUFU.EX2 R221, R6 ;  /* 0x0000000600dd7308 */ /* 0x0007e20000000800 */
[----:B-1----:R-:W-:-:S07]  /*3fc0*/  FFMA.FTZ R2, R9, c[0x0][0x2d0], -R12 ;  /* 0x0000b40009027a23 */ /* 0x002fce000001080c */
[----:B------:R1:W-:Y:S01]  /*3fd0*/  MUFU.EX2 R104, R2 ;  /* 0x0000000200687308 */ /* 0x0003e20000000800 */
[--C-:B---3--:R-:W-:Y:S01]  /*3fe0*/  FFMA.FTZ R6, R15, c[0x0][0x2d0], -R12.reuse ;  /* 0x0000b4000f067a23 */ /* 0x108fe2000001080c */
[----:B--2---:R-:W-:Y:S02]  /*3ff0*/  MOV R15, R37 ;  /* 0x00000025000f7202 */ /* 0x004fe40000000f00 */
[----:B------:R-:W-:Y:S04]  /*4000*/  LDSM.16.MT88.4 R36, [R218+0x900] ;  /* 0x00090000da24783b */ /* 0x000fe80000004200 */
[----:B------:R-:W2:Y:S01]  /*4010*/  MUFU.EX2 R252, R6 ;  /* 0x0000000600fc7308 */ /* 0x000ea20000000800 */
[----:B----4-:R-:W-:Y:S01]  /*4020*/  F2FP.BF16.PACK_AB R8, R222, R15 ;  /* 0x0000000fde08723e */ /* 0x010fe200000010ff */
[----:B-1----:R-:W-:-:S06]  /*4030*/  FFMA.FTZ R2, R10, c[0x0][0x2d0], -R12 ;  /* 0x0000b4000a027a23 */ /* 0x002fcc000001080c */
[----:B------:R1:W3:Y:S01]  /*4040*/  MUFU.EX2 R251, R2 ;  /* 0x0000000200fb7308 */ /* 0x0002e20000000800 */
[----:B--2---:R-:W-:Y:S01]  /*4050*/  F2FP.BF16.PACK_AB R6, R252, R221 ;  /* 0x000000ddfc06723e */ /* 0x004fe200000010ff */
[----:B-1----:R-:W-:Y:S01]  /*4060*/  FFMA.FTZ R2, R11, c[0x0][0x2d0], -R12 ;  /* 0x0000b4000b027a23 */ /* 0x002fe2000001080c */
[----:B---3--:R-:W-:-:S05]  /*4070*/  F2FP.BF16.PACK_AB R10, R251, R104 ;  /* 0x00000068fb0a723e */ /* 0x008fca00000010ff */
[----:B------:R1:W-:Y:S02]  /*4080*/  MUFU.EX2 R107, R2 ;  /* 0x00000002006b7308 */ /* 0x0003e40000000800 */
[----:B-1----:R-:W-:Y:S02]  /*4090*/  FFMA.FTZ R2, R13, c[0x0][0x2d0], -R12 ;  /* 0x0000b4000d027a23 */ /* 0x002fe4000001080c */
[----:B------:R-:W-:-:S04]  /*40a0*/  IMAD.MOV.U32 R13, RZ, RZ, R18 ;  /* 0x000000ffff0d7224 */ /* 0x000fc800078e0012 */
[----:B------:R1:W-:Y:S02]  /*40b0*/  MUFU.EX2 R106, R2 ;  /* 0x00000002006a7308 */ /* 0x0003e40000000800 */
[----:B-1----:R-:W-:-:S05]  /*40c0*/  FMUL.FTZ R2, R3, c[0x0][0x2d0] ;  /* 0x0000b40003027a20 */ /* 0x002fca0000410000 */
[----:B------:R-:W-:-:S05]  /*40d0*/  FSEL R2, R2, RZ, P0 ;  /* 0x000000ff02027208 */ /* 0x000fca0000000000 */
[--C-:B------:R-:W-:Y:S02]  /*40e0*/  FFMA.FTZ R5, R16, c[0x0][0x2d0], -R2.reuse ;  /* 0x0000b40010057a23 */ /* 0x100fe40000010802 */
[----:B------:R-:W1:Y:S01]  /*40f0*/  LDSM.16.MT88.4 R16, [R217+0x100] ;  /* 0x00010000d910783b */ /* 0x000e620000004200 */
[--C-:B------:R-:W-:Y:S01]  /*4100*/  FFMA.FTZ R4, R21, c[0x0][0x2d0], -R2.reuse ;  /* 0x0000b40015047a23 */ /* 0x100fe20000010802 */
[----:B------:R2:W-:Y:S08]  /*4110*/  MUFU.EX2 R205, R5 ;  /* 0x0000000500cd7308 */ /* 0x0005f00000000800 */
[----:B------:R3:W-:Y:S01]  /*4120*/  MUFU.EX2 R101, R4 ;  /* 0x0000000400657308 */ /* 0x0007e20000000800 */
[----:B--2---:R-:W-:-:S02]  /*4130*/  FFMA.FTZ R5, R20, c[0x0][0x2d0], -R2 ;  /* 0x0000b40014057a23 */ /* 0x004fc40000010802 */
[----:B------:R-:W2:Y:S05]  /*4140*/  LDSM.16.MT88.4 R20, [R218+0x100] ;  /* 0x00010000da14783b */ /* 0x000eaa0000004200 */
[----:B------:R-:W4:Y:S01]  /*4150*/  MUFU.EX2 R105, R5 ;  /* 0x0000000500697308 */ /* 0x000f220000000800 */
[----:B---3--:R-:W-:-:S07]  /*4160*/  FFMA.FTZ R4, R24, c[0x0][0x2d0], -R2 ;  /* 0x0000b40018047a23 */ /* 0x008fce0000010802 */
[----:B------:R3:W1:Y:S01]  /*4170*/  MUFU.EX2 R224, R4 ;  /* 0x0000000400e07308 */ /* 0x0006620000000800 */
[----:B----4-:R-:W-:Y:S01]  /*4180*/  F2FP.BF16.PACK_AB R9, R105, R205 ;  /* 0x000000cd6909723e */ /* 0x010fe200000010ff */
[----:B---3--:R-:W-:Y:S01]  /*4190*/  FFMA.FTZ R4, R25, c[0x0][0x2d0], -R2 ;  /* 0x0000b40019047a23 */ /* 0x008fe20000010802 */
[----:B-1----:R-:W-:-:S05]  /*41a0*/  F2FP.BF16.PACK_AB R11, R224, R101 ;  /* 0x00000065e00b723e */ /* 0x002fca00000010ff */
[----:B------:R1:W-:Y:S02]  /*41b0*/  MUFU.EX2 R214, R4 ;  /* 0x0000000400d67308 */ /* 0x0003e40000000800 */
[C---:B------:R-:W-:Y:S08]  /*41c0*/  HMMA.16816.F32.BF16 R40, R8.reuse, R16, RZ ;  /* 0x000000100828723c */ /* 0x040ff000000418ff */
[----:B------:R-:W-:Y:S01]  /*41d0*/  HMMA.16816.F32.BF16 R32, R8, R18, RZ ;  /* 0x000000120820723c */ /* 0x000fe200000418ff */
[----:B-1----:R-:W-:-:S04]  /*41e0*/  FFMA.FTZ R4, R26, c[0x0][0x2d0], -R2 ;  /* 0x0000b4001a047a23 */ /* 0x002fc80000010802 */
[----:B------:R1:W3:Y:S03]  /*41f0*/  MUFU.EX2 R207, R4 ;  /* 0x0000000400cf7308 */ /* 0x0002e60000000800 */
[----:B--2---:R-:W-:Y:S01]  /*4200*/  HMMA.16816.F32.BF16 R16, R8, R22, RZ ;  /* 0x000000160810723c */ /* 0x004fe200000418ff */
[----:B-1----:R-:W-:Y:S01]  /*4210*/  FFMA.FTZ R4, R27, c[0x0][0x2d0], -R2 ;  /* 0x0000b4001b047a23 */ /* 0x002fe20000010802 */
[----:B---3--:R-:W-:-:S06]  /*4220*/  F2FP.BF16.PACK_AB R5, R207, R214 ;  /* 0x000000d6cf05723e */ /* 0x008fcc00000010ff */
[----:B------:R-:W-:Y:S01]  /*4230*/  HMMA.16816.F32.BF16 R24, R8, R20, RZ ;  /* 0x000000140818723c */ /* 0x000fe200000418ff */
[----:B------:R-:W1:Y:S01]  /*4240*/  LDSM.16.MT88.4 R20, [R219+0x100] ;  /* 0x00010000db14783b */ /* 0x000e620000004200 */
[----:B------:R2:W-:Y:S02]  /*4250*/  MUFU.EX2 R100, R4 ;  /* 0x0000000400647308 */ /* 0x0005e40000000800 */
[----:B--2---:R-:W-:Y:S02]  /*4260*/  FFMA.FTZ R4, R28, c[0x0][0x2d0], -R2 ;  /* 0x0000b4001c047a23 */ /* 0x004fe40000010802 */
[----:B------:R-:W2:Y:S04]  /*4270*/  LDSM.16.MT88.4 R28, [R220+0x100] ;  /* 0x00010000dc1c783b */ /* 0x000ea80000004200 */
[----:B------:R3:W4:Y:S02]  /*4280*/  MUFU.EX2 R103, R4 ;  /* 0x0000000400677308 */ /* 0x0007240000000800 */
[----:B---3--:R-:W-:-:S02]  /*4290*/  F2FP.BF16.PACK_AB R4, R106, R107 ;  /* 0x0000006b6a04723e */ /* 0x008fc400000010ff */
[----:B----4-:R-:W-:-:S07]  /*42a0*/  F2FP.BF16.PACK_AB R7, R103, R100 ;  /* 0x000000646707723e */ /* 0x010fce00000010ff */
[----:B------:R-:W-:Y:S08]  /*42b0*/  HMMA.16816.F32.BF16 R192, R4, R44, R40 ;  /* 0x0000002c04c0723c */ /* 0x000ff00000041828 */
[----:B-1----:R-:W-:Y:S08]  /*42c0*/  HMMA.16816.F32.BF16 R40, R8, R20, RZ ;  /* 0x000000140828723c */ /* 0x002ff000000418ff */
[C---:B------:R-:W-:Y:S08]  /*42d0*/  HMMA.16816.F32.BF16 R188, R4.reuse, R46, R32 ;  /* 0x0000002e04bc723c */ /* 0x040ff00000041820 */
[C---:B------:R-:W-:Y:S08]  /*42e0*/  HMMA.16816.F32.BF16 R180, R4.reuse, R38, R16 ;  /* 0x0000002604b4723c */ /* 0x040ff00000041810 */
[----:B------:R-:W-:Y:S08]  /*42f0*/  HMMA.16816.F32.BF16 R184, R4, R36, R24 ;  /* 0x0000002404b8723c */ /* 0x000ff00000041818 */
[C---:B--2---:R-:W-:Y:S08]  /*4300*/  HMMA.16816.F32.BF16 R52, R8.reuse, R28, RZ ;  /* 0x0000001c0834723c */ /* 0x044ff000000418ff */
[C---:B------:R-:W-:Y:S08]  /*4310*/  HMMA.16816.F32.BF16 R48, R8.reuse, R30, RZ ;  /* 0x0000001e0830723c */ /* 0x040ff000000418ff */
[C---:B------:R-:W-:Y:S08]  /*4320*/  HMMA.16816.F32.BF16 R16, R8.reuse, R84, RZ ;  /* 0x000000540810723c */ /* 0x040ff000000418ff */
[C---:B------:R-:W-:Y:S01]  /*4330*/  HMMA.16816.F32.BF16 R44, R8.reuse, R86, RZ ;  /* 0x00000056082c723c */ /* 0x040fe200000418ff */
[----:B------:R-:W-:Y:S07]  /*4340*/  LDSM.16.MT88.4 R84, [R220+0x6900] ;  /* 0x00690000dc54783b */ /* 0x000fee0000004200 */
[C---:B------:R-:W-:Y:S08]  /*4350*/  HMMA.16816.F32.BF16 R36, R8.reuse, R22, RZ ;  /* 0x000000160824723c */ /* 0x040ff000000418ff */
[C---:B------:R-:W-:Y:S08]  /*4360*/  HMMA.16816.F32.BF16 R32, R8.reuse, R72, RZ ;  /* 0x000000480820723c */ /* 0x040ff000000418ff */
[C---:B------:R-:W-:Y:S01]  /*4370*/  HMMA.16816.F32.BF16 R28, R8.reuse, R74, RZ ;  /* 0x0000004a081c723c */ /* 0x040fe200000418ff */
[----:B------:R-:W1:Y:S07]  /*4380*/  LDSM.16.MT88.4 R72, [R217+0x6100] ;  /* 0x00610000d948783b */ /* 0x000e6e0000004200 */
[----:B------:R-:W-:Y:S08]  /*4390*/  HMMA.16816.F32.BF16 R20, R8, R82, RZ ;  /* 0x000000520814723c */ /* 0x000ff000000418ff */
[C---:B------:R-:W-:Y:S01]  /*43a0*/  HMMA.16816.F32.BF16 R128, R4.reuse, R64, R40 ;  /* 0x000000400480723c */ /* 0x040fe20000041828 */
[----:B------:R-:W2:Y:S07]  /*43b0*/  LDSM.16.MT88.4 R40, [R220+0x6100] ;  /* 0x00610000dc28783b */ /* 0x000eae0000004200 */
[C---:B------:R-:W-:Y:S08]  /*43c0*/  HMMA.16816.F32.BF16 R156, R4.reuse, R68, R16 ;  /* 0x00000044049c723c */ /* 0x040ff00000041810 */
[----:B------:R-:W-:Y:S01]  /*43d0*/  HMMA.16816.F32.BF16 R196, R4, R70, R44 ;  /* 0x0000004604c4723c */ /* 0x000fe2000004182c */
[----:B------:R-:W3:Y:S04]  /*43e0*/  LDSM.16.MT88.4 R68, [R218+0x6900] ;  /* 0x00690000da44783b */ /* 0x000ee80000004200 */
[----:B------:R-:W-:Y:S03]  /*43f0*/  LDSM.16.MT88.4 R44, [R219+0x6100] ;  /* 0x00610000db2c783b */ /* 0x000fe60000004200 */
[----:B------:R-:W-:Y:S01]  /*4400*/  HMMA.16816.F32.BF16 R24, R8, R80, RZ ;  /* 0x000000500818723c */ /* 0x000fe200000418ff */
[----:B------:R-:W-:Y:S07]  /*4410*/  LDSM.16.MT88.4 R80, [R219+0x6900] ;  /* 0x00690000db50783b */ /* 0x000fee0000004200 */
[C---:B------:R-:W-:Y:S01]  /*4420*/  HMMA.16816.F32.BF16 R136, R4.reuse, R90, R48 ;  /* 0x0000005a0488723c */ /* 0x040fe20000041830 */
[----:B------:R-:W-:Y:S07]  /*4430*/  LDSM.16.MT88.4 R48, [R217+0x9100] ;  /* 0x00910000d930783b */ /* 0x000fee0000004200 */
[C---:B------:R-:W-:Y:S01]  /*4440*/  HMMA.16816.F32.BF16 R176, R4.reuse, R66, R36 ;  /* 0x0000004204b0723c */ /* 0x040fe20000041824 */
[----:B------:R-:W4:Y:S07]  /*4450*/  LDSM.16.MT88.4 R36, [R217+0x6900] ;  /* 0x00690000d924783b */ /* 0x000f2e0000004200 */
[----:B------:R-:W-:Y:S08]  /*4460*/  HMMA.16816.F32.BF16 R172, R4, R60, R32 ;  /* 0x0000003c04ac723c */ /* 0x000ff00000041820 */
[----:B------:R-:W-:Y:S08]  /*4470*/  HMMA.16816.F32.BF16 R32, R8, R76, RZ ;  /* 0x0000004c0820723c */ /* 0x000ff000000418ff */
[----:B------:R-:W-:Y:S08]  /*4480*/  HMMA.16816.F32.BF16 R168, R4, R62, R28 ;  /* 0x0000003e04a8723c */ /* 0x000ff0000004181c */
[----:B------:R-:W-:Y:S01]  /*4490*/  HMMA.16816.F32.BF16 R28, R8, R78, RZ ;  /* 0x0000004e081c723c */ /* 0x000fe200000418ff */
[----:B------:R-:W-:Y:S07]  /*44a0*/  LDSM.16.MT88.4 R76, [R219+0x9100] ;  /* 0x00910000db4c783b */ /* 0x000fee0000004200 */
[----:B------:R-:W-:Y:S08]  /*44b0*/  HMMA.16816.F32.BF16 R152, R4, R58, R20 ;  /* 0x0000003a0498723c */ /* 0x000ff00000041814 */
[C---:B------:R-:W-:Y:S07]  /*44c0*/  HMMA.16816.F32.BF16 R16, R8.reuse, R96, RZ ;  /* 0x000000600810723c */ /* 0x040fee00000418ff */
[----:B------:R-:W-:Y:S01]  /*44d0*/  IMAD.MOV.U32 R97, RZ, RZ, R108 ;  /* 0x000000ffff617224 */ /* 0x000fe200078e006c */
[----:B-1----:R-:W-:Y:S08]  /*44e0*/  HMMA.16816.F32.BF16 R20, R8, R74, RZ ;  /* 0x0000004a0814723c */ /* 0x002ff000000418ff */
[C---:B------:R-:W-:Y:S01]  /*44f0*/  HMMA.16816.F32.BF16 R140, R4.reuse, R88, R52 ;  /* 0x00000058048c723c */ /* 0x040fe20000041834 */
[----:B------:R-:W1:Y:S04]  /*4500*/  LDSM.16.MT88.4 R52, [R218+0x9100] ;  /* 0x00910000da34783b */ /* 0x000e680000004200 */
[----:B------:R-:W1:Y:S03]  /*4510*/  LDSM.16.MT88.4 R88, [R217+0x9900] ;  /* 0x00990000d958783b */ /* 0x000e660000004200 */
[----:B------:R-:W-:Y:S08]  /*4520*/  HMMA.16816.F32.BF16 R148, R4, R56, R24 ;  /* 0x000000380494723c */ /* 0x000ff00000041818 */
[C---:B------:R-:W-:Y:S01]  /*4530*/  HMMA.16816.F32.BF16 R24, R8.reuse, R72, RZ ;  /* 0x000000480818723c */ /* 0x040fe200000418ff */
[----:B------:R-:W1:Y:S07]  /*4540*/  LDSM.16.MT88.4 R72, [R220+0x9100] ;  /* 0x00910000dc48783b */ /* 0x000e6e0000004200 */
[----:B------:R-:W-:Y:S08]  /*4550*/  HMMA.16816.F32.BF16 R64, R8, R98, RZ ;  /* 0x000000620840723c */ /* 0x000ff000000418ff */
[----:B------:R-:W-:Y:S08]  /*4560*/  HMMA.16816.F32.BF16 R164, R4, R92, R32 ;  /* 0x0000005c04a4723c */ /* 0x000ff00000041820 */
[----:B--2---:R-:W-:Y:S08]  /*4570*/  HMMA.16816.F32.BF16 R32, R8, R40, RZ ;  /* 0x000000280820723c */ /* 0x004ff000000418ff */
[C---:B------:R-:W-:Y:S08]  /*4580*/  HMMA.16816.F32.BF16 R160, R4.reuse, R94, R28 ;  /* 0x0000005e04a0723c */ /* 0x040ff0000004181c */
[----:B---3--:R-:W-:Y:S07]  /*4590*/  HMMA.16816.F32.BF16 R112, R4, R68, R16 ;  /* 0x000000440470723c */ /* 0x008fee0000041810 */
[----:B------:R-:W-:Y:S01]  /*45a0*/  IMAD.MOV.U32 R68, RZ, RZ, R107 ;  /* 0x000000ffff447224 */ /* 0x000fe200078e006b */
[----:B------:R-:W-:Y:S01]  /*45b0*/  HMMA.16816.F32.BF16 R28, R8, R42, RZ ;  /* 0x0000002a081c723c */ /* 0x000fe200000418ff */
[----:B------:R-:W-:-:S07]  /*45c0*/  MOV R69, R106 ;  /* 0x0000006a00457202 */ /* 0x000fce0000000f00 */
[----:B----4-:R-:W-:Y:S08]  /*45d0*/  HMMA.16816.F32.BF16 R124, R4, R38, R20 ;  /* 0x00000026047c723c */ /* 0x010ff00000041814 */
[C---:B------:R-:W-:Y:S08]  /*45e0*/  HMMA.16816.F32.BF16 R16, R8.reuse, R48, RZ ;  /* 0x000000300810723c */ /* 0x040ff000000418ff */
[----:B------:R-:W-:Y:S08]  /*45f0*/  HMMA.16816.F32.BF16 R20, R8, R46, RZ ;  /* 0x0000002e0814723c */ /* 0x000ff000000418ff */
[C---:B------:R-:W-:Y:S07]  /*4600*/  HMMA.16816.F32.BF16 R108, R4.reuse, R70, R64 ;  /* 0x00000046046c723c */ /* 0x040fee0000041840 */
[----:B------:R-:W-:Y:S01]  /*4610*/  IMAD.MOV.U32 R71, RZ, RZ, R105 ;  /* 0x000000ffff477224 */ /* 0x000fe200078e0069 */
[----:B------:R-:W-:Y:S01]  /*4620*/  HMMA.16816.F32.BF16 R144, R4, R36, R24 ;  /* 0x000000240490723c */ /* 0x000fe20000041818 */
[----:B------:R-:W-:-:S07]  /*4630*/  IMAD.MOV.U32 R70, RZ, RZ, R104 ;  /* 0x000000ffff467224 */ /* 0x000fce00078e0068 */
[----:B------:R-:W-:Y:S07]  /*4640*/  HMMA.16816.F32.BF16 R104, R4, R84, R32 ;  /* 0x000000540468723c */ /* 0x000fee0000041820 */
[----:B------:R-:W-:Y:S01]  /*4650*/  MOV R32, R103 ;  /* 0x0000006700207202 */ /* 0x000fe20000000f00 */
[----:B------:R-:W-:Y:S01]  /*4660*/  IMAD.MOV.U32 R33, RZ, RZ, R102 ;  /* 0x000000ffff217224 */ /* 0x000fe200078e0066 */
[----:B------:R-:W-:Y:S01]  /*4670*/  MOV R35, R100 ;  /* 0x0000006400237202 */ /* 0x000fe20000000f00 */
[----:B------:R-:W-:Y:S01]  /*4680*/  IMAD.MOV.U32 R34, RZ, RZ, R101 ;  /* 0x000000ffff227224 */ /* 0x000fe200078e0065 */
[----:B------:R-:W-:Y:S08]  /*4690*/  HMMA.16816.F32.BF16 R24, R8, R44, RZ ;  /* 0x0000002c0818723c */ /* 0x000ff000000418ff */
[----:B------:R-:W-:Y:S07]  /*46a0*/  HMMA.16816.F32.BF16 R100, R4, R86, R28 ;  /* 0x000000560464723c */ /* 0x000fee000004181c */
[----:B------:R-:W-:Y:S01]  /*46b0*/  IMAD.MOV.U32 R31, RZ, RZ, R0 ;  /* 0x000000ffff1f7224 */ /* 0x000fe200078e0000 */
[----:B------:R-:W-:Y:S01]  /*46c0*/  HMMA.16816.F32.BF16 R60, R8, R50, RZ ;  /* 0x00000032083c723c */ /* 0x000fe200000418ff */
[----:B------:R-:W-:Y:S01]  /*46d0*/  FFMA.FTZ R0, R120, c[0x0][0x2d0], -R12 ;  /* 0x0000b40078007a23 */ /* 0x000fe2000001080c */
[----:B------:R-:W-:Y:S01]  /*46e0*/  MOV R29, R68 ;  /* 0x00000044001d7202 */ /* 0x000fe20000000f00 */
[----:B------:R-:W-:-:S05]  /*46f0*/  IMAD.MOV.U32 R30, RZ, RZ, R97 ;  /* 0x000000ffff1e7224 */ /* 0x000fca00078e0061 */
[----:B-1----:R-:W-:Y:S01]  /*4700*/  HMMA.16816.F32.BF16 R56, R8, R52, RZ ;  /* 0x000000340838723c */ /* 0x002fe200000418ff */
[----:B------:R-:W-:Y:S01]  /*4710*/  MOV R120, R30 ;  /* 0x0000001e00787202 */ /* 0x000fe20000000f00 */
[----:B------:R-:W-:-:S06]  /*4720*/  IMAD.MOV.U32 R30, RZ, RZ, R222 ;  /* 0x000000ffff1e7224 */ /* 0x000fcc00078e00de */
[----:B------:R-:W-:Y:S01]  /*4730*/  HMMA.16816.F32.BF16 R84, R4, R88, R16 ;  /* 0x000000580454723c */ /* 0x000fe20000041810 */
[----:B------:R-:W1:Y:S07]  /*4740*/  LDSM.16.MT88.4 R16, [R220+0x9900] ;  /* 0x00990000dc10783b */ /* 0x000e6e0000004200 */
[C---:B------:R-:W-:Y:S08]  /*4750*/  HMMA.16816.F32.BF16 R52, R8.reuse, R54, RZ ;  /* 0x000000360834723c */ /* 0x040ff000000418ff */
[C---:B------:R-:W-:Y:S08]  /*4760*/  HMMA.16816.F32.BF16 R48, R8.reuse, R72, RZ ;  /* 0x000000480830723c */ /* 0x040ff000000418ff */
[C---:B------:R-:W-:Y:S08]  /*4770*/  HMMA.16816.F32.BF16 R44, R8.reuse, R74, RZ ;  /* 0x0000004a082c723c */ /* 0x040ff000000418ff */
[C---:B------:R-:W-:Y:S08]  /*4780*/  HMMA.16816.F32.BF16 R40, R8.reuse, R76, RZ ;  /* 0x0000004c0828723c */ /* 0x040ff000000418ff */
[----:B------:R-:W-:Y:S01]  /*4790*/  HMMA.16816.F32.BF16 R36, R8, R78, RZ ;  /* 0x0000004e0824723c */ /* 0x000fe200000418ff */
[----:B------:R-:W2:Y:S07]  /*47a0*/  LDSM.16.MT88.4 R8, [R219+0x9900] ;  /* 0x00990000db08783b */ /* 0x000eae0000004200 */
[C---:B------:R-:W-:Y:S01]  /*47b0*/  HMMA.16816.F32.BF16 R92, R4.reuse, R82, R20 ;  /* 0x00000052045c723c */ /* 0x040fe20000041814 */
[----:B------:R-:W3:Y:S07]  /*47c0*/  LDSM.16.MT88.4 R20, [R218+0x9900] ;  /* 0x00990000da14783b */ /* 0x000eee0000004200 */
[C---:B------:R-:W-:Y:S01]  /*47d0*/  HMMA.16816.F32.BF16 R96, R4.reuse, R80, R24 ;  /* 0x000000500460723c */ /* 0x040fe20000041818 */
[----:B------:R-:W-:Y:S07]  /*47e0*/  LDSM.16.MT88.4 R24, [R219+0x1100] ;  /* 0x00110000db18783b */ /* 0x000fee0000004200 */
[C---:B-1----:R-:W-:Y:S08]  /*47f0*/  HMMA.16816.F32.BF16 R72, R4.reuse, R16, R48 ;  /* 0x000000100448723c */ /* 0x042ff00000041830 */
[C---:B------:R-:W-:Y:S08]  /*4800*/  HMMA.16816.F32.BF16 R88, R4.reuse, R90, R60 ;  /* 0x0000005a0458723c */ /* 0x040ff0000004183c */
[C---:B------:R-:W-:Y:S01]  /*4810*/  HMMA.16816.F32.BF16 R64, R4.reuse, R18, R44 ;  /* 0x000000120440723c */ /* 0x040fe2000004182c */
[----:B------:R-:W-:Y:S07]  /*4820*/  LDSM.16.MT88.4 R16, [R218+0x1100] ;  /* 0x00110000da10783b */ /* 0x000fee0000004200 */
[C---:B--2---:R-:W-:Y:S08]  /*4830*/  HMMA.16816.F32.BF16 R48, R4.reuse, R8, R40 ;  /* 0x000000080430723c */ /* 0x044ff00000041828 */
[C---:B---3--:R-:W-:Y:S08]  /*4840*/  HMMA.16816.F32.BF16 R80, R4.reuse, R20, R56 ;  /* 0x000000140450723c */ /* 0x048ff00000041838 */
[C---:B------:R-:W-:Y:S01]  /*4850*/  HMMA.16816.F32.BF16 R76, R4.reuse, R22, R52 ;  /* 0x00000016044c723c */ /* 0x040fe20000041834 */
[----:B------:R-:W1:Y:S07]  /*4860*/  LDSM.16.MT88.4 R20, [R217+0x1100] ;  /* 0x00110000d914783b */ /* 0x000e6e0000004200 */
[----:B------:R-:W-:Y:S01]  /*4870*/  HMMA.16816.F32.BF16 R36, R4, R10, R36 ;  /* 0x0000000a0424723c */ /* 0x000fe20000041824 */
[----:B------:R2:W-:Y:S01]  /*4880*/  MUFU.EX2 R5, R0 ;  /* 0x0000000000057308 */ /* 0x0005e20000000800 */
[----:B------:R-:W3:Y:S05]  /*4890*/  LDSM.16.MT88.4 R8, [R220+0x1100] ;  /* 0x00110000dc08783b */ /* 0x000eea0000004200 */
[----:B------:R-:W-:Y:S01]  /*48a0*/  FFMA.FTZ R4, R121, c[0x0][0x2d0], -R2 ;  /* 0x0000b40079047a23 */ /* 0x000fe20000010802 */
[----:B------:R-:W-:-:S03]  /*48b0*/  MOV R121, R70 ;  /* 0x0000004600797202 */ /* 0x000fc60000000f00 */
[----:B------:R-:W-:Y:S01]  /*48c0*/  MUFU.EX2 R222, R4 ;  /* 0x0000000400de7308 */ /* 0x000fe20000000800 */
[----:B--2---:R-:W-:-:S07]  /*48d0*/  FFMA.FTZ R0, R118, c[0x0][0x2d0], -R12 ;  /* 0x0000b40076007a23 */ /* 0x004fce000001080c */
[----:B------:R2:W-:Y:S02]  /*48e0*/  MUFU.EX2 R118, R0 ;  /* 0x0000000000767308 */ /* 0x0005e40000000800 */
[----:B--2---:R-:W-:Y:S02]  /*48f0*/  FFMA.FTZ R0, R117, c[0x0][0x2d0], -R12 ;  /* 0x0000b40075007a23 */ /* 0x004fe4000001080c */
[----:B------:R-:W-:-:S04]  /*4900*/  IMAD.MOV.U32 R117, RZ, RZ, R252 ;  /* 0x000000ffff757224 */ /* 0x000fc800078e00fc */
[----:B------:R2:W-:Y:S02]  /*4910*/  MUFU.EX2 R252, R0 ;  /* 0x0000000000fc7308 */ /* 0x0005e40000000800 */
[----:B--2---:R-:W-:Y:S02]  /*4920*/  FFMA.FTZ R0, R116, c[0x0][0x2d0], -R12 ;  /* 0x0000b40074007a23 */ /* 0x004fe4000001080c */
[----:B------:R-:W-:Y:S01]  /*4930*/  IMAD.MOV.U32 R116, RZ, RZ, R32 ;  /* 0x000000ffff747224 */ /* 0x000fe200078e0020 */
[----:B------:R-:W-:Y:S01]  /*4940*/  MOV R32, R33 ;  /* 0x0000002100207202 */ /* 0x000fe20000000f00 */
[----:B------:R-:W-:Y:S02]  /*4950*/  IMAD.MOV.U32 R33, RZ, RZ, R34 ;  /* 0x000000ffff217224 */ /* 0x000fe400078e0022 */
[----:B------:R-:W-:Y:S01]  /*4960*/  IMAD.MOV.U32 R34, RZ, RZ, R35 ;  /* 0x000000ffff227224 */ /* 0x000fe200078e0023 */
[----:B------:R-:W-:Y:S02]  /*4970*/  MOV R35, R213 ;  /* 0x000000d500237202 */ /* 0x000fe40000000f00 */
[----:B------:R2:W4:Y:S02]  /*4980*/  MUFU.EX2 R213, R0 ;  /* 0x0000000000d57308 */ /* 0x0005240000000800 */
[----:B--2---:R-:W-:Y:S01]  /*4990*/  FFMA.FTZ R0, R123, c[0x0][0x2d0], -R2 ;  /* 0x0000b4007b007a23 */ /* 0x004fe20000010802 */
[----:B----4-:R-:W-:Y:S01]  /*49a0*/  F2FP.BF16.PACK_AB R6, R213, R252 ;  /* 0x000000fcd506723e */ /* 0x010fe200000010ff */
[----:B------:R-:W-:-:S04]  /*49b0*/  IMAD.MOV.U32 R123, RZ, RZ, R14 ;  /* 0x000000ffff7b7224 */ /* 0x000fc800078e000e */
[----:B------:R2:W-:Y:S02]  /*49c0*/  MUFU.EX2 R14, R0 ;  /* 0x00000000000e7308 */ /* 0x0005e40000000800 */
[----:B--2---:R-:W-:Y:S02]  /*49d0*/  FFMA.FTZ R0, R122, c[0x0][0x2d0], -R2 ;  /* 0x0000b4007a007a23 */ /* 0x004fe40000010802 */
[----:B------:R-:W-:-:S04]  /*49e0*/  IMAD.MOV.U32 R122, RZ, RZ, R31 ;  /* 0x000000ffff7a7224 */ /* 0x000fc800078e001f */
[----:B------:R2:W4:Y:S01]  /*49f0*/  MUFU.EX2 R40, R0 ;  /* 0x0000000000287308 */ /* 0x0005220000000800 */
[----:B------:R-:W-:Y:S02]  /*4a00*/  IMAD.MOV.U32 R31, RZ, RZ, R71 ;  /* 0x000000ffff1f7224 */ /* 0x000fe400078e0047 */
[----:B--2---:R-:W-:Y:S02]  /*4a10*/  FFMA.FTZ R0, R119, c[0x0][0x2d0], -R2 ;  /* 0x0000b40077007a23 */ /* 0x004fe40000010802 */
[----:B------:R-:W-:Y:S01]  /*4a20*/  IMAD.MOV.U32 R119, RZ, RZ, R5 ;  /* 0x000000ffff777224 */ /* 0x000fe200078e0005 */
[----:B----4-:R-:W-:Y:S02]  /*4a30*/  F2FP.BF16.PACK_AB R5, R40, R14 ;  /* 0x0000000e2805723e */ /* 0x010fe400000010ff */
[----:B------:R-:W2:Y:S02]  /*4a40*/  MUFU.EX2 R28, R0 ;  /* 0x00000000001c7308 */ /* 0x000ea40000000800 */
[----:B------:R-:W-:-:S02]  /*4a50*/  F2FP.BF16.PACK_AB R4, R118, R119 ;  /* 0x000000777604723e */ /* 0x000fc400000010ff */
[----:B--2---:R-:W-:Y:S01]  /*4a60*/  F2FP.BF16.PACK_AB R7, R28, R222 ;  /* 0x000000de1c07723e */ /* 0x004fe200000010ff */
[----:B------:R-:W-:-:S06]  /*4a70*/  IMAD.MOV.U32 R0, RZ, RZ, R69 ;  /* 0x000000ffff007224 */ /* 0x000fcc00078e0045 */
[C---:B-1----:R-:W-:Y:S07]  /*4a80*/  HMMA.16816.F32.BF16 R68, R4.reuse, R20, R192 ;  /* 0x000000140444723c */ /* 0x042fee00000418c0 */
[----:B------:R-:W-:Y:S01]  /*4a90*/  MOV R194, R40 ;  /* 0x0000002800c27202 */ /* 0x000fe20000000f00 */
[----:B------:R-:W-:Y:S01]  /*4aa0*/  HMMA.16816.F32.BF16 R56, R4, R16, R184 ;  /* 0x000000100438723c */ /* 0x000fe200000418b8 */
[----:B------:R-:W-:Y:S01]  /*4ab0*/  IMAD.MOV.U32 R193, RZ, RZ, R32 ;  /* 0x000000ffffc17224 */ /* 0x000fe200078e0020 */
[----:B------:R-:W-:Y:S01]  /*4ac0*/  MOV R195, R34 ;  /* 0x0000002200c37202 */ /* 0x000fe20000000f00 */
[----:B------:R-:W-:-:S05]  /*4ad0*/  IMAD.MOV.U32 R192, RZ, RZ, R33 ;  /* 0x000000ffffc07224 */ /* 0x000fca00078e0021 */
[C---:B------:R-:W-:Y:S01]  /*4ae0*/  HMMA.16816.F32.BF16 R52, R4.reuse, R18, R180 ;  /* 0x000000120434723c */ /* 0x040fe200000418b4 */
[----:B------:R-:W1:Y:S07]  /*4af0*/  LDSM.16.MT88.4 R16, [R217+0x4100] ;  /* 0x00410000d910783b */ /* 0x000e6e0000004200 */
[C---:B---3--:R-:W-:Y:S08]  /*4b00*/  HMMA.16816.F32.BF16 R44, R4.reuse, R8, R140 ;  /* 0x00000008042c723c */ /* 0x048ff0000004188c */
[C---:B------:R-:W-:Y:S01]  /*4b10*/  HMMA.16816.F32.BF16 R40, R4.reuse, R10, R136 ;  /* 0x0000000a0428723c */ /* 0x040fe20000041888 */
[----:B------:R-:W2:Y:S07]  /*4b20*/  LDSM.16.MT88.4 R8, [R218+0x4100] ;  /* 0x00410000da08783b */ /* 0x000eae0000004200 */
[----:B------:R-:W-:Y:S01]  /*4b30*/  HMMA.16816.F32.BF16 R60, R4, R22, R188 ;  /* 0x00000016043c723c */ /* 0x000fe200000418bc */
[----:B------:R-:W3:Y:S06]  /*4b40*/  LDSM.16.MT88.4 R20, [R220+0x4100] ;  /* 0x00410000dc14783b */ /* 0x000eec0000004200 */
[----:B------:R-:W-:-:S02]  /*4b50*/  IMAD.MOV.U32 R191, RZ, RZ, R35 ;  /* 0x000000ffffbf7224 */ /* 0x000fc400078e0023 */
[C---:B------:R-:W-:Y:S08]  /*4b60*/  HMMA.16816.F32.BF16 R32, R4.reuse, R24, R128 ;  /* 0x000000180420723c */ /* 0x040ff00000041880 */
[C---:B-1----:R-:W-:Y:S07]  /*4b70*/  HMMA.16816.F32.BF16 R136, R4.reuse, R16, R172 ;  /* 0x000000100488723c */ /* 0x042fee00000418ac */
[----:B------:R-:W-:Y:S01]  /*4b80*/  IMAD.MOV.U32 R174, RZ, RZ, R28 ;  /* 0x000000ffffae7224 */ /* 0x000fe200078e001c */
[----:B------:R-:W-:Y:S01]  /*4b90*/  HMMA.16816.F32.BF16 R140, R4, R18, R168 ;  /* 0x00000012048c723c */ /* 0x000fe200000418a8 */
[----:B------:R-:W1:Y:S01]  /*4ba0*/  LDSM.16.MT88.4 R16, [R219+0x4100] ;  /* 0x00410000db10783b */ /* 0x000e620000004200 */
[----:B------:R-:W-:-:S06]  /*4bb0*/  MOV R175, R29 ;  /* 0x0000001d00af7202 */ /* 0x000fcc0000000f00 */
[C---:B--2---:R-:W-:Y:S08]  /*4bc0*/  HMMA.16816.F32.BF16 R148, R4.reuse, R8, R148 ;  /* 0x000000080494723c */ /* 0x044ff00000041894 */
[C---:B------:R-:W-:Y:S01]  /*4bd0*/  HMMA.16816.F32.BF16 R152, R4.reuse, R10, R152 ;  /* 0x0000000a0498723c */ /* 0x040fe20000041898 */
[----:B------:R-:W2:Y:S07]  /*4be0*/  LDSM.16.MT88.4 R8, [R217+0x7100] ;  /* 0x00710000d908783b */ /* 0x000eae0000004200 */
[C---:B---3--:R-:W-:Y:S07]  /*4bf0*/  HMMA.16816.F32.BF16 R156, R4.reuse, R20, R156 ;  /* 0x00000014049c723c */ /* 0x048fee000004189c */
[----:B------:R-:W-:Y:S01]  /*4c00*/  IMAD.MOV.U32 R20, RZ, RZ, R30 ;  /* 0x000000ffff147224 */ /* 0x000fe200078e001e */
[C---:B------:R-:W-:Y:S01]  /*4c10*/  HMMA.16816.F32.BF16 R128, R4.reuse, R26, R176 ;  /* 0x0000001a0480723c */ /* 0x040fe200000418b0 */
[----:B------:R-:W-:Y:S01]  /*4c20*/  IMAD.MOV.U32 R21, RZ, RZ, R31 ;  /* 0x000000ffff157224 */ /* 0x000fe200078e001f */
[----:B------:R-:W-:Y:S04]  /*4c30*/  LDSM.16.MT88.4 R24, [R217+0xa100] ;  /* 0x00a10000d918783b */ /* 0x000fe80000004200 */
[----:B------:R-:W3:Y:S02]  /*4c40*/  LDSM.16.MT88.4 R28, [R218+0x7100] ;  /* 0x00710000da1c783b */ /* 0x000ee40000004200 */
[C---:B------:R-:W-:Y:S07]  /*4c50*/  HMMA.16816.F32.BF16 R196, R4.reuse, R22, R196 ;  /* 0x0000001604c4723c */ /* 0x040fee00000418c4 */
[----:B------:R-:W-:Y:S01]  /*4c60*/  MOV R23, R191 ;  /* 0x000000bf00177202 */ /* 0x000fe20000000f00 */
[C---:B-1----:R-:W-:Y:S08]  /*4c70*/  HMMA.16816.F32.BF16 R184, R4.reuse, R16, R164 ;  /* 0x0000001004b8723c */ /* 0x042ff000000418a4 */
[C---:B------:R-:W-:Y:S01]  /*4c80*/  HMMA.16816.F32.BF16 R180, R4.reuse, R18, R160 ;  /* 0x0000001204b4723c */ /* 0x040fe200000418a0 */
[----:B------:R-:W1:Y:S07]  /*4c90*/  LDSM.16.MT88.4 R16, [R220+0x7100] ;  /* 0x00710000dc10783b */ /* 0x000e6e0000004200 */
[C---:B--2---:R-:W-:Y:S07]  /*4ca0*/  HMMA.16816.F32.BF16 R176, R4.reuse, R8, R144 ;  /* 0x0000000804b0723c */ /* 0x044fee0000041890 */
[----:B------:R-:W-:Y:S01]  /*4cb0*/  IMAD.MOV.U32 R144, RZ, RZ, R193 ;  /* 0x000000ffff907224 */ /* 0x000fe200078e00c1 */
[C---:B------:R-:W-:Y:S01]  /*4cc0*/  HMMA.16816.F32.BF16 R168, R4.reuse, R10, R124 ;  /* 0x0000000a04a8723c */ /* 0x040fe2000004187c */
[----:B------:R-:W2:Y:S01]  /*4cd0*/  LDSM.16.MT88.4 R8, [R219+0x7100] ;  /* 0x00710000db08783b */ /* 0x000ea20000004200 */
[----:B------:R-:W-:Y:S01]  /*4ce0*/  IMAD.MOV.U32 R147, RZ, RZ, R121 ;  /* 0x000000ffff937224 */ /* 0x000fe200078e0079 */
[----:B------:R-:W-:Y:S01]  /*4cf0*/  MOV R193, R122 ;  /* 0x0000007a00c17202 */ /* 0x000fe20000000f00 */
[----:B------:R-:W-:Y:S01]  /*4d00*/  IMAD.MOV.U32 R145, RZ, RZ, R194 ;  /* 0x000000ffff917224 */ /* 0x000fe200078e00c2 */
[----:B------:R-:W-:Y:S01]  /*4d10*/  MOV R146, R0 ;  /* 0x0000000000927202 */ /* 0x000fe20000000f00 */
[----:B------:R-:W-:Y:S01]  /*4d20*/  FFMA.FTZ R0, R201, c[0x0][0x2d0], -R12 ;  /* 0x0000b400c9007a23 */ /* 0x000fe2000001080c */
[----:B------:R-:W-:Y:S01]  /*4d30*/  MOV R201, R252 ;  /* 0x000000fc00c97202 */ /* 0x000fe20000000f00 */
[----:B---3--:R-:W-:Y:S01]  /*4d40*/  HMMA.16816.F32.BF16 R188, R4, R30, R108 ;  /* 0x0000001e04bc723c */ /* 0x008fe2000004186c */
[----:B------:R-:W-:-:S06]  /*4d50*/  IMAD.MOV.U32 R194, RZ, RZ, R119 ;  /* 0x000000ffffc27224 */ /* 0x000fcc00078e0077 */
[----:B------:R-:W-:Y:S01]  /*4d60*/  IMAD.MOV.U32 R31, RZ, RZ, R174 ;  /* 0x000000ffff1f7224 */ /* 0x000fe200078e00ae */
[----:B------:R-:W-:Y:S01]  /*4d70*/  HMMA.16816.F32.BF16 R164, R4, R28, R112 ;  /* 0x0000001c04a4723c */ /* 0x000fe20000041870 */
[----:B------:R-:W-:-:S06]  /*4d80*/  IMAD.MOV.U32 R30, RZ, RZ, R175 ;  /* 0x000000ffff1e7224 */ /* 0x000fcc00078e00af */
[----:B------:R-:W-:Y:S01]  /*4d90*/  MOV R29, R192 ;  /* 0x000000c0001d7202 */ /* 0x000fe20000000f00 */
[----:B------:R-:W-:Y:S01]  /*4da0*/  IMAD.MOV.U32 R28, RZ, RZ, R21 ;  /* 0x000000ffff1c7224 */ /* 0x000fe200078e0015 */
[----:B-1----:R-:W-:Y:S01]  /*4db0*/  HMMA.16816.F32.BF16 R172, R4, R16, R104 ;  /* 0x0000001004ac723c */ /* 0x002fe20000041868 */
[----:B------:R-:W-:-:S07]  /*4dc0*/  IMAD.MOV.U32 R192, RZ, RZ, R123 ;  /* 0x000000ffffc07224 */ /* 0x000fce00078e007b */
[C---:B------:R-:W-:Y:S01]  /*4dd0*/  HMMA.16816.F32.BF16 R160, R4.reuse, R18, R100 ;  /* 0x0000001204a0723c */ /* 0x040fe20000041864 */
[----:B------:R-:W1:Y:S06]  /*4de0*/  LDSM.16.MT88.4 R16, [R220+0xa100] ;  /* 0x00a10000dc10783b */ /* 0x000e6c0000004200 */
[----:B------:R-:W-:Y:S01]  /*4df0*/  MOV R103, R23 ;  /* 0x0000001700677202 */ /* 0x000fe20000000f00 */
[----:B--2---:R-:W-:Y:S01]  /*4e00*/  HMMA.16816.F32.BF16 R124, R4, R8, R96 ;  /* 0x00000008047c723c */ /* 0x004fe20000041860 */
[----:B------:R-:W-:Y:S01]  /*4e10*/  IMAD.MOV.U32 R102, RZ, RZ, R20 ;  /* 0x000000ffff667224 */ /* 0x000fe200078e0014 */
[----:B------:R-:W-:Y:S01]  /*4e20*/  MOV R101, R117 ;  /* 0x0000007500657202 */ /* 0x000fe20000000f00 */
[----:B------:R-:W2:Y:S01]  /*4e30*/  LDSM.16.MT88.4 R20, [R218+0xa100] ;  /* 0x00a10000da14783b */ /* 0x000ea20000004200 */
[----:B------:R-:W-:-:S03]  /*4e40*/  IMAD.MOV.U32 R100, RZ, RZ, R116 ;  /* 0x000000ffff647224 */ /* 0x000fc600078e0074 */
[----:B------:R-:W-:Y:S01]  /*4e50*/  IMAD.MOV.U32 R98, RZ, RZ, R120 ;  /* 0x000000ffff627224 */ /* 0x000fe200078e0078 */
[----:B------:R-:W-:Y:S01]  /*4e60*/  MOV R99, R214 ;  /* 0x000000d600637202 */ /* 0x000fe20000000f00 */
[----:B------:R-:W-:Y:S01]  /*4e70*/  HMMA.16816.F32.BF16 R120, R4, R10, R92 ;  /* 0x0000000a0478723c */ /* 0x000fe2000004185c */
[----:B------:R-:W3:Y:S01]  /*4e80*/  LDSM.16.MT88.4 R8, [R219+0xa100] ;  /* 0x00a10000db08783b */ /* 0x000ee20000004200 */
[----:B------:R4:W-:Y:S01]  /*4e90*/  MUFU.EX2 R214, R0 ;  /* 0x0000000000d67308 */ /* 0x0009e20000000800 */
[----:B------:R-:W-:Y:S02]  /*4ea0*/  IMAD.MOV.U32 R97, RZ, RZ, R118 ;  /* 0x000000ffff617224 */ /* 0x000fe400078e0076 */
[----:B------:R-:W-:-:S03]  /*4eb0*/  IMAD.MOV.U32 R96, RZ, RZ, R144 ;  /* 0x000000ffff607224 */ /* 0x000fc600078e0090 */
[C---:B------:R-:W-:Y:S08]  /*4ec0*/  HMMA.16816.F32.BF16 R116, R4.reuse, R26, R88 ;  /* 0x0000001a0474723c */ /* 0x040ff00000041858 */
[----:B------:R-:W-:Y:S01]  /*4ed0*/  HMMA.16816.F32.BF16 R112, R4, R24, R84 ;  /* 0x000000180470723c */ /* 0x000fe20000041854 */
[----:B------:R-:W-:Y:S01]  /*4ee0*/  LDSM.16.MT88.4 R24, [R219+0x1900] ;  /* 0x00190000db18783b */ /* 0x000fe20000004200 */
[----:B----4-:R-:W-:-:S02]  /*4ef0*/  FFMA.FTZ R0, R135, c[0x0][0x2d0], -R12 ;  /* 0x0000b40087007a23 */ /* 0x010fc4000001080c */
[----:B------:R-:W-:Y:S02]  /*4f00*/  IMAD.MOV.U32 R135, RZ, RZ, R97 ;  /* 0x000000ffff877224 */ /* 0x000fe400078e0061 */
[----:B------:R4:W-:Y:S01]  /*4f10*/  MUFU.EX2 R252, R0 ;  /* 0x0000000000fc7308 */ /* 0x0009e20000000800 */
[----:B------:R-:W-:Y:S01]  /*4f20*/  IMAD.MOV.U32 R97, RZ, RZ, R145 ;  /* 0x000000ffff617224 */ /* 0x000fe200078e0091 */
[C---:B-1----:R-:W-:Y:S07]  /*4f30*/  HMMA.16816.F32.BF16 R92, R4.reuse, R16, R72 ;  /* 0x00000010045c723c */ /* 0x042fee0000041848 */
[----:B------:R-:W-:Y:S01]  /*4f40*/  IMAD.MOV.U32 R73, RZ, RZ, R213 ;  /* 0x000000ffff497224 */ /* 0x000fe200078e00d5 */
[C---:B------:R-:W-:Y:S01]  /*4f50*/  HMMA.16816.F32.BF16 R88, R4.reuse, R18, R64 ;  /* 0x000000120458723c */ /* 0x040fe20000041840 */
[----:B------:R-:W1:Y:S01]  /*4f60*/  LDSM.16.MT88.4 R16, [R218+0x1900] ;  /* 0x00190000da10783b */ /* 0x000e620000004200 */
[----:B------:R-:W-:Y:S01]  /*4f70*/  IMAD.MOV.U32 R74, RZ, RZ, R30 ;  /* 0x000000ffff4a7224 */ /* 0x000fe200078e001e */
[----:B------:R-:W-:Y:S01]  /*4f80*/  MOV R30, R212 ;  /* 0x000000d4001e7202 */ /* 0x000fe20000000f00 */
[----:B------:R-:W-:Y:S01]  /*4f90*/  IMAD.MOV.U32 R75, RZ, RZ, R103 ;  /* 0x000000ffff4b7224 */ /* 0x000fe200078e0067 */
[----:B------:R-:W-:Y:S01]  /*4fa0*/  MOV R72, R31 ;  /* 0x0000001f00487202 */ /* 0x000fe20000000f00 */
[----:B----4-:R-:W-:Y:S01]  /*4fb0*/  FFMA.FTZ R0, R134, c[0x0][0x2d0], -R12 ;  /* 0x0000b40086007a23 */ /* 0x010fe2000001080c */
[----:B------:R-:W-:Y:S01]  /*4fc0*/  MOV R67, R29 ;  /* 0x0000001d00437202 */ /* 0x000fe20000000f00 */
[----:B------:R-:W-:Y:S01]  /*4fd0*/  IMAD.MOV.U32 R134, RZ, RZ, R251 ;  /* 0x000000ffff867224 */ /* 0x000fe200078e00fb */
[----:B--2---:R-:W-:Y:S01]  /*4fe0*/  HMMA.16816.F32.BF16 R108, R4, R20, R80 ;  /* 0x00000014046c723c */ /* 0x004fe20000041850 */
[----:B------:R2:W-:Y:S01]  /*4ff0*/  MUFU.EX2 R251, R0 ;  /* 0x0000000000fb7308 */ /* 0x0005e20000000800 */
[----:B------:R-:W-:Y:S01]  /*5000*/  IMAD.MOV.U32 R31, RZ, RZ, R207 ;  /* 0x000000ffff1f7224 */ /* 0x000fe200078e00cf */
[----:B------:R-:W-:-:S05]  /*5010*/  MOV R29, R205 ;  /* 0x000000cd001d7202 */ /* 0x000fca0000000f00 */
[C---:B---3--:R-:W-:Y:S08]  /*5020*/  HMMA.16816.F32.BF16 R84, R4.reuse, R8, R48 ;  /* 0x000000080454723c */ /* 0x048ff00000041830 */
[----:B------:R-:W-:Y:S01]  /*5030*/  HMMA.16816.F32.BF16 R80, R4, R10, R36 ;  /* 0x0000000a0450723c */ /* 0x000fe20000041824 */
[----:B--2---:R-:W-:Y:S01]  /*5040*/  FFMA.FTZ R0, R133, c[0x0][0x2d0], -R12 ;  /* 0x0000b40085007a23 */ /* 0x004fe2000001080c */
[----:B------:R-:W2:Y:S01]  /*5050*/  LDSM.16.MT88.4 R8, [R220+0x1900] ;  /* 0x00190000dc08783b */ /* 0x000ea20000004200 */
[----:B------:R-:W-:-:S02]  /*5060*/  IMAD.MOV.U32 R133, RZ, RZ, R211 ;  /* 0x000000ffff857224 */ /* 0x000fc400078e00d3 */
[----:B------:R-:W3:Y:S02]  /*5070*/  MUFU.EX2 R48, R0 ;  /* 0x0000000000307308 */ /* 0x000ee40000000800 */
[----:B------:R-:W-:Y:S01]  /*5080*/  MOV R38, R99 ;  /* 0x0000006300267202 */ /* 0x000fe20000000f00 */
[----:B------:R-:W-:Y:S01]  /*5090*/  HMMA.16816.F32.BF16 R104, R4, R22, R76 ;  /* 0x000000160468723c */ /* 0x000fe2000004184c */
[----:B------:R-:W-:Y:S01]  /*50a0*/  IMAD.MOV.U32 R99, RZ, RZ, R215 ;  /* 0x000000ffff637224 */ /* 0x000fe200078e00d7 */
[----:B------:R-:W4:Y:S01]  /*50b0*/  LDSM.16.MT88.4 R20, [R217+0x1900] ;  /* 0x00190000d914783b */ /* 0x000f220000004200 */
[----:B------:R-:W-:Y:S01]  /*50c0*/  IMAD.MOV.U32 R39, RZ, RZ, R98 ;  /* 0x000000ffff277224 */ /* 0x000fe200078e0062 */
[----:B------:R-:W-:Y:S01]  /*50d0*/  MOV R98, R146 ;  /* 0x0000009200627202 */ /* 0x000fe20000000f00 */
[----:B------:R-:W-:Y:S02]  /*50e0*/  IMAD.MOV.U32 R37, RZ, RZ, R100 ;  /* 0x000000ffff257224 */ /* 0x000fe400078e0064 */
[----:B------:R-:W-:-:S02]  /*50f0*/  FFMA.FTZ R4, R202, c[0x0][0x2d0], -R2 ;  /* 0x0000b400ca047a23 */ /* 0x000fc40000010802 */
[----:B------:R-:W-:Y:S02]  /*5100*/  IMAD.MOV.U32 R202, RZ, RZ, R28 ;  /* 0x000000ffffca7224 */ /* 0x000fe400078e001c */
[----:B------:R1:W-:Y:S01]  /*5110*/  MUFU.EX2 R212, R4 ;  /* 0x0000000400d47308 */ /* 0x0003e20000000800 */
[----:B------:R-:W-:Y:S01]  /*5120*/  IMAD.MOV.U32 R36, RZ, RZ, R101 ;  /* 0x000000ffff247224 */ /* 0x000fe200078e0065 */
[----:B---3--:R-:W-:Y:S01]  /*5130*/  F2FP.BF16.PACK_AB R6, R48, R251 ;  /* 0x000000fb3006723e */ /* 0x008fe200000010ff */
[----:B------:R-:W-:Y:S02]  /*5140*/  FFMA.FTZ R0, R204, c[0x0][0x2d0], -R2 ;  /* 0x0000b400cc007a23 */ /* 0x000fe40000010802 */
[----:B------:R-:W-:-:S03]  /*5150*/  IMAD.MOV.U32 R28, RZ, RZ, R206 ;  /* 0x000000ffff1c7224 */ /* 0x000fc600078e00ce */
[----:B------:R3:W-:Y:S01]  /*5160*/  MUFU.EX2 R211, R0 ;  /* 0x0000000000d37308 */ /* 0x0007e20000000800 */
[----:B-1----:R-:W-:Y:S01]  /*5170*/  F2FP.BF16.PACK_AB R4, R252, R214 ;  /* 0x000000d6fc04723e */ /* 0x002fe200000010ff */
[----:B---3--:R-:W-:Y:S01]  /*5180*/  FFMA.FTZ R0, R203, c[0x0][0x2d0], -R2 ;  /* 0x0000b400cb007a23 */ /* 0x008fe20000010802 */
[----:B------:R-:W-:-:S05]  /*5190*/  MOV R203, R102 ;  /* 0x0000006600cb7202 */ /* 0x000fca0000000f00 */
[----:B------:R1:W3:Y:S02]  /*51a0*/  MUFU.EX2 R213, R0 ;  /* 0x0000000000d57308 */ /* 0x0002e40000000800 */
[----:B-1----:R-:W-:Y:S01]  /*51b0*/  FFMA.FTZ R0, R200, c[0x0][0x2d0], -R2 ;  /* 0x0000b400c8007a23 */ /* 0x002fe20000010802 */
[----:B---3--:R-:W-:Y:S01]  /*51c0*/  F2FP.BF16.PACK_AB R5, R213, R211 ;  /* 0x000000d3d505723e */ /* 0x008fe200000010ff */
[----:B------:R-:W-:-:S04]  /*51d0*/  IMAD.MOV.U32 R200, RZ, RZ, R147 ;  /* 0x000000ffffc87224 */ /* 0x000fc800078e0093 */
[----:B------:R-:W1:Y:S02]  /*51e0*/  MUFU.EX2 R215, R0 ;  /* 0x0000000000d77308 */ /* 0x000e640000000800 */
[----:B-1----:R-:W-:Y:S01]  /*51f0*/  F2FP.BF16.PACK_AB R7, R215, R212 ;  /* 0x000000d4d707723e */ /* 0x002fe200000010ff */
[----:B------:R-:W-:-:S04]  /*5200*/  IMAD.MOV.U32 R0, RZ, RZ, R75 ;  /* 0x000000ffff007224 */ /* 0x000fc800078e004b */
[----:B------:R-:W-:Y:S02]  /*5210*/  FFMA.FTZ R0, R0, c[0x0][0x2d0], -R12 ;  /* 0x0000b40000007a23 */ /* 0x000fe4000001080c */
[C---:B------:R-:W-:Y:S07]  /*5220*/  HMMA.16816.F32.BF16 R76, R4.reuse, R18, R52 ;  /* 0x00000012044c723c */ /* 0x040fee0000041834 */
[----:B------:R-:W-:Y:S01]  /*5230*/  IMAD.MOV.U32 R54, RZ, RZ, R72 ;  /* 0x000000ffff367224 */ /* 0x000fe200078e0048 */
[----:B------:R-:W-:Y:S01]  /*5240*/  MOV R53, R73 ;  /* 0x0000004900357202 */ /* 0x000fe20000000f00 */
[----:B------:R-:W-:Y:S01]  /*5250*/  IMAD.MOV.U32 R52, RZ, RZ, R74 ;  /* 0x000000ffff347224 */ /* 0x000fe200078e004a */
[----:B------:R-:W-:Y:S01]  /*5260*/  HMMA.16816.F32.BF16 R144, R4, R16, R56 ;  /* 0x000000100490723c */ /* 0x000fe20000041838 */
[----:B------:R-:W1:Y:S01]  /*5270*/  LDSM.16.MT88.4 R16, [R217+0x4900] ;  /* 0x00490000d910783b */ /* 0x000e620000004200 */
[----:B------:R-:W-:-:S06]  /*5280*/  IMAD.MOV.U32 R55, RZ, RZ, R48 ;  /* 0x000000ffff377224 */ /* 0x000fcc00078e0030 */
[C---:B--2---:R-:W-:Y:S07]  /*5290*/  HMMA.16816.F32.BF16 R72, R4.reuse, R8, R44 ;  /* 0x000000080448723c */ /* 0x044fee000004182c */
[----:B------:R-:W-:Y:S01]  /*52a0*/  MOV R44, R67 ;  /* 0x00000043002c7202 */ /* 0x000fe20000000f00 */
[----:B----4-:R-:W-:Y:S01]  /*52b0*/  HMMA.16816.F32.BF16 R204, R4, R20, R68 ;  /* 0x0000001404cc723c */ /* 0x010fe20000041844 */
[----:B------:R-:W-:Y:S01]  /*52c0*/  IMAD.MOV.U32 R45, RZ, RZ, R96 ;  /* 0x000000ffff2d7224 */ /* 0x000fe200078e0060 */
[----:B------:R-:W-:Y:S01]  /*52d0*/  MOV R47, R98 ;  /* 0x00000062002f7202 */ /* 0x000fe20000000f00 */
[----:B------:R-:W-:-:S05]  /*52e0*/  IMAD.MOV.U32 R46, RZ, RZ, R97 ;  /* 0x000000ffff2e7224 */ /* 0x000fca00078e0061 */
[C---:B------:R-:W-:Y:S01]  /*52f0*/  HMMA.16816.F32.BF16 R64, R4.reuse, R10, R40 ;  /* 0x0000000a0440723c */ /* 0x040fe20000041828 */
[----:B------:R-:W2:Y:S07]  /*5300*/  LDSM.16.MT88.4 R8, [R218+0x4900] ;  /* 0x00490000da08783b */ /* 0x000eae0000004200 */
[C---:B------:R-:W-:Y:S01]  /*5310*/  HMMA.16816.F32.BF16 R100, R4.reuse, R22, R60 ;  /* 0x000000160464723c */ /* 0x040fe2000004183c */
[----:B------:R-:W3:Y:S07]  /*5320*/  LDSM.16.MT88.4 R20, [R220+0x4900] ;  /* 0x00490000dc14783b */ /* 0x000eee0000004200 */
[C---:B------:R-:W-:Y:S07]  /*5330*/  HMMA.16816.F32.BF16 R40, R4.reuse, R24, R32 ;  /* 0x000000180428723c */ /* 0x040fee0000041820 */
[----:B------:R-:W-:Y:S01]  /*5340*/  IMAD.MOV.U32 R25, RZ, RZ, R99 ;  /* 0x000000ffff197224 */ /* 0x000fe200078e0063 */
[----:B-1----:R-:W-:Y:S01]  /*5350*/  HMMA.16816.F32.BF16 R68, R4, R16, R136 ;  /* 0x000000100444723c */ /* 0x002fe20000041888 */
[----:B------:R-:W-:Y:S01]  /*5360*/  IMAD.MOV.U32 R32, RZ, RZ, R30 ;  /* 0x000000ffff207224 */ /* 0x000fe200078e001e */
[----:B------:R-:W-:Y:S01]  /*5370*/  MOV R33, R31 ;  /* 0x0000001f00217202 */ /* 0x000fe20000000f00 */
[----:B------:R-:W-:-:S02]  /*5380*/  IMAD.MOV.U32 R34, RZ, RZ, R28 ;  /* 0x000000ffff227224 */ /* 0x000fc400078e001c */
[----:B------:R-:W-:Y:S02]  /*5390*/  IMAD.MOV.U32 R35, RZ, RZ, R29 ;  /* 0x000000ffff237224 */ /* 0x000fe400078e001d */
[----:B------:R-:W-:Y:S01]  /*53a0*/  LDSM.16.MT88.4 R28, [R218+0x7900] ;  /* 0x00790000da1c783b */ /* 0x000fe20000004200 */
[C---:B------:R-:W-:Y:S01]  /*53b0*/  HMMA.16816.F32.BF16 R60, R4.reuse, R18, R140 ;  /* 0x00000012043c723c */ /* 0x040fe2000004188c */
[----:B------:R-:W-:Y:S02]  /*53c0*/  IMAD.MOV.U32 R139, RZ, RZ, R35 ;  /* 0x000000ffff8b7224 */ /* 0x000fe400078e0023 */
[----:B------:R-:W1:Y:S01]  /*53d0*/  LDSM.16.MT88.4 R16, [R219+0x4900] ;  /* 0x00490000db10783b */ /* 0x000e620000004200 */
[----:B------:R-:W-:Y:S01]  /*53e0*/  IMAD.MOV.U32 R35, RZ, RZ, R47 ;  /* 0x000000ffff237224 */ /* 0x000fe200078e002f */
[----:B------:R-:W-:Y:S01]  /*53f0*/  MOV R47, R55 ;  /* 0x00000037002f7202 */ /* 0x000fe20000000f00 */
[----:B------:R-:W-:Y:S02]  /*5400*/  IMAD.MOV.U32 R55, RZ, RZ, R133 ;  /* 0x000000ffff377224 */ /* 0x000fe400078e0085 */
[----:B------:R-:W-:Y:S01]  /*5410*/  HMMA.16816.F32.BF16 R96, R4, R26, R128 ;  /* 0x0000001a0460723c */ /* 0x000fe20000041880 */
[----:B------:R-:W-:Y:S01]  /*5420*/  IMAD.MOV.U32 R133, RZ, RZ, R134 ;  /* 0x000000ffff857224 */ /* 0x000fe200078e0086 */
[----:B------:R-:W-:Y:S01]  /*5430*/  MOV R134, R201 ;  /* 0x000000c900867202 */ /* 0x000fe20000000f00 */
[----:B------:R-:W-:-:S02]  /*5440*/  IMAD.MOV.U32 R201, RZ, RZ, R192 ;  /* 0x000000ffffc97224 */ /* 0x000fc400078e00c0 */
[----:B------:R-:W-:-:S03]  /*5450*/  IMAD.MOV.U32 R136, RZ, RZ, R47 ;  /* 0x000000ffff887224 */ /* 0x000fc600078e002f */
[C---:B--2---:R-:W-:Y:S08]  /*5460*/  HMMA.16816.F32.BF16 R56, R4.reuse, R8, R148 ;  /* 0x000000080438723c */ /* 0x044ff00000041894 */
        /* <DEDUP_REMOVED lines=9> */
[C---:B--2---:R-:W-:Y:S07]  /*5500*/  HMMA.16816.F32.BF16 R152, R4.reuse, R8, R176 ;  /* 0x000000080498723c */ /* 0x044fee00000418b0 */
[----:B------:R-:W-:Y:S01]  /*5510*/  IMAD.MOV.U32 R179, RZ, RZ, R33 ;  /* 0x000000ffffb37224 */ /* 0x000fe200078e0021 */
[----:B------:R-:W-:Y:S01]  /*5520*/  HMMA.16816.F32.BF16 R156, R4, R10, R168 ;  /* 0x0000000a049c723c */ /* 0x000fe200000418a8 */
[----:B------:R-:W2:Y:S01]  /*5530*/  LDSM.16.MT88.4 R8, [R219+0x7900] ;  /* 0x00790000db08783b */ /* 0x000ea20000004200 */
[----:B------:R-:W-:Y:S01]  /*5540*/  MOV R33, R45 ;  /* 0x0000002d00217202 */ /* 0x000fe20000000f00 */
[----:B------:R-:W-:-:S02]  /*5550*/  IMAD.MOV.U32 R45, RZ, RZ, R53 ;  /* 0x000000ffff2d7224 */ /* 0x000fc400078e0035 */
[----:B------:R-:W-:Y:S02]  /*5560*/  IMAD.MOV.U32 R53, RZ, RZ, R202 ;  /* 0x000000ffff357224 */ /* 0x000fe400078e00ca */
[----:B------:R-:W-:Y:S01]  /*5570*/  IMAD.MOV.U32 R169, RZ, RZ, R32 ;  /* 0x000000ffffa97224 */ /* 0x000fe200078e0020 */
[----:B------:R-:W-:Y:S01]  /*5580*/  MOV R168, R34 ;  /* 0x0000002200a87202 */ /* 0x000fe20000000f00 */
        /* <DEDUP_REMOVED lines=11> */
[C---:B-1----:R-:W-:Y:S01]  /*5640*/  HMMA.16816.F32.BF16 R180, R4.reuse, R16, R172 ;  /* 0x0000001004b4723c */ /* 0x042fe200000418ac */
[----:B------:R-:W-:Y:S01]  /*5650*/  IMAD.MOV.U32 R36, RZ, RZ, R193 ;  /* 0x000000ffff247224 */ /* 0x000fe200078e00c1 */
[----:B------:R-:W-:Y:S01]  /*5660*/  LDSM.16.MT88.4 R24, [R217+0xa900] ;  /* 0x00a90000d918783b */ /* 0x000fe20000004200 */
[----:B------:R-:W-:Y:S01]  /*5670*/  IMAD.MOV.U32 R38, RZ, RZ, R195 ;  /* 0x000000ffff267224 */ /* 0x000fe200078e00c3 */
[----:B------:R-:W-:Y:S01]  /*5680*/  MOV R177, R53 ;  /* 0x0000003500b17202 */ /* 0x000fe20000000f00 */
[----:B------:R-:W-:Y:S01]  /*5690*/  IMAD.MOV.U32 R176, RZ, RZ, R54 ;  /* 0x000000ffffb07224 */ /* 0x000fe200078e0036 */
[----:B------:R-:W-:Y:S01]  /*56a0*/  MOV R137, R46 ;  /* 0x0000002e00897202 */ /* 0x000fe20000000f00 */
[----:B------:R-:W-:Y:S01]  /*56b0*/  IMAD.MOV.U32 R171, RZ, RZ, R55 ;  /* 0x000000ffffab7224 */ /* 0x000fe200078e0037 */
[----:B------:R-:W-:Y:S01]  /*56c0*/  HMMA.16816.F32.BF16 R184, R4, R18, R160 ;  /* 0x0000001204b8723c */ /* 0x000fe200000418a0 */
[----:B------:R-:W1:Y:S01]  /*56d0*/  LDSM.16.MT88.4 R16, [R220+0xa900] ;  /* 0x00a90000dc10783b */ /* 0x000e620000004200 */
[----:B------:R-:W-:Y:S01]  /*56e0*/  IMAD.MOV.U32 R178, RZ, RZ, R52 ;  /* 0x000000ffffb27224 */ /* 0x000fe200078e0034 */
[----:B------:R-:W-:Y:S01]  /*56f0*/  MOV R29, R200 ;  /* 0x000000c8001d7202 */ /* 0x000fe20000000f00 */
[----:B------:R-:W-:-:S02]  /*5700*/  IMAD.MOV.U32 R138, RZ, RZ, R45 ;  /* 0x000000ffff8a7224 */ /* 0x000fc400078e002d */
[----:B------:R-:W-:Y:S01]  /*5710*/  IMAD.MOV.U32 R28, RZ, RZ, R202 ;  /* 0x000000ffff1c7224 */ /* 0x000fe200078e00ca */
[----:B------:R-:W-:Y:S01]  /*5720*/  MOV R162, R32 ;  /* 0x0000002000a27202 */ /* 0x000fe20000000f00 */
[C---:B------:R-:W-:Y:S01]  /*5730*/  HMMA.16816.F32.BF16 R192, R4.reuse, R30, R188 ;  /* 0x0000001e04c0723c */ /* 0x040fe200000418bc */
[----:B------:R-:W-:Y:S02]  /*5740*/  IMAD.MOV.U32 R161, RZ, RZ, R33 ;  /* 0x000000ffffa17224 */ /* 0x000fe400078e0021 */
[----:B------:R-:W-:Y:S02]  /*5750*/  IMAD.MOV.U32 R160, RZ, RZ, R34 ;  /* 0x000000ffffa07224 */ /* 0x000fe400078e0022 */
[----:B------:R-:W-:Y:S01]  /*5760*/  IMAD.MOV.U32 R163, RZ, RZ, R139 ;  /* 0x000000ffffa37224 */ /* 0x000fe200078e008b */
[----:B------:R-:W-:Y:S01]  /*5770*/  MOV R139, R35 ;  /* 0x00000023008b7202 */ /* 0x000fe20000000f00 */
[----:B------:R-:W-:Y:S01]  /*5780*/  IMAD.MOV.U32 R30, RZ, RZ, R44 ;  /* 0x000000ffff1e7224 */ /* 0x000fe200078e002c */
[----:B--2---:R-:W-:Y:S01]  /*5790*/  HMMA.16816.F32.BF16 R172, R4, R10, R120 ;  /* 0x0000000a04ac723c */ /* 0x004fe20000041878 */
[----:B------:R-:W-:-:S06]  /*57a0*/  IMAD.MOV.U32 R31, RZ, RZ, R203 ;  /* 0x000000ffff1f7224 */ /* 0x000fcc00078e00cb */
[----:B------:R-:W-:Y:S01]  /*57b0*/  IMAD.MOV.U32 R123, RZ, RZ, R39 ;  /* 0x000000ffff7b7224 */ /* 0x000fe200078e0027 */
[----:B------:R-:W-:Y:S01]  /*57c0*/  HMMA.16816.F32.BF16 R188, R4, R8, R124 ;  /* 0x0000000804bc723c */ /* 0x000fe2000004187c */
[----:B------:R-:W2:Y:S02]  /*57d0*/  LDSM.16.MT88.4 R8, [R219+0xa900] ;  /* 0x00a90000db08783b */ /* 0x000ea40000004200 */
[----:B------:R-:W-:-:S04]  /*57e0*/  IMAD.MOV.U32 R120, RZ, RZ, R123 ;  /* 0x000000ffff787224 */ /* 0x000fc800078e007b */
        /* <DEDUP_REMOVED lines=12> */
[----:B------:R3:W-:Y:S01]  /*58b0*/  MUFU.EX2 R15, R0 ;  /* 0x00000000000f7308 */ /* 0x0007e20000000800 */
[----:B------:R-:W-:Y:S01]  /*58c0*/  MOV R124, R127 ;  /* 0x0000007f007c7202 */ /* 0x000fe20000000f00 */
[----:B------:R-:W-:Y:S01]  /*58d0*/  IMAD.MOV.U32 R127, RZ, RZ, R161 ;  /* 0x000000ffff7f7224 */ /* 0x000fe200078e00a1 */
[----:B-1----:R-:W-:Y:S01]  /*58e0*/  HMMA.16816.F32.BF16 R52, R4, R16, R92 ;  /* 0x000000100434723c */ /* 0x002fe2000004185c */
[----:B------:R-:W-:-:S02]  /*58f0*/  IMAD.MOV.U32 R161, RZ, RZ, R168 ;  /* 0x000000ffffa17224 */ /* 0x000fc400078e00a8 */
[----:B------:R-:W-:Y:S02]  /*5900*/  IMAD.MOV.U32 R168, RZ, RZ, R135 ;  /* 0x000000ffffa87224 */ /* 0x000fe400078e0087 */
[----:B------:R-:W-:Y:S02]  /*5910*/  IMAD.MOV.U32 R163, RZ, RZ, R170 ;  /* 0x000000ffffa37224 */ /* 0x000fe400078e00aa */
[----:B------:R-:W-:Y:S01]  /*5920*/  IMAD.MOV.U32 R170, RZ, RZ, R225 ;  /* 0x000000ffffaa7224 */ /* 0x000fe200078e00e1 */
[----:B------:R-:W-:Y:S01]  /*5930*/  HMMA.16816.F32.BF16 R44, R4, R18, R88 ;  /* 0x00000012042c723c */ /* 0x000fe20000041858 */
[----:B------:R-:W1:Y:S01]  /*5940*/  LDSM.16.MT88.4 R16, [R218+0x2100] ;  /* 0x00210000da10783b */ /* 0x000e620000004200 */
[----:B---3--:R-:W-:-:S06]  /*5950*/  FFMA.FTZ R0, R210, c[0x0][0x2d0], -R12 ;  /* 0x0000b400d2007a23 */ /* 0x008fcc000001080c */
[C---:B------:R-:W-:Y:S01]  /*5960*/  HMMA.16816.F32.BF16 R112, R4.reuse, R24, R112 ;  /* 0x000000180470723c */ /* 0x040fe20000041870 */
[----:B------:R3:W-:Y:S07]  /*5970*/  MUFU.EX2 R135, R0 ;  /* 0x0000000000877308 */ /* 0x0007ee0000000800 */
[C---:B--2---:R-:W-:Y:S08]  /*5980*/  HMMA.16816.F32.BF16 R36, R4.reuse, R8, R84 ;  /* 0x000000080424723c */ /* 0x044ff00000041854 */
[C---:B------:R-:W-:Y:S01]  /*5990*/  HMMA.16816.F32.BF16 R32, R4.reuse, R10, R80 ;  /* 0x0000000a0420723c */ /* 0x040fe20000041850 */
[----:B---3--:R-:W-:Y:S01]  /*59a0*/  FFMA.FTZ R0, R208, c[0x0][0x2d0], -R12 ;  /* 0x0000b400d0007a23 */ /* 0x008fe2000001080c */
[----:B------:R-:W2:Y:S03]  /*59b0*/  LDSM.16.MT88.4 R8, [R220+0x2100] ;  /* 0x00210000dc08783b */ /* 0x000ea60000004200 */
[----:B------:R3:W-:Y:S03]  /*59c0*/  MUFU.EX2 R208, R0 ;  /* 0x0000000000d07308 */ /* 0x0007e60000000800 */
[----:B------:R-:W-:Y:S01]  /*59d0*/  HMMA.16816.F32.BF16 R200, R4, R26, R116 ;  /* 0x0000001a04c8723c */ /* 0x000fe20000041874 */
[----:B------:R-:W-:-:S07]  /*59e0*/  MOV R93, R134 ;  /* 0x00000086005d7202 */ /* 0x000fce0000000f00 */
[C---:B------:R-:W-:Y:S08]  /*59f0*/  HMMA.16816.F32.BF16 R108, R4.reuse, R20, R108 ;  /* 0x00000014046c723c */ /* 0x040ff0000004186c */
[----:B------:R-:W-:Y:S01]  /*5a00*/  HMMA.16816.F32.BF16 R104, R4, R22, R104 ;  /* 0x000000160468723c */ /* 0x000fe20000041868 */
[----:B---3--:R-:W-:Y:S01]  /*5a10*/  FFMA.FTZ R0, R209, c[0x0][0x2d0], -R12 ;  /* 0x0000b400d1007a23 */ /* 0x008fe2000001080c */
[----:B------:R-:W3:Y:S03]  /*5a20*/  LDSM.16.MT88.4 R20, [R217+0x2100] ;  /* 0x00210000d914783b */ /* 0x000ee60000004200 */
[----:B------:R4:W1:Y:S01]  /*5a30*/  MUFU.EX2 R210, R0 ;  /* 0x0000000000d27308 */ /* 0x0008620000000800 */
[----:B------:R-:W-:Y:S01]  /*5a40*/  IMAD.MOV.U32 R94, RZ, RZ, R222 ;  /* 0x000000ffff5e7224 */ /* 0x000fe200078e00de */
[----:B------:R1:W5:Y:S01]  /*5a50*/  LDL.LU R225, [R1+0x64] ;  /* 0x0000640001e17983 */ /* 0x0003620000300800 */
[----:B----4-:R-:W-:-:S02]  /*5a60*/  FFMA.FTZ R0, R120, c[0x0][0x2d0], -R2 ;  /* 0x0000b40078007a23 */ /* 0x010fc40000010802 */
[----:B------:R-:W-:Y:S01]  /*5a70*/  IMAD.MOV.U32 R120, RZ, RZ, R121 ;  /* 0x000000ffff787224 */ /* 0x000fe200078e0079 */
[----:B------:R-:W-:Y:S01]  /*5a80*/  MOV R121, R122 ;  /* 0x0000007a00797202 */ /* 0x000fe20000000f00 */
        /* <DEDUP_REMOVED lines=22> */
[----:B------:R-:W-:Y:S02]  /*5bf0*/  MOV R160, R162 ;  /* 0x000000a200a07202 */ /* 0x000fe40000000f00 */
[----:B------:R-:W-:Y:S02]  /*5c00*/  MOV R138, R14 ;  /* 0x0000000e008a7202 */ /* 0x000fe40000000f00 */
[----:B------:R-:W-:Y:S01]  /*5c10*/  MOV R162, R168 ;  /* 0x000000a800a27202 */ /* 0x000fe20000000f00 */
[----:B------:R4:W-:Y:S01]  /*5c20*/  MUFU.EX2 R14, R0 ;  /* 0x00000000000e7308 */ /* 0x0009e20000000800 */
[----:B------:R-:W-:-:S02]  /*5c30*/  MOV R168, R170 ;  /* 0x000000aa00a87202 */ /* 0x000fc40000000f00 */
[----:B------:R-:W-:Y:S02]  /*5c40*/  MOV R170, R176 ;  /* 0x000000b000aa7202 */ /* 0x000fe40000000f00 */
[----:B------:R-:W-:Y:S02]  /*5c50*/  MOV R176, R178 ;  /* 0x000000b200b07202 */ /* 0x000fe40000000f00 */
[----:B------:R-:W-:Y:S02]  /*5c60*/  MOV R178, R137 ;  /* 0x0000008900b27202 */ /* 0x000fe40000000f00 */
[----:B------:R-:W-:Y:S01]  /*5c70*/  MOV R137, R133 ;  /* 0x0000008500897202 */ /* 0x000fe20000000f00 */
[--C-:B------:R-:W-:Y:S02]  /*5c80*/  FFMA.FTZ R4, R25, c[0x0][0x2d0], -R2.reuse ;  /* 0x0000b40019047a23 */ /* 0x100fe40000010802 */
[----:B----4-:R-:W-:Y:S02]  /*5c90*/  FFMA.FTZ R0, R120, c[0x0][0x2d0], -R2 ;  /* 0x0000b40078007a23 */ /* 0x010fe40000010802 */
[----:B------:R4:W-:Y:S01]  /*5ca0*/  MUFU.EX2 R134, R4 ;  /* 0x0000000400867308 */ /* 0x0009e20000000800 */
[----:B-1----:R-:W-:Y:S01]  /*5cb0*/  F2FP.BF16.PACK_AB R6, R210, R208 ;  /* 0x000000d0d206723e */ /* 0x002fe200000010ff */
[----:B------:R-:W1:Y:S01]  /*5cc0*/  LDSM.16.MT88.4 R24, [R219+0x2100] ;  /* 0x00210000db18783b */ /* 0x000e620000004200 */
[----:B------:R-:W-:-:S02]  /*5cd0*/  MOV R120, R122 ;  /* 0x0000007a00787202 */ /* 0x000fc40000000f00 */
[----:B------:R-:W-:Y:S01]  /*5ce0*/  MOV R122, R124 ;  /* 0x0000007c007a7202 */ /* 0x000fe20000000f00 */
[----:B------:R-:W-:Y:S02]  /*5cf0*/  IMAD.MOV.U32 R124, RZ, RZ, R161 ;  /* 0x000000ffff7c7224 */ /* 0x000fe400078e00a1 */
[----:B------:R2:W2:Y:S01]  /*5d00*/  MUFU.EX2 R133, R0 ;  /* 0x0000000000857308 */ /* 0x0004a20000000800 */
[----:B------:R-:W-:Y:S02]  /*5d10*/  IMAD.MOV.U32 R161, RZ, RZ, R163 ;  /* 0x000000ffffa17224 */ /* 0x000fe400078e00a3 */
[----:B------:R-:W-:Y:S02]  /*5d20*/  IMAD.MOV.U32 R163, RZ, RZ, R169 ;  /* 0x000000ffffa37224 */ /* 0x000fe400078e00a9 */
[----:B------:R-:W-:Y:S02]  /*5d30*/  IMAD.MOV.U32 R169, RZ, RZ, R171 ;  /* 0x000000ffffa97224 */ /* 0x000fe400078e00ab */
[----:B------:R-:W-:Y:S01]  /*5d40*/  IMAD.MOV.U32 R171, RZ, RZ, R177 ;  /* 0x000000ffffab7224 */ /* 0x000fe200078e00b1 */
[----:B----4-:R-:W-:Y:S01]  /*5d50*/  F2FP.BF16.PACK_AB R4, R135, R15 ;  /* 0x0000000f8704723e */ /* 0x010fe200000010ff */
[----:B------:R-:W-:-:S02]  /*5d60*/  IMAD.MOV.U32 R177, RZ, RZ, R136 ;  /* 0x000000ffffb17224 */ /* 0x000fc400078e0088 */
[----:B------:R-:W-:Y:S02]  /*5d70*/  IMAD.MOV.U32 R136, RZ, RZ, R138 ;  /* 0x000000ffff887224 */ /* 0x000fe400078e008a */
[----:B------:R-:W-:Y:S02]  /*5d80*/  IMAD.MOV.U32 R138, RZ, RZ, R224 ;  /* 0x000000ffff8a7224 */ /* 0x000fe400078e00e0 */
[----:B--2---:R-:W-:Y:S01]  /*5d90*/  FFMA.FTZ R0, R223, c[0x0][0x2d0], -R2 ;  /* 0x0000b400df007a23 */ /* 0x004fe20000010802 */
[----:B------:R-:W-:Y:S01]  /*5da0*/  F2FP.BF16.PACK_AB R5, R133, R14 ;  /* 0x0000000e8505723e */ /* 0x000fe200000010ff */
[----:B------:R-:W-:Y:S01]  /*5db0*/  IMAD.MOV.U32 R86, RZ, RZ, R136 ;  /* 0x000000ffff567224 */ /* 0x000fe200078e0088 */
[----:B------:R-:W-:Y:S01]  /*5dc0*/  MOV R85, R120 ;  /* 0x0000007800557202 */ /* 0x000fe20000000f00 */
[----:B------:R-:W2:Y:S01]  /*5dd0*/  MUFU.EX2 R209, R0 ;  /* 0x0000000000d17308 */ /* 0x000ea20000000800 */
        /* <DEDUP_REMOVED lines=10> */
[----:B------:R4:W5:Y:S01]  /*5e80*/  LDL.LU R224, [R1+0x60] ;  /* 0x0000600001e07983 */ /* 0x0009620000300800 */
[----:B--2---:R-:W-:Y:S01]  /*5e90*/  F2FP.BF16.PACK_AB R7, R209, R134 ;  /* 0x00000086d107723e */ /* 0x004fe200000010ff */
[----:B------:R-:W-:Y:S01]  /*5ea0*/  IMAD.MOV.U32 R92, RZ, RZ, R138 ;  /* 0x000000ffff5c7224 */ /* 0x000fe200078e008a */
[----:B------:R-:W-:-:S02]  /*5eb0*/  MOV R0, R139 ;  /* 0x0000008b00007202 */ /* 0x000fc40000000f00 */
[----:B------:R-:W-:Y:S01]  /*5ec0*/  MOV R120, R168 ;  /* 0x000000a800787202 */ /* 0x000fe20000000f00 */
[----:B------:R-:W-:Y:S01]  /*5ed0*/  IMAD.MOV.U32 R89, RZ, RZ, R161 ;  /* 0x000000ffff597224 */ /* 0x000fe200078e00a1 */
[----:B------:R-:W-:Y:S01]  /*5ee0*/  MOV R123, R160 ;  /* 0x000000a0007b7202 */ /* 0x000fe20000000f00 */
[C---:B------:R-:W-:Y:S01]  /*5ef0*/  HMMA.16816.F32.BF16 R144, R4.reuse, R16, R144 ;  /* 0x000000100490723c */ /* 0x040fe20000041890 */
[----:B------:R-:W-:Y:S01]  /*5f00*/  MOV R122, R162 ;  /* 0x000000a2007a7202 */ /* 0x000fe20000000f00 */
[----:B------:R-:W-:Y:S01]  /*5f10*/  IMAD.MOV.U32 R121, RZ, RZ, R163 ;  /* 0x000000ffff797224 */ /* 0x000fe200078e00a3 */
[----:B------:R4:W5:Y:S04]  /*5f20*/  LDL.LU R223, [R1+0x5c] ;  /* 0x00005c0001df7983 */ /* 0x0009680000300800 */
[----:B------:R4:W5:Y:S01]  /*5f30*/  LDL.LU R222, [R1+0x58] ;  /* 0x0000580001de7983 */ /* 0x0009620000300800 */
[C---:B------:R-:W-:Y:S03]  /*5f40*/  HMMA.16816.F32.BF16 R76, R4.reuse, R18, R76 ;  /* 0x00000012044c723c */ /* 0x040fe6000004184c */
[----:B------:R-:W2:Y:S05]  /*5f50*/  LDSM.16.MT88.4 R16, [R217+0x5100] ;  /* 0x00510000d910783b */ /* 0x000eaa0000004200 */
[C---:B------:R-:W-:Y:S08]  /*5f60*/  HMMA.16816.F32.BF16 R72, R4.reuse, R8, R72 ;  /* 0x000000080448723c */ /* 0x040ff00000041848 */
[C---:B------:R-:W-:Y:S01]  /*5f70*/  HMMA.16816.F32.BF16 R64, R4.reuse, R10, R64 ;  /* 0x0000000a0440723c */ /* 0x040fe20000041840 */
[----:B------:R-:W4:Y:S07]  /*5f80*/  LDSM.16.MT88.4 R8, [R218+0x5100] ;  /* 0x00510000da08783b */ /* 0x000f2e0000004200 */
[C---:B---3--:R-:W-:Y:S07]  /*5f90*/  HMMA.16816.F32.BF16 R136, R4.reuse, R20, R204 ;  /* 0x000000140488723c */ /* 0x048fee00000418cc */
[----:B------:R-:W-:Y:S01]  /*5fa0*/  IMAD.MOV.U32 R207, RZ, RZ, R179 ;  /* 0x000000ffffcf7224 */ /* 0x000fe200078e00b3 */
[----:B------:R-:W-:Y:S01]  /*5fb0*/  HMMA.16816.F32.BF16 R80, R4, R22, R100 ;  /* 0x000000160450723c */ /* 0x000fe20000041864 */
[----:B------:R-:W3:Y:S01]  /*5fc0*/  LDSM.16.MT88.4 R20, [R220+0x5100] ;  /* 0x00510000dc14783b */ /* 0x000ee20000004200 */
[----:B------:R-:W-:Y:S01]  /*5fd0*/  IMAD.MOV.U32 R204, RZ, RZ, R94 ;  /* 0x000000ffffcc7224 */ /* 0x000fe200078e005e */
[----:B------:R-:W-:Y:S01]  /*5fe0*/  MOV R205, R95 ;  /* 0x0000005f00cd7202 */ /* 0x000fe20000000f00 */
[----:B------:R-:W-:-:S04]  /*5ff0*/  IMAD.MOV.U32 R206, RZ, RZ, R116 ;  /* 0x000000ffffce7224 */ /* 0x000fc800078e0074 */
[C---:B-1----:R-:W-:Y:S08]  /*6000*/  HMMA.16816.F32.BF16 R160, R4.reuse, R24, R40 ;  /* 0x0000001804a0723c */ /* 0x042ff00000041828 */
[C---:B--2---:R-:W-:Y:S08]  /*6010*/  HMMA.16816.F32.BF16 R168, R4.reuse, R16, R68 ;  /* 0x0000001004a8723c */ /* 0x044ff00000041844 */
[C---:B------:R-:W-:Y:S01]  /*6020*/  HMMA.16816.F32.BF16 R68, R4.reuse, R18, R60 ;  /* 0x000000120444723c */ /* 0x040fe2000004183c */
[----:B------:R-:W1:Y:S07]  /*6030*/  LDSM.16.MT88.4 R16, [R219+0x5100] ;  /* 0x00510000db10783b */ /* 0x000e6e0000004200 */
[C---:B----4-:R-:W-:Y:S07]  /*6040*/  HMMA.16816.F32.BF16 R176, R4.reuse, R8, R56 ;  /* 0x0000000804b0723c */ /* 0x050fee0000041838 */
[----:B------:R-:W-:Y:S01]  /*6050*/  IMAD.MOV.U32 R58, RZ, RZ, R0 ;  /* 0x000000ffff3a7224 */ /* 0x000fe200078e0000 */
[----:B------:R-:W-:Y:S01]  /*6060*/  HMMA.16816.F32.BF16 R48, R4, R10, R48 ;  /* 0x0000000a0430723c */ /* 0x000fe20000041830 */
[----:B------:R-:W2:Y:S01]  /*6070*/  LDSM.16.MT88.4 R8, [R217+0x8100] ;  /* 0x00810000d908783b */ /* 0x000ea20000004200 */
[----:B------:R-:W-:Y:S01]  /*6080*/  MOV R57, R84 ;  /* 0x0000005400397202 */ /* 0x000fe20000000f00 */
[----:B------:R-:W-:Y:S01]  /*6090*/  IMAD.MOV.U32 R56, RZ, RZ, R85 ;  /* 0x000000ffff387224 */ /* 0x000fe200078e0055 */
[----:B------:R-:W-:Y:S01]  /*60a0*/  MOV R59, R207 ;  /* 0x000000cf003b7202 */ /* 0x000fe20000000f00 */
[----:B------:R-:W-:Y:S01]  /*60b0*/  IMAD.MOV.U32 R0, RZ, RZ, R87 ;  /* 0x000000ffff007224 */ /* 0x000fe200078e0057 */
[----:B------:R-:W-:-:S02]  /*60c0*/  MOV R207, R88 ;  /* 0x0000005800cf7202 */ /* 0x000fc40000000f00 */
[----:B---3--:R-:W-:Y:S01]  /*60d0*/  HMMA.16816.F32.BF16 R40, R4, R20, R128 ;  /* 0x000000140428723c */ /* 0x008fe20000041880 */
[----:B------:R-:W-:-:S06]  /*60e0*/  MOV R88, R30 ;  /* 0x0000001e00587202 */ /* 0x000fcc0000000f00 */
[----:B------:R-:W-:Y:S01]  /*60f0*/  MOV R131, R86 ;  /* 0x0000005600837202 */ /* 0x000fe20000000f00 */
[----:B------:R-:W-:Y:S01]  /*6100*/  IMAD.MOV.U32 R130, RZ, RZ, R89 ;  /* 0x000000ffff827224 */ /* 0x000fe200078e0059 */
[----:B------:R-:W-:Y:S01]  /*6110*/  MOV R129, R90 ;  /* 0x0000005a00817202 */ /* 0x000fe20000000f00 */
[----:B------:R-:W-:Y:S01]  /*6120*/  IMAD.MOV.U32 R128, RZ, RZ, R91 ;  /* 0x000000ffff807224 */ /* 0x000fe200078e005b */
[----:B------:R-:W-:Y:S01]  /*6130*/  MOV R90, R28 ;  /* 0x0000001c005a7202 */ /* 0x000fe20000000f00 */
[----:B------:R-:W-:Y:S01]  /*6140*/  IMAD.MOV.U32 R89, RZ, RZ, R31 ;  /* 0x000000ffff597224 */ /* 0x000fe200078e001f */
[C---:B------:R-:W-:Y:S01]  /*6150*/  HMMA.16816.F32.BF16 R96, R4.reuse, R26, R96 ;  /* 0x0000001a0460723c */ /* 0x040fe20000041860 */
[----:B------:R-:W-:Y:S01]  /*6160*/  IMAD.MOV.U32 R91, RZ, RZ, R29 ;  /* 0x000000ffff5b7224 */ /* 0x000fe200078e001d */
[----:B------:R-:W-:Y:S04]  /*6170*/  LDSM.16.MT88.4 R24, [R217+0xb100] ;  /* 0x00b10000d918783b */ /* 0x000fe80000004200 */
[----:B------:R-:W3:Y:S02]  /*6180*/  LDSM.16.MT88.4 R28, [R218+0x8100] ;  /* 0x00810000da1c783b */ /* 0x000ee40000004200 */
[C---:B-1----:R-:W-:Y:S07]  /*6190*/  HMMA.16816.F32.BF16 R84, R4.reuse, R16, R140 ;  /* 0x000000100454723c */ /* 0x042fee000004188c */
[----:B------:R-:W-:Y:S01]  /*61a0*/  IMAD.MOV.U32 R141, RZ, RZ, R92 ;  /* 0x000000ffff8d7224 */ /* 0x000fe200078e005c */
[----:B------:R-:W-:Y:S01]  /*61b0*/  MOV R140, R93 ;  /* 0x0000005d008c7202 */ /* 0x000fe20000000f00 */
[----:B------:R-:W-:Y:S01]  /*61c0*/  HMMA.16816.F32.BF16 R60, R4, R22, R196 ;  /* 0x00000016043c723c */ /* 0x000fe200000418c4 */
[----:B------:R-:W-:Y:S01]  /*61d0*/  MOV R142, R0 ;  /* 0x00000000008e7202 */ /* 0x000fe20000000f00 */
[----:B------:R-:W-:Y:S01]  /*61e0*/  IMAD.MOV.U32 R0, RZ, RZ, R120 ;  /* 0x000000ffff007224 */ /* 0x000fe200078e0078 */
[----:B------:R-:W-:Y:S01]  /*61f0*/  MOV R143, R121 ;  /* 0x00000079008f7202 */ /* 0x000fe20000000f00 */
[----:B------:R-:W-:Y:S02]  /*6200*/  LDSM.16.MT88.4 R20, [R218+0xb100] ;  /* 0x00b10000da14783b */ /* 0x000fe40000004200 */
[----:B------:R-:W-:-:S02]  /*6210*/  FFMA.FTZ R0, R0, c[0x0][0x2d0], -R12 ;  /* 0x0000b40000007a23 */ /* 0x000fc4000001080c */
[C---:B------:R-:W-:Y:S01]  /*6220*/  HMMA.16816.F32.BF16 R92, R4.reuse, R18, R148 ;  /* 0x00000012045c723c */ /* 0x040fe20000041894 */
[----:B------:R-:W1:Y:S06]  /*6230*/  LDSM.16.MT88.4 R16, [R220+0x8100] ;  /* 0x00810000dc10783b */ /* 0x000e6c0000004200 */
[----:B------:R-:W-:Y:S01]  /*6240*/  MOV R151, R117 ;  /* 0x0000007500977202 */ /* 0x000fe20000000f00 */
[----:B------:R-:W-:Y:S01]  /*6250*/  IMAD.MOV.U32 R150, RZ, RZ, R118 ;  /* 0x000000ffff967224 */ /* 0x000fe200078e0076 */
[----:B------:R-:W-:Y:S01]  /*6260*/  MOV R149, R119 ;  /* 0x0000007700957202 */ /* 0x000fe20000000f00 */
[----:B--2---:R-:W-:Y:S01]  /*6270*/  HMMA.16816.F32.BF16 R100, R4, R8, R152 ;  /* 0x000000080464723c */ /* 0x004fe20000041898 */
[----:B------:R-:W-:-:S06]  /*6280*/  IMAD.MOV.U32 R148, RZ, RZ, R122 ;  /* 0x000000ffff947224 */ /* 0x000fcc00078e007a */
[----:B------:R-:W-:Y:S01]  /*6290*/  MOV R152, R123 ;  /* 0x0000007b00987202 */ /* 0x000fe20000000f00 */
[----:B------:R-:W-:Y:S01]  /*62a0*/  HMMA.16816.F32.BF16 R116, R4, R10, R156 ;  /* 0x0000000a0474723c */ /* 0x000fe2000004189c */
[----:B------:R-:W2:Y:S01]  /*62b0*/  LDSM.16.MT88.4 R8, [R219+0x8100] ;  /* 0x00810000db08783b */ /* 0x000ea20000004200 */
[----:B------:R-:W-:Y:S01]  /*62c0*/  IMAD.MOV.U32 R153, RZ, RZ, R124 ;  /* 0x000000ffff997224 */ /* 0x000fe200078e007c */
[----:B------:R-:W-:Y:S01]  /*62d0*/  MOV R154, R125 ;  /* 0x0000007d009a7202 */ /* 0x000fe20000000f00 */
[----:B------:R-:W-:-:S03]  /*62e0*/  IMAD.MOV.U32 R155, RZ, RZ, R126 ;  /* 0x000000ffff9b7224 */ /* 0x000fc600078e007e */
[----:B------:R-:W-:Y:S01]  /*62f0*/  MOV R159, R127 ;  /* 0x0000007f009f7202 */ /* 0x000fe20000000f00 */
[C---:B---3--:R-:W-:Y:S04]  /*6300*/  HMMA.16816.F32.BF16 R120, R4.reuse, R28, R164 ;  /* 0x0000001c0478723c */ /* 0x048fe800000418a4 */
[----:B------:R-:W-:Y:S01]  /*6310*/  IMAD.MOV.U32 R158, RZ, RZ, R159 ;  /* 0x000000ffff9e7224 */ /* 0x000fe200078e009f */
[----:B------:R-:W-:Y:S01]  /*6320*/  MOV R159, R152 ;  /* 0x00000098009f7202 */ /* 0x000fe20000000f00 */
[----:B------:R-:W-:Y:S01]  /*6330*/  IMAD.MOV.U32 R152, RZ, RZ, R153 ;  /* 0x000000ffff987224 */ /* 0x000fe200078e0099 */
[----:B------:R-:W-:Y:S01]  /*6340*/  MOV R153, R154 ;  /* 0x0000009a00997202 */ /* 0x000fe20000000f00 */
[C---:B------:R-:W-:Y:S01]  /*6350*/  HMMA.16816.F32.BF16 R28, R4.reuse, R30, R192 ;  /* 0x0000001e041c723c */ /* 0x040fe200000418c0 */
        /* <DEDUP_REMOVED lines=8> */
[----:B------:R-:W-:Y:S01]  /*63e0*/  MOV R141, R142 ;  /* 0x0000008e008d7202 */ /* 0x000fe20000000f00 */
[----:B------:R-:W-:Y:S01]  /*63f0*/  IMAD.MOV.U32 R142, RZ, RZ, R128 ;  /* 0x000000ffff8e7224 */ /* 0x000fe200078e0080 */
[----:B------:R-:W-:Y:S01]  /*6400*/  MOV R128, R129 ;  /* 0x0000008100807202 */ /* 0x000fe20000000f00 */
[----:B------:R-:W-:Y:S01]  /*6410*/  IMAD.MOV.U32 R129, RZ, RZ, R130 ;  /* 0x000000ffff817224 */ /* 0x000fe200078e0082 */
[----:B------:R-:W-:Y:S01]  /*6420*/  MOV R130, R131 ;  /* 0x0000008300827202 */ /* 0x000fe20000000f00 */
[----:B------:R-:W-:Y:S01]  /*6430*/  IMAD.MOV.U32 R131, RZ, RZ, R56 ;  /* 0x000000ffff837224 */ /* 0x000fe200078e0038 */
[----:B------:R-:W-:Y:S01]  /*6440*/  MOV R56, R57 ;  /* 0x0000003900387202 */ /* 0x000fe20000000f00 */
[----:B------:R-:W-:Y:S01]  /*6450*/  HMMA.16816.F32.BF16 R184, R4, R18, R184 ;  /* 0x0000001204b8723c */ /* 0x000fe200000418b8 */
[----:B------:R-:W1:Y:S01]  /*6460*/  LDSM.16.MT88.4 R16, [R220+0xb100] ;  /* 0x00b10000dc10783b */ /* 0x000e620000004200 */
[----:B------:R-:W-:Y:S01]  /*6470*/  IMAD.MOV.U32 R57, RZ, RZ, R58 ;  /* 0x000000ffff397224 */ /* 0x000fe200078e003a */
[----:B------:R-:W-:Y:S01]  /*6480*/  MOV R58, R59 ;  /* 0x0000003b003a7202 */ /* 0x000fe20000000f00 */
[----:B------:R-:W-:-:S02]  /*6490*/  IMAD.MOV.U32 R59, RZ, RZ, R221 ;  /* 0x000000ffff3b7224 */ /* 0x000fc400078e00dd */
[----:B------:R3:W5:Y:S02]  /*64a0*/  LDL.LU R221, [R1+0x54] ;  /* 0x0000540001dd7983 */ /* 0x0007640000300800 */
[C---:B------:R-:W-:Y:S08]  /*64b0*/  HMMA.16816.F32.BF16 R196, R4.reuse, R24, R112 ;  /* 0x0000001804c4723c */ /* 0x040ff00000041870 */
[C---:B--2---:R-:W-:Y:S08]  /*64c0*/  HMMA.16816.F32.BF16 R188, R4.reuse, R8, R188 ;  /* 0x0000000804bc723c */ /* 0x044ff000000418bc */
[C---:B------:R-:W-:Y:S01]  /*64d0*/  HMMA.16816.F32.BF16 R192, R4.reuse, R10, R172 ;  /* 0x0000000a04c0723c */ /* 0x040fe200000418ac */
[----:B------:R-:W2:Y:S07]  /*64e0*/  LDSM.16.MT88.4 R8, [R219+0xb100] ;  /* 0x00b10000db08783b */ /* 0x000eae0000004200 */
[C---:B------:R-:W-:Y:S08]  /*64f0*/  HMMA.16816.F32.BF16 R200, R4.reuse, R26, R200 ;  /* 0x0000001a04c8723c */ /* 0x040ff000000418c8 */
[C---:B------:R-:W-:Y:S08]  /*6500*/  HMMA.16816.F32.BF16 R108, R4.reuse, R20, R108 ;  /* 0x00000014046c723c */ /* 0x040ff0000004186c */
[C---:B-1----:R-:W-:Y:S01]  /*6510*/  HMMA.16816.F32.BF16 R44, R4.reuse, R18, R44 ;  /* 0x00000012042c723c */ /* 0x042fe2000004182c */
[----:B------:R-:W-:Y:S01]  /*6520*/  MOV R115, R128 ;  /* 0x0000008000737202 */ /* 0x000fe20000000f00 */
[----:B------:R-:W-:Y:S06]  /*6530*/  LDSM.16.MT88.4 R172, [R217+0x5900] ;  /* 0x00590000d9ac783b */ /* 0x000fec0000004200 */
[C---:B------:R-:W-:Y:S08]  /*6540*/  HMMA.16816.F32.BF16 R20, R4.reuse, R22, R104 ;  /* 0x000000160414723c */ /* 0x040ff00000041868 */
[C---:B------:R-:W-:Y:S08]  /*6550*/  HMMA.16816.F32.BF16 R24, R4.reuse, R16, R52 ;  /* 0x000000100418723c */ /* 0x040ff00000041834 */
[C---:B--2---:R-:W-:Y:S01]  /*6560*/  HMMA.16816.F32.BF16 R36, R4.reuse, R8, R36 ;  /* 0x000000080424723c */ /* 0x044fe20000041824 */
[----:B------:R1:W-:Y:S07]  /*6570*/  MUFU.EX2 R9, R0 ;  /* 0x0000000000097308 */ /* 0x0003ee0000000800 */
[----:B------:R-:W-:Y:S01]  /*6580*/  HMMA.16816.F32.BF16 R32, R4, R10, R32 ;  /* 0x0000000a0420723c */ /* 0x000fe20000041820 */
[----:B-1----:R-:W-:Y:S01]  /*6590*/  FFMA.FTZ R0, R158, c[0x0][0x2d0], -R12 ;  /* 0x0000b4009e007a23 */ /* 0x002fe2000001080c */
[----:B------:R-:W-:Y:S01]  /*65a0*/  MOV R158, R159 ;  /* 0x0000009f009e7202 */ /* 0x000fe20000000f00 */
[----:B------:R-:W-:-:S02]  /*65b0*/  IMAD.MOV.U32 R159, RZ, RZ, R152 ;  /* 0x000000ffff9f7224 */ /* 0x000fc400078e0098 */
[----:B------:R1:W2:Y:S01]  /*65c0*/  MUFU.EX2 R10, R0 ;  /* 0x00000000000a7308 */ /* 0x0002a20000000800 */
[----:B------:R-:W-:Y:S01]  /*65d0*/  MOV R152, R153 ;  /* 0x0000009900987202 */ /* 0x000fe20000000f00 */
[----:B------:R-:W-:Y:S01]  /*65e0*/  IMAD.MOV.U32 R153, RZ, RZ, R154 ;  /* 0x000000ffff997224 */ /* 0x000fe200078e009a */
[----:B------:R-:W-:Y:S01]  /*65f0*/  MOV R154, R155 ;  /* 0x0000009b009a7202 */ /* 0x000fe20000000f00 */
[----:B------:R-:W-:Y:S02]  /*6600*/  IMAD.MOV.U32 R155, RZ, RZ, R148 ;  /* 0x000000ffff9b7224 */ /* 0x000fe400078e0094 */
[----:B-1----:R-:W-:Y:S02]  /*6610*/  FFMA.FTZ R0, R158, c[0x0][0x2d0], -R12 ;  /* 0x0000b4009e007a23 */ /* 0x002fe4000001080c */
[----:B------:R-:W-:Y:S01]  /*6620*/  IMAD.MOV.U32 R158, RZ, RZ, R159 ;  /* 0x000000ffff9e7224 */ /* 0x000fe200078e009f */
[----:B------:R-:W-:Y:S02]  /*6630*/  MOV R159, R13 ;  /* 0x0000000d009f7202 */ /* 0x000fe40000000f00 */
[----:B------:R1:W-:Y:S01]  /*6640*/  MUFU.EX2 R13, R0 ;  /* 0x00000000000d7308 */ /* 0x0003e20000000800 */
[----:B------:R-:W-:Y:S01]  /*6650*/  MOV R148, R149 ;  /* 0x0000009500947202 */ /* 0x000fe20000000f00 */
[----:B------:R-:W-:Y:S01]  /*6660*/  IMAD.MOV.U32 R149, RZ, RZ, R150 ;  /* 0x000000ffff957224 */ /* 0x000fe200078e0096 */
[----:B------:R-:W-:Y:S01]  /*6670*/  MOV R150, R151 ;  /* 0x0000009700967202 */ /* 0x000fe20000000f00 */
[----:B------:R-:W-:Y:S01]  /*6680*/  IMAD.MOV.U32 R151, RZ, RZ, R140 ;  /* 0x000000ffff977224 */ /* 0x000fe200078e008c */
[----:B------:R-:W-:Y:S01]  /*6690*/  MOV R140, R141 ;  /* 0x0000008d008c7202 */ /* 0x000fe20000000f00 */
[----:B-1----:R-:W-:-:S04]  /*66a0*/  FFMA.FTZ R0, R158, c[0x0][0x2d0], -R12 ;  /* 0x0000b4009e007a23 */ /* 0x002fc8000001080c */
[----:B------:R1:W4:Y:S01]  /*66b0*/  MUFU.EX2 R11, R0 ;  /* 0x00000000000b7308 */ /* 0x0003220000000800 */
[----:B------:R-:W-:Y:S01]  /*66c0*/  IMAD.MOV.U32 R141, RZ, RZ, R142 ;  /* 0x000000ffff8d7224 */ /* 0x000fe200078e008e */
[----:B------:R-:W-:Y:S01]  /*66d0*/  MOV R142, R216 ;  /* 0x000000d8008e7202 */ /* 0x000fe20000000f00 */
[----:B------:R-:W-:Y:S01]  /*66e0*/  IMAD.MOV.U32 R54, RZ, RZ, R129 ;  /* 0x000000ffff367224 */ /* 0x000fe200078e0081 */
[----:B------:R-:W-:Y:S01]  /*66f0*/  MOV R55, R130 ;  /* 0x0000008200377202 */ /* 0x000fe20000000f00 */
[----:B------:R-:W-:Y:S01]  /*6700*/  IMAD.MOV.U32 R104, RZ, RZ, R131 ;  /* 0x000000ffff687224 */ /* 0x000fe200078e0083 */
[----:B--2---:R-:W-:Y:S01]  /*6710*/  F2FP.BF16.PACK_AB R128, R10, R9 ;  /* 0x000000090a80723e */ /* 0x004fe200000010ff */
[----:B------:R-:W-:Y:S01]  /*6720*/  IMAD.MOV.U32 R166, RZ, RZ, R153 ;  /* 0x000000ffffa67224 */ /* 0x000fe200078e0099 */
[----:B------:R-:W-:Y:S01]  /*6730*/  MOV R164, R154 ;  /* 0x0000009a00a47202 */ /* 0x000fe20000000f00 */
[----:B-1----:R-:W-:Y:S02]  /*6740*/  FFMA.FTZ R0, R159, c[0x0][0x2d0], -R2 ;  /* 0x0000b4009f007a23 */ /* 0x002fe40000010802 */
[----:B------:R-:W-:Y:S01]  /*6750*/  IMAD.MOV.U32 R183, RZ, RZ, R155 ;  /* 0x000000ffffb77224 */ /* 0x000fe200078e009b */
[----:B------:R-:W1:Y:S01]  /*6760*/  LDSM.16.MT88.4 R156, [R220+0x2900] ;  /* 0x00290000dc9c783b */ /* 0x000e620000004200 */
[----:B------:R2:W-:Y:S01]  /*6770*/  MUFU.EX2 R5, R0 ;  /* 0x0000000000057308 */ /* 0x0005e20000000800 */
[----:B------:R-:W-:Y:S01]  /*6780*/  MOV R105, R56 ;  /* 0x0000003800697202 */ /* 0x000fe20000000f00 */
[----:B------:R-:W-:Y:S01]  /*6790*/  IMAD.MOV.U32 R106, RZ, RZ, R57 ;  /* 0x000000ffff6a7224 */ /* 0x000fe200078e0039 */
[----:B------:R-:W-:Y:S01]  /*67a0*/  MOV R107, R58 ;  /* 0x0000003a006b7202 */ /* 0x000fe20000000f00 */
[----:B------:R-:W-:Y:S01]  /*67b0*/  IMAD.MOV.U32 R112, RZ, RZ, R59 ;  /* 0x000000ffff707224 */ /* 0x000fe200078e003b */
[----:B----4-:R-:W-:Y:S01]  /*67c0*/  F2FP.BF16.PACK_AB R130, R11, R13 ;  /* 0x0000000d0b82723e */ /* 0x010fe200000010ff */
[----:B------:R-:W-:Y:S01]  /*67d0*/  IMAD.MOV.U32 R153, RZ, RZ, R151 ;  /* 0x000000ffff997224 */ /* 0x000fe200078e0097 */
[----:B------:R-:W-:Y:S01]  /*67e0*/  MOV R154, R140 ;  /* 0x0000008c009a7202 */ /* 0x000fe20000000f00 */
[----:B------:R-:W-:Y:S01]  /*67f0*/  IMAD.MOV.U32 R155, RZ, RZ, R141 ;  /* 0x000000ffff9b7224 */ /* 0x000fe200078e008d */
[----:B------:R-:W-:Y:S01]  /*6800*/  LDSM.16.MT88.4 R56, [R220+0x5900] ;  /* 0x00590000dc38783b */ /* 0x000fe20000004200 */
[----:B------:R-:W-:Y:S01]  /*6810*/  MOV R165, R148 ;  /* 0x0000009400a57202 */ /* 0x000fe20000000f00 */
[----:B------:R-:W-:-:S02]  /*6820*/  IMAD.MOV.U32 R167, RZ, RZ, R149 ;  /* 0x000000ffffa77224 */ /* 0x000fc400078e0095 */
[----:B------:R3:W5:Y:S01]  /*6830*/  LDL.LU R216, [R1+0x50] ;  /* 0x0000500001d87983 */ /* 0x0007620000300800 */
[----:B--2---:R-:W-:-:S04]  /*6840*/  FFMA.FTZ R0, R152, c[0x0][0x2d0], -R2 ;  /* 0x0000b40098007a23 */ /* 0x004fc80000010802 */
[----:B------:R2:W4:Y:S02]  /*6850*/  MUFU.EX2 R7, R0 ;  /* 0x0000000000077308 */ /* 0x0005240000000800 */
[--C-:B--2---:R-:W-:Y:S02]  /*6860*/  FFMA.FTZ R0, R142, c[0x0][0x2d0], -R2.reuse ;  /* 0x0000b4008e007a23 */ /* 0x104fe40000010802 */
[----:B------:R-:W-:-:S04]  /*6870*/  FFMA.FTZ R2, R143, c[0x0][0x2d0], -R2 ;  /* 0x0000b4008f027a23 */ /* 0x000fc80000010802 */
[----:B------:R2:W-:Y:S01]  /*6880*/  MUFU.EX2 R6, R0 ;  /* 0x0000000000067308 */ /* 0x0005e20000000800 */
[----:B----4-:R-:W-:Y:S01]  /*6890*/  F2FP.BF16.PACK_AB R129, R7, R5 ;  /* 0x000000050781723e */ /* 0x010fe200000010ff */
[----:B------:R-:W-:Y:S01]  /*68a0*/  IMAD.MOV.U32 R114, RZ, RZ, R153 ;  /* 0x000000ffff727224 */ /* 0x000fe200078e0099 */
[----:B------:R-:W-:Y:S01]  /*68b0*/  MOV R152, R150 ;  /* 0x0000009600987202 */ /* 0x000fe20000000f00 */
[----:B------:R-:W-:Y:S01]  /*68c0*/  IMAD.MOV.U32 R53, RZ, RZ, R155 ;  /* 0x000000ffff357224 */ /* 0x000fe200078e009b */
[----:B------:R-:W-:Y:S01]  /*68d0*/  MOV R113, R154 ;  /* 0x0000009a00717202 */ /* 0x000fe20000000f00 */
[----:B------:R-:W-:Y:S02]  /*68e0*/  LDSM.16.MT88.4 R140, [R217+0x2900] ;  /* 0x00290000d98c783b */ /* 0x000fe40000004200 */
[----:B------:R-:W4:Y:S01]  /*68f0*/  MUFU.EX2 R8, R2 ;  /* 0x0000000200087308 */ /* 0x000f220000000800 */
[----:B------:R-:W-:Y:S01]  /*6900*/  MOV R12, R152 ;  /* 0x00000098000c7202 */ /* 0x000fe20000000f00 */
[----:B------:R-:W-:Y:S01]  /*6910*/  IMAD.MOV.U32 R18, RZ, RZ, R106 ;  /* 0x000000ffff127224 */ /* 0x000fe200078e006a */
[----:B------:R-:W-:Y:S01]  /*6920*/  MOV R19, R107 ;  /* 0x0000006b00137202 */ /* 0x000fe20000000f00 */
[----:B------:R-:W-:Y:S01]  /*6930*/  IMAD.MOV.U32 R16, RZ, RZ, R112 ;  /* 0x000000ffff107224 */ /* 0x000fe200078e0070 */
[----:B------:R-:W-:Y:S01]  /*6940*/  MOV R17, R105 ;  /* 0x0000006900117202 */ /* 0x000fe20000000f00 */
[----:B------:R-:W-:Y:S01]  /*6950*/  LDSM.16.MT88.4 R148, [R218+0x2900] ;  /* 0x00290000da94783b */ /* 0x000fe20000004200 */
[----:B--2---:R-:W-:-:S03]  /*6960*/  FADD.FTZ R0, R164, R183 ;  /* 0x000000b7a4007221 */ /* 0x004fc60000010000 */
[----:B------:R-:W2:Y:S01]  /*6970*/  LDSM.16.MT88.4 R180, [R218+0x5900] ;  /* 0x00590000dab4783b */ /* 0x000ea20000004200 */
[----:B----4-:R-:W-:-:S07]  /*6980*/  F2FP.BF16.PACK_AB R131, R8, R6 ;  /* 0x000000060883723e */ /* 0x010fce00000010ff */
[----:B-1----:R-:W-:Y:S01]  /*6990*/  HMMA.16816.F32.BF16 R152, R128, R156, R72 ;  /* 0x0000009c8098723c */ /* 0x002fe20000041848 */
[----:B------:R-:W1:Y:S01]  /*69a0*/  LDSM.16.MT88.4 R72, [R217+0x8900] ;  /* 0x00890000d948783b */ /* 0x000e620000004200 */
[----:B------:R-:W-:Y:S02]  /*69b0*/  FADD.FTZ R2, R166, R165 ;  /* 0x000000a5a6027221 */ /* 0x000fe40000010000 */
[----:B------:R-:W-:-:S04]  /*69c0*/  FADD.FTZ R4, R167, R0 ;  /* 0x00000000a7047221 */ /* 0x000fc80000010000 */
[C---:B------:R-:W-:Y:S01]  /*69d0*/  HMMA.16816.F32.BF16 R168, R128.reuse, R172, R168 ;  /* 0x000000ac80a8723c */ /* 0x040fe200000418a8 */
[----:B------:R-:W-:Y:S01]  /*69e0*/  FADD.FTZ R0, R115, R2 ;  /* 0x0000000273007221 */ /* 0x000fe20000010000 */
[----:B------:R-:W4:Y:S06]  /*69f0*/  LDSM.16.MT88.4 R164, [R219+0x2900] ;  /* 0x00290000dba4783b */ /* 0x000f2c0000004200 */
[C---:B------:R-:W-:Y:S08]  /*6a00*/  HMMA.16816.F32.BF16 R172, R128.reuse, R174, R68 ;  /* 0x000000ae80ac723c */ /* 0x040ff00000041844 */
[C---:B--2---:R-:W-:Y:S08]  /*6a10*/  HMMA.16816.F32.BF16 R176, R128.reuse, R180, R176 ;  /* 0x000000b480b0723c */ /* 0x044ff000000418b0 */
[C---:B------:R-:W-:Y:S08]  /*6a20*/  HMMA.16816.F32.BF16 R180, R128.reuse, R182, R48 ;  /* 0x000000b680b4723c */ /* 0x040ff00000041830 */
[----:B-1----:R-:W-:Y:S01]  /*6a30*/  HMMA.16816.F32.BF16 R68, R128, R72, R100 ;  /* 0x000000488044723c */ /* 0x002fe20000041864 */
[----:B------:R-:W-:Y:S01]  /*6a40*/  MOV R51, R53 ;  /* 0x0000003500337202 */ /* 0x000fe20000000f00 */
[----:B------:R-:W-:Y:S01]  /*6a50*/  IMAD.MOV.U32 R50, RZ, RZ, R54 ;  /* 0x000000ffff327224 */ /* 0x000fe200078e0036 */
[----:B------:R-:W-:-:S04]  /*6a60*/  MOV R49, R55 ;  /* 0x0000003700317202 */ /* 0x000fc80000000f00 */
[----:B------:R-:W-:Y:S01]  /*6a70*/  MOV R102, R113 ;  /* 0x0000007100667202 */ /* 0x000fe20000000f00 */
[----:B------:R-:W-:Y:S01]  /*6a80*/  IMAD.MOV.U32 R103, RZ, RZ, R114 ;  /* 0x000000ffff677224 */ /* 0x000fe200078e0072 */
[----:B------:R-:W-:Y:S01]  /*6a90*/  HMMA.16816.F32.BF16 R52, R128, R56, R40 ;  /* 0x000000388034723c */ /* 0x000fe20000041828 */
[----:B------:R-:W-:Y:S01]  /*6aa0*/  IMAD.MOV.U32 R48, RZ, RZ, R104 ;  /* 0x000000ffff307224 */ /* 0x000fe200078e0068 */
[----:B------:R-:W-:Y:S01]  /*6ab0*/  LDSM.16.MT88.4 R112, [R218+0xb900] ;  /* 0x00b90000da70783b */ /* 0x000fe20000004200 */
[----:B------:R-:W-:Y:S02]  /*6ac0*/  FADD.FTZ R2, R102, R4 ;  /* 0x0000000466027221 */ /* 0x000fe40000010000 */
[----:B------:R-:W-:Y:S01]  /*6ad0*/  FADD.FTZ R0, R103, R0 ;  /* 0x0000000067007221 */ /* 0x000fe20000010000 */
[----:B------:R-:W-:Y:S01]  /*6ae0*/  LDSM.16.MT88.4 R104, [R217+0xb900] ;  /* 0x00b90000d968783b */ /* 0x000fe20000004200 */
[----:B------:R-:W-:Y:S01]  /*6af0*/  MOV R40, R88 ;  /* 0x0000005800287202 */ /* 0x000fe20000000f00 */
[----:B------:R-:W-:-:S04]  /*6b00*/  IMAD.MOV.U32 R41, RZ, RZ, R89 ;  /* 0x000000ffff297224 */ /* 0x000fc800078e0059 */
[----:B------:R-:W-:Y:S02]  /*6b10*/  FADD.FTZ R2, R40, R2 ;  /* 0x0000000228027221 */ /* 0x000fe40000010000 */
[----:B------:R-:W-:Y:S02]  /*6b20*/  FADD.FTZ R0, R41, R0 ;  /* 0x0000000029007221 */ /* 0x000fe40000010000 */
[----:B------:R-:W-:Y:S02]  /*6b30*/  FADD.FTZ R2, R18, R2 ;  /* 0x0000000212027221 */ /* 0x000fe40000010000 */
[----:B------:R-:W-:Y:S01]  /*6b40*/  FADD.FTZ R0, R19, R0 ;  /* 0x0000000013007221 */ /* 0x000fe20000010000 */
[----:B------:R-:W-:Y:S01]  /*6b50*/  MOV R43, R90 ;  /* 0x0000005a002b7202 */ /* 0x000fe20000000f00 */
[----:B------:R-:W-:Y:S02]  /*6b60*/  IMAD.MOV.U32 R42, RZ, RZ, R91 ;  /* 0x000000ffff2a7224 */ /* 0x000fe400078e005b */
[----:B------:R-:W-:Y:S01]  /*6b70*/  FADD.FTZ R2, R16, R2 ;  /* 0x0000000210027221 */ /* 0x000fe20000010000 */
[----:B------:R-:W-:Y:S01]  /*6b80*/  HMMA.16816.F32.BF16 R136, R128, R140, R136 ;  /* 0x0000008c8088723c */ /* 0x000fe20000041888 */
[----:B------:R-:W-:Y:S01]  /*6b90*/  FADD.FTZ R0, R17, R0 ;  /* 0x0000000011007221 */ /* 0x000fe20000010000 */
[----:B------:R-:W-:Y:S01]  /*6ba0*/  LDSM.16.MT88.4 R88, [R220+0x8900] ;  /* 0x00890000dc58783b */ /* 0x000fe20000004200 */
[----:B------:R-:W-:-:S02]  /*6bb0*/  FADD.FTZ R2, R42, R2 ;  /* 0x000000022a027221 */ /* 0x000fc40000010000 */
[----:B------:R-:W-:Y:S01]  /*6bc0*/  FADD.FTZ R0, R43, R0 ;  /* 0x000000002b007221 */ /* 0x000fe20000010000 */
[----:B------:R-:W-:Y:S01]  /*6bd0*/  LDSM.16.MT88.4 R16, [R219+0xb900] ;  /* 0x00b90000db10783b */ /* 0x000fe20000004200 */
[----:B------:R-:W-:Y:S01]  /*6be0*/  FADD.FTZ R2, R48, R2 ;  /* 0x0000000230027221 */ /* 0x000fe20000010000 */
[----:B------:R-:W-:Y:S01]  /*6bf0*/  HMMA.16816.F32.BF16 R140, R128, R142, R80 ;  /* 0x0000008e808c723c */ /* 0x000fe20000041850 */
[----:B------:R-:W-:Y:S01]  /*6c00*/  FADD.FTZ R0, R49, R0 ;  /* 0x0000000031007221 */ /* 0x000fe20000010000 */
[----:B------:R-:W1:Y:S01]  /*6c10*/  LDSM.16.MT88.4 R80, [R218+0x8900] ;  /* 0x00890000da50783b */ /* 0x000e620000004200 */
[----:B------:R-:W-:Y:S02]  /*6c20*/  FADD.FTZ R2, R50, R2 ;  /* 0x0000000232027221 */ /* 0x000fe40000010000 */
[----:B------:R-:W-:Y:S02]  /*6c30*/  FADD.FTZ R0, R51, R0 ;  /* 0x0000000033007221 */ /* 0x000fe40000010000 */
[----:B------:R-:W-:-:S02]  /*6c40*/  FADD.FTZ R2, R12, R2 ;  /* 0x000000020c027221 */ /* 0x000fc40000010000 */
[----:B------:R-:W-:Y:S02]  /*6c50*/  FADD.FTZ R0, R204, R0 ;  /* 0x00000000cc007221 */ /* 0x000fe40000010000 */
[----:B------:R-:W-:Y:S02]  /*6c60*/  FADD.FTZ R2, R205, R2 ;  /* 0x00000002cd027221 */ /* 0x000fe40000010000 */
[----:B------:R-:W-:Y:S02]  /*6c70*/  FADD.FTZ R0, R206, R0 ;  /* 0x00000000ce007221 */ /* 0x000fe40000010000 */
        /* <DEDUP_REMOVED lines=11> */
[----:B------:R-:W-:Y:S01]  /*6d30*/  FADD.FTZ R0, R133, R0 ;  /* 0x0000000085007221 */ /* 0x000fe20000010000 */
[----:B------:R-:W-:Y:S01]  /*6d40*/  HMMA.16816.F32.BF16 R144, R128, R148, R144 ;  /* 0x000000948090723c */ /* 0x000fe20000041890 */
[----:B------:R-:W-:Y:S02]  /*6d50*/  FADD.FTZ R4, R208, R2 ;  /* 0x00000002d0047221 */ /* 0x000fe40000010000 */
[----:B------:R-:W-:-:S05]  /*6d60*/  FADD.FTZ R2, R134, R0 ;  /* 0x0000000086027221 */ /* 0x000fca0000010000 */
[----:B------:R-:W-:Y:S01]  /*6d70*/  HMMA.16816.F32.BF16 R156, R128, R158, R64 ;  /* 0x0000009e809c723c */ /* 0x000fe20000041840 */
[----:B------:R-:W2:Y:S01]  /*6d80*/  LDSM.16.MT88.4 R64, [R219+0x5900] ;  /* 0x00590000db40783b */ /* 0x000ea20000004200 */
[----:B------:R-:W-:-:S06]  /*6d90*/  FADD.FTZ R0, R210, R4 ;  /* 0x00000004d2007221 */ /* 0x000fcc0000010000 */
[----:B------:R-:W-:Y:S01]  /*6da0*/  HMMA.16816.F32.BF16 R148, R128, R150, R76 ;  /* 0x000000968094723c */ /* 0x000fe2000004184c */
[----:B------:R-:W-:-:S07]  /*6db0*/  FADD.FTZ R2, R209, R2 ;  /* 0x00000002d1027221 */ /* 0x000fce0000010000 */
[----:B----4-:R-:W-:Y:S01]  /*6dc0*/  HMMA.16816.F32.BF16 R160, R128, R164, R160 ;  /* 0x000000a480a0723c */ /* 0x010fe200000418a0 */
[----:B------:R-:W-:-:S07]  /*6dd0*/  FADD.FTZ R0, R9, R0 ;  /* 0x0000000009007221 */ /* 0x000fce0000010000 */
[C---:B------:R-:W-:Y:S01]  /*6de0*/  HMMA.16816.F32.BF16 R164, R128.reuse, R166, R96 ;  /* 0x000000a680a4723c */ /* 0x040fe20000041860 */
[----:B------:R-:W4:Y:S07]  /*6df0*/  LDSM.16.MT88.4 R96, [R219+0x8900] ;  /* 0x00890000db60783b */ /* 0x000f2e0000004200 */
[----:B-1----:R-:W-:Y:S01]  /*6e00*/  HMMA.16816.F32.BF16 R76, R128, R80, R120 ;  /* 0x00000050804c723c */ /* 0x002fe20000041878 */
        /* <DEDUP_REMOVED lines=8> */
[----:B------:R-:W-:-:S04]  /*6e90*/  MOV R207, c[0x0][0x1d0] ;  /* 0x0000740000cf7a02 */ /* 0x000fc80000000f00 */
[----:B------:R3:W-:Y:S04]  /*6ea0*/  STL [R1+0x8], R0 ;  /* 0x0000080001007387 */ /* 0x0007e80000100800 */
[----:B------:R3:W-:Y:S01]  /*6eb0*/  STL [R1+0x4], R4 ;  /* 0x0000040401007387 */ /* 0x0007e20000100800 */
[----:B------:R-:W-:Y:S01]  /*6ec0*/  ISETP.GE.AND P6, PT, R207, 0x61, PT ;  /* 0x00000061cf00780c */ /* 0x000fe20003fc6270 */
[C---:B------:R-:W-:Y:S08]  /*6ed0*/  HMMA.16816.F32.BF16 R56, R128.reuse, R58, R60 ;  /* 0x0000003a8038723c */ /* 0x040ff0000004183c */
[C---:B--2---:R-:W-:Y:S08]  /*6ee0*/  HMMA.16816.F32.BF16 R60, R128.reuse, R64, R84 ;  /* 0x00000040803c723c */ /* 0x044ff00000041854 */
[C---:B------:R-:W-:Y:S08]  /*6ef0*/  HMMA.16816.F32.BF16 R64, R128.reuse, R66, R92 ;  /* 0x000000428040723c */ /* 0x040ff0000004185c */
[C---:B------:R-:W-:Y:S08]  /*6f00*/  HMMA.16816.F32.BF16 R72, R128.reuse, R74, R116 ;  /* 0x0000004a8048723c */ /* 0x040ff00000041874 */
[C---:B------:R-:W-:Y:S08]  /*6f10*/  HMMA.16816.F32.BF16 R84, R128.reuse, R88, R124 ;  /* 0x000000588054723c */ /* 0x040ff0000004187c */
[C---:B----4-:R-:W-:Y:S08]  /*6f20*/  HMMA.16816.F32.BF16 R92, R128.reuse, R96, R188 ;  /* 0x00000060805c723c */ /* 0x050ff000000418bc */
[C---:B------:R-:W-:Y:S08]  /*6f30*/  HMMA.16816.F32.BF16 R100, R128.reuse, R104, R196 ;  /* 0x000000688064723c */ /* 0x040ff000000418c4 */
[C---:B------:R-:W-:Y:S08]  /*6f40*/  HMMA.16816.F32.BF16 R108, R128.reuse, R112, R108 ;  /* 0x00000070806c723c */ /* 0x040ff0000004186c */
[C---:B-1----:R-:W-:Y:S08]  /*6f50*/  HMMA.16816.F32.BF16 R116, R128.reuse, R120, R24 ;  /* 0x000000788074723c */ /* 0x042ff00000041818 */
[C---:B------:R-:W-:Y:S08]  /*6f60*/  HMMA.16816.F32.BF16 R80, R128.reuse, R82, R28 ;  /* 0x000000528050723c */ /* 0x040ff0000004181c */
        /* <DEDUP_REMOVED lines=8> */
[----:B---3--:R-:W2:Y:S01]  /*6ff0*/  LDL.LU R207, [R1] ;  /* 0x0000000001cf7983 */ /* 0x008ea20000300800 */
[----:B------:R-:W-:Y:S01]  /*7000*/  UMOV UR6, 0x6 ;  /* 0x0000000600067882 */ /* 0x000fe20000000000 */
[----:B------:R-:W-:Y:S01]  /*7010*/  IMAD.MOV.U32 R134, RZ, RZ, R3 ;  /* 0x000000ffff867224 */ /* 0x000fe200078e0003 */
[----:B------:R-:W-:Y:S01]  /*7020*/  ULDC.64 UR4, c[0x0][0x208] ;  /* 0x0000820000047ab9 */ /* 0x000fe20000000a00 */
[----:B------:R-:W-:Y:S01]  /*7030*/  MOV R133, R132 ;  /* 0x0000008400857202 */ /* 0x000fe20000000f00 */
[----:B------:R-:W-:-:S02]  /*7040*/  USHF.L.U64.HI UR5, UR4, UR6, UR5 ;  /* 0x0000000604057299 */ /* 0x000fc40008010205 */
[----:B------:R-:W-:Y:S01]  /*7050*/  USHF.L.U32 UR4, UR4, 0x6, URZ ;  /* 0x0000000604047899 */ /* 0x000fe2000800063f */
[----:B--2---:R-:W-:-:S08]  /*7060*/  IADD3 R252, R207, -0x2, RZ ;  /* 0xfffffffecffc7810 */ /* 0x004fd00007ffe0ff */
[----:B------:R-:W2:Y:S04]  /*7070*/  LDL.LU.64 R204, [R1+0x10] ;  /* 0x0000100001cc7983 */ /* 0x000ea80000300a00 */
[----:B------:R-:W3:Y:S04]  /*7080*/  LDL.LU.64 R206, [R1+0x40] ;  /* 0x0000400001ce7983 */ /* 0x000ee80000300a00 */
[----:B------:R-:W4:Y:S01]  /*7090*/  LDL R12, [R1+0x38] ;  /* 0x00003800010c7983 */ /* 0x000f220000100800 */
[----:B--2---:R-:W-:-:S02]  /*70a0*/  MOV R3, R205 ;  /* 0x000000cd00037202 */ /* 0x004fc40000000f00 */
[----:B---3--:R-:W-:Y:S02]  /*70b0*/  MOV R2, R206 ;  /* 0x000000ce00027202 */ /* 0x008fe40000000f00 */
[----:B----4-:R-:W-:-:S03]  /*70c0*/  SHF.L.U32 R251, R12, 0x1, RZ ;  /* 0x000000010cfb7819 */ /* 0x010fc600000006ff */
[----:B------:R1:W-:Y:S04]  /*70d0*/  STL.64 [R1+0x10], R2 ;  /* 0x0000100201007387 */ /* 0x0003e80000100a00 */
.L_x_685:
[----:B------:R-:W2:Y:S01]  /*70e0*/  LDL.64 R12, [R1+0x10] ;  /* 0x00001000010c7983 */ /* 0x000ea20000100a00 */
[----:B-1----:R-:W-:Y:S01]  /*70f0*/  SHF.R.S32.HI R0, RZ, 0x1f, R252 ;  /* 0x0000001fff007819 */ /* 0x002fe200000114fc */
[----:B------:R-:W-:Y:S04]  /*7100*/  DEPBAR.LE SB0, 0x0 ;  /* 0x000080000000791a */ /* 0x000fe80000000000 */
[----:B------:R-:W-:Y:S01]  /*7110*/  BAR.SYNC.DEFER_BLOCKING 0x0 ;  /* 0x0000000000007b1d */ /* 0x000fe20000010000 */
[----:B------:R-:W-:Y:S02]  /*7120*/  IMAD R0, R0, c[0x0][0x208], RZ ;  /* 0x0000820000007a24 */ /* 0x000fe400078e02ff */
[C---:B-1----:R-:W-:Y:S04]  /*7130*/  IMAD.WIDE.U32 R2, R252.reuse, c[0x0][0x208], RZ ;  /* 0x00008200fc027a25 */ /* 0x042fe800078e00ff */
[----:B------:R-:W-:Y:S05]  /*7140*/  IMAD R0, R252, c[0x0][0x20c], R0 ;  /* 0x00008300fc007a24 */ /* 0x000fea00078e0200 */
[----:B------:R-:W-:Y:S05]  /*7150*/  IADD3 R0, R3, R0, RZ ;  /* 0x0000000003007210 */ /* 0x000fea0007ffe0ff */
[----:B------:R-:W-:Y:S01]  /*7160*/  IMAD R0, R0, 0x60, RZ ;  /* 0x0000006000007824 */ /* 0x000fe200078e02ff */
[----:B-----5:R-:W-:Y:S08]  /*7170*/  LDSM.16.M88.4 R48, [R224] ;  /* 0x00000000e030783b */ /* 0x020ff00000000200 */
[----:B------:R-:W1:Y:S08]  /*7180*/  LDSM.16.M88.4 R8, [R216+0xc100] ;  /* 0x00c10000d808783b */ /* 0x000e700000000200 */
[----:B------:R-:W3:Y:S08]  /*7190*/  LDSM.16.M88.4 R16, [R216+0xc900] ;  /* 0x00c90000d810783b */ /* 0x000ef00000000200 */
[----:B------:R-:W4:Y:S08]  /*71a0*/  LDSM.16.M88.4 R24, [R216+0xd100] ;  /* 0x00d10000d818783b */ /* 0x000f300000000200 */
[----:B------:R-:W2:Y:S08]  /*71b0*/  LDSM.16.M88.4 R32, [R216+0xd900] ;  /* 0x00d90000d820783b */ /* 0x000eb00000000200 */
[----:B------:R-:W2:Y:S01]  /*71c0*/  LDSM.16.M88.4 R40, [R216+0xe100] ;  /* 0x00e10000d828783b */ /* 0x000ea20000000200 */
[C---:B-1----:R-:W-:Y:S07]  /*71d0*/  HMMA.16816.F32.BF16 R4, R48.reuse, R8, RZ ;  /* 0x000000083004723c */ /* 0x042fee00000418ff */
[----:B------:R-:W1:Y:S01]  /*71e0*/  LDSM.16.M88.4 R184, [R216+0xe900] ;  /* 0x00e90000d8b8783b */ /* 0x000e620000000200 */
[C---:B------:R-:W-:Y:S07]  /*71f0*/  HMMA.16816.F32.BF16 R8, R48.reuse, R10, RZ ;  /* 0x0000000a3008723c */ /* 0x040fee00000418ff */
[----:B------:R-:W-:Y:S08]  /*7200*/  LDSM.16.M88.4 R188, [R223] ;  /* 0x00000000dfbc783b */ /* 0x000ff00000000200 */
[----:B------:R-:W1:Y:S08]  /*7210*/  LDSM.16.M88.4 R192, [R227] ;  /* 0x00000000e3c0783b */ /* 0x000e700000000200 */
[----:B------:R-:W1:Y:S08]  /*7220*/  LDSM.16.M88.4 R196, [R250] ;  /* 0x00000000fac4783b */ /* 0x000e700000000200 */
[----:B------:R-:W1:Y:S08]  /*7230*/  LDSM.16.M88.4 R200, [R249] ;  /* 0x00000000f9c8783b */ /* 0x000e700000000200 */
[----:B------:R-:W1:Y:S08]  /*7240*/  LDSM.16.M88.4 R204, [R248] ;  /* 0x00000000f8cc783b */ /* 0x000e700000000200 */
[----:B------:R-:W1:Y:S08]  /*7250*/  LDSM.16.M88.4 R208, [R247] ;  /* 0x00000000f7d0783b */ /* 0x000e700000000200 */
[----:B------:R-:W1:Y:S01]  /*7260*/  LDSM.16.M88.4 R212, [R246] ;  /* 0x00000000f6d4783b */ /* 0x000e620000000200 */
[----:B--2---:R-:W-:Y:S02]  /*7270*/  IMAD.WIDE.U32 R2, R2, 0x60, R12 ;  /* 0x0000006002027825 */ /* 0x004fe400078e000c */
[C---:B---3--:R-:W-:Y:S03]  /*7280*/  HMMA.16816.F32.BF16 R12, R48.reuse, R16, RZ ;  /* 0x00000010300c723c */ /* 0x048fe600000418ff */
[----:B------:R-:W-:Y:S02]  /*7290*/  IADD3 R28, R3, R0, RZ ;  /* 0x00000000031c7210 */ /* 0x000fe40007ffe0ff */
[C---:B------:R-:W-:Y:S02]  /*72a0*/  SHF.L.U32 R0, R2.reuse, 0x1, RZ ;  /* 0x0000000102007819 */ /* 0x040fe400000006ff */
[----:B------:R-:W-:Y:S01]  /*72b0*/  SHF.L.U64.HI R28, R2, 0x1, R28 ;  /* 0x00000001021c7819 */ /* 0x000fe2000001021c */
[C---:B------:R-:W-:Y:S01]  /*72c0*/  HMMA.16816.F32.BF16 R16, R48.reuse, R18, RZ ;  /* 0x000000123010723c */ /* 0x040fe200000418ff */
[C---:B------:R-:W-:Y:S03]  /*72d0*/  IADD3 R2, P6, R0.reuse, c[0x0][0x1f8], RZ ;  /* 0x00007e0000027a10 */ /* 0x040fe60007fde0ff */
[----:B------:R-:W-:Y:S02]  /*72e0*/  IADD3 R30, P5, R0, 0x80, RZ ;  /* 0x00000080001e7810 */ /* 0x000fe40007fbe0ff */
[----:B------:R-:W-:Y:S02]  /*72f0*/  IADD3.X R3, R28, c[0x0][0x1fc], RZ, P6, !PT ;  /* 0x00007f001c037a10 */ /* 0x000fe400037fe4ff */
[----:B------:R-:W-:Y:S03]  /*7300*/  IADD3 R30, P0, R30, c[0x0][0x1f8], RZ ;  /* 0x00007e001e1e7a10 */ /* 0x000fe60007f1e0ff */
[----:B------:R-:W-:Y:S01]  /*7310*/  @!PT LDS RZ, [RZ] ;  /* 0x00000000fffff984 */ /* 0x000fe20000000800 */
[----:B------:R-:W-:Y:S01]  /*7320*/  @!PT LDS RZ, [RZ] ;  /* 0x00000000fffff984 */ /* 0x000fe20000000800 */
[----:B------:R-:W-:Y:S01]  /*7330*/  @!PT LDS RZ, [RZ] ;  /* 0x00000000fffff984 */ /* 0x000fe20000000800 */
[----:B------:R2:W-:Y:S01]  /*7340*/  LDGSTS.E.BYPASS.LTC128B.128 [R251+0x100], [R2.64], !P1 ;  /* 0x0010000002fb7fae */ /* 0x0005e2000c901d48 */
[----:B------:R-:W-:Y:S02]  /*7350*/  IADD3 R36, P6, R0, 0x100, RZ ;  /* 0x0000010000247810 */ /* 0x000fe40007fde0ff */
[--C-:B------:R-:W-:Y:S02]  /*7360*/  IADD3.X R31, RZ, c[0x0][0x1fc], R28.reuse, P0, P5 ;  /* 0x00007f00ff1f7a10 */ /* 0x100fe400007ea41c */
[----:B------:R-:W-:Y:S02]  /*7370*/  P2R R20, PR, RZ, 0x40 ;  /* 0x00000040ff147803 */ /* 0x000fe40000000000 */
[----:B------:R-:W-:Y:S01]  /*7380*/  IADD3 R36, P0, R36, c[0x0][0x1f8], RZ ;  /* 0x00007e0024247a10 */ /* 0x000fe20007f1e0ff */
[----:B------:R3:W-:Y:S01]  /*7390*/  LDGSTS.E.BYPASS.LTC128B.128 [R251+0x3100], [R30.64], !P4 ;  /* 0x031000001efb7fae */ /* 0x0007e2000e101d48 */
[----:B------:R-:W-:Y:S02]  /*73a0*/  ISETP.NE.AND P5, PT, R20, RZ, PT ;  /* 0x000000ff1400720c */ /* 0x000fe40003fa5270 */
[C---:B----4-:R-:W-:Y:S01]  /*73b0*/  HMMA.16816.F32.BF16 R20, R48.reuse, R24, RZ ;  /* 0x000000183014723c */ /* 0x050fe200000418ff */
[----:B------:R-:W-:Y:S02]  /*73c0*/  IADD3 R0, P6, R0, 0x180, RZ ;  /* 0x0000018000007810 */ /* 0x000fe40007fde0ff */
[--C-:B------:R-:W-:Y:S02]  /*73d0*/  IADD3.X R37, RZ, c[0x0][0x1fc], R28.reuse, P0, P5 ;  /* 0x00007f00ff257a10 */ /* 0x100fe400007ea41c */
[----:B------:R-:W-:Y:S03]  /*73e0*/  IADD3 R38, P5, R0, c[0x0][0x1f8], RZ ;  /* 0x00007e0000267a10 */ /* 0x000fe60007fbe0ff */
[C---:B------:R-:W-:Y:S01]  /*73f0*/  HMMA.16816.F32.BF16 R24, R48.reuse, R26, RZ ;  /* 0x0000001a3018723c */ /* 0x040fe200000418ff */
[----:B------:R4:W-:Y:S03]  /*7400*/  LDGSTS.E.BYPASS.LTC128B.128 [R251+0x6100], [R36.64], !P3 ;  /* 0x0610000024fb7fae */ /* 0x0009e6000d901d48 */
[----:B------:R-:W-:Y:S02]  /*7410*/  IADD3.X R39, RZ, c[0x0][0x1fc], R28, P5, P6 ;  /* 0x00007f00ff277a10 */ /* 0x000fe40002fec41c */
[----:B--2---:R-:W-:Y:S03]  /*7420*/  IADD3 R2, P0, R2, UR4, RZ ;  /* 0x0000000402027c10 */ /* 0x004fe6000ff1e0ff */
[----:B------:R2:W-:Y:S03]  /*7430*/  LDGSTS.E.BYPASS.LTC128B.128 [R251+0x9100], [R38.64], !P2 ;  /* 0x0910000026fb7fae */ /* 0x0005e6000d101d48 */
[----:B------:R-:W-:Y:S01]  /*7440*/  IADD3.X R3, R3, UR5, RZ, P0, !PT ;  /* 0x0000000503037c10 */ /* 0x000fe200087fe4ff */
[C---:B---3--:R-:W-:Y:S04]  /*7450*/  HMMA.16816.F32.BF16 R28, R48.reuse, R32, RZ ;  /* 0x00000020301c723c */ /* 0x048fe800000418ff */
[----:B------:R3:W-:Y:S04]  /*7460*/  LDGSTS.E.BYPASS.LTC128B.128 [R251+0x1100], [R2.64], !P1 ;  /* 0x0110000002fb7fae */ /* 0x0007e8000c901d48 */
[C---:B------:R-:W-:Y:S04]  /*7470*/  HMMA.16816.F32.BF16 R32, R48.reuse, R34, RZ ;  /* 0x000000223020723c */ /* 0x040fe800000418ff */
[----:B------:R3:W-:Y:S01]  /*7480*/  LDGSTS.E.BYPASS.LTC128B.128 [R251+0x4100], [R2.64+0x80], !P4 ;  /* 0x0410008002fb7fae */ /* 0x0007e2000e101d48 */
[----:B----4-:R-:W-:Y:S04]  /*7490*/  IADD3 R36, P0, R2, UR4, RZ ;  /* 0x0000000402247c10 */ /* 0x010fe8000ff1e0ff */
[----:B------:R-:W-:Y:S03]  /*74a0*/  IADD3.X R37, R3, UR5, RZ, P0, !PT ;  /* 0x0000000503257c10 */ /* 0x000fe600087fe4ff */
[----:B------:R3:W-:Y:S01]  /*74b0*/  LDGSTS.E.BYPASS.LTC128B.128 [R251+0x7100], [R2.64+0x100], !P3 ;  /* 0x0710010002fb7fae */ /* 0x0007e2000d901d48 */
[C---:B------:R-:W-:Y:S02]  /*74c0*/  ISETP.GT.AND P0, PT, R252.reuse, RZ, PT ;  /* 0x000000fffc00720c */ /* 0x040fe40003f04270 */
[----:B------:R-:W-:Y:S05]  /*74d0*/  IADD3 R252, R252, -0x1, RZ ;  /* 0xfffffffffcfc7810 */ /* 0x000fea0007ffe0ff */
[----:B------:R3:W-:Y:S08]  /*74e0*/  LDGSTS.E.BYPASS.LTC128B.128 [R251+0xa100], [R2.64+0x180], !P2 ;  /* 0x0a10018002fb7fae */ /* 0x0007f0000d101d48 */
[----:B------:R2:W-:Y:S08]  /*74f0*/  LDGSTS.E.BYPASS.LTC128B.128 [R251+0x2100], [R36.64], !P1 ;  /* 0x0210000024fb7fae */ /* 0x0005f0000c901d48 */
[----:B------:R2:W-:Y:S08]  /*7500*/  LDGSTS.E.BYPASS.LTC128B.128 [R251+0x5100], [R36.64+0x80], !P4 ;  /* 0x0510008024fb7fae */ /* 0x0005f0000e101d48 */
[----:B------:R2:W-:Y:S08]  /*7510*/  LDGSTS.E.BYPASS.LTC128B.128 [R251+0x8100], [R36.64+0x100], !P3 ;  /* 0x0810010024fb7fae */ /* 0x0005f0000d901d48 */
[----:B------:R2:W-:Y:S08]  /*7520*/  LDGSTS.E.BYPASS.LTC128B.128 [R251+0xb100], [R36.64+0x180], !P2 ;  /* 0x0b10018024fb7fae */ /* 0x0005f0000d101d48 */
[----:B------:R-:W0:Y:S01]  /*7530*/  LDGDEPBAR ;  /* 0x00000000000079af */ /* 0x000e220000000000 */
[C---:B--2---:R-:W-:Y:S08]  /*7540*/  HMMA.16816.F32.BF16 R36, R48.reuse, R40, RZ ;  /* 0x000000283024723c */ /* 0x044ff000000418ff */
[C---:B------:R-:W-:Y:S08]  /*7550*/  HMMA.16816.F32.BF16 R40, R48.reuse, R42, RZ ;  /* 0x0000002a3028723c */ /* 0x040ff000000418ff */
[C---:B-1----:R-:W-:Y:S08]  /*7560*/  HMMA.16816.F32.BF16 R44, R48.reuse, R184, RZ ;  /* 0x000000b8302c723c */ /* 0x042ff000000418ff */
[----:B------:R-:W-:Y:S01]  /*7570*/  HMMA.16816.F32.BF16 R48, R48, R186, RZ ;  /* 0x000000ba3030723c */ /* 0x000fe200000418ff */
[----:B------:R-:W-:Y:S07]  /*7580*/  LDSM.16.M88.4 R184, [R226] ;  /* 0x00000000e2b8783b */ /* 0x000fee0000000200 */
[C---:B------:R-:W-:Y:S08]  /*7590*/  HMMA.16816.F32.BF16 R4, R188.reuse, R192, R4 ;  /* 0x000000c0bc04723c */ /* 0x040ff00000041804 */
[C---:B------:R-:W-:Y:S01]  /*75a0*/  HMMA.16816.F32.BF16 R8, R188.reuse, R194, R8 ;  /* 0x000000c2bc08723c */ /* 0x040fe20000041808 */
[----:B------:R-:W1:Y:S07]  /*75b0*/  LDSM.16.M88.4 R192, [R222+0xc100] ;  /* 0x00c10000dec0783b */ /* 0x000e6e0000000200 */
[C---:B------:R-:W-:Y:S08]  /*75c0*/  HMMA.16816.F32.BF16 R12, R188.reuse, R196, R12 ;  /* 0x000000c4bc0c723c */ /* 0x040ff0000004180c */
[C---:B------:R-:W-:Y:S01]  /*75d0*/  HMMA.16816.F32.BF16 R16, R188.reuse, R198, R16 ;  /* 0x000000c6bc10723c */ /* 0x040fe20000041810 */
[----:B------:R-:W2:Y:S07]  /*75e0*/  LDSM.16.M88.4 R196, [R222+0xc900] ;  /* 0x00c90000dec4783b */ /* 0x000eae0000000200 */
[C---:B------:R-:W-:Y:S08]  /*75f0*/  HMMA.16816.F32.BF16 R20, R188.reuse, R200, R20 ;  /* 0x000000c8bc14723c */ /* 0x040ff00000041814 */
[C---:B------:R-:W-:Y:S01]  /*7600*/  HMMA.16816.F32.BF16 R24, R188.reuse, R202, R24 ;  /* 0x000000cabc18723c */ /* 0x040fe20000041818 */
[----:B------:R-:W4:Y:S07]  /*7610*/  LDSM.16.M88.4 R200, [R222+0xd100] ;  /* 0x00d10000dec8783b */ /* 0x000f2e0000000200 */
        /* <DEDUP_REMOVED lines=8> */
[----:B------:R-:W3:Y:S07]  /*76a0*/  LDSM.16.M88.4 R188, [R222+0xe100] ;  /* 0x00e10000debc783b */ /* 0x000eee0000000200 */
[C---:B-1----:R-:W-:Y:S08]  /*76b0*/  HMMA.16816.F32.BF16 R4, R184.reuse, R192, R4 ;  /* 0x000000c0b804723c */ /* 0x042ff00000041804 */
[C---:B------:R-:W-:Y:S01]  /*76c0*/  HMMA.16816.F32.BF16 R8, R184.reuse, R194, R8 ;  /* 0x000000c2b808723c */ /* 0x040fe20000041808 */
[----:B------:R-:W-:Y:S07]  /*76d0*/  LDSM.16.M88.4 R192, [R221] ;  /* 0x00000000ddc0783b */ /* 0x000fee0000000200 */
[C---:B--2---:R-:W-:Y:S08]  /*76e0*/  HMMA.16816.F32.BF16 R12, R184.reuse, R196, R12 ;  /* 0x000000c4b80c723c */ /* 0x044ff0000004180c */
[C---:B------:R-:W-:Y:S01]  /*76f0*/  HMMA.16816.F32.BF16 R16, R184.reuse, R198, R16 ;  /* 0x000000c6b810723c */ /* 0x040fe20000041810 */
[----:B------:R-:W-:Y:S07]  /*7700*/  LDSM.16.M88.4 R196, [R221+0x800] ;  /* 0x00080000ddc4783b */ /* 0x000fee0000000200 */
[C---:B----4-:R-:W-:Y:S08]  /*7710*/  HMMA.16816.F32.BF16 R20, R184.reuse, R200, R20 ;  /* 0x000000c8b814723c */ /* 0x050ff00000041814 */
[C---:B------:R-:W-:Y:S01]  /*7720*/  HMMA.16816.F32.BF16 R24, R184.reuse, R202, R24 ;  /* 0x000000cab818723c */ /* 0x040fe20000041818 */
[----:B------:R-:W-:Y:S07]  /*7730*/  LDSM.16.M88.4 R200, [R221+0x1000] ;  /* 0x00100000ddc8783b */ /* 0x000fee0000000200 */
[C---:B------:R-:W-:Y:S08]  /*7740*/  HMMA.16816.F32.BF16 R28, R184.reuse, R204, R28 ;  /* 0x000000ccb81c723c */ /* 0x040ff0000004181c */
[C---:B------:R-:W-:Y:S01]  /*7750*/  HMMA.16816.F32.BF16 R32, R184.reuse, R206, R32 ;  /* 0x000000ceb820723c */ /* 0x040fe20000041820 */
[----:B------:R-:W-:Y:S07]  /*7760*/  LDSM.16.M88.4 R204, [R221+0x1800] ;  /* 0x00180000ddcc783b */ /* 0x000fee0000000200 */
[C---:B---3--:R-:W-:Y:S08]  /*7770*/  HMMA.16816.F32.BF16 R36, R184.reuse, R188, R36 ;  /* 0x000000bcb824723c */ /* 0x048ff00000041824 */
[C---:B------:R-:W-:Y:S01]  /*7780*/  HMMA.16816.F32.BF16 R40, R184.reuse, R190, R40 ;  /* 0x000000beb828723c */ /* 0x040fe20000041828 */
[----:B------:R-:W1:Y:S07]  /*7790*/  LDSM.16.M88.4 R188, [R225] ;  /* 0x00000000e1bc783b */ /* 0x000e6e0000000200 */
[C---:B------:R-:W-:Y:S08]  /*77a0*/  HMMA.16816.F32.BF16 R44, R184.reuse, R208, R44 ;  /* 0x000000d0b82c723c */ /* 0x040ff0000004182c */
[----:B------:R-:W-:Y:S01]  /*77b0*/  HMMA.16816.F32.BF16 R48, R184, R210, R48 ;  /* 0x000000d2b830723c */ /* 0x000fe20000041830 */
[----:B------:R-:W2:Y:S08]  /*77c0*/  LDSM.16.M88.4 R184, [R221+0x2000] ;  /* 0x00200000ddb8783b */ /* 0x000eb00000000200 */
[----:B------:R-:W3:Y:S01]  /*77d0*/  LDSM.16.M88.4 R208, [R221+0x2800] ;  /* 0x00280000ddd0783b */ /* 0x000ee20000000200 */
[C---:B-1----:R-:W-:Y:S08]  /*77e0*/  HMMA.16816.F32.BF16 R4, R188.reuse, R192, R4 ;  /* 0x000000c0bc04723c */ /* 0x042ff00000041804 */
[C---:B------:R-:W-:Y:S01]  /*77f0*/  HMMA.16816.F32.BF16 R8, R188.reuse, R194, R8 ;  /* 0x000000c2bc08723c */ /* 0x040fe20000041808 */
[----:B------:R-:W-:Y:S07]  /*7800*/  LDSM.16.M88.4 R192, [R216+0xf100] ;  /* 0x00f10000d8c0783b */ /* 0x000fee0000000200 */
[C---:B------:R-:W-:Y:S08]  /*7810*/  HMMA.16816.F32.BF16 R12, R188.reuse, R196, R12 ;  /* 0x000000c4bc0c723c */ /* 0x040ff0000004180c */
        /* <DEDUP_REMOVED lines=8> */
[C---:B--2---:R-:W-:Y:S08]  /*78a0*/  HMMA.16816.F32.BF16 R36, R188.reuse, R184, R36 ;  /* 0x000000b8bc24723c */ /* 0x044ff00000041824 */
[C---:B------:R-:W-:Y:S01]  /*78b0*/  HMMA.16816.F32.BF16 R40, R188.reuse, R186, R40 ;  /* 0x000000babc28723c */ /* 0x040fe20000041828 */
[----:B------:R-:W1:Y:S07]  /*78c0*/  LDSM.16.M88.4 R184, [R224+0x4000] ;  /* 0x00400000e0b8783b */ /* 0x000e6e0000000200 */
[C---:B---3--:R-:W-:Y:S08]  /*78d0*/  HMMA.16816.F32.BF16 R44, R188.reuse, R208, R44 ;  /* 0x000000d0bc2c723c */ /* 0x048ff0000004182c */
[----:B------:R-:W-:Y:S01]  /*78e0*/  HMMA.16816.F32.BF16 R48, R188, R210, R48 ;  /* 0x000000d2bc30723c */ /* 0x000fe20000041830 */
[----:B------:R-:W2:Y:S08]  /*78f0*/  LDSM.16.M88.4 R188, [R216+0x11100] ;  /* 0x01110000d8bc783b */ /* 0x000eb00000000200 */
[----:B------:R-:W3:Y:S01]  /*7900*/  LDSM.16.M88.4 R208, [R216+0x11900] ;  /* 0x01190000d8d0783b */ /* 0x000ee20000000200 */
[C---:B-1----:R-:W-:Y:S08]  /*7910*/  HMMA.16816.F32.BF16 R4, R184.reuse, R192, R4 ;  /* 0x000000c0b804723c */ /* 0x042ff00000041804 */
[C---:B------:R-:W-:Y:S01]  /*7920*/  HMMA.16816.F32.BF16 R8, R184.reuse, R194, R8 ;  /* 0x000000c2b808723c */ /* 0x040fe20000041808 */
[----:B------:R-:W-:Y:S07]  /*7930*/  LDSM.16.M88.4 R192, [R245] ;  /* 0x00000000f5c0783b */ /* 0x000fee0000000200 */
[C---:B------:R-:W-:Y:S08]  /*7940*/  HMMA.16816.F32.BF16 R12, R184.reuse, R196, R12 ;  /* 0x000000c4b80c723c */ /* 0x040ff0000004180c */
        /* <DEDUP_REMOVED lines=8> */
[C---:B--2---:R-:W-:Y:S08]  /*79d0*/  HMMA.16816.F32.BF16 R36, R184.reuse, R188, R36 ;  /* 0x000000bcb824723c */ /* 0x044ff00000041824 */
[C---:B------:R-:W-:Y:S01]  /*79e0*/  HMMA.16816.F32.BF16 R40, R184.reuse, R190, R40 ;  /* 0x000000beb828723c */ /* 0x040fe20000041828 */
[----:B------:R-:W1:Y:S07]  /*79f0*/  LDSM.16.M88.4 R188, [R223+0x4000] ;  /* 0x00400000dfbc783b */ /* 0x000e6e0000000200 */
[C---:B---3--:R-:W-:Y:S08]  /*7a00*/  HMMA.16816.F32.BF16 R44, R184.reuse, R208, R44 ;  /* 0x000000d0b82c723c */ /* 0x048ff0000004182c */
[----:B------:R-:W-:Y:S01]  /*7a10*/  HMMA.16816.F32.BF16 R48, R184, R210, R48 ;  /* 0x000000d2b830723c */ /* 0x000fe20000041830 */
[----:B------:R-:W2:Y:S08]  /*7a20*/  LDSM.16.M88.4 R184, [R241] ;  /* 0x00000000f1b8783b */ /* 0x000eb00000000200 */
[----:B------:R-:W3:Y:S01]  /*7a30*/  LDSM.16.M88.4 R208, [R240] ;  /* 0x00000000f0d0783b */ /* 0x000ee20000000200 */
        /* <DEDUP_REMOVED lines=151> */
[----:B------:R-:W-:Y:S01]  /*83b0*/  LDSM.16.M88.4 R208, [R222+0x16100] ;  /* 0x01610000ded0783b */ /* 0x000fe20000000200 */
[C---:B-1----:R-:W-:Y:S08]  /*83c0*/  HMMA.16816.F32.BF16 R4, R188.reuse, R192, R4 ;  /* 0x000000c0bc04723c */ /* 0x042ff00000041804 */
[C---:B------:R-:W-:Y:S01]  /*83d0*/  HMMA.16816.F32.BF16 R8, R188.reuse, R194, R8 ;  /* 0x000000c2bc08723c */ /* 0x040fe20000041808 */
[----:B------:R-:W1:Y:S07]  /*83e0*/  LDSM.16.M88.4 R192, [R228] ;  /* 0x00000000e4c0783b */ /* 0x000e6e0000000200 */
[C---:B------:R-:W-:Y:S08]  /*83f0*/  HMMA.16816.F32.BF16 R12, R188.reuse, R196, R12 ;  /* 0x000000c4bc0c723c */ /* 0x040ff0000004180c */
[C---:B------:R-:W-:Y:S01]  /*8400*/  HMMA.16816.F32.BF16 R16, R188.reuse, R198, R16 ;  /* 0x000000c6bc10723c */ /* 0x040fe20000041810 */
[----:B------:R-:W-:Y:S07]  /*8410*/  LDSM.16.M88.4 R196, [R226+0xc000] ;  /* 0x00c00000e2c4783b */ /* 0x000fee0000000200 */
[C---:B------:R-:W-:Y:S08]  /*8420*/  HMMA.16816.F32.BF16 R20, R188.reuse, R200, R20 ;  /* 0x000000c8bc14723c */ /* 0x040ff00000041814 */
[C---:B------:R-:W-:Y:S01]  /*8430*/  HMMA.16816.F32.BF16 R24, R188.reuse, R202, R24 ;  /* 0x000000cabc18723c */ /* 0x040fe20000041818 */
[----:B------:R-:W3:Y:S07]  /*8440*/  LDSM.16.M88.4 R200, [R222+0x15100] ;  /* 0x01510000dec8783b */ /* 0x000eee0000000200 */
[C---:B------:R-:W-:Y:S08]  /*8450*/  HMMA.16816.F32.BF16 R28, R188.reuse, R204, R28 ;  /* 0x000000ccbc1c723c */ /* 0x040ff0000004181c */
[C---:B------:R-:W-:Y:S01]  /*8460*/  HMMA.16816.F32.BF16 R32, R188.reuse, R206, R32 ;  /* 0x000000cebc20723c */ /* 0x040fe20000041820 */
[----:B------:R-:W4:Y:S07]  /*8470*/  LDSM.16.M88.4 R204, [R222+0x15900] ;  /* 0x01590000decc783b */ /* 0x000f2e0000000200 */
[C---:B--2---:R-:W-:Y:S08]  /*8480*/  HMMA.16816.F32.BF16 R36, R188.reuse, R184, R36 ;  /* 0x000000b8bc24723c */ /* 0x044ff00000041824 */
[C---:B------:R-:W-:Y:S01]  /*8490*/  HMMA.16816.F32.BF16 R40, R188.reuse, R186, R40 ;  /* 0x000000babc28723c */ /* 0x040fe20000041828 */
[----:B------:R-:W2:Y:S07]  /*84a0*/  LDSM.16.M88.4 R184, [R222+0x16900] ;  /* 0x01690000deb8783b */ /* 0x000eae0000000200 */
[C---:B-1----:R-:W-:Y:S08]  /*84b0*/  HMMA.16816.F32.BF16 R44, R188.reuse, R192, R44 ;  /* 0x000000c0bc2c723c */ /* 0x042ff0000004182c */
[----:B------:R-:W-:Y:S01]  /*84c0*/  HMMA.16816.F32.BF16 R48, R188, R194, R48 ;  /* 0x000000c2bc30723c */ /* 0x000fe20000041830 */
[----:B------:R-:W1:Y:S07]  /*84d0*/  LDSM.16.M88.4 R188, [R222+0x17100] ;  /* 0x01710000debc783b */ /* 0x000e6e0000000200 */
[C---:B---3--:R-:W-:Y:S01]  /*84e0*/  HMMA.16816.F32.BF16 R4, R196.reuse, R200, R4 ;  /* 0x000000c8c404723c */ /* 0x048fe20000041804 */
[----:B------:R-:W3:Y:S07]  /*84f0*/  LDSM.16.M88.4 R192, [R222+0x17900] ;  /* 0x01790000dec0783b */ /* 0x000eee0000000200 */
[C---:B------:R-:W-:Y:S01]  /*8500*/  HMMA.16816.F32.BF16 R8, R196.reuse, R202, R8 ;  /* 0x000000cac408723c */ /* 0x040fe20000041808 */
[----:B------:R-:W-:Y:S07]  /*8510*/  LDSM.16.M88.4 R200, [R225+0xc000] ;  /* 0x00c00000e1c8783b */ /* 0x000fee0000000200 */
[C---:B----4-:R-:W-:Y:S08]  /*8520*/  HMMA.16816.F32.BF16 R12, R196.reuse, R204, R12 ;  /* 0x000000ccc40c723c */ /* 0x050ff0000004180c */
[C---:B------:R-:W-:Y:S01]  /*8530*/  HMMA.16816.F32.BF16 R16, R196.reuse, R206, R16 ;  /* 0x000000cec410723c */ /* 0x040fe20000041810 */
[----:B------:R-:W4:Y:S07]  /*8540*/  LDSM.16.M88.4 R204, [R221+0x9000] ;  /* 0x00900000ddcc783b */ /* 0x000f2e0000000200 */
[C---:B------:R-:W-:Y:S08]  /*8550*/  HMMA.16816.F32.BF16 R20, R196.reuse, R208, R20 ;  /* 0x000000d0c414723c */ /* 0x040ff00000041814 */
[C---:B------:R-:W-:Y:S08]  /*8560*/  HMMA.16816.F32.BF16 R24, R196.reuse, R210, R24 ;  /* 0x000000d2c418723c */ /* 0x040ff00000041818 */
[C---:B--2---:R-:W-:Y:S08]  /*8570*/  HMMA.16816.F32.BF16 R28, R196.reuse, R184, R28 ;  /* 0x000000b8c41c723c */ /* 0x044ff0000004181c */
[C---:B------:R-:W-:Y:S01]  /*8580*/  HMMA.16816.F32.BF16 R32, R196.reuse, R186, R32 ;  /* 0x000000bac420723c */ /* 0x040fe20000041820 */
[----:B------:R-:W2:Y:S07]  /*8590*/  LDSM.16.M88.4 R184, [R221+0x9800] ;  /* 0x00980000ddb8783b */ /* 0x000eae0000000200 */
[C---:B-1----:R-:W-:Y:S08]  /*85a0*/  HMMA.16816.F32.BF16 R36, R196.reuse, R188, R36 ;  /* 0x000000bcc424723c */ /* 0x042ff00000041824 */
[C---:B------:R-:W-:Y:S08]  /*85b0*/  HMMA.16816.F32.BF16 R40, R196.reuse, R190, R40 ;  /* 0x000000bec428723c */ /* 0x040ff00000041828 */
[C---:B---3--:R-:W-:Y:S08]  /*85c0*/  HMMA.16816.F32.BF16 R44, R196.reuse, R192, R44 ;  /* 0x000000c0c42c723c */ /* 0x048ff0000004182c */
[----:B------:R-:W-:Y:S08]  /*85d0*/  HMMA.16816.F32.BF16 R48, R196, R194, R48 ;  /* 0x000000c2c430723c */ /* 0x000ff00000041830 */
[C---:B----4-:R-:W-:Y:S08]  /*85e0*/  HMMA.16816.F32.BF16 R4, R200.reuse, R204, R4 ;  /* 0x000000ccc804723c */ /* 0x050ff00000041804 */
[C---:B------:R-:W-:Y:S08]  /*85f0*/  HMMA.16816.F32.BF16 R8, R200.reuse, R206, R8 ;  /* 0x000000cec808723c */ /* 0x040ff00000041808 */
[C---:B--2---:R-:W-:Y:S08]  /*8600*/  HMMA.16816.F32.BF16 R12, R200.reuse, R184, R12 ;  /* 0x000000b8c80c723c */ /* 0x044ff0000004180c */
        /* <DEDUP_REMOVED lines=23> */
[----:B------:R-:W2:Y:S01]  /*8780*/  MUFU.TANH R189, R8 ;  /* 0x0000000800bd7308 */ /* 0x000ea20000002400 */
[----:B---3--:R-:W-:Y:S09]  /*8790*/  FMNMX.FTZ R2, R193, R134, !PT ;  /* 0x00000086c1027209 */ /* 0x008ff20007810000 */
[----:B------:R-:W3:Y:S01]  /*87a0*/  MUFU.TANH R185, R9 ;  /* 0x0000000900b97308 */ /* 0x000ee20000002400 */
[----:B-1----:R-:W1:Y:S01]  /*87b0*/  LDSM.16.M88.4 R4, [R221+0xa000] ;  /* 0x00a00000dd04783b */ /* 0x002e620000000200 */
[----:B----4-:R-:W-:Y:S08]  /*87c0*/  FMNMX.FTZ R2, R194, R2, !PT ;  /* 0x00000002c2027209 */ /* 0x010ff00007810000 */
[----:B------:R-:W4:Y:S01]  /*87d0*/  MUFU.TANH R191, R10 ;  /* 0x0000000a00bf7308 */ /* 0x000f220000002400 */
[----:B--2---:R-:W-:Y:S09]  /*87e0*/  FMNMX.FTZ R0, R189, R0, !PT ;  /* 0x00000000bd007209 */ /* 0x004ff20007810000 */
[----:B------:R2:W1:Y:S01]  /*87f0*/  MUFU.TANH R192, R11 ;  /* 0x0000000b00c07308 */ /* 0x0004620000002400 */
[----:B---3--:R-:W-:Y:S09]  /*8800*/  FMNMX.FTZ R0, R185, R0, !PT ;  /* 0x00000000b9007209 */ /* 0x008ff20007810000 */
[----:B------:R-:W3:Y:S01]  /*8810*/  MUFU.TANH R187, R12 ;  /* 0x0000000c00bb7308 */ /* 0x000ee20000002400 */
[----:B----4-:R-:W-:Y:S09]  /*8820*/  FMNMX.FTZ R2, R191, R2, !PT ;  /* 0x00000002bf027209 */ /* 0x010ff20007810000 */
[----:B------:R-:W4:Y:S01]  /*8830*/  MUFU.TANH R195, R13 ;  /* 0x0000000d00c37308 */ /* 0x000f220000002400 */
[C---:B-1----:R-:W-:Y:S01]  /*8840*/  HMMA.16816.F32.BF16 R20, R200.reuse, R4, R20 ;  /* 0x00000004c814723c */ /* 0x042fe20000041814 */
[----:B--2---:R-:W1:Y:S02]  /*8850*/  LDSM.16.M88.4 R8, [R221+0xa800] ;  /* 0x00a80000dd08783b */ /* 0x004e640000000200 */
[----:B------:R-:W-:Y:S06]  /*8860*/  FMNMX.FTZ R2, R192, R2, !PT ;  /* 0x00000002c0027209 */ /* 0x000fec0007810000 */
[----:B------:R-:W2:Y:S01]  /*8870*/  MUFU.TANH R198, R16 ;  /* 0x0000001000c67308 */ /* 0x000ea20000002400 */
[C---:B------:R-:W-:Y:S01]  /*8880*/  HMMA.16816.F32.BF16 R24, R200.reuse, R6, R24 ;  /* 0x00000006c818723c */ /* 0x040fe20000041818 */
[----:B------:R-:W1:Y:S02]  /*8890*/  LDSM.16.M88.4 R4, [R221+0xb000] ;  /* 0x00b00000dd04783b */ /* 0x000e640000000200 */
[----:B---3--:R-:W-:Y:S06]  /*88a0*/  FMNMX.FTZ R0, R187, R0, !PT ;  /* 0x00000000bb007209 */ /* 0x008fec0007810000 */
[----:B------:R-:W-:Y:S03]  /*88b0*/  MUFU.TANH R197, R15 ;  /* 0x0000000f00c57308 */ /* 0x000fe60000002400 */
[----:B----4-:R-:W-:Y:S02]  /*88c0*/  FMNMX.FTZ R0, R195, R0, !PT ;  /* 0x00000000c3007209 */ /* 0x010fe40007810000 */
[----:B------:R-:W-:Y:S02]  /*88d0*/  FMUL.FTZ R20, R20, c[0x0][0x320] ;  /* 0x0000c80014147a20 */ /* 0x000fe40000410000 */
[----:B------:R-:W-:Y:S03]  /*88e0*/  FMUL.FTZ R21, R21, c[0x0][0x320] ;  /* 0x0000c80015157a20 */ /* 0x000fe60000410000 */
[----:B------:R-:W3:Y:S01]  /*88f0*/  MUFU.TANH R196, R14 ;  /* 0x0000000e00c47308 */ /* 0x000ee20000002400 */
[----:B------:R-:W-:Y:S02]  /*8900*/  FMUL.FTZ R22, R22, c[0x0][0x320] ;  /* 0x0000c80016167a20 */ /* 0x000fe40000410000 */
[----:B------:R-:W-:Y:S01]  /*8910*/  FMUL.FTZ R23, R23, c[0x0][0x320] ;  /* 0x0000c80017177a20 */ /* 0x000fe20000410000 */
[----:B--2---:R-:W-:Y:S01]  /*8920*/  FMNMX.FTZ R0, R198, R0, !PT ;  /* 0x00000000c6007209 */ /* 0x004fe20007810000 */
[----:B------:R-:W-:Y:S02]  /*8930*/  FMUL.FTZ R24, R24, c[0x0][0x320] ;  /* 0x0000c80018187a20 */ /* 0x000fe40000410000 */
[----:B------:R-:W-:Y:S02]  /*8940*/  FMUL.FTZ R25, R25, c[0x0][0x320] ;  /* 0x0000c80019197a20 */ /* 0x000fe40000410000 */
[----:B------:R-:W-:Y:S01]  /*8950*/  FMUL.FTZ R26, R26, c[0x0][0x320] ;  /* 0x0000c8001a1a7a20 */ /* 0x000fe20000410000 */
[----:B------:R-:W-:Y:S01]  /*8960*/  MUFU.TANH R206, R20 ;  /* 0x0000001400ce7308 */ /* 0x000fe20000002400 */
[----:B------:R-:W-:Y:S01]  /*8970*/  FMUL.FTZ R27, R27, c[0x0][0x320] ;  /* 0x0000c8001b1b7a20 */ /* 0x000fe20000410000 */
[C---:B-1----:R-:W-:Y:S08]  /*8980*/  HMMA.16816.F32.BF16 R28, R200.reuse, R8, R28 ;  /* 0x00000008c81c723c */ /* 0x042ff0000004181c */
[----:B------:R-:W-:Y:S01]  /*8990*/  MUFU.TANH R207, R21 ;  /* 0x0000001500cf7308 */ /* 0x000fe20000002400 */
[C---:B------:R-:W-:Y:S01]  /*89a0*/  HMMA.16816.F32.BF16 R32, R200.reuse, R10, R32 ;  /* 0x0000000ac820723c */ /* 0x040fe20000041820 */
[----:B------:R-:W1:Y:S01]  /*89b0*/  LDSM.16.M88.4 R8, [R221+0xb800] ;  /* 0x00b80000dd08783b */ /* 0x000e620000000200 */
[----:B------:R-:W-:Y:S04]  /*89c0*/  DEPBAR.LE SB0, 0x0 ;  /* 0x000080000000791a */ /* 0x000fe80000000000 */
[----:B---3--:R-:W-:Y:S02]  /*89d0*/  FMNMX.FTZ R2, R196, R2, !PT ;  /* 0x00000002c4027209 */ /* 0x008fe40007810000 */
[C---:B------:R-:W-:Y:S01]  /*89e0*/  HMMA.16816.F32.BF16 R36, R200.reuse, R4, R36 ;  /* 0x00000004c824723c */ /* 0x040fe20000041824 */
[----:B------:R-:W-:Y:S04]  /*89f0*/  BAR.SYNC.DEFER_BLOCKING 0x0 ;  /* 0x0000000000007b1d */ /* 0x000fe80000010000 */
[----:B------:R-:W-:Y:S03]  /*8a00*/  FMNMX.FTZ R2, R197, R2, !PT ;  /* 0x00000002c5027209 */ /* 0x000fe60007810000 */
[C---:B------:R-:W-:Y:S04]  /*8a10*/  HMMA.16816.F32.BF16 R40, R200.reuse, R6, R40 ;  /* 0x00000006c828723c */ /* 0x040fe80000041828 */
[----:B------:R-:W-:Y:S02]  /*8a20*/  FMUL.FTZ R28, R28, c[0x0][0x320] ;  /* 0x0000c8001c1c7a20 */ /* 0x000fe40000410000 */
[----:B------:R-:W-:Y:S02]  /*8a30*/  FMUL.FTZ R29, R29, c[0x0][0x320] ;  /* 0x0000c8001d1d7a20 */ /* 0x000fe40000410000 */
[----:B------:R-:W-:Y:S04]  /*8a40*/  FMUL.FTZ R30, R30, c[0x0][0x320] ;  /* 0x0000c8001e1e7a20 */ /* 0x000fe80000410000 */
[----:B------:R-:W-:Y:S02]  /*8a50*/  FMUL.FTZ R31, R31, c[0x0][0x320] ;  /* 0x0000c8001f1f7a20 */ /* 0x000fe40000410000 */
[----:B------:R-:W-:Y:S04]  /*8a60*/  @P0 IMAD.WIDE.U32 R6, R252, c[0x0][0x1e0], RZ ;  /* 0x00007800fc060a25 */ /* 0x000fe800078e00ff */
[----:B------:R-:W-:Y:S01]  /*8a70*/  FMUL.FTZ R36, R36, c[0x0][0x320] ;  /* 0x0000c80024247a20 */ /* 0x000fe20000410000 */
[----:B------:R-:W2:Y:S01]  /*8a80*/  MUFU.TANH R12, R28 ;  /* 0x0000001c000c7308 */ /* 0x000ea20000002400 */
[----:B------:R-:W-:Y:S02]  /*8a90*/  FMUL.FTZ R37, R37, c[0x0][0x320] ;  /* 0x0000c80025257a20 */ /* 0x000fe40000410000 */
[----:B------:R-:W-:Y:S02]  /*8aa0*/  FMUL.FTZ R38, R38, c[0x0][0x320] ;  /* 0x0000c80026267a20 */ /* 0x000fe40000410000 */
[----:B------:R-:W-:Y:S01]  /*8ab0*/  FMUL.FTZ R39, R39, c[0x0][0x320] ;  /* 0x0000c80027277a20 */ /* 0x000fe20000410000 */
[C---:B-1----:R-:W-:Y:S01]  /*8ac0*/  HMMA.16816.F32.BF16 R44, R200.reuse, R8, R44 ;  /* 0x00000008c82c723c */ /* 0x042fe2000004182c */
[----:B------:R-:W3:Y:S02]  /*8ad0*/  LDL.64 R8, [R1+0x30] ;  /* 0x0000300001087983 */ /* 0x000ee40000100a00 */
[----:B------:R-:W-:Y:S01]  /*8ae0*/  FMUL.FTZ R41, R41, c[0x0][0x320] ;  /* 0x0000c80029297a20 */ /* 0x000fe20000410000 */
[----:B------:R-:W-:Y:S01]  /*8af0*/  MUFU.TANH R13, R29 ;  /* 0x0000001d000d7308 */ /* 0x000fe20000002400 */
[----:B------:R-:W-:Y:S02]  /*8b00*/  FMUL.FTZ R35, R35, c[0x0][0x320] ;  /* 0x0000c80023237a20 */ /* 0x000fe40000410000 */
[----:B------:R-:W-:Y:S01]  /*8b10*/  FMUL.FTZ R32, R32, c[0x0][0x320] ;  /* 0x0000c80020207a20 */ /* 0x000fe20000410000 */
[----:B------:R-:W-:Y:S01]  /*8b20*/  HMMA.16816.F32.BF16 R48, R200, R10, R48 ;  /* 0x0000000ac830723c */ /* 0x000fe20000041830 */
[----:B------:R-:W4:Y:S03]  /*8b30*/  LDL.64 R10, [R1+0x20] ;  /* 0x00002000010a7983 */ /* 0x000f260000100a00 */
[----:B------:R-:W-:Y:S02]  /*8b40*/  FMUL.FTZ R34, R34, c[0x0][0x320] ;  /* 0x0000c80022227a20 */ /* 0x000fe40000410000 */
[----:B------:R-:W1:Y:S01]  /*8b50*/  MUFU.TANH R199, R17 ;  /* 0x0000001100c77308 */ /* 0x000e620000002400 */
[----:B------:R-:W-:Y:S02]  /*8b60*/  FMUL.FTZ R33, R33, c[0x0][0x320] ;  /* 0x0000c80021217a20 */ /* 0x000fe40000410000 */
[----:B------:R-:W-:Y:S03]  /*8b70*/  FMUL.FTZ R40, R40, c[0x0][0x320] ;  /* 0x0000c80028287a20 */ /* 0x000fe60000410000 */
[----:B--2---:R-:W-:Y:S01]  /*8b80*/  MOV R201, R12 ;  /* 0x0000000c00c97202 */ /* 0x004fe20000000f00 */
        /* <DEDUP_REMOVED lines=8> */
[----:B------:R-:W2:Y:S01]  /*8c10*/  MUFU.TANH R205, R19 ;  /* 0x0000001300cd7308 */ /* 0x000ea20000002400 */
[----:B------:R-:W-:Y:S02]  /*8c20*/  FMUL.FTZ R49, R49, c[0x0][0x320] ;  /* 0x0000c80031317a20 */ /* 0x000fe40000410000 */
[----:B------:R-:W-:Y:S01]  /*8c30*/  FMUL.FTZ R50, R50, c[0x0][0x320] ;  /* 0x0000c80032327a20 */ /* 0x000fe20000410000 */
[----:B-1----:R-:W-:Y:S04]  /*8c40*/  FMNMX.FTZ R0, R199, R0, !PT ;  /* 0x00000000c7007209 */ /* 0x002fe80007810000 */
[----:B------:R-:W-:Y:S02]  /*8c50*/  FMNMX.FTZ R0, R206, R0, !PT ;  /* 0x00000000ce007209 */ /* 0x000fe40007810000 */
[----:B------:R-:W1:Y:S02]  /*8c60*/  MUFU.TANH R208, R22 ;  /* 0x0000001600d07308 */ /* 0x000e640000002400 */
[----:B------:R-:W-:Y:S02]  /*8c70*/  FMNMX.FTZ R0, R207, R0, !PT ;  /* 0x00000000cf007209 */ /* 0x000fe40007810000 */
[----:B--2---:R-:W-:Y:S06]  /*8c80*/  FMNMX.FTZ R2, R204, R2, !PT ;  /* 0x00000002cc027209 */ /* 0x004fec0007810000 */
[----:B------:R-:W2:Y:S01]  /*8c90*/  MUFU.TANH R214, R24 ;  /* 0x0000001800d67308 */ /* 0x000ea20000002400 */
[----:B------:R-:W-:Y:S09]  /*8ca0*/  FMNMX.FTZ R2, R205, R2, !PT ;  /* 0x00000002cd027209 */ /* 0x000ff20007810000 */
[----:B------:R-:W-:Y:S01]  /*8cb0*/  MUFU.TANH R18, R35 ;  /* 0x0000002300127308 */ /* 0x000fe20000002400 */
[----:B-1----:R-:W-:Y:S09]  /*8cc0*/  FMNMX.FTZ R2, R208, R2, !PT ;  /* 0x00000002d0027209 */ /* 0x002ff20007810000 */
[----:B------:R-:W1:Y:S01]  /*8cd0*/  MUFU.TANH R3, R34 ;  /* 0x0000002200037308 */ /* 0x000e620000002400 */
[----:B--2---:R-:W-:Y:S02]  /*8ce0*/  FMNMX.FTZ R0, R214, R0, !PT ;  /* 0x00000000d6007209 */ /* 0x004fe40007810000 */
[----:B------:R-:W-:Y:S07]  /*8cf0*/  MOV R24, c[0x0][0x1e4] ;  /* 0x0000790000187a02 */ /* 0x000fee0000000f00 */
[----:B------:R-:W2:Y:S10]  /*8d00*/  MUFU.TANH R213, R23 ;  /* 0x0000001700d57308 */ /* 0x000eb40000002400 */
[----:B------:R-:W2:Y:S01]  /*8d10*/  MUFU.TANH R14, R26 ;  /* 0x0000001a000e7308 */ /* 0x000ea20000002400 */
[----:B-1----:R-:W-:Y:S09]  /*8d20*/  MOV R35, R3 ;  /* 0x0000000300237202 */ /* 0x002ff20000000f00 */
[----:B------:R-:W1:Y:S01]  /*8d30*/  MUFU.TANH R215, R25 ;  /* 0x0000001900d77308 */ /* 0x000e620000002400 */
[----:B--2---:R-:W-:Y:S02]  /*8d40*/  FMNMX.FTZ R2, R213, R2, !PT ;  /* 0x00000002d5027209 */ /* 0x004fe40007810000 */
[----:B------:R-:W-:Y:S07]  /*8d50*/  MOV R23, c[0x0][0x1e0] ;  /* 0x0000780000177a02 */ /* 0x000fee0000000f00 */
[----:B------:R-:W2:Y:S01]  /*8d60*/  MUFU.TANH R209, R27 ;  /* 0x0000001b00d17308 */ /* 0x000ea20000002400 */
[----:B------:R-:W-:Y:S04]  /*8d70*/  MOV R202, R14 ;  /* 0x0000000e00ca7202 */ /* 0x000fe80000000f00 */
[----:B------:R-:W-:Y:S05]  /*8d80*/  FMNMX.FTZ R2, R202, R2, !PT ;  /* 0x00000002ca027209 */ /* 0x000fea0007810000 */
[----:B------:R-:W2:Y:S01]  /*8d90*/  MUFU.TANH R212, R30 ;  /* 0x0000001e00d47308 */ /* 0x000ea20000002400 */
[----:B-1----:R-:W-:Y:S04]  /*8da0*/  FMNMX.FTZ R0, R215, R0, !PT ;  /* 0x00000000d7007209 */ /* 0x002fe80007810000 */
[----:B------:R-:W-:Y:S05]  /*8db0*/  FMNMX.FTZ R0, R201, R0, !PT ;  /* 0x00000000c9007209 */ /* 0x000fea0007810000 */
[----:B------:R-:W1:Y:S01]  /*8dc0*/  MUFU.TANH R135, R31 ;  /* 0x0000001f00877308 */ /* 0x000e620000002400 */
[----:B------:R-:W-:Y:S02]  /*8dd0*/  FMNMX.FTZ R0, R13, R0, !PT ;  /* 0x000000000d007209 */ /* 0x000fe40007810000 */
[----:B--2---:R-:W-:Y:S07]  /*8de0*/  FMNMX.FTZ R2, R209, R2, !PT ;  /* 0x00000002d1027209 */ /* 0x004fee0007810000 */
[----:B------:R-:W2:Y:S01]  /*8df0*/  MUFU.TANH R17, R32 ;  /* 0x0000002000117308 */ /* 0x000ea20000002400 */
[----:B------:R-:W-:Y:S09]  /*8e00*/  FMNMX.FTZ R2, R212, R2, !PT ;  /* 0x00000002d4027209 */ /* 0x000ff20007810000 */
[----:B------:R-:W2:Y:S01]  /*8e10*/  MUFU.TANH R184, R33 ;  /* 0x0000002100b87308 */ /* 0x000ea20000002400 */
[----:B-1----:R-:W-:Y:S04]  /*8e20*/  MOV R34, R135 ;  /* 0x0000008700227202 */ /* 0x002fe80000000f00 */
[----:B------:R-:W-:Y:S05]  /*8e30*/  FMNMX.FTZ R2, R34, R2, !PT ;  /* 0x0000000222027209 */ /* 0x000fea0007810000 */
[----:B------:R-:W1:Y:S01]  /*8e40*/  MUFU.TANH R16, R36 ;  /* 0x0000002400107308 */ /* 0x000e620000002400 */
[----:B------:R-:W-:Y:S02]  /*8e50*/  FMNMX.FTZ R2, R35, R2, !PT ;  /* 0x0000000223027209 */ /* 0x000fe40007810000 */
[----:B--2---:R-:W-:Y:S07]  /*8e60*/  FMNMX.FTZ R0, R17, R0, !PT ;  /* 0x0000000011007209 */ /* 0x004fee0007810000 */
[----:B------:R-:W-:Y:S01]  /*8e70*/  MUFU.TANH R211, R37 ;  /* 0x0000002500d37308 */ /* 0x000fe20000002400 */
[----:B------:R-:W-:Y:S04]  /*8e80*/  MOV R200, R184 ;  /* 0x000000b800c87202 */ /* 0x000fe80000000f00 */
[----:B------:R-:W-:Y:S05]  /*8e90*/  FMNMX.FTZ R0, R200, R0, !PT ;  /* 0x00000000c8007209 */ /* 0x000fea0007810000 */
[----:B------:R-:W2:Y:S01]  /*8ea0*/  MUFU.TANH R3, R48 ;  /* 0x0000003000037308 */ /* 0x000ea20000002400 */
[----:B-1----:R-:W-:Y:S09]  /*8eb0*/  FMNMX.FTZ R0, R16, R0, !PT ;  /* 0x0000000010007209 */ /* 0x002ff20007810000 */
[----:B------:R2:W-:Y:S10]  /*8ec0*/  MUFU.TANH R48, R49 ;  /* 0x0000003100307308 */ /* 0x0005f40000002400 */
[----:B------:R-:W1:Y:S10]  /*8ed0*/  MUFU.TANH R19, R40 ;  /* 0x0000002800137308 */ /* 0x000e740000002400 */
[----:B------:R-:W1:Y:S01]  /*8ee0*/  MUFU.TANH R186, R41 ;  /* 0x0000002900ba7308 */ /* 0x000e620000002400 */
[----:B--2---:R-:W-:Y:S02]  /*8ef0*/  MOV R49, R3 ;  /* 0x0000000300317202 */ /* 0x004fe40000000f00 */
[----:B------:R-:W-:Y:S02]  /*8f00*/  FMNMX.FTZ R3, R18, R2, !PT ;  /* 0x0000000212037209 */ /* 0x000fe40007810000 */
[----:B------:R-:W-:Y:S01]  /*8f10*/  FMNMX.FTZ R2, R211, R0, !PT ;  /* 0x00000000d3027209 */ /* 0x000fe20007810000 */
[----:B------:R-:W-:Y:S04]  /*8f20*/  FMUL.FTZ R0, R51, c[0x0][0x320] ;  /* 0x0000c80033007a20 */ /* 0x000fe80000410000 */
[----:B------:R-:W2:Y:S01]  /*8f30*/  MUFU.TANH R41, R44 ;  /* 0x0000002c00297308 */ /* 0x000ea20000002400 */
[----:B-1----:R-:W-:Y:S09]  /*8f40*/  FMNMX.FTZ R2, R19, R2, !PT ;  /* 0x0000000213027209 */ /* 0x002ff20007810000 */
[----:B------:R1:W-:Y:S01]  /*8f50*/  MUFU.TANH R184, R0 ;  /* 0x0000000000b87308 */ /* 0x0003e20000002400 */
[----:B------:R-:W-:Y:S09]  /*8f60*/  MOV R203, R186 ;  /* 0x000000ba00cb7202 */ /* 0x000ff20000000f00 */
[----:B------:R-:W2:Y:S10]  /*8f70*/  MUFU.TANH R132, R38 ;  /* 0x0000002600847308 */ /* 0x000eb40000002400 */
[----:B------:R2:W-:Y:S01]  /*8f80*/  MUFU.TANH R210, R42 ;  /* 0x0000002a00d27308 */ /* 0x0005e20000002400 */
[----:B-1----:R-:W-:Y:S04]  /*8f90*/  FMNMX.FTZ R0, R203, R2, !PT ;  /* 0x00000002cb007209 */ /* 0x002fe80007810000 */
[----:B--2---:R-:W-:Y:S05]  /*8fa0*/  FMNMX.FTZ R0, R41, R0, !PT ;  /* 0x0000000029007209 */ /* 0x004fea0007810000 */
[----:B------:R-:W1:Y:S10]  /*8fb0*/  MUFU.TANH R14, R45 ;  /* 0x0000002d000e7308 */ /* 0x000e740000002400 */
[----:B------:R-:W2:Y:S01]  /*8fc0*/  MUFU.TANH R20, R39 ;  /* 0x0000002700147308 */ /* 0x000ea20000002400 */
[----:B------:R-:W-:Y:S04]  /*8fd0*/  MOV R42, R132 ;  /* 0x00000084002a7202 */ /* 0x000fe80000000f00 */
[----:B------:R-:W-:Y:S05]  /*8fe0*/  FMNMX.FTZ R3, R42, R3, !PT ;  /* 0x000000032a037209 */ /* 0x000fea0007810000 */
[----:B------:R-:W3:Y:S01]  /*8ff0*/  MUFU.TANH R40, R43 ;  /* 0x0000002b00287308 */ /* 0x000ee20000002400 */
[----:B-1----:R-:W-:Y:S04]  /*9000*/  FMNMX.FTZ R0, R14, R0, !PT ;  /* 0x000000000e007209 */ /* 0x002fe80007810000 */
[----:B------:R-:W-:Y:S05]  /*9010*/  FMNMX.FTZ R132, R49, R0, !PT ;  /* 0x0000000031847209 */ /* 0x000fea0007810000 */
[----:B------:R-:W1:Y:S01]  /*9020*/  MUFU.TANH R15, R46 ;  /* 0x0000002e000f7308 */ /* 0x000e620000002400 */
[----:B------:R-:W-:Y:S02]  /*9030*/  FMNMX.FTZ R132, R48, R132, !PT ;  /* 0x0000008430847209 */ /* 0x000fe40007810000 */
[----:B--2---:R-:W-:Y:S04]  /*9040*/  FMNMX.FTZ R3, R20, R3, !PT ;  /* 0x0000000314037209 */ /* 0x004fe80007810000 */
[----:B------:R-:W-:Y:S02]  /*9050*/  FMNMX.FTZ R2, R210, R3, !PT ;  /* 0x00000003d2027209 */ /* 0x000fe40007810000 */
[----:B------:R-:W2:Y:S01]  /*9060*/  SHFL.BFLY PT, R3, R132, 0x2, 0x1f ;  /* 0x0c401f0084037f89 */ /* 0x000ea200000e0000 */
[----:B------:R-:W2:Y:S01]  /*9070*/  MUFU.TANH R21, R47 ;  /* 0x0000002f00157308 */ /* 0x000ea20000002400 */
[----:B---3--:R-:W-:Y:S02]  /*9080*/  FMNMX.FTZ R2, R40, R2, !PT ;  /* 0x0000000228027209 */ /* 0x008fe40007810000 */
[----:B----4-:R-:W-:Y:S07]  /*9090*/  @P0 MOV R5, R11 ;  /* 0x0000000b00050202 */ /* 0x010fee0000000f00 */
[----:B------:R-:W3:Y:S01]  /*90a0*/  MUFU.TANH R135, R50 ;  /* 0x0000003200877308 */ /* 0x000ee20000002400 */
[----:B-1----:R-:W-:Y:S02]  /*90b0*/  FMNMX.FTZ R2, R15, R2, !PT ;  /* 0x000000020f027209 */ /* 0x002fe40007810000 */
[----:B--2---:R-:W-:Y:S02]  /*90c0*/  FMNMX.FTZ R132, R132, R3, !PT ;  /* 0x0000000384847209 */ /* 0x004fe40007810000 */
[----:B------:R-:W-:Y:S03]  /*90d0*/  FMNMX.FTZ R0, R21, R2, !PT ;  /* 0x0000000215007209 */ /* 0x000fe60007810000 */
[----:B------:R-:W1:Y:S01]  /*90e0*/  SHFL.BFLY PT, R4, R132, 0x1, 0x1f ;  /* 0x0c201f0084047f89 */ /* 0x000e6200000e0000 */
[----:B---3--:R-:W-:Y:S04]  /*90f0*/  FMNMX.FTZ R0, R135, R0, !PT ;  /* 0x0000000087007209 */ /* 0x008fe80007810000 */
[----:B------:R-:W-:Y:S05]  /*9100*/  FMNMX.FTZ R0, R184, R0, !PT ;  /* 0x00000000b8007209 */ /* 0x000fea0007810000 */
[----:B------:R-:W2:Y:S01]  /*9110*/  SHFL.BFLY PT, R2, R0, 0x2, 0x1f ;  /* 0x0c401f0000027f89 */ /* 0x000ea200000e0000 */
[----:B-1----:R-:W-:Y:S02]  /*9120*/  FMNMX.FTZ R132, R132, R4, !PT ;  /* 0x0000000484847209 */ /* 0x002fe40007810000 */
[----:B------:R-:W-:Y:S03]  /*9130*/  @P0 SHF.R.S32.HI R4, RZ, 0x1f, R252 ;  /* 0x0000001fff040819 */ /* 0x000fe600000114fc */
[----:B------:R-:W-:Y:S02]  /*9140*/  FMUL.FTZ R186, R132, c[0x0][0x2d0] ;  /* 0x0000b40084ba7a20 */ /* 0x000fe40000410000 */
[----:B------:R-:W-:Y:S02]  /*9150*/  @P0 IMAD R4, R4, c[0x0][0x1e0], RZ ;  /* 0x0000780004040a24 */ /* 0x000fe400078e02ff */
[----:B------:R-:W-:Y:S01]  /*9160*/  FFMA.FTZ R11, R189, c[0x0][0x2d0], -R186 ;  /* 0x0000b400bd0b7a23 */ /* 0x000fe200000108ba */
[----:B------:R-:W-:Y:S01]  /*9170*/  MOV R189, R15 ;  /* 0x0000000f00bd7202 */ /* 0x000fe20000000f00 */
[----:B------:R-:W-:Y:S02]  /*9180*/  @P0 IMAD R4, R252, c[0x0][0x1e4], R4 ;  /* 0x00007900fc040a24 */ /* 0x000fe400078e0204 */
[----:B------:R-:W-:Y:S01]  /*9190*/  MUFU.EX2 R50, R11 ;  /* 0x0000000b00327308 */ /* 0x000fe20000000800 */
[----:B------:R-:W-:Y:S01]  /*91a0*/  FFMA.FTZ R12, R185, c[0x0][0x2d0], -R186 ;  /* 0x0000b400b90c7a23 */ /* 0x000fe200000108ba */
[----:B--2---:R-:W-:Y:S01]  /*91b0*/  FMNMX.FTZ R0, R0, R2, !PT ;  /* 0x0000000200007209 */ /* 0x004fe20007810000 */
[----:B------:R-:W-:Y:S01]  /*91c0*/  FADD.FTZ R2, -R132, R133 ;  /* 0x0000008584027221 */ /* 0x000fe20000010100 */
[----:B------:R-:W-:Y:S02]  /*91d0*/  @P0 IADD3 R7, R7, R4, RZ ;  /* 0x0000000407070210 */ /* 0x000fe40007ffe0ff */
[----:B------:R-:W-:Y:S01]  /*91e0*/  @P0 MOV R4, R8 ;  /* 0x0000000800040202 */ /* 0x000fe20000000f00 */
[----:B------:R-:W1:Y:S03]  /*91f0*/  SHFL.BFLY PT, R3, R0, 0x1, 0x1f ;  /* 0x0c201f0000037f89 */ /* 0x000e6600000e0000 */
[----:B------:R2:W-:Y:S01]  /*9200*/  MUFU.EX2 R43, R12 ;  /* 0x0000000c002b7308 */ /* 0x0005e20000000800 */
[----:B------:R-:W-:Y:S04]  /*9210*/  @P0 IMAD.WIDE.U32 R4, R6, 0x60, R4 ;  /* 0x0000006006040825 */ /* 0x000fe800078e0004 */
[----:B------:R-:W-:Y:S01]  /*9220*/  @P0 IMAD R6, R7, 0x60, RZ ;  /* 0x0000006007060824 */ /* 0x000fe200078e02ff */
[----:B------:R-:W-:Y:S04]  /*9230*/  @P0 SHF.L.U32 R7, R4, 0x1, RZ ;  /* 0x0000000104070819 */ /* 0x000fe800000006ff */
[----:B------:R-:W-:Y:S01]  /*9240*/  @P0 IADD3 R6, R5, R6, RZ ;  /* 0x0000000605060210 */ /* 0x000fe20007ffe0ff */
[----:B------:R-:W-:Y:S01]  /*9250*/  FFMA.FTZ R5, R188, c[0x0][0x2d0], -R186 ;  /* 0x0000b400bc057a23 */ /* 0x000fe200000108ba */
[C---:B------:R-:W-:Y:S02]  /*9260*/  @P0 IADD3 R8, P6, R7.reuse, 0x80, RZ ;  /* 0x0000008007080810 */ /* 0x040fe40007fde0ff */
[----:B------:R-:W-:Y:S01]  /*9270*/  @P0 SHF.L.U64.HI R6, R4, 0x1, R6 ;  /* 0x0000000104060819 */ /* 0x000fe20000010206 */
[----:B------:R3:W-:Y:S01]  /*9280*/  MUFU.EX2 R22, R5 ;  /* 0x0000000500167308 */ /* 0x0007e20000000800 */
[----:B------:R-:W-:Y:S04]  /*9290*/  @P0 IADD3 R8, P5, R8, c[0x0][0x1c8], RZ ;  /* 0x0000720008080a10 */ /* 0x000fe80007fbe0ff */
[----:B------:R-:W-:Y:S02]  /*92a0*/  @P0 IADD3.X R9, RZ, c[0x0][0x1cc], R6, P5, P6 ;  /* 0x00007300ff090a10 */ /* 0x000fe40002fec406 */
[C---:B------:R-:W-:Y:S02]  /*92b0*/  @P0 IADD3 R4, P5, R7.reuse, c[0x0][0x1c8], RZ ;  /* 0x0000720007040a10 */ /* 0x040fe40007fbe0ff */
[----:B------:R-:W-:Y:S02]  /*92c0*/  @P0 IADD3 R10, P6, R7, 0x100, RZ ;  /* 0x00000100070a0810 */ /* 0x000fe40007fde0ff */
[----:B--2---:R-:W-:Y:S02]  /*92d0*/  @P0 SHF.L.U64.HI R12, R23, 0x6, R24 ;  /* 0x00000006170c0819 */ /* 0x004fe40000010218 */
[----:B-1----:R-:W-:Y:S01]  /*92e0*/  FMNMX.FTZ R3, R0, R3, !PT ;  /* 0x0000000300037209 */ /* 0x002fe20007810000 */
[----:B------:R-:W-:Y:S04]  /*92f0*/  FMUL.FTZ R0, R2, c[0x0][0x2d0] ;  /* 0x0000b40002007a20 */ /* 0x000fe80000410000 */
[----:B------:R1:W2:Y:S01]  /*9300*/  MUFU.EX2 R2, R0 ;  /* 0x0000000000027308 */ /* 0x0002a20000000800 */
[----:B------:R-:W-:Y:S04]  /*9310*/  FMUL.FTZ R133, R3, c[0x0][0x2d0] ;  /* 0x0000b40003857a20 */ /* 0x000fe80000410000 */
[--C-:B------:R-:W-:Y:S02]  /*9320*/  FFMA.FTZ R135, R135, c[0x0][0x2d0], -R133.reuse ;  /* 0x0000b40087877a23 */ /* 0x100fe40000010885 */
[----:B---3--:R-:W-:Y:S04]  /*9330*/  FFMA.FTZ R5, R190, c[0x0][0x2d0], -R186 ;  /* 0x0000b400be057a23 */ /* 0x008fe800000108ba */
[----:B------:R3:W4:Y:S10]  /*9340*/  MUFU.EX2 R51, R5 ;  /* 0x0000000500337308 */ /* 0x0007340000000800 */
[----:B------:R-:W-:Y:S01]  /*9350*/  MUFU.EX2 R135, R135 ;  /* 0x0000008700877308 */ /* 0x000fe20000000800 */
[----:B-1----:R-:W-:Y:S01]  /*9360*/  FADD.FTZ R0, -R3, R134 ;  /* 0x0000008603007221 */ /* 0x002fe20000010100 */
[----:B------:R-:W-:Y:S01]  /*9370*/  MOV R134, R13 ;  /* 0x0000000d00867202 */ /* 0x000fe20000000f00 */
[--C-:B------:R-:W-:Y:S01]  /*9380*/  FFMA.FTZ R13, R193, c[0x0][0x2d0], -R133.reuse ;  /* 0x0000b400c10d7a23 */ /* 0x100fe20000010885 */
[----:B------:R-:W-:Y:S01]  /*9390*/  MOV R193, R14 ;  /* 0x0000000e00c17202 */ /* 0x000fe20000000f00 */
[----:B------:R-:W-:Y:S02]  /*93a0*/  FMUL.FTZ R0, R0, c[0x0][0x2d0] ;  /* 0x0000b40000007a20 */ /* 0x000fe40000410000 */
[C---:B--2---:R-:W-:Y:S03]  /*93b0*/  FMUL.FTZ R24, R2.reuse, R156 ;  /* 0x0000009c02187220 */ /* 0x044fe60000410000 */
[----:B------:R-:W-:Y:S01]  /*93c0*/  MUFU.EX2 R185, R13 ;  /* 0x0000000d00b97308 */ /* 0x000fe20000000800 */
[C---:B------:R-:W-:Y:S01]  /*93d0*/  FMUL.FTZ R25, R2.reuse, R157 ;  /* 0x0000009d02197220 */ /* 0x040fe20000410000 */
[----:B------:R-:W-:Y:S01]  /*93e0*/  MOV R156, R50 ;  /* 0x00000032009c7202 */ /* 0x000fe20000000f00 */
[----:B------:R-:W-:Y:S01]  /*93f0*/  FMUL.FTZ R32, R2, R164 ;  /* 0x000000a402207220 */ /* 0x000fe20000410000 */
[----:B---3--:R-:W-:Y:S01]  /*9400*/  @P0 IADD3.X R5, R6, c[0x0][0x1cc], RZ, P5, !PT ;  /* 0x0000730006050a10 */ /* 0x008fe20002ffe4ff */
[----:B------:R-:W-:Y:S01]  /*9410*/  FMUL.FTZ R52, R2, R52 ;  /* 0x0000003402347220 */ /* 0x000fe20000410000 */
[----:B------:R-:W-:Y:S01]  /*9420*/  @P0 IADD3 R10, P5, R10, c[0x0][0x1c8], RZ ;  /* 0x000072000a0a0a10 */ /* 0x000fe20007fbe0ff */
[C---:B------:R-:W-:Y:S01]  /*9430*/  FMUL.FTZ R53, R2.reuse, R53 ;  /* 0x0000003502357220 */ /* 0x040fe20000410000 */
[----:B----4-:R-:W-:Y:S01]  /*9440*/  MOV R157, R51 ;  /* 0x00000033009d7202 */ /* 0x010fe20000000f00 */
[----:B------:R1:W-:Y:S01]  /*9450*/  @P0 LDGSTS.E.BYPASS.LTC128B.128 [R251+0xc100], [R4.64], !P1 ;  /* 0x0c10000004fb0fae */ /* 0x0003e2000c901d48 */
[--C-:B------:R-:W-:Y:S01]  /*9460*/  @P0 IADD3.X R11, RZ, c[0x0][0x1cc], R6.reuse, P5, P6 ;  /* 0x00007300ff0b0a10 */ /* 0x100fe20002fec406 */
[----:B------:R-:W2:Y:S01]  /*9470*/  MUFU.EX2 R0, R0 ;  /* 0x0000000000007308 */ /* 0x000ea20000000800 */
[----:B------:R-:W-:Y:S01]  /*9480*/  @P0 IADD3 R7, P6, R7, 0x180, RZ ;  /* 0x0000018007070810 */ /* 0x000fe20007fde0ff */
[C---:B------:R-:W-:Y:S02]  /*9490*/  FMUL.FTZ R56, R2.reuse, R56 ;  /* 0x0000003802387220 */ /* 0x040fe40000410000 */
[C---:B------:R-:W-:Y:S02]  /*94a0*/  FMUL.FTZ R57, R2.reuse, R57 ;  /* 0x0000003902397220 */ /* 0x040fe40000410000 */
[----:B------:R3:W-:Y:S01]  /*94b0*/  @P0 LDGSTS.E.BYPASS.LTC128B.128 [R251+0xf100], [R8.64], !P4 ;  /* 0x0f10000008fb0fae */ /* 0x0007e2000e101d48 */
[C---:B------:R-:W-:Y:S02]  /*94c0*/  FMUL.FTZ R60, R2.reuse, R60 ;  /* 0x0000003c023c7220 */ /* 0x040fe40000410000 */
[C---:B------:R-:W-:Y:S02]  /*94d0*/  FMUL.FTZ R61, R2.reuse, R61 ;  /* 0x0000003d023d7220 */ /* 0x040fe40000410000 */
[C---:B------:R-:W-:Y:S02]  /*94e0*/  FMUL.FTZ R64, R2.reuse, R64 ;  /* 0x0000004002407220 */ /* 0x040fe40000410000 */
[C---:B------:R-:W-:Y:S01]  /*94f0*/  FMUL.FTZ R65, R2.reuse, R65 ;  /* 0x0000004102417220 */ /* 0x040fe20000410000 */
[----:B------:R4:W-:Y:S01]  /*9500*/  @P0 LDGSTS.E.BYPASS.LTC128B.128 [R251+0x12100], [R10.64], !P3 ;  /* 0x121000000afb0fae */ /* 0x0009e2000d901d48 */
[C---:B------:R-:W-:Y:S02]  /*9510*/  FMUL.FTZ R68, R2.reuse, R68 ;  /* 0x0000004402447220 */ /* 0x040fe40000410000 */
[C---:B------:R-:W-:Y:S02]  /*9520*/  FMUL.FTZ R69, R2.reuse, R69 ;  /* 0x0000004502457220 */ /* 0x040fe40000410000 */
[C---:B------:R-:W-:Y:S02]  /*9530*/  FMUL.FTZ R72, R2.reuse, R72 ;  /* 0x0000004802487220 */ /* 0x040fe40000410000 */
[C---:B------:R-:W-:Y:S02]  /*9540*/  FMUL.FTZ R73, R2.reuse, R73 ;  /* 0x0000004902497220 */ /* 0x040fe40000410000 */
[----:B------:R-:W-:Y:S02]  /*9550*/  FMUL.FTZ R76, R2, R76 ;  /* 0x0000004c024c7220 */ /* 0x000fe40000410000 */
[C---:B--2---:R-:W-:Y:S02]  /*9560*/  FMUL.FTZ R26, R0.reuse, R158 ;  /* 0x0000009e001a7220 */ /* 0x044fe40000410000 */
[C---:B------:R-:W-:Y:S02]  /*9570*/  FMUL.FTZ R27, R0.reuse, R159 ;  /* 0x0000009f001b7220 */ /* 0x040fe40000410000 */
[C---:B------:R-:W-:Y:S02]  /*9580*/  FMUL.FTZ R54, R0.reuse, R54 ;  /* 0x0000003600367220 */ /* 0x040fe40000410000 */
[C---:B------:R-:W-:Y:S01]  /*9590*/  FMUL.FTZ R55, R0.reuse, R55 ;  /* 0x0000003700377220 */ /* 0x040fe20000410000 */
[----:B---3--:R-:W-:Y:S01]  /*95a0*/  @P0 IADD3 R8, P5, R7, c[0x0][0x1c8], RZ ;  /* 0x0000720007080a10 */ /* 0x008fe20007fbe0ff */
[C---:B------:R-:W-:Y:S01]  /*95b0*/  FMUL.FTZ R58, R0.reuse, R58 ;  /* 0x0000003a003a7220 */ /* 0x040fe20000410000 */
[----:B------:R-:W-:Y:S01]  /*95c0*/  @P0 SHF.L.U32 R7, R23, 0x6, RZ ;  /* 0x0000000617070819 */ /* 0x000fe200000006ff */
[C---:B------:R-:W-:Y:S01]  /*95d0*/  FMUL.FTZ R59, R0.reuse, R59 ;  /* 0x0000003b003b7220 */ /* 0x040fe20000410000 */
[----:B------:R-:W-:Y:S01]  /*95e0*/  @P0 IADD3.X R9, RZ, c[0x0][0x1cc], R6, P5, P6 ;  /* 0x00007300ff090a10 */ /* 0x000fe20002fec406 */
[----:B------:R-:W-:Y:S01]  /*95f0*/  FMUL.FTZ R62, R0, R62 ;  /* 0x0000003e003e7220 */ /* 0x000fe20000410000 */
[----:B-1----:R-:W-:Y:S01]  /*9600*/  @P0 IADD3 R4, P6, R4, R7, RZ ;  /* 0x0000000704040210 */ /* 0x002fe20007fde0ff */
[C---:B------:R-:W-:Y:S02]  /*9610*/  FMUL.FTZ R63, R0.reuse, R63 ;  /* 0x0000003f003f7220 */ /* 0x040fe40000410000 */
[----:B------:R1:W-:Y:S01]  /*9620*/  @P0 LDGSTS.E.BYPASS.LTC128B.128 [R251+0x15100], [R8.64], !P2 ;  /* 0x1510000008fb0fae */ /* 0x0003e2000d101d48 */
[----:B------:R-:W-:Y:S01]  /*9630*/  @P0 IADD3.X R5, R5, R12, RZ, P6, !PT ;  /* 0x0000000c05050210 */ /* 0x000fe200037fe4ff */
[C---:B----4-:R-:W-:Y:S01]  /*9640*/  FMUL.FTZ R10, R0.reuse, R142 ;  /* 0x0000008e000a7220 */ /* 0x050fe20000410000 */
[----:B------:R-:W-:Y:S01]  /*9650*/  @P0 IADD3 R6, P5, R7, R4, RZ ;  /* 0x0000000407060210 */ /* 0x000fe20007fbe0ff */
[C---:B------:R-:W-:Y:S02]  /*9660*/  FMUL.FTZ R11, R0.reuse, R143 ;  /* 0x0000008f000b7220 */ /* 0x040fe40000410000 */
[----:B------:R-:W-:Y:S01]  /*9670*/  FMUL.FTZ R66, R0, R66 ;  /* 0x0000004200427220 */ /* 0x000fe20000410000 */
[----:B------:R-:W-:Y:S01]  /*9680*/  @P0 IADD3.X R7, R12, R5, RZ, P5, !PT ;  /* 0x000000050c070210 */ /* 0x000fe20002ffe4ff */
[----:B------:R2:W-:Y:S01]  /*9690*/  @P0 LDGSTS.E.BYPASS.LTC128B.128 [R251+0xd100], [R4.64], !P1 ;  /* 0x0d10000004fb0fae */ /* 0x0005e2000c901d48 */
[C---:B------:R-:W-:Y:S02]  /*96a0*/  FMUL.FTZ R67, R0.reuse, R67 ;  /* 0x0000004300437220 */ /* 0x040fe40000410000 */
[C---:B------:R-:W-:Y:S02]  /*96b0*/  FMUL.FTZ R70, R0.reuse, R70 ;  /* 0x0000004600467220 */ /* 0x040fe40000410000 */
[C---:B------:R-:W-:Y:S02]  /*96c0*/  FMUL.FTZ R71, R0.reuse, R71 ;  /* 0x0000004700477220 */ /* 0x040fe40000410000 */
[C---:B------:R-:W-:Y:S01]  /*96d0*/  FMUL.FTZ R74, R0.reuse, R74 ;  /* 0x0000004a004a7220 */ /* 0x040fe20000410000 */
[----:B------:R2:W-:Y:S01]  /*96e0*/  @P0 LDGSTS.E.BYPASS.LTC128B.128 [R251+0x10100], [R4.64+0x80], !P4 ;  /* 0x1010008004fb0fae */ /* 0x0005e2000e101d48 */
[----:B------:R-:W-:Y:S02]  /*96f0*/  FMUL.FTZ R75, R0, R75 ;  /* 0x0000004b004b7220 */ /* 0x000fe40000410000 */
[----:B------:R-:W-:Y:S02]  /*9700*/  FMUL.FTZ R77, R2, R77 ;  /* 0x0000004d024d7220 */ /* 0x000fe40000410000 */
[C---:B------:R-:W-:Y:S02]  /*9710*/  FMUL.FTZ R78, R0.reuse, R78 ;  /* 0x0000004e004e7220 */ /* 0x040fe40000410000 */
[----:B------:R-:W-:Y:S01]  /*9720*/  FMUL.FTZ R79, R0, R79 ;  /* 0x0000004f004f7220 */ /* 0x000fe20000410000 */
[----:B------:R2:W-:Y:S01]  /*9730*/  @P0 LDGSTS.E.BYPASS.LTC128B.128 [R251+0x13100], [R4.64+0x100], !P3 ;  /* 0x1310010004fb0fae */ /* 0x0005e2000d901d48 */
[----:B------:R-:W-:Y:S02]  /*9740*/  FMUL.FTZ R80, R2, R80 ;  /* 0x0000005002507220 */ /* 0x000fe40000410000 */
[--C-:B-1----:R-:W-:Y:S01]  /*9750*/  FFMA.FTZ R8, R194, c[0x0][0x2d0], -R133.reuse ;  /* 0x0000b400c2087a23 */ /* 0x102fe20000010885 */
[----:B------:R-:W-:Y:S01]  /*9760*/  MOV R194, R22 ;  /* 0x0000001600c27202 */ /* 0x000fe20000000f00 */
[C---:B------:R-:W-:Y:S02]  /*9770*/  FMUL.FTZ R9, R2.reuse, R141 ;  /* 0x0000008d02097220 */ /* 0x040fe40000410000 */
[----:B------:R1:W3:Y:S01]  /*9780*/  MUFU.EX2 R190, R8 ;  /* 0x0000000800be7308 */ /* 0x0002e20000000800 */
[----:B------:R2:W-:Y:S01]  /*9790*/  @P0 LDGSTS.E.BYPASS.LTC128B.128 [R251+0x16100], [R4.64+0x180], !P2 ;  /* 0x1610018004fb0fae */ /* 0x0005e2000d101d48 */
[----:B------:R-:W-:Y:S01]  /*97a0*/  MOV R159, R194 ;  /* 0x000000c2009f7202 */ /* 0x000fe20000000f00 */
[----:B------:R-:W-:Y:S02]  /*97b0*/  FMUL.FTZ R81, R2, R81 ;  /* 0x0000005102517220 */ /* 0x000fe40000410000 */
[C---:B------:R-:W-:Y:S02]  /*97c0*/  FMUL.FTZ R82, R0.reuse, R82 ;  /* 0x0000005200527220 */ /* 0x040fe40000410000 */
[----:B------:R-:W-:Y:S02]  /*97d0*/  FMUL.FTZ R83, R0, R83 ;  /* 0x0000005300537220 */ /* 0x000fe40000410000 */
[----:B------:R4:W-:Y:S01]  /*97e0*/  @P0 LDGSTS.E.BYPASS.LTC128B.128 [R251+0xe100], [R6.64], !P1 ;  /* 0x0e10000006fb0fae */ /* 0x0009e2000c901d48 */
[C---:B------:R-:W-:Y:S02]  /*97f0*/  FMUL.FTZ R84, R2.reuse, R84 ;  /* 0x0000005402547220 */ /* 0x040fe40000410000 */
[----:B------:R-:W-:Y:S02]  /*9800*/  FMUL.FTZ R85, R2, R85 ;  /* 0x0000005502557220 */ /* 0x000fe40000410000 */
[C---:B------:R-:W-:Y:S02]  /*9810*/  FMUL.FTZ R86, R0.reuse, R86 ;  /* 0x0000005600567220 */ /* 0x040fe40000410000 */
[----:B------:R-:W-:Y:S01]  /*9820*/  FMUL.FTZ R87, R0, R87 ;  /* 0x0000005700577220 */ /* 0x000fe20000410000 */
[----:B------:R4:W-:Y:S01]  /*9830*/  @P0 LDGSTS.E.BYPASS.LTC128B.128 [R251+0x11100], [R6.64+0x80], !P4 ;  /* 0x1110008006fb0fae */ /* 0x0009e2000e101d48 */
[C---:B------:R-:W-:Y:S02]  /*9840*/  FMUL.FTZ R88, R2.reuse, R88 ;  /* 0x0000005802587220 */ /* 0x040fe40000410000 */
[----:B------:R-:W-:Y:S02]  /*9850*/  FMUL.FTZ R89, R2, R89 ;  /* 0x0000005902597220 */ /* 0x000fe40000410000 */
[----:B------:R-:W-:Y:S02]  /*9860*/  FMUL.FTZ R90, R0, R90 ;  /* 0x0000005a005a7220 */ /* 0x000fe40000410000 */
[----:B-1----:R-:W-:Y:S01]  /*9870*/  FMUL.FTZ R8, R2, R140 ;  /* 0x0000008c02087220 */ /* 0x002fe20000410000 */
[----:B------:R4:W-:Y:S01]  /*9880*/  @P0 LDGSTS.E.BYPASS.LTC128B.128 [R251+0x14100], [R6.64+0x100], !P3 ;  /* 0x1410010006fb0fae */ /* 0x0009e2000d901d48 */
[----:B---3--:R-:W-:Y:S01]  /*9890*/  MOV R158, R190 ;  /* 0x000000be009e7202 */ /* 0x008fe20000000f00 */
[----:B------:R-:W-:Y:S02]  /*98a0*/  FMUL.FTZ R91, R0, R91 ;  /* 0x0000005b005b7220 */ /* 0x000fe40000410000 */
[--C-:B--2---:R-:W-:Y:S01]  /*98b0*/  FFMA.FTZ R4, R191, c[0x0][0x2d0], -R133.reuse ;  /* 0x0000b400bf047a23 */ /* 0x104fe20000010885 */
[----:B------:R-:W-:Y:S01]  /*98c0*/  MOV R191, R21 ;  /* 0x0000001500bf7202 */ /* 0x000fe20000000f00 */
[----:B------:R-:W-:Y:S01]  /*98d0*/  FMUL.FTZ R5, R2, R137 ;  /* 0x0000008902057220 */ /* 0x000fe20000410000 */
[----:B------:R-:W-:Y:S01]  /*98e0*/  F2FP.BF16.PACK_AB R137, R190, R185 ;  /* 0x000000b9be89723e */ /* 0x000fe200000010ff */
[----:B------:R1:W-:Y:S01]  /*98f0*/  MUFU.EX2 R33, R4 ;  /* 0x0000000400217308 */ /* 0x0003e20000000800 */
[----:B------:R4:W-:Y:S01]  /*9900*/  @P0 LDGSTS.E.BYPASS.LTC128B.128 [R251+0x17100], [R6.64+0x180], !P2 ;  /* 0x1710018006fb0fae */ /* 0x0009e2000d101d48 */
[----:B------:R-:W-:Y:S01]  /*9910*/  MOV R190, R41 ;  /* 0x0000002900be7202 */ /* 0x000fe20000000f00 */
[C---:B------:R-:W-:Y:S01]  /*9920*/  FMUL.FTZ R41, R2.reuse, R173 ;  /* 0x000000ad02297220 */ /* 0x040fe20000410000 */
[----:B------:R-:W-:Y:S01]  /*9930*/  MOV R173, R159 ;  /* 0x0000009f00ad7202 */ /* 0x000fe20000000f00 */
[C---:B------:R-:W-:Y:S02]  /*9940*/  FMUL.FTZ R92, R2.reuse, R92 ;  /* 0x0000005c025c7220 */ /* 0x040fe40000410000 */
[----:B------:R-:W-:Y:S02]  /*9950*/  FMUL.FTZ R93, R2, R93 ;  /* 0x0000005d025d7220 */ /* 0x000fe40000410000 */
[----:B------:R-:W2:Y:S01]  /*9960*/  LDSM.16.MT88.4 R12, [R217+0x100] ;  /* 0x00010000d90c783b */ /* 0x000ea20000004200 */
[C---:B------:R-:W-:Y:S02]  /*9970*/  FMUL.FTZ R94, R0.reuse, R94 ;  /* 0x0000005e005e7220 */ /* 0x040fe40000410000 */
[----:B------:R-:W-:Y:S02]  /*9980*/  FMUL.FTZ R95, R0, R95 ;  /* 0x0000005f005f7220 */ /* 0x000fe40000410000 */
[C---:B------:R-:W-:Y:S02]  /*9990*/  FMUL.FTZ R96, R2.reuse, R96 ;  /* 0x0000006002607220 */ /* 0x040fe40000410000 */
[----:B------:R-:W-:Y:S01]  /*99a0*/  FMUL.FTZ R97, R2, R97 ;  /* 0x0000006102617220 */ /* 0x000fe20000410000 */
[----:B------:R-:W-:Y:S01]  /*99b0*/  LDSM.16.MT88.4 R28, [R220+0x100] ;  /* 0x00010000dc1c783b */ /* 0x000fe20000004200 */
[C---:B------:R-:W-:Y:S02]  /*99c0*/  FMUL.FTZ R98, R0.reuse, R98 ;  /* 0x0000006200627220 */ /* 0x040fe40000410000 */
[----:B------:R-:W-:Y:S02]  /*99d0*/  FMUL.FTZ R99, R0, R99 ;  /* 0x0000006300637220 */ /* 0x000fe40000410000 */
[----:B------:R-:W-:Y:S02]  /*99e0*/  FMUL.FTZ R100, R2, R100 ;  /* 0x0000006402647220 */ /* 0x000fe40000410000 */
[--C-:B-1----:R-:W-:Y:S01]  /*99f0*/  FFMA.FTZ R4, R192, c[0x0][0x2d0], -R133.reuse ;  /* 0x0000b400c0047a23 */ /* 0x102fe20000010885 */
[----:B------:R-:W-:Y:S01]  /*9a00*/  MOV R192, R20 ;  /* 0x0000001400c07202 */ /* 0x000fe20000000f00 */
[----:B------:R-:W-:Y:S01]  /*9a10*/  LDSM.16.MT88.4 R36, [R219+0x100] ;  /* 0x00010000db24783b */ /* 0x000fe20000004200 */
[----:B------:R-:W-:Y:S01]  /*9a20*/  FMUL.FTZ R101, R2, R101 ;  /* 0x0000006502657220 */ /* 0x000fe20000410000 */
[----:B------:R-:W1:Y:S01]  /*9a30*/  MUFU.EX2 R188, R4 ;  /* 0x0000000400bc7308 */ /* 0x000e620000000800 */
[C---:B----4-:R-:W-:Y:S01]  /*9a40*/  FMUL.FTZ R6, R0.reuse, R138 ;  /* 0x0000008a00067220 */ /* 0x050fe20000410000 */
[----:B------:R-:W-:Y:S01]  /*9a50*/  F2FP.BF16.PACK_AB R138, R43, R50 ;  /* 0x000000322b8a723e */ /* 0x000fe200000010ff */
[C---:B------:R-:W-:Y:S02]  /*9a60*/  FMUL.FTZ R7, R0.reuse, R139 ;  /* 0x0000008b00077220 */ /* 0x040fe40000410000 */
[C---:B------:R-:W-:Y:S01]  /*9a70*/  FMUL.FTZ R50, R0.reuse, R182 ;  /* 0x000000b600327220 */ /* 0x040fe20000410000 */
[----:B------:R-:W3:Y:S01]  /*9a80*/  LDSM.16.MT88.4 R20, [R218+0x100] ;  /* 0x00010000da14783b */ /* 0x000ee20000004200 */
[C---:B------:R-:W-:Y:S02]  /*9a90*/  FMUL.FTZ R102, R0.reuse, R102 ;  /* 0x0000006600667220 */ /* 0x040fe40000410000 */
[----:B------:R-:W-:Y:S02]  /*9aa0*/  FMUL.FTZ R103, R0, R103 ;  /* 0x0000006700677220 */ /* 0x000fe40000410000 */
[C---:B------:R-:W-:Y:S02]  /*9ab0*/  FMUL.FTZ R104, R2.reuse, R104 ;  /* 0x0000006802687220 */ /* 0x040fe40000410000 */
[----:B------:R-:W-:Y:S01]  /*9ac0*/  FMUL.FTZ R105, R2, R105 ;  /* 0x0000006902697220 */ /* 0x000fe20000410000 */
[----:B------:R-:W4:Y:S01]  /*9ad0*/  LDSM.16.MT88.4 R44, [R217+0x3100] ;  /* 0x00310000d92c783b */ /* 0x000f220000004200 */
[C---:B------:R-:W-:Y:S02]  /*9ae0*/  FMUL.FTZ R106, R0.reuse, R106 ;  /* 0x0000006a006a7220 */ /* 0x040fe40000410000 */
[----:B------:R-:W-:Y:S02]  /*9af0*/  FMUL.FTZ R107, R0, R107 ;  /* 0x0000006b006b7220 */ /* 0x000fe40000410000 */
[C---:B------:R-:W-:Y:S02]  /*9b00*/  FMUL.FTZ R108, R2.reuse, R108 ;  /* 0x0000006c026c7220 */ /* 0x040fe40000410000 */
[----:B------:R-:W-:Y:S01]  /*9b10*/  FMUL.FTZ R109, R2, R109 ;  /* 0x0000006d026d7220 */ /* 0x000fe20000410000 */
[----:B------:R-:W4:Y:S01]  /*9b20*/  LDSM.16.MT88.4 R140, [R218+0x3100] ;  /* 0x00310000da8c783b */ /* 0x000f220000004200 */
[----:B------:R-:W-:Y:S01]  /*9b30*/  FMUL.FTZ R110, R0, R110 ;  /* 0x0000006e006e7220 */ /* 0x000fe20000410000 */
[----:B-1----:R-:W-:Y:S01]  /*9b40*/  F2FP.BF16.PACK_AB R139, R188, R33 ;  /* 0x00000021bc8b723e */ /* 0x002fe200000010ff */
[----:B------:R-:W-:Y:S01]  /*9b50*/  FMUL.FTZ R4, R2, R136 ;  /* 0x0000008802047220 */ /* 0x000fe20000410000 */
[----:B------:R-:W-:Y:S01]  /*9b60*/  F2FP.BF16.PACK_AB R136, R51, R194 ;  /* 0x000000c23388723e */ /* 0x000fe200000010ff */
[----:B------:R-:W-:Y:S01]  /*9b70*/  FMUL.FTZ R51, R0, R183 ;  /* 0x000000b700337220 */ /* 0x000fe20000410000 */
[----:B------:R-:W-:Y:S01]  /*9b80*/  MOV R194, R49 ;  /* 0x0000003100c27202 */ /* 0x000fe20000000f00 */
[----:B------:R-:W-:Y:S01]  /*9b90*/  FMUL.FTZ R49, R2, R181 ;  /* 0x000000b502317220 */ /* 0x000fe20000410000 */
[----:B------:R-:W0:Y:S01]  /*9ba0*/  LDGDEPBAR ;  /* 0x00000000000079af */ /* 0x000e220000000000 */
[----:B------:R-:W-:Y:S02]  /*9bb0*/  FMUL.FTZ R111, R0, R111 ;  /* 0x0000006f006f7220 */ /* 0x000fe40000410000 */
[C---:B--2---:R-:W-:Y:S05]  /*9bc0*/  HMMA.16816.F32.BF16 R4, R136.reuse, R12, R4 ;  /* 0x0000000c8804723c */ /* 0x044fea0000041804 */
[C---:B------:R-:W-:Y:S02]  /*9bd0*/  FMUL.FTZ R112, R2.reuse, R112 ;  /* 0x0000007002707220 */ /* 0x040fe40000410000 */
[C---:B------:R-:W-:Y:S01]  /*9be0*/  FMUL.FTZ R12, R2.reuse, R144 ;  /* 0x00000090020c7220 */ /* 0x040fe20000410000 */
[C---:B------:R-:W-:Y:S04]  /*9bf0*/  HMMA.16816.F32.BF16 R8, R136.reuse, R14, R8 ;  /* 0x0000000e8808723c */ /* 0x040fe80000041808 */
[----:B------:R-:W-:Y:S01]  /*9c00*/  FMUL.FTZ R13, R2, R145 ;  /* 0x00000091020d7220 */ /* 0x000fe20000410000 */
[----:B------:R-:W-:Y:S01]  /*9c10*/  MOV R144, R19 ;  /* 0x0000001300907202 */ /* 0x000fe20000000f00 */
[C---:B------:R-:W-:Y:S01]  /*9c20*/  FMUL.FTZ R19, R0.reuse, R151 ;  /* 0x0000009700137220 */ /* 0x040fe20000410000 */
[----:B------:R-:W-:Y:S01]  /*9c30*/  MOV R145, R18 ;  /* 0x0000001200917202 */ /* 0x000fe20000000f00 */
[C---:B------:R-:W-:Y:S01]  /*9c40*/  FMUL.FTZ R14, R0.reuse, R146 ;  /* 0x00000092000e7220 */ /* 0x040fe20000410000 */
[----:B------:R-:W-:Y:S03]  /*9c50*/  MOV R146, R17 ;  /* 0x0000001100927202 */ /* 0x000fe60000000f00 */
[----:B------:R-:W-:Y:S01]  /*9c60*/  FMUL.FTZ R15, R0, R147 ;  /* 0x00000093000f7220 */ /* 0x000fe20000410000 */
[----:B------:R-:W-:Y:S01]  /*9c70*/  MOV R147, R16 ;  /* 0x0000001000937202 */ /* 0x000fe20000000f00 */
[C---:B------:R-:W-:Y:S02]  /*9c80*/  FMUL.FTZ R16, R2.reuse, R148 ;  /* 0x0000009402107220 */ /* 0x040fe40000410000 */
[----:B------:R-:W-:Y:S01]  /*9c90*/  FMUL.FTZ R17, R2, R149 ;  /* 0x0000009502117220 */ /* 0x000fe20000410000 */
[----:B------:R-:W-:Y:S01]  /*9ca0*/  MOV R164, R147 ;  /* 0x0000009300a47202 */ /* 0x000fe20000000f00 */
[----:B------:R-:W-:Y:S01]  /*9cb0*/  FMUL.FTZ R18, R0, R150 ;  /* 0x0000009600127220 */ /* 0x000fe20000410000 */
[C---:B---3--:R-:W-:Y:S01]  /*9cc0*/  HMMA.16816.F32.BF16 R12, R136.reuse, R20, R12 ;  /* 0x00000014880c723c */ /* 0x048fe2000004180c */
[----:B------:R-:W-:Y:S02]  /*9cd0*/  LDSM.16.MT88.4 R148, [R219+0x3100] ;  /* 0x00310000db94783b */ /* 0x000fe40000004200 */
[----:B------:R-:W-:Y:S01]  /*9ce0*/  MOV R181, R164 ;  /* 0x000000a400b57202 */ /* 0x000fe20000000f00 */
[----:B------:R-:W-:Y:S02]  /*9cf0*/  FMUL.FTZ R113, R2, R113 ;  /* 0x0000007102717220 */ /* 0x000fe40000410000 */
[----:B------:R-:W-:Y:S02]  /*9d00*/  FMUL.FTZ R114, R0, R114 ;  /* 0x0000007200727220 */ /* 0x000fe40000410000 */
[C---:B------:R-:W-:Y:S04]  /*9d10*/  HMMA.16816.F32.BF16 R16, R136.reuse, R22, R16 ;  /* 0x000000168810723c */ /* 0x040fe80000041810 */
[C---:B------:R-:W-:Y:S01]  /*9d20*/  FMUL.FTZ R20, R2.reuse, R152 ;  /* 0x0000009802147220 */ /* 0x040fe20000410000 */
[----:B------:R-:W-:Y:S01]  /*9d30*/  MOV R152, R40 ;  /* 0x0000002800987202 */ /* 0x000fe20000000f00 */
[----:B------:R-:W-:Y:S01]  /*9d40*/  FMUL.FTZ R21, R2, R153 ;  /* 0x0000009902157220 */ /* 0x000fe20000410000 */
[----:B------:R-:W-:Y:S01]  /*9d50*/  MOV R153, R33 ;  /* 0x0000002100997202 */ /* 0x000fe20000000f00 */
[C---:B------:R-:W-:Y:S01]  /*9d60*/  FMUL.FTZ R22, R0.reuse, R154 ;  /* 0x0000009a00167220 */ /* 0x040fe20000410000 */
[----:B------:R-:W-:Y:S03]  /*9d70*/  MOV R154, R43 ;  /* 0x0000002b009a7202 */ /* 0x000fe60000000f00 */
[----:B------:R-:W-:Y:S01]  /*9d80*/  FMUL.FTZ R23, R0, R155 ;  /* 0x0000009b00177220 */ /* 0x000fe20000410000 */
[----:B------:R-:W-:Y:S01]  /*9d90*/  MOV R155, R48 ;  /* 0x00000030009b7202 */ /* 0x000fe20000000f00 */
[----:B------:R-:W-:Y:S01]  /*9da0*/  FMUL.FTZ R33, R2, R165 ;  /* 0x000000a502217220 */ /* 0x000fe20000410000 */
[----:B------:R-:W-:Y:S01]  /*9db0*/  MOV R165, R34 ;  /* 0x0000002200a57202 */ /* 0x000fe20000000f00 */
[C---:B------:R-:W-:Y:S01]  /*9dc0*/  FMUL.FTZ R34, R0.reuse, R166 ;  /* 0x000000a600227220 */ /* 0x040fe20000410000 */
[----:B------:R-:W-:Y:S01]  /*9dd0*/  MOV R166, R35 ;  /* 0x0000002300a67202 */ /* 0x000fe20000000f00 */
[----:B------:R-:W-:Y:S01]  /*9de0*/  FMUL.FTZ R35, R0, R167 ;  /* 0x000000a700237220 */ /* 0x000fe20000410000 */
[C---:B------:R-:W-:Y:S03]  /*9df0*/  HMMA.16816.F32.BF16 R20, R136.reuse, R28, R20 ;  /* 0x0000001c8814723c */ /* 0x040fe60000041814 */
[----:B------:R-:W-:Y:S01]  /*9e00*/  MOV R183, R166 ;  /* 0x000000a600b77202 */ /* 0x000fe20000000f00 */
[----:B------:R-:W-:Y:S01]  /*9e10*/  FMUL.FTZ R40, R2, R172 ;  /* 0x000000ac02287220 */ /* 0x000fe20000410000 */
[----:B------:R-:W-:Y:S01]  /*9e20*/  MOV R172, R157 ;  /* 0x0000009d00ac7202 */ /* 0x000fe20000000f00 */
[----:B------:R-:W-:Y:S01]  /*9e30*/  FMUL.FTZ R43, R0, R175 ;  /* 0x000000af002b7220 */ /* 0x000fe20000410000 */
[----:B------:R-:W-:Y:S01]  /*9e40*/  MOV R167, R156 ;  /* 0x0000009c00a77202 */ /* 0x000fe20000000f00 */
        /* <DEDUP_REMOVED lines=13> */
[----:B------:R-:W-:Y:S01]  /*9f20*/  FMUL.FTZ R115, R0, R115 ;  /* 0x0000007300737220 */ /* 0x000fe20000410000 */
[C---:B------:R-:W-:Y:S01]  /*9f30*/  HMMA.16816.F32.BF16 R28, R136.reuse, R36, R28 ;  /* 0x00000024881c723c */ /* 0x040fe2000004181c */
[----:B------:R-:W1:Y:S02]  /*9f40*/  LDSM.16.MT88.4 R144, [R220+0x3100] ;  /* 0x00310000dc90783b */ /* 0x000e640000004200 */
[----:B------:R-:W-:Y:S01]  /*9f50*/  MOV R175, R160 ;  /* 0x000000a000af7202 */ /* 0x000fe20000000f00 */
[C---:B------:R-:W-:Y:S01]  /*9f60*/  FMUL.FTZ R116, R2.reuse, R116 ;  /* 0x0000007402747220 */ /* 0x040fe20000410000 */
[----:B------:R-:W-:Y:S01]  /*9f70*/  MOV R160, R154 ;  /* 0x0000009a00a07202 */ /* 0x000fe20000000f00 */
[C---:B------:R-:W-:Y:S01]  /*9f80*/  FMUL.FTZ R117, R2.reuse, R117 ;  /* 0x0000007502757220 */ /* 0x040fe20000410000 */
[----:B------:R-:W-:Y:S01]  /*9f90*/  MOV R174, R158 ;  /* 0x0000009e00ae7202 */ /* 0x000fe20000000f00 */
[C---:B------:R-:W-:Y:S01]  /*9fa0*/  HMMA.16816.F32.BF16 R32, R136.reuse, R38, R32 ;  /* 0x000000268820723c */ /* 0x040fe20000041820 */
[----:B------:R-:W-:Y:S03]  /*9fb0*/  LDSM.16.MT88.4 R156, [R218+0x3900] ;  /* 0x00390000da9c783b */ /* 0x000fe60000004200 */
[C---:B------:R-:W-:Y:S01]  /*9fc0*/  FMUL.FTZ R36, R2.reuse, R168 ;  /* 0x000000a802247220 */ /* 0x040fe20000410000 */
[----:B------:R-:W-:Y:S01]  /*9fd0*/  MOV R180, R211 ;  /* 0x000000d300b47202 */ /* 0x000fe20000000f00 */
[----:B------:R-:W-:Y:S01]  /*9fe0*/  FMUL.FTZ R37, R2, R169 ;  /* 0x000000a902257220 */ /* 0x000fe20000410000 */
[----:B------:R-:W-:Y:S01]  /*9ff0*/  MOV R182, R162 ;  /* 0x000000a200b67202 */ /* 0x000fe20000000f00 */
[C---:B------:R-:W-:Y:S04]  /*a000*/  FMUL.FTZ R38, R0.reuse, R170 ;  /* 0x000000aa00267220 */ /* 0x040fe80000410000 */
[C---:B------:R-:W-:Y:S02]  /*a010*/  FMUL.FTZ R39, R0.reuse, R171 ;  /* 0x000000ab00277220 */ /* 0x040fe40000410000 */
[C---:B------:R-:W-:Y:S02]  /*a020*/  FMUL.FTZ R118, R0.reuse, R118 ;  /* 0x0000007600767220 */ /* 0x040fe40000410000 */
[----:B------:R-:W-:Y:S02]  /*a030*/  FMUL.FTZ R119, R0, R119 ;  /* 0x0000007700777220 */ /* 0x000fe40000410000 */
[C---:B------:R-:W-:Y:S01]  /*a040*/  FMUL.FTZ R120, R2.reuse, R120 ;  /* 0x0000007802787220 */ /* 0x040fe20000410000 */
[C---:B----4-:R-:W-:Y:S03]  /*a050*/  HMMA.16816.F32.BF16 R36, R136.reuse, R44, R36 ;  /* 0x0000002c8824723c */ /* 0x050fe60000041824 */
[----:B------:R-:W-:Y:S02]  /*a060*/  FMUL.FTZ R121, R2, R121 ;  /* 0x0000007902797220 */ /* 0x000fe40000410000 */
[----:B------:R-:W-:Y:S02]  /*a070*/  FMUL.FTZ R122, R0, R122 ;  /* 0x0000007a007a7220 */ /* 0x000fe40000410000 */
[C---:B------:R-:W-:Y:S01]  /*a080*/  FMUL.FTZ R44, R2.reuse, R176 ;  /* 0x000000b0022c7220 */ /* 0x040fe20000410000 */
[C---:B------:R-:W-:Y:S04]  /*a090*/  HMMA.16816.F32.BF16 R40, R136.reuse, R46, R40 ;  /* 0x0000002e8828723c */ /* 0x040fe80000041828 */
[--C-:B------:R-:W-:Y:S01]  /*a0a0*/  FFMA.FTZ R134, R187, c[0x0][0x2d0], -R186.reuse ;  /* 0x0000b400bb867a23 */ /* 0x100fe200000108ba */
[----:B------:R-:W-:Y:S01]  /*a0b0*/  MOV R187, R212 ;  /* 0x000000d400bb7202 */ /* 0x000fe20000000f00 */
[----:B------:R-:W-:Y:S01]  /*a0c0*/  FMUL.FTZ R45, R2, R177 ;  /* 0x000000b1022d7220 */ /* 0x000fe20000410000 */
[----:B------:R-:W-:Y:S01]  /*a0d0*/  MOV R176, R152 ;  /* 0x0000009800b07202 */ /* 0x000fe20000000f00 */
[C---:B------:R-:W-:Y:S01]  /*a0e0*/  FMUL.FTZ R46, R0.reuse, R178 ;  /* 0x000000b2002e7220 */ /* 0x040fe20000410000 */
[----:B------:R-:W-:Y:S01]  /*a0f0*/  MOV R177, R191 ;  /* 0x000000bf00b17202 */ /* 0x000fe20000000f00 */
[----:B------:R2:W-:Y:S02]  /*a100*/  MUFU.EX2 R178, R134 ;  /* 0x0000008600b27308 */ /* 0x0005e40000000800 */
[C---:B------:R-:W-:Y:S01]  /*a110*/  FMUL.FTZ R47, R0.reuse, R179 ;  /* 0x000000b3002f7220 */ /* 0x040fe20000410000 */
[----:B------:R-:W-:Y:S01]  /*a120*/  MOV R179, R161 ;  /* 0x000000a100b37202 */ /* 0x000fe20000000f00 */
[----:B------:R-:W-:Y:S01]  /*a130*/  FMUL.FTZ R123, R0, R123 ;  /* 0x0000007b007b7220 */ /* 0x000fe20000410000 */
[----:B------:R-:W-:Y:S01]  /*a140*/  MOV R161, R153 ;  /* 0x0000009900a17202 */ /* 0x000fe20000000f00 */
[C---:B------:R-:W-:Y:S01]  /*a150*/  FMUL.FTZ R124, R2.reuse, R124 ;  /* 0x0000007c027c7220 */ /* 0x040fe20000410000 */
[----:B------:R-:W-:Y:S01]  /*a160*/  MOV R191, R210 ;  /* 0x000000d200bf7202 */ /* 0x000fe20000000f00 */
[----:B------:R-:W-:Y:S01]  /*a170*/  FMUL.FTZ R125, R2, R125 ;  /* 0x0000007d027d7220 */ /* 0x000fe20000410000 */
[C---:B------:R-:W-:Y:S03]  /*a180*/  HMMA.16816.F32.BF16 R44, R136.reuse, R140, R44 ;  /* 0x0000008c882c723c */ /* 0x040fe6000004182c */
[C---:B------:R-:W-:Y:S02]  /*a190*/  FMUL.FTZ R126, R0.reuse, R126 ;  /* 0x0000007e007e7220 */ /* 0x040fe40000410000 */
[----:B------:R-:W-:Y:S02]  /*a1a0*/  FMUL.FTZ R127, R0, R127 ;  /* 0x0000007f007f7220 */ /* 0x000fe40000410000 */
[C---:B------:R-:W-:Y:S01]  /*a1b0*/  FMUL.FTZ R128, R2.reuse, R128 ;  /* 0x0000008002807220 */ /* 0x040fe20000410000 */
[C---:B------:R-:W-:Y:S01]  /*a1c0*/  HMMA.16816.F32.BF16 R48, R136.reuse, R142, R48 ;  /* 0x0000008e8830723c */ /* 0x040fe20000041830 */
[----:B------:R-:W3:Y:S03]  /*a1d0*/  LDSM.16.MT88.4 R140, [R217+0x6100] ;  /* 0x00610000d98c783b */ /* 0x000ee60000004200 */
[----:B------:R-:W-:Y:S02]  /*a1e0*/  FMUL.FTZ R129, R2, R129 ;  /* 0x0000008102817220 */ /* 0x000fe40000410000 */
[C---:B------:R-:W-:Y:S02]  /*a1f0*/  FMUL.FTZ R130, R0.reuse, R130 ;  /* 0x0000008200827220 */ /* 0x040fe40000410000 */
[C---:B-1----:R-:W-:Y:S04]  /*a200*/  HMMA.16816.F32.BF16 R52, R136.reuse, R144, R52 ;  /* 0x000000908834723c */ /* 0x042fe80000041834 */
[--C-:B--2---:R-:W-:Y:S01]  /*a210*/  FFMA.FTZ R134, R195, c[0x0][0x2d0], -R186.reuse ;  /* 0x0000b400c3867a23 */ /* 0x104fe200000108ba */
[----:B------:R-:W-:Y:S01]  /*a220*/  MOV R195, R163 ;  /* 0x000000a300c37202 */ /* 0x000fe20000000f00 */
[----:B------:R-:W-:Y:S02]  /*a230*/  FMUL.FTZ R131, R0, R131 ;  /* 0x0000008300837220 */ /* 0x000fe40000410000 */
[C---:B------:R-:W-:Y:S01]  /*a240*/  HMMA.16816.F32.BF16 R56, R136.reuse, R146, R56 ;  /* 0x000000928838723c */ /* 0x040fe20000041838 */
[----:B------:R1:W2:Y:S01]  /*a250*/  MUFU.EX2 R168, R134 ;  /* 0x0000008600a87308 */ /* 0x0002a20000000800 */
[----:B------:R-:W4:Y:S06]  /*a260*/  LDSM.16.MT88.4 R144, [R218+0x6100] ;  /* 0x00610000da90783b */ /* 0x000f2c0000004200 */
[C---:B------:R-:W-:Y:S08]  /*a270*/  HMMA.16816.F32.BF16 R60, R136.reuse, R148, R60 ;  /* 0x00000094883c723c */ /* 0x040ff0000004183c */
[C---:B------:R-:W-:Y:S01]  /*a280*/  HMMA.16816.F32.BF16 R64, R136.reuse, R150, R64 ;  /* 0x000000968840723c */ /* 0x040fe20000041840 */
[----:B------:R-:W2:Y:S07]  /*a290*/  LDSM.16.MT88.4 R148, [R220+0x6100] ;  /* 0x00610000dc94783b */ /* 0x000eae0000004200 */
[C---:B---3--:R-:W-:Y:S04]  /*a2a0*/  HMMA.16816.F32.BF16 R68, R136.reuse, R140, R68 ;  /* 0x0000008c8844723c */ /* 0x048fe80000041844 */
[--C-:B-1----:R-:W-:Y:S01]  /*a2b0*/  FFMA.FTZ R134, R196, c[0x0][0x2d0], -R133.reuse ;  /* 0x0000b400c4867a23 */ /* 0x102fe20000010885 */
[----:B------:R-:W-:Y:S02]  /*a2c0*/  MOV R196, R166 ;  /* 0x000000a600c47202 */ /* 0x000fe40000000f00 */
[----:B------:R-:W-:Y:S01]  /*a2d0*/  MOV R166, R155 ;  /* 0x0000009b00a67202 */ /* 0x000fe20000000f00 */
[----:B------:R1:W-:Y:S01]  /*a2e0*/  MUFU.EX2 R212, R134 ;  /* 0x0000008600d47308 */ /* 0x0003e20000000800 */
[C---:B------:R-:W-:Y:S01]  /*a2f0*/  HMMA.16816.F32.BF16 R72, R136.reuse, R142, R72 ;  /* 0x0000008e8848723c */ /* 0x040fe20000041848 */
[----:B------:R-:W3:Y:S07]  /*a300*/  LDSM.16.MT88.4 R140, [R219+0x6100] ;  /* 0x00610000db8c783b */ /* 0x000eee0000004200 */
[C---:B----4-:R-:W-:Y:S01]  /*a310*/  HMMA.16816.F32.BF16 R76, R136.reuse, R144, R76 ;  /* 0x00000090884c723c */ /* 0x050fe2000004184c */
[----:B------:R-:W-:Y:S07]  /*a320*/  LDSM.16.MT88.4 R152, [R220+0x900] ;  /* 0x00090000dc98783b */ /* 0x000fee0000004200 */
[C---:B------:R-:W-:Y:S01]  /*a330*/  HMMA.16816.F32.BF16 R80, R136.reuse, R146, R80 ;  /* 0x000000928850723c */ /* 0x040fe20000041850 */
[----:B------:R-:W4:Y:S03]  /*a340*/  LDSM.16.MT88.4 R144, [R217+0x9100] ;  /* 0x00910000d990783b */ /* 0x000f260000004200 */
[--C-:B-1----:R-:W-:Y:S01]  /*a350*/  FFMA.FTZ R134, R197, c[0x0][0x2d0], -R133.reuse ;  /* 0x0000b400c5867a23 */ /* 0x102fe20000010885 */
[----:B------:R-:W-:Y:S03]  /*a360*/  MOV R197, R209 ;  /* 0x000000d100c57202 */ /* 0x000fe60000000f00 */
[C---:B--2---:R-:W-:Y:S01]  /*a370*/  HMMA.16816.F32.BF16 R84, R136.reuse, R148, R84 ;  /* 0x000000948854723c */ /* 0x044fe20000041854 */
[----:B------:R1:W2:Y:S07]  /*a380*/  MUFU.EX2 R211, R134 ;  /* 0x0000008600d37308 */ /* 0x0002ae0000000800 */
[C---:B------:R-:W-:Y:S01]  /*a390*/  HMMA.16816.F32.BF16 R88, R136.reuse, R150, R88 ;  /* 0x000000968858723c */ /* 0x040fe20000041858 */
[----:B------:R-:W2:Y:S07]  /*a3a0*/  LDSM.16.MT88.4 R148, [R218+0x9100] ;  /* 0x00910000da94783b */ /* 0x000eae0000004200 */
[C---:B---3--:R-:W-:Y:S08]  /*a3b0*/  HMMA.16816.F32.BF16 R92, R136.reuse, R140, R92 ;  /* 0x0000008c885c723c */ /* 0x048ff0000004185c */
[C---:B------:R-:W-:Y:S01]  /*a3c0*/  HMMA.16816.F32.BF16 R96, R136.reuse, R142, R96 ;  /* 0x0000008e8860723c */ /* 0x040fe20000041860 */
[----:B------:R-:W3:Y:S03]  /*a3d0*/  LDSM.16.MT88.4 R140, [R220+0x9100] ;  /* 0x00910000dc8c783b */ /* 0x000ee60000004200 */
[--C-:B-1----:R-:W-:Y:S04]  /*a3e0*/  FFMA.FTZ R134, R198, c[0x0][0x2d0], -R186.reuse ;  /* 0x0000b400c6867a23 */ /* 0x102fe800000108ba */
[----:B------:R1:W-:Y:S01]  /*a3f0*/  MUFU.EX2 R169, R134 ;  /* 0x0000008600a97308 */ /* 0x0003e20000000800 */
[C---:B----4-:R-:W-:Y:S08]  /*a400*/  HMMA.16816.F32.BF16 R100, R136.reuse, R144, R100 ;  /* 0x000000908864723c */ /* 0x050ff00000041864 */
[C---:B------:R-:W-:Y:S01]  /*a410*/  HMMA.16816.F32.BF16 R104, R136.reuse, R146, R104 ;  /* 0x000000928868723c */ /* 0x040fe20000041868 */
[----:B------:R-:W4:Y:S07]  /*a420*/  LDSM.16.MT88.4 R144, [R219+0x9100] ;  /* 0x00910000db90783b */ /* 0x000f2e0000004200 */
[C---:B--2---:R-:W-:Y:S04]  /*a430*/  HMMA.16816.F32.BF16 R108, R136.reuse, R148, R108 ;  /* 0x00000094886c723c */ /* 0x044fe8000004186c */
[--C-:B-1----:R-:W-:Y:S04]  /*a440*/  FFMA.FTZ R134, R199, c[0x0][0x2d0], -R186.reuse ;  /* 0x0000b400c7867a23 */ /* 0x102fe800000108ba */
[C---:B------:R-:W-:Y:S01]  /*a450*/  HMMA.16816.F32.BF16 R112, R136.reuse, R150, R112 ;  /* 0x000000968870723c */ /* 0x040fe20000041870 */
[----:B------:R-:W1:Y:S01]  /*a460*/  LDSM.16.MT88.4 R148, [R217+0x900] ;  /* 0x00090000d994783b */ /* 0x000e620000004200 */
[----:B------:R2:W1:Y:S06]  /*a470*/  MUFU.EX2 R170, R134 ;  /* 0x0000008600aa7308 */ /* 0x00046c0000000800 */
[C---:B---3--:R-:W-:Y:S08]  /*a480*/  HMMA.16816.F32.BF16 R116, R136.reuse, R140, R116 ;  /* 0x0000008c8874723c */ /* 0x048ff00000041874 */
[C---:B------:R-:W-:Y:S01]  /*a490*/  HMMA.16816.F32.BF16 R120, R136.reuse, R142, R120 ;  /* 0x0000008e8878723c */ /* 0x040fe20000041878 */
[----:B------:R-:W3:Y:S07]  /*a4a0*/  LDSM.16.MT88.4 R140, [R218+0x900] ;  /* 0x00090000da8c783b */ /* 0x000eee0000004200 */
[C---:B----4-:R-:W-:Y:S04]  /*a4b0*/  HMMA.16816.F32.BF16 R124, R136.reuse, R144, R124 ;  /* 0x00000090887c723c */ /* 0x050fe8000004187c */
[--C-:B--2---:R-:W-:Y:S04]  /*a4c0*/  FFMA.FTZ R134, R204, c[0x0][0x2d0], -R133.reuse ;  /* 0x0000b400cc867a23 */ /* 0x104fe80000010885 */
[----:B------:R2:W-:Y:S01]  /*a4d0*/  MUFU.EX2 R210, R134 ;  /* 0x0000008600d27308 */ /* 0x0005e20000000800 */
[----:B------:R-:W-:Y:S01]  /*a4e0*/  HMMA.16816.F32.BF16 R128, R136, R146, R128 ;  /* 0x000000928880723c */ /* 0x000fe20000041880 */
[----:B------:R-:W4:Y:S06]  /*a4f0*/  LDSM.16.MT88.4 R144, [R219+0x900] ;  /* 0x00090000db90783b */ /* 0x000f2c0000004200 */
[----:B------:R-:W-:Y:S02]  /*a500*/  F2FP.BF16.PACK_AB R136, R168, R178 ;  /* 0x000000b2a888723e */ /* 0x000fe400000010ff */
[----:B------:R-:W-:Y:S03]  /*a510*/  F2FP.BF16.PACK_AB R137, R211, R212 ;  /* 0x000000d4d389723e */ /* 0x000fe600000010ff */
[----:B-1----:R-:W-:Y:S01]  /*a520*/  F2FP.BF16.PACK_AB R138, R170, R169 ;  /* 0x000000a9aa8a723e */ /* 0x002fe200000010ff */
[--C-:B--2---:R-:W-:Y:S04]  /*a530*/  FFMA.FTZ R134, R205, c[0x0][0x2d0], -R133.reuse ;  /* 0x0000b400cd867a23 */ /* 0x104fe80000010885 */
[----:B------:R-:W1:Y:S02]  /*a540*/  MUFU.EX2 R209, R134 ;  /* 0x0000008600d17308 */ /* 0x000e640000000800 */
[----:B-1----:R-:W-:Y:S01]  /*a550*/  F2FP.BF16.PACK_AB R139, R209, R210 ;  /* 0x000000d2d18b723e */ /* 0x002fe200000010ff */
[--C-:B------:R-:W-:Y:S07]  /*a560*/  FFMA.FTZ R134, R206, c[0x0][0x2d0], -R186.reuse ;  /* 0x0000b400ce867a23 */ /* 0x100fee00000108ba */
[----:B------:R1:W-:Y:S01]  /*a570*/  MUFU.EX2 R171, R134 ;  /* 0x0000008600ab7308 */ /* 0x0003e20000000800 */
[C---:B------:R-:W-:Y:S08]  /*a580*/  HMMA.16816.F32.BF16 R4, R136.reuse, R148, R4 ;  /* 0x000000948804723c */ /* 0x040ff00000041804 */
[C---:B------:R-:W-:Y:S01]  /*a590*/  HMMA.16816.F32.BF16 R8, R136.reuse, R150, R8 ;  /* 0x000000968808723c */ /* 0x040fe20000041808 */
[----:B------:R-:W2:Y:S07]  /*a5a0*/  LDSM.16.MT88.4 R148, [R217+0x3900] ;  /* 0x00390000d994783b */ /* 0x000eae0000004200 */
[C---:B---3--:R-:W-:Y:S04]  /*a5b0*/  HMMA.16816.F32.BF16 R12, R136.reuse, R140, R12 ;  /* 0x0000008c880c723c */ /* 0x048fe8000004180c */
[--C-:B-1----:R-:W-:Y:S04]  /*a5c0*/  FFMA.FTZ R134, R207, c[0x0][0x2d0], -R186.reuse ;  /* 0x0000b400cf867a23 */ /* 0x102fe800000108ba */
[C---:B------:R-:W-:Y:S01]  /*a5d0*/  HMMA.16816.F32.BF16 R16, R136.reuse, R142, R16 ;  /* 0x0000008e8810723c */ /* 0x040fe20000041810 */
[----:B------:R-:W1:Y:S01]  /*a5e0*/  LDSM.16.MT88.4 R140, [R220+0x3900] ;  /* 0x00390000dc8c783b */ /* 0x000e620000004200 */
[----:B------:R3:W-:Y:S06]  /*a5f0*/  MUFU.EX2 R162, R134 ;  /* 0x0000008600a27308 */ /* 0x0007ec0000000800 */
[C---:B------:R-:W-:Y:S08]  /*a600*/  HMMA.16816.F32.BF16 R20, R136.reuse, R152, R20 ;  /* 0x000000988814723c */ /* 0x040ff00000041814 */
[C---:B------:R-:W-:Y:S01]  /*a610*/  HMMA.16816.F32.BF16 R24, R136.reuse, R154, R24 ;  /* 0x0000009a8818723c */ /* 0x040fe20000041818 */
[----:B------:R-:W1:Y:S07]  /*a620*/  LDSM.16.MT88.4 R152, [R219+0x3900] ;  /* 0x00390000db98783b */ /* 0x000e6e0000004200 */
[C---:B----4-:R-:W-:Y:S04]  /*a630*/  HMMA.16816.F32.BF16 R28, R136.reuse, R144, R28 ;  /* 0x00000090881c723c */ /* 0x050fe8000004181c */
[--C-:B---3--:R-:W-:Y:S04]  /*a640*/  FFMA.FTZ R134, R208, c[0x0][0x2d0], -R133.reuse ;  /* 0x0000b400d0867a23 */ /* 0x108fe80000010885 */
[C---:B------:R-:W-:Y:S01]  /*a650*/  HMMA.16816.F32.BF16 R32, R136.reuse, R146, R32 ;  /* 0x000000928820723c */ /* 0x040fe20000041820 */
[----:B------:R-:W3:Y:S01]  /*a660*/  LDSM.16.MT88.4 R144, [R217+0x6900] ;  /* 0x00690000d990783b */ /* 0x000ee20000004200 */
[----:B------:R4:W-:Y:S06]  /*a670*/  MUFU.EX2 R206, R134 ;  /* 0x0000008600ce7308 */ /* 0x0009ec0000000800 */
[C---:B--2---:R-:W-:Y:S08]  /*a680*/  HMMA.16816.F32.BF16 R36, R136.reuse, R148, R36 ;  /* 0x000000948824723c */ /* 0x044ff00000041824 */
[C---:B------:R-:W-:Y:S01]  /*a690*/  HMMA.16816.F32.BF16 R40, R136.reuse, R150, R40 ;  /* 0x000000968828723c */ /* 0x040fe20000041828 */
[----:B------:R-:W2:Y:S07]  /*a6a0*/  LDSM.16.MT88.4 R148, [R218+0x6900] ;  /* 0x00690000da94783b */ /* 0x000eae0000004200 */
[C---:B------:R-:W-:Y:S04]  /*a6b0*/  HMMA.16816.F32.BF16 R44, R136.reuse, R156, R44 ;  /* 0x0000009c882c723c */ /* 0x040fe8000004182c */
[--C-:B----4-:R-:W-:Y:S04]  /*a6c0*/  FFMA.FTZ R134, R213, c[0x0][0x2d0], -R133.reuse ;  /* 0x0000b400d5867a23 */ /* 0x110fe80000010885 */
[C---:B------:R-:W-:Y:S01]  /*a6d0*/  HMMA.16816.F32.BF16 R48, R136.reuse, R158, R48 ;  /* 0x0000009e8830723c */ /* 0x040fe20000041830 */
[----:B------:R-:W4:Y:S01]  /*a6e0*/  LDSM.16.MT88.4 R156, [R220+0x6900] ;  /* 0x00690000dc9c783b */ /* 0x000f220000004200 */
[----:B------:R2:W-:Y:S06]  /*a6f0*/  MUFU.EX2 R205, R134 ;  /* 0x0000008600cd7308 */ /* 0x0005ec0000000800 */
[C---:B-1----:R-:W-:Y:S08]  /*a700*/  HMMA.16816.F32.BF16 R52, R136.reuse, R140, R52 ;  /* 0x0000008c8834723c */ /* 0x042ff00000041834 */
[C---:B------:R-:W-:Y:S01]  /*a710*/  HMMA.16816.F32.BF16 R56, R136.reuse, R142, R56 ;  /* 0x0000008e8838723c */ /* 0x040fe20000041838 */
[----:B------:R-:W1:Y:S07]  /*a720*/  LDSM.16.MT88.4 R140, [R219+0x6900] ;  /* 0x00690000db8c783b */ /* 0x000e6e0000004200 */
[C---:B------:R-:W-:Y:S04]  /*a730*/  HMMA.16816.F32.BF16 R60, R136.reuse, R152, R60 ;  /* 0x00000098883c723c */ /* 0x040fe8000004183c */
[--C-:B--2---:R-:W-:Y:S04]  /*a740*/  FFMA.FTZ R134, R214, c[0x0][0x2d0], -R186.reuse ;  /* 0x0000b400d6867a23 */ /* 0x104fe800000108ba */
[C---:B------:R-:W-:Y:S01]  /*a750*/  HMMA.16816.F32.BF16 R64, R136.reuse, R154, R64 ;  /* 0x0000009a8840723c */ /* 0x040fe20000041840 */
[----:B------:R-:W-:Y:S01]  /*a760*/  LDSM.16.MT88.4 R152, [R220+0x9900] ;  /* 0x00990000dc98783b */ /* 0x000fe20000004200 */
[----:B------:R2:W-:Y:S06]  /*a770*/  MUFU.EX2 R163, R134 ;  /* 0x0000008600a37308 */ /* 0x0005ec0000000800 */
[C---:B---3--:R-:W-:Y:S08]  /*a780*/  HMMA.16816.F32.BF16 R68, R136.reuse, R144, R68 ;  /* 0x000000908844723c */ /* 0x048ff00000041844 */
[C---:B------:R-:W-:Y:S01]  /*a790*/  HMMA.16816.F32.BF16 R72, R136.reuse, R146, R72 ;  /* 0x000000928848723c */ /* 0x040fe20000041848 */
[----:B------:R-:W3:Y:S07]  /*a7a0*/  LDSM.16.MT88.4 R144, [R217+0x9900] ;  /* 0x00990000d990783b */ /* 0x000eee0000004200 */
[C---:B------:R-:W-:Y:S04]  /*a7b0*/  HMMA.16816.F32.BF16 R76, R136.reuse, R148, R76 ;  /* 0x00000094884c723c */ /* 0x040fe8000004184c */
[--C-:B--2---:R-:W-:Y:S04]  /*a7c0*/  FFMA.FTZ R134, R215, c[0x0][0x2d0], -R186.reuse ;  /* 0x0000b400d7867a23 */ /* 0x104fe800000108ba */
[C---:B------:R-:W-:Y:S01]  /*a7d0*/  HMMA.16816.F32.BF16 R80, R136.reuse, R150, R80 ;  /* 0x000000968850723c */ /* 0x040fe20000041850 */
[----:B------:R-:W2:Y:S01]  /*a7e0*/  LDSM.16.MT88.4 R148, [R218+0x9900] ;  /* 0x00990000da94783b */ /* 0x000ea20000004200 */
[----:B------:R3:W2:Y:S06]  /*a7f0*/  MUFU.EX2 R164, R134 ;  /* 0x0000008600a47308 */ /* 0x0006ac0000000800 */
[C---:B----4-:R-:W-:Y:S08]  /*a800*/  HMMA.16816.F32.BF16 R84, R136.reuse, R156, R84 ;  /* 0x0000009c8854723c */ /* 0x050ff00000041854 */
[C---:B------:R-:W-:Y:S01]  /*a810*/  HMMA.16816.F32.BF16 R88, R136.reuse, R158, R88 ;  /* 0x0000009e8858723c */ /* 0x040fe20000041858 */
[----:B------:R-:W-:Y:S07]  /*a820*/  LDSM.16.MT88.4 R156, [R218+0x1100] ;  /* 0x00110000da9c783b */ /* 0x000fee0000004200 */
[C---:B-1----:R-:W-:Y:S04]  /*a830*/  HMMA.16816.F32.BF16 R92, R136.reuse, R140, R92 ;  /* 0x0000008c885c723c */ /* 0x042fe8000004185c */
[--C-:B---3--:R-:W-:Y:S04]  /*a840*/  FFMA.FTZ R134, R202, c[0x0][0x2d0], -R133.reuse ;  /* 0x0000b400ca867a23 */ /* 0x108fe80000010885 */
[C---:B------:R-:W-:Y:S01]  /*a850*/  HMMA.16816.F32.BF16 R96, R136.reuse, R142, R96 ;  /* 0x0000008e8860723c */ /* 0x040fe20000041860 */
[----:B------:R-:W1:Y:S01]  /*a860*/  LDSM.16.MT88.4 R140, [R219+0x9900] ;  /* 0x00990000db8c783b */ /* 0x000e620000004200 */
[----:B------:R3:W-:Y:S06]  /*a870*/  MUFU.EX2 R202, R134 ;  /* 0x0000008600ca7308 */ /* 0x0007ec0000000800 */
[C---:B------:R-:W-:Y:S08]  /*a880*/  HMMA.16816.F32.BF16 R100, R136.reuse, R144, R100 ;  /* 0x000000908864723c */ /* 0x040ff00000041864 */
[C---:B------:R-:W-:Y:S01]  /*a890*/  HMMA.16816.F32.BF16 R104, R136.reuse, R146, R104 ;  /* 0x000000928868723c */ /* 0x040fe20000041868 */
[----:B------:R-:W4:Y:S07]  /*a8a0*/  LDSM.16.MT88.4 R144, [R217+0x1100] ;  /* 0x00110000d990783b */ /* 0x000f2e0000004200 */
[C---:B--2---:R-:W-:Y:S04]  /*a8b0*/  HMMA.16816.F32.BF16 R108, R136.reuse, R148, R108 ;  /* 0x00000094886c723c */ /* 0x044fe8000004186c */
[--C-:B---3--:R-:W-:Y:S01]  /*a8c0*/  FFMA.FTZ R134, R197, c[0x0][0x2d0], -R133.reuse ;  /* 0x0000b400c5867a23 */ /* 0x108fe20000010885 */
[----:B------:R-:W-:Y:S02]  /*a8d0*/  MOV R197, R196 ;  /* 0x000000c400c57202 */ /* 0x000fe40000000f00 */
[----:B------:R-:W-:Y:S01]  /*a8e0*/  MOV R196, R201 ;  /* 0x000000c900c47202 */ /* 0x000fe20000000f00 */
[C---:B------:R-:W-:Y:S01]  /*a8f0*/  HMMA.16816.F32.BF16 R112, R136.reuse, R150, R112 ;  /* 0x000000968870723c */ /* 0x040fe20000041870 */
[----:B------:R-:W2:Y:S01]  /*a900*/  LDSM.16.MT88.4 R148, [R220+0x1100] ;  /* 0x00110000dc94783b */ /* 0x000ea20000004200 */
[----:B------:R3:W2:Y:S06]  /*a910*/  MUFU.EX2 R201, R134 ;  /* 0x0000008600c97308 */ /* 0x0006ac0000000800 */
[C---:B------:R-:W-:Y:S08]  /*a920*/  HMMA.16816.F32.BF16 R116, R136.reuse, R152, R116 ;  /* 0x000000988874723c */ /* 0x040ff00000041874 */
[C---:B------:R-:W-:Y:S01]  /*a930*/  HMMA.16816.F32.BF16 R120, R136.reuse, R154, R120 ;  /* 0x0000009a8878723c */ /* 0x040fe20000041878 */
[----:B------:R-:W-:Y:S07]  /*a940*/  LDSM.16.MT88.4 R152, [R218+0x4100] ;  /* 0x00410000da98783b */ /* 0x000fee0000004200 */
[C---:B-1----:R-:W-:Y:S04]  /*a950*/  HMMA.16816.F32.BF16 R124, R136.reuse, R140, R124 ;  /* 0x0000008c887c723c */ /* 0x042fe8000004187c */
[--C-:B---3--:R-:W-:Y:S01]  /*a960*/  FFMA.FTZ R134, R196, c[0x0][0x2d0], -R186.reuse ;  /* 0x0000b400c4867a23 */ /* 0x108fe200000108ba */
[----:B------:R-:W-:Y:S03]  /*a970*/  MOV R196, R165 ;  /* 0x000000a500c47202 */ /* 0x000fe60000000f00 */
[----:B------:R-:W-:Y:S01]  /*a980*/  HMMA.16816.F32.BF16 R128, R136, R142, R128 ;  /* 0x0000008e8880723c */ /* 0x000fe20000041880 */
[----:B------:R-:W1:Y:S01]  /*a990*/  LDSM.16.MT88.4 R140, [R219+0x1100] ;  /* 0x00110000db8c783b */ /* 0x000e620000004200 */
[----:B------:R3:W-:Y:S05]  /*a9a0*/  MUFU.EX2 R165, R134 ;  /* 0x0000008600a57308 */ /* 0x0007ea0000000800 */
[----:B------:R-:W-:Y:S02]  /*a9b0*/  F2FP.BF16.PACK_AB R138, R164, R163 ;  /* 0x000000a3a48a723e */ /* 0x000fe400000010ff */
[----:B------:R-:W-:Y:S03]  /*a9c0*/  F2FP.BF16.PACK_AB R136, R162, R171 ;  /* 0x000000aba288723e */ /* 0x000fe600000010ff */
[----:B------:R-:W-:Y:S02]  /*a9d0*/  F2FP.BF16.PACK_AB R137, R205, R206 ;  /* 0x000000cecd89723e */ /* 0x000fe400000010ff */
[----:B--2---:R-:W-:Y:S07]  /*a9e0*/  F2FP.BF16.PACK_AB R139, R201, R202 ;  /* 0x000000cac98b723e */ /* 0x004fee00000010ff */
[C---:B----4-:R-:W-:Y:S03]  /*a9f0*/  HMMA.16816.F32.BF16 R4, R136.reuse, R144, R4 ;  /* 0x000000908804723c */ /* 0x050fe60000041804 */
[--C-:B---3--:R-:W-:Y:S05]  /*aa00*/  FFMA.FTZ R134, R197, c[0x0][0x2d0], -R186.reuse ;  /* 0x0000b400c5867a23 */ /* 0x108fea00000108ba */
[C---:B------:R-:W-:Y:S01]  /*aa10*/  HMMA.16816.F32.BF16 R8, R136.reuse, R146, R8 ;  /* 0x000000928808723c */ /* 0x040fe20000041808 */
[----:B------:R-:W2:Y:S01]  /*aa20*/  LDSM.16.MT88.4 R144, [R217+0x4100] ;  /* 0x00410000d990783b */ /* 0x000ea20000004200 */
[----:B------:R3:W4:Y:S06]  /*aa30*/  MUFU.EX2 R215, R134 ;  /* 0x0000008600d77308 */ /* 0x00072c0000000800 */
[C---:B------:R-:W-:Y:S08]  /*aa40*/  HMMA.16816.F32.BF16 R12, R136.reuse, R156, R12 ;  /* 0x0000009c880c723c */ /* 0x040ff0000004180c */
[C---:B------:R-:W-:Y:S01]  /*aa50*/  HMMA.16816.F32.BF16 R16, R136.reuse, R158, R16 ;  /* 0x0000009e8810723c */ /* 0x040fe20000041810 */
[----:B------:R-:W4:Y:S07]  /*aa60*/  LDSM.16.MT88.4 R156, [R220+0x4100] ;  /* 0x00410000dc9c783b */ /* 0x000f2e0000004200 */
[C---:B------:R-:W-:Y:S04]  /*aa70*/  HMMA.16816.F32.BF16 R20, R136.reuse, R148, R20 ;  /* 0x000000948814723c */ /* 0x040fe80000041814 */
[--C-:B---3--:R-:W-:Y:S01]  /*aa80*/  FFMA.FTZ R134, R187, c[0x0][0x2d0], -R133.reuse ;  /* 0x0000b400bb867a23 */ /* 0x108fe20000010885 */
[----:B------:R-:W-:Y:S03]  /*aa90*/  MOV R187, R200 ;  /* 0x000000c800bb7202 */ /* 0x000fe60000000f00 */
[C---:B------:R-:W-:Y:S01]  /*aaa0*/  HMMA.16816.F32.BF16 R24, R136.reuse, R150, R24 ;  /* 0x000000968818723c */ /* 0x040fe20000041818 */
[----:B------:R-:W3:Y:S01]  /*aab0*/  LDSM.16.MT88.4 R148, [R219+0x4100] ;  /* 0x00410000db94783b */ /* 0x000ee20000004200 */
[----:B------:R4:W-:Y:S06]  /*aac0*/  MUFU.EX2 R200, R134 ;  /* 0x0000008600c87308 */ /* 0x0009ec0000000800 */
[C---:B-1----:R-:W-:Y:S08]  /*aad0*/  HMMA.16816.F32.BF16 R28, R136.reuse, R140, R28 ;  /* 0x0000008c881c723c */ /* 0x042ff0000004181c */
[C---:B------:R-:W-:Y:S01]  /*aae0*/  HMMA.16816.F32.BF16 R32, R136.reuse, R142, R32 ;  /* 0x0000008e8820723c */ /* 0x040fe20000041820 */
[----:B------:R-:W1:Y:S07]  /*aaf0*/  LDSM.16.MT88.4 R140, [R217+0x7100] ;  /* 0x00710000d98c783b */ /* 0x000e6e0000004200 */
[C---:B--2---:R-:W-:Y:S04]  /*ab00*/  HMMA.16816.F32.BF16 R36, R136.reuse, R144, R36 ;  /* 0x000000908824723c */ /* 0x044fe80000041824 */
[--C-:B----4-:R-:W-:Y:S04]  /*ab10*/  FFMA.FTZ R134, R196, c[0x0][0x2d0], -R133.reuse ;  /* 0x0000b400c4867a23 */ /* 0x110fe80000010885 */
[C---:B------:R-:W-:Y:S01]  /*ab20*/  HMMA.16816.F32.BF16 R40, R136.reuse, R146, R40 ;  /* 0x000000928828723c */ /* 0x040fe20000041828 */
[----:B------:R-:W2:Y:S01]  /*ab30*/  LDSM.16.MT88.4 R144, [R218+0x7100] ;  /* 0x00710000da90783b */ /* 0x000ea20000004200 */
[----:B------:R4:W1:Y:S06]  /*ab40*/  MUFU.EX2 R199, R134 ;  /* 0x0000008600c77308 */ /* 0x00086c0000000800 */
[C---:B------:R-:W-:Y:S08]  /*ab50*/  HMMA.16816.F32.BF16 R44, R136.reuse, R152, R44 ;  /* 0x00000098882c723c */ /* 0x040ff0000004182c */
[C---:B------:R-:W-:Y:S01]  /*ab60*/  HMMA.16816.F32.BF16 R48, R136.reuse, R154, R48 ;  /* 0x0000009a8830723c */ /* 0x040fe20000041830 */
[----:B------:R-:W2:Y:S07]  /*ab70*/  LDSM.16.MT88.4 R152, [R220+0x7100] ;  /* 0x00710000dc98783b */ /* 0x000eae0000004200 */
[C---:B------:R-:W-:Y:S04]  /*ab80*/  HMMA.16816.F32.BF16 R52, R136.reuse, R156, R52 ;  /* 0x0000009c8834723c */ /* 0x040fe80000041834 */
[--C-:B----4-:R-:W-:Y:S04]  /*ab90*/  FFMA.FTZ R134, R195, c[0x0][0x2d0], -R186.reuse ;  /* 0x0000b400c3867a23 */ /* 0x110fe800000108ba */
[C---:B------:R-:W-:Y:S01]  /*aba0*/  HMMA.16816.F32.BF16 R56, R136.reuse, R158, R56 ;  /* 0x0000009e8838723c */ /* 0x040fe20000041838 */
[----:B------:R-:W4:Y:S01]  /*abb0*/  LDSM.16.MT88.4 R156, [R219+0x7100] ;  /* 0x00710000db9c783b */ /* 0x000f220000004200 */
[----:B------:R2:W-:Y:S06]  /*abc0*/  MUFU.EX2 R214, R134 ;  /* 0x0000008600d67308 */ /* 0x0005ec0000000800 */
[C---:B---3--:R-:W-:Y:S08]  /*abd0*/  HMMA.16816.F32.BF16 R60, R136.reuse, R148, R60 ;  /* 0x00000094883c723c */ /* 0x048ff0000004183c */
[C---:B------:R-:W-:Y:S01]  /*abe0*/  HMMA.16816.F32.BF16 R64, R136.reuse, R150, R64 ;  /* 0x000000968840723c */ /* 0x040fe20000041840 */
[----:B------:R-:W-:Y:S07]  /*abf0*/  LDSM.16.MT88.4 R148, [R220+0xa100] ;  /* 0x00a10000dc94783b */ /* 0x000fee0000004200 */
[C---:B-1----:R-:W-:Y:S04]  /*ac00*/  HMMA.16816.F32.BF16 R68, R136.reuse, R140, R68 ;  /* 0x0000008c8844723c */ /* 0x042fe80000041844 */
[--C-:B--2---:R-:W-:Y:S04]  /*ac10*/  FFMA.FTZ R134, R187, c[0x0][0x2d0], -R186.reuse ;  /* 0x0000b400bb867a23 */ /* 0x104fe800000108ba */
[C---:B------:R-:W-:Y:S01]  /*ac20*/  HMMA.16816.F32.BF16 R72, R136.reuse, R142, R72 ;  /* 0x0000008e8848723c */ /* 0x040fe20000041848 */
[----:B------:R-:W1:Y:S01]  /*ac30*/  LDSM.16.MT88.4 R140, [R217+0xa100] ;  /* 0x00a10000d98c783b */ /* 0x000e620000004200 */
[----:B------:R2:W3:Y:S06]  /*ac40*/  MUFU.EX2 R213, R134 ;  /* 0x0000008600d57308 */ /* 0x0004ec0000000800 */
[C---:B------:R-:W-:Y:S08]  /*ac50*/  HMMA.16816.F32.BF16 R76, R136.reuse, R144, R76 ;  /* 0x00000090884c723c */ /* 0x040ff0000004184c */
[C---:B------:R-:W-:Y:S01]  /*ac60*/  HMMA.16816.F32.BF16 R80, R136.reuse, R146, R80 ;  /* 0x000000928850723c */ /* 0x040fe20000041850 */
[----:B------:R-:W3:Y:S07]  /*ac70*/  LDSM.16.MT88.4 R144, [R218+0xa100] ;  /* 0x00a10000da90783b */ /* 0x000eee0000004200 */
[C---:B------:R-:W-:Y:S04]  /*ac80*/  HMMA.16816.F32.BF16 R84, R136.reuse, R152, R84 ;  /* 0x000000988854723c */ /* 0x040fe80000041854 */
[--C-:B--2---:R-:W-:Y:S04]  /*ac90*/  FFMA.FTZ R134, R183, c[0x0][0x2d0], -R133.reuse ;  /* 0x0000b400b7867a23 */ /* 0x104fe80000010885 */
[C---:B------:R-:W-:Y:S01]  /*aca0*/  HMMA.16816.F32.BF16 R88, R136.reuse, R154, R88 ;  /* 0x0000009a8858723c */ /* 0x040fe20000041858 */
[----:B------:R-:W2:Y:S01]  /*acb0*/  LDSM.16.MT88.4 R152, [R219+0xa100] ;  /* 0x00a10000db98783b */ /* 0x000ea20000004200 */
[----:B------:R3:W-:Y:S06]  /*acc0*/  MUFU.EX2 R198, R134 ;  /* 0x0000008600c67308 */ /* 0x0007ec0000000800 */
[C---:B----4-:R-:W-:Y:S08]  /*acd0*/  HMMA.16816.F32.BF16 R92, R136.reuse, R156, R92 ;  /* 0x0000009c885c723c */ /* 0x050ff0000004185c */
[C---:B------:R-:W-:Y:S01]  /*ace0*/  HMMA.16816.F32.BF16 R96, R136.reuse, R158, R96 ;  /* 0x0000009e8860723c */ /* 0x040fe20000041860 */
[----:B------:R-:W-:Y:S07]  /*acf0*/  LDSM.16.MT88.4 R156, [R218+0x1900] ;  /* 0x00190000da9c783b */ /* 0x000fee0000004200 */
[C---:B-1----:R-:W-:Y:S04]  /*ad00*/  HMMA.16816.F32.BF16 R100, R136.reuse, R140, R100 ;  /* 0x0000008c8864723c */ /* 0x042fe80000041864 */
[--C-:B---3--:R-:W-:Y:S04]  /*ad10*/  FFMA.FTZ R134, R182, c[0x0][0x2d0], -R133.reuse ;  /* 0x0000b400b6867a23 */ /* 0x108fe80000010885 */
[C---:B------:R-:W-:Y:S01]  /*ad20*/  HMMA.16816.F32.BF16 R104, R136.reuse, R142, R104 ;  /* 0x0000008e8868723c */ /* 0x040fe20000041868 */
[----:B------:R-:W1:Y:S01]  /*ad30*/  LDSM.16.MT88.4 R140, [R217+0x1900] ;  /* 0x00190000d98c783b */ /* 0x000e620000004200 */
[----:B------:R3:W4:Y:S06]  /*ad40*/  MUFU.EX2 R197, R134 ;  /* 0x0000008600c57308 */ /* 0x00072c0000000800 */
[C---:B------:R-:W-:Y:S08]  /*ad50*/  HMMA.16816.F32.BF16 R108, R136.reuse, R144, R108 ;  /* 0x00000090886c723c */ /* 0x040ff0000004186c */
[C---:B------:R-:W-:Y:S01]  /*ad60*/  HMMA.16816.F32.BF16 R112, R136.reuse, R146, R112 ;  /* 0x000000928870723c */ /* 0x040fe20000041870 */
[----:B------:R-:W1:Y:S07]  /*ad70*/  LDSM.16.MT88.4 R144, [R220+0x1900] ;  /* 0x00190000dc90783b */ /* 0x000e6e0000004200 */
[C---:B------:R-:W-:Y:S04]  /*ad80*/  HMMA.16816.F32.BF16 R116, R136.reuse, R148, R116 ;  /* 0x000000948874723c */ /* 0x040fe80000041874 */
[--C-:B---3--:R-:W-:Y:S04]  /*ad90*/  FFMA.FTZ R134, R181, c[0x0][0x2d0], -R186.reuse ;  /* 0x0000b400b5867a23 */ /* 0x108fe800000108ba */
[C---:B------:R-:W-:Y:S01]  /*ada0*/  HMMA.16816.F32.BF16 R120, R136.reuse, R150, R120 ;  /* 0x000000968878723c */ /* 0x040fe20000041878 */
[----:B------:R-:W3:Y:S01]  /*adb0*/  LDSM.16.MT88.4 R148, [R219+0x1900] ;  /* 0x00190000db94783b */ /* 0x000ee20000004200 */
[----:B------:R1:W-:Y:S06]  /*adc0*/  MUFU.EX2 R208, R134 ;  /* 0x0000008600d07308 */ /* 0x0003ec0000000800 */
[C---:B--2---:R-:W-:Y:S08]  /*add0*/  HMMA.16816.F32.BF16 R124, R136.reuse, R152, R124 ;  /* 0x00000098887c723c */ /* 0x044ff0000004187c */
[----:B------:R-:W-:Y:S01]  /*ade0*/  HMMA.16816.F32.BF16 R128, R136, R154, R128 ;  /* 0x0000009a8880723c */ /* 0x000fe20000041880 */
[----:B------:R-:W2:Y:S06]  /*adf0*/  LDSM.16.MT88.4 R152, [R217+0x4900] ;  /* 0x00490000d998783b */ /* 0x000eac0000004200 */
[----:B------:R-:W-:Y:S02]  /*ae00*/  F2FP.BF16.PACK_AB R136, R215, R165 ;  /* 0x000000a5d788723e */ /* 0x000fe400000010ff */
[----:B------:R-:W-:Y:S03]  /*ae10*/  F2FP.BF16.PACK_AB R137, R199, R200 ;  /* 0x000000c8c789723e */ /* 0x000fe600000010ff */
[----:B------:R-:W-:Y:S01]  /*ae20*/  F2FP.BF16.PACK_AB R138, R213, R214 ;  /* 0x000000d6d58a723e */ /* 0x000fe200000010ff */
[--C-:B-1----:R-:W-:Y:S01]  /*ae30*/  FFMA.FTZ R134, R180, c[0x0][0x2d0], -R186.reuse ;  /* 0x0000b400b4867a23 */ /* 0x102fe200000108ba */
[----:B----4-:R-:W-:Y:S02]  /*ae40*/  F2FP.BF16.PACK_AB R139, R197, R198 ;  /* 0x000000c6c58b723e */ /* 0x010fe400000010ff */
[----:B------:R-:W-:Y:S01]  /*ae50*/  MOV R180, R172 ;  /* 0x000000ac00b47202 */ /* 0x000fe20000000f00 */
[----:B------:R1:W4:Y:S01]  /*ae60*/  MUFU.EX2 R207, R134 ;  /* 0x0000008600cf7308 */ /* 0x0003220000000800 */
[----:B------:R-:W4:Y:S03]  /*ae70*/  LDL.LU R172, [R1+0x4] ;  /* 0x0000040001ac7983 */ /* 0x000f260000300800 */
[C---:B------:R-:W-:Y:S01]  /*ae80*/  HMMA.16816.F32.BF16 R4, R136.reuse, R140, R4 ;  /* 0x0000008c8804723c */ /* 0x040fe20000041804 */
[----:B------:R-:W4:Y:S07]  /*ae90*/  LDL.LU R181, [R1+0x8] ;  /* 0x0000080001b57983 */ /* 0x000f2e0000300800 */
[C---:B------:R-:W-:Y:S01]  /*aea0*/  HMMA.16816.F32.BF16 R8, R136.reuse, R142, R8 ;  /* 0x0000008e8808723c */ /* 0x040fe20000041808 */
[----:B------:R-:W2:Y:S07]  /*aeb0*/  LDSM.16.MT88.4 R140, [R218+0x4900] ;  /* 0x00490000da8c783b */ /* 0x000eae0000004200 */
[C---:B------:R-:W-:Y:S04]  /*aec0*/  HMMA.16816.F32.BF16 R12, R136.reuse, R156, R12 ;  /* 0x0000009c880c723c */ /* 0x040fe8000004180c */
[--C-:B-1----:R-:W-:Y:S01]  /*aed0*/  FFMA.FTZ R134, R177, c[0x0][0x2d0], -R133.reuse ;  /* 0x0000b400b1867a23 */ /* 0x102fe20000010885 */
[----:B------:R-:W-:Y:S02]  /*aee0*/  MOV R177, R176 ;  /* 0x000000b000b17202 */ /* 0x000fe40000000f00 */
[----:B------:R-:W-:Y:S01]  /*aef0*/  MOV R176, R193 ;  /* 0x000000c100b07202 */ /* 0x000fe20000000f00 */
[C---:B------:R-:W-:Y:S01]  /*af00*/  HMMA.16816.F32.BF16 R16, R136.reuse, R158, R16 ;  /* 0x0000009e8810723c */ /* 0x040fe20000041810 */
[----:B------:R-:W1:Y:S01]  /*af10*/  LDSM.16.MT88.4 R156, [R220+0x4900] ;  /* 0x00490000dc9c783b */ /* 0x000e620000004200 */
[----:B------:R2:W-:Y:S06]  /*af20*/  MUFU.EX2 R193, R134 ;  /* 0x0000008600c17308 */ /* 0x0005ec0000000800 */
[C---:B------:R-:W-:Y:S08]  /*af30*/  HMMA.16816.F32.BF16 R20, R136.reuse, R144, R20 ;  /* 0x000000908814723c */ /* 0x040ff00000041814 */
[C---:B------:R-:W-:Y:S01]  /*af40*/  HMMA.16816.F32.BF16 R24, R136.reuse, R146, R24 ;  /* 0x000000928818723c */ /* 0x040fe20000041818 */
[----:B------:R-:W1:Y:S07]  /*af50*/  LDSM.16.MT88.4 R144, [R219+0x4900] ;  /* 0x00490000db90783b */ /* 0x000e6e0000004200 */
[C---:B---3--:R-:W-:Y:S04]  /*af60*/  HMMA.16816.F32.BF16 R28, R136.reuse, R148, R28 ;  /* 0x00000094881c723c */ /* 0x048fe8000004181c */
[--C-:B--2---:R-:W-:Y:S04]  /*af70*/  FFMA.FTZ R134, R192, c[0x0][0x2d0], -R133.reuse ;  /* 0x0000b400c0867a23 */ /* 0x104fe80000010885 */
[C---:B------:R-:W-:Y:S01]  /*af80*/  HMMA.16816.F32.BF16 R32, R136.reuse, R150, R32 ;  /* 0x000000968820723c */ /* 0x040fe20000041820 */
[----:B------:R-:W2:Y:S01]  /*af90*/  LDSM.16.MT88.4 R148, [R217+0x7900] ;  /* 0x00790000d994783b */ /* 0x000ea20000004200 */
[----:B------:R3:W1:Y:S06]  /*afa0*/  MUFU.EX2 R192, R134 ;  /* 0x0000008600c07308 */ /* 0x00066c0000000800 */
[C---:B------:R-:W-:Y:S08]  /*afb0*/  HMMA.16816.F32.BF16 R36, R136.reuse, R152, R36 ;  /* 0x000000988824723c */ /* 0x040ff00000041824 */
[C---:B------:R-:W-:Y:S01]  /*afc0*/  HMMA.16816.F32.BF16 R40, R136.reuse, R154, R40 ;  /* 0x0000009a8828723c */ /* 0x040fe20000041828 */
[----:B------:R-:W2:Y:S07]  /*afd0*/  LDSM.16.MT88.4 R152, [R218+0x7900] ;  /* 0x00790000da98783b */ /* 0x000eae0000004200 */
        /* <DEDUP_REMOVED lines=8> */
[----:B------:R-:W-:Y:S07]  /*b060*/  LDSM.16.MT88.4 R156, [R220+0x2100] ;  /* 0x00210000dc9c783b */ /* 0x000fee0000004200 */
[C---:B------:R-:W-:Y:S04]  /*b070*/  HMMA.16816.F32.BF16 R60, R136.reuse, R144, R60 ;  /* 0x00000090883c723c */ /* 0x040fe8000004183c */
[--C-:B--2---:R-:W-:Y:S04]  /*b080*/  FFMA.FTZ R134, R203, c[0x0][0x2d0], -R186.reuse ;  /* 0x0000b400cb867a23 */ /* 0x104fe800000108ba */
[C---:B------:R-:W-:Y:S01]  /*b090*/  HMMA.16816.F32.BF16 R64, R136.reuse, R146, R64 ;  /* 0x000000928840723c */ /* 0x040fe20000041840 */
[----:B------:R-:W1:Y:S01]  /*b0a0*/  LDSM.16.MT88.4 R144, [R219+0x7900] ;  /* 0x00790000db90783b */ /* 0x000e620000004200 */
[----:B------:R2:W1:Y:S06]  /*b0b0*/  MUFU.EX2 R203, R134 ;  /* 0x0000008600cb7308 */ /* 0x00046c0000000800 */
[C---:B------:R-:W-:Y:S08]  /*b0c0*/  HMMA.16816.F32.BF16 R68, R136.reuse, R148, R68 ;  /* 0x000000948844723c */ /* 0x040ff00000041844 */
[C---:B------:R-:W-:Y:S01]  /*b0d0*/  HMMA.16816.F32.BF16 R72, R136.reuse, R150, R72 ;  /* 0x000000968848723c */ /* 0x040fe20000041848 */
[----:B------:R-:W1:Y:S07]  /*b0e0*/  LDSM.16.MT88.4 R148, [R217+0xa900] ;  /* 0x00a90000d994783b */ /* 0x000e6e0000004200 */
[C---:B------:R-:W-:Y:S04]  /*b0f0*/  HMMA.16816.F32.BF16 R76, R136.reuse, R152, R76 ;  /* 0x00000098884c723c */ /* 0x040fe8000004184c */
[--C-:B--2---:R-:W-:Y:S04]  /*b100*/  FFMA.FTZ R134, R191, c[0x0][0x2d0], -R133.reuse ;  /* 0x0000b400bf867a23 */ /* 0x104fe80000010885 */
[C---:B------:R-:W-:Y:S01]  /*b110*/  HMMA.16816.F32.BF16 R80, R136.reuse, R154, R80 ;  /* 0x0000009a8850723c */ /* 0x040fe20000041850 */
[----:B------:R-:W2:Y:S01]  /*b120*/  LDSM.16.MT88.4 R152, [R218+0xa900] ;  /* 0x00a90000da98783b */ /* 0x000ea20000004200 */
[----:B------:R1:W-:Y:S06]  /*b130*/  MUFU.EX2 R191, R134 ;  /* 0x0000008600bf7308 */ /* 0x0003ec0000000800 */
[C---:B---3--:R-:W-:Y:S08]  /*b140*/  HMMA.16816.F32.BF16 R84, R136.reuse, R140, R84 ;  /* 0x0000008c8854723c */ /* 0x048ff00000041854 */
[C---:B------:R-:W-:Y:S01]  /*b150*/  HMMA.16816.F32.BF16 R88, R136.reuse, R142, R88 ;  /* 0x0000008e8858723c */ /* 0x040fe20000041858 */
[----:B------:R-:W3:Y:S07]  /*b160*/  LDSM.16.MT88.4 R140, [R220+0xa900] ;  /* 0x00a90000dc8c783b */ /* 0x000eee0000004200 */
[C---:B-1----:R-:W-:Y:S04]  /*b170*/  HMMA.16816.F32.BF16 R92, R136.reuse, R144, R92 ;  /* 0x00000090885c723c */ /* 0x042fe8000004185c */
[--C-:B------:R-:W-:Y:S01]  /*b180*/  FFMA.FTZ R134, R177, c[0x0][0x2d0], -R133.reuse ;  /* 0x0000b400b1867a23 */ /* 0x100fe20000010885 */
[----:B------:R-:W-:Y:S03]  /*b190*/  MOV R177, R190 ;  /* 0x000000be00b17202 */ /* 0x000fe60000000f00 */
[C---:B------:R-:W-:Y:S01]  /*b1a0*/  HMMA.16816.F32.BF16 R96, R136.reuse, R146, R96 ;  /* 0x000000928860723c */ /* 0x040fe20000041860 */
[----:B------:R-:W1:Y:S01]  /*b1b0*/  LDSM.16.MT88.4 R144, [R219+0xa900] ;  /* 0x00a90000db90783b */ /* 0x000e620000004200 */
[----:B------:R3:W1:Y:S06]  /*b1c0*/  MUFU.EX2 R190, R134 ;  /* 0x0000008600be7308 */ /* 0x00066c0000000800 */
[C---:B------:R-:W-:Y:S08]  /*b1d0*/  HMMA.16816.F32.BF16 R100, R136.reuse, R148, R100 ;  /* 0x000000948864723c */ /* 0x040ff00000041864 */
[C---:B------:R-:W-:Y:S01]  /*b1e0*/  HMMA.16816.F32.BF16 R104, R136.reuse, R150, R104 ;  /* 0x000000968868723c */ /* 0x040fe20000041868 */
[----:B------:R-:W4:Y:S07]  /*b1f0*/  LDSM.16.MT88.4 R148, [R217+0x2100] ;  /* 0x00210000d994783b */ /* 0x000f2e0000004200 */
[C---:B--2---:R-:W-:Y:S04]  /*b200*/  HMMA.16816.F32.BF16 R108, R136.reuse, R152, R108 ;  /* 0x00000098886c723c */ /* 0x044fe8000004186c */
[--C-:B---3--:R-:W-:Y:S01]  /*b210*/  FFMA.FTZ R134, R177, c[0x0][0x2d0], -R186.reuse ;  /* 0x0000b400b1867a23 */ /* 0x108fe200000108ba */
[----:B------:R-:W-:Y:S03]  /*b220*/  MOV R177, R174 ;  /* 0x000000ae00b17202 */ /* 0x000fe60000000f00 */
[C---:B------:R-:W-:Y:S01]  /*b230*/  HMMA.16816.F32.BF16 R112, R136.reuse, R154, R112 ;  /* 0x0000009a8870723c */ /* 0x040fe20000041870 */
[----:B------:R-:W2:Y:S01]  /*b240*/  LDSM.16.MT88.4 R152, [R218+0x2100] ;  /* 0x00210000da98783b */ /* 0x000ea20000004200 */
[----:B------:R3:W-:Y:S06]  /*b250*/  MUFU.EX2 R196, R134 ;  /* 0x0000008600c47308 */ /* 0x0007ec0000000800 */
[C---:B------:R-:W-:Y:S08]  /*b260*/  HMMA.16816.F32.BF16 R116, R136.reuse, R140, R116 ;  /* 0x0000008c8874723c */ /* 0x040ff00000041874 */
[C---:B------:R-:W-:Y:S01]  /*b270*/  HMMA.16816.F32.BF16 R120, R136.reuse, R142, R120 ;  /* 0x0000008e8878723c */ /* 0x040fe20000041878 */
[----:B------:R-:W2:Y:S07]  /*b280*/  LDSM.16.MT88.4 R140, [R219+0x2100] ;  /* 0x00210000db8c783b */ /* 0x000eae0000004200 */
[C---:B-1----:R-:W-:Y:S04]  /*b290*/  HMMA.16816.F32.BF16 R124, R136.reuse, R144, R124 ;  /* 0x00000090887c723c */ /* 0x042fe8000004187c */
[----:B---3--:R-:W-:Y:S01]  /*b2a0*/  FFMA.FTZ R134, R176, c[0x0][0x2d0], -R186 ;  /* 0x0000b400b0867a23 */ /* 0x008fe200000108ba */
[----:B------:R-:W-:Y:S03]  /*b2b0*/  MOV R176, R167 ;  /* 0x000000a700b07202 */ /* 0x000fe60000000f00 */
[----:B------:R-:W-:Y:S01]  /*b2c0*/  HMMA.16816.F32.BF16 R128, R136, R146, R128 ;  /* 0x000000928880723c */ /* 0x000fe20000041880 */
[----:B------:R-:W1:Y:S01]  /*b2d0*/  LDSM.16.MT88.4 R144, [R217+0x5100] ;  /* 0x00510000d990783b */ /* 0x000e620000004200 */
[----:B------:R3:W1:Y:S05]  /*b2e0*/  MUFU.EX2 R195, R134 ;  /* 0x0000008600c37308 */ /* 0x00066a0000000800 */
[----:B----4-:R-:W-:Y:S02]  /*b2f0*/  F2FP.BF16.PACK_AB R136, R207, R208 ;  /* 0x000000d0cf88723e */ /* 0x010fe400000010ff */
[----:B------:R-:W-:Y:S03]  /*b300*/  F2FP.BF16.PACK_AB R137, R192, R193 ;  /* 0x000000c1c089723e */ /* 0x000fe600000010ff */
[----:B------:R-:W-:Y:S02]  /*b310*/  F2FP.BF16.PACK_AB R138, R203, R204 ;  /* 0x000000cccb8a723e */ /* 0x000fe400000010ff */
[----:B------:R-:W-:Y:S07]  /*b320*/  F2FP.BF16.PACK_AB R139, R190, R191 ;  /* 0x000000bfbe8b723e */ /* 0x000fee00000010ff */
[C---:B------:R-:W-:Y:S03]  /*b330*/  HMMA.16816.F32.BF16 R4, R136.reuse, R148, R4 ;  /* 0x000000948804723c */ /* 0x040fe60000041804 */
[----:B---3--:R-:W-:Y:S05]  /*b340*/  FFMA.FTZ R134, R189, c[0x0][0x2d0], -R133 ;  /* 0x0000b400bd867a23 */ /* 0x008fea0000010885 */
[C---:B------:R-:W-:Y:S01]  /*b350*/  HMMA.16816.F32.BF16 R8, R136.reuse, R150, R8 ;  /* 0x000000968808723c */ /* 0x040fe20000041808 */
[----:B------:R-:W3:Y:S01]  /*b360*/  LDSM.16.MT88.4 R148, [R218+0x5100] ;  /* 0x00510000da94783b */ /* 0x000ee20000004200 */
[----:B------:R4:W-:Y:S06]  /*b370*/  MUFU.EX2 R189, R134 ;  /* 0x0000008600bd7308 */ /* 0x0009ec0000000800 */
[C---:B--2---:R-:W-:Y:S08]  /*b380*/  HMMA.16816.F32.BF16 R12, R136.reuse, R152, R12 ;  /* 0x00000098880c723c */ /* 0x044ff0000004180c */
[C---:B------:R-:W-:Y:S01]  /*b390*/  HMMA.16816.F32.BF16 R16, R136.reuse, R154, R16 ;  /* 0x0000009a8810723c */ /* 0x040fe20000041810 */
[----:B------:R-:W2:Y:S03]  /*b3a0*/  LDSM.16.MT88.4 R152, [R220+0x5100] ;  /* 0x00510000dc98783b */ /* 0x000ea60000004200 */
[----:B------:R-:W-:Y:S04]  /*b3b0*/  FFMA.FTZ R2, R2, R172, R173 ;  /* 0x000000ac02027223 */ /* 0x000fe800000100ad */
[C---:B------:R-:W-:Y:S04]  /*b3c0*/  HMMA.16816.F32.BF16 R20, R136.reuse, R156, R20 ;  /* 0x0000009c8814723c */ /* 0x040fe80000041814 */
[----:B----4-:R-:W-:Y:S02]  /*b3d0*/  FFMA.FTZ R134, R175, c[0x0][0x2d0], -R133 ;  /* 0x0000b400af867a23 */ /* 0x010fe40000010885 */
[----:B------:R-:W-:Y:S01]  /*b3e0*/  LDSM.16.MT88.4 R172, [R217+0x5900] ;  /* 0x00590000d9ac783b */ /* 0x000fe20000004200 */
[----:B------:R-:W-:Y:S01]  /*b3f0*/  FFMA.FTZ R0, R0, R181, R185 ;  /* 0x000000b500007223 */ /* 0x000fe200000100b9 */
[C---:B------:R-:W-:Y:S01]  /*b400*/  HMMA.16816.F32.BF16 R24, R136.reuse, R158, R24 ;  /* 0x0000009e8818723c */ /* 0x040fe20000041818 */
[----:B------:R4:W2:Y:S03]  /*b410*/  MUFU.EX2 R188, R134 ;  /* 0x0000008600bc7308 */ /* 0x0008a60000000800 */
[----:B------:R-:W-:Y:S02]  /*b420*/  FADD.FTZ R2, R180, R2 ;  /* 0x00000002b4027221 */ /* 0x000fe40000010000 */
[----:B------:R-:W3:Y:S01]  /*b430*/  LDSM.16.MT88.4 R156, [R219+0x5100] ;  /* 0x00510000db9c783b */ /* 0x000ee20000004200 */
[----:B------:R-:W-:Y:S01]  /*b440*/  FFMA.FTZ R133, R184, c[0x0][0x2d0], -R133 ;  /* 0x0000b400b8857a23 */ /* 0x000fe20000010885 */
[C---:B------:R-:W-:Y:S04]  /*b450*/  HMMA.16816.F32.BF16 R28, R136.reuse, R140, R28 ;  /* 0x0000008c881c723c */ /* 0x040fe8000004181c */
[----:B-1----:R-:W-:Y:S01]  /*b460*/  F2FP.BF16.PACK_AB R184, R195, R196 ;  /* 0x000000c4c3b8723e */ /* 0x002fe200000010ff */
[----:B------:R-:W1:Y:S01]  /*b470*/  MUFU.EX2 R133, R133 ;  /* 0x0000008500857308 */ /* 0x000e620000000800 */
[----:B------:R-:W-:Y:S02]  /*b480*/  LDSM.16.MT88.4 R180, [R218+0x5900] ;  /* 0x00590000dab4783b */ /* 0x000fe40000004200 */
[C---:B------:R-:W-:Y:S06]  /*b490*/  HMMA.16816.F32.BF16 R32, R136.reuse, R142, R32 ;  /* 0x0000008e8820723c */ /* 0x040fec0000041820 */
[----:B------:R-:W3:Y:S02]  /*b4a0*/  LDSM.16.MT88.4 R140, [R217+0x8100] ;  /* 0x00810000d98c783b */ /* 0x000ee40000004200 */
[C---:B------:R-:W-:Y:S04]  /*b4b0*/  HMMA.16816.F32.BF16 R36, R136.reuse, R144, R36 ;  /* 0x000000908824723c */ /* 0x040fe80000041824 */
[--C-:B----4-:R-:W-:Y:S01]  /*b4c0*/  FFMA.FTZ R134, R194, c[0x0][0x2d0], -R186.reuse ;  /* 0x0000b400c2867a23 */ /* 0x110fe200000108ba */
[----:B--2---:R-:W-:Y:S03]  /*b4d0*/  F2FP.BF16.PACK_AB R185, R188, R189 ;  /* 0x000000bdbcb9723e */ /* 0x004fe600000010ff */
[C---:B------:R-:W-:Y:S01]  /*b4e0*/  HMMA.16816.F32.BF16 R40, R136.reuse, R146, R40 ;  /* 0x000000928828723c */ /* 0x040fe20000041828 */
[----:B------:R-:W2:Y:S01]  /*b4f0*/  LDSM.16.MT88.4 R144, [R218+0x8100] ;  /* 0x00810000da90783b */ /* 0x000ea20000004200 */
[----:B------:R4:W-:Y:S02]  /*b500*/  MUFU.EX2 R194, R134 ;  /* 0x0000008600c27308 */ /* 0x0009e40000000800 */
[----:B-1----:R-:W-:Y:S04]  /*b510*/  F2FP.BF16.PACK_AB R187, R133, R135 ;  /* 0x0000008785bb723e */ /* 0x002fe800000010ff */
[C---:B---3--:R-:W-:Y:S08]  /*b520*/  HMMA.16816.F32.BF16 R44, R136.reuse, R148, R44 ;  /* 0x00000094882c723c */ /* 0x048ff0000004182c */
[C---:B------:R-:W-:Y:S01]  /*b530*/  HMMA.16816.F32.BF16 R48, R136.reuse, R150, R48 ;  /* 0x000000968830723c */ /* 0x040fe20000041830 */
[----:B------:R-:W1:Y:S07]  /*b540*/  LDSM.16.MT88.4 R148, [R220+0x8100] ;  /* 0x00810000dc94783b */ /* 0x000e6e0000004200 */
[C---:B------:R-:W-:Y:S04]  /*b550*/  HMMA.16816.F32.BF16 R52, R136.reuse, R152, R52 ;  /* 0x000000988834723c */ /* 0x040fe80000041834 */
[----:B----4-:R-:W-:Y:S04]  /*b560*/  FFMA.FTZ R134, R166, c[0x0][0x2d0], -R186 ;  /* 0x0000b400a6867a23 */ /* 0x010fe800000108ba */
[C---:B------:R-:W-:Y:S01]  /*b570*/  HMMA.16816.F32.BF16 R56, R136.reuse, R154, R56 ;  /* 0x0000009a8838723c */ /* 0x040fe20000041838 */
[----:B------:R-:W3:Y:S01]  /*b580*/  LDSM.16.MT88.4 R152, [R219+0x8100] ;  /* 0x00810000db98783b */ /* 0x000ee20000004200 */
[----:B------:R-:W4:Y:S06]  /*b590*/  MUFU.EX2 R134, R134 ;  /* 0x0000008600867308 */ /* 0x000f2c0000000800 */
[C---:B------:R-:W-:Y:S08]  /*b5a0*/  HMMA.16816.F32.BF16 R60, R136.reuse, R156, R60 ;  /* 0x0000009c883c723c */ /* 0x040ff0000004183c */
[C---:B------:R-:W-:Y:S01]  /*b5b0*/  HMMA.16816.F32.BF16 R64, R136.reuse, R158, R64 ;  /* 0x0000009e8840723c */ /* 0x040fe20000041840 */
[----:B------:R-:W3:Y:S07]  /*b5c0*/  LDSM.16.MT88.4 R156, [R217+0xb100] ;  /* 0x00b10000d99c783b */ /* 0x000eee0000004200 */
[C---:B------:R-:W-:Y:S04]  /*b5d0*/  HMMA.16816.F32.BF16 R68, R136.reuse, R140, R68 ;  /* 0x0000008c8844723c */ /* 0x040fe80000041844 */
[----:B----4-:R-:W-:Y:S04]  /*b5e0*/  F2FP.BF16.PACK_AB R186, R134, R194 ;  /* 0x000000c286ba723e */ /* 0x010fe800000010ff */
[C---:B------:R-:W-:Y:S01]  /*b5f0*/  HMMA.16816.F32.BF16 R72, R136.reuse, R142, R72 ;  /* 0x0000008e8848723c */ /* 0x040fe20000041848 */
[----:B------:R-:W4:Y:S07]  /*b600*/  LDSM.16.MT88.4 R140, [R218+0xb100] ;  /* 0x00b10000da8c783b */ /* 0x000f2e0000004200 */
[C---:B--2---:R-:W-:Y:S08]  /*b610*/  HMMA.16816.F32.BF16 R76, R136.reuse, R144, R76 ;  /* 0x00000090884c723c */ /* 0x044ff0000004184c */
[C---:B------:R-:W-:Y:S01]  /*b620*/  HMMA.16816.F32.BF16 R80, R136.reuse, R146, R80 ;  /* 0x000000928850723c */ /* 0x040fe20000041850 */
[----:B------:R-:W2:Y:S07]  /*b630*/  LDSM.16.MT88.4 R144, [R220+0xb100] ;  /* 0x00b10000dc90783b */ /* 0x000eae0000004200 */
[C---:B-1----:R-:W-:Y:S08]  /*b640*/  HMMA.16816.F32.BF16 R84, R136.reuse, R148, R84 ;  /* 0x000000948854723c */ /* 0x042ff00000041854 */
[C---:B------:R-:W-:Y:S01]  /*b650*/  HMMA.16816.F32.BF16 R88, R136.reuse, R150, R88 ;  /* 0x000000968858723c */ /* 0x040fe20000041858 */
[----:B------:R-:W1:Y:S07]  /*b660*/  LDSM.16.MT88.4 R148, [R219+0xb100] ;  /* 0x00b10000db94783b */ /* 0x000e6e0000004200 */
[C---:B---3--:R-:W-:Y:S08]  /*b670*/  HMMA.16816.F32.BF16 R92, R136.reuse, R152, R92 ;  /* 0x00000098885c723c */ /* 0x048ff0000004185c */
[C---:B------:R-:W-:Y:S01]  /*b680*/  HMMA.16816.F32.BF16 R96, R136.reuse, R154, R96 ;  /* 0x0000009a8860723c */ /* 0x040fe20000041860 */
[----:B------:R-:W-:Y:S07]  /*b690*/  LDSM.16.MT88.4 R152, [R218+0x2900] ;  /* 0x00290000da98783b */ /* 0x000fee0000004200 */
[C---:B------:R-:W-:Y:S08]  /*b6a0*/  HMMA.16816.F32.BF16 R100, R136.reuse, R156, R100 ;  /* 0x0000009c8864723c */ /* 0x040ff00000041864 */
[C---:B------:R-:W-:Y:S01]  /*b6b0*/  HMMA.16816.F32.BF16 R104, R136.reuse, R158, R104 ;  /* 0x0000009e8868723c */ /* 0x040fe20000041868 */
[----:B------:R-:W-:Y:S07]  /*b6c0*/  LDSM.16.MT88.4 R156, [R220+0x2900] ;  /* 0x00290000dc9c783b */ /* 0x000fee0000004200 */
[C---:B----4-:R-:W-:Y:S08]  /*b6d0*/  HMMA.16816.F32.BF16 R108, R136.reuse, R140, R108 ;  /* 0x0000008c886c723c */ /* 0x050ff0000004186c */
[C---:B------:R-:W-:Y:S01]  /*b6e0*/  HMMA.16816.F32.BF16 R112, R136.reuse, R142, R112 ;  /* 0x0000008e8870723c */ /* 0x040fe20000041870 */
[----:B------:R-:W3:Y:S07]  /*b6f0*/  LDSM.16.MT88.4 R140, [R217+0x2900] ;  /* 0x00290000d98c783b */ /* 0x000eee0000004200 */
[C---:B--2---:R-:W-:Y:S07]  /*b700*/  HMMA.16816.F32.BF16 R116, R136.reuse, R144, R116 ;  /* 0x000000908874723c */ /* 0x044fee0000041874 */
[----:B------:R-:W-:Y:S01]  /*b710*/  MOV R144, R165 ;  /* 0x000000a500907202 */ /* 0x000fe20000000f00 */
[C---:B------:R-:W-:Y:S04]  /*b720*/  HMMA.16816.F32.BF16 R120, R136.reuse, R146, R120 ;  /* 0x000000928878723c */ /* 0x040fe80000041878 */
[----:B------:R-:W-:Y:S02]  /*b730*/  MOV R145, R164 ;  /* 0x000000a400917202 */ /* 0x000fe40000000f00 */
[----:B------:R-:W2:Y:S02]  /*b740*/  LDSM.16.MT88.4 R164, [R219+0x2900] ;  /* 0x00290000dba4783b */ /* 0x000ea40000004200 */
[C---:B-1----:R-:W-:Y:S08]  /*b750*/  HMMA.16816.F32.BF16 R124, R136.reuse, R148, R124 ;  /* 0x00000094887c723c */ /* 0x042ff0000004187c */
[----:B------:R-:W-:Y:S08]  /*b760*/  HMMA.16816.F32.BF16 R128, R136, R150, R128 ;  /* 0x000000968880723c */ /* 0x000ff00000041880 */
[C---:B---3--:R-:W-:Y:S01]  /*b770*/  HMMA.16816.F32.BF16 R136, R184.reuse, R140, R4 ;  /* 0x0000008cb888723c */ /* 0x048fe20000041804 */
[----:B------:R-:W1:Y:S07]  /*b780*/  LDSM.16.MT88.4 R4, [R220+0x5900] ;  /* 0x00590000dc04783b */ /* 0x000e6e0000004200 */
[C---:B------:R-:W-:Y:S07]  /*b790*/  HMMA.16816.F32.BF16 R140, R184.reuse, R142, R8 ;  /* 0x0000008eb88c723c */ /* 0x040fee0000041808 */
[----:B------:R-:W-:Y:S02]  /*b7a0*/  MOV R8, R144 ;  /* 0x0000009000087202 */ /* 0x000fe40000000f00 */
[----:B------:R-:W-:Y:S02]  /*b7b0*/  MOV R9, R145 ;  /* 0x0000009100097202 */ /* 0x000fe40000000f00 */
[C---:B------:R-:W-:Y:S01]  /*b7c0*/  HMMA.16816.F32.BF16 R144, R184.reuse, R152, R12 ;  /* 0x00000098b890723c */ /* 0x040fe2000004180c */
[----:B------:R-:W-:Y:S02]  /*b7d0*/  LDSM.16.MT88.4 R12, [R217+0x8900] ;  /* 0x00890000d90c783b */ /* 0x000fe40000004200 */
[----:B------:R-:W-:Y:S02]  /*b7e0*/  MOV R10, R163 ;  /* 0x000000a3000a7202 */ /* 0x000fe40000000f00 */
[----:B------:R-:W-:Y:S03]  /*b7f0*/  MOV R11, R162 ;  /* 0x000000a2000b7202 */ /* 0x000fe60000000f00 */
[C---:B------:R-:W-:Y:S01]  /*b800*/  HMMA.16816.F32.BF16 R148, R184.reuse, R154, R16 ;  /* 0x0000009ab894723c */ /* 0x040fe20000041810 */
[----:B------:R-:W-:Y:S07]  /*b810*/  LDSM.16.MT88.4 R16, [R218+0x8900] ;  /* 0x00890000da10783b */ /* 0x000fee0000004200 */
[C---:B------:R-:W-:Y:S07]  /*b820*/  HMMA.16816.F32.BF16 R152, R184.reuse, R156, R20 ;  /* 0x0000009cb898723c */ /* 0x040fee0000041814 */
[----:B------:R-:W-:Y:S01]  /*b830*/  MOV R22, R161 ;  /* 0x000000a100167202 */ /* 0x000fe20000000f00 */
[C---:B------:R-:W-:Y:S01]  /*b840*/  HMMA.16816.F32.BF16 R156, R184.reuse, R158, R24 ;  /* 0x0000009eb89c723c */ /* 0x040fe20000041818 */
[----:B------:R-:W-:Y:S03]  /*b850*/  LDSM.16.MT88.4 R24, [R219+0x8900] ;  /* 0x00890000db18783b */ /* 0x000fe60000004200 */
[----:B------:R-:W-:Y:S04]  /*b860*/  MOV R23, R160 ;  /* 0x000000a000177202 */ /* 0x000fe80000000f00 */
[C---:B--2---:R-:W-:Y:S07]  /*b870*/  HMMA.16816.F32.BF16 R160, R184.reuse, R164, R28 ;  /* 0x000000a4b8a0723c */ /* 0x044fee000004181c */
        /* <DEDUP_REMOVED lines=9> */
[----:B------:R-:W-:Y:S02]  /*b910*/  MOV R28, R11 ;  /* 0x0000000b001c7202 */ /* 0x000fe40000000f00 */
[----:B------:R-:W2:Y:S02]  /*b920*/  LDSM.16.MT88.4 R8, [R219+0x5900] ;  /* 0x00590000db08783b */ /* 0x000ea40000004200 */
[----:B------:R-:W-:Y:S01]  /*b930*/  MOV R36, R22 ;  /* 0x0000001600247202 */ /* 0x000fe20000000f00 */
[C---:B------:R-:W-:Y:S04]  /*b940*/  HMMA.16816.F32.BF16 R172, R184.reuse, R174, R40 ;  /* 0x000000aeb8ac723c */ /* 0x040fe80000041828 */
[----:B------:R-:W-:Y:S02]  /*b950*/  MOV R38, R179 ;  /* 0x000000b300267202 */ /* 0x000fe40000000f00 */
[----:B------:R-:W-:Y:S02]  /*b960*/  MOV R39, R178 ;  /* 0x000000b200277202 */ /* 0x000fe40000000f00 */
[----:B------:R-:W-:Y:S04]  /*b970*/  MOV R42, R177 ;  /* 0x000000b1002a7202 */ /* 0x000fe80000000f00 */
[----:B------:R-:W-:Y:S01]  /*b980*/  MOV R43, R176 ;  /* 0x000000b0002b7202 */ /* 0x000fe20000000f00 */
[----:B------:R-:W-:Y:S01]  /*b990*/  FADD.FTZ R0, R42, R0 ;  /* 0x000000002a007221 */ /* 0x000fe20000010000 */
[C---:B------:R-:W-:Y:S03]  /*b9a0*/  HMMA.16816.F32.BF16 R176, R184.reuse, R180, R44 ;  /* 0x000000b4b8b0723c */ /* 0x040fe6000004182c */
[----:B------:R-:W-:Y:S01]  /*b9b0*/  MOV R37, R23 ;  /* 0x0000001700257202 */ /* 0x000fe20000000f00 */
[----:B------:R-:W-:Y:S01]  /*b9c0*/  FADD.FTZ R2, R43, R2 ;  /* 0x000000022b027221 */ /* 0x000fe20000010000 */
[----:B------:R-:W3:Y:S01]  /*b9d0*/  LDSM.16.MT88.4 R20, [R220+0x8900] ;  /* 0x00890000dc14783b */ /* 0x000ee20000004200 */
[----:B------:R-:W-:Y:S02]  /*b9e0*/  FADD.FTZ R0, R36, R0 ;  /* 0x0000000024007221 */ /* 0x000fe40000010000 */
[C---:B------:R-:W-:Y:S04]  /*b9f0*/  HMMA.16816.F32.BF16 R180, R184.reuse, R182, R48 ;  /* 0x000000b6b8b4723c */ /* 0x040fe80000041830 */
        /* <DEDUP_REMOVED lines=51> */
[C---:B------:R-:W-:Y:S04]  /*bd30*/  HMMA.16816.F32.BF16 R112, R184.reuse, R10, R112 ;  /* 0x0000000ab870723c */ /* 0x040fe80000041870 */
[----:B------:R-:W-:Y:S04]  /*bd40*/  FADD.FTZ R2, R203, R2 ;  /* 0x00000002cb027221 */ /* 0x000fe80000010000 */
[C---:B----4-:R-:W-:Y:S08]  /*bd50*/  HMMA.16816.F32.BF16 R116, R184.reuse, R12, R116 ;  /* 0x0000000cb874723c */ /* 0x050ff00000041874 */
[C---:B------:R-:W-:Y:S08]  /*bd60*/  HMMA.16816.F32.BF16 R120, R184.reuse, R14, R120 ;  /* 0x0000000eb878723c */ /* 0x040ff00000041878 */
[C---:B-1----:R-:W-:Y:S07]  /*bd70*/  HMMA.16816.F32.BF16 R124, R184.reuse, R4, R124 ;  /* 0x00000004b87c723c */ /* 0x042fee000004187c */
[----:B------:R-:W-:Y:S01]  /*bd80*/  FADD.FTZ R4, R190, R0 ;  /* 0x00000000be047221 */ /* 0x000fe20000010000 */
[----:B------:R-:W-:Y:S04]  /*bd90*/  HMMA.16816.F32.BF16 R128, R184, R6, R128 ;  /* 0x00000006b880723c */ /* 0x000fe80000041880 */
[----:B------:R-:W-:Y:S02]  /*bda0*/  FADD.FTZ R0, R196, R2 ;  /* 0x00000002c4007221 */ /* 0x000fe40000010000 */
[----:B------:R-:W-:Y:S02]  /*bdb0*/  FADD.FTZ R4, R189, R4 ;  /* 0x00000004bd047221 */ /* 0x000fe40000010000 */
[----:B------:R-:W-:Y:S04]  /*bdc0*/  FADD.FTZ R0, R195, R0 ;  /* 0x00000000c3007221 */ /* 0x000fe80000010000 */
[----:B------:R-:W-:Y:S02]  /*bdd0*/  FADD.FTZ R4, R188, R4 ;  /* 0x00000004bc047221 */ /* 0x000fe40000010000 */
[----:B------:R-:W-:Y:S02]  /*bde0*/  FADD.FTZ R2, R194, R0 ;  /* 0x00000000c2027221 */ /* 0x000fe40000010000 */
[----:B------:R-:W-:Y:S02]  /*bdf0*/  FADD.FTZ R0, R135, R4 ;  /* 0x0000000487007221 */ /* 0x000fe40000010000 */
[----:B------:R-:W-:Y:S01]  /*be00*/  FADD.FTZ R2, R134, R2 ;  /* 0x0000000286027221 */ /* 0x000fe20000010000 */
[----:B------:R-:W-:Y:S01]  /*be10*/  MOV R134, R3 ;  /* 0x0000000300867202 */ /* 0x000fe20000000f00 */
[----:B------:R-:W-:Y:S01]  /*be20*/  FADD.FTZ R0, R133, R0 ;  /* 0x0000000085007221 */ /* 0x000fe20000010000 */
[----:B------:R-:W-:Y:S02]  /*be30*/  MOV R133, R132 ;  /* 0x0000008400857202 */ /* 0x000fe40000000f00 */
[----:B------:R1:W-:Y:S04]  /*be40*/  STL [R1+0x4], R2 ;  /* 0x0000040201007387 */ /* 0x0003e80000100800 */
[----:B------:R1:W-:Y:S01]  /*be50*/  STL [R1+0x8], R0 ;  /* 0x0000080001007387 */ /* 0x0003e20000100800 */
[----:B------:R-:W-:-:S05]  /*be60*/  @P0 BRA `(.L_x_685) ;  /* 0xffffb27000000947 */ /* 0x000fca000383ffff */
.L_x_684:
[----:B-1-3--:R-:W2:Y:S04]  /*be70*/  LDL.LU R0, [R1+0x4] ;  /* 0x0000040001007983 */ /* 0x00aea80000300800 */
        /* <DEDUP_REMOVED lines=134> */
[C---:B------:R-:W-:Y:S01]  /*c6e0*/  FMUL.FTZ R16, R4.reuse, R75 ;  /* 0x0000004b04107220 */ /* 0x040fe20000410000 */
[----:B------:R-:W-:Y:S01]  /*c6f0*/  UIMAD UR5, UR7, UR5, UR6 ;  /* 0x00000005070572a4 */ /* 0x000fe2000f8e0206 */
        /* <DEDUP_REMOVED lines=116> */
[----:B------:R-:W-:Y:S01]  /*ce40*/  STS [R0+0x80], R13 ;  /* 0x0000800d00007388 */ /* 0x000fe20000000800 */
[----:B------:R-:W-:-:S03]  /*ce50*/  IADD3 R9, R0, 0x80, RZ ;  /* 0x0000008000097810 */ /* 0x000fc60007ffe0ff */
[----:B------:R1:W-:Y:S01]  /*ce60*/  STS [R0+0x480], R12 ;  /* 0x0004800c00007388 */ /* 0x0003e20000000800 */
[----:B------:R-:W-:Y:S01]  /*ce70*/  IMAD R6, R7, c[0x0][0x3d8], RZ ;  /* 0x0000f60007067a24 */ /* 0x000fe200078e02ff */
[----:B------:R-:W-:Y:S02]  /*ce80*/  IADD3 R2, R0, 0x70, RZ ;  /* 0x0000007000027810 */ /* 0x000fe40007ffe0ff */
[----:B------:R-:W-:Y:S01]  /*ce90*/  @P0 IADD3 R2, R9, 0x10, RZ ;  /* 0x0000001009020810 */ /* 0x000fe20007ffe0ff */
[----:B------:R-:W-:Y:S01]  /*cea0*/  IMAD R16, R134, c[0x0][0x3dc], R6 ;  /* 0x0000f70086107a24 */ /* 0x000fe200078e0206 */
[----:B------:R-:W-:Y:S02]  /*ceb0*/  MOV R7, 0x20 ;  /* 0x0000002000077802 */ /* 0x000fe40000000f00 */
[----:B------:R-:W-:Y:S02]  /*cec0*/  SHF.R.S32.HI R6, RZ, 0x1f, R3 ;  /* 0x0000001fff067819 */ /* 0x000fe40000011403 */
[----:B------:R-:W-:-:S04]  /*ced0*/  IADD3 R8, P0, R3, R14, RZ ;  /* 0x0000000e03087210 */ /* 0x000fc80007f1e0ff */
[----:B------:R-:W-:Y:S01]  /*cee0*/  IADD3.X R9, R6, R15, R78, P0, !PT ;  /* 0x0000000f06097210 */ /* 0x000fe200007fe44e */
[----:B-1----:R-:W-:Y:S01]  /*cef0*/  IMAD.WIDE.U32 R12, R134, c[0x0][0x3d8], R4 ;  /* 0x0000f600860c7a25 */ /* 0x002fe200078e0004 */
[----:B------:R-:W-:Y:S01]  /*cf00*/  IADD3 R4, -R3, RZ, RZ ;  /* 0x000000ff03047210 */ /* 0x000fe20007ffe1ff */
[----:B------:R1:W5:Y:S04]  /*cf10*/  LDL R78, [R1+0xc] ;  /* 0x00000c00014e7983 */ /* 0x0003680000100800 */
[----:B------:R-:W-:Y:S01]  /*cf20*/  IMAD R4, R4, c[0x0][0x4e8], R10 ;  /* 0x00013a0004047a24 */ /* 0x000fe200078e020a */
[----:B------:R-:W-:Y:S02]  /*cf30*/  SEL R5, R7, 0xffffffe0, !P1 ;  /* 0xffffffe007057807 */ /* 0x000fe40004800000 */
[----:B------:R-:W-:-:S02]  /*cf40*/  MOV R6, 0x40 ;  /* 0x0000004000067802 */ /* 0x000fc40000000f00 */
[----:B------:R-:W-:Y:S02]  /*cf50*/  SHF.R.S32.HI R7, RZ, 0x1f, R4 ;  /* 0x0000001fff077819 */ /* 0x000fe40000011404 */
[----:B------:R-:W-:Y:S02]  /*cf60*/  SEL R6, R6, 0xffffffc0, !P2 ;  /* 0xffffffc006067807 */ /* 0x000fe40005000000 */
[----:B------:R-:W-:Y:S01]  /*cf70*/  F2FP.BF16.PACK_AB R17, R185, R17 ;  /* 0x00000011b911723e */ /* 0x000fe200000010ff */
[----:B------:R-:W-:Y:S01]  /*cf80*/  IMAD R7, R7, c[0x0][0x488], RZ ;  /* 0x0001220007077a24 */ /* 0x000fe200078e02ff */
[----:B------:R-:W-:Y:S02]  /*cf90*/  F2FP.BF16.PACK_AB R18, R143, R18 ;  /* 0x000000128f12723e */ /* 0x000fe400000010ff */
[----:B------:R-:W-:Y:S02]  /*cfa0*/  F2FP.BF16.PACK_AB R19, R184, R19 ;  /* 0x00000013b813723e */ /* 0x000fe400000010ff */
[----:B------:R-:W-:-:S02]  /*cfb0*/  F2FP.BF16.PACK_AB R22, R147, R22 ;  /* 0x000000169316723e */ /* 0x000fc400000010ff */
[----:B------:R-:W-:Y:S01]  /*cfc0*/  IADD3 R3, R0, R5, RZ ;  /* 0x0000000500037210 */ /* 0x000fe20007ffe0ff */
[C---:B------:R-:W-:Y:S01]  /*cfd0*/  IMAD R10, R4.reuse, c[0x0][0x48c], R7 ;  /* 0x00012300040a7a24 */ /* 0x040fe200078e0207 */
[----:B------:R-:W-:Y:S02]  /*cfe0*/  F2FP.BF16.PACK_AB R21, R149, R21 ;  /* 0x000000159515723e */ /* 0x000fe400000010ff */
[----:B------:R-:W-:Y:S02]  /*cff0*/  F2FP.BF16.PACK_AB R20, R151, R20 ;  /* 0x000000149714723e */ /* 0x000fe400000010ff */
[----:B------:R-:W-:Y:S01]  /*d000*/  IADD3 R14, R5, R2, RZ ;  /* 0x00000002050e7210 */ /* 0x000fe20007ffe0ff */
[----:B------:R-:W-:Y:S01]  /*d010*/  IMAD.WIDE.U32 R8, R4, c[0x0][0x488], R8 ;  /* 0x0001220004087a25 */ /* 0x000fe200078e0008 */
[----:B------:R-:W-:Y:S02]  /*d020*/  F2FP.BF16.PACK_AB R23, R153, R23 ;  /* 0x000000179917723e */ /* 0x000fe400000010ff */
[----:B------:R-:W-:-:S02]  /*d030*/  F2FP.BF16.PACK_AB R24, R155, R24 ;  /* 0x000000189b18723e */ /* 0x000fc400000010ff */
        /* <DEDUP_REMOVED lines=175> */
.L_x_687:
[----:B-1----:R-:W-:Y:S05]  /*db30*/  BSYNC B0 ;  /* 0x0000000000007941 */ /* 0x002fea0003800000 */
.L_x_686:
        /* <DEDUP_REMOVED lines=27> */
.L_x_689:
[----:B------:R-:W-:Y:S05]  /*dcf0*/  BSYNC B0 ;  /* 0x0000000000007941 */ /* 0x000fea0003800000 */
.L_x_688:
        /* <DEDUP_REMOVED lines=27> */
.L_x_691:
[----:B------:R-:W-:Y:S05]  /*deb0*/  BSYNC B0 ;  /* 0x0000000000007941 */ /* 0x000fea0003800000 */
.L_x_690:
        /* <DEDUP_REMOVED lines=28> */
.L_x_692:
        /* <DEDUP_REMOVED lines=16> */
.L_x_1539:


//--------------------- .text._ZN7cutlass13device_kernelIN5flash19enable_sm80_to_sm89INS1_16FlashAttnFwdSm80INS1_25CollectiveMainloopFwdSm80ILi8ELi1ELb0EN4cute5tupleIJNS5_1CILi128EEENS7_ILi96EEENS7_ILi256EEEEEELi256ENS_10bfloat16_tEfNS_4arch4Sm80ELb0ELb0ELb1ELb1ELb0ELb0ELb1ELb0EEENS1_21CollectiveEpilogueFwdINS6_IJS8_SA_S9_EEENS6_IJNS7_ILi1EEESI_SI_EEESC_SE_Li256ELb1ELb1ELb0ELb0EEENS1_19SingleTileSchedulerILb1ELb0ELb1ELi128EEEEEEEEEvNT_6ParamsE --------------------------
	.section	.text._ZN7cutlass13device_kernelIN5flash19enable_sm80_to_sm89INS1_16FlashAttnFwdSm80INS1_25CollectiveMainloopFwdSm80ILi8ELi1ELb0EN4cute5tupleIJNS5_1CILi128EEENS7_ILi96EEENS7_ILi256EEEEEELi256ENS_10bfloat16_tEfNS_4arch4Sm80ELb0ELb0ELb1ELb1ELb0ELb0ELb1ELb0EEENS1_21CollectiveEpilogueFwdINS6_IJS8_SA_S9_EEENS6_IJNS7_ILi1EEESI_SI_EEESC_SE_Li256ELb1ELb1ELb0ELb0EEENS1_19SingleTileSchedulerILb1ELb0ELb1ELi128EEEEEEEEEvNT_6ParamsE,"ax",@progbits
	.sectioninfo	@"SHI_REGISTERS=255"
	.align	128
.text._ZN7cutlass13device_kernelIN5flash19enable_sm80_to_sm89INS1_16FlashAttnFwdSm80INS1_25CollectiveMainloopFwdSm80ILi8ELi1ELb0EN4cute5tupleIJNS5_1CILi128EEENS7_ILi96EEENS7_ILi256EEEEEELi256ENS_10bfloat16_tEfNS_4arch4Sm80ELb0ELb0ELb1ELb1ELb0ELb0ELb1ELb0EEENS1_21CollectiveEpilogueFwdINS6_IJS8_SA_S9_EEENS6_IJNS7_ILi1EEESI_SI_EEESC_SE_Li256ELb1ELb1ELb0ELb0EEENS1_19SingleTileSchedulerILb1ELb0ELb1ELi128EEEEEEEEEvNT_6ParamsE:
        .type           _ZN7cutlass13device_kernelIN5flash19enable_sm80_to_sm89INS1_16FlashAttnFwdSm80INS1_25CollectiveMainloopFwdSm80ILi8ELi1ELb0EN4cute5tupleIJNS5_1CILi128EEENS7_ILi96EEENS7_ILi256EEEEEELi256ENS_10bfloat16_tEfNS_4arch4Sm80ELb0ELb0ELb1ELb1ELb0ELb0ELb1ELb0EEENS1_21CollectiveEpilogueFwdINS6_IJS8_SA_S9_EEENS6_IJNS7_ILi1EEESI_SI_EEESC_SE_Li256ELb1ELb1ELb0ELb0EEENS1_19SingleTileSchedulerILb1ELb0ELb1ELi128EEEEEEEEEvNT_6ParamsE,@function
        .size           _ZN7cutlass13device_kernelIN5flash19enable_sm80_to_sm89INS1_16FlashAttnFwdSm80INS1_25CollectiveMainloopFwdSm80ILi8ELi1ELb0EN4cute5tupleIJNS5_1CILi128EEENS7_ILi96EEENS7_ILi256EEEEEELi256ENS_10bfloat16_tEfNS_4arch4Sm80ELb0ELb0ELb1ELb1ELb0ELb0ELb1ELb0EEENS1_21CollectiveEpilogueFwdINS6_IJS8_SA_S9_EEENS6_IJNS7_ILi1EEESI_SI_EEESC_SE_Li256ELb1ELb1ELb0ELb0EEENS1_19SingleTileSchedulerILb1ELb0ELb1ELi128EEEEEEEEEvNT_6ParamsE,(.L_x_1540 - _ZN7cutlass13device_kernelIN5flash19enable_sm80_to_sm89INS1_16FlashAttnFwdSm80INS1_25CollectiveMainloopFwdSm80ILi8ELi1ELb0EN4cute5tupleIJNS5_1CILi128EEENS7_ILi96EEENS7_ILi256EEEEEELi256ENS_10bfloat16_tEfNS_4arch4Sm80ELb0ELb0ELb1ELb1ELb0ELb0ELb1ELb0EEENS1_21CollectiveEpilogueFwdINS6_IJS8_SA_S9_EEENS6_IJNS7_ILi1EEESI_SI_EEESC_SE_Li256ELb1ELb1ELb0ELb0EEENS1_19SingleTileSchedulerILb1ELb0ELb1ELi128EEEEEEEEEvNT_6ParamsE)
        .other          _ZN7cutlass13device_kernelIN5flash19enable_sm80_to_sm89INS1_16FlashAttnFwdSm80INS1_25CollectiveMainloopFwdSm80ILi8ELi1ELb0EN4cute5tupleIJNS5_1CILi128EEENS7_ILi96EEENS7_ILi256EEEEEELi256ENS_10bfloat16_tEfNS_4arch4Sm80ELb0ELb0ELb1ELb1ELb0ELb0ELb1ELb0EEENS1_21CollectiveEpilogueFwdINS6_IJS8_SA_S9_EEENS6_IJNS7_ILi1EEESI_SI_EEESC_SE_Li256ELb1ELb1ELb0ELb0EEENS1_19SingleTileSchedulerILb1ELb0ELb1ELi128EEEEEEEEEvNT_6ParamsE,@"STO_CUDA_ENTRY STV_DEFAULT"
_ZN7cutlass13device_kernelIN5flash19enable_sm80_to_sm89INS1_16FlashAttnFwdSm80INS1_25CollectiveMainloopFwdSm80ILi8ELi1ELb0EN4cute5tupleIJNS5_1CILi128EEENS7_ILi96EEENS7_ILi256EEEEEELi256ENS_10bfloat16_tEfNS_4arch4Sm80ELb0ELb0ELb1ELb1ELb0ELb0ELb1ELb0EEENS1_21CollectiveEpilogueFwdINS6_IJS8_SA_S9_EEENS6_IJNS7_ILi1EEESI_SI_EEESC_SE_Li256ELb1ELb1ELb0ELb0EEENS1_19SingleTileSchedulerILb1ELb0ELb1ELi128EEEEEEEEEvNT_6ParamsE:
        /* <DEDUP_REMOVED lines=17> */
.L_x_694:
        /* <DEDUP_REMOVED lines=8> */
.L_x_696:
[----:B------:R-:W-:-:S05]  /*0190*/  MOV R0, c[0x0][0x54c] ;  /* 0x0001530000007a02 */ /* 0x000fca0000000f00 */
.L_x_695:
[----:B-----5:R-:W-:Y:S01]  /*01a0*/  IMAD R0, R0, c[0x0][0x548], RZ ;  /* 0x0001520000007a24 */ /* 0x020fe200078e02ff */
[----:B-1----:R-:W-:-:S04]  /*01b0*/  SHF.L.U32 R2, R48, 0x7, RZ ;  /* 0x0000000730027819 */ /* 0x002fc800000006ff */
[----:B------:R-:W-:-:S04]  /*01c0*/  ISETP.GE.AND P0, PT, R2, R0, PT ;  /* 0x000000000200720c */ /* 0x000fc80003f06270 */
[----:B------:R-:W-:-:S05]  /*01d0*/  SEL R0, R5, 0xffffffff, !P0 ;  /* 0xffffffff05007807 */ /* 0x000fca0004000000 */
[----:B------:R1:W-:Y:S01]  /*01e0*/  STL [R1+0x8], R0 ;  /* 0x0000080001007387 */ /* 0x0003e20000100800 */
[----:B------:R-:W-:Y:S05]  /*01f0*/  BRA `(.L_x_697) ;  /* 0x0000013000007947 */ /* 0x000fea0003800000 */
.L_x_693:
[----:B---3--:R-:W-:-:S04]  /*0200*/  ISETP.NE.U32.AND P0, PT, RZ, c[0x0][0x568], PT ;  /* 0x00015a00ff007a0c */ /* 0x008fc80003f05070 */
[----:B------:R-:W-:-:S13]  /*0210*/  ISETP.NE.AND.EX P0, PT, RZ, c[0x0][0x56c], PT, P0 ;  /* 0x00015b00ff007a0c */ /* 0x000fda0003f05300 */
[----:B------:R-:W-:Y:S05]  /*0220*/  @!P0 BRA `(.L_x_698) ;  /* 0x0000002000008947 */ /* 0x000fea0003800000 */
[----:B------:R1:W5:Y:S01]  /*0230*/  LDG.E R0, [R2.64] ;  /* 0x0000000402007981 */ /* 0x000362000c1e1900 */
[----:B------:R-:W-:Y:S05]  /*0240*/  BRA `(.L_x_699) ;  /* 0x0000009000007947 */ /* 0x000fea0003800000 */
.L_x_698:
        /* <DEDUP_REMOVED lines=8> */
.L_x_700:
[----:B------:R-:W-:-:S05]  /*02d0*/  MOV R0, c[0x0][0x54c] ;  /* 0x0001530000007a02 */ /* 0x000fca0000000f00 */
.L_x_699:
[----:B-----5:R-:W-:Y:S01]  /*02e0*/  IMAD R0, R0, c[0x0][0x548], RZ ;  /* 0x0001520000007a24 */ /* 0x020fe200078e02ff */
[----:B-1----:R-:W-:-:S04]  /*02f0*/  SHF.L.U32 R2, R48, 0x7, RZ ;  /* 0x0000000730027819 */ /* 0x002fc800000006ff */
[----:B------:R-:W-:-:S04]  /*0300*/  ISETP.GE.AND P0, PT, R2, R0, PT ;  /* 0x000000000200720c */ /* 0x000fc80003f06270 */
[----:B------:R-:W-:-:S05]  /*0310*/  SEL R0, R5, 0xffffffff, !P0 ;  /* 0xffffffff05007807 */ /* 0x000fca0004000000 */
[----:B------:R1:W-:Y:S04]  /*0320*/  STL [R1+0x8], R0 ;  /* 0x0000080001007387 */ /* 0x0003e80000100800 */
.L_x_697:
        /* <DEDUP_REMOVED lines=28> */
.L_x_701:
[----:B------:R-:W-:-:S04]  /*04f0*/  ISETP.NE.U32.AND P0, PT, RZ, c[0x0][0x368], PT ;  /* 0x0000da00ff007a0c */ /* 0x000fc80003f05070 */
[----:B------:R-:W-:-:S13]  /*0500*/  ISETP.NE.AND.EX P0, PT, RZ, c[0x0][0x36c], PT, P0 ;  /* 0x0000db00ff007a0c */ /* 0x000fda0003f05300 */
[----:B------:R-:W-:Y:S05]  /*0510*/  @!P0 BRA `(.L_x_702) ;  /* 0x0000003000008947 */ /* 0x000fea0003800000 */
[----:B--2---:R-:W-:-:S05]  /*0520*/  IMAD.WIDE R2, R49, R27, c[0x0][0x368] ;  /* 0x0000da0031027625 */ /* 0x004fca00078e021b */
[----:B------:R1:W5:Y:S01]  /*0530*/  LDG.E R0, [R2.64] ;  /* 0x0000000402007981 */ /* 0x000362000c1e1900 */
[----:B------:R-:W-:Y:S05]  /*0540*/  BRA `(.L_x_703) ;  /* 0x0000004000007947 */ /* 0x000fea0003800000 */
.L_x_702:
[----:B------:R-:W-:Y:S05]  /*0550*/  @!P4 BRA `(.L_x_703) ;  /* 0x000000300000c947 */ /* 0x000fea0003800000 */
[----:B------:R1:W3:Y:S04]  /*0560*/  LDG.E R0, [R2.64] ;  /* 0x0000000402007981 */ /* 0x0002e8000c1e1900 */
[----:B-12---:R-:W3:Y:S02]  /*0570*/  LDG.E R2, [R2.64+0x4] ;  /* 0x0000040402027981 */ /* 0x006ee4000c1e1900 */
[----:B---3--:R-:W-:-:S05]  /*0580*/  IADD3 R0, -R0, R2, RZ ;  /* 0x0000000200007210 */ /* 0x008fca0007ffe1ff */
.L_x_703:
[--C-:B-----5:R-:W-:Y:S01]  /*0590*/  IMAD.IADD R157, R0, 0x1, -R11.reuse ;  /* 0x00000001009d7824 */ /* 0x120fe200078e0a0b */
[----:B------:R-:W-:Y:S01]  /*05a0*/  PLOP3.LUT P2, PT, PT, PT, PT, 0x80, 0x0 ;  /* 0x000000000000781c */ /* 0x000fe20003f4f070 */
[----:B------:R-:W-:Y:S01]  /*05b0*/  IMAD.IADD R12, R12, 0x1, R11 ;  /* 0x000000010c0c7824 */ /* 0x000fe200078e020b */
[----:B------:R-:W-:Y:S01]  /*05c0*/  CS2R R130, SRZ ;  /* 0x0000000000827805 */ /* 0x000fe2000001ff00 */
[----:B------:R-:W-:Y:S01]  /*05d0*/  CS2R R14, SRZ ;  /* 0x00000000000e7805 */ /* 0x000fe2000001ff00 */
[C---:B------:R-:W-:Y:S01]  /*05e0*/  IADD3 R0, R157.reuse, 0x5f, RZ ;  /* 0x0000005f9d007810 */ /* 0x040fe20007ffe0ff */
[----:B------:R-:W-:Y:S01]  /*05f0*/  IMAD.MOV.U32 R126, RZ, RZ, RZ ;  /* 0x000000ffff7e7224 */ /* 0x000fe200078e00ff */
[----:B------:R-:W-:Y:S01]  /*0600*/  ISETP.GE.AND P0, PT, R157, 0x1, PT ;  /* 0x000000019d00780c */ /* 0x000fe20003f06270 */
[----:B--2---:R-:W-:Y:S01]  /*0610*/  CS2R R8, SRZ ;  /* 0x0000000000087805 */ /* 0x004fe2000001ff00 */
[----:B------:R-:W-:Y:S01]  /*0620*/  MOV R128, RZ ;  /* 0x000000ff00807202 */ /* 0x000fe20000000f00 */
[----:B------:R-:W-:Y:S01]  /*0630*/  IMAD.HI R0, R0, 0x2aaaaaab, RZ ;  /* 0x2aaaaaab00007827 */ /* 0x000fe200078e02ff */
[----:B------:R-:W-:Y:S01]  /*0640*/  MOV R11, RZ ;  /* 0x000000ff000b7202 */ /* 0x000fe20000000f00 */
[----:B------:R-:W-:Y:S01]  /*0650*/  CS2R R120, SRZ ;  /* 0x0000000000787805 */ /* 0x000fe2000001ff00 */
[----:B------:R-:W-:Y:S01]  /*0660*/  CS2R R118, SRZ ;  /* 0x0000000000767805 */ /* 0x000fe2000001ff00 */
[----:B------:R-:W-:Y:S01]  /*0670*/  IMAD.MOV.U32 R124, RZ, RZ, RZ ;  /* 0x000000ffff7c7224 */ /* 0x000fe200078e00ff */
[----:B-1----:R-:W-:Y:S01]  /*0680*/  SHF.R.U32.HI R2, RZ, 0x1f, R0 ;  /* 0x0000001fff027819 */ /* 0x002fe20000011600 */
[----:B------:R-:W-:Y:S01]  /*0690*/  IMAD.MOV.U32 R122, RZ, RZ, RZ ;  /* 0x000000ffff7a7224 */ /* 0x000fe200078e00ff */
[----:B------:R-:W-:Y:S01]  /*06a0*/  CS2R R16, SRZ ;  /* 0x0000000000107805 */ /* 0x000fe2000001ff00 */
[----:B------:R-:W-:Y:S01]  /*06b0*/  MOV R116, RZ ;  /* 0x000000ff00747202 */ /* 0x000fe20000000f00 */
[----:B------:R-:W-:Y:S01]  /*06c0*/  IMAD.MOV.U32 R114, RZ, RZ, RZ ;  /* 0x000000ffff727224 */ /* 0x000fe200078e00ff */
[----:B------:R-:W-:Y:S01]  /*06d0*/  LEA.HI.SX32 R165, R0, R2, 0x1c ;  /* 0x0000000200a57211 */ /* 0x000fe200078fe2ff */
[----:B------:R-:W-:Y:S01]  /*06e0*/  CS2R R18, SRZ ;  /* 0x0000000000127805 */ /* 0x000fe2000001ff00 */
[----:B------:R-:W-:Y:S01]  /*06f0*/  MOV R112, RZ ;  /* 0x000000ff00707202 */ /* 0x000fe20000000f00 */
[----:B------:R-:W-:Y:S01]  /*0700*/  IMAD.MOV.U32 R110, RZ, RZ, RZ ;  /* 0x000000ffff6e7224 */ /* 0x000fe200078e00ff */
[----:B------:R-:W-:Y:S01]  /*0710*/  CS2R R20, SRZ ;  /* 0x0000000000147805 */ /* 0x000fe2000001ff00 */
[----:B------:R1:W-:Y:S01]  /*0720*/  STL [R1+0x28], R165 ;  /* 0x000028a501007387 */ /* 0x0003e20000100800 */
[----:B------:R-:W-:Y:S01]  /*0730*/  MOV R108, RZ ;  /* 0x000000ff006c7202 */ /* 0x000fe20000000f00 */
[----:B------:R-:W-:Y:S01]  /*0740*/  IMAD.MOV.U32 R106, RZ, RZ, RZ ;  /* 0x000000ffff6a7224 */ /* 0x000fe200078e00ff */
[----:B------:R-:W-:Y:S01]  /*0750*/  CS2R R22, SRZ ;  /* 0x0000000000167805 */ /* 0x000fe2000001ff00 */
[----:B------:R-:W-:Y:S01]  /*0760*/  MOV R104, RZ ;  /* 0x000000ff00687202 */ /* 0x000fe20000000f00 */
[----:B------:R-:W-:Y:S01]  /*0770*/  IMAD.MOV.U32 R102, RZ, RZ, RZ ;  /* 0x000000ffff667224 */ /* 0x000fe200078e00ff */
[----:B------:R-:W-:Y:S01]  /*0780*/  CS2R R24, SRZ ;  /* 0x0000000000187805 */ /* 0x000fe2000001ff00 */
[----:B------:R-:W-:Y:S01]  /*0790*/  MOV R100, RZ ;  /* 0x000000ff00647202 */ /* 0x000fe20000000f00 */
[----:B------:R-:W-:Y:S01]  /*07a0*/  IMAD.MOV.U32 R98, RZ, RZ, RZ ;  /* 0x000000ffff627224 */ /* 0x000fe200078e00ff */
[----:B------:R-:W-:Y:S01]  /*07b0*/  MOV R26, RZ ;  /* 0x000000ff001a7202 */ /* 0x000fe20000000f00 */
        /* <DEDUP_REMOVED lines=52> */
[----:B------:R-:W-:Y:S01]  /*0b00*/  IMAD.MOV.U32 R144, RZ, RZ, RZ ;  /* 0x000000ffff907224 */ /* 0x000fe200078e00ff */
        /* <DEDUP_REMOVED lines=14> */
[----:B------:R-:W-:Y:S01]  /*0bf0*/  SHF.R.S32.HI R15, RZ, 0x1f, R49 ;  /* 0x0000001fff0f7819 */ /* 0x000fe20000011431 */
[----:B------:R-:W-:Y:S01]  /*0c00*/  IMAD R0, R0, c[0x0][0x178], RZ ;  /* 0x00005e0000007a24 */ /* 0x000fe200078e02ff */
[-C--:B------:R-:W-:Y:S01]  /*0c10*/  LEA.HI R4, R35, R161.reuse, RZ, 0x3 ;  /* 0x000000a123047211 */ /* 0x080fe200078f18ff */
[----:B------:R-:W-:Y:S01]  /*0c20*/  IMAD R29, R13, c[0x0][0x2c4], RZ ;  /* 0x0000b1000d1d7a24 */ /* 0x000fe200078e02ff */
[----:B------:R-:W-:Y:S01]  /*0c30*/  LEA.HI R14, R35, R161, RZ, 0x4 ;  /* 0x000000a1230e7211 */ /* 0x000fe200078f20ff */
[----:B------:R-:W-:Y:S01]  /*0c40*/  IMAD R0, R10, c[0x0][0x17c], R0 ;  /* 0x00005f000a007a24 */ /* 0x000fe200078e0200 */
[----:B------:R-:W-:Y:S01]  /*0c50*/  ISETP.NE.AND P0, PT, R5, 0x1, PT ;  /* 0x000000010500780c */ /* 0x000fe20003f05270 */
[----:B------:R-:W-:Y:S01]  /*0c60*/  BSSY B0, `(.L_x_705) ;  /* 0x00000b5000007945 */ /* 0x000fe20003800000 */
[----:B------:R-:W-:-:S02]  /*0c70*/  SHF.R.S32.HI R6, RZ, 0x4, R14 ;  /* 0x00000004ff067819 */ /* 0x000fc4000001140e */
[----:B------:R-:W-:Y:S02]  /*0c80*/  SHF.R.S32.HI R24, RZ, 0x3, R4 ;  /* 0x00000003ff187819 */ /* 0x000fe40000011404 */
[----:B------:R-:W-:-:S03]  /*0c90*/  SHF.R.S32.HI R11, RZ, 0x1f, R12 ;  /* 0x0000001fff0b7819 */ /* 0x000fc6000001140c */
[----:B------:R-:W-:Y:S02]  /*0ca0*/  IMAD R31, R48, 0x80, R24 ;  /* 0x00000080301f7824 */ /* 0x000fe400078e0218 */
[----:B-1----:R-:W-:-:S03]  /*0cb0*/  IMAD.WIDE.U32 R2, R10, c[0x0][0x178], RZ ;  /* 0x00005e000a027a25 */ /* 0x002fc600078e00ff */
[----:B------:R-:W-:Y:S02]  /*0cc0*/  IADD3 R8, R31, 0x20, RZ ;  /* 0x000000201f087810 */ /* 0x000fe40007ffe0ff */
[----:B---3--:R-:W-:Y:S01]  /*0cd0*/  SHF.R.S32.HI R37, RZ, 0x1f, R36 ;  /* 0x0000001fff257819 */ /* 0x008fe20000011424 */
[----:B------:R-:W-:Y:S01]  /*0ce0*/  IMAD.IADD R3, R3, 0x1, R0 ;  /* 0x0000000103037824 */ /* 0x000fe200078e0200 */
[----:B------:R-:W-:-:S03]  /*0cf0*/  LOP3.LUT R0, R4, 0xfffffff8, RZ, 0xc0, !PT ;  /* 0xfffffff804007812 */ /* 0x000fc600078ec0ff */
[----:B------:R-:W-:Y:S02]  /*0d00*/  IMAD R4, R37, c[0x0][0x1b8], RZ ;  /* 0x00006e0025047a24 */ /* 0x000fe400078e02ff */
[----:B------:R-:W-:Y:S01]  /*0d10*/  IMAD.IADD R27, R161, 0x1, -R0 ;  /* 0x00000001a11b7824 */ /* 0x000fe200078e0a00 */
[----:B------:R-:W-:Y:S01]  /*0d20*/  LEA.HI R0, R14, R6, RZ, 0x1 ;  /* 0x000000060e007211 */ /* 0x000fe200078f08ff */
[----:B------:R-:W-:Y:S02]  /*0d30*/  IMAD R4, R36, c[0x0][0x1bc], R4 ;  /* 0x00006f0024047a24 */ /* 0x000fe400078e0204 */
[----:B------:R-:W-:Y:S01]  /*0d40*/  IMAD R5, R27, 0x20, R24 ;  /* 0x000000201b057824 */ /* 0x000fe200078e0218 */
[----:B------:R-:W-:Y:S01]  /*0d50*/  LOP3.LUT R0, R0, 0xfffffffe, RZ, 0xc0, !PT ;  /* 0xfffffffe00007812 */ /* 0x000fe200078ec0ff */
[----:B------:R-:W-:-:S04]  /*0d60*/  IMAD.WIDE.U32 R2, R36, c[0x0][0x1b8], R2 ;  /* 0x00006e0024027a25 */ /* 0x000fc800078e0002 */
[----:B------:R-:W-:Y:S02]  /*0d70*/  IMAD R5, R48, 0x80, R5 ;  /* 0x0000008030057824 */ /* 0x000fe400078e0205 */
[----:B------:R-:W-:Y:S01]  /*0d80*/  IMAD.IADD R32, R6, 0x1, -R0 ;  /* 0x0000000106207824 */ /* 0x000fe200078e0a00 */
[----:B------:R-:W-:Y:S01]  /*0d90*/  SEL R6, R15, RZ, !P3 ;  /* 0x000000ff0f067207 */ /* 0x000fe20005800000 */
[----:B------:R-:W-:-:S04]  /*0da0*/  @P0 IMAD.HI.U32 R7, R5, c[0x0][0x2c8], RZ ;  /* 0x0000b20005070a27 */ /* 0x000fc800078e00ff */
[----:B------:R-:W-:Y:S01]  /*0db0*/  IMAD.IADD R3, R3, 0x1, R4 ;  /* 0x0000000103037824 */ /* 0x000fe200078e0204 */
[----:B------:R-:W-:Y:S01]  /*0dc0*/  SEL R4, R49, RZ, !P3 ;  /* 0x000000ff31047207 */ /* 0x000fe20005800000 */
[----:B------:R-:W-:Y:S01]  /*0dd0*/  IMAD.MOV.U32 R0, RZ, RZ, R5 ;  /* 0x000000ffff007224 */ /* 0x000fe200078e0005 */
[----:B------:R-:W-:Y:S01]  /*0de0*/  @P0 SHF.R.U32.HI R0, RZ, c[0x0][0x2cc], R7 ;  /* 0x0000b300ff000a19 */ /* 0x000fe20000011607 */
[----:B------:R-:W-:Y:S01]  /*0df0*/  IMAD R6, R6, c[0x0][0x1c0], RZ ;  /* 0x0000700006067a24 */ /* 0x000fe200078e02ff */
[----:B------:R-:W-:Y:S01]  /*0e00*/  ISETP.GE.AND P0, PT, R8, R29, PT ;  /* 0x0000001d0800720c */ /* 0x000fe20003f06270 */
[C---:B------:R-:W-:Y:S01]  /*0e10*/  IMAD.WIDE.U32 R2, R4.reuse, c[0x0][0x1c0], R2 ;  /* 0x0000700004027a25 */ /* 0x040fe200078e0002 */
[----:B------:R-:W-:Y:S02]  /*0e20*/  SHF.R.S32.HI R7, RZ, 0x1f, R0 ;  /* 0x0000001fff077819 */ /* 0x000fe40000011400 */
[----:B------:R-:W-:Y:S01]  /*0e30*/  P2R R30, PR, RZ, 0x1 ;  /* 0x00000001ff1e7803 */ /* 0x000fe20000000000 */
[----:B------:R-:W-:-:S02]  /*0e40*/  IMAD R6, R4, c[0x0][0x1c4], R6 ;  /* 0x0000710004067a24 */ /* 0x000fc400078e0206 */
[----:B------:R-:W-:Y:S02]  /*0e50*/  IMAD.MOV R4, RZ, RZ, -R0 ;  /* 0x000000ffff047224 */ /* 0x000fe400078e0a00 */
[----:B------:R-:W-:Y:S02]  /*0e60*/  IMAD.SHL.U32 R8, R24, 0x40, RZ ;  /* 0x0000004018087824 */ /* 0x000fe400078e00ff */
[----:B------:R-:W-:Y:S02]  /*0e70*/  IMAD.IADD R3, R3, 0x1, R6 ;  /* 0x0000000103037824 */ /* 0x000fe400078e0206 */
[----:B------:R-:W-:Y:S01]  /*0e80*/  IMAD R5, R4, c[0x0][0x2c4], R5 ;  /* 0x0000b10004057a24 */ /* 0x000fe200078e0205 */
[----:B------:R-:W-:Y:S01]  /*0e90*/  LOP3.LUT R4, R8, 0x1c0, RZ, 0xc0, !PT ;  /* 0x000001c008047812 */ /* 0x000fe200078ec0ff */
[----:B------:R-:W-:Y:S02]  /*0ea0*/  IMAD R6, R7, c[0x0][0x1b0], RZ ;  /* 0x00006c0007067a24 */ /* 0x000fe400078e02ff */
[----:B------:R-:W-:Y:S01]  /*0eb0*/  IMAD.SHL.U32 R8, R27, 0x8, RZ ;  /* 0x000000081b087824 */ /* 0x000fe200078e00ff */
[----:B------:R-:W-:Y:S01]  /*0ec0*/  SHF.R.U32.HI R9, RZ, 0x3, R4 ;  /* 0x00000003ff097819 */ /* 0x000fe20000011604 */
[----:B------:R-:W-:-:S02]  /*0ed0*/  IMAD R6, R0, c[0x0][0x1b4], R6 ;  /* 0x00006d0000067a24 */ /* 0x000fc400078e0206 */
[----:B------:R-:W-:Y:S01]  /*0ee0*/  IMAD.WIDE.U32 R2, R0, c[0x0][0x1b0], R2 ;  /* 0x00006c0000027a25 */ /* 0x000fe200078e0002 */
[----:B------:R-:W-:Y:S02]  /*0ef0*/  IADD3 R0, P0, R12, R24, RZ ;  /* 0x000000180c007210 */ /* 0x000fe40007f1e0ff */
[----:B------:R-:W-:Y:S01]  /*0f00*/  LOP3.LUT R10, R4, 0x38, R8, 0xf8, !PT ;  /* 0x00000038040a7812 */ /* 0x000fe200078ef808 */
[----:B------:R-:W-:Y:S01]  /*0f10*/  IMAD.IADD R3, R3, 0x1, R6 ;  /* 0x0000000103037824 */ /* 0x000fe200078e0206 */
[----:B------:R-:W-:Y:S02]  /*0f20*/  SHF.R.S32.HI R4, RZ, 0x1f, R5 ;  /* 0x0000001fff047819 */ /* 0x000fe40000011405 */
[----:B------:R-:W-:Y:S01]  /*0f30*/  IADD3 R7, R8, 0x80, RZ ;  /* 0x0000008008077810 */ /* 0x000fe20007ffe0ff */
[----:B------:R-:W-:Y:S01]  /*0f40*/  IMAD.WIDE.U32 R2, R5, c[0x0][0x1a8], R2 ;  /* 0x00006a0005027a25 */ /* 0x000fe200078e0002 */
[----:B------:R-:W-:Y:S02]  /*0f50*/  LEA.HI.X.SX32 R6, R24, R11, 0x1, P0 ;  /* 0x0000000b18067211 */ /* 0x000fe400000f0eff */
[----:B------:R-:W-:Y:S01]  /*0f60*/  ISETP.GE.AND P6, PT, R7, c[0x0][0x1d4], PT ;  /* 0x0000750007007a0c */ /* 0x000fe20003fc6270 */
[----:B------:R-:W-:Y:S01]  /*0f70*/  IMAD R4, R4, c[0x0][0x1a8], RZ ;  /* 0x00006a0004047a24 */ /* 0x000fe200078e02ff */
[----:B------:R-:W-:Y:S01]  /*0f80*/  LOP3.LUT R10, R10, R9, RZ, 0x3c, !PT ;  /* 0x000000090a0a7212 */ /* 0x000fe200078e3cff */
[C---:B------:R-:W-:Y:S01]  /*0f90*/  IMAD R7, R6.reuse, c[0x0][0x1e0], RZ ;  /* 0x0000780006077a24 */ /* 0x040fe200078e02ff */
[----:B------:R-:W-:Y:S01]  /*0fa0*/  SHF.R.S32.HI R9, RZ, 0x1f, R8 ;  /* 0x0000001fff097819 */ /* 0x000fe20000011408 */
[----:B------:R-:W-:Y:S01]  /*0fb0*/  IMAD R6, R6, c[0x0][0x208], RZ ;  /* 0x0000820006067a24 */ /* 0x000fe200078e02ff */
[----:B------:R-:W-:Y:S01]  /*0fc0*/  LEA R28, P1, R2, c[0x0][0x160], 0x1 ;  /* 0x00005800021c7a11 */ /* 0x000fe200078208ff */
[----:B------:R-:W-:Y:S01]  /*0fd0*/  IMAD R4, R5, c[0x0][0x1ac], R4 ;  /* 0x00006b0005047a24 */ /* 0x000fe200078e0204 */
[----:B------:R-:W-:Y:S01]  /*0fe0*/  ISETP.GE.AND P0, PT, R31, R29, PT ;  /* 0x0000001d1f00720c */ /* 0x000fe20003f06270 */
[----:B------:R-:W-:-:S02]  /*0ff0*/  IMAD R23, R0, c[0x0][0x1e4], R7 ;  /* 0x0000790000177a24 */ /* 0x000fc400078e0207 */
[C---:B------:R-:W-:Y:S02]  /*1000*/  IMAD R26, R0.reuse, c[0x0][0x20c], R6 ;  /* 0x00008300001a7a24 */ /* 0x040fe400078e0206 */
[----:B------:R-:W-:-:S04]  /*1010*/  IMAD.WIDE.U32 R6, R0, c[0x0][0x1e0], R8 ;  /* 0x0000780000067a25 */ /* 0x000fc800078e0008 */
[----:B------:R-:W-:-:S04]  /*1020*/  IMAD.WIDE.U32 R12, R0, c[0x0][0x208], R8 ;  /* 0x00008200000c7a25 */ /* 0x000fc800078e0008 */
[----:B------:R-:W-:Y:S01]  /*1030*/  IMAD.IADD R0, R3, 0x1, R4 ;  /* 0x0000000103007824 */ /* 0x000fe200078e0204 */
[----:B------:R-:W-:Y:S01]  /*1040*/  LOP3.LUT R3, R14, 0xfffffff0, RZ, 0xc0, !PT ;  /* 0xfffffff00e037812 */ /* 0x000fe200078ec0ff */
[----:B------:R-:W-:Y:S01]  /*1050*/  IMAD.SHL.U32 R14, R27, 0x8, RZ ;  /* 0x000000081b0e7824 */ /* 0x000fe200078e00ff */
[----:B------:R-:W-:Y:S01]  /*1060*/  LEA.HI R4, R35, R161, RZ, 0x6 ;  /* 0x000000a123047211 */ /* 0x000fe200078f30ff */
[----:B------:R-:W-:Y:S01]  /*1070*/  IMAD.IADD R7, R7, 0x1, R23 ;  /* 0x0000000107077824 */ /* 0x000fe200078e0217 */
[----:B------:R-:W-:Y:S01]  /*1080*/  LEA.HI.X R25, R2, c[0x0][0x164], R0, 0x1, P1 ;  /* 0x0000590002197a11 */ /* 0x000fe200008f0c00 */
[----:B------:R-:W-:Y:S01]  /*1090*/  IMAD.IADD R0, R161, 0x1, -R3 ;  /* 0x00000001a1007824 */ /* 0x000fe200078e0a03 */
[----:B------:R-:W1:Y:S01]  /*10a0*/  SHFL.IDX PT, R2, R28, RZ, 0x181f ;  /* 0x00181fff1c027589 */ /* 0x000e6200000e0000 */
[----:B------:R-:W-:Y:S01]  /*10b0*/  IMAD.SHL.U32 R4, R4, 0x8, RZ ;  /* 0x0000000804047824 */ /* 0x000fe200078e00ff */
[----:B------:R-:W-:Y:S01]  /*10c0*/  IADD3 R33, R14, 0xc0, RZ ;  /* 0x000000c00e217810 */ /* 0x000fe20007ffe0ff */
[----:B------:R-:W-:Y:S01]  /*10d0*/  IMAD.WIDE.U32 R6, R36, c[0x0][0x1e8], R6 ;  /* 0x00007a0024067a25 */ /* 0x000fe200078e0006 */
[----:B------:R-:W3:Y:S01]  /*10e0*/  SHFL.IDX PT, R3, R25, RZ, 0x181f ;  /* 0x00181fff19037589 */ /* 0x000ee200000e0000 */
[----:B------:R-:W-:-:S02]  /*10f0*/  IADD3 R34, R14, 0x80, RZ ;  /* 0x000000800e227810 */ /* 0x000fc40007ffe0ff */
[----:B------:R-:W-:Y:S02]  /*1100*/  LOP3.LUT R251, R10, 0xfffffe00, R4, 0xf8, !PT ;  /* 0xfffffe000afb7812 */ /* 0x000fe400078ef804 */
[----:B------:R-:W-:Y:S02]  /*1110*/  SHF.R.S32.HI R4, RZ, 0x1f, R0 ;  /* 0x0000001fff047819 */ /* 0x000fe40000011400 */
[----:B------:R-:W-:Y:S02]  /*1120*/  @!P0 SHF.R.S32.HI R10, RZ, 0x1f, R34 ;  /* 0x0000001fff0a8819 */ /* 0x000fe40000011422 */
[----:B------:R-:W-:Y:S02]  /*1130*/  LEA.HI R22, R4, R0, RZ, 0x3 ;  /* 0x0000000004167211 */ /* 0x000fe400078f18ff */
[----:B------:R-:W-:Y:S02]  /*1140*/  @!P0 SHF.R.S32.HI R4, RZ, 0x1f, R33 ;  /* 0x0000001fff048819 */ /* 0x000fe40000011421 */
[----:B------:R-:W-:-:S02]  /*1150*/  LOP3.LUT R11, R22, 0xfffffff8, RZ, 0xc0, !PT ;  /* 0xfffffff8160b7812 */ /* 0x000fc400078ec0ff */
[----:B------:R-:W-:Y:S02]  /*1160*/  @!P0 LEA.HI R18, R4, R33, RZ, 0x3 ;  /* 0x0000002104128211 */ /* 0x000fe400078f18ff */
[----:B------:R-:W-:Y:S01]  /*1170*/  @!P0 LEA.HI R17, R10, R34, RZ, 0x3 ;  /* 0x000000220a118211 */ /* 0x000fe200078f18ff */
[----:B------:R-:W-:Y:S01]  /*1180*/  IMAD.IADD R19, R0, 0x1, -R11 ;  /* 0x0000000100137824 */ /* 0x000fe200078e0a0b */
[----:B------:R-:W-:Y:S01]  /*1190*/  ISETP.GE.AND P5, PT, R34, c[0x0][0x198], PT ;  /* 0x0000660022007a0c */ /* 0x000fe20003fa6270 */
[----:B------:R-:W-:Y:S01]  /*11a0*/  @!P0 IMAD.SHL.U32 R0, R251, 0x2, RZ ;  /* 0x00000002fb008824 */ /* 0x000fe200078e00ff */
[C---:B-1----:R-:W-:Y:S02]  /*11b0*/  @!P0 LEA R10, P1, R14.reuse, R2, 0x1 ;  /* 0x000000020e0a8211 */ /* 0x042fe400078208ff */
[----:B------:R-:W-:Y:S02]  /*11c0*/  ISETP.GE.AND P3, PT, R33, c[0x0][0x198], PT ;  /* 0x0000660021007a0c */ /* 0x000fe40003f66270 */
[----:B---3--:R-:W-:-:S02]  /*11d0*/  @!P0 LEA.HI.X R11, R14, R3, R9, 0x1, P1 ;  /* 0x000000030e0b8211 */ /* 0x008fc400008f0c09 */
[----:B------:R-:W-:Y:S02]  /*11e0*/  @!P0 LOP3.LUT R18, R18, 0xfffffff8, RZ, 0xc0, !PT ;  /* 0xfffffff812128812 */ /* 0x000fe400078ec0ff */
[--C-:B--2---:R-:W-:Y:S01]  /*11f0*/  @P2 SHF.R.S32.HI R5, RZ, 0x1f, R16.reuse ;  /* 0x0000001fff052819 */ /* 0x104fe20000011410 */
[----:B------:R-:W-:Y:S01]  /*1200*/  @!P2 IMAD.MOV.U32 R5, RZ, RZ, R15 ;  /* 0x000000ffff05a224 */ /* 0x000fe200078e000f */
[----:B------:R-:W-:Y:S01]  /*1210*/  IADD3 R15, R8, 0x40, RZ ;  /* 0x00000040080f7810 */ /* 0x000fe20007ffe0ff */
[----:B------:R-:W-:Y:S02]  /*1220*/  @P2 IMAD.MOV.U32 R4, RZ, RZ, R16 ;  /* 0x000000ffff042224 */ /* 0x000fe400078e0010 */
[----:B------:R-:W-:Y:S01]  /*1230*/  @!P2 IMAD.MOV.U32 R4, RZ, RZ, R49 ;  /* 0x000000ffff04a224 */ /* 0x000fe200078e0031 */
[----:B------:R-:W-:Y:S02]  /*1240*/  @!P0 SHF.R.S32.HI R16, RZ, 0x1f, R15 ;  /* 0x0000001fff108819 */ /* 0x000fe4000001140f */
[----:B------:R-:W-:-:S02]  /*1250*/  ISETP.GE.AND P2, PT, R14, c[0x0][0x198], PT ;  /* 0x000066000e007a0c */ /* 0x000fc40003f46270 */
[----:B------:R-:W-:Y:S02]  /*1260*/  @!P0 LEA.HI R16, R16, R15, RZ, 0x3 ;  /* 0x0000000f10108211 */ /* 0x000fe400078f18ff */
[----:B------:R-:W-:Y:S02]  /*1270*/  ISETP.GE.AND P1, PT, R15, c[0x0][0x198], PT ;  /* 0x000066000f007a0c */ /* 0x000fe40003f26270 */
[----:B------:R-:W-:Y:S01]  /*1280*/  SEL R21, R4, RZ, !P4 ;  /* 0x000000ff04157207 */ /* 0x000fe20006000000 */
[----:B------:R-:W-:Y:S01]  /*1290*/  IMAD.MOV.U32 R4, RZ, RZ, R12 ;  /* 0x000000ffff047224 */ /* 0x000fe200078e000c */
[----:B------:R-:W-:Y:S02]  /*12a0*/  @!P0 LOP3.LUT R16, R16, 0xfffffff8, RZ, 0xc0, !PT ;  /* 0xfffffff810108812 */ /* 0x000fe400078ec0ff */
[----:B------:R-:W-:Y:S02]  /*12b0*/  @!P0 LOP3.LUT R12, R17, 0xfffffff8, RZ, 0xc0, !PT ;  /* 0xfffffff8110c8812 */ /* 0x000fe400078ec0ff */
[----:B------:R-:W-:Y:S01]  /*12c0*/  SEL R20, R5, RZ, !P4 ;  /* 0x000000ff05147207 */ /* 0x000fe20006000000 */
[----:B------:R-:W-:Y:S01]  /*12d0*/  IMAD.IADD R5, R13, 0x1, R26 ;  /* 0x000000010d057824 */ /* 0x000fe200078e021a */
[----:B------:R-:W-:Y:S01]  /*12e0*/  @!PT LDS RZ, [RZ] ;  /* 0x00000000fffff984 */ /* 0x000fe20000000800 */
[----:B------:R1:W-:Y:S01]  /*12f0*/  @!P0 LDGSTS.E.BYPASS.LTC128B.128 [R0+0x18100], [R10.64], !P2 ;  /* 0x181000000a008fae */ /* 0x0003e2000d101d44 */
[----:B------:R-:W-:-:S04]  /*1300*/  @!P0 IMAD.WIDE R16, R16, 0x2, R2 ;  /* 0x0000000210108825 */ /* 0x000fc800078e0202 */
[--C-:B------:R-:W-:Y:S01]  /*1310*/  @!P0 IMAD.WIDE R12, R12, 0x2, R2.reuse ;  /* 0x000000020c0c8825 */ /* 0x100fe200078e0202 */
[----:B------:R2:W-:Y:S03]  /*1320*/  @!P0 LDGSTS.E.BYPASS.LTC128B.128 [R0+0x1c100], [R16.64], !P1 ;  /* 0x1c10000010008fae */ /* 0x0005e6000c901d44 */
[----:B------:R-:W-:Y:S01]  /*1330*/  @!P0 IMAD.WIDE R2, R18, 0x2, R2 ;  /* 0x0000000212028825 */ /* 0x000fe200078e0202 */
[----:B------:R3:W-:Y:S01]  /*1340*/  @!P0 LDGSTS.E.BYPASS.LTC128B.128 [R0+0x20100], [R12.64], !P5 ;  /* 0x201000000c008fae */ /* 0x0007e2000e901d44 */
[----:B------:R-:W-:-:S03]  /*1350*/  ISETP.GE.AND P5, PT, R15, c[0x0][0x1d4], PT ;  /* 0x000075000f007a0c */ /* 0x000fc60003fa6270 */
[----:B------:R2:W-:Y:S01]  /*1360*/  @!P0 LDGSTS.E.BYPASS.LTC128B.128 [R0+0x24100], [R2.64], !P3 ;  /* 0x2410000002008fae */ /* 0x0005e2000d901d44 */
[----:B------:R-:W-:Y:S02]  /*1370*/  LOP3.LUT P0, RZ, R19, 0x2, RZ, 0xc0, !PT ;  /* 0x0000000213ff7812 */ /* 0x000fe4000780c0ff */
[----:B------:R-:W-:-:S04]  /*1380*/  ISETP.GE.AND P3, PT, R8, c[0x0][0x1d4], PT ;  /* 0x0000750008007a0c */ /* 0x000fc80003f66270 */
[----:B------:R-:W-:Y:S01]  /*1390*/  SEL R26, RZ, 0x1, P3 ;  /* 0x00000001ff1a7807 */ /* 0x000fe20001800000 */
[C---:B-1----:R-:W-:Y:S02]  /*13a0*/  IMAD R11, R37.reuse, c[0x0][0x210], RZ ;  /* 0x00008400250b7a24 */ /* 0x042fe400078e02ff */
[----:B------:R-:W-:Y:S02]  /*13b0*/  IMAD.SHL.U32 R10, R32, 0x8, RZ ;  /* 0x00000008200a7824 */ /* 0x000fe400078e00ff */
[----:B------:R-:W-:Y:S02]  /*13c0*/  IMAD R11, R36, c[0x0][0x214], R11 ;  /* 0x00008500240b7a24 */ /* 0x000fe400078e020b */
[----:B---3--:R-:W-:Y:S02]  /*13d0*/  IMAD.MOV.U32 R13, RZ, RZ, 0x10 ;  /* 0x00000010ff0d7424 */ /* 0x008fe400078e00ff */
[----:B------:R-:W-:Y:S02]  /*13e0*/  IMAD R12, R37, c[0x0][0x1e8], RZ ;  /* 0x00007a00250c7a24 */ /* 0x000fe400078e02ff */
[----:B--2---:R-:W-:-:S02]  /*13f0*/  IMAD.SHL.U32 R0, R19, 0x40, RZ ;  /* 0x0000004013007824 */ /* 0x004fc400078e00ff */
[----:B------:R-:W-:Y:S01]  /*1400*/  IMAD.WIDE.U32 R2, R36, c[0x0][0x210], R4 ;  /* 0x0000840024027a25 */ /* 0x000fe200078e0004 */
[----:B------:R-:W-:Y:S02]  /*1410*/  SEL R4, R13, 0xfffffff0, !P0 ;  /* 0xfffffff00d047807 */ /* 0x000fe40004000000 */
[----:B------:R-:W-:Y:S01]  /*1420*/  LOP3.LUT R0, R0, 0x1c0, RZ, 0xc0, !PT ;  /* 0x000001c000007812 */ /* 0x000fe200078ec0ff */
[----:B------:R-:W-:Y:S01]  /*1430*/  IMAD.IADD R11, R3, 0x1, R11 ;  /* 0x00000001030b7824 */ /* 0x000fe200078e020b */
[----:B------:R-:W-:Y:S01]  /*1440*/  LOP3.LUT P0, RZ, R19, 0x4, RZ, 0xc0, !PT ;  /* 0x0000000413ff7812 */ /* 0x000fe2000780c0ff */
[----:B------:R-:W-:Y:S01]  /*1450*/  IMAD.MOV.U32 R3, RZ, RZ, 0x20 ;  /* 0x00000020ff037424 */ /* 0x000fe200078e00ff */
[----:B------:R-:W-:Y:S01]  /*1460*/  LOP3.LUT R5, R0, 0x8, R10, 0xf8, !PT ;  /* 0x0000000800057812 */ /* 0x000fe200078ef80a */
[----:B------:R-:W-:Y:S01]  /*1470*/  IMAD R12, R36, c[0x0][0x1ec], R12 ;  /* 0x00007b00240c7a24 */ /* 0x000fe200078e020c */
[----:B------:R-:W-:Y:S01]  /*1480*/  SHF.R.U32.HI R0, RZ, 0x3, R0 ;  /* 0x00000003ff007819 */ /* 0x000fe20000011600 */
[----:B------:R-:W-:Y:S01]  /*1490*/  IMAD.MOV.U32 R10, RZ, RZ, R2 ;  /* 0x000000ffff0a7224 */ /* 0x000fe200078e0002 */
[----:B------:R-:W-:Y:S01]  /*14a0*/  SEL R2, R3, 0xffffffe0, !P0 ;  /* 0xffffffe003027807 */ /* 0x000fe20004000000 */
[----:B------:R-:W-:Y:S01]  /*14b0*/  IMAD.IADD R13, R7, 0x1, R12 ;  /* 0x00000001070d7824 */ /* 0x000fe200078e020c */
[----:B------:R-:W-:Y:S01]  /*14c0*/  LOP3.LUT R17, R5, R0, RZ, 0x3c, !PT ;  /* 0x0000000005117212 */ /* 0x000fe200078e3cff */
[----:B------:R-:W-:Y:S01]  /*14d0*/  IMAD.MOV.U32 R12, RZ, RZ, R6 ;  /* 0x000000ffff0c7224 */ /* 0x000fe200078e0006 */
[----:B------:R-:W-:Y:S01]  /*14e0*/  ISETP.NE.AND P0, PT, R30, RZ, PT ;  /* 0x000000ff1e00720c */ /* 0x000fe20003f05270 */
[C---:B------:R-:W-:Y:S01]  /*14f0*/  IMAD R3, R20.reuse, c[0x0][0x1f0], RZ ;  /* 0x00007c0014037a24 */ /* 0x040fe200078e02ff */
[----:B------:R1:W2:Y:S01]  /*1500*/  SHFL.IDX PT, R6, R28, 0x1, 0x181f ;  /* 0x00381f001c067f89 */ /* 0x0002a200000e0000 */
[----:B------:R-:W-:-:S02]  /*1510*/  IMAD R0, R20, c[0x0][0x218], RZ ;  /* 0x0000860014007a24 */ /* 0x000fc400078e02ff */
[C---:B------:R-:W-:Y:S01]  /*1520*/  IMAD R16, R21.reuse, c[0x0][0x1f4], R3 ;  /* 0x00007d0015107a24 */ /* 0x040fe200078e0203 */
[----:B------:R1:W3:Y:S01]  /*1530*/  SHFL.IDX PT, R7, R25, 0x1, 0x181f ;  /* 0x00381f0019077f89 */ /* 0x0002e200000e0000 */
[----:B------:R-:W-:-:S04]  /*1540*/  IMAD.WIDE.U32 R42, R21, c[0x0][0x1f0], R12 ;  /* 0x00007c00152a7a25 */ /* 0x000fc800078e000c */
[C---:B------:R-:W-:Y:S01]  /*1550*/  IMAD R3, R21.reuse, c[0x0][0x21c], R0 ;  /* 0x0000870015037a24 */ /* 0x040fe200078e0200 */
[----:B------:R1:W-:Y:S01]  /*1560*/  STL.64 [R1+0x20], R42 ;  /* 0x0000202a01007387 */ /* 0x0003e20000100a00 */
[----:B------:R-:W-:Y:S01]  /*1570*/  IMAD.WIDE.U32 R38, R21, c[0x0][0x218], R10 ;  /* 0x0000860015267a25 */ /* 0x000fe200078e000a */
[----:B------:R-:W-:-:S03]  /*1580*/  IADD3 R0, R8, 0xc0, RZ ;  /* 0x000000c008007810 */ /* 0x000fc60007ffe0ff */
[----:B------:R-:W-:Y:S01]  /*1590*/  IMAD.IADD R45, R43, 0x1, R16 ;  /* 0x000000012b2d7824 */ /* 0x000fe200078e0210 */
[----:B------:R1:W-:Y:S01]  /*15a0*/  STL.64 [R1+0x30], R38 ;  /* 0x0000302601007387 */ /* 0x0003e20000100a00 */
[----:B------:R-:W-:Y:S01]  /*15b0*/  IMAD.IADD R41, R39, 0x1, R3 ;  /* 0x0000000127297824 */ /* 0x000fe200078e0203 */
[----:B------:R-:W-:Y:S01]  /*15c0*/  ISETP.GE.AND P4, PT, R0, c[0x0][0x1d4], PT ;  /* 0x0000750000007a0c */ /* 0x000fe20003f86270 */
[----:B------:R-:W-:Y:S01]  /*15d0*/  IMAD.SHL.U32 R5, R22, 0x40, RZ ;  /* 0x0000004016057824 */ /* 0x000fe200078e00ff */
[----:B------:R1:W-:Y:S04]  /*15e0*/  STL [R1+0x1c], R45 ;  /* 0x00001c2d01007387 */ /* 0x0003e80000100800 */
[----:B------:R1:W-:Y:S01]  /*15f0*/  STL [R1+0x14], R41 ;  /* 0x0000142901007387 */ /* 0x0003e20000100800 */
[----:B------:R-:W-:Y:S01]  /*1600*/  LOP3.LUT R5, R17, 0xfffffe00, R5, 0xf8, !PT ;  /* 0xfffffe0011057812 */ /* 0x000fe200078ef805 */
[----:B------:R-:W-:Y:S05]  /*1610*/  @P0 BRA `(.L_x_706) ;  /* 0x0000019000000947 */ /* 0x000fea0003800000 */
[C---:B--2---:R-:W-:Y:S02]  /*1620*/  IADD3 R3, R14.reuse, 0x80, RZ ;  /* 0x000000800e037810 */ /* 0x044fe40007ffe0ff */
[----:B------:R-:W-:-:S02]  /*1630*/  IADD3 R13, R14, 0xc0, RZ ;  /* 0x000000c00e0d7810 */ /* 0x000fc40007ffe0ff */
[----:B------:R-:W-:Y:S02]  /*1640*/  SHF.R.S32.HI R0, RZ, 0x1f, R15 ;  /* 0x0000001fff007819 */ /* 0x000fe4000001140f */
[----:B------:R-:W-:Y:S02]  /*1650*/  SHF.R.S32.HI R16, RZ, 0x1f, R3 ;  /* 0x0000001fff107819 */ /* 0x000fe40000011403 */
[----:B------:R-:W-:Y:S02]  /*1660*/  LEA R10, P0, R14, R6, 0x1 ;  /* 0x000000060e0a7211 */ /* 0x000fe400078008ff */
[----:B------:R-:W-:Y:S02]  /*1670*/  SHF.R.S32.HI R17, RZ, 0x1f, R13 ;  /* 0x0000001fff117819 */ /* 0x000fe4000001140d */
[----:B------:R-:W-:Y:S02]  /*1680*/  LEA.HI R12, R0, R15, RZ, 0x3 ;  /* 0x0000000f000c7211 */ /* 0x000fe400078f18ff */
[----:B------:R-:W-:-:S02]  /*1690*/  P2R R19, PR, RZ, 0x8 ;  /* 0x00000008ff137803 */ /* 0x000fc40000000000 */
[----:B------:R-:W-:Y:S02]  /*16a0*/  LEA.HI R3, R16, R3, RZ, 0x3 ;  /* 0x0000000310037211 */ /* 0x000fe400078f18ff */
[----:B---3--:R-:W-:Y:S02]  /*16b0*/  LEA.HI.X R11, R14, R7, R9, 0x1, P0 ;  /* 0x000000070e0b7211 */ /* 0x008fe400000f0c09 */
[----:B------:R-:W-:Y:S02]  /*16c0*/  LEA.HI R0, R17, R13, RZ, 0x3 ;  /* 0x0000000d11007211 */ /* 0x000fe400078f18ff */
[----:B------:R-:W-:Y:S02]  /*16d0*/  ISETP.GE.AND P3, PT, R34, c[0x0][0x198], PT ;  /* 0x0000660022007a0c */ /* 0x000fe40003f66270 */
[----:B------:R-:W-:Y:S02]  /*16e0*/  ISETP.GE.AND P0, PT, R33, c[0x0][0x198], PT ;  /* 0x0000660021007a0c */ /* 0x000fe40003f06270 */
[----:B------:R-:W-:-:S02]  /*16f0*/  LOP3.LUT R12, R12, 0xfffffff8, RZ, 0xc0, !PT ;  /* 0xfffffff80c0c7812 */ /* 0x000fc400078ec0ff */
[----:B------:R-:W-:Y:S02]  /*1700*/  LOP3.LUT R3, R3, 0xfffffff8, RZ, 0xc0, !PT ;  /* 0xfffffff803037812 */ /* 0x000fe400078ec0ff */
[----:B------:R-:W-:Y:S01]  /*1710*/  LOP3.LUT R18, R0, 0xfffffff8, RZ, 0xc0, !PT ;  /* 0xfffffff800127812 */ /* 0x000fe200078ec0ff */
[----:B------:R-:W-:Y:S02]  /*1720*/  IMAD.SHL.U32 R0, R251, 0x2, RZ ;  /* 0x00000002fb007824 */ /* 0x000fe400078e00ff */
[----:B------:R-:W-:-:S03]  /*1730*/  IMAD.WIDE R16, R12, 0x2, R6 ;  /* 0x000000020c107825 */ /* 0x000fc600078e0206 */
[----:B------:R2:W-:Y:S01]  /*1740*/  LDGSTS.E.BYPASS.LTC128B.128 [R0+0x19100], [R10.64], !P2 ;  /* 0x191000000a007fae */ /* 0x0005e2000d101d44 */
[----:B------:R-:W-:-:S03]  /*1750*/  IMAD.WIDE R12, R3, 0x2, R6 ;  /* 0x00000002030c7825 */ /* 0x000fc600078e0206 */
[----:B------:R2:W-:Y:S01]  /*1760*/  LDGSTS.E.BYPASS.LTC128B.128 [R0+0x1d100], [R16.64], !P1 ;  /* 0x1d10000010007fae */ /* 0x0005e2000c901d44 */
[----:B------:R-:W-:-:S03]  /*1770*/  IMAD.WIDE R6, R18, 0x2, R6 ;  /* 0x0000000212067825 */ /* 0x000fc600078e0206 */
[----:B------:R2:W-:Y:S01]  /*1780*/  LDGSTS.E.BYPASS.LTC128B.128 [R0+0x21100], [R12.64], !P3 ;  /* 0x211000000c007fae */ /* 0x0005e2000d901d44 */
[----:B------:R-:W-:-:S03]  /*1790*/  ISETP.NE.AND P3, PT, R19, RZ, PT ;  /* 0x000000ff1300720c */ /* 0x000fc60003f65270 */
[----:B------:R2:W-:Y:S05]  /*17a0*/  LDGSTS.E.BYPASS.LTC128B.128 [R0+0x25100], [R6.64], !P0 ;  /* 0x2510000006007fae */ /* 0x0005ea000c101d44 */
.L_x_706:
[----:B--2---:R-:W-:Y:S05]  /*17b0*/  BSYNC B0 ;  /* 0x0000000000007941 */ /* 0x004fea0003800000 */
.L_x_705:
[----:B------:R-:W-:Y:S01]  /*17c0*/  IADD3 R0, R31, 0x40, RZ ;  /* 0x000000401f007810 */ /* 0x000fe20007ffe0ff */
[----:B---3--:R2:W3:Y:S01]  /*17d0*/  SHFL.IDX PT, R7, R25, 0x2, 0x181f ;  /* 0x00581f0019077f89 */ /* 0x0084e200000e0000 */
[----:B------:R-:W-:Y:S02]  /*17e0*/  BSSY B0, `(.L_x_707) ;  /* 0x000001e000007945 */ /* 0x000fe40003800000 */
[----:B------:R-:W-:Y:S01]  /*17f0*/  ISETP.GE.AND P0, PT, R0, R29, PT ;  /* 0x0000001d0000720c */ /* 0x000fe20003f06270 */
[----:B------:R2:W4:-:S12]  /*1800*/  SHFL.IDX PT, R6, R28, 0x2, 0x181f ;  /* 0x00581f001c067f89 */ /* 0x00051800000e0000 */
[----:B------:R-:W-:Y:S05]  /*1810*/  @P0 BRA `(.L_x_708) ;  /* 0x000001a000000947 */ /* 0x000fea0003800000 */
[C---:B------:R-:W-:Y:S02]  /*1820*/  IADD3 R3, R14.reuse, 0x80, RZ ;  /* 0x000000800e037810 */ /* 0x040fe40007ffe0ff */
[C---:B------:R-:W-:Y:S02]  /*1830*/  IADD3 R13, R14.reuse, 0xc0, RZ ;  /* 0x000000c00e0d7810 */ /* 0x040fe40007ffe0ff */
[----:B------:R-:W-:Y:S02]  /*1840*/  SHF.R.S32.HI R0, RZ, 0x1f, R15 ;  /* 0x0000001fff007819 */ /* 0x000fe4000001140f */
[----:B------:R-:W-:Y:S02]  /*1850*/  SHF.R.S32.HI R16, RZ, 0x1f, R3 ;  /* 0x0000001fff107819 */ /* 0x000fe40000011403 */
[----:B----4-:R-:W-:Y:S02]  /*1860*/  LEA R10, P0, R14, R6, 0x1 ;  /* 0x000000060e0a7211 */ /* 0x010fe400078008ff */
[----:B------:R-:W-:-:S02]  /*1870*/  SHF.R.S32.HI R17, RZ, 0x1f, R13 ;  /* 0x0000001fff117819 */ /* 0x000fc4000001140d */
[----:B------:R-:W-:Y:S02]  /*1880*/  LEA.HI R12, R0, R15, RZ, 0x3 ;  /* 0x0000000f000c7211 */ /* 0x000fe400078f18ff */
[----:B------:R-:W-:Y:S02]  /*1890*/  P2R R19, PR, RZ, 0x8 ;  /* 0x00000008ff137803 */ /* 0x000fe40000000000 */
[----:B------:R-:W-:Y:S02]  /*18a0*/  LEA.HI R3, R16, R3, RZ, 0x3 ;  /* 0x0000000310037211 */ /* 0x000fe400078f18ff */
[----:B---3--:R-:W-:Y:S02]  /*18b0*/  LEA.HI.X R11, R14, R7, R9, 0x1, P0 ;  /* 0x000000070e0b7211 */ /* 0x008fe400000f0c09 */
[----:B------:R-:W-:Y:S02]  /*18c0*/  LEA.HI R0, R17, R13, RZ, 0x3 ;  /* 0x0000000d11007211 */ /* 0x000fe400078f18ff */
[----:B------:R-:W-:-:S02]  /*18d0*/  ISETP.GE.AND P3, PT, R34, c[0x0][0x198], PT ;  /* 0x0000660022007a0c */ /* 0x000fc40003f66270 */
[----:B------:R-:W-:Y:S02]  /*18e0*/  ISETP.GE.AND P0, PT, R33, c[0x0][0x198], PT ;  /* 0x0000660021007a0c */ /* 0x000fe40003f06270 */
[----:B------:R-:W-:Y:S02]  /*18f0*/  LOP3.LUT R12, R12, 0xfffffff8, RZ, 0xc0, !PT ;  /* 0xfffffff80c0c7812 */ /* 0x000fe400078ec0ff */
[----:B------:R-:W-:Y:S02]  /*1900*/  LOP3.LUT R3, R3, 0xfffffff8, RZ, 0xc0, !PT ;  /* 0xfffffff803037812 */ /* 0x000fe400078ec0ff */
[----:B------:R-:W-:Y:S01]  /*1910*/  LOP3.LUT R18, R0, 0xfffffff8, RZ, 0xc0, !PT ;  /* 0xfffffff800127812 */ /* 0x000fe200078ec0ff */
[----:B------:R-:W-:Y:S02]  /*1920*/  IMAD.SHL.U32 R0, R251, 0x2, RZ ;  /* 0x00000002fb007824 */ /* 0x000fe400078e00ff */
[----:B------:R-:W-:-:S03]  /*1930*/  IMAD.WIDE R16, R12, 0x2, R6 ;  /* 0x000000020c107825 */ /* 0x000fc600078e0206 */
[----:B------:R-:W-:Y:S01]  /*1940*/  @!PT LDS RZ, [RZ] ;  /* 0x00000000fffff984 */ /* 0x000fe20000000800 */
[----:B------:R3:W-:Y:S01]  /*1950*/  LDGSTS.E.BYPASS.LTC128B.128 [R0+0x1a100], [R10.64], !P2 ;  /* 0x1a1000000a007fae */ /* 0x0007e2000d101d44 */
[----:B------:R-:W-:-:S03]  /*1960*/  IMAD.WIDE R12, R3, 0x2, R6 ;  /* 0x00000002030c7825 */ /* 0x000fc600078e0206 */
[----:B------:R3:W-:Y:S01]  /*1970*/  LDGSTS.E.BYPASS.LTC128B.128 [R0+0x1e100], [R16.64], !P1 ;  /* 0x1e10000010007fae */ /* 0x0007e2000c901d44 */
[----:B------:R-:W-:-:S03]  /*1980*/  IMAD.WIDE R6, R18, 0x2, R6 ;  /* 0x0000000212067825 */ /* 0x000fc600078e0206 */
[----:B------:R3:W-:Y:S01]  /*1990*/  LDGSTS.E.BYPASS.LTC128B.128 [R0+0x22100], [R12.64], !P3 ;  /* 0x221000000c007fae */ /* 0x0007e2000d901d44 */
[----:B------:R-:W-:-:S03]  /*19a0*/  ISETP.NE.AND P3, PT, R19, RZ, PT ;  /* 0x000000ff1300720c */ /* 0x000fc60003f65270 */
[----:B------:R3:W-:Y:S05]  /*19b0*/  LDGSTS.E.BYPASS.LTC128B.128 [R0+0x26100], [R6.64], !P0 ;  /* 0x2610000006007fae */ /* 0x0007ea000c101d44 */
.L_x_708:
[----:B------:R-:W-:Y:S05]  /*19c0*/  BSYNC B0 ;  /* 0x0000000000007941 */ /* 0x000fea0003800000 */
.L_x_707:
[----:B---3--:R-:W-:Y:S01]  /*19d0*/  IADD3 R0, R31, 0x60, RZ ;  /* 0x000000601f007810 */ /* 0x008fe20007ffe0ff */
[----:B------:R3:W1:Y:S01]  /*19e0*/  SHFL.IDX PT, R7, R25, 0x3, 0x181f ;  /* 0x00781f0019077f89 */ /* 0x00066200000e0000 */
[----:B------:R-:W-:Y:S01]  /*19f0*/  MOV R156, 0x60 ;  /* 0x00000060009c7802 */ /* 0x000fe20000000f00 */
[----:B------:R-:W-:Y:S01]  /*1a00*/  BSSY B0, `(.L_x_709) ;  /* 0x000001f000007945 */ /* 0x000fe20003800000 */
[----:B------:R-:W-:Y:S01]  /*1a10*/  ISETP.GE.AND P0, PT, R0, R29, PT ;  /* 0x0000001d0000720c */ /* 0x000fe20003f06270 */
[----:B----4-:R3:W4:Y:S02]  /*1a20*/  SHFL.IDX PT, R6, R28, 0x3, 0x181f ;  /* 0x00781f001c067f89 */ /* 0x01072400000e0000 */
[C---:B------:R-:W-:Y:S02]  /*1a30*/  IMAD R3, R156.reuse, c[0x0][0x1e4], RZ ;  /* 0x000079009c037a24 */ /* 0x040fe400078e02ff */
[----:B------:R-:W-:-:S05]  /*1a40*/  IMAD.WIDE.U32 R162, R156, c[0x0][0x1e0], RZ ;  /* 0x000078009ca27a25 */ /* 0x000fca00078e00ff */
[----:B------:R-:W-:-:S03]  /*1a50*/  IADD3 R159, R163, R3, RZ ;  /* 0x00000003a39f7210 */ /* 0x000fc60007ffe0ff */
[----:B------:R-:W-:Y:S05]  /*1a60*/  @P0 BRA `(.L_x_710) ;  /* 0x0000018000000947 */ /* 0x000fea0003800000 */
[C---:B----4-:R-:W-:Y:S01]  /*1a70*/  LEA R8, P0, R14.reuse, R6, 0x1 ;  /* 0x000000060e087211 */ /* 0x050fe200078008ff */
[----:B------:R-:W-:Y:S01]  /*1a80*/  IMAD.SHL.U32 R12, R251, 0x2, RZ ;  /* 0x00000002fb0c7824 */ /* 0x000fe200078e00ff */
[C---:B------:R-:W-:Y:S02]  /*1a90*/  IADD3 R3, R14.reuse, 0xc0, RZ ;  /* 0x000000c00e037810 */ /* 0x040fe40007ffe0ff */
[----:B-1----:R-:W-:Y:S02]  /*1aa0*/  LEA.HI.X R9, R14, R7, R9, 0x1, P0 ;  /* 0x000000070e097211 */ /* 0x002fe400000f0c09 */
[----:B------:R-:W-:Y:S02]  /*1ab0*/  SHF.R.S32.HI R0, RZ, 0x1f, R15 ;  /* 0x0000001fff007819 */ /* 0x000fe4000001140f */
[----:B------:R-:W-:Y:S01]  /*1ac0*/  SHF.R.S32.HI R10, RZ, 0x1f, R3 ;  /* 0x0000001fff0a7819 */ /* 0x000fe20000011403 */
[----:B------:R-:W-:Y:S01]  /*1ad0*/  @!PT LDS RZ, [RZ] ;  /* 0x00000000fffff984 */ /* 0x000fe20000000800 */
[----:B------:R1:W-:Y:S01]  /*1ae0*/  LDGSTS.E.BYPASS.LTC128B.128 [R12+0x1b100], [R8.64], !P2 ;  /* 0x1b100000080c7fae */ /* 0x0003e2000d101d44 */
[----:B------:R-:W-:-:S02]  /*1af0*/  LEA.HI R0, R0, R15, RZ, 0x3 ;  /* 0x0000000f00007211 */ /* 0x000fc400078f18ff */
[----:B------:R-:W-:Y:S02]  /*1b00*/  LEA.HI R3, R10, R3, RZ, 0x3 ;  /* 0x000000030a037211 */ /* 0x000fe400078f18ff */
[----:B------:R-:W-:Y:S02]  /*1b10*/  ISETP.GE.AND P2, PT, R34, c[0x0][0x198], PT ;  /* 0x0000660022007a0c */ /* 0x000fe40003f46270 */
[----:B------:R-:W-:Y:S02]  /*1b20*/  ISETP.GE.AND P0, PT, R33, c[0x0][0x198], PT ;  /* 0x0000660021007a0c */ /* 0x000fe40003f06270 */
[----:B------:R-:W-:Y:S02]  /*1b30*/  LOP3.LUT R0, R0, 0xfffffff8, RZ, 0xc0, !PT ;  /* 0xfffffff800007812 */ /* 0x000fe400078ec0ff */
[----:B------:R-:W-:-:S03]  /*1b40*/  LOP3.LUT R3, R3, 0xfffffff8, RZ, 0xc0, !PT ;  /* 0xfffffff803037812 */ /* 0x000fc600078ec0ff */
[----:B------:R-:W-:-:S05]  /*1b50*/  IMAD.WIDE R10, R0, 0x2, R6 ;  /* 0x00000002000a7825 */ /* 0x000fca00078e0206 */
[----:B------:R4:W-:Y:S01]  /*1b60*/  LDGSTS.E.BYPASS.LTC128B.128 [R12+0x1f100], [R10.64], !P1 ;  /* 0x1f1000000a0c7fae */ /* 0x0009e2000c901d44 */
[----:B-1----:R-:W-:-:S04]  /*1b70*/  IADD3 R8, R14, 0x80, RZ ;  /* 0x000000800e087810 */ /* 0x002fc80007ffe0ff */
[----:B------:R-:W-:-:S04]  /*1b80*/  SHF.R.S32.HI R9, RZ, 0x1f, R8 ;  /* 0x0000001fff097819 */ /* 0x000fc80000011408 */
[----:B------:R-:W-:-:S04]  /*1b90*/  LEA.HI R8, R9, R8, RZ, 0x3 ;  /* 0x0000000809087211 */ /* 0x000fc800078f18ff */
[----:B------:R-:W-:-:S05]  /*1ba0*/  LOP3.LUT R8, R8, 0xfffffff8, RZ, 0xc0, !PT ;  /* 0xfffffff808087812 */ /* 0x000fca00078ec0ff */
[----:B------:R-:W-:-:S04]  /*1bb0*/  IMAD.WIDE R8, R8, 0x2, R6 ;  /* 0x0000000208087825 */ /* 0x000fc800078e0206 */
[----:B------:R-:W-:Y:S01]  /*1bc0*/  IMAD.WIDE R6, R3, 0x2, R6 ;  /* 0x0000000203067825 */ /* 0x000fe200078e0206 */
[----:B------:R4:W-:Y:S04]  /*1bd0*/  LDGSTS.E.BYPASS.LTC128B.128 [R12+0x23100], [R8.64], !P2 ;  /* 0x23100000080c7fae */ /* 0x0009e8000d101d44 */
[----:B------:R4:W-:Y:S02]  /*1be0*/  LDGSTS.E.BYPASS.LTC128B.128 [R12+0x27100], [R6.64], !P0 ;  /* 0x27100000060c7fae */ /* 0x0009e4000c101d44 */
.L_x_710:
[----:B------:R-:W-:Y:S05]  /*1bf0*/  BSYNC B0 ;  /* 0x0000000000007941 */ /* 0x000fea0003800000 */
.L_x_709:
[C---:B------:R-:W-:Y:S01]  /*1c00*/  IMAD R156, R165.reuse, -0x60, R156 ;  /* 0xffffffa0a59c7824 */ /* 0x040fe200078e029c */
[----:B------:R-:W0:Y:S01]  /*1c10*/  LDGDEPBAR ;  /* 0x00000000000079af */ /* 0x000e220000000000 */
[----:B----4-:R-:W-:Y:S01]  /*1c20*/  IADD3 R12, R165, -0x1, RZ ;  /* 0xffffffffa50c7810 */ /* 0x010fe20007ffe0ff */
[----:B------:R-:W-:Y:S01]  /*1c30*/  IMAD.MOV.U32 R166, RZ, RZ, R44 ;  /* 0x000000ffffa67224 */ /* 0x000fe200078e002c */
[----:B------:R-:W-:Y:S01]  /*1c40*/  MOV R164, c[0x0][0x1e4] ;  /* 0x0000790000a47a02 */ /* 0x000fe20000000f00 */
[----:B------:R-:W-:Y:S01]  /*1c50*/  IMAD.MOV.U32 R167, RZ, RZ, R45 ;  /* 0x000000ffffa77224 */ /* 0x000fe200078e002d */
[----:B------:R-:W-:Y:S01]  /*1c60*/  IADD3 R14, R156, R157, -R24 ;  /* 0x0000009d9c0e7210 */ /* 0x000fe20007ffe818 */
[----:B------:R-:W-:Y:S01]  /*1c70*/  IMAD R0, R159, R12, RZ ;  /* 0x0000000c9f007224 */ /* 0x000fe200078e02ff */
[----:B------:R-:W-:Y:S01]  /*1c80*/  SHF.R.S32.HI R10, RZ, 0x1f, R12 ;  /* 0x0000001fff0a7819 */ /* 0x000fe2000001140c */
[----:B------:R-:W-:Y:S01]  /*1c90*/  IMAD.MOV.U32 R166, RZ, RZ, R42 ;  /* 0x000000ffffa67224 */ /* 0x000fe200078e002a */
[C---:B------:R-:W-:Y:S01]  /*1ca0*/  ISETP.GE.AND P2, PT, R14.reuse, 0x1, PT ;  /* 0x000000010e00780c */ /* 0x040fe20003f46270 */
[----:B------:R-:W-:Y:S01]  /*1cb0*/  IMAD.SHL.U32 R251, R251, 0x2, RZ ;  /* 0x00000002fbfb7824 */ /* 0x000fe200078e00ff */
[----:B------:R-:W-:Y:S01]  /*1cc0*/  ISETP.GE.AND P1, PT, R14, 0x21, PT ;  /* 0x000000210e00780c */ /* 0x000fe20003f26270 */
[-C--:B------:R-:W-:Y:S01]  /*1cd0*/  IMAD.WIDE.U32 R8, R12, R162.reuse, R166 ;  /* 0x000000a20c087225 */ /* 0x080fe200078e00a6 */
[----:B------:R-:W-:Y:S01]  /*1ce0*/  SEL R3, RZ, 0x4, P6 ;  /* 0x00000004ff037807 */ /* 0x000fe20003000000 */
[----:B------:R-:W-:Y:S01]  /*1cf0*/  STL.64 [R1+0x18], R166 ;  /* 0x000018a601007387 */ /* 0x000fe20000100a00 */
[----:B------:R-:W-:Y:S01]  /*1d00*/  LEA.HI R158, R35, R161, RZ, 0x5 ;  /* 0x000000a1239e7211 */ /* 0x000fe200078f28ff */
[----:B------:R-:W-:-:S02]  /*1d10*/  IMAD R0, R10, R162, R0 ;  /* 0x000000a20a007224 */ /* 0x000fc400078e0200 */
[----:B------:R-:W-:Y:S02]  /*1d20*/  IMAD.MOV.U32 R160, RZ, RZ, c[0x0][0x1e0] ;  /* 0x00007800ffa07624 */ /* 0x000fe400078e00ff */
[----:B------:R-:W-:Y:S01]  /*1d30*/  IMAD.IADD R0, R9, 0x1, R0 ;  /* 0x0000000109007824 */ /* 0x000fe200078e0200 */
[----:B------:R-:W-:Y:S01]  /*1d40*/  BAR.SYNC.DEFER_BLOCKING 0x0 ;  /* 0x0000000000007b1d */ /* 0x000fe20000010000 */
[----:B------:R-:W-:Y:S01]  /*1d50*/  @P2 LEA R6, P0, R8, c[0x0][0x1c8], 0x1 ;  /* 0x0000720008062a11 */ /* 0x000fe200078008ff */
[----:B------:R-:W-:-:S03]  /*1d60*/  IMAD.WIDE.U32 R16, R160, 0x40, RZ ;  /* 0x00000040a0107825 */ /* 0x000fc600078e00ff */
[----:B-1----:R-:W-:Y:S01]  /*1d70*/  @P2 LEA.HI.X R7, R8, c[0x0][0x1cc], R0, 0x1, P0 ;  /* 0x0000730008072a11 */ /* 0x002fe200000f0c00 */
[----:B------:R-:W-:Y:S01]  /*1d80*/  IMAD.SHL.U32 R15, R24, 0x8, RZ ;  /* 0x00000008180f7824 */ /* 0x000fe200078e00ff */
[----:B------:R-:W-:Y:S01]  /*1d90*/  ISETP.GE.AND P0, PT, R14, 0x41, PT ;  /* 0x000000410e00780c */ /* 0x000fe20003f06270 */
[----:B------:R-:W-:Y:S02]  /*1da0*/  IMAD.MOV.U32 R18, RZ, RZ, R40 ;  /* 0x000000ffff127224 */ /* 0x000fe400078e0028 */
[----:B------:R-:W-:Y:S02]  /*1db0*/  IMAD.MOV.U32 R19, RZ, RZ, R41 ;  /* 0x000000ffff137224 */ /* 0x000fe400078e0029 */
[----:B------:R-:W-:-:S05]  /*1dc0*/  IMAD.MOV.U32 R18, RZ, RZ, R38 ;  /* 0x000000ffff127224 */ /* 0x000fca00078e0026 */
[----:B------:R-:W-:Y:S04]  /*1dd0*/  STL.64 [R1+0x10], R18 ;  /* 0x0000101201007387 */ /* 0x000fe80000100a00 */
[----:B------:R-:W-:Y:S01]  /*1de0*/  @!PT LDS RZ, [RZ] ;  /* 0x00000000fffff984 */ /* 0x000fe20000000800 */
[----:B------:R-:W-:Y:S01]  /*1df0*/  @!PT LDS RZ, [RZ] ;  /* 0x00000000fffff984 */ /* 0x000fe20000000800 */
[----:B------:R-:W-:Y:S01]  /*1e00*/  @!PT LDS RZ, [RZ] ;  /* 0x00000000fffff984 */ /* 0x000fe20000000800 */
[----:B------:R1:W-:Y:S04]  /*1e10*/  @P2 LDGSTS.E.BYPASS.LTC128B.128 [R251+0xc100], [R6.64], !P3 ;  /* 0x0c10000006fb2fae */ /* 0x0003e8000d901d44 */
[----:B------:R1:W-:Y:S04]  /*1e20*/  @P2 LDGSTS.E.BYPASS.LTC128B.128 [R251+0xf100], [R6.64+0x80], !P5 ;  /* 0x0f10008006fb2fae */ /* 0x0003e8000e901d44 */
[----:B------:R1:W-:Y:S04]  /*1e30*/  @P2 LDGSTS.E.BYPASS.LTC128B.128 [R251+0x12100], [R6.64+0x100], !P6 ;  /* 0x1210010006fb2fae */ /* 0x0003e8000f101d44 */
[----:B------:R1:W-:Y:S02]  /*1e40*/  @P2 LDGSTS.E.BYPASS.LTC128B.128 [R251+0x15100], [R6.64+0x180], !P4 ;  /* 0x1510018006fb2fae */ /* 0x0003e4000e101d44 */
[----:B-1----:R-:W-:-:S02]  /*1e50*/  @P1 LEA R7, P2, R160, R8, 0x5 ;  /* 0x00000008a0071211 */ /* 0x002fc400078428ff */
[----:B------:R-:W-:Y:S02]  /*1e60*/  SEL R6, RZ, 0x2, P5 ;  /* 0x00000002ff067807 */ /* 0x000fe40002800000 */
[----:B------:R-:W-:Y:S02]  /*1e70*/  @P1 LEA.HI.X R11, R160, R0, R164, 0x5, P2 ;  /* 0x00000000a00b1211 */ /* 0x000fe400010f2ca4 */
[----:B------:R-:W-:Y:S01]  /*1e80*/  @P0 IADD3 R9, P2, R8, R16, RZ ;  /* 0x0000001008090210 */ /* 0x000fe20007f5e0ff */
[----:B------:R-:W-:Y:S01]  /*1e90*/  IMAD.SHL.U32 R16, R164, 0x40, RZ ;  /* 0x00000040a4107824 */ /* 0x000fe200078e00ff */
[----:B------:R-:W-:Y:S01]  /*1ea0*/  IADD3 R26, R3, R6, R26 ;  /* 0x00000006031a7210 */ /* 0x000fe20007ffe01a */
[----:B------:R-:W-:-:S03]  /*1eb0*/  IMAD R8, R10, c[0x0][0x208], RZ ;  /* 0x000082000a087a24 */ /* 0x000fc600078e02ff */
[----:B------:R-:W-:Y:S01]  /*1ec0*/  @P0 IADD3.X R16, R0, R17, R16, P2, !PT ;  /* 0x0000001100100210 */ /* 0x000fe200017fe410 */
[C---:B------:R-:W-:Y:S01]  /*1ed0*/  IMAD R3, R12.reuse, c[0x0][0x20c], R8 ;  /* 0x000083000c037a24 */ /* 0x040fe200078e0208 */
[----:B------:R-:W-:Y:S01]  /*1ee0*/  @P1 LEA R10, P2, R7, c[0x0][0x1c8], 0x1 ;  /* 0x00007200070a1a11 */ /* 0x000fe200078408ff */
[----:B------:R-:W-:Y:S02]  /*1ef0*/  IMAD.SHL.U32 R0, R27, 0x40, RZ ;  /* 0x000000401b007824 */ /* 0x000fe400078e00ff */
[----:B------:R-:W-:Y:S01]  /*1f00*/  IMAD.WIDE.U32 R12, R12, c[0x0][0x208], RZ ;  /* 0x000082000c0c7a25 */ /* 0x000fe200078e00ff */
[----:B------:R-:W-:Y:S02]  /*1f10*/  @P1 LEA.HI.X R11, R7, c[0x0][0x1cc], R11, 0x1, P2 ;  /* 0x00007300070b1a11 */ /* 0x000fe400010f0c0b */
[----:B------:R-:W-:Y:S01]  /*1f20*/  @P0 LEA R8, P2, R9, c[0x0][0x1c8], 0x1 ;  /* 0x0000720009080a11 */ /* 0x000fe200078408ff */
[----:B------:R-:W-:Y:S01]  /*1f30*/  IMAD.IADD R3, R13, 0x1, R3 ;  /* 0x000000010d037824 */ /* 0x000fe200078e0203 */
[----:B------:R-:W-:Y:S01]  /*1f40*/  LOP3.LUT R0, R0, 0x1c0, RZ, 0xc0, !PT ;  /* 0x000001c000007812 */ /* 0x000fe200078ec0ff */
[----:B------:R1:W-:Y:S01]  /*1f50*/  @P1 LDGSTS.E.BYPASS.LTC128B.128 [R251+0xd100], [R10.64], !P3 ;  /* 0x0d1000000afb1fae */ /* 0x0003e2000d901d44 */
[----:B------:R-:W-:Y:S01]  /*1f60*/  @P0 LEA.HI.X R9, R9, c[0x0][0x1cc], R16, 0x1, P2 ;  /* 0x0000730009090a11 */ /* 0x000fe200010f0c10 */
[----:B------:R-:W-:Y:S01]  /*1f70*/  IMAD.WIDE.U32 R12, R12, 0x60, R18 ;  /* 0x000000600c0c7825 */ /* 0x000fe200078e0012 */
[----:B------:R-:W-:Y:S01]  /*1f80*/  LOP3.LUT R15, R0, 0x8, R15, 0xf8, !PT ;  /* 0x00000008000f7812 */ /* 0x000fe200078ef80f */
[----:B------:R1:W-:Y:S01]  /*1f90*/  @P1 LDGSTS.E.BYPASS.LTC128B.128 [R251+0x10100], [R10.64+0x80], !P5 ;  /* 0x101000800afb1fae */ /* 0x0003e2000e901d44 */
[----:B------:R-:W-:Y:S01]  /*1fa0*/  SHF.R.U32.HI R6, RZ, 0x3, R0 ;  /* 0x00000003ff067819 */ /* 0x000fe20000011600 */
[----:B------:R-:W-:Y:S01]  /*1fb0*/  IMAD R0, R3, 0x60, RZ ;  /* 0x0000006003007824 */ /* 0x000fe200078e02ff */
[----:B------:R-:W-:Y:S01]  /*1fc0*/  SEL R7, RZ, 0x8, P4 ;  /* 0x00000008ff077807 */ /* 0x000fe20002000000 */
[----:B------:R1:W-:Y:S01]  /*1fd0*/  @P1 LDGSTS.E.BYPASS.LTC128B.128 [R251+0x13100], [R10.64+0x100], !P6 ;  /* 0x131001000afb1fae */ /* 0x0003e2000f101d44 */
[----:B------:R-:W-:Y:S01]  /*1fe0*/  LOP3.LUT R15, R15, R6, RZ, 0x3c, !PT ;  /* 0x000000060f0f7212 */ /* 0x000fe200078e3cff */
[----:B------:R-:W-:Y:S01]  /*1ff0*/  IMAD.IADD R3, R13, 0x1, R0 ;  /* 0x000000010d037824 */ /* 0x000fe200078e0200 */
[----:B------:R-:W-:Y:S01]  /*2000*/  LEA R6, P2, R12, c[0x0][0x1f8], 0x1 ;  /* 0x00007e000c067a11 */ /* 0x000fe200078408ff */
[----:B------:R1:W-:Y:S01]  /*2010*/  @P1 LDGSTS.E.BYPASS.LTC128B.128 [R251+0x16100], [R10.64+0x180], !P4 ;  /* 0x161001800afb1fae */ /* 0x0003e2000e101d44 */
[----:B------:R-:W-:Y:S01]  /*2020*/  IADD3 R26, R26, R7, RZ ;  /* 0x000000071a1a7210 */ /* 0x000fe20007ffe0ff */
[----:B------:R-:W-:Y:S01]  /*2030*/  IMAD R0, R32, 0x200, R15 ;  /* 0x0000020020007824 */ /* 0x000fe200078e020f */
[----:B------:R-:W-:Y:S01]  /*2040*/  LEA.HI.X R7, R12, c[0x0][0x1fc], R3, 0x1, P2 ;  /* 0x00007f000c077a11 */ /* 0x000fe200010f0c03 */
[----:B------:R1:W-:Y:S01]  /*2050*/  @P0 LDGSTS.E.BYPASS.LTC128B.128 [R251+0xe100], [R8.64], !P3 ;  /* 0x0e10000008fb0fae */ /* 0x0003e2000d901d44 */
[----:B------:R-:W-:Y:S01]  /*2060*/  IMAD.MOV.U32 R3, RZ, RZ, c[0x0][0x208] ;  /* 0x00008200ff037624 */ /* 0x000fe200078e00ff */
[----:B------:R-:W-:Y:S01]  /*2070*/  LOP3.LUT P2, RZ, R27, 0x2, RZ, 0xc0, !PT ;  /* 0x000000021bff7812 */ /* 0x000fe2000784c0ff */
[----:B------:R-:W-:Y:S01]  /*2080*/  IMAD.MOV.U32 R12, RZ, RZ, 0x6 ;  /* 0x00000006ff0c7424 */ /* 0x000fe200078e00ff */
[----:B------:R1:W-:Y:S01]  /*2090*/  @P0 LDGSTS.E.BYPASS.LTC128B.128 [R251+0x11100], [R8.64+0x80], !P5 ;  /* 0x1110008008fb0fae */ /* 0x0003e2000e901d44 */
[C---:B------:R-:W-:Y:S01]  /*20a0*/  IMAD.SHL.U32 R37, R3.reuse, 0x40, RZ ;  /* 0x0000004003257824 */ /* 0x040fe200078e00ff */
[----:B------:R-:W-:Y:S01]  /*20b0*/  P2R R15, PR, RZ, 0x20 ;  /* 0x00000020ff0f7803 */ /* 0x000fe20000000000 */
[----:B------:R-:W-:Y:S01]  /*20c0*/  IMAD.SHL.U32 R216, R0, 0x2, RZ ;  /* 0x0000000200d87824 */ /* 0x000fe200078e00ff */
[----:B------:R1:W-:Y:S01]  /*20d0*/  @P0 LDGSTS.E.BYPASS.LTC128B.128 [R251+0x14100], [R8.64+0x100], !P6 ;  /* 0x1410010008fb0fae */ /* 0x0003e2000f101d44 */
[----:B------:R-:W-:-:S02]  /*20e0*/  SHF.L.U64.HI R36, R3, R12, c[0x0][0x20c] ;  /* 0x0000830003247619 */ /* 0x000fc4000001020c */
[----:B------:R-:W-:Y:S01]  /*20f0*/  SHF.L.U32 R0, R158, 0x5, RZ ;  /* 0x000000059e007819 */ /* 0x000fe200000006ff */
[----:B------:R1:W-:Y:S01]  /*2100*/  @P0 LDGSTS.E.BYPASS.LTC128B.128 [R251+0x17100], [R8.64+0x180], !P4 ;  /* 0x1710018008fb0fae */ /* 0x0003e2000e101d44 */
[C-C-:B------:R-:W-:Y:S02]  /*2110*/  IADD3 R24, P1, P0, R37.reuse, 0x80, R6.reuse ;  /* 0x0000008025187810 */ /* 0x140fe4000783e006 */
[----:B------:R-:W-:Y:S01]  /*2120*/  LOP3.LUT R0, R0, 0x7ffffc00, RZ, 0xc0, !PT ;  /* 0x7ffffc0000007812 */ /* 0x000fe200078ec0ff */
[----:B------:R-:W0:Y:S01]  /*2130*/  LDGDEPBAR ;  /* 0x00000000000079af */ /* 0x000e220000000000 */
[----:B--23--:R-:W-:Y:S02]  /*2140*/  IADD3.X R25, R36, RZ, R7, P1, P0 ;  /* 0x000000ff24197210 */ /* 0x00cfe40000fe0407 */
[----:B------:R-:W-:Y:S01]  /*2150*/  IADD3 R22, P1, P0, R37, 0x100, R6 ;  /* 0x0000010025167810 */ /* 0x000fe2000783e006 */
[----:B------:R-:W-:Y:S01]  /*2160*/  IMAD.IADD R0, R5, 0x1, R0 ;  /* 0x0000000105007824 */ /* 0x000fe200078e0200 */
[----:B------:R-:W-:-:S02]  /*2170*/  LOP3.LUT P5, RZ, R26, 0x2, RZ, 0xc0, !PT ;  /* 0x000000021aff7812 */ /* 0x000fc400078ac0ff */
[----:B------:R-:W-:Y:S01]  /*2180*/  IADD3.X R23, R36, RZ, R7, P1, P0 ;  /* 0x000000ff24177210 */ /* 0x000fe20000fe0407 */
[----:B------:R-:W-:Y:S01]  /*2190*/  IMAD.SHL.U32 R223, R0, 0x2, RZ ;  /* 0x0000000200df7824 */ /* 0x000fe200078e00ff */
[----:B------:R-:W-:Y:S01]  /*21a0*/  IADD3 R20, P1, P0, R37, 0x180, R6 ;  /* 0x0000018025147810 */ /* 0x000fe2000783e006 */
[----:B------:R-:W-:Y:S01]  /*21b0*/  IMAD.MOV.U32 R0, RZ, RZ, 0x40 ;  /* 0x00000040ff007424 */ /* 0x000fe200078e00ff */
[----:B------:R-:W-:Y:S01]  /*21c0*/  IADD3 R3, R216, 0xc100, RZ ;  /* 0x0000c100d8037810 */ /* 0x000fe20007ffe0ff */
[----:B------:R-:W-:Y:S01]  /*21d0*/  IMAD R224, R4, 0x2, R223 ;  /* 0x0000000204e07824 */ /* 0x000fe200078e02df */
[----:B------:R-:W-:Y:S01]  /*21e0*/  IADD3.X R21, R36, RZ, R7, P1, P0 ;  /* 0x000000ff24157210 */ /* 0x000fe20000fe0407 */
[----:B------:R-:W-:Y:S01]  /*21f0*/  IMAD R226, R2, 0x2, R223 ;  /* 0x0000000202e27824 */ /* 0x000fe200078e02df */
[----:B------:R-:W-:Y:S01]  /*2200*/  ISETP.LT.OR P1, PT, R14, 0x1, P3 ;  /* 0x000000010e00780c */ /* 0x000fe20001f21670 */
[----:B------:R-:W-:Y:S01]  /*2210*/  IMAD R225, R2, 0x2, R224 ;  /* 0x0000000202e17824 */ /* 0x000fe200078e02e0 */
[----:B------:R-:W-:-:S02]  /*2220*/  ISETP.LT.OR P0, PT, R14, 0x1, !P5 ;  /* 0x000000010e00780c */ /* 0x000fc40006f01670 */
[----:B------:R-:W-:Y:S02]  /*2230*/  IADD3 R227, R216, 0xc120, RZ ;  /* 0x0000c120d8e37810 */ /* 0x000fe40007ffe0ff */
[----:B------:R-:W-:Y:S02]  /*2240*/  @P2 IADD3 R227, R3, -0x20, RZ ;  /* 0xffffffe003e32810 */ /* 0x000fe40007ffe0ff */
[----:B------:R-:W-:Y:S01]  /*2250*/  IADD3 R12, P2, R37, R6, RZ ;  /* 0x00000006250c7210 */ /* 0x000fe20007f5e0ff */
[----:B------:R-:W-:-:S04]  /*2260*/  DEPBAR.LE SB0, 0x1 ;  /* 0x000080400000791a */ /* 0x000fc80000000000 */
[----:B------:R-:W-:-:S04]  /*2270*/  DEPBAR.LE SB0, 0x0 ;  /* 0x000080000000791a */ /* 0x000fc80000000000 */
[----:B------:R-:W-:Y:S01]  /*2280*/  BAR.SYNC.DEFER_BLOCKING 0x0 ;  /* 0x0000000000007b1d */ /* 0x000fe20000010000 */
[----:B------:R-:W-:Y:S01]  /*2290*/  IMAD.X R13, R36, 0x1, R7, P2 ;  /* 0x00000001240d7824 */ /* 0x000fe200010e0607 */
[----:B------:R-:W-:Y:S02]  /*22a0*/  LOP3.LUT P2, RZ, R26, 0x8, RZ, 0xc0, !PT ;  /* 0x000000081aff7812 */ /* 0x000fe4000784c0ff */
[C---:B------:R-:W-:Y:S02]  /*22b0*/  IADD3 R250, R227.reuse, 0x800, RZ ;  /* 0x00000800e3fa7810 */ /* 0x040fe40007ffe0ff */
[C---:B------:R-:W-:Y:S02]  /*22c0*/  IADD3 R249, R227.reuse, 0x1000, RZ ;  /* 0x00001000e3f97810 */ /* 0x040fe40007ffe0ff */
[C---:B------:R-:W-:Y:S02]  /*22d0*/  IADD3 R248, R227.reuse, 0x1800, RZ ;  /* 0x00001800e3f87810 */ /* 0x040fe40007ffe0ff */
[----:B------:R-:W-:-:S02]  /*22e0*/  IADD3 R247, R227, 0x2000, RZ ;  /* 0x00002000e3f77810 */ /* 0x000fc40007ffe0ff */
[C---:B------:R-:W-:Y:S02]  /*22f0*/  IADD3 R246, R227.reuse, 0x2800, RZ ;  /* 0x00002800e3f67810 */ /* 0x040fe40007ffe0ff */
[C---:B------:R-:W-:Y:S02]  /*2300*/  IADD3 R245, R227.reuse, 0x3000, RZ ;  /* 0x00003000e3f57810 */ /* 0x040fe40007ffe0ff */
[C---:B------:R-:W-:Y:S02]  /*2310*/  IADD3 R244, R227.reuse, 0x3800, RZ ;  /* 0x00003800e3f47810 */ /* 0x040fe40007ffe0ff */
[C---:B------:R-:W-:Y:S02]  /*2320*/  IADD3 R243, R227.reuse, 0x4000, RZ ;  /* 0x00004000e3f37810 */ /* 0x040fe40007ffe0ff */
[C---:B------:R-:W-:Y:S02]  /*2330*/  IADD3 R242, R227.reuse, 0x4800, RZ ;  /* 0x00004800e3f27810 */ /* 0x040fe40007ffe0ff */
[C---:B------:R-:W-:Y:S01]  /*2340*/  IADD3 R241, R227.reuse, 0x5000, RZ ;  /* 0x00005000e3f17810 */ /* 0x040fe20007ffe0ff */
[----:B-1----:R-:W-:Y:S01]  /*2350*/  LDSM.16.M88.4 R8, [R223+0x18100] ;  /* 0x01810000df08783b */ /* 0x002fe20000000200 */
[----:B------:R-:W-:-:S02]  /*2360*/  IADD3 R240, R227, 0x5800, RZ ;  /* 0x00005800e3f07810 */ /* 0x000fc40007ffe0ff */
[C---:B------:R-:W-:Y:S01]  /*2370*/  IADD3 R239, R227.reuse, 0x6000, RZ ;  /* 0x00006000e3ef7810 */ /* 0x040fe20007ffe0ff */
[----:B------:R-:W-:Y:S01]  /*2380*/  LDSM.16.M88.4 R16, [R224+0x18100] ;  /* 0x01810000e010783b */ /* 0x000fe20000000200 */
[C---:B------:R-:W-:Y:S02]  /*2390*/  IADD3 R238, R227.reuse, 0x6800, RZ ;  /* 0x00006800e3ee7810 */ /* 0x040fe40007ffe0ff */
[C---:B------:R-:W-:Y:S01]  /*23a0*/  IADD3 R237, R227.reuse, 0x7000, RZ ;  /* 0x00007000e3ed7810 */ /* 0x040fe20007ffe0ff */
[----:B------:R-:W1:Y:S01]  /*23b0*/  LDSM.16.M88.4 R32, [R216+0xc100] ;  /* 0x00c10000d820783b */ /* 0x000e620000000200 */
[C---:B------:R-:W-:Y:S02]  /*23c0*/  IADD3 R236, R227.reuse, 0x7800, RZ ;  /* 0x00007800e3ec7810 */ /* 0x040fe40007ffe0ff */
[C---:B------:R-:W-:Y:S01]  /*23d0*/  IADD3 R235, R227.reuse, 0x8000, RZ ;  /* 0x00008000e3eb7810 */ /* 0x040fe20007ffe0ff */
[----:B------:R-:W2:Y:S01]  /*23e0*/  LDSM.16.M88.4 R28, [R216+0xc900] ;  /* 0x00c90000d81c783b */ /* 0x000ea20000000200 */
[----:B------:R-:W-:-:S02]  /*23f0*/  IADD3 R234, R227, 0x8800, RZ ;  /* 0x00008800e3ea7810 */ /* 0x000fc40007ffe0ff */
[C---:B------:R-:W-:Y:S01]  /*2400*/  IADD3 R233, R227.reuse, 0x9000, RZ ;  /* 0x00009000e3e97810 */ /* 0x040fe20007ffe0ff */
[----:B------:R-:W-:Y:S01]  /*2410*/  LDSM.16.M88.4 R48, [R216+0xd100] ;  /* 0x00d10000d830783b */ /* 0x000fe20000000200 */
[C---:B------:R-:W-:Y:S02]  /*2420*/  IADD3 R232, R227.reuse, 0x9800, RZ ;  /* 0x00009800e3e87810 */ /* 0x040fe40007ffe0ff */
[C---:B------:R-:W-:Y:S01]  /*2430*/  IADD3 R231, R227.reuse, 0xa000, RZ ;  /* 0x0000a000e3e77810 */ /* 0x040fe20007ffe0ff */
[----:B------:R-:W-:Y:S01]  /*2440*/  LDSM.16.M88.4 R52, [R216+0xd900] ;  /* 0x00d90000d834783b */ /* 0x000fe20000000200 */
[C---:B------:R-:W-:Y:S02]  /*2450*/  IADD3 R230, R227.reuse, 0xa800, RZ ;  /* 0x0000a800e3e67810 */ /* 0x040fe40007ffe0ff */
[C---:B------:R-:W-:Y:S01]  /*2460*/  IADD3 R229, R227.reuse, 0xb000, RZ ;  /* 0x0000b000e3e57810 */ /* 0x040fe20007ffe0ff */
[----:B------:R-:W-:Y:S01]  /*2470*/  LDSM.16.M88.4 R56, [R216+0xe100] ;  /* 0x00e10000d838783b */ /* 0x000fe20000000200 */
[----:B------:R-:W-:-:S03]  /*2480*/  IADD3 R228, R227, 0xb800, RZ ;  /* 0x0000b800e3e47810 */ /* 0x000fc60007ffe0ff */
[----:B------:R-:W-:Y:S04]  /*2490*/  LDSM.16.M88.4 R72, [R216+0xe900] ;  /* 0x00e90000d848783b */ /* 0x000fe80000000200 */
[----:B------:R-:W3:Y:S04]  /*24a0*/  LDSM.16.M88.4 R68, [R227] ;  /* 0x00000000e344783b */ /* 0x000ee80000000200 */
[----:B------:R-:W-:Y:S04]  /*24b0*/  LDSM.16.M88.4 R64, [R227+0x800] ;  /* 0x00080000e340783b */ /* 0x000fe80000000200 */
[----:B------:R-:W-:Y:S04]  /*24c0*/  LDSM.16.M88.4 R80, [R227+0x1000] ;  /* 0x00100000e350783b */ /* 0x000fe80000000200 */
[----:B------:R-:W-:Y:S04]  /*24d0*/  LDSM.16.M88.4 R92, [R227+0x1800] ;  /* 0x00180000e35c783b */ /* 0x000fe80000000200 */
[----:B------:R-:W-:Y:S01]  /*24e0*/  LDSM.16.M88.4 R104, [R227+0x2000] ;  /* 0x00200000e368783b */ /* 0x000fe20000000200 */
[C---:B-1----:R-:W-:Y:S03]  /*24f0*/  HMMA.16816.F32.BF16 R44, R8.reuse, R32, RZ ;  /* 0x00000020082c723c */ /* 0x042fe600000418ff */
[----:B------:R-:W1:Y:S04]  /*2500*/  LDSM.16.M88.4 R112, [R227+0x2800] ;  /* 0x00280000e370783b */ /* 0x000e680000000200 */
[----:B------:R-:W-:Y:S01]  /*2510*/  @!PT LDS RZ, [RZ] ;  /* 0x00000000fffff984 */ /* 0x000fe20000000800 */
[----:B------:R-:W-:Y:S01]  /*2520*/  @!PT LDS RZ, [RZ] ;  /* 0x00000000fffff984 */ /* 0x000fe20000000800 */
[----:B------:R-:W-:Y:S01]  /*2530*/  @!PT LDS RZ, [RZ] ;  /* 0x00000000fffff984 */ /* 0x000fe20000000800 */
[----:B------:R4:W-:Y:S01]  /*2540*/  LDGSTS.E.BYPASS.LTC128B.128 [R251+0x100], [R6.64], !P1 ;  /* 0x0010000006fb7fae */ /* 0x0009e2000c901d44 */
[----:B------:R-:W-:Y:S01]  /*2550*/  LOP3.LUT P1, RZ, R26, 0x4, RZ, 0xc0, !PT ;  /* 0x000000041aff7812 */ /* 0x000fe2000782c0ff */
[----:B------:R-:W-:Y:S02]  /*2560*/  HMMA.16816.F32.BF16 R40, R8, R34, RZ ;  /* 0x000000220828723c */ /* 0x000fe400000418ff */
[----:B------:R4:W-:Y:S01]  /*2570*/  LDGSTS.E.BYPASS.LTC128B.128 [R251+0x3100], [R6.64+0x80], !P0 ;  /* 0x0310008006fb7fae */ /* 0x0009e2000c101d44 */
[----:B------:R-:W-:-:S05]  /*2580*/  ISETP.LT.OR P0, PT, R14, 0x1, !P1 ;  /* 0x000000010e00780c */ /* 0x000fca0004f01670 */
[----:B--2---:R-:W-:Y:S08]  /*2590*/  HMMA.16816.F32.BF16 R32, R8, R30, RZ ;  /* 0x0000001e0820723c */ /* 0x004ff000000418ff */
[----:B------:R4:W-:Y:S01]  /*25a0*/  LDGSTS.E.BYPASS.LTC128B.128 [R251+0x6100], [R6.64+0x100], !P0 ;  /* 0x0610010006fb7fae */ /* 0x0009e2000c101d44 */
[C---:B------:R-:W-:Y:S01]  /*25b0*/  ISETP.LT.OR P0, PT, R14.reuse, 0x1, !P2 ;  /* 0x000000010e00780c */ /* 0x040fe20005701670 */
[C---:B---3--:R-:W-:Y:S08]  /*25c0*/  HMMA.16816.F32.BF16 R100, R16.reuse, R68, R44 ;  /* 0x000000441064723c */ /* 0x048ff0000004182c */
[----:B------:R-:W-:Y:S04]  /*25d0*/  HMMA.16816.F32.BF16 R84, R16, R70, R40 ;  /* 0x000000461054723c */ /* 0x000fe80000041828 */
[----:B------:R4:W-:Y:S01]  /*25e0*/  LDGSTS.E.BYPASS.LTC128B.128 [R251+0x9100], [R6.64+0x180], !P0 ;  /* 0x0910018006fb7fae */ /* 0x0009e2000c101d44 */
[----:B------:R-:W-:-:S03]  /*25f0*/  ISETP.LT.OR P0, PT, R14, 0x21, P3 ;  /* 0x000000210e00780c */ /* 0x000fc60001f01670 */
[C---:B------:R-:W-:Y:S08]  /*2600*/  HMMA.16816.F32.BF16 R60, R8.reuse, R56, RZ ;  /* 0x00000038083c723c */ /* 0x040ff000000418ff */
[----:B------:R-:W-:Y:S02]  /*2610*/  HMMA.16816.F32.BF16 R88, R8, R58, RZ ;  /* 0x0000003a0858723c */ /* 0x000fe400000418ff */
[----:B------:R2:W-:Y:S01]  /*2620*/  LDGSTS.E.BYPASS.LTC128B.128 [R251+0x1100], [R12.64], !P0 ;  /* 0x011000000cfb7fae */ /* 0x0005e2000c101d44 */
[----:B------:R-:W-:-:S02]  /*2630*/  ISETP.LT.OR P0, PT, R14, 0x21, !P5 ;  /* 0x000000210e00780c */ /* 0x000fc40006f01670 */
[----:B------:R-:W-:-:S03]  /*2640*/  ISETP.LT.OR P5, PT, R14, 0x41, !P5 ;  /* 0x000000410e00780c */ /* 0x000fc60006fa1670 */
[----:B------:R-:W-:Y:S08]  /*2650*/  HMMA.16816.F32.BF16 R96, R8, R72, RZ ;  /* 0x000000480860723c */ /* 0x000ff000000418ff */
[----:B------:R3:W-:Y:S01]  /*2660*/  LDGSTS.E.BYPASS.LTC128B.128 [R251+0x4100], [R24.64], !P0 ;  /* 0x0410000018fb7fae */ /* 0x0007e2000c101d44 */
[----:B------:R-:W-:-:S04]  /*2670*/  LOP3.LUT P0, RZ, R27, 0x4, RZ, 0xc0, !PT ;  /* 0x000000041bff7812 */ /* 0x000fc8000780c0ff */
[----:B------:R-:W-:Y:S02]  /*2680*/  SEL R0, R0, 0xffffffc0, !P0 ;  /* 0xffffffc000007807 */ /* 0x000fe40004000000 */
[C---:B------:R-:W-:Y:S02]  /*2690*/  ISETP.LT.OR P0, PT, R14.reuse, 0x21, !P1 ;  /* 0x000000210e00780c */ /* 0x040fe40004f01670 */
[----:B------:R-:W-:Y:S01]  /*26a0*/  ISETP.LT.OR P1, PT, R14, 0x41, !P1 ;  /* 0x000000410e00780c */ /* 0x000fe20004f21670 */
[----:B------:R-:W-:Y:S02]  /*26b0*/  IMAD.IADD R222, R216, 0x1, R0 ;  /* 0x00000001d8de7824 */ /* 0x000fe400078e0200 */
[----:B------:R-:W-:-:S04]  /*26c0*/  IMAD.IADD R221, R0, 0x1, R227 ;  /* 0x0000000100dd7824 */ /* 0x000fc800078e02e3 */
[----:B-1----:R-:W-:Y:S04]  /*26d0*/  HMMA.16816.F32.BF16 R96, R16, R112, R96 ;  /* 0x000000701060723c */ /* 0x002fe80000041860 */
[----:B------:R1:W-:Y:S01]  /*26e0*/  LDGSTS.E.BYPASS.LTC128B.128 [R251+0x7100], [R22.64], !P0 ;  /* 0x0710000016fb7fae */ /* 0x0003e2000c101d44 */
[----:B----4-:R-:W-:-:S04]  /*26f0*/  IADD3 R6, P0, R12, R37, RZ ;  /* 0x000000250c067210 */ /* 0x010fc80007f1e0ff */
[----:B------:R-:W-:Y:S02]  /*2700*/  IADD3.X R7, R13, R36, RZ, P0, !PT ;  /* 0x000000240d077210 */ /* 0x000fe400007fe4ff */
[C---:B------:R-:W-:Y:S01]  /*2710*/  ISETP.LT.OR P0, PT, R14.reuse, 0x21, !P2 ;  /* 0x000000210e00780c */ /* 0x040fe20005701670 */
[C---:B------:R-:W-:Y:S08]  /*2720*/  HMMA.16816.F32.BF16 R36, R8.reuse, R28, RZ ;  /* 0x0000001c0824723c */ /* 0x040ff000000418ff */
[----:B------:R-:W-:Y:S04]  /*2730*/  HMMA.16816.F32.BF16 R28, R8, R48, RZ ;  /* 0x00000030081c723c */ /* 0x000fe800000418ff */
[----:B------:R1:W-:Y:S01]  /*2740*/  LDGSTS.E.BYPASS.LTC128B.128 [R251+0xa100], [R20.64], !P0 ;  /* 0x0a10000014fb7fae */ /* 0x0003e2000c101d44 */
[----:B------:R-:W-:-:S03]  /*2750*/  ISETP.LT.OR P0, PT, R14, 0x41, P3 ;  /* 0x000000410e00780c */ /* 0x000fc60001f01670 */
[----:B---3--:R-:W-:Y:S08]  /*2760*/  HMMA.16816.F32.BF16 R24, R8, R50, RZ ;  /* 0x000000320818723c */ /* 0x008ff000000418ff */
[----:B------:R-:W-:Y:S02]  /*2770*/  HMMA.16816.F32.BF16 R76, R16, R64, R36 ;  /* 0x00000040104c723c */ /* 0x000fe40000041824 */
[----:B------:R3:W-:Y:S01]  /*2780*/  LDGSTS.E.BYPASS.LTC128B.128 [R251+0x2100], [R6.64], !P0 ;  /* 0x0210000006fb7fae */ /* 0x0007e2000c101d44 */
[----:B------:R-:W-:-:S02]  /*2790*/  ISETP.LT.OR P0, PT, R14, 0x41, !P2 ;  /* 0x000000410e00780c */ /* 0x000fc40005701670 */
[----:B------:R-:W-:Y:S01]  /*27a0*/  ISETP.GE.AND P2, PT, R157, 0x61, PT ;  /* 0x000000619d00780c */ /* 0x000fe20003f46270 */
[----:B------:R3:W-:Y:S01]  /*27b0*/  LDGSTS.E.BYPASS.LTC128B.128 [R251+0x5100], [R6.64+0x80], !P5 ;  /* 0x0510008006fb7fae */ /* 0x0007e2000e901d44 */
[----:B------:R-:W-:Y:S01]  /*27c0*/  ISETP.NE.AND P5, PT, R15, RZ, PT ;  /* 0x000000ff0f00720c */ /* 0x000fe20003fa5270 */
[----:B------:R-:W-:Y:S02]  /*27d0*/  HMMA.16816.F32.BF16 R68, R16, R80, R28 ;  /* 0x000000501044723c */ /* 0x000fe4000004181c */
[----:B------:R3:W-:Y:S06]  /*27e0*/  LDGSTS.E.BYPASS.LTC128B.128 [R251+0x8100], [R6.64+0x100], !P1 ;  /* 0x0810010006fb7fae */ /* 0x0007ec000c901d44 */
[C---:B-1----:R-:W-:Y:S01]  /*27f0*/  HMMA.16816.F32.BF16 R20, R8.reuse, R52, RZ ;  /* 0x000000340814723c */ /* 0x042fe200000418ff */
[----:B------:R3:W-:Y:S04]  /*2800*/  LDGSTS.E.BYPASS.LTC128B.128 [R251+0xb100], [R6.64+0x180], !P0 ;  /* 0x0b10018006fb7fae */ /* 0x0007e8000c101d44 */
[----:B--2---:R-:W-:Y:S03]  /*2810*/  LDSM.16.M88.4 R12, [R226+0x18100] ;  /* 0x01810000e20c783b */ /* 0x004fe60000000200 */
[C---:B------:R-:W-:Y:S01]  /*2820*/  HMMA.16816.F32.BF16 R52, R8.reuse, R54, RZ ;  /* 0x000000360834723c */ /* 0x040fe200000418ff */
[----:B------:R-:W1:Y:S04]  /*2830*/  LDSM.16.M88.4 R44, [R222+0xc900] ;  /* 0x00c90000de2c783b */ /* 0x000e680000000200 */
[----:B------:R-:W2:Y:S03]  /*2840*/  LDSM.16.M88.4 R48, [R222+0xc100] ;  /* 0x00c10000de30783b */ /* 0x000ea60000000200 */
[----:B------:R-:W-:Y:S01]  /*2850*/  HMMA.16816.F32.BF16 R8, R8, R74, RZ ;  /* 0x0000004a0808723c */ /* 0x000fe200000418ff */
[----:B------:R-:W4:Y:S04]  /*2860*/  LDSM.16.M88.4 R40, [R222+0xd100] ;  /* 0x00d10000de28783b */ /* 0x000f280000000200 */
[----:B------:R-:W5:Y:S03]  /*2870*/  LDSM.16.M88.4 R36, [R222+0xd900] ;  /* 0x00d90000de24783b */ /* 0x000f660000000200 */
[C---:B------:R-:W-:Y:S01]  /*2880*/  HMMA.16816.F32.BF16 R72, R16.reuse, R66, R32 ;  /* 0x000000421048723c */ /* 0x040fe20000041820 */
[----:B------:R-:W1:Y:S04]  /*2890*/  LDSM.16.M88.4 R32, [R222+0xe100] ;  /* 0x00e10000de20783b */ /* 0x000e680000000200 */
[----:B------:R-:W1:Y:S03]  /*28a0*/  LDSM.16.M88.4 R108, [R222+0xe900] ;  /* 0x00e90000de6c783b */ /* 0x000e660000000200 */
[C---:B------:R-:W-:Y:S01]  /*28b0*/  HMMA.16816.F32.BF16 R56, R16.reuse, R92, R20 ;  /* 0x0000005c1038723c */ /* 0x040fe20000041814 */
[----:B------:R-:W-:Y:S04]  /*28c0*/  LDSM.16.M88.4 R120, [R221+0x1000] ;  /* 0x00100000dd78783b */ /* 0x000fe80000000200 */
[----:B------:R-:W-:Y:S03]  /*28d0*/  LDSM.16.M88.4 R116, [R216+0xf900] ;  /* 0x00f90000d874783b */ /* 0x000fe60000000200 */
        /* <DEDUP_REMOVED lines=10> */
[----:B------:R-:W-:Y:S04]  /*2980*/  LDSM.16.M88.4 R104, [R221] ;  /* 0x00000000dd68783b */ /* 0x000fe80000000200 */
[----:B------:R-:W-:Y:S03]  /*2990*/  LDSM.16.M88.4 R136, [R227+0x9800] ;  /* 0x00980000e388783b */ /* 0x000fe60000000200 */
[----:B------:R-:W-:Y:S01]  /*29a0*/  HMMA.16816.F32.BF16 R88, R16, R114, R8 ;  /* 0x000000721058723c */ /* 0x000fe20000041808 */
[----:B------:R-:W-:Y:S04]  /*29b0*/  LDSM.16.M88.4 R8, [R225+0x18100] ;  /* 0x01810000e108783b */ /* 0x000fe80000000200 */
[----:B------:R-:W3:Y:S03]  /*29c0*/  LDSM.16.M88.4 R112, [R221+0x800] ;  /* 0x00080000dd70783b */ /* 0x000ee60000000200 */
[C---:B-1----:R-:W-:Y:S01]  /*29d0*/  HMMA.16816.F32.BF16 R16, R12.reuse, R46, R72 ;  /* 0x0000002e0c10723c */ /* 0x042fe20000041848 */
[----:B------:R-:W-:Y:S04]  /*29e0*/  LDSM.16.M88.4 R144, [R221+0x9000] ;  /* 0x00900000dd90783b */ /* 0x000fe80000000200 */
[----:B------:R-:W0:Y:S03]  /*29f0*/  LDGDEPBAR ;  /* 0x00000000000079af */ /* 0x000e260000000000 */
[C---:B--2---:R-:W-:Y:S01]  /*2a00*/  HMMA.16816.F32.BF16 R92, R12.reuse, R48, R100 ;  /* 0x000000300c5c723c */ /* 0x044fe20000041864 */
[----:B------:R-:W1:Y:S07]  /*2a10*/  LDSM.16.M88.4 R100, [R221+0x1800] ;  /* 0x00180000dd64783b */ /* 0x000e6e0000000200 */
[C---:B----4-:R-:W-:Y:S08]  /*2a20*/  HMMA.16816.F32.BF16 R72, R12.reuse, R40, R68 ;  /* 0x000000280c48723c */ /* 0x050ff00000041844 */
[C---:B-----5:R-:W-:Y:S01]  /*2a30*/  HMMA.16816.F32.BF16 R68, R12.reuse, R36, R56 ;  /* 0x000000240c44723c */ /* 0x060fe20000041838 */
[----:B------:R-:W2:Y:S07]  /*2a40*/  LDSM.16.M88.4 R56, [R221+0x2000] ;  /* 0x00200000dd38783b */ /* 0x000eae0000000200 */
[C---:B------:R-:W-:Y:S08]  /*2a50*/  HMMA.16816.F32.BF16 R80, R12.reuse, R44, R76 ;  /* 0x0000002c0c50723c */ /* 0x040ff0000004184c */
[C---:B------:R-:W-:Y:S01]  /*2a60*/  HMMA.16816.F32.BF16 R76, R12.reuse, R42, R64 ;  /* 0x0000002a0c4c723c */ /* 0x040fe20000041840 */
[----:B------:R-:W-:Y:S07]  /*2a70*/  LDSM.16.M88.4 R40, [R216+0xf100] ;  /* 0x00f10000d828783b */ /* 0x000fee0000000200 */
[C---:B------:R-:W-:Y:S08]  /*2a80*/  HMMA.16816.F32.BF16 R84, R12.reuse, R50, R84 ;  /* 0x000000320c54723c */ /* 0x040ff00000041854 */
[C---:B------:R-:W-:Y:S08]  /*2a90*/  HMMA.16816.F32.BF16 R64, R12.reuse, R38, R28 ;  /* 0x000000260c40723c */ /* 0x040ff0000004181c */
[C---:B------:R-:W-:Y:S08]  /*2aa0*/  HMMA.16816.F32.BF16 R60, R12.reuse, R32, R24 ;  /* 0x000000200c3c723c */ /* 0x040ff00000041818 */
[C---:B------:R-:W-:Y:S01]  /*2ab0*/  HMMA.16816.F32.BF16 R48, R12.reuse, R34, R20 ;  /* 0x000000220c30723c */ /* 0x040fe20000041814 */
[----:B------:R-:W4:Y:S07]  /*2ac0*/  LDSM.16.M88.4 R20, [R223+0x1c100] ;  /* 0x01c10000df14783b */ /* 0x000f2e0000000200 */
[C---:B------:R-:W-:Y:S01]  /*2ad0*/  HMMA.16816.F32.BF16 R44, R12.reuse, R108, R96 ;  /* 0x0000006c0c2c723c */ /* 0x040fe20000041860 */
[----:B------:R-:W-:Y:S07]  /*2ae0*/  LDSM.16.M88.4 R96, [R216+0x10900] ;  /* 0x01090000d860783b */ /* 0x000fee0000000200 */
[----:B------:R-:W-:Y:S08]  /*2af0*/  HMMA.16816.F32.BF16 R36, R12, R110, R88 ;  /* 0x0000006e0c24723c */ /* 0x000ff00000041858 */
[C---:B---3--:R-:W-:Y:S08]  /*2b00*/  HMMA.16816.F32.BF16 R16, R8.reuse, R114, R16 ;  /* 0x000000720810723c */ /* 0x048ff00000041810 */
[C---:B------:R-:W-:Y:S08]  /*2b10*/  HMMA.16816.F32.BF16 R24, R8.reuse, R112, R80 ;  /* 0x000000700818723c */ /* 0x040ff00000041850 */
[C---:B------:R-:W-:Y:S08]  /*2b20*/  HMMA.16816.F32.BF16 R32, R8.reuse, R104, R92 ;  /* 0x000000680820723c */ /* 0x040ff0000004185c */
[C---:B------:R-:W-:Y:S08]  /*2b30*/  HMMA.16816.F32.BF16 R28, R8.reuse, R106, R84 ;  /* 0x0000006a081c723c */ /* 0x040ff00000041854 */
[C---:B------:R-:W-:Y:S08]  /*2b40*/  HMMA.16816.F32.BF16 R12, R8.reuse, R120, R72 ;  /* 0x00000078080c723c */ /* 0x040ff00000041848 */
[C---:B------:R-:W-:Y:S01]  /*2b50*/  HMMA.16816.F32.BF16 R76, R8.reuse, R122, R76 ;  /* 0x0000007a084c723c */ /* 0x040fe2000004184c */
[----:B------:R-:W3:Y:S07]  /*2b60*/  LDSM.16.M88.4 R120, [R216+0x11100] ;  /* 0x01110000d878783b */ /* 0x000eee0000000200 */
[C---:B-1----:R-:W-:Y:S08]  /*2b70*/  HMMA.16816.F32.BF16 R88, R8.reuse, R100, R68 ;  /* 0x000000640858723c */ /* 0x042ff00000041844 */
[C---:B------:R-:W-:Y:S01]  /*2b80*/  HMMA.16816.F32.BF16 R80, R8.reuse, R102, R64 ;  /* 0x000000660850723c */ /* 0x040fe20000041840 */
[----:B------:R-:W1:Y:S07]  /*2b90*/  LDSM.16.M88.4 R64, [R216+0x11900] ;  /* 0x01190000d840783b */ /* 0x000e6e0000000200 */
[C---:B--2---:R-:W-:Y:S01]  /*2ba0*/  HMMA.16816.F32.BF16 R112, R8.reuse, R56, R60 ;  /* 0x000000380870723c */ /* 0x044fe2000004183c */
[----:B------:R-:W-:Y:S07]  /*2bb0*/  LDSM.16.M88.4 R60, [R227+0x3000] ;  /* 0x00300000e33c783b */ /* 0x000fee0000000200 */
[C---:B------:R-:W-:Y:S01]  /*2bc0*/  HMMA.16816.F32.BF16 R104, R8.reuse, R58, R48 ;  /* 0x0000003a0868723c */ /* 0x040fe20000041830 */
[----:B------:R-:W-:Y:S04]  /*2bd0*/  LDSM.16.M88.4 R56, [R227+0x3800] ;  /* 0x00380000e338783b */ /* 0x000fe80000000200 */
[----:B------:R-:W-:Y:S03]  /*2be0*/  LDSM.16.M88.4 R48, [R227+0x4800] ;  /* 0x00480000e330783b */ /* 0x000fe60000000200 */
[C---:B------:R-:W-:Y:S01]  /*2bf0*/  HMMA.16816.F32.BF16 R108, R8.reuse, R52, R44 ;  /* 0x00000034086c723c */ /* 0x040fe2000004182c */
[----:B------:R-:W-:Y:S07]  /*2c00*/  LDSM.16.M88.4 R44, [R227+0x5000] ;  /* 0x00500000e32c783b */ /* 0x000fee0000000200 */
[----:B------:R-:W-:Y:S01]  /*2c10*/  HMMA.16816.F32.BF16 R100, R8, R54, R36 ;  /* 0x000000360864723c */ /* 0x000fe20000041824 */
[----:B------:R-:W2:Y:S04]  /*2c20*/  LDSM.16.M88.4 R8, [R224+0x1c100] ;  /* 0x01c10000e008783b */ /* 0x000ea80000000200 */
[----:B------:R-:W5:Y:S03]  /*2c30*/  LDSM.16.M88.4 R52, [R227+0x4000] ;  /* 0x00400000e334783b */ /* 0x000f660000000200 */
[C---:B----4-:R-:W-:Y:S01]  /*2c40*/  HMMA.16816.F32.BF16 R68, R20.reuse, R118, R16 ;  /* 0x000000761444723c */ /* 0x050fe20000041810 */
[----:B------:R-:W-:Y:S07]  /*2c50*/  LDSM.16.M88.4 R16, [R226+0x1c100] ;  /* 0x01c10000e210783b */ /* 0x000fee0000000200 */
[C---:B------:R-:W-:Y:S01]  /*2c60*/  HMMA.16816.F32.BF16 R72, R20.reuse, R116, R24 ;  /* 0x000000741448723c */ /* 0x040fe20000041818 */
[----:B------:R-:W-:Y:S07]  /*2c70*/  LDSM.16.M88.4 R116, [R222+0xf100] ;  /* 0x00f10000de74783b */ /* 0x000fee0000000200 */
[C---:B------:R-:W-:Y:S08]  /*2c80*/  HMMA.16816.F32.BF16 R84, R20.reuse, R42, R28 ;  /* 0x0000002a1454723c */ /* 0x040ff0000004181c */
[C---:B------:R-:W-:Y:S08]  /*2c90*/  HMMA.16816.F32.BF16 R92, R20.reuse, R40, R32 ;  /* 0x00000028145c723c */ /* 0x040ff00000041820 */
[C---:B------:R-:W-:Y:S08]  /*2ca0*/  HMMA.16816.F32.BF16 R36, R20.reuse, R126, R76 ;  /* 0x0000007e1424723c */ /* 0x040ff0000004184c */
[C---:B------:R-:W-:Y:S08]  /*2cb0*/  HMMA.16816.F32.BF16 R40, R20.reuse, R124, R12 ;  /* 0x0000007c1428723c */ /* 0x040ff0000004180c */
[C---:B---3--:R-:W-:Y:S01]  /*2cc0*/  HMMA.16816.F32.BF16 R24, R20.reuse, R120, R112 ;  /* 0x000000781418723c */ /* 0x048fe20000041870 */
[----:B------:R-:W3:Y:S07]  /*2cd0*/  LDSM.16.M88.4 R112, [R227+0x5800] ;  /* 0x00580000e370783b */ /* 0x000eee0000000200 */
[C---:B-1----:R-:W-:Y:S08]  /*2ce0*/  HMMA.16816.F32.BF16 R76, R20.reuse, R64, R108 ;  /* 0x00000040144c723c */ /* 0x042ff0000004186c */
[C---:B------:R-:W-:Y:S08]  /*2cf0*/  HMMA.16816.F32.BF16 R32, R20.reuse, R96, R88 ;  /* 0x000000601420723c */ /* 0x040ff00000041858 */
[C---:B------:R-:W-:Y:S08]  /*2d00*/  HMMA.16816.F32.BF16 R28, R20.reuse, R98, R80 ;  /* 0x00000062141c723c */ /* 0x040ff00000041850 */
[----:B------:R-:W-:Y:S08]  /*2d10*/  HMMA.16816.F32.BF16 R12, R20, R122, R104 ;  /* 0x0000007a140c723c */ /* 0x000ff00000041868 */
[----:B--2---:R-:W-:Y:S01]  /*2d20*/  HMMA.16816.F32.BF16 R108, R8, R58, R68 ;  /* 0x0000003a086c723c */ /* 0x004fe20000041844 */
[----:B------:R-:W1:Y:S07]  /*2d30*/  LDSM.16.M88.4 R68, [R222+0xf900] ;  /* 0x00f90000de44783b */ /* 0x000e6e0000000200 */
[----:B------:R-:W-:Y:S01]  /*2d40*/  HMMA.16816.F32.BF16 R20, R20, R66, R100 ;  /* 0x000000421414723c */ /* 0x000fe20000041864 */
[----:B------:R-:W2:Y:S07]  /*2d50*/  LDSM.16.M88.4 R64, [R222+0x10100] ;  /* 0x01010000de40783b */ /* 0x000eae0000000200 */
[C---:B------:R-:W-:Y:S08]  /*2d60*/  HMMA.16816.F32.BF16 R104, R8.reuse, R56, R72 ;  /* 0x000000380868723c */ /* 0x040ff00000041848 */
[C---:B------:R-:W-:Y:S08]  /*2d70*/  HMMA.16816.F32.BF16 R96, R8.reuse, R62, R84 ;  /* 0x0000003e0860723c */ /* 0x040ff00000041854 */
[C---:B------:R-:W-:Y:S01]  /*2d80*/  HMMA.16816.F32.BF16 R88, R8.reuse, R48, R32 ;  /* 0x000000300858723c */ /* 0x040fe20000041820 */
[----:B------:R-:W-:Y:S07]  /*2d90*/  LDSM.16.M88.4 R32, [R221+0x3800] ;  /* 0x00380000dd20783b */ /* 0x000fee0000000200 */
[C---:B------:R-:W-:Y:S01]  /*2da0*/  HMMA.16816.F32.BF16 R84, R8.reuse, R50, R28 ;  /* 0x000000320854723c */ /* 0x040fe2000004181c */
[----:B------:R-:W4:Y:S07]  /*2db0*/  LDSM.16.M88.4 R48, [R222+0x11100] ;  /* 0x01110000de30783b */ /* 0x000f2e0000000200 */
[C---:B------:R-:W-:Y:S01]  /*2dc0*/  HMMA.16816.F32.BF16 R56, R8.reuse, R46, R12 ;  /* 0x0000002e0838723c */ /* 0x040fe2000004180c */
[----:B------:R-:W1:Y:S07]  /*2dd0*/  LDSM.16.M88.4 R12, [R225+0x1c100] ;  /* 0x01c10000e10c783b */ /* 0x000e6e0000000200 */
[C---:B------:R-:W-:Y:S01]  /*2de0*/  HMMA.16816.F32.BF16 R80, R8.reuse, R60, R92 ;  /* 0x0000003c0850723c */ /* 0x040fe2000004185c */
[----:B------:R-:W2:Y:S07]  /*2df0*/  LDSM.16.M88.4 R60, [R222+0x10900] ;  /* 0x01090000de3c783b */ /* 0x000eae0000000200 */
[C---:B------:R-:W-:Y:S01]  /*2e00*/  HMMA.16816.F32.BF16 R72, R8.reuse, R44, R24 ;  /* 0x0000002c0848723c */ /* 0x040fe20000041818 */
[----:B------:R-:W2:Y:S07]  /*2e10*/  LDSM.16.M88.4 R44, [R222+0x11900] ;  /* 0x01190000de2c783b */ /* 0x000eae0000000200 */
[C---:B-----5:R-:W-:Y:S01]  /*2e20*/  HMMA.16816.F32.BF16 R92, R8.reuse, R54, R36 ;  /* 0x00000036085c723c */ /* 0x060fe20000041824 */
[----:B------:R-:W5:Y:S07]  /*2e30*/  LDSM.16.M88.4 R36, [R221+0x3000] ;  /* 0x00300000dd24783b */ /* 0x000f6e0000000200 */
[C---:B------:R-:W-:Y:S08]  /*2e40*/  HMMA.16816.F32.BF16 R100, R8.reuse, R52, R40 ;  /* 0x000000340864723c */ /* 0x040ff00000041828 */
[----:B---3--:R-:W-:Y:S08]  /*2e50*/  HMMA.16816.F32.BF16 R40, R8, R114, R20 ;  /* 0x000000720828723c */ /* 0x008ff00000041814 */
[----:B-1----:R-:W-:Y:S01]  /*2e60*/  HMMA.16816.F32.BF16 R20, R16, R68, R104 ;  /* 0x000000441014723c */ /* 0x002fe20000041868 */
[----:B------:R-:W1:Y:S07]  /*2e70*/  LDSM.16.M88.4 R104, [R221+0x4800] ;  /* 0x00480000dd68783b */ /* 0x000e6e0000000200 */
[----:B------:R-:W-:Y:S01]  /*2e80*/  HMMA.16816.F32.BF16 R52, R8, R112, R76 ;  /* 0x000000700834723c */ /* 0x000fe2000004184c */
[----:B------:R-:W3:Y:S07]  /*2e90*/  LDSM.16.M88.4 R76, [R221+0x4000] ;  /* 0x00400000dd4c783b */ /* 0x000eee0000000200 */
[C---:B------:R-:W-:Y:S08]  /*2ea0*/  HMMA.16816.F32.BF16 R24, R16.reuse, R118, R96 ;  /* 0x000000761018723c */ /* 0x040ff00000041860 */
[C---:B------:R-:W-:Y:S08]  /*2eb0*/  HMMA.16816.F32.BF16 R8, R16.reuse, R70, R108 ;  /* 0x000000461008723c */ /* 0x040ff0000004186c */
[C---:B------:R-:W-:Y:S08]  /*2ec0*/  HMMA.16816.F32.BF16 R28, R16.reuse, R116, R80 ;  /* 0x00000074101c723c */ /* 0x040ff00000041850 */
[C---:B--2---:R-:W-:Y:S08]  /*2ed0*/  HMMA.16816.F32.BF16 R68, R16.reuse, R64, R100 ;  /* 0x000000401044723c */ /* 0x044ff00000041864 */
[C---:B------:R-:W-:Y:S08]  /*2ee0*/  HMMA.16816.F32.BF16 R64, R16.reuse, R66, R92 ;  /* 0x000000421040723c */ /* 0x040ff0000004185c */
[----:B----4-:R-:W-:Y:S08]  /*2ef0*/  HMMA.16816.F32.BF16 R112, R16, R48, R72 ;  /* 0x000000301070723c */ /* 0x010ff00000041848 */
[----:B------:R-:W-:Y:S01]  /*2f00*/  HMMA.16816.F32.BF16 R80, R12, R32, R20 ;  /* 0x000000200c50723c */ /* 0x000fe20000041814 */
[----:B------:R-:W2:Y:S07]  /*2f10*/  LDSM.16.M88.4 R20, [R221+0x5000] ;  /* 0x00500000dd14783b */ /* 0x000eae0000000200 */
[C---:B------:R-:W-:Y:S08]  /*2f20*/  HMMA.16816.F32.BF16 R92, R16.reuse, R60, R88 ;  /* 0x0000003c105c723c */ /* 0x040ff00000041858 */
[C---:B------:R-:W-:Y:S01]  /*2f30*/  HMMA.16816.F32.BF16 R84, R16.reuse, R62, R84 ;  /* 0x0000003e1054723c */ /* 0x040fe20000041854 */
[----:B------:R-:W-:Y:S07]  /*2f40*/  LDSM.16.M88.4 R60, [R216+0x12900] ;  /* 0x01290000d83c783b */ /* 0x000fee0000000200 */
[C---:B------:R-:W-:Y:S01]  /*2f50*/  HMMA.16816.F32.BF16 R72, R16.reuse, R50, R56 ;  /* 0x000000321048723c */ /* 0x040fe20000041838 */
[----:B------:R-:W-:Y:S07]  /*2f60*/  LDSM.16.M88.4 R56, [R216+0x13100] ;  /* 0x01310000d838783b */ /* 0x000fee0000000200 */
[C---:B------:R-:W-:Y:S01]  /*2f70*/  HMMA.16816.F32.BF16 R108, R16.reuse, R44, R52 ;  /* 0x0000002c106c723c */ /* 0x040fe20000041834 */
[----:B------:R-:W-:Y:S07]  /*2f80*/  LDSM.16.M88.4 R52, [R216+0x13900] ;  /* 0x01390000d834783b */ /* 0x000fee0000000200 */
[----:B------:R-:W-:Y:S01]  /*2f90*/  HMMA.16816.F32.BF16 R100, R16, R46, R40 ;  /* 0x0000002e1064723c */ /* 0x000fe20000041828 */
[----:B------:R-:W4:Y:S07]  /*2fa0*/  LDSM.16.M88.4 R16, [R221+0x5800] ;  /* 0x00580000dd10783b */ /* 0x000f2e0000000200 */
[C---:B-----5:R-:W-:Y:S01]  /*2fb0*/  HMMA.16816.F32.BF16 R88, R12.reuse, R38, R24 ;  /* 0x000000260c58723c */ /* 0x060fe20000041818 */
[----:B------:R-:W-:Y:S07]  /*2fc0*/  LDSM.16.M88.4 R24, [R216+0x12100] ;  /* 0x01210000d818783b */ /* 0x000fee0000000200 */
[C---:B------:R-:W-:Y:S01]  /*2fd0*/  HMMA.16816.F32.BF16 R48, R12.reuse, R34, R8 ;  /* 0x000000220c30723c */ /* 0x040fe20000041808 */
[----:B------:R-:W5:Y:S04]  /*2fe0*/  LDSM.16.M88.4 R8, [R223+0x20100] ;  /* 0x02010000df08783b */ /* 0x000f680000000200 */
[----:B------:R-:W-:Y:S03]  /*2ff0*/  LDSM.16.M88.4 R32, [R224+0x20100] ;  /* 0x02010000e020783b */ /* 0x000fe60000000200 */
[C---:B------:R-:W-:Y:S08]  /*3000*/  HMMA.16816.F32.BF16 R96, R12.reuse, R36, R28 ;  /* 0x000000240c60723c */ /* 0x040ff0000004181c */
[C---:B-1----:R-:W-:Y:S01]  /*3010*/  HMMA.16816.F32.BF16 R36, R12.reuse, R104, R92 ;  /* 0x000000680c24723c */ /* 0x042fe2000004185c */
[----:B------:R-:W1:Y:S07]  /*3020*/  LDSM.16.M88.4 R92, [R227+0x6000] ;  /* 0x00600000e35c783b */ /* 0x000e6e0000000200 */
[C---:B------:R-:W-:Y:S01]  /*3030*/  HMMA.16816.F32.BF16 R28, R12.reuse, R106, R84 ;  /* 0x0000006a0c1c723c */ /* 0x040fe20000041854 */
[----:B------:R-:W1:Y:S07]  /*3040*/  LDSM.16.M88.4 R84, [R216+0x14900] ;  /* 0x01490000d854783b */ /* 0x000e6e0000000200 */
[C---:B---3--:R-:W-:Y:S08]  /*3050*/  HMMA.16816.F32.BF16 R40, R12.reuse, R78, R64 ;  /* 0x0000004e0c28723c */ /* 0x048ff00000041840 */
[C---:B--2---:R-:W-:Y:S08]  /*3060*/  HMMA.16816.F32.BF16 R64, R12.reuse, R20, R112 ;  /* 0x000000140c40723c */ /* 0x044ff00000041870 */
[C---:B------:R-:W-:Y:S08]  /*3070*/  HMMA.16816.F32.BF16 R72, R12.reuse, R22, R72 ;  /* 0x000000160c48723c */ /* 0x040ff00000041848 */
[C---:B----4-:R-:W-:Y:S08]  /*3080*/  HMMA.16816.F32.BF16 R20, R12.reuse, R16, R108 ;  /* 0x000000100c14723c */ /* 0x050ff0000004186c */
[C---:B------:R-:W-:Y:S01]  /*3090*/  HMMA.16816.F32.BF16 R44, R12.reuse, R76, R68 ;  /* 0x0000004c0c2c723c */ /* 0x040fe20000041844 */
[----:B------:R-:W2:Y:S07]  /*30a0*/  LDSM.16.M88.4 R76, [R216+0x14100] ;  /* 0x01410000d84c783b */ /* 0x000eae0000000200 */
[----:B------:R-:W-:Y:S08]  /*30b0*/  HMMA.16816.F32.BF16 R16, R12, R18, R100 ;  /* 0x000000120c10723c */ /* 0x000ff00000041864 */
[C---:B-----5:R-:W-:Y:S08]  /*30c0*/  HMMA.16816.F32.BF16 R12, R8.reuse, R24, R96 ;  /* 0x00000018080c723c */ /* 0x060ff00000041860 */
[C---:B------:R-:W-:Y:S01]  /*30d0*/  HMMA.16816.F32.BF16 R108, R8.reuse, R52, R36 ;  /* 0x00000034086c723c */ /* 0x040fe20000041824 */
[----:B------:R-:W-:Y:S07]  /*30e0*/  LDSM.16.M88.4 R36, [R222+0x12100] ;  /* 0x01210000de24783b */ /* 0x000fee0000000200 */
[C---:B------:R-:W-:Y:S01]  /*30f0*/  HMMA.16816.F32.BF16 R100, R8.reuse, R54, R28 ;  /* 0x000000360864723c */ /* 0x040fe2000004181c */
[----:B------:R-:W3:Y:S04]  /*3100*/  LDSM.16.M88.4 R28, [R226+0x20100] ;  /* 0x02010000e21c783b */ /* 0x000ee80000000200 */
[----:B------:R-:W-:Y:S03]  /*3110*/  LDSM.16.M88.4 R52, [R227+0x7000] ;  /* 0x00700000e334783b */ /* 0x000fe60000000200 */
[----:B------:R-:W-:Y:S01]  /*3120*/  HMMA.16816.F32.BF16 R68, R8, R26, R88 ;  /* 0x0000001a0844723c */ /* 0x000fe20000041858 */
[----:B------:R-:W-:Y:S07]  /*3130*/  LDSM.16.M88.4 R24, [R225+0x20100] ;  /* 0x02010000e118783b */ /* 0x000fee0000000200 */
[----:B-1----:R-:W-:Y:S08]  /*3140*/  HMMA.16816.F32.BF16 R12, R32, R92, R12 ;  /* 0x0000005c200c723c */ /* 0x002ff0000004180c */
[C---:B------:R-:W-:Y:S01]  /*3150*/  HMMA.16816.F32.BF16 R116, R8.reuse, R56, R44 ;  /* 0x000000380874723c */ /* 0x040fe2000004182c */
[----:B------:R-:W-:Y:S07]  /*3160*/  LDSM.16.M88.4 R44, [R227+0x8000] ;  /* 0x00800000e32c783b */ /* 0x000fee0000000200 */
[C---:B------:R-:W-:Y:S01]  /*3170*/  HMMA.16816.F32.BF16 R112, R8.reuse, R58, R40 ;  /* 0x0000003a0870723c */ /* 0x040fe20000041828 */
[----:B------:R-:W1:Y:S07]  /*3180*/  LDSM.16.M88.4 R56, [R227+0x6800] ;  /* 0x00680000e338783b */ /* 0x000e6e0000000200 */
[C---:B------:R-:W-:Y:S08]  /*3190*/  HMMA.16816.F32.BF16 R80, R8.reuse, R60, R80 ;  /* 0x0000003c0850723c */ /* 0x040ff00000041850 */
[C---:B------:R-:W-:Y:S01]  /*31a0*/  HMMA.16816.F32.BF16 R104, R8.reuse, R62, R48 ;  /* 0x0000003e0868723c */ /* 0x040fe20000041830 */
[----:B------:R-:W4:Y:S04]  /*31b0*/  LDSM.16.M88.4 R60, [R221+0x6000] ;  /* 0x00600000dd3c783b */ /* 0x000f280000000200 */
[----:B------:R-:W-:Y:S03]  /*31c0*/  LDSM.16.M88.4 R48, [R227+0x7800] ;  /* 0x00780000e330783b */ /* 0x000fe60000000200 */
[C---:B------:R-:W-:Y:S08]  /*31d0*/  HMMA.16816.F32.BF16 R120, R8.reuse, R86, R16 ;  /* 0x000000560878723c */ /* 0x040ff00000041810 */
[C---:B--2---:R-:W-:Y:S08]  /*31e0*/  HMMA.16816.F32.BF16 R96, R8.reuse, R76, R64 ;  /* 0x0000004c0860723c */ /* 0x044ff00000041840 */
[C---:B------:R-:W-:Y:S01]  /*31f0*/  HMMA.16816.F32.BF16 R88, R8.reuse, R78, R72 ;  /* 0x0000004e0858723c */ /* 0x040fe20000041848 */
[----:B------:R-:W-:Y:S04]  /*3200*/  LDSM.16.M88.4 R76, [R216+0x15100] ;  /* 0x01510000d84c783b */ /* 0x000fe80000000200 */
[----:B------:R-:W-:Y:S03]  /*3210*/  LDSM.16.M88.4 R72, [R227+0x8800] ;  /* 0x00880000e348783b */ /* 0x000fe60000000200 */
[----:B------:R-:W-:Y:S01]  /*3220*/  HMMA.16816.F32.BF16 R128, R8, R84, R20 ;  /* 0x000000540880723c */ /* 0x000fe20000041814 */
[----:B------:R-:W-:Y:S07]  /*3230*/  LDSM.16.M88.4 R20, [R223+0x24100] ;  /* 0x02410000df14783b */ /* 0x000fee0000000200 */
[----:B------:R-:W-:Y:S01]  /*3240*/  HMMA.16816.F32.BF16 R16, R32, R94, R68 ;  /* 0x0000005e2010723c */ /* 0x000fe20000041844 */
[----:B------:R-:W2:Y:S07]  /*3250*/  LDSM.16.M88.4 R68, [R222+0x12900] ;  /* 0x01290000de44783b */ /* 0x000eae0000000200 */
[----:B---3--:R-:W-:Y:S08]  /*3260*/  HMMA.16816.F32.BF16 R8, R28, R36, R12 ;  /* 0x000000241c08723c */ /* 0x008ff0000004180c */
[----:B-1----:R-:W-:Y:S01]  /*3270*/  HMMA.16816.F32.BF16 R40, R32, R56, R80 ;  /* 0x000000382028723c */ /* 0x002fe20000041850 */
[----:B------:R-:W-:Y:S07]  /*3280*/  LDSM.16.M88.4 R80, [R222+0x13100] ;  /* 0x01310000de50783b */ /* 0x000fee0000000200 */
[----:B------:R-:W-:Y:S01]  /*3290*/  HMMA.16816.F32.BF16 R12, R28, R38, R16 ;  /* 0x000000261c0c723c */ /* 0x000fe20000041810 */
[----:B------:R-:W1:Y:S07]  /*32a0*/  LDSM.16.M88.4 R16, [R224+0x24100] ;  /* 0x02410000e010783b */ /* 0x000e6e0000000200 */
[----:B----4-:R-:W-:Y:S08]  /*32b0*/  HMMA.16816.F32.BF16 R8, R24, R60, R8 ;  /* 0x0000003c1808723c */ /* 0x010ff00000041808 */
[----:B------:R-:W-:Y:S01]  /*32c0*/  HMMA.16816.F32.BF16 R56, R32, R58, R104 ;  /* 0x0000003a2038723c */ /* 0x000fe20000041868 */
[----:B------:R-:W-:Y:S07]  /*32d0*/  LDSM.16.M88.4 R104, [R221+0x8000] ;  /* 0x00800000dd68783b */ /* 0x000fee0000000200 */
[----:B--2---:R-:W-:Y:S08]  /*32e0*/  HMMA.16816.F32.BF16 R40, R28, R68, R40 ;  /* 0x000000441c28723c */ /* 0x004ff00000041828 */
[----:B------:R-:W-:Y:S01]  /*32f0*/  HMMA.16816.F32.BF16 R36, R24, R62, R12 ;  /* 0x0000003e1824723c */ /* 0x000fe2000004180c */
[----:B------:R-:W-:Y:S04]  /*3300*/  LDSM.16.M88.4 R12, [R226+0x24100] ;  /* 0x02410000e20c783b */ /* 0x000fe80000000200 */
[----:B------:R-:W-:Y:S03]  /*3310*/  LDSM.16.M88.4 R60, [R221+0x7000] ;  /* 0x00700000dd3c783b */ /* 0x000fe60000000200 */
[----:B------:R-:W-:Y:S08]  /*3320*/  HMMA.16816.F32.BF16 R8, R20, R76, R8 ;  /* 0x0000004c1408723c */ /* 0x000ff00000041808 */
[C---:B------:R-:W-:Y:S08]  /*3330*/  HMMA.16816.F32.BF16 R64, R32.reuse, R52, R116 ;  /* 0x000000342040723c */ /* 0x040ff00000041874 */
[C---:B------:R-:W-:Y:S01]  /*3340*/  HMMA.16816.F32.BF16 R84, R32.reuse, R54, R112 ;  /* 0x000000362054723c */ /* 0x040fe20000041870 */
[----:B------:R-:W2:Y:S07]  /*3350*/  LDSM.16.M88.4 R52, [R222+0x13900] ;  /* 0x01390000de34783b */ /* 0x000eae0000000200 */
[C---:B------:R-:W-:Y:S01]  /*3360*/  HMMA.16816.F32.BF16 R124, R32.reuse, R48, R108 ;  /* 0x00000030207c723c */ /* 0x040fe2000004186c */
[----:B------:R-:W-:Y:S07]  /*3370*/  LDSM.16.M88.4 R108, [R222+0x14900] ;  /* 0x01490000de6c783b */ /* 0x000fee0000000200 */
[C---:B------:R-:W-:Y:S01]  /*3380*/  HMMA.16816.F32.BF16 R92, R32.reuse, R50, R100 ;  /* 0x00000032205c723c */ /* 0x040fe20000041864 */
[----:B------:R-:W3:Y:S07]  /*3390*/  LDSM.16.M88.4 R48, [R222+0x14100] ;  /* 0x01410000de30783b */ /* 0x000eee0000000200 */
[C---:B------:R-:W-:Y:S01]  /*33a0*/  HMMA.16816.F32.BF16 R116, R32.reuse, R44, R96 ;  /* 0x0000002c2074723c */ /* 0x040fe20000041860 */
[----:B------:R-:W4:Y:S07]  /*33b0*/  LDSM.16.M88.4 R96, [R221+0x7800] ;  /* 0x00780000dd60783b */ /* 0x000f2e0000000200 */
[----:B------:R-:W-:Y:S08]  /*33c0*/  HMMA.16816.F32.BF16 R112, R32, R46, R88 ;  /* 0x0000002e2070723c */ /* 0x000ff00000041858 */
[----:B------:R-:W-:Y:S08]  /*33d0*/  HMMA.16816.F32.BF16 R44, R28, R70, R56 ;  /* 0x000000461c2c723c */ /* 0x000ff00000041838 */
[----:B------:R-:W-:Y:S08]  /*33e0*/  HMMA.16816.F32.BF16 R40, R24, R140, R40 ;  /* 0x0000008c1828723c */ /* 0x000ff00000041828 */
[C---:B------:R-:W-:Y:S01]  /*33f0*/  HMMA.16816.F32.BF16 R88, R32.reuse, R72, R128 ;  /* 0x000000482058723c */ /* 0x040fe20000041880 */
[----:B------:R-:W-:Y:S07]  /*3400*/  LDSM.16.M88.4 R128, [R221+0x8800] ;  /* 0x00880000dd80783b */ /* 0x000fee0000000200 */
[----:B------:R-:W-:Y:S08]  /*3410*/  HMMA.16816.F32.BF16 R120, R32, R74, R120 ;  /* 0x0000004a2078723c */ /* 0x000ff00000041878 */
[----:B------:R-:W-:Y:S08]  /*3420*/  HMMA.16816.F32.BF16 R36, R20, R78, R36 ;  /* 0x0000004e1424723c */ /* 0x000ff00000041824 */
[----:B-1----:R-:W-:Y:S01]  /*3430*/  HMMA.16816.F32.BF16 R32, R16, R148, R8 ;  /* 0x000000941020723c */ /* 0x002fe20000041808 */
[----:B------:R-:W1:Y:S07]  /*3440*/  LDSM.16.M88.4 R8, [R225+0x24100] ;  /* 0x02410000e108783b */ /* 0x000e6e0000000200 */
[----:B------:R-:W-:Y:S08]  /*3450*/  HMMA.16816.F32.BF16 R100, R28, R80, R64 ;  /* 0x000000501c64723c */ /* 0x000ff00000041840 */
[----:B------:R-:W-:Y:S08]  /*3460*/  HMMA.16816.F32.BF16 R56, R24, R142, R44 ;  /* 0x0000008e1838723c */ /* 0x000ff0000004182c */
[----:B------:R-:W-:Y:S08]  /*3470*/  HMMA.16816.F32.BF16 R44, R20, R132, R40 ;  /* 0x00000084142c723c */ /* 0x000ff00000041828 */
[C---:B------:R-:W-:Y:S08]  /*3480*/  HMMA.16816.F32.BF16 R76, R28.reuse, R82, R84 ;  /* 0x000000521c4c723c */ /* 0x040ff00000041854 */
[C---:B--2---:R-:W-:Y:S08]  /*3490*/  HMMA.16816.F32.BF16 R84, R28.reuse, R52, R124 ;  /* 0x000000341c54723c */ /* 0x044ff0000004187c */
[----:B---3--:R-:W-:Y:S08]  /*34a0*/  HMMA.16816.F32.BF16 R80, R28, R48, R116 ;  /* 0x000000301c50723c */ /* 0x008ff00000041874 */
[----:B------:R-:W-:Y:S08]  /*34b0*/  HMMA.16816.F32.BF16 R64, R16, R150, R36 ;  /* 0x000000961040723c */ /* 0x000ff00000041824 */
[C---:B------:R-:W-:Y:S08]  /*34c0*/  HMMA.16816.F32.BF16 R92, R28.reuse, R54, R92 ;  /* 0x000000361c5c723c */ /* 0x040ff0000004185c */
[C---:B------:R-:W-:Y:S01]  /*34d0*/  HMMA.16816.F32.BF16 R72, R28.reuse, R50, R112 ;  /* 0x000000321c48723c */ /* 0x040fe20000041870 */
[----:B------:R-:W-:Y:S07]  /*34e0*/  LDSM.16.M88.4 R112, [R216+0x16900] ;  /* 0x01690000d870783b */ /* 0x000fee0000000200 */
[----:B------:R-:W-:Y:S01]  /*34f0*/  HMMA.16816.F32.BF16 R68, R28, R108, R88 ;  /* 0x0000006c1c44723c */ /* 0x000fe20000041858 */
[----:B------:R-:W2:Y:S07]  /*3500*/  LDSM.16.M88.4 R88, [R216+0x16100] ;  /* 0x01610000d858783b */ /* 0x000eae0000000200 */
[----:B------:R-:W-:Y:S08]  /*3510*/  HMMA.16816.F32.BF16 R36, R12, R152, R32 ;  /* 0x000000980c24723c */ /* 0x000ff00000041820 */
[----:B------:R-:W-:Y:S01]  /*3520*/  HMMA.16816.F32.BF16 R32, R28, R110, R120 ;  /* 0x0000006e1c20723c */ /* 0x000fe20000041878 */
[----:B------:R-:W3:Y:S07]  /*3530*/  LDSM.16.M88.4 R108, [R222+0x15900] ;  /* 0x01590000de6c783b */ /* 0x000eee0000000200 */
[----:B------:R-:W-:Y:S08]  /*3540*/  HMMA.16816.F32.BF16 R28, R24, R60, R100 ;  /* 0x0000003c181c723c */ /* 0x000ff00000041864 */
[----:B------:R-:W-:Y:S08]  /*3550*/  HMMA.16816.F32.BF16 R44, R16, R136, R44 ;  /* 0x00000088102c723c */ /* 0x000ff0000004182c */
[----:B------:R-:W-:Y:S08]  /*3560*/  HMMA.16816.F32.BF16 R40, R20, R134, R56 ;  /* 0x000000861428723c */ /* 0x000ff00000041838 */
[C---:B----4-:R-:W-:Y:S08]  /*3570*/  HMMA.16816.F32.BF16 R48, R24.reuse, R96, R84 ;  /* 0x000000601830723c */ /* 0x050ff00000041854 */
[C---:B------:R-:W-:Y:S08]  /*3580*/  HMMA.16816.F32.BF16 R84, R24.reuse, R104, R80 ;  /* 0x000000681854723c */ /* 0x040ff00000041850 */
[C---:B------:R-:W-:Y:S08]  /*3590*/  HMMA.16816.F32.BF16 R92, R24.reuse, R98, R92 ;  /* 0x00000062185c723c */ /* 0x040ff0000004185c */
[----:B------:R-:W-:Y:S01]  /*35a0*/  HMMA.16816.F32.BF16 R104, R24, R106, R72 ;  /* 0x0000006a1868723c */ /* 0x000fe20000041848 */
[----:B------:R-:W4:Y:S07]  /*35b0*/  LDSM.16.M88.4 R72, [R227+0xa000] ;  /* 0x00a00000e348783b */ /* 0x000f2e0000000200 */
[----:B-1----:R-:W-:Y:S08]  /*35c0*/  HMMA.16816.F32.BF16 R56, R8, R144, R36 ;  /* 0x000000900838723c */ /* 0x002ff00000041824 */
[----:B------:R-:W-:Y:S01]  /*35d0*/  HMMA.16816.F32.BF16 R96, R24, R128, R68 ;  /* 0x000000801860723c */ /* 0x000fe20000041844 */
[----:B------:R-:W1:Y:S07]  /*35e0*/  LDSM.16.M88.4 R68, [R221+0x9800] ;  /* 0x00980000dd44783b */ /* 0x000e6e0000000200 */
[----:B------:R-:W-:Y:S08]  /*35f0*/  HMMA.16816.F32.BF16 R36, R12, R154, R64 ;  /* 0x0000009a0c24723c */ /* 0x000ff00000041840 */
[C---:B------:R-:W-:Y:S01]  /*3600*/  HMMA.16816.F32.BF16 R52, R24.reuse, R62, R76 ;  /* 0x0000003e1834723c */ /* 0x040fe2000004184c */
[----:B------:R-:W-:Y:S01]  /*3610*/  FMUL.FTZ R0, R56, c[0x0][0x320] ;  /* 0x0000c80038007a20 */ /* 0x000fe20000410000 */
[----:B------:R-:W-:Y:S03]  /*3620*/  LDSM.16.M88.4 R60, [R221+0xa000] ;  /* 0x00a00000dd3c783b */ /* 0x000fe60000000200 */
[----:B------:R5:W1:Y:S01]  /*3630*/  MUFU.TANH R116, R0 ;  /* 0x0000000000747308 */ /* 0x000a620000002400 */
[----:B------:R-:W-:Y:S02]  /*3640*/  LDSM.16.M88.4 R76, [R216+0x17100] ;  /* 0x01710000d84c783b */ /* 0x000fe40000000200 */
[----:B------:R-:W-:Y:S08]  /*3650*/  HMMA.16816.F32.BF16 R128, R24, R130, R32 ;  /* 0x000000821880723c */ /* 0x000ff00000041820 */
[----:B--2---:R-:W-:Y:S01]  /*3660*/  HMMA.16816.F32.BF16 R28, R20, R88, R28 ;  /* 0x00000058141c723c */ /* 0x004fe2000004181c */
[----:B-----5:R-:W-:-:S07]  /*3670*/  FMUL.FTZ R0, R57, c[0x0][0x320] ;  /* 0x0000c80039007a20 */ /* 0x020fce0000410000 */
[----:B---3--:R-:W-:Y:S08]  /*3680*/  HMMA.16816.F32.BF16 R24, R12, R108, R44 ;  /* 0x0000006c0c18723c */ /* 0x008ff0000004182c */
[----:B------:R-:W-:Y:S08]  /*3690*/  HMMA.16816.F32.BF16 R32, R16, R138, R40 ;  /* 0x0000008a1020723c */ /* 0x000ff00000041828 */
[----:B------:R-:W-:Y:S01]  /*36a0*/  HMMA.16816.F32.BF16 R80, R20, R112, R48 ;  /* 0x000000701450723c */ /* 0x000fe20000041830 */
[----:B------:R-:W-:Y:S01]  /*36b0*/  LDSM.16.M88.4 R48, [R222+0x16100] ;  /* 0x01610000de30783b */ /* 0x000fe20000000200 */
[----:B------:R2:W3:Y:S06]  /*36c0*/  MUFU.TANH R113, R0 ;  /* 0x0000000000717308 */ /* 0x0004ec0000002400 */
[----:B------:R-:W-:Y:S08]  /*36d0*/  HMMA.16816.F32.BF16 R36, R8, R146, R36 ;  /* 0x000000920824723c */ /* 0x000ff00000041824 */
[----:B------:R-:W-:Y:S01]  /*36e0*/  HMMA.16816.F32.BF16 R64, R20, R90, R52 ;  /* 0x0000005a1440723c */ /* 0x000fe20000041834 */
[----:B------:R-:W5:Y:S01]  /*36f0*/  LDSM.16.M88.4 R52, [R227+0xa800] ;  /* 0x00a80000e334783b */ /* 0x000f620000000200 */
[----:B--2---:R-:W-:-:S04]  /*3700*/  FMUL.FTZ R0, R58, c[0x0][0x320] ;  /* 0x0000c8003a007a20 */ /* 0x004fc80000410000 */
[----:B------:R2:W2:Y:S02]  /*3710*/  MUFU.TANH R112, R0 ;  /* 0x0000000000707308 */ /* 0x0004a40000002400 */
[----:B----4-:R-:W-:Y:S08]  /*3720*/  HMMA.16816.F32.BF16 R28, R16, R72, R28 ;  /* 0x00000048101c723c */ /* 0x010ff0000004181c */
[----:B-1----:R-:W-:Y:S01]  /*3730*/  HMMA.16816.F32.BF16 R44, R8, R68, R24 ;  /* 0x00000044082c723c */ /* 0x002fe20000041818 */
[----:B--2---:R-:W-:-:S07]  /*3740*/  FMUL.FTZ R0, R59, c[0x0][0x320] ;  /* 0x0000c8003b007a20 */ /* 0x004fce0000410000 */
[----:B------:R-:W-:Y:S01]  /*3750*/  HMMA.16816.F32.BF16 R24, R12, R110, R32 ;  /* 0x0000006e0c18723c */ /* 0x000fe20000041820 */
[----:B------:R1:W2:Y:S07]  /*3760*/  MUFU.TANH R109, R0 ;  /* 0x00000000006d7308 */ /* 0x0002ae0000002400 */
[----:B------:R-:W-:Y:S01]  /*3770*/  HMMA.16816.F32.BF16 R40, R16, R74, R64 ;  /* 0x0000004a1028723c */ /* 0x000fe20000041840 */
[----:B------:R-:W-:Y:S04]  /*3780*/  LDSM.16.M88.4 R64, [R222+0x16900] ;  /* 0x01690000de40783b */ /* 0x000fe80000000200 */
[----:B------:R-:W4:Y:S03]  /*3790*/  LDSM.16.M88.4 R72, [R216+0x17900] ;  /* 0x01790000d848783b */ /* 0x000f260000000200 */
[----:B------:R-:W-:Y:S01]  /*37a0*/  HMMA.16816.F32.BF16 R92, R20, R114, R92 ;  /* 0x00000072145c723c */ /* 0x000fe2000004185c */
[----:B-1----:R-:W-:-:S04]  /*37b0*/  FMUL.FTZ R0, R36, c[0x0][0x320] ;  /* 0x0000c80024007a20 */ /* 0x002fc80000410000 */
[----:B------:R1:W1:Y:S03]  /*37c0*/  MUFU.TANH R108, R0 ;  /* 0x00000000006c7308 */ /* 0x0002660000002400 */
[----:B------:R-:W-:Y:S08]  /*37d0*/  HMMA.16816.F32.BF16 R24, R8, R70, R24 ;  /* 0x000000460818723c */ /* 0x000ff00000041818 */
[----:B-----5:R-:W-:Y:S01]  /*37e0*/  HMMA.16816.F32.BF16 R32, R16, R52, R80 ;  /* 0x000000341020723c */ /* 0x020fe20000041850 */
[----:B-1----:R-:W-:-:S07]  /*37f0*/  FMUL.FTZ R0, R37, c[0x0][0x320] ;  /* 0x0000c80025007a20 */ /* 0x002fce0000410000 */
[C---:B------:R-:W-:Y:S01]  /*3800*/  HMMA.16816.F32.BF16 R84, R20.reuse, R76, R84 ;  /* 0x0000004c1454723c */ /* 0x040fe20000041854 */
[----:B------:R1:W1:Y:S07]  /*3810*/  MUFU.TANH R103, R0 ;  /* 0x0000000000677308 */ /* 0x00026e0000002400 */
[C---:B------:R-:W-:Y:S08]  /*3820*/  HMMA.16816.F32.BF16 R56, R20.reuse, R78, R104 ;  /* 0x0000004e1438723c */ /* 0x040ff00000041868 */
[----:B----4-:R-:W-:Y:S01]  /*3830*/  HMMA.16816.F32.BF16 R68, R20, R72, R96 ;  /* 0x000000481444723c */ /* 0x010fe20000041860 */
[----:B-1----:R-:W-:-:S04]  /*3840*/  FMUL.FTZ R0, R38, c[0x0][0x320] ;  /* 0x0000c80026007a20 */ /* 0x002fc80000410000 */
[----:B------:R1:W4:Y:S03]  /*3850*/  MUFU.TANH R102, R0 ;  /* 0x0000000000667308 */ /* 0x0003260000002400 */
[----:B------:R-:W-:Y:S01]  /*3860*/  HMMA.16816.F32.BF16 R20, R20, R74, R128 ;  /* 0x0000004a1414723c */ /* 0x000fe20000041880 */
[----:B-1----:R-:W-:-:S07]  /*3870*/  FMUL.FTZ R0, R39, c[0x0][0x320] ;  /* 0x0000c80027007a20 */ /* 0x002fce0000410000 */
[C---:B------:R-:W-:Y:S01]  /*3880*/  HMMA.16816.F32.BF16 R36, R12.reuse, R48, R28 ;  /* 0x000000300c24723c */ /* 0x040fe2000004181c */
[----:B------:R1:W1:Y:S07]  /*3890*/  MUFU.TANH R101, R0 ;  /* 0x0000000000657308 */ /* 0x00026e0000002400 */
[----:B------:R-:W-:Y:S01]  /*38a0*/  HMMA.16816.F32.BF16 R28, R12, R50, R40 ;  /* 0x000000320c1c723c */ /* 0x000fe20000041828 */
[----:B------:R-:W5:Y:S07]  /*38b0*/  LDSM.16.M88.4 R48, [R227+0xb000] ;  /* 0x00b00000e330783b */ /* 0x000f6e0000000200 */
[----:B------:R-:W-:Y:S01]  /*38c0*/  HMMA.16816.F32.BF16 R40, R16, R54, R92 ;  /* 0x000000361028723c */ /* 0x000fe2000004185c */
[----:B------:R-:W2:Y:S01]  /*38d0*/  LDSM.16.M88.4 R52, [R221+0xa800] ;  /* 0x00a80000dd34783b */ /* 0x000ea20000000200 */
[----:B-1----:R-:W-:-:S04]  /*38e0*/  FMUL.FTZ R0, R44, c[0x0][0x320] ;  /* 0x0000c8002c007a20 */ /* 0x002fc80000410000 */
[----:B------:R1:W1:Y:S02]  /*38f0*/  MUFU.TANH R100, R0 ;  /* 0x0000000000647308 */ /* 0x0002640000002400 */
[----:B-1----:R-:W-:-:S06]  /*3900*/  FMUL.FTZ R0, R45, c[0x0][0x320] ;  /* 0x0000c8002d007a20 */ /* 0x002fcc0000410000 */
[----:B------:R1:W1:Y:S02]  /*3910*/  MUFU.TANH R91, R0 ;  /* 0x00000000005b7308 */ /* 0x0002640000002400 */
[----:B-1----:R-:W-:-:S06]  /*3920*/  FMUL.FTZ R0, R46, c[0x0][0x320] ;  /* 0x0000c8002e007a20 */ /* 0x002fcc0000410000 */
[----:B------:R1:W1:Y:S02]  /*3930*/  MUFU.TANH R90, R0 ;  /* 0x00000000005a7308 */ /* 0x0002640000002400 */
[----:B-1----:R-:W-:Y:S02]  /*3940*/  FMUL.FTZ R0, R47, c[0x0][0x320] ;  /* 0x0000c8002f007a20 */ /* 0x002fe40000410000 */
[----:B------:R-:W-:Y:S04]  /*3950*/  HMMA.16816.F32.BF16 R44, R8, R60, R36 ;  /* 0x0000003c082c723c */ /* 0x000fe80000041824 */
[----:B------:R1:W1:Y:S04]  /*3960*/  MUFU.TANH R89, R0 ;  /* 0x0000000000597308 */ /* 0x0002680000002400 */
[----:B------:R-:W-:Y:S08]  /*3970*/  HMMA.16816.F32.BF16 R36, R12, R64, R32 ;  /* 0x000000400c24723c */ /* 0x000ff00000041820 */
[----:B-----5:R-:W-:Y:S01]  /*3980*/  HMMA.16816.F32.BF16 R32, R16, R48, R84 ;  /* 0x000000301020723c */ /* 0x020fe20000041854 */
        /* <DEDUP_REMOVED lines=12> */
[----:B--2---:R-:W-:Y:S01]  /*3a50*/  HMMA.16816.F32.BF16 R40, R8, R52, R36 ;  /* 0x000000340828723c */ /* 0x004fe20000041824 */
[----:B-----5:R-:W-:-:S04]  /*3a60*/  FMUL.FTZ R0, R44, c[0x0][0x320] ;  /* 0x0000c8002c007a20 */ /* 0x020fc80000410000 */
[----:B------:R2:W1:Y:S03]  /*3a70*/  MUFU.TANH R80, R0 ;  /* 0x0000000000507308 */ /* 0x0004660000002400 */
[----:B------:R-:W-:Y:S01]  /*3a80*/  HMMA.16816.F32.BF16 R36, R16, R50, R56 ;  /* 0x000000321024723c */ /* 0x000fe20000041838 */
[----:B------:R-:W5:Y:S07]  /*3a90*/  LDSM.16.M88.4 R48, [R221+0xb000] ;  /* 0x00b00000dd30783b */ /* 0x000f6e0000000200 */
[----:B------:R-:W-:Y:S01]  /*3aa0*/  HMMA.16816.F32.BF16 R28, R8, R54, R28 ;  /* 0x00000036081c723c */ /* 0x000fe2000004181c */
[----:B--2---:R-:W-:-:S07]  /*3ab0*/  FMUL.FTZ R0, R45, c[0x0][0x320] ;  /* 0x0000c8002d007a20 */ /* 0x004fce0000410000 */
[----:B------:R-:W-:Y:S01]  /*3ac0*/  FMUL.FTZ R41, R41, c[0x0][0x320] ;  /* 0x0000c80029297a20 */ /* 0x000fe20000410000 */
[----:B-1----:R-:W-:Y:S01]  /*3ad0*/  HMMA.16816.F32.BF16 R32, R12, R60, R32 ;  /* 0x0000003c0c20723c */ /* 0x002fe20000041820 */
[----:B------:R1:W2:Y:S01]  /*3ae0*/  MUFU.TANH R79, R0 ;  /* 0x00000000004f7308 */ /* 0x0002a20000002400 */
[----:B------:R-:W-:Y:S02]  /*3af0*/  FMUL.FTZ R42, R42, c[0x0][0x320] ;  /* 0x0000c8002a2a7a20 */ /* 0x000fe40000410000 */
[----:B------:R-:W-:-:S04]  /*3b00*/  FMUL.FTZ R43, R43, c[0x0][0x320] ;  /* 0x0000c8002b2b7a20 */ /* 0x000fc80000410000 */
[----:B------:R-:W-:Y:S01]  /*3b10*/  HMMA.16816.F32.BF16 R36, R12, R62, R36 ;  /* 0x0000003e0c24723c */ /* 0x000fe20000041824 */
[----:B------:R-:W2:Y:S06]  /*3b20*/  MUFU.TANH R57, R41 ;  /* 0x0000002900397308 */ /* 0x000eac0000002400 */
[----:B------:R-:W-:Y:S02]  /*3b30*/  FMUL.FTZ R30, R30, c[0x0][0x320] ;  /* 0x0000c8001e1e7a20 */ /* 0x000fe40000410000 */
[----:B-1----:R-:W-:Y:S01]  /*3b40*/  FMUL.FTZ R0, R46, c[0x0][0x320] ;  /* 0x0000c8002e007a20 */ /* 0x002fe20000410000 */
[----:B------:R-:W1:Y:S01]  /*3b50*/  MUFU.TANH R56, R42 ;  /* 0x0000002a00387308 */ /* 0x000e620000002400 */
[----:B------:R-:W-:-:S02]  /*3b60*/  FMUL.FTZ R31, R31, c[0x0][0x320] ;  /* 0x0000c8001f1f7a20 */ /* 0x000fc40000410000 */
[----:B------:R-:W-:Y:S02]  /*3b70*/  FMUL.FTZ R28, R28, c[0x0][0x320] ;  /* 0x0000c8001c1c7a20 */ /* 0x000fe40000410000 */
[----:B------:R-:W-:Y:S01]  /*3b80*/  FMUL.FTZ R29, R29, c[0x0][0x320] ;  /* 0x0000c8001d1d7a20 */ /* 0x000fe20000410000 */
[----:B-----5:R-:W-:Y:S02]  /*3b90*/  HMMA.16816.F32.BF16 R32, R8, R48, R32 ;  /* 0x000000300820723c */ /* 0x020fe40000041820 */
[----:B------:R5:W1:Y:S08]  /*3ba0*/  MUFU.TANH R78, R0 ;  /* 0x00000000004e7308 */ /* 0x000a700000002400 */
[----:B------:R-:W1:Y:S01]  /*3bb0*/  MUFU.TANH R55, R43 ;  /* 0x0000002b00377308 */ /* 0x000e620000002400 */
[----:B-----5:R-:W-:-:S07]  /*3bc0*/  FMUL.FTZ R0, R47, c[0x0][0x320] ;  /* 0x0000c8002f007a20 */ /* 0x020fce0000410000 */
[----:B------:R-:W1:Y:S01]  /*3bd0*/  MUFU.TANH R52, R30 ;  /* 0x0000001e00347308 */ /* 0x000e620000002400 */
[----:B------:R-:W5:Y:S07]  /*3be0*/  LDSM.16.M88.4 R44, [R222+0x17900] ;  /* 0x01790000de2c783b */ /* 0x000f6e0000000200 */
[----:B------:R1:W1:Y:S08]  /*3bf0*/  MUFU.TANH R77, R0 ;  /* 0x00000000004d7308 */ /* 0x0002700000002400 */
[----:B------:R-:W2:Y:S01]  /*3c00*/  MUFU.TANH R54, R28 ;  /* 0x0000001c00367308 */ /* 0x000ea20000002400 */
[----:B-1----:R-:W-:-:S07]  /*3c10*/  FMUL.FTZ R0, R24, c[0x0][0x320] ;  /* 0x0000c80018007a20 */ /* 0x002fce0000410000 */
[----:B------:R-:W1:Y:S08]  /*3c20*/  MUFU.TANH R53, R29 ;  /* 0x0000001d00357308 */ /* 0x000e700000002400 */
[----:B------:R1:W1:Y:S02]  /*3c30*/  MUFU.TANH R76, R0 ;  /* 0x00000000004c7308 */ /* 0x0002640000002400 */
[----:B-1----:R-:W-:-:S06]  /*3c40*/  FMUL.FTZ R0, R25, c[0x0][0x320] ;  /* 0x0000c80019007a20 */ /* 0x002fcc0000410000 */
[----:B------:R1:W1:Y:S02]  /*3c50*/  MUFU.TANH R73, R0 ;  /* 0x0000000000497308 */ /* 0x0002640000002400 */
[----:B-1----:R-:W-:-:S06]  /*3c60*/  FMUL.FTZ R0, R26, c[0x0][0x320] ;  /* 0x0000c8001a007a20 */ /* 0x002fcc0000410000 */
[----:B------:R1:W1:Y:S02]  /*3c70*/  MUFU.TANH R72, R0 ;  /* 0x0000000000487308 */ /* 0x0002640000002400 */
[----:B-1----:R-:W-:Y:S02]  /*3c80*/  FMUL.FTZ R0, R27, c[0x0][0x320] ;  /* 0x0000c8001b007a20 */ /* 0x002fe40000410000 */
[C---:B------:R-:W-:Y:S04]  /*3c90*/  HMMA.16816.F32.BF16 R24, R16.reuse, R64, R68 ;  /* 0x000000401018723c */ /* 0x040fe80000041844 */
[----:B------:R1:W1:Y:S04]  /*3ca0*/  MUFU.TANH R59, R0 ;  /* 0x00000000003b7308 */ /* 0x0002680000002400 */
[----:B------:R-:W-:Y:S01]  /*3cb0*/  HMMA.16816.F32.BF16 R16, R16, R66, R20 ;  /* 0x000000421010723c */ /* 0x000fe20000041814 */
[----:B-1----:R-:W-:-:S02]  /*3cc0*/  FMUL.FTZ R0, R40, c[0x0][0x320] ;  /* 0x0000c80028007a20 */ /* 0x002fc40000410000 */
[----:B------:R-:W1:Y:S01]  /*3cd0*/  LDSM.16.M88.4 R40, [R221+0xb800] ;  /* 0x00b80000dd28783b */ /* 0x000e620000000200 */
[----:B------:R-:W-:Y:S11]  /*3ce0*/  DEPBAR.LE SB0, 0x0 ;  /* 0x000080000000791a */ /* 0x000ff60000000000 */
[----:B------:R-:W-:Y:S01]  /*3cf0*/  @!UPT UIADD3 URZ, URZ, URZ, URZ ;  /* 0x0000003f3f3ff290 */ /* 0x000fe2000fffe03f */
[C---:B-----5:R-:W-:Y:S01]  /*3d00*/  HMMA.16816.F32.BF16 R20, R12.reuse, R44, R24 ;  /* 0x0000002c0c14723c */ /* 0x060fe20000041818 */
[----:B------:R5:W1:Y:S07]  /*3d10*/  MUFU.TANH R58, R0 ;  /* 0x00000000003a7308 */ /* 0x000a6e0000002400 */
[----:B------:R-:W-:Y:S01]  /*3d20*/  HMMA.16816.F32.BF16 R12, R12, R46, R16 ;  /* 0x0000002e0c0c723c */ /* 0x000fe20000041810 */
[----:B------:R-:W1:Y:S07]  /*3d30*/  MUFU.TANH R45, R31 ;  /* 0x0000001f002d7308 */ /* 0x000e6e0000002400 */
[----:B------:R-:W-:Y:S01]  /*3d40*/  HMMA.16816.F32.BF16 R24, R8, R50, R36 ;  /* 0x000000320818723c */ /* 0x000fe20000041824 */
[----:B-----5:R-:W-:-:S04]  /*3d50*/  FMUL.FTZ R0, R32, c[0x0][0x320] ;  /* 0x0000c80020007a20 */ /* 0x020fc80000410000 */
[----:B------:R5:W2:Y:S03]  /*3d60*/  MUFU.TANH R44, R0 ;  /* 0x00000000002c7308 */ /* 0x000aa60000002400 */
[C---:B-1----:R-:W-:Y:S01]  /*3d70*/  HMMA.16816.F32.BF16 R16, R8.reuse, R40, R20 ;  /* 0x000000280810723c */ /* 0x042fe20000041814 */
[----:B-----5:R-:W-:Y:S11]  /*3d80*/  FMUL.FTZ R0, R33, c[0x0][0x320] ;  /* 0x0000c80021007a20 */ /* 0x020ff60000410000 */
[----:B------:R-:W-:Y:S04]  /*3d90*/  @!UPT UIADD3 URZ, URZ, URZ, URZ ;  /* 0x0000003f3f3ff290 */ /* 0x000fe8000fffe03f */
[----:B------:R-:W-:Y:S01]  /*3da0*/  FMUL.FTZ R26, R26, c[0x0][0x320] ;  /* 0x0000c8001a1a7a20 */ /* 0x000fe20000410000 */
[----:B------:R1:W1:Y:S01]  /*3db0*/  MUFU.TANH R39, R0 ;  /* 0x0000000000277308 */ /* 0x0002620000002400 */
[----:B------:R-:W-:Y:S01]  /*3dc0*/  FMUL.FTZ R24, R24, c[0x0][0x320] ;  /* 0x0000c80018187a20 */ /* 0x000fe20000410000 */
[----:B------:R-:W-:Y:S01]  /*3dd0*/  HMMA.16816.F32.BF16 R8, R8, R42, R12 ;  /* 0x0000002a0808723c */ /* 0x000fe2000004180c */
[----:B------:R-:W-:Y:S02]  /*3de0*/  FMUL.FTZ R27, R27, c[0x0][0x320] ;  /* 0x0000c8001b1b7a20 */ /* 0x000fe40000410000 */
[----:B------:R-:W-:-:S03]  /*3df0*/  FMUL.FTZ R25, R25, c[0x0][0x320] ;  /* 0x0000c80019197a20 */ /* 0x000fc60000410000 */
[----:B------:R-:W2:Y:S01]  /*3e00*/  MUFU.TANH R33, R26 ;  /* 0x0000001a00217308 */ /* 0x000ea20000002400 */
[----:B-1----:R-:W-:-:S07]  /*3e10*/  FMUL.FTZ R0, R34, c[0x0][0x320] ;  /* 0x0000c80022007a20 */ /* 0x002fce0000410000 */
[----:B------:R-:W1:Y:S01]  /*3e20*/  MUFU.TANH R36, R24 ;  /* 0x0000001800247308 */ /* 0x000e620000002400 */
[----:B------:R-:W-:Y:S02]  /*3e30*/  FMUL.FTZ R19, R19, c[0x0][0x320] ;  /* 0x0000c80013137a20 */ /* 0x000fe40000410000 */
[----:B------:R-:W-:Y:S02]  /*3e40*/  FMUL.FTZ R16, R16, c[0x0][0x320] ;  /* 0x0000c80010107a20 */ /* 0x000fe40000410000 */
[----:B------:R-:W-:Y:S02]  /*3e50*/  FMUL.FTZ R17, R17, c[0x0][0x320] ;  /* 0x0000c80011117a20 */ /* 0x000fe40000410000 */
[----:B------:R-:W-:Y:S01]  /*3e60*/  FMUL.FTZ R18, R18, c[0x0][0x320] ;  /* 0x0000c80012127a20 */ /* 0x000fe20000410000 */
[----:B------:R5:W1:Y:S02]  /*3e70*/  MUFU.TANH R38, R0 ;  /* 0x0000000000267308 */ /* 0x000a640000002400 */
[----:B------:R-:W-:-:S02]  /*3e80*/  FMUL.FTZ R8, R8, c[0x0][0x320] ;  /* 0x0000c80008087a20 */ /* 0x000fc40000410000 */
[----:B------:R-:W-:Y:S02]  /*3e90*/  FMUL.FTZ R9, R9, c[0x0][0x320] ;  /* 0x0000c80009097a20 */ /* 0x000fe40000410000 */
[----:B------:R-:W-:Y:S02]  /*3ea0*/  FMUL.FTZ R10, R10, c[0x0][0x320] ;  /* 0x0000c8000a0a7a20 */ /* 0x000fe40000410000 */
[----:B------:R-:W-:Y:S01]  /*3eb0*/  FMUL.FTZ R11, R11, c[0x0][0x320] ;  /* 0x0000c8000b0b7a20 */ /* 0x000fe20000410000 */
[----:B------:R-:W1:Y:S01]  /*3ec0*/  MUFU.TANH R34, R27 ;  /* 0x0000001b00227308 */ /* 0x000e620000002400 */
[----:B-----5:R-:W-:-:S07]  /*3ed0*/  FMUL.FTZ R0, R35, c[0x0][0x320] ;  /* 0x0000c80023007a20 */ /* 0x020fce0000410000 */
[----:B------:R-:W1:Y:S08]  /*3ee0*/  MUFU.TANH R26, R19 ;  /* 0x00000013001a7308 */ /* 0x000e700000002400 */
        /* <DEDUP_REMOVED lines=8> */
[----:B------:R5:W1:Y:S02]  /*3f70*/  MUFU.TANH R25, R18 ;  /* 0x0000001200197308 */ /* 0x000a640000002400 */
[----:B-----5:R-:W-:Y:S01]  /*3f80*/  P2R R18, PR, RZ, 0x4 ;  /* 0x00000004ff127803 */ /* 0x020fe20000000000 */
[----:B------:R-:W-:Y:S06]  /*3f90*/  BAR.SYNC.DEFER_BLOCKING 0x0 ;  /* 0x0000000000007b1d */ /* 0x000fec0000010000 */
[----:B------:R-:W-:Y:S05]  /*3fa0*/  @!P2 BRA `(.L_x_711) ;  /* 0x000002300000a947 */ /* 0x000fea0003800000 */
[----:B-1234-:R-:W-:-:S04]  /*3fb0*/  IADD3 R8, R165, -0x2, RZ ;  /* 0xfffffffea5087810 */ /* 0x01efc80007ffe0ff */
[----:B------:R-:W-:Y:S01]  /*3fc0*/  SHF.R.S32.HI R3, RZ, 0x1f, R8 ;  /* 0x0000001fff037819 */ /* 0x000fe20000011408 */
[----:B------:R-:W-:Y:S02]  /*3fd0*/  IMAD R0, R159, R8, RZ ;  /* 0x000000089f007224 */ /* 0x000fe400078e02ff */
[----:B------:R-:W-:-:S04]  /*3fe0*/  IMAD.WIDE.U32 R8, R8, R162, R166 ;  /* 0x000000a208087225 */ /* 0x000fc800078e00a6 */
[----:B------:R-:W-:Y:S01]  /*3ff0*/  IMAD R0, R3, R162, R0 ;  /* 0x000000a203007224 */ /* 0x000fe200078e0200 */
[----:B------:R-:W-:Y:S02]  /*4000*/  LEA R6, P0, R8, c[0x0][0x1c8], 0x1 ;  /* 0x0000720008067a11 */ /* 0x000fe400078008ff */
[C---:B------:R-:W-:Y:S01]  /*4010*/  SHF.L.U64.HI R3, R160.reuse, 0x6, R164 ;  /* 0x00000006a0037819 */ /* 0x040fe200000102a4 */
[----:B------:R-:W-:Y:S02]  /*4020*/  IMAD.IADD R0, R9, 0x1, R0 ;  /* 0x0000000109007824 */ /* 0x000fe400078e0200 */
[----:B------:R-:W-:-:S03]  /*4030*/  IMAD.SHL.U32 R9, R160, 0x40, RZ ;  /* 0x00000040a0097824 */ /* 0x000fc600078e00ff */
        /* <DEDUP_REMOVED lines=26> */
.L_x_711:
[----:B-1234-:R-:W-:Y:S01]  /*41e0*/  LOP3.LUT R0, R158, 0xffffffe0, RZ, 0xc0, !PT ;  /* 0xffffffe09e007812 */ /* 0x01efe200078ec0ff */
[----:B------:R-:W-:Y:S01]  /*41f0*/  IMAD.IADD R6, R157, 0x1, R156 ;  /* 0x000000019d067824 */ /* 0x000fe200078e029c */
[----:B------:R1:W-:Y:S01]  /*4200*/  STL [R1+0x50], R226 ;  /* 0x000050e201007387 */ /* 0x0003e20000100800 */
[----:B------:R-:W-:-:S02]  /*4210*/  IMAD.SHL.U32 R217, R5, 0x2, RZ ;  /* 0x0000000205d97824 */ /* 0x000fc400078e00ff */
[----:B------:R-:W-:Y:S01]  /*4220*/  IMAD.IADD R0, R161, 0x1, -R0 ;  /* 0x00000001a1007824 */ /* 0x000fe200078e0a00 */
[----:B------:R-:W-:Y:S01]  /*4230*/  STL [R1+0x4c], R225 ;  /* 0x00004ce101007387 */ /* 0x000fe20000100800 */
[----:B------:R-:W-:Y:S01]  /*4240*/  IMAD R220, R2, 0x2, R217 ;  /* 0x0000000202dc7824 */ /* 0x000fe200078e02d9 */
[----:B------:R-:W-:Y:S02]  /*4250*/  LEA R218, R4, R217, 0x1 ;  /* 0x000000d904da7211 */ /* 0x000fe400078e08ff */
[----:B------:R-:W-:Y:S01]  /*4260*/  SHF.R.S32.HI R3, RZ, 0x1f, R0 ;  /* 0x0000001fff037819 */ /* 0x000fe20000011400 */
[----:B------:R-:W-:Y:S02]  /*4270*/  STL [R1+0x48], R224 ;  /* 0x000048e001007387 */ /* 0x000fe40000100800 */
[----:B------:R-:W-:Y:S01]  /*4280*/  IMAD R219, R2, 0x2, R218 ;  /* 0x0000000202db7824 */ /* 0x000fe200078e02da */
[----:B------:R-:W-:Y:S01]  /*4290*/  LEA.HI R3, R3, R0, RZ, 0x2 ;  /* 0x0000000003037211 */ /* 0x000fe200078f10ff */
[----:B------:R-:W-:Y:S03]  /*42a0*/  STL [R1+0x44], R223 ;  /* 0x000044df01007387 */ /* 0x000fe60000100800 */
[----:B------:R-:W-:Y:S01]  /*42b0*/  LOP3.LUT R3, R3, 0x7ffffffc, RZ, 0xc0, !PT ;  /* 0x7ffffffc03037812 */ /* 0x000fe200078ec0ff */
[----:B------:R-:W-:Y:S03]  /*42c0*/  STL [R1+0x40], R222 ;  /* 0x000040de01007387 */ /* 0x000fe60000100800 */
[----:B------:R-:W-:Y:S01]  /*42d0*/  IADD3 R0, R0, -R3, RZ ;  /* 0x8000000300007210 */ /* 0x000fe20007ffe0ff */
[----:B------:R-:W-:Y:S04]  /*42e0*/  STL [R1+0x3c], R221 ;  /* 0x00003cdd01007387 */ /* 0x000fe80000100800 */
[----:B------:R-:W-:Y:S01]  /*42f0*/  IMAD R0, R0, -0x2, R6 ;  /* 0xfffffffe00007824 */ /* 0x000fe200078e0206 */
[----:B------:R2:W-:Y:S04]  /*4300*/  STL [R1+0x38], R216 ;  /* 0x000038d801007387 */ /* 0x0005e80000100800 */
[C---:B------:R-:W-:Y:S01]  /*4310*/  ISETP.GT.AND P0, PT, R0.reuse, RZ, PT ;  /* 0x000000ff0000720c */ /* 0x040fe20003f04270 */
[----:B------:R-:W-:Y:S01]  /*4320*/  LDSM.16.MT88.4 R40, [R217+0x900] ;  /* 0x00090000d928783b */ /* 0x000fe20000004200 */
[----:B------:R-:W-:-:S02]  /*4330*/  ISETP.GT.AND P1, PT, R0, 0x1, PT ;  /* 0x000000010000780c */ /* 0x000fc40003f24270 */
[----:B------:R-:W-:Y:S01]  /*4340*/  FSEL R14, R112, -INF , P0 ;  /* 0xff800000700e7808 */ /* 0x000fe20000000000 */
[----:B------:R-:W-:Y:S01]  /*4350*/  LDSM.16.MT88.4 R64, [R218+0x3900] ;  /* 0x00390000da40783b */ /* 0x000fe20000004200 */
[----:B------:R-:W-:Y:S02]  /*4360*/  FSEL R7, R116, -INF , P0 ;  /* 0xff80000074077808 */ /* 0x000fe40000000000 */
[C---:B------:R-:W-:Y:S01]  /*4370*/  ISETP.GT.AND P0, PT, R0.reuse, 0x8, PT ;  /* 0x000000080000780c */ /* 0x040fe20003f04270 */
[----:B------:R-:W-:Y:S01]  /*4380*/  LDSM.16.MT88.4 R60, [R220+0x3900] ;  /* 0x00390000dc3c783b */ /* 0x000fe20000004200 */
[----:B------:R-:W-:Y:S02]  /*4390*/  FSEL R8, R113, -INF , P1 ;  /* 0xff80000071087808 */ /* 0x000fe40000800000 */
[----:B------:R-:W-:Y:S01]  /*43a0*/  FSEL R15, R109, -INF , P1 ;  /* 0xff8000006d0f7808 */ /* 0x000fe20000800000 */
[----:B------:R-:W-:Y:S01]  /*43b0*/  LDSM.16.MT88.4 R84, [R217+0x3900] ;  /* 0x00390000d954783b */ /* 0x000fe20000004200 */
[----:B------:R-:W-:-:S02]  /*43c0*/  ISETP.GT.AND P1, PT, R0, 0x9, PT ;  /* 0x000000090000780c */ /* 0x000fc40003f24270 */
[----:B------:R-:W-:Y:S01]  /*43d0*/  FSEL R9, R108, -INF , P0 ;  /* 0xff8000006c097808 */ /* 0x000fe20000000000 */
[----:B------:R-:W-:Y:S01]  /*43e0*/  LDSM.16.MT88.4 R68, [R217+0x6900] ;  /* 0x00690000d944783b */ /* 0x000fe20000004200 */
[----:B------:R-:W-:Y:S02]  /*43f0*/  FMNMX.FTZ R132, R7, R8, !PT ;  /* 0x0000000807847209 */ /* 0x000fe40007810000 */
[----:B------:R-:W-:Y:S01]  /*4400*/  FSEL R20, R102, -INF , P0 ;  /* 0xff80000066147808 */ /* 0x000fe20000000000 */
[----:B------:R-:W-:Y:S01]  /*4410*/  LDSM.16.MT88.4 R92, [R220+0x6100] ;  /* 0x00610000dc5c783b */ /* 0x000fe20000004200 */
[----:B------:R-:W-:Y:S02]  /*4420*/  ISETP.GT.AND P0, PT, R0, 0x10, PT ;  /* 0x000000100000780c */ /* 0x000fe40003f04270 */
[----:B------:R-:W-:Y:S01]  /*4430*/  FSEL R10, R103, -INF , P1 ;  /* 0xff800000670a7808 */ /* 0x000fe20000800000 */
[----:B------:R-:W0:Y:S01]  /*4440*/  LDGDEPBAR ;  /* 0x00000000000079af */ /* 0x000e220000000000 */
[----:B------:R-:W-:-:S02]  /*4450*/  FMNMX.FTZ R132, R9, R132, !PT ;  /* 0x0000008409847209 */ /* 0x000fc40007810000 */
        /* <DEDUP_REMOVED lines=66> */
[----:B-1----:R-:W-:Y:S02]  /*4880*/  FSEL R226, R38, -INF , P0 ;  /* 0xff80000026e27808 */ /* 0x002fe40000000000 */
        /* <DEDUP_REMOVED lines=15> */
[----:B------:R-:W-:-:S02]  /*4980*/  ISETP.GT.AND P2, PT, R0, 0x51, PT ;  /* 0x000000510000780c */ /* 0x000fc40003f44270 */
[----:B--2---:R-:W-:Y:S02]  /*4990*/  FSEL R216, R30, -INF , P0 ;  /* 0xff8000001ed87808 */ /* 0x004fe40000000000 */
        /* <DEDUP_REMOVED lines=13> */
[----:B------:R-:W-:Y:S02]  /*4a70*/  FMNMX.FTZ R0, R208, R0, !PT ;  /* 0x00000000d0007209 */ /* 0x000fe40007810000 */
[----:B------:R-:W-:Y:S02]  /*4a80*/  FMNMX.FTZ R132, R98, R132, !PT ;  /* 0x0000008462847209 */ /* 0x000fe40007810000 */
[----:B------:R-:W-:Y:S02]  /*4a90*/  FMNMX.FTZ R0, R207, R0, !PT ;  /* 0x00000000cf007209 */ /* 0x000fe40007810000 */
[----:B------:R-:W-:-:S02]  /*4aa0*/  FMNMX.FTZ R132, R215, R132, !PT ;  /* 0x00000084d7847209 */ /* 0x000fc40007810000 */
[----:B------:R-:W-:Y:S02]  /*4ab0*/  FMNMX.FTZ R0, R226, R0, !PT ;  /* 0x00000000e2007209 */ /* 0x000fe40007810000 */
[----:B------:R-:W-:Y:S01]  /*4ac0*/  FSEL R122, R26, -INF , P2 ;  /* 0xff8000001a7a7808 */ /* 0x000fe20001000000 */
[----:B------:R-:W1:Y:S01]  /*4ad0*/  SHFL.BFLY PT, R3, R132, 0x2, 0x1f ;  /* 0x0c401f0084037f89 */ /* 0x000e6200000e0000 */
[----:B------:R-:W-:Y:S02]  /*4ae0*/  FMNMX.FTZ R0, R99, R0, !PT ;  /* 0x0000000063007209 */ /* 0x000fe40007810000 */
[----:B------:R-:W-:Y:S01]  /*4af0*/  FSEL R209, R32, -INF , P1 ;  /* 0xff80000020d17808 */ /* 0x000fe20000800000 */
[----:B------:R-:W-:Y:S01]  /*4b00*/  LDSM.16.MT88.4 R24, [R218+0x100] ;  /* 0x00010000da18783b */ /* 0x000fe20000004200 */
[----:B------:R-:W-:Y:S02]  /*4b10*/  FMNMX.FTZ R0, R121, R0, !PT ;  /* 0x0000000079007209 */ /* 0x000fe40007810000 */
[----:B------:R-:W-:-:S02]  /*4b20*/  FSEL R110, R31, -INF , P0 ;  /* 0xff8000001f6e7808 */ /* 0x000fc40000000000 */
[----:B------:R-:W-:Y:S02]  /*4b30*/  FMNMX.FTZ R0, R102, R0, !PT ;  /* 0x0000000066007209 */ /* 0x000fe40007810000 */
[----:B------:R-:W-:Y:S02]  /*4b40*/  ISETP.NE.AND P2, PT, R18, RZ, PT ;  /* 0x000000ff1200720c */ /* 0x000fe40003f45270 */
[----:B------:R-:W-:-:S04]  /*4b50*/  FMNMX.FTZ R0, R221, R0, !PT ;  /* 0x00000000dd007209 */ /* 0x000fc80007810000 */
[----:B------:R-:W-:-:S04]  /*4b60*/  FMNMX.FTZ R0, R122, R0, !PT ;  /* 0x000000007a007209 */ /* 0x000fc80007810000 */
[----:B------:R-:W-:Y:S02]  /*4b70*/  FMNMX.FTZ R0, R209, R0, !PT ;  /* 0x00000000d1007209 */ /* 0x000fe40007810000 */
[----:B-1----:R-:W-:Y:S02]  /*4b80*/  FMNMX.FTZ R132, R132, R3, !PT ;  /* 0x0000000384847209 */ /* 0x002fe40007810000 */
[----:B------:R-:W-:-:S03]  /*4b90*/  FMNMX.FTZ R3, R110, R0, !PT ;  /* 0x000000006e037209 */ /* 0x000fc60007810000 */
[----:B------:R-:W1:Y:S04]  /*4ba0*/  SHFL.BFLY PT, R0, R132, 0x1, 0x1f ;  /* 0x0c201f0084007f89 */ /* 0x000e6800000e0000 */
[----:B------:R-:W2:Y:S01]  /*4bb0*/  SHFL.BFLY PT, R6, R3, 0x2, 0x1f ;  /* 0x0c401f0003067f89 */ /* 0x000ea200000e0000 */
[----:B-1----:R-:W-:Y:S02]  /*4bc0*/  FMNMX.FTZ R132, R132, R0, !PT ;  /* 0x0000000084847209 */ /* 0x002fe40007810000 */
[----:B--2---:R-:W-:-:S03]  /*4bd0*/  FMNMX.FTZ R3, R3, R6, !PT ;  /* 0x0000000603037209 */ /* 0x004fc60007810000 */
[C---:B------:R-:W-:Y:S01]  /*4be0*/  FMUL.FTZ R12, R132.reuse, c[0x0][0x2d0] ;  /* 0x0000b400840c7a20 */ /* 0x040fe20000410000 */
[----:B------:R-:W-:Y:S01]  /*4bf0*/  FSETP.NEU.FTZ.AND P0, PT, R132, -INF , PT ;  /* 0xff8000008400780b */ /* 0x000fe20003f1d000 */
[----:B------:R-:W1:Y:S03]  /*4c00*/  SHFL.BFLY PT, R6, R3, 0x1, 0x1f ;  /* 0x0c201f0003067f89 */ /* 0x000e6600000e0000 */
[----:B------:R-:W-:-:S05]  /*4c10*/  FSEL R12, R12, RZ, P0 ;  /* 0x000000ff0c0c7208 */ /* 0x000fca0000000000 */
[----:B------:R-:W-:-:S04]  /*4c20*/  FFMA.FTZ R0, R7, c[0x0][0x2d0], -R12 ;  /* 0x0000b40007007a23 */ /* 0x000fc8000001080c */
[----:B------:R2:W-:Y:S01]  /*4c30*/  MUFU.EX2 R96, R0 ;  /* 0x0000000000607308 */ /* 0x0005e20000000800 */
[----:B-1----:R-:W-:Y:S01]  /*4c40*/  FMNMX.FTZ R3, R3, R6, !PT ;  /* 0x0000000603037209 */ /* 0x002fe20007810000 */
[--C-:B------:R-:W-:Y:S02]  /*4c50*/  FFMA.FTZ R6, R11, c[0x0][0x2d0], -R12.reuse ;  /* 0x0000b4000b067a23 */ /* 0x100fe4000001080c */
[----:B--2---:R-:W-:Y:S01]  /*4c60*/  FFMA.FTZ R0, R8, c[0x0][0x2d0], -R12 ;  /* 0x0000b40008007a23 */ /* 0x004fe2000001080c */
[----:B------:R-:W-:-:S03]  /*4c70*/  FSETP.NEU.FTZ.AND P0, PT, R3, -INF , PT ;  /* 0xff8000000300780b */ /* 0x000fc60003f1d000 */
[----:B------:R1:W-:Y:S08]  /*4c80*/  MUFU.EX2 R211, R6 ;  /* 0x0000000600d37308 */ /* 0x0003f00000000800 */
[----:B------:R2:W3:Y:S01]  /*4c90*/  MUFU.EX2 R225, R0 ;  /* 0x0000000000e17308 */ /* 0x0004e20000000800 */
[----:B-1----:R-:W-:-:S07]  /*4ca0*/  FFMA.FTZ R6, R13, c[0x0][0x2d0], -R12 ;  /* 0x0000b4000d067a23 */ /* 0x002fce000001080c */
[----:B------:R-:W-:Y:S01]  /*4cb0*/  MUFU.EX2 R223, R6 ;  /* 0x0000000600df7308 */ /* 0x000fe20000000800 */
[----:B--2---:R-:W-:Y:S01]  /*4cc0*/  FFMA.FTZ R0, R9, c[0x0][0x2d0], -R12 ;  /* 0x0000b40009007a23 */ /* 0x004fe2000001080c */
[----:B---3--:R-:W-:-:S06]  /*4cd0*/  F2FP.BF16.PACK_AB R8, R225, R96 ;  /* 0x00000060e108723e */ /* 0x008fcc00000010ff */
[----:B------:R1:W-:Y:S02]  /*4ce0*/  MUFU.EX2 R97, R0 ;  /* 0x0000000000617308 */ /* 0x0003e40000000800 */
[----:B-1----:R-:W-:-:S06]  /*4cf0*/  FFMA.FTZ R0, R10, c[0x0][0x2d0], -R12 ;  /* 0x0000b4000a007a23 */ /* 0x002fcc000001080c */
[----:B------:R1:W2:Y:S02]  /*4d00*/  MUFU.EX2 R16, R0 ;  /* 0x0000000000107308 */ /* 0x0002a40000000800 */
[----:B-1----:R-:W-:-:S05]  /*4d10*/  FMUL.FTZ R0, R3, c[0x0][0x2d0] ;  /* 0x0000b40003007a20 */ /* 0x002fca0000410000 */
[----:B------:R-:W-:-:S05]  /*4d20*/  FSEL R0, R0, RZ, P0 ;  /* 0x000000ff00007208 */ /* 0x000fca0000000000 */
[----:B------:R-:W-:Y:S02]  /*4d30*/  FFMA.FTZ R5, R14, c[0x0][0x2d0], -R0 ;  /* 0x0000b4000e057a23 */ /* 0x000fe40000010800 */
[----:B--2---:R-:W-:Y:S02]  /*4d40*/  IMAD.MOV.U32 R14, RZ, RZ, R16 ;  /* 0x000000ffff0e7224 */ /* 0x004fe400078e0010 */
[----:B------:R-:W1:Y:S01]  /*4d50*/  LDSM.16.MT88.4 R16, [R217+0x100] ;  /* 0x00010000d910783b */ /* 0x000e620000004200 */
[----:B------:R2:W-:Y:S01]  /*4d60*/  MUFU.EX2 R224, R5 ;  /* 0x0000000500e07308 */ /* 0x0005e20000000800 */
[----:B------:R-:W-:Y:S01]  /*4d70*/  FFMA.FTZ R4, R21, c[0x0][0x2d0], -R0 ;  /* 0x0000b40015047a23 */ /* 0x000fe20000010800 */
[----:B------:R-:W-:-:S06]  /*4d80*/  F2FP.BF16.PACK_AB R10, R14, R97 ;  /* 0x000000610e0a723e */ /* 0x000fcc00000010ff */
[----:B------:R3:W4:Y:S01]  /*4d90*/  MUFU.EX2 R6, R4 ;  /* 0x0000000400067308 */ /* 0x0007220000000800 */
[----:B--2---:R-:W-:-:S07]  /*4da0*/  FFMA.FTZ R5, R15, c[0x0][0x2d0], -R0 ;  /* 0x0000b4000f057a23 */ /* 0x004fce0000010800 */
[----:B------:R2:W2:Y:S01]  /*4db0*/  MUFU.EX2 R213, R5 ;  /* 0x0000000500d57308 */ /* 0x0004a20000000800 */
[----:B---3--:R-:W-:Y:S01]  /*4dc0*/  FFMA.FTZ R4, R22, c[0x0][0x2d0], -R12 ;  /* 0x0000b40016047a23 */ /* 0x008fe2000001080c */
[----:B----4-:R-:W-:-:S06]  /*4dd0*/  MOV R2, R6 ;  /* 0x0000000600027202 */ /* 0x010fcc0000000f00 */
[----:B------:R3:W-:Y:S01]  /*4de0*/  MUFU.EX2 R222, R4 ;  /* 0x0000000400de7308 */ /* 0x0007e20000000800 */
[----:B--2---:R-:W-:Y:S01]  /*4df0*/  FFMA.FTZ R5, R20, c[0x0][0x2d0], -R0 ;  /* 0x0000b40014057a23 */ /* 0x004fe20000010800 */
[----:B------:R-:W-:-:S06]  /*4e00*/  F2FP.BF16.PACK_AB R9, R213, R224 ;  /* 0x000000e0d509723e */ /* 0x000fcc00000010ff */
[----:B------:R-:W2:Y:S01]  /*4e10*/  MUFU.EX2 R100, R5 ;  /* 0x0000000500647308 */ /* 0x000ea20000000800 */
[----:B---3--:R-:W-:-:S07]  /*4e20*/  FFMA.FTZ R4, R23, c[0x0][0x2d0], -R12 ;  /* 0x0000b40017047a23 */ /* 0x008fce000001080c */
[----:B------:R3:W4:Y:S01]  /*4e30*/  MUFU.EX2 R101, R4 ;  /* 0x0000000400657308 */ /* 0x0007220000000800 */
[----:B--2---:R-:W-:-:S07]  /*4e40*/  F2FP.BF16.PACK_AB R11, R6, R100 ;  /* 0x00000064060b723e */ /* 0x004fce00000010ff */
[----:B-1----:R-:W-:Y:S01]  /*4e50*/  HMMA.16816.F32.BF16 R32, R8, R16, RZ ;  /* 0x000000100820723c */ /* 0x002fe200000418ff */
[----:B---3--:R-:W-:Y:S01]  /*4e60*/  FFMA.FTZ R4, R28, c[0x0][0x2d0], -R0 ;  /* 0x0000b4001c047a23 */ /* 0x008fe20000010800 */
[----:B----4-:R-:W-:-:S03]  /*4e70*/  F2FP.BF16.PACK_AB R6, R101, R222 ;  /* 0x000000de6506723e */ /* 0x010fc600000010ff */
[----:B------:R1:W-:Y:S03]  /*4e80*/  MUFU.EX2 R15, R4 ;  /* 0x00000004000f7308 */ /* 0x0003e60000000800 */
[----:B------:R-:W-:Y:S01]  /*4e90*/  HMMA.16816.F32.BF16 R20, R8, R24, RZ ;  /* 0x000000180814723c */ /* 0x000fe200000418ff */
[----:B-1----:R-:W-:-:S07]  /*4ea0*/  FFMA.FTZ R4, R29, c[0x0][0x2d0], -R0 ;  /* 0x0000b4001d047a23 */ /* 0x002fce0000010800 */
[C---:B------:R-:W-:Y:S01]  /*4eb0*/  HMMA.16816.F32.BF16 R28, R8.reuse, R18, RZ ;  /* 0x00000012081c723c */ /* 0x040fe200000418ff */
[----:B------:R1:W2:Y:S07]  /*4ec0*/  MUFU.EX2 R252, R4 ;  /* 0x0000000400fc7308 */ /* 0x0002ae0000000800 */
[C---:B------:R-:W-:Y:S08]  /*4ed0*/  HMMA.16816.F32.BF16 R16, R8.reuse, R26, RZ ;  /* 0x0000001a0810723c */ /* 0x040ff000000418ff */
[----:B------:R-:W-:Y:S01]  /*4ee0*/  HMMA.16816.F32.BF16 R24, R8, R46, RZ ;  /* 0x0000002e0818723c */ /* 0x000fe200000418ff */
        /* <DEDUP_REMOVED lines=9> */
[C---:B------:R-:W-:Y:S08]  /*4f80*/  HMMA.16816.F32.BF16 R188, R4.reuse, R36, R20 ;  /* 0x0000002404bc723c */ /* 0x040ff00000041814 */
[----:B------:R-:W-:Y:S01]  /*4f90*/  HMMA.16816.F32.BF16 R180, R4, R38, R16 ;  /* 0x0000002604b4723c */ /* 0x000fe20000041810 */
[----:B------:R-:W2:Y:S07]  /*4fa0*/  LDSM.16.MT88.4 R36, [R217+0x3100] ;  /* 0x00310000d924783b */ /* 0x000eae0000004200 */
[----:B------:R-:W-:Y:S01]  /*4fb0*/  HMMA.16816.F32.BF16 R28, R8, R44, RZ ;  /* 0x0000002c081c723c */ /* 0x000fe200000418ff */
[----:B------:R-:W3:Y:S07]  /*4fc0*/  LDSM.16.MT88.4 R44, [R218+0x3100] ;  /* 0x00310000da2c783b */ /* 0x000eee0000004200 */
[----:B------:R-:W-:Y:S01]  /*4fd0*/  HMMA.16816.F32.BF16 R200, R4, R40, R32 ;  /* 0x0000002804c8723c */ /* 0x000fe20000041820 */
[----:B------:R-:W4:Y:S07]  /*4fe0*/  LDSM.16.MT88.4 R32, [R219+0x900] ;  /* 0x00090000db20783b */ /* 0x000f2e0000004200 */
[C---:B-1----:R-:W-:Y:S08]  /*4ff0*/  HMMA.16816.F32.BF16 R20, R8.reuse, R48, RZ ;  /* 0x000000300814723c */ /* 0x042ff000000418ff */
[----:B------:R-:W-:Y:S08]  /*5000*/  HMMA.16816.F32.BF16 R16, R8, R50, RZ ;  /* 0x000000320810723c */ /* 0x000ff000000418ff */
[C---:B------:R-:W-:Y:S08]  /*5010*/  HMMA.16816.F32.BF16 R172, R4.reuse, R52, R28 ;  /* 0x0000003404ac723c */ /* 0x040ff0000004181c */
[----:B------:R-:W-:Y:S08]  /*5020*/  HMMA.16816.F32.BF16 R192, R4, R54, R24 ;  /* 0x0000003604c0723c */ /* 0x000ff00000041818 */
[C---:B--2---:R-:W-:Y:S08]  /*5030*/  HMMA.16816.F32.BF16 R52, R8.reuse, R36, RZ ;  /* 0x000000240834723c */ /* 0x044ff000000418ff */
[C---:B------:R-:W-:Y:S08]  /*5040*/  HMMA.16816.F32.BF16 R48, R8.reuse, R38, RZ ;  /* 0x000000260830723c */ /* 0x040ff000000418ff */
[C---:B---3--:R-:W-:Y:S08]  /*5050*/  HMMA.16816.F32.BF16 R36, R8.reuse, R46, RZ ;  /* 0x0000002e0824723c */ /* 0x048ff000000418ff */
[C---:B------:R-:W-:Y:S08]  /*5060*/  HMMA.16816.F32.BF16 R28, R8.reuse, R74, RZ ;  /* 0x0000004a081c723c */ /* 0x040ff000000418ff */
[----:B------:R-:W-:Y:S08]  /*5070*/  HMMA.16816.F32.BF16 R40, R8, R44, RZ ;  /* 0x0000002c0828723c */ /* 0x000ff000000418ff */
[C---:B----4-:R-:W-:Y:S08]  /*5080*/  HMMA.16816.F32.BF16 R184, R4.reuse, R32, R20 ;  /* 0x0000002004b8723c */ /* 0x050ff00000041814 */
[----:B------:R-:W-:Y:S08]  /*5090*/  HMMA.16816.F32.BF16 R176, R4, R34, R16 ;  /* 0x0000002204b0723c */ /* 0x000ff00000041810 */
[C---:B------:R-:W-:Y:S08]  /*50a0*/  HMMA.16816.F32.BF16 R24, R8.reuse, R80, RZ ;  /* 0x000000500818723c */ /* 0x040ff000000418ff */
[C---:B------:R-:W-:Y:S01]  /*50b0*/  HMMA.16816.F32.BF16 R20, R8.reuse, R82, RZ ;  /* 0x000000520814723c */ /* 0x040fe200000418ff */
[----:B------:R-:W-:Y:S07]  /*50c0*/  LDSM.16.MT88.4 R80, [R219+0x6900] ;  /* 0x00690000db50783b */ /* 0x000fee0000004200 */
[----:B------:R-:W-:Y:S08]  /*50d0*/  HMMA.16816.F32.BF16 R16, R8, R88, RZ ;  /* 0x000000580810723c */ /* 0x000ff000000418ff */
[C---:B------:R-:W-:Y:S01]  /*50e0*/  HMMA.16816.F32.BF16 R128, R4.reuse, R66, R36 ;  /* 0x000000420480723c */ /* 0x040fe20000041824 */
[----:B------:R-:W1:Y:S07]  /*50f0*/  LDSM.16.MT88.4 R36, [R217+0x9100] ;  /* 0x00910000d924783b */ /* 0x000e6e0000004200 */
[----:B------:R-:W-:Y:S01]  /*5100*/  HMMA.16816.F32.BF16 R168, R4, R62, R28 ;  /* 0x0000003e04a8723c */ /* 0x000fe2000004181c */
[----:B------:R-:W2:Y:S07]  /*5110*/  LDSM.16.MT88.4 R28, [R219+0x6100] ;  /* 0x00610000db1c783b */ /* 0x000eae0000004200 */
[----:B------:R-:W-:Y:S01]  /*5120*/  HMMA.16816.F32.BF16 R44, R8, R90, RZ ;  /* 0x0000005a082c723c */ /* 0x000fe200000418ff */
[----:B------:R-:W3:Y:S07]  /*5130*/  LDSM.16.MT88.4 R88, [R218+0x6900] ;  /* 0x00690000da58783b */ /* 0x000eee0000004200 */
[C---:B------:R-:W-:Y:S01]  /*5140*/  HMMA.16816.F32.BF16 R116, R4.reuse, R86, R48 ;  /* 0x000000560474723c */ /* 0x040fe20000041830 */
[----:B------:R-:W4:Y:S06]  /*5150*/  LDSM.16.MT88.4 R48, [R220+0x6900] ;  /* 0x00690000dc30783b */ /* 0x000f2c0000004200 */
[----:B------:R-:W-:Y:S01]  /*5160*/  IMAD.MOV.U32 R87, RZ, RZ, R122 ;  /* 0x000000ffff577224 */ /* 0x000fe200078e007a */
[----:B------:R-:W-:Y:S01]  /*5170*/  HMMA.16816.F32.BF16 R148, R4, R84, R52 ;  /* 0x000000540494723c */ /* 0x000fe20000041834 */
[----:B------:R-:W-:Y:S01]  /*5180*/  LDSM.16.MT88.4 R52, [R220+0x9100] ;  /* 0x00910000dc34783b */ /* 0x000fe20000004200 */
[----:B------:R-:W-:-:S05]  /*5190*/  IMAD.MOV.U32 R86, RZ, RZ, R103 ;  /* 0x000000ffff567224 */ /* 0x000fca00078e0067 */
[----:B------:R-:W-:Y:S01]  /*51a0*/  MOV R84, R121 ;  /* 0x0000007900547202 */ /* 0x000fe20000000f00 */
[----:B------:R-:W-:Y:S01]  /*51b0*/  HMMA.16816.F32.BF16 R124, R4, R64, R40 ;  /* 0x00000040047c723c */ /* 0x000fe20000041828 */
[----:B------:R-:W1:Y:S01]  /*51c0*/  LDSM.16.MT88.4 R40, [R218+0x9100] ;  /* 0x00910000da28783b */ /* 0x000e620000004200 */
[----:B------:R-:W-:-:S03]  /*51d0*/  IMAD.MOV.U32 R85, RZ, RZ, R120 ;  /* 0x000000ffff557224 */ /* 0x000fc600078e0078 */
[----:B------:R-:W1:Y:S03]  /*51e0*/  LDSM.16.MT88.4 R64, [R219+0x9100] ;  /* 0x00910000db40783b */ /* 0x000e660000004200 */
[----:B------:R-:W-:Y:S01]  /*51f0*/  HMMA.16816.F32.BF16 R32, R8, R72, RZ ;  /* 0x000000480820723c */ /* 0x000fe200000418ff */
[----:B------:R-:W-:Y:S07]  /*5200*/  LDSM.16.MT88.4 R72, [R218+0x9900] ;  /* 0x00990000da48783b */ /* 0x000fee0000004200 */
[C---:B------:R-:W-:Y:S08]  /*5210*/  HMMA.16816.F32.BF16 R152, R4.reuse, R56, R24 ;  /* 0x000000380498723c */ /* 0x040ff00000041818 */
[C---:B------:R-:W-:Y:S08]  /*5220*/  HMMA.16816.F32.BF16 R164, R4.reuse, R58, R20 ;  /* 0x0000003a04a4723c */ /* 0x040ff00000041814 */
[----:B------:R-:W-:Y:S08]  /*5230*/  HMMA.16816.F32.BF16 R160, R4, R68, R16 ;  /* 0x0000004404a0723c */ /* 0x000ff00000041810 */
[C---:B------:R-:W-:Y:S08]  /*5240*/  HMMA.16816.F32.BF16 R24, R8.reuse, R76, RZ ;  /* 0x0000004c0818723c */ /* 0x040ff000000418ff */
[C---:B------:R-:W-:Y:S01]  /*5250*/  HMMA.16816.F32.BF16 R20, R8.reuse, R78, RZ ;  /* 0x0000004e0814723c */ /* 0x040fe200000418ff */
[----:B------:R-:W3:Y:S07]  /*5260*/  LDSM.16.MT88.4 R76, [R217+0x9900] ;  /* 0x00990000d94c783b */ /* 0x000eee0000004200 */
[----:B------:R-:W-:Y:S08]  /*5270*/  HMMA.16816.F32.BF16 R16, R8, R92, RZ ;  /* 0x0000005c0810723c */ /* 0x000ff000000418ff */
[----:B------:R-:W-:Y:S08]  /*5280*/  HMMA.16816.F32.BF16 R140, R4, R60, R32 ;  /* 0x0000003c048c723c */ /* 0x000ff00000041820 */
[----:B-1----:R-:W-:Y:S08]  /*5290*/  HMMA.16816.F32.BF16 R32, R8, R36, RZ ;  /* 0x000000240820723c */ /* 0x002ff000000418ff */
[----:B------:R-:W-:Y:S01]  /*52a0*/  HMMA.16816.F32.BF16 R156, R4, R70, R44 ;  /* 0x00000046049c723c */ /* 0x000fe2000004182c */
[----:B------:R-:W1:Y:S07]  /*52b0*/  LDSM.16.MT88.4 R68, [R220+0x9900] ;  /* 0x00990000dc44783b */ /* 0x000e6e0000004200 */
[C---:B--2---:R-:W-:Y:S08]  /*52c0*/  HMMA.16816.F32.BF16 R56, R8.reuse, R28, RZ ;  /* 0x0000001c0838723c */ /* 0x044ff000000418ff */
[----:B------:R-:W-:Y:S08]  /*52d0*/  HMMA.16816.F32.BF16 R44, R8, R30, RZ ;  /* 0x0000001e082c723c */ /* 0x000ff000000418ff */
[C---:B---3--:R-:W-:Y:S07]  /*52e0*/  HMMA.16816.F32.BF16 R144, R4.reuse, R88, R24 ;  /* 0x000000580490723c */ /* 0x048fee0000041818 */
[----:B------:R-:W-:Y:S01]  /*52f0*/  IMAD.MOV.U32 R88, RZ, RZ, R111 ;  /* 0x000000ffff587224 */ /* 0x000fe200078e006f */
[----:B------:R-:W-:Y:S01]  /*5300*/  HMMA.16816.F32.BF16 R136, R4, R90, R20 ;  /* 0x0000005a0488723c */ /* 0x000fe20000041814 */
[----:B------:R-:W-:-:S07]  /*5310*/  MOV R89, R101 ;  /* 0x0000006500597202 */ /* 0x000fce0000000f00 */
[----:B----4-:R-:W-:Y:S07]  /*5320*/  HMMA.16816.F32.BF16 R120, R4, R48, R16 ;  /* 0x000000300478723c */ /* 0x010fee0000041810 */
[----:B------:R-:W-:Y:S01]  /*5330*/  IMAD.MOV.U32 R48, RZ, RZ, R110 ;  /* 0x000000ffff307224 */ /* 0x000fe200078e006e */
[----:B------:R-:W-:Y:S01]  /*5340*/  HMMA.16816.F32.BF16 R28, R8, R38, RZ ;  /* 0x00000026081c723c */ /* 0x000fe200000418ff */
[----:B------:R-:W-:-:S07]  /*5350*/  IMAD.MOV.U32 R49, RZ, RZ, R100 ;  /* 0x000000ffff317224 */ /* 0x000fce00078e0064 */
[C---:B------:R-:W-:Y:S08]  /*5360*/  HMMA.16816.F32.BF16 R24, R8.reuse, R40, RZ ;  /* 0x000000280818723c */ /* 0x040ff000000418ff */
[C---:B------:R-:W-:Y:S08]  /*5370*/  HMMA.16816.F32.BF16 R20, R8.reuse, R42, RZ ;  /* 0x0000002a0814723c */ /* 0x040ff000000418ff */
[C---:B------:R-:W-:Y:S08]  /*5380*/  HMMA.16816.F32.BF16 R16, R8.reuse, R52, RZ ;  /* 0x000000340810723c */ /* 0x040ff000000418ff */
[C---:B------:R-:W-:Y:S08]  /*5390*/  HMMA.16816.F32.BF16 R36, R8.reuse, R54, RZ ;  /* 0x000000360824723c */ /* 0x040ff000000418ff */
[C---:B------:R-:W-:Y:S08]  /*53a0*/  HMMA.16816.F32.BF16 R60, R8.reuse, R94, RZ ;  /* 0x0000005e083c723c */ /* 0x040ff000000418ff */
[C---:B------:R-:W-:Y:S08]  /*53b0*/  HMMA.16816.F32.BF16 R52, R8.reuse, R64, RZ ;  /* 0x000000400834723c */ /* 0x040ff000000418ff */
[----:B------:R-:W-:Y:S01]  /*53c0*/  HMMA.16816.F32.BF16 R40, R8, R66, RZ ;  /* 0x000000420828723c */ /* 0x000fe200000418ff */
[----:B------:R-:W2:Y:S07]  /*53d0*/  LDSM.16.MT88.4 R8, [R219+0x9900] ;  /* 0x00990000db08783b */ /* 0x000eae0000004200 */
[C---:B------:R-:W-:Y:S07]  /*53e0*/  HMMA.16816.F32.BF16 R92, R4.reuse, R76, R32 ;  /* 0x0000004c045c723c */ /* 0x040fee0000041820 */
[----:B------:R-:W-:Y:S01]  /*53f0*/  IMAD.MOV.U32 R33, RZ, RZ, R2 ;  /* 0x000000ffff217224 */ /* 0x000fe200078e0002 */
[----:B------:R-:W-:Y:S01]  /*5400*/  MOV R34, R89 ;  /* 0x0000005900227202 */ /* 0x000fe20000000f00 */
[----:B------:R-:W-:Y:S01]  /*5410*/  FFMA.FTZ R2, R107, c[0x0][0x2d0], -R12 ;  /* 0x0000b4006b027a23 */ /* 0x000fe2000001080c */
[----:B------:R-:W-:Y:S01]  /*5420*/  HMMA.16816.F32.BF16 R108, R4, R50, R60 ;  /* 0x00000032046c723c */ /* 0x000fe2000004183c */
[----:B------:R-:W-:-:S06]  /*5430*/  IMAD.MOV.U32 R35, RZ, RZ, R88 ;  /* 0x000000ffff237224 */ /* 0x000fcc00078e0058 */
[----:B------:R-:W-:Y:S01]  /*5440*/  MOV R62, R102 ;  /* 0x00000066003e7202 */ /* 0x000fe20000000f00 */
[C---:B------:R-:W-:Y:S01]  /*5450*/  HMMA.16816.F32.BF16 R88, R4.reuse, R78, R28 ;  /* 0x0000004e0458723c */ /* 0x040fe2000004181c */
[----:B------:R-:W-:Y:S01]  /*5460*/  IMAD.MOV.U32 R61, RZ, RZ, R99 ;  /* 0x000000ffff3d7224 */ /* 0x000fe200078e0063 */
[----:B------:R-:W-:Y:S01]  /*5470*/  MOV R51, R97 ;  /* 0x0000006100337202 */ /* 0x000fe20000000f00 */
[----:B------:R-:W-:Y:S02]  /*5480*/  IMAD.MOV.U32 R60, RZ, RZ, R98 ;  /* 0x000000ffff3c7224 */ /* 0x000fe400078e0062 */
[----:B------:R-:W-:Y:S02]  /*5490*/  IMAD.MOV.U32 R50, RZ, RZ, R96 ;  /* 0x000000ffff327224 */ /* 0x000fe400078e0060 */
[----:B------:R-:W-:Y:S01]  /*54a0*/  MOV R30, R211 ;  /* 0x000000d3001e7202 */ /* 0x000fe20000000f00 */
[----:B------:R-:W-:Y:S01]  /*54b0*/  HMMA.16816.F32.BF16 R100, R4, R80, R56 ;  /* 0x000000500464723c */ /* 0x000fe20000041838 */
[----:B------:R3:W-:Y:S01]  /*54c0*/  MUFU.EX2 R211, R2 ;  /* 0x0000000200d37308 */ /* 0x0007e20000000800 */
[----:B------:R-:W-:-:S06]  /*54d0*/  IMAD.MOV.U32 R31, RZ, RZ, R226 ;  /* 0x000000ffff1f7224 */ /* 0x000fcc00078e00e2 */
[C---:B------:R-:W-:Y:S08]  /*54e0*/  HMMA.16816.F32.BF16 R96, R4.reuse, R82, R44 ;  /* 0x000000520460723c */ /* 0x040ff0000004182c */
[C---:B------:R-:W-:Y:S01]  /*54f0*/  HMMA.16816.F32.BF16 R80, R4.reuse, R72, R24 ;  /* 0x000000480450723c */ /* 0x040fe20000041818 */
[--C-:B---3--:R-:W-:Y:S01]  /*5500*/  FFMA.FTZ R2, R106, c[0x0][0x2d0], -R12.reuse ;  /* 0x0000b4006a027a23 */ /* 0x108fe2000001080c */
[----:B------:R-:W-:Y:S06]  /*5510*/  LDSM.16.MT88.4 R24, [R220+0x1100] ;  /* 0x00110000dc18783b */ /* 0x000fec0000004200 */
[C---:B------:R-:W-:Y:S01]  /*5520*/  HMMA.16816.F32.BF16 R72, R4.reuse, R74, R20 ;  /* 0x0000004a0448723c */ /* 0x040fe20000041814 */
[----:B------:R3:W4:Y:S07]  /*5530*/  MUFU.EX2 R23, R2 ;  /* 0x0000000200177308 */ /* 0x00072e0000000800 */
[C---:B-1----:R-:W-:Y:S01]  /*5540*/  HMMA.16816.F32.BF16 R44, R4.reuse, R68, R16 ;  /* 0x00000044042c723c */ /* 0x042fe20000041810 */
[----:B------:R-:W1:Y:S07]  /*5550*/  LDSM.16.MT88.4 R16, [R217+0x1100] ;  /* 0x00110000d910783b */ /* 0x000e6e0000004200 */
[----:B--2---:R-:W-:Y:S01]  /*5560*/  HMMA.16816.F32.BF16 R52, R4, R8, R52 ;  /* 0x000000080434723c */ /* 0x004fe20000041834 */
[----:B---3--:R-:W-:-:S04]  /*5570*/  FFMA.FTZ R2, R105, c[0x0][0x2d0], -R12 ;  /* 0x0000b40069027a23 */ /* 0x008fc8000001080c */
[----:B------:R2:W-:Y:S03]  /*5580*/  MUFU.EX2 R63, R2 ;  /* 0x00000002003f7308 */ /* 0x0005e60000000800 */
[C---:B------:R-:W-:Y:S01]  /*5590*/  HMMA.16816.F32.BF16 R40, R4.reuse, R10, R40 ;  /* 0x0000000a0428723c */ /* 0x040fe20000041828 */
[----:B------:R-:W3:Y:S07]  /*55a0*/  LDSM.16.MT88.4 R8, [R218+0x1100] ;  /* 0x00110000da08783b */ /* 0x000eee0000004200 */
[----:B------:R-:W-:Y:S01]  /*55b0*/  HMMA.16816.F32.BF16 R36, R4, R70, R36 ;  /* 0x000000460424723c */ /* 0x000fe20000041824 */
[----:B--2---:R-:W-:-:S06]  /*55c0*/  FFMA.FTZ R2, R104, c[0x0][0x2d0], -R12 ;  /* 0x0000b40068027a23 */ /* 0x004fcc000001080c */
[----:B----4-:R-:W-:Y:S01]  /*55d0*/  F2FP.BF16.PACK_AB R4, R23, R211 ;  /* 0x000000d31704723e */ /* 0x010fe200000010ff */
[----:B------:R2:W4:Y:S02]  /*55e0*/  MUFU.EX2 R64, R2 ;  /* 0x0000000200407308 */ /* 0x0005240000000800 */
[----:B--2---:R-:W-:Y:S01]  /*55f0*/  FFMA.FTZ R2, R112, c[0x0][0x2d0], -R0 ;  /* 0x0000b40070027a23 */ /* 0x004fe20000010800 */
[----:B----4-:R-:W-:-:S05]  /*5600*/  F2FP.BF16.PACK_AB R6, R64, R63 ;  /* 0x0000003f4006723e */ /* 0x010fca00000010ff */
[----:B------:R2:W-:Y:S02]  /*5610*/  MUFU.EX2 R28, R2 ;  /* 0x00000002001c7308 */ /* 0x0005e40000000800 */
[----:B--2---:R-:W-:-:S06]  /*5620*/  FFMA.FTZ R2, R113, c[0x0][0x2d0], -R0 ;  /* 0x0000b40071027a23 */ /* 0x004fcc0000010800 */
[----:B------:R2:W4:Y:S02]  /*5630*/  MUFU.EX2 R32, R2 ;  /* 0x0000000200207308 */ /* 0x0005240000000800 */
[----:B--2---:R-:W-:Y:S01]  /*5640*/  FFMA.FTZ R2, R114, c[0x0][0x2d0], -R0 ;  /* 0x0000b40072027a23 */ /* 0x004fe20000010800 */
[----:B----4-:R-:W-:-:S05]  /*5650*/  F2FP.BF16.PACK_AB R5, R32, R28 ;  /* 0x0000001c2005723e */ /* 0x010fca00000010ff */
[----:B------:R2:W-:Y:S02]  /*5660*/  MUFU.EX2 R29, R2 ;  /* 0x00000002001d7308 */ /* 0x0005e40000000800 */
[----:B--2---:R-:W-:-:S06]  /*5670*/  FFMA.FTZ R2, R115, c[0x0][0x2d0], -R0 ;  /* 0x0000b40073027a23 */ /* 0x004fcc0000010800 */
[----:B------:R-:W2:Y:S02]  /*5680*/  MUFU.EX2 R226, R2 ;  /* 0x0000000200e27308 */ /* 0x000ea40000000800 */
[----:B--2---:R-:W-:Y:S02]  /*5690*/  F2FP.BF16.PACK_AB R7, R226, R29 ;  /* 0x0000001de207723e */ /* 0x004fe400000010ff */
[----:B------:R-:W-:-:S05]  /*56a0*/  MOV R2, R33 ;  /* 0x0000002100027202 */ /* 0x000fca0000000f00 */
[C---:B-1----:R-:W-:Y:S07]  /*56b0*/  HMMA.16816.F32.BF16 R56, R4.reuse, R16, R200 ;  /* 0x000000100438723c */ /* 0x042fee00000418c8 */
[----:B------:R-:W-:Y:S01]  /*56c0*/  IMAD.MOV.U32 R200, RZ, RZ, R31 ;  /* 0x000000ffffc87224 */ /* 0x000fe200078e001f */
[----:B---3--:R-:W-:Y:S01]  /*56d0*/  HMMA.16816.F32.BF16 R76, R4, R8, R188 ;  /* 0x00000008044c723c */ /* 0x008fe200000418bc */
[----:B------:R-:W-:Y:S02]  /*56e0*/  IMAD.MOV.U32 R31, RZ, RZ, R85 ;  /* 0x000000ffff1f7224 */ /* 0x000fe400078e0055 */
[----:B------:R-:W-:-:S02]  /*56f0*/  IMAD.MOV.U32 R201, RZ, RZ, R64 ;  /* 0x000000ffffc97224 */ /* 0x000fc400078e0040 */
[----:B------:R-:W-:Y:S02]  /*5700*/  IMAD.MOV.U32 R202, RZ, RZ, R50 ;  /* 0x000000ffffca7224 */ /* 0x000fe400078e0032 */
[----:B------:R-:W-:Y:S01]  /*5710*/  IMAD.MOV.U32 R191, RZ, RZ, R23 ;  /* 0x000000ffffbf7224 */ /* 0x000fe200078e0017 */
[----:B------:R-:W-:Y:S01]  /*5720*/  MOV R190, R28 ;  /* 0x0000001c00be7202 */ /* 0x000fe20000000f00 */
[----:B------:R-:W-:Y:S01]  /*5730*/  IMAD.MOV.U32 R189, RZ, RZ, R30 ;  /* 0x000000ffffbd7224 */ /* 0x000fe200078e001e */
[----:B------:R-:W-:Y:S01]  /*5740*/  MOV R30, R84 ;  /* 0x00000054001e7202 */ /* 0x000fe20000000f00 */
[----:B------:R-:W-:Y:S01]  /*5750*/  IMAD.MOV.U32 R28, RZ, RZ, R86 ;  /* 0x000000ffff1c7224 */ /* 0x000fe200078e0056 */
[----:B------:R-:W1:Y:S01]  /*5760*/  LDSM.16.MT88.4 R20, [R219+0x1100] ;  /* 0x00110000db14783b */ /* 0x000e620000004200 */
[----:B------:R-:W-:Y:S01]  /*5770*/  IMAD.MOV.U32 R188, RZ, RZ, R87 ;  /* 0x000000ffffbc7224 */ /* 0x000fe200078e0057 */
[C---:B------:R-:W-:Y:S01]  /*5780*/  HMMA.16816.F32.BF16 R64, R4.reuse, R18, R196 ;  /* 0x000000120440723c */ /* 0x040fe200000418c4 */
[----:B------:R-:W-:Y:S01]  /*5790*/  IMAD.MOV.U32 R203, RZ, RZ, R48 ;  /* 0x000000ffffcb7224 */ /* 0x000fe200078e0030 */
[----:B------:R-:W-:Y:S05]  /*57a0*/  LDSM.16.MT88.4 R16, [R217+0x4100] ;  /* 0x00410000d910783b */ /* 0x000fea0000004200 */
        /* <DEDUP_REMOVED lines=9> */
[C---:B------:R-:W-:Y:S01]  /*5840*/  HMMA.16816.F32.BF16 R68, R4.reuse, R24, R172 ;  /* 0x000000180444723c */ /* 0x040fe200000418ac */
[----:B------:R-:W-:Y:S01]  /*5850*/  MOV R180, R51 ;  /* 0x0000003300b47202 */ /* 0x000fe20000000f00 */
[----:B------:R-:W3:Y:S05]  /*5860*/  LDSM.16.MT88.4 R32, [R220+0x4100] ;  /* 0x00410000dc20783b */ /* 0x000eea0000004200 */
[----:B------:R-:W-:Y:S01]  /*5870*/  MOV R173, R49 ;  /* 0x0000003100ad7202 */ /* 0x000fe20000000f00 */
[----:B------:R-:W-:Y:S01]  /*5880*/  IMAD.MOV.U32 R175, RZ, RZ, R29 ;  /* 0x000000ffffaf7224 */ /* 0x000fe200078e001d */
[----:B------:R-:W-:Y:S01]  /*5890*/  MOV R174, R28 ;  /* 0x0000001c00ae7202 */ /* 0x000fe20000000f00 */
[C---:B------:R-:W-:Y:S01]  /*58a0*/  HMMA.16816.F32.BF16 R60, R4.reuse, R26, R192 ;  /* 0x0000001a043c723c */ /* 0x040fe200000418c0 */
[----:B------:R-:W-:Y:S07]  /*58b0*/  LDSM.16.MT88.4 R24, [R220+0xa100] ;  /* 0x00a10000dc18783b */ /* 0x000fee0000004200 */
[C---:B-1----:R-:W-:Y:S08]  /*58c0*/  HMMA.16816.F32.BF16 R48, R4.reuse, R20, R184 ;  /* 0x000000140430723c */ /* 0x042ff000000418b8 */
[C---:B------:R-:W-:Y:S01]  /*58d0*/  HMMA.16816.F32.BF16 R104, R4.reuse, R22, R176 ;  /* 0x000000160468723c */ /* 0x040fe200000418b0 */
[----:B------:R-:W1:Y:S07]  /*58e0*/  LDSM.16.MT88.4 R20, [R219+0x4100] ;  /* 0x00410000db14783b */ /* 0x000e6e0000004200 */
[C---:B--2---:R-:W-:Y:S08]  /*58f0*/  HMMA.16816.F32.BF16 R124, R4.reuse, R8, R124 ;  /* 0x00000008047c723c */ /* 0x044ff0000004187c */
[C---:B------:R-:W-:Y:S01]  /*5900*/  HMMA.16816.F32.BF16 R128, R4.reuse, R10, R128 ;  /* 0x0000000a0480723c */ /* 0x040fe20000041880 */
[----:B------:R-:W2:Y:S07]  /*5910*/  LDSM.16.MT88.4 R8, [R218+0x7100] ;  /* 0x00710000da08783b */ /* 0x000eae0000004200 */
[C---:B------:R-:W-:Y:S08]  /*5920*/  HMMA.16816.F32.BF16 R112, R4.reuse, R16, R148 ;  /* 0x000000100470723c */ /* 0x040ff00000041894 */
[C---:B------:R-:W-:Y:S01]  /*5930*/  HMMA.16816.F32.BF16 R116, R4.reuse, R18, R116 ;  /* 0x000000120474723c */ /* 0x040fe20000041874 */
[----:B------:R-:W4:Y:S07]  /*5940*/  LDSM.16.MT88.4 R16, [R217+0x7100] ;  /* 0x00710000d910783b */ /* 0x000f2e0000004200 */
[C---:B---3--:R-:W-:Y:S07]  /*5950*/  HMMA.16816.F32.BF16 R148, R4.reuse, R34, R168 ;  /* 0x000000220494723c */ /* 0x048fee00000418a8 */
[----:B------:R-:W-:Y:S01]  /*5960*/  MOV R170, R196 ;  /* 0x000000c400aa7202 */ /* 0x000fe20000000f00 */
[----:B------:R-:W-:Y:S01]  /*5970*/  IMAD.MOV.U32 R171, RZ, RZ, R197 ;  /* 0x000000ffffab7224 */ /* 0x000fe200078e00c5 */
[----:B------:R-:W-:Y:S01]  /*5980*/  MOV R34, R199 ;  /* 0x000000c700227202 */ /* 0x000fe20000000f00 */
[----:B------:R-:W-:Y:S01]  /*5990*/  IMAD.MOV.U32 R35, RZ, RZ, R198 ;  /* 0x000000ffff237224 */ /* 0x000fe200078e00c6 */
[----:B------:R-:W-:Y:S01]  /*59a0*/  HMMA.16816.F32.BF16 R140, R4, R32, R140 ;  /* 0x00000020048c723c */ /* 0x000fe2000004188c */
[----:B------:R-:W-:-:S02]  /*59b0*/  IMAD.MOV.U32 R169, RZ, RZ, R180 ;  /* 0x000000ffffa97224 */ /* 0x000fc400078e00b4 */
[----:B------:R-:W-:-:S04]  /*59c0*/  IMAD.MOV.U32 R168, RZ, RZ, R173 ;  /* 0x000000ffffa87224 */ /* 0x000fc800078e00ad */
[----:B------:R-:W-:Y:S01]  /*59d0*/  IMAD.MOV.U32 R33, RZ, RZ, R200 ;  /* 0x000000ffff217224 */ /* 0x000fe200078e00c8 */
[C---:B-1----:R-:W-:Y:S01]  /*59e0*/  HMMA.16816.F32.BF16 R196, R4.reuse, R22, R164 ;  /* 0x0000001604c4723c */ /* 0x042fe200000418a4 */
[----:B------:R-:W-:Y:S01]  /*59f0*/  IMAD.MOV.U32 R200, RZ, RZ, R2 ;  /* 0x000000ffffc87224 */ /* 0x000fe200078e0002 */
[----:B------:R-:W-:Y:S01]  /*5a00*/  MOV R2, R31 ;  /* 0x0000001f00027202 */ /* 0x000fe20000000f00 */
[----:B------:R-:W-:Y:S02]  /*5a10*/  IMAD.MOV.U32 R32, RZ, RZ, R30 ;  /* 0x000000ffff207224 */ /* 0x000fe400078e001e */
[----:B------:R-:W1:Y:S02]  /*5a20*/  LDSM.16.MT88.4 R28, [R220+0x7100] ;  /* 0x00710000dc1c783b */ /* 0x000e640000004200 */
[----:B------:R-:W-:Y:S01]  /*5a30*/  IMAD.MOV.U32 R164, RZ, RZ, R181 ;  /* 0x000000ffffa47224 */ /* 0x000fe200078e00b5 */
[----:B------:R-:W-:Y:S01]  /*5a40*/  MOV R166, R183 ;  /* 0x000000b700a67202 */ /* 0x000fe20000000f00 */
[----:B------:R-:W-:Y:S01]  /*5a50*/  IMAD.MOV.U32 R165, RZ, RZ, R182 ;  /* 0x000000ffffa57224 */ /* 0x000fe200078e00b6 */
[----:B--2---:R-:W-:Y:S01]  /*5a60*/  HMMA.16816.F32.BF16 R184, R4, R8, R144 ;  /* 0x0000000804b8723c */ /* 0x004fe20000041890 */
[----:B------:R-:W-:-:S07]  /*5a70*/  IMAD.MOV.U32 R167, RZ, RZ, R188 ;  /* 0x000000ffffa77224 */ /* 0x000fce00078e00bc */
[C---:B------:R-:W-:Y:S01]  /*5a80*/  HMMA.16816.F32.BF16 R180, R4.reuse, R10, R136 ;  /* 0x0000000a04b4723c */ /* 0x040fe20000041888 */
[----:B------:R-:W2:Y:S07]  /*5a90*/  LDSM.16.MT88.4 R8, [R218+0xa100] ;  /* 0x00a10000da08783b */ /* 0x000eae0000004200 */
[C---:B------:R-:W-:Y:S01]  /*5aa0*/  HMMA.16816.F32.BF16 R152, R4.reuse, R20, R152 ;  /* 0x000000140498723c */ /* 0x040fe20000041898 */
[----:B------:R-:W-:Y:S07]  /*5ab0*/  LDSM.16.MT88.4 R20, [R219+0x7100] ;  /* 0x00710000db14783b */ /* 0x000fee0000004200 */
[----:B----4-:R-:W-:Y:S07]  /*5ac0*/  HMMA.16816.F32.BF16 R192, R4, R16, R160 ;  /* 0x0000001004c0723c */ /* 0x010fee00000418a0 */
[----:B------:R-:W-:Y:S01]  /*5ad0*/  IMAD.MOV.U32 R161, RZ, RZ, R189 ;  /* 0x000000ffffa17224 */ /* 0x000fe200078e00bd */
[----:B------:R-:W-:Y:S01]  /*5ae0*/  MOV R162, R190 ;  /* 0x000000be00a27202 */ /* 0x000fe20000000f00 */
[----:B------:R-:W-:-:S02]  /*5af0*/  IMAD.MOV.U32 R163, RZ, RZ, R191 ;  /* 0x000000ffffa37224 */ /* 0x000fc400078e00bf */
[C---:B------:R-:W-:Y:S01]  /*5b00*/  HMMA.16816.F32.BF16 R188, R4.reuse, R18, R156 ;  /* 0x0000001204bc723c */ /* 0x040fe2000004189c */
[----:B------:R-:W3:Y:S07]  /*5b10*/  LDSM.16.MT88.4 R16, [R217+0xa100] ;  /* 0x00a10000d910783b */ /* 0x000eee0000004200 */
[C---:B-1----:R-:W-:Y:S07]  /*5b20*/  HMMA.16816.F32.BF16 R176, R4.reuse, R28, R120 ;  /* 0x0000001c04b0723c */ /* 0x042fee0000041878 */
[----:B------:R-:W-:Y:S01]  /*5b30*/  IMAD.MOV.U32 R28, RZ, RZ, R174 ;  /* 0x000000ffff1c7224 */ /* 0x000fe200078e00ae */
[----:B--2---:R-:W-:Y:S01]  /*5b40*/  HMMA.16816.F32.BF16 R144, R4, R8, R80 ;  /* 0x000000080490723c */ /* 0x004fe20000041850 */
[----:B------:R-:W-:-:S07]  /*5b50*/  MOV R29, R175 ;  /* 0x000000af001d7202 */ /* 0x000fce0000000f00 */
[C---:B------:R-:W-:Y:S01]  /*5b60*/  HMMA.16816.F32.BF16 R136, R4.reuse, R10, R72 ;  /* 0x0000000a0488723c */ /* 0x040fe20000041848 */
[----:B------:R-:W1:Y:S07]  /*5b70*/  LDSM.16.MT88.4 R8, [R219+0xa100] ;  /* 0x00a10000db08783b */ /* 0x000e6e0000004200 */
[C---:B------:R-:W-:Y:S07]  /*5b80*/  HMMA.16816.F32.BF16 R172, R4.reuse, R30, R108 ;  /* 0x0000001e04ac723c */ /* 0x040fee000004186c */
[----:B------:R-:W-:Y:S01]  /*5b90*/  IMAD.MOV.U32 R30, RZ, RZ, R161 ;  /* 0x000000ffff1e7224 */ /* 0x000fe200078e00a1 */
[----:B------:R-:W-:Y:S01]  /*5ba0*/  MOV R108, R163 ;  /* 0x000000a3006c7202 */ /* 0x000fe20000000f00 */
[----:B------:R-:W-:Y:S01]  /*5bb0*/  IMAD.MOV.U32 R31, RZ, RZ, R162 ;  /* 0x000000ffff1f7224 */ /* 0x000fe200078e00a2 */
[----:B---3--:R-:W-:Y:S01]  /*5bc0*/  HMMA.16816.F32.BF16 R156, R4, R18, R88 ;  /* 0x00000012049c723c */ /* 0x008fe20000041858 */
[----:B------:R-:W-:Y:S01]  /*5bd0*/  IMAD.MOV.U32 R111, RZ, RZ, R164 ;  /* 0x000000ffff6f7224 */ /* 0x000fe200078e00a4 */
[----:B------:R-:W-:Y:S01]  /*5be0*/  MOV R109, R166 ;  /* 0x000000a6006d7202 */ /* 0x000fe20000000f00 */
[----:B------:R-:W-:-:S05]  /*5bf0*/  IMAD.MOV.U32 R110, RZ, RZ, R165 ;  /* 0x000000ffff6e7224 */ /* 0x000fca00078e00a5 */
[C---:B------:R-:W-:Y:S07]  /*5c00*/  HMMA.16816.F32.BF16 R160, R4.reuse, R20, R100 ;  /* 0x0000001404a0723c */ /* 0x040fee0000041864 */
[----:B------:R-:W-:Y:S01]  /*5c10*/  IMAD.MOV.U32 R21, RZ, RZ, R168 ;  /* 0x000000ffff157224 */ /* 0x000fe200078e00a8 */
[----:B------:R-:W-:Y:S01]  /*5c20*/  MOV R100, R169 ;  /* 0x000000a900647202 */ /* 0x000fe20000000f00 */
[----:B------:R-:W-:Y:S01]  /*5c30*/  IMAD.MOV.U32 R101, RZ, RZ, R170 ;  /* 0x000000ffff657224 */ /* 0x000fe200078e00aa */
[----:B------:R-:W-:Y:S01]  /*5c40*/  MOV R103, R2 ;  /* 0x0000000200677202 */ /* 0x000fe20000000f00 */
[----:B------:R-:W-:Y:S01]  /*5c50*/  IMAD.MOV.U32 R102, RZ, RZ, R171 ;  /* 0x000000ffff667224 */ /* 0x000fe200078e00ab */
[----:B------:R-:W-:Y:S01]  /*5c60*/  HMMA.16816.F32.BF16 R120, R4, R24, R44 ;  /* 0x000000180478723c */ /* 0x000fe2000004182c */
[----:B------:R-:W-:-:S02]  /*5c70*/  FFMA.FTZ R2, R204, c[0x0][0x2d0], -R12 ;  /* 0x0000b400cc027a23 */ /* 0x000fc4000001080c */
[----:B------:R-:W-:-:S04]  /*5c80*/  IMAD.MOV.U32 R20, RZ, RZ, R167 ;  /* 0x000000ffff147224 */ /* 0x000fc800078e00a7 */
[----:B------:R-:W-:Y:S01]  /*5c90*/  IMAD.MOV.U32 R204, RZ, RZ, R20 ;  /* 0x000000ffffcc7224 */ /* 0x000fe200078e0014 */
[C---:B------:R-:W-:Y:S01]  /*5ca0*/  HMMA.16816.F32.BF16 R168, R4.reuse, R22, R96 ;  /* 0x0000001604a8723c */ /* 0x040fe20000041860 */
[----:B------:R-:W-:Y:S01]  /*5cb0*/  IMAD.MOV.U32 R20, RZ, RZ, R102 ;  /* 0x000000ffff147224 */ /* 0x000fe200078e0066 */
[----:B------:R-:W-:Y:S01]  /*5cc0*/  MOV R102, R30 ;  /* 0x0000001e00667202 */ /* 0x000fe20000000f00 */
[----:B------:R-:W-:Y:S01]  /*5cd0*/  IMAD.MOV.U32 R30, RZ, RZ, R34 ;  /* 0x000000ffff1e7224 */ /* 0x000fe200078e0022 */
[----:B------:R-:W-:Y:S01]  /*5ce0*/  MOV R34, R252 ;  /* 0x000000fc00227202 */ /* 0x000fe20000000f00 */
[----:B------:R-:W-:Y:S02]  /*5cf0*/  IMAD.MOV.U32 R91, RZ, RZ, R20 ;  /* 0x000000ffff5b7224 */ /* 0x000fe400078e0014 */
[----:B------:R-:W-:Y:S01]  /*5d00*/  IMAD.MOV.U32 R97, RZ, RZ, R21 ;  /* 0x000000ffff617224 */ /* 0x000fe200078e0015 */
[----:B------:R-:W-:Y:S01]  /*5d10*/  MOV R98, R100 ;  /* 0x0000006400627202 */ /* 0x000fe20000000f00 */
[----:B------:R-:W-:Y:S01]  /*5d20*/  IMAD.MOV.U32 R21, RZ, RZ, R29 ;  /* 0x000000ffff157224 */ /* 0x000fe200078e001d */
[C---:B------:R-:W-:Y:S01]  /*5d30*/  HMMA.16816.F32.BF16 R164, R4.reuse, R16, R92 ;  /* 0x0000001004a4723c */ /* 0x040fe2000004185c */
[----:B------:R-:W-:Y:S01]  /*5d40*/  IMAD.MOV.U32 R29, RZ, RZ, R33 ;  /* 0x000000ffff1d7224 */ /* 0x000fe200078e0021 */
[----:B------:R-:W-:Y:S01]  /*5d50*/  MOV R33, R213 ;  /* 0x000000d500217202 */ /* 0x000fe20000000f00 */
[----:B------:R-:W-:Y:S01]  /*5d60*/  IMAD.MOV.U32 R99, RZ, RZ, R101 ;  /* 0x000000ffff637224 */ /* 0x000fe200078e0065 */
[----:B------:R2:W-:Y:S01]  /*5d70*/  MUFU.EX2 R213, R2 ;  /* 0x0000000200d57308 */ /* 0x0005e20000000800 */
        /* <DEDUP_REMOVED lines=9> */
[----:B------:R-:W-:Y:S01]  /*5e10*/  HMMA.16816.F32.BF16 R92, R4, R26, R36 ;  /* 0x0000001a045c723c */ /* 0x000fe20000041824 */
[----:B------:R-:W-:Y:S01]  /*5e20*/  IMAD.MOV.U32 R90, RZ, RZ, R21 ;  /* 0x000000ffff5a7224 */ /* 0x000fe200078e0015 */
[----:B------:R-:W-:Y:S01]  /*5e30*/  LDSM.16.MT88.4 R24, [R219+0x1900] ;  /* 0x00190000db18783b */ /* 0x000fe20000004200 */
[----:B------:R-:W-:-:S02]  /*5e40*/  IMAD.MOV.U32 R17, RZ, RZ, R98 ;  /* 0x000000ffff117224 */ /* 0x000fc400078e0062 */
[----:B------:R-:W-:Y:S01]  /*5e50*/  IMAD.MOV.U32 R16, RZ, RZ, R212 ;  /* 0x000000ffff107224 */ /* 0x000fe200078e00d4 */
[----:B------:R-:W3:Y:S01]  /*5e60*/  LDSM.16.MT88.4 R20, [R217+0x1900] ;  /* 0x00190000d914783b */ /* 0x000ee20000004200 */
[----:B--2---:R-:W-:Y:S01]  /*5e70*/  FFMA.FTZ R2, R135, c[0x0][0x2d0], -R12 ;  /* 0x0000b40087027a23 */ /* 0x004fe2000001080c */
[----:B-1----:R-:W-:Y:S01]  /*5e80*/  HMMA.16816.F32.BF16 R72, R4, R8, R52 ;  /* 0x000000080448723c */ /* 0x002fe20000041834 */
[----:B------:R-:W-:Y:S01]  /*5e90*/  IMAD.MOV.U32 R98, RZ, RZ, R34 ;  /* 0x000000ffff627224 */ /* 0x000fe200078e0022 */
[----:B------:R-:W-:Y:S01]  /*5ea0*/  MOV R135, R16 ;  /* 0x0000001000877202 */ /* 0x000fe20000000f00 */
[----:B------:R1:W-:Y:S01]  /*5eb0*/  MUFU.EX2 R215, R2 ;  /* 0x0000000200d77308 */ /* 0x0003e20000000800 */
[----:B------:R-:W-:Y:S02]  /*5ec0*/  IMAD.MOV.U32 R29, RZ, RZ, R35 ;  /* 0x000000ffff1d7224 */ /* 0x000fe400078e0023 */
[----:B------:R-:W-:Y:S02]  /*5ed0*/  IMAD.MOV.U32 R96, RZ, RZ, R33 ;  /* 0x000000ffff607224 */ /* 0x000fe400078e0021 */
[----:B------:R-:W-:-:S02]  /*5ee0*/  IMAD.MOV.U32 R83, RZ, RZ, R90 ;  /* 0x000000ffff537224 */ /* 0x000fc400078e005a */
[--C-:B-1----:R-:W-:Y:S02]  /*5ef0*/  FFMA.FTZ R2, R134, c[0x0][0x2d0], -R12.reuse ;  /* 0x0000b40086027a23 */ /* 0x102fe4000001080c */
[----:B------:R-:W-:Y:S02]  /*5f00*/  IMAD.MOV.U32 R134, RZ, RZ, R17 ;  /* 0x000000ffff867224 */ /* 0x000fe400078e0011 */
[----:B------:R1:W-:Y:S01]  /*5f10*/  MUFU.EX2 R214, R2 ;  /* 0x0000000200d67308 */ /* 0x0003e20000000800 */
[----:B------:R-:W2:Y:S01]  /*5f20*/  LDSM.16.MT88.4 R16, [R218+0x1900] ;  /* 0x00190000da10783b */ /* 0x000ea20000004200 */
[----:B-1----:R-:W-:Y:S02]  /*5f30*/  FFMA.FTZ R2, R133, c[0x0][0x2d0], -R12 ;  /* 0x0000b40085027a23 */ /* 0x002fe4000001080c */
[----:B------:R-:W-:-:S04]  /*5f40*/  IMAD.MOV.U32 R133, RZ, RZ, R210 ;  /* 0x000000ffff857224 */ /* 0x000fc800078e00d2 */
[----:B------:R1:W4:Y:S02]  /*5f50*/  MUFU.EX2 R252, R2 ;  /* 0x0000000200fc7308 */ /* 0x0003240000000800 */
[----:B-1----:R-:W-:Y:S02]  /*5f60*/  FFMA.FTZ R2, R205, c[0x0][0x2d0], -R0 ;  /* 0x0000b400cd027a23 */ /* 0x002fe40000010800 */
[----:B------:R-:W-:Y:S01]  /*5f70*/  IMAD.MOV.U32 R205, RZ, RZ, R97 ;  /* 0x000000ffffcd7224 */ /* 0x000fe200078e0061 */
[----:B------:R-:W-:-:S03]  /*5f80*/  MOV R97, R32 ;  /* 0x0000002000617202 */ /* 0x000fc60000000f00 */
[----:B------:R1:W-:Y:S01]  /*5f90*/  MUFU.EX2 R212, R2 ;  /* 0x0000000200d47308 */ /* 0x0003e20000000800 */
[----:B------:R-:W-:Y:S01]  /*5fa0*/  HMMA.16816.F32.BF16 R32, R4, R10, R40 ;  /* 0x0000000a0420723c */ /* 0x000fe20000041828 */
[----:B------:R-:W2:Y:S06]  /*5fb0*/  LDSM.16.MT88.4 R8, [R220+0x1900] ;  /* 0x00190000dc08783b */ /* 0x000eac0000004200 */
[--C-:B------:R-:W-:Y:S01]  /*5fc0*/  FFMA.FTZ R4, R208, c[0x0][0x2d0], -R0.reuse ;  /* 0x0000b400d0047a23 */ /* 0x100fe20000010800 */
[----:B------:R-:W-:Y:S01]  /*5fd0*/  MOV R208, R13 ;  /* 0x0000000d00d07202 */ /* 0x000fe20000000f00 */
[----:B------:R-:W-:Y:S01]  /*5fe0*/  IMAD.MOV.U32 R13, RZ, RZ, R209 ;  /* 0x000000ffff0d7224 */ /* 0x000fe200078e00d1 */
[----:B----4-:R-:W-:Y:S01]  /*5ff0*/  F2FP.BF16.PACK_AB R6, R252, R214 ;  /* 0x000000d6fc06723e */ /* 0x010fe200000010ff */
[----:B------:R4:W-:Y:S01]  /*6000*/  MUFU.EX2 R209, R4 ;  /* 0x0000000400d17308 */ /* 0x0009e20000000800 */
[----:B-1----:R-:W-:Y:S01]  /*6010*/  FFMA.FTZ R2, R206, c[0x0][0x2d0], -R0 ;  /* 0x0000b400ce027a23 */ /* 0x002fe20000010800 */
[----:B------:R-:W-:-:S06]  /*6020*/  MOV R206, R211 ;  /* 0x000000d300ce7202 */ /* 0x000fcc0000000f00 */
[----:B------:R1:W1:Y:S01]  /*6030*/  MUFU.EX2 R211, R2 ;  /* 0x0000000200d37308 */ /* 0x0002620000000800 */
[----:B----4-:R-:W-:Y:S01]  /*6040*/  F2FP.BF16.PACK_AB R4, R215, R213 ;  /* 0x000000d5d704723e */ /* 0x010fe200000010ff */
[----:B-1----:R-:W-:Y:S01]  /*6050*/  FFMA.FTZ R2, R207, c[0x0][0x2d0], -R0 ;  /* 0x0000b400cf027a23 */ /* 0x002fe20000010800 */
[----:B------:R-:W-:Y:S01]  /*6060*/  F2FP.BF16.PACK_AB R5, R211, R212 ;  /* 0x000000d4d305723e */ /* 0x000fe200000010ff */
[----:B------:R-:W-:-:S04]  /*6070*/  IMAD.MOV.U32 R207, RZ, RZ, R89 ;  /* 0x000000ffffcf7224 */ /* 0x000fc800078e0059 */
[----:B------:R-:W1:Y:S02]  /*6080*/  MUFU.EX2 R210, R2 ;  /* 0x0000000200d27308 */ /* 0x000e640000000800 */
[----:B-1----:R-:W-:Y:S01]  /*6090*/  F2FP.BF16.PACK_AB R7, R210, R209 ;  /* 0x000000d1d207723e */ /* 0x002fe200000010ff */
[----:B------:R-:W-:-:S06]  /*60a0*/  IMAD.MOV.U32 R2, RZ, RZ, R91 ;  /* 0x000000ffff027224 */ /* 0x000fcc00078e005b */
[C---:B---3--:R-:W-:Y:S08]  /*60b0*/  HMMA.16816.F32.BF16 R44, R4.reuse, R20, R56 ;  /* 0x00000014042c723c */ /* 0x048ff00000041838 */
[C---:B------:R-:W-:Y:S01]  /*60c0*/  HMMA.16816.F32.BF16 R40, R4.reuse, R22, R64 ;  /* 0x000000160428723c */ /* 0x040fe20000041840 */
[----:B------:R-:W1:Y:S07]  /*60d0*/  LDSM.16.MT88.4 R20, [R217+0x4900] ;  /* 0x00490000d914783b */ /* 0x000e6e0000004200 */
[C---:B--2---:R-:W-:Y:S07]  /*60e0*/  HMMA.16816.F32.BF16 R88, R4.reuse, R18, R84 ;  /* 0x000000120458723c */ /* 0x044fee0000041854 */
[----:B------:R-:W-:Y:S01]  /*60f0*/  MOV R84, R83 ;  /* 0x0000005300547202 */ /* 0x000fe20000000f00 */
[----:B------:R-:W-:Y:S01]  /*6100*/  HMMA.16816.F32.BF16 R36, R4, R16, R76 ;  /* 0x000000100424723c */ /* 0x000fe2000004184c */
[----:B------:R-:W2:Y:S01]  /*6110*/  LDSM.16.MT88.4 R16, [R218+0x4900] ;  /* 0x00490000da10783b */ /* 0x000ea20000004200 */
[----:B------:R-:W-:Y:S01]  /*6120*/  IMAD.MOV.U32 R85, RZ, RZ, R30 ;  /* 0x000000ffff557224 */ /* 0x000fe200078e001e */
[----:B------:R-:W-:Y:S01]  /*6130*/  MOV R87, R28 ;  /* 0x0000001c00577202 */ /* 0x000fe20000000f00 */
[----:B------:R-:W-:-:S04]  /*6140*/  IMAD.MOV.U32 R86, RZ, RZ, R31 ;  /* 0x000000ffff567224 */ /* 0x000fc800078e001f */
[C---:B------:R-:W-:Y:S08]  /*6150*/  HMMA.16816.F32.BF16 R80, R4.reuse, R8, R68 ;  /* 0x000000080450723c */ /* 0x040ff00000041844 */
[C---:B------:R-:W-:Y:S01]  /*6160*/  HMMA.16816.F32.BF16 R76, R4.reuse, R10, R60 ;  /* 0x0000000a044c723c */ /* 0x040fe2000004183c */
[----:B------:R-:W3:Y:S07]  /*6170*/  LDSM.16.MT88.4 R8, [R220+0x4900] ;  /* 0x00490000dc08783b */ /* 0x000eee0000004200 */
[C---:B------:R-:W-:Y:S07]  /*6180*/  HMMA.16816.F32.BF16 R68, R4.reuse, R24, R48 ;  /* 0x000000180444723c */ /* 0x040fee0000041830 */
[----:B------:R-:W-:Y:S01]  /*6190*/  IMAD.MOV.U32 R51, RZ, RZ, R29 ;  /* 0x000000ffff337224 */ /* 0x000fe200078e001d */
[C---:B-1----:R-:W-:Y:S01]  /*61a0*/  HMMA.16816.F32.BF16 R60, R4.reuse, R20, R112 ;  /* 0x00000014043c723c */ /* 0x042fe20000041870 */
[----:B------:R-:W-:Y:S07]  /*61b0*/  LDSM.16.MT88.4 R28, [R219+0x4900] ;  /* 0x00490000db1c783b */ /* 0x000fee0000004200 */
[C---:B------:R-:W-:Y:S01]  /*61c0*/  HMMA.16816.F32.BF16 R56, R4.reuse, R22, R116 ;  /* 0x000000160438723c */ /* 0x040fe20000041874 */
[----:B------:R-:W-:Y:S07]  /*61d0*/  LDSM.16.MT88.4 R20, [R217+0x7900] ;  /* 0x00790000d914783b */ /* 0x000fee0000004200 */
[C---:B------:R-:W-:Y:S01]  /*61e0*/  HMMA.16816.F32.BF16 R64, R4.reuse, R26, R104 ;  /* 0x0000001a0440723c */ /* 0x040fe20000041868 */
[----:B------:R-:W1:Y:S07]  /*61f0*/  LDSM.16.MT88.4 R24, [R219+0x7900] ;  /* 0x00790000db18783b */ /* 0x000e6e0000004200 */
[C---:B--2---:R-:W-:Y:S08]  /*6200*/  HMMA.16816.F32.BF16 R52, R4.reuse, R16, R124 ;  /* 0x000000100434723c */ /* 0x044ff0000004187c */
[C---:B---3--:R-:W-:Y:S08]  /*6210*/  HMMA.16816.F32.BF16 R112, R4.reuse, R8, R140 ;  /* 0x000000080470723c */ /* 0x048ff0000004188c */
[C---:B------:R-:W-:Y:S01]  /*6220*/  HMMA.16816.F32.BF16 R116, R4.reuse, R10, R148 ;  /* 0x0000000a0474723c */ /* 0x040fe20000041894 */
[----:B------:R-:W2:Y:S07]  /*6230*/  LDSM.16.MT88.4 R8, [R220+0x7900] ;  /* 0x00790000dc08783b */ /* 0x000eae0000004200 */
[C---:B------:R-:W-:Y:S01]  /*6240*/  HMMA.16816.F32.BF16 R104, R4.reuse, R18, R128 ;  /* 0x000000120468723c */ /* 0x040fe20000041880 */
[----:B------:R-:W3:Y:S06]  /*6250*/  LDSM.16.MT88.4 R16, [R218+0x7900] ;  /* 0x00790000da10783b */ /* 0x000eec0000004200 */
        /* <DEDUP_REMOVED lines=9> */
[----:B-1----:R-:W-:Y:S01]  /*62f0*/  HMMA.16816.F32.BF16 R140, R4, R24, R160 ;  /* 0x00000018048c723c */ /* 0x002fe200000418a0 */
[----:B------:R-:W-:Y:S01]  /*6300*/  IMAD.MOV.U32 R208, RZ, RZ, R134 ;  /* 0x000000ffffd07224 */ /* 0x000fe200078e0086 */
[----:B------:R-:W-:Y:S01]  /*6310*/  MOV R134, R96 ;  /* 0x0000006000867202 */ /* 0x000fe20000000f00 */
[----:B------:R-:W-:-:S02]  /*6320*/  IMAD.MOV.U32 R133, RZ, RZ, R135 ;  /* 0x000000ffff857224 */ /* 0x000fc400078e0087 */
[----:B------:R-:W-:Y:S01]  /*6330*/  IMAD.MOV.U32 R135, RZ, RZ, R97 ;  /* 0x000000ffff877224 */ /* 0x000fe200078e0061 */
[----:B------:R-:W-:Y:S01]  /*6340*/  MOV R97, R99 ;  /* 0x0000006300617202 */ /* 0x000fe20000000f00 */
[----:B------:R-:W-:Y:S02]  /*6350*/  IMAD.MOV.U32 R96, RZ, RZ, R98 ;  /* 0x000000ffff607224 */ /* 0x000fe400078e0062 */
[----:B------:R-:W-:Y:S02]  /*6360*/  IMAD.MOV.U32 R98, RZ, RZ, R108 ;  /* 0x000000ffff627224 */ /* 0x000fe400078e006c */
[----:B------:R-:W-:Y:S02]  /*6370*/  IMAD.MOV.U32 R99, RZ, RZ, R109 ;  /* 0x000000ffff637224 */ /* 0x000fe400078e006d */
[----:B------:R-:W-:Y:S02]  /*6380*/  IMAD.MOV.U32 R87, RZ, RZ, R111 ;  /* 0x000000ffff577224 */ /* 0x000fe400078e006f */
[----:B------:R-:W-:Y:S01]  /*6390*/  HMMA.16816.F32.BF16 R108, R4, R28, R152 ;  /* 0x0000001c046c723c */ /* 0x000fe20000041898 */
[----:B------:R-:W-:-:S06]  /*63a0*/  FFMA.FTZ R2, R2, c[0x0][0x2d0], -R12 ;  /* 0x0000b40002027a23 */ /* 0x000fcc000001080c */
[----:B------:R-:W-:Y:S01]  /*63b0*/  IMAD.MOV.U32 R153, RZ, RZ, R100 ;  /* 0x000000ffff997224 */ /* 0x000fe200078e0064 */
[----:B------:R-:W-:Y:S01]  /*63c0*/  MOV R152, R101 ;  /* 0x0000006500987202 */ /* 0x000fe20000000f00 */
[----:B------:R-:W-:Y:S01]  /*63d0*/  IMAD.MOV.U32 R29, RZ, RZ, R102 ;  /* 0x000000ffff1d7224 */ /* 0x000fe200078e0066 */
[----:B--2---:R-:W-:Y:S01]  /*63e0*/  HMMA.16816.F32.BF16 R176, R4, R8, R176 ;  /* 0x0000000804b0723c */ /* 0x004fe200000418b0 */
[----:B------:R-:W-:Y:S01]  /*63f0*/  IMAD.MOV.U32 R28, RZ, RZ, R103 ;  /* 0x000000ffff1c7224 */ /* 0x000fe200078e0067 */
[----:B------:R-:W-:Y:S01]  /*6400*/  MOV R155, R86 ;  /* 0x00000056009b7202 */ /* 0x000fe20000000f00 */
[----:B------:R-:W-:Y:S02]  /*6410*/  IMAD.MOV.U32 R154, RZ, RZ, R134 ;  /* 0x000000ffff9a7224 */ /* 0x000fe400078e0086 */
[----:B------:R-:W-:-:S03]  /*6420*/  IMAD.MOV.U32 R134, RZ, RZ, R99 ;  /* 0x000000ffff867224 */ /* 0x000fc600078e0063 */
[C---:B------:R-:W-:Y:S07]  /*6430*/  HMMA.16816.F32.BF16 R100, R4.reuse, R30, R196 ;  /* 0x0000001e0464723c */ /* 0x040fee00000418c4 */
[----:B------:R-:W-:Y:S01]  /*6440*/  IMAD.MOV.U32 R30, RZ, RZ, R133 ;  /* 0x000000ffff1e7224 */ /* 0x000fe200078e0085 */
[----:B------:R-:W-:Y:S01]  /*6450*/  MOV R31, R135 ;  /* 0x00000087001f7202 */ /* 0x000fe20000000f00 */
[----:B------:R-:W-:Y:S01]  /*6460*/  IMAD.MOV.U32 R133, RZ, RZ, R96 ;  /* 0x000000ffff857224 */ /* 0x000fe200078e0060 */
[----:B------:R-:W-:Y:S01]  /*6470*/  MOV R135, R98 ;  /* 0x0000006200877202 */ /* 0x000fe20000000f00 */
[----:B------:R-:W-:Y:S01]  /*6480*/  IMAD.MOV.U32 R196, RZ, RZ, R97 ;  /* 0x000000ffffc47224 */ /* 0x000fe200078e0061 */
[----:B------:R-:W-:Y:S01]  /*6490*/  MOV R199, R51 ;  /* 0x0000003300c77202 */ /* 0x000fe20000000f00 */
[----:B------:R-:W-:Y:S01]  /*64a0*/  HMMA.16816.F32.BF16 R96, R4, R20, R192 ;  /* 0x000000140460723c */ /* 0x000fe200000418c0 */
[----:B------:R-:W-:-:S02]  /*64b0*/  IMAD.MOV.U32 R197, RZ, RZ, R85 ;  /* 0x000000ffffc57224 */ /* 0x000fc400078e0055 */
[----:B------:R-:W-:-:S04]  /*64c0*/  IMAD.MOV.U32 R198, RZ, RZ, R84 ;  /* 0x000000ffffc67224 */ /* 0x000fc800078e0054 */
[----:B------:R-:W-:Y:S01]  /*64d0*/  IMAD.MOV.U32 R195, RZ, RZ, R87 ;  /* 0x000000ffffc37224 */ /* 0x000fe200078e0057 */
[C---:B------:R-:W-:Y:S01]  /*64e0*/  HMMA.16816.F32.BF16 R172, R4.reuse, R10, R172 ;  /* 0x0000000a04ac723c */ /* 0x040fe200000418ac */
[----:B------:R-:W-:Y:S01]  /*64f0*/  IMAD.MOV.U32 R194, RZ, RZ, R30 ;  /* 0x000000ffffc27224 */ /* 0x000fe200078e001e */
[----:B------:R-:W-:Y:S01]  /*6500*/  MOV R30, R196 ;  /* 0x000000c4001e7202 */ /* 0x000fe20000000f00 */
[----:B------:R-:W1:Y:S01]  /*6510*/  LDSM.16.MT88.4 R8, [R220+0xa900] ;  /* 0x00a90000dc08783b */ /* 0x000e620000004200 */
        /* <DEDUP_REMOVED lines=17> */
[----:B---3--:R-:W-:Y:S01]  /*6630*/  HMMA.16816.F32.BF16 R48, R4, R16, R184 ;  /* 0x000000100430723c */ /* 0x008fe200000418b8 */
[----:B------:R2:W-:Y:S01]  /*6640*/  MUFU.EX2 R201, R2 ;  /* 0x0000000200c97308 */ /* 0x0005e20000000800 */
[----:B------:R-:W-:-:S02]  /*6650*/  IMAD.MOV.U32 R192, RZ, RZ, R194 ;  /* 0x000000ffffc07224 */ /* 0x000fc400078e00c2 */
[----:B------:R-:W-:Y:S01]  /*6660*/  IMAD.MOV.U32 R207, RZ, RZ, R205 ;  /* 0x000000ffffcf7224 */ /* 0x000fe200078e00cd */
[----:B------:R-:W-:Y:S01]  /*6670*/  MOV R205, R226 ;  /* 0x000000e200cd7202 */ /* 0x000fe20000000f00 */
[----:B------:R-:W-:Y:S01]  /*6680*/  IMAD.MOV.U32 R194, RZ, RZ, R30 ;  /* 0x000000ffffc27224 */ /* 0x000fe200078e001e */
[----:B------:R3:W5:Y:S01]  /*6690*/  LDL.LU R226, [R1+0x50] ;  /* 0x0000500001e27983 */ /* 0x0007620000300800 */
[----:B------:R-:W-:Y:S01]  /*66a0*/  IMAD.MOV.U32 R30, RZ, RZ, R196 ;  /* 0x000000ffff1e7224 */ /* 0x000fe200078e00c4 */
[----:B------:R-:W-:Y:S01]  /*66b0*/  HMMA.16816.F32.BF16 R148, R4, R18, R180 ;  /* 0x000000120494723c */ /* 0x000fe200000418b4 */
[----:B------:R-:W-:Y:S01]  /*66c0*/  IMAD.MOV.U32 R196, RZ, RZ, R199 ;  /* 0x000000ffffc47224 */ /* 0x000fe200078e00c7 */
[----:B------:R-:W4:Y:S01]  /*66d0*/  LDSM.16.MT88.4 R16, [R218+0xa900] ;  /* 0x00a90000da10783b */ /* 0x000f220000004200 */
[----:B--2---:R-:W-:Y:S01]  /*66e0*/  FFMA.FTZ R2, R193, c[0x0][0x2d0], -R12 ;  /* 0x0000b400c1027a23 */ /* 0x004fe2000001080c */
[----:B------:R-:W-:-:S04]  /*66f0*/  MOV R193, R195 ;  /* 0x000000c300c17202 */ /* 0x000fc80000000f00 */
[C---:B------:R-:W-:Y:S01]  /*6700*/  HMMA.16816.F32.BF16 R84, R4.reuse, R22, R188 ;  /* 0x000000160454723c */ /* 0x040fe200000418bc */
[----:B------:R-:W-:Y:S01]  /*6710*/  MOV R195, R31 ;  /* 0x0000001f00c37202 */ /* 0x000fe20000000f00 */
[----:B------:R-:W-:Y:S01]  /*6720*/  IMAD.MOV.U32 R199, RZ, RZ, R29 ;  /* 0x000000ffffc77224 */ /* 0x000fe200078e001d */
[----:B------:R-:W-:Y:S01]  /*6730*/  MOV R31, R197 ;  /* 0x000000c5001f7202 */ /* 0x000fe20000000f00 */
[----:B------:R-:W2:Y:S01]  /*6740*/  LDSM.16.MT88.4 R20, [R217+0xa900] ;  /* 0x00a90000d914783b */ /* 0x000ea20000004200 */
[----:B------:R-:W-:Y:S02]  /*6750*/  MOV R197, R28 ;  /* 0x0000001c00c57202 */ /* 0x000fe40000000f00 */
        /* <DEDUP_REMOVED lines=10> */
[----:B------:R1:W1:Y:S01]  /*6800*/  MUFU.EX2 R203, R2 ;  /* 0x0000000200cb7308 */ /* 0x0002620000000800 */
        /* <DEDUP_REMOVED lines=9> */
[C---:B------:R-:W-:Y:S01]  /*68a0*/  HMMA.16816.F32.BF16 R184, R4.reuse, R26, R168 ;  /* 0x0000001a04b8723c */ /* 0x040fe200000418a8 */
[----:B------:R-:W-:Y:S01]  /*68b0*/  MOV R29, R131 ;  /* 0x00000083001d7202 */ /* 0x000fe20000000f00 */
[----:B------:R3:W5:Y:S01]  /*68c0*/  LDL.LU R225, [R1+0x4c] ;  /* 0x00004c0001e17983 */ /* 0x0007620000300800 */
[----:B-1----:R-:W-:Y:S01]  /*68d0*/  FFMA.FTZ R2, R192, c[0x0][0x2d0], -R12 ;  /* 0x0000b400c0027a23 */ /* 0x002fe2000001080c */
[----:B------:R-:W-:Y:S01]  /*68e0*/  MOV R153, R224 ;  /* 0x000000e000997202 */ /* 0x000fe20000000f00 */
[----:B------:R-:W-:Y:S01]  /*68f0*/  IMAD.MOV.U32 R192, RZ, RZ, R196 ;  /* 0x000000ffffc07224 */ /* 0x000fe200078e00c4 */
[----:B------:R-:W-:Y:S01]  /*6900*/  MOV R31, R129 ;  /* 0x00000081001f7202 */ /* 0x000fe20000000f00 */
[----:B------:R1:W-:Y:S01]  /*6910*/  MUFU.EX2 R208, R2 ;  /* 0x0000000200d07308 */ /* 0x0003e20000000800 */
[----:B------:R-:W-:Y:S01]  /*6920*/  IMAD.MOV.U32 R195, RZ, RZ, R28 ;  /* 0x000000ffffc37224 */ /* 0x000fe200078e001c */
[----:B------:R-:W3:Y:S01]  /*6930*/  LDSM.16.MT88.4 R24, [R219+0xa900] ;  /* 0x00a90000db18783b */ /* 0x000ee20000004200 */
[----:B------:R-:W-:Y:S01]  /*6940*/  IMAD.MOV.U32 R28, RZ, RZ, R130 ;  /* 0x000000ffff1c7224 */ /* 0x000fe200078e0082 */
[----:B------:R-:W-:Y:S01]  /*6950*/  HMMA.16816.F32.BF16 R120, R4, R8, R120 ;  /* 0x000000080478723c */ /* 0x000fe20000041878 */
[----:B------:R-:W-:Y:S01]  /*6960*/  IMAD.MOV.U32 R162, RZ, RZ, R188 ;  /* 0x000000ffffa27224 */ /* 0x000fe200078e00bc */
[----:B------:R2:W5:Y:S01]  /*6970*/  LDL.LU R224, [R1+0x48] ;  /* 0x0000480001e07983 */ /* 0x0005620000300800 */
[----:B------:R-:W-:-:S02]  /*6980*/  IMAD.MOV.U32 R188, RZ, RZ, R190 ;  /* 0x000000ffffbc7224 */ /* 0x000fc400078e00be */
[----:B------:R-:W-:Y:S01]  /*6990*/  IMAD.MOV.U32 R190, RZ, RZ, R192 ;  /* 0x000000ffffbe7224 */ /* 0x000fe200078e00c0 */
[----:B------:R-:W-:Y:S01]  /*69a0*/  MOV R192, R30 ;  /* 0x0000001e00c07202 */ /* 0x000fe20000000f00 */
[----:B------:R-:W-:Y:S01]  /*69b0*/  IMAD.MOV.U32 R30, RZ, RZ, R31 ;  /* 0x000000ffff1e7224 */ /* 0x000fe200078e001f */
[----:B------:R-:W-:Y:S01]  /*69c0*/  HMMA.16816.F32.BF16 R180, R4, R10, R92 ;  /* 0x0000000a04b4723c */ /* 0x000fe2000004185c */
[----:B-1----:R-:W-:Y:S01]  /*69d0*/  FFMA.FTZ R2, R163, c[0x0][0x2d0], -R12 ;  /* 0x0000b400a3027a23 */ /* 0x002fe2000001080c */
[----:B------:R-:W-:Y:S01]  /*69e0*/  MOV R163, R189 ;  /* 0x000000bd00a37202 */ /* 0x000fe20000000f00 */
[----:B------:R-:W1:Y:S01]  /*69f0*/  LDSM.16.MT88.4 R8, [R217+0x2100] ;  /* 0x00210000d908783b */ /* 0x000e620000004200 */
[----:B------:R-:W-:Y:S01]  /*6a00*/  MOV R189, R191 ;  /* 0x000000bf00bd7202 */ /* 0x000fe20000000f00 */
[----:B------:R-:W-:-:S03]  /*6a10*/  IMAD.MOV.U32 R191, RZ, RZ, R29 ;  /* 0x000000ffffbf7224 */ /* 0x000fc600078e001d */
[C---:B----4-:R-:W-:Y:S01]  /*6a20*/  HMMA.16816.F32.BF16 R144, R4.reuse, R16, R144 ;  /* 0x000000100490723c */ /* 0x050fe20000041890 */
[----:B------:R-:W-:Y:S01]  /*6a30*/  IMAD.MOV.U32 R29, RZ, RZ, R153 ;  /* 0x000000ffff1d7224 */ /* 0x000fe200078e0099 */
[----:B------:R-:W-:Y:S01]  /*6a40*/  MOV R31, R28 ;  /* 0x0000001c001f7202 */ /* 0x000fe20000000f00 */
[----:B------:R-:W-:Y:S01]  /*6a50*/  IMAD.MOV.U32 R153, RZ, RZ, R202 ;  /* 0x000000ffff997224 */ /* 0x000fe200078e00ca */
[----:B------:R-:W-:Y:S01]  /*6a60*/  MOV R28, R152 ;  /* 0x00000098001c7202 */ /* 0x000fe20000000f00 */
[----:B------:R4:W1:Y:S01]  /*6a70*/  MUFU.EX2 R202, R2 ;  /* 0x0000000200ca7308 */ /* 0x0008620000000800 */
[----:B------:R-:W-:Y:S01]  /*6a80*/  IMAD.MOV.U32 R161, RZ, RZ, R163 ;  /* 0x000000ffffa17224 */ /* 0x000fe200078e00a3 */
[----:B------:R-:W-:Y:S01]  /*6a90*/  MOV R152, R154 ;  /* 0x0000009a00987202 */ /* 0x000fe20000000f00 */
[----:B------:R-:W-:Y:S01]  /*6aa0*/  IMAD.MOV.U32 R163, RZ, RZ, R189 ;  /* 0x000000ffffa37224 */ /* 0x000fe200078e00bd */
[----:B------:R-:W-:Y:S01]  /*6ab0*/  MOV R189, R29 ;  /* 0x0000001d00bd7202 */ /* 0x000fe20000000f00 */
[----:B------:R-:W-:Y:S01]  /*6ac0*/  HMMA.16816.F32.BF16 R124, R4, R18, R136 ;  /* 0x00000012047c723c */ /* 0x000fe20000041888 */
[----:B------:R-:W-:Y:S01]  /*6ad0*/  MOV R154, R223 ;  /* 0x000000df009a7202 */ /* 0x000fe20000000f00 */
[----:B------:R-:W1:Y:S01]  /*6ae0*/  LDSM.16.MT88.4 R16, [R219+0x2100] ;  /* 0x00210000db10783b */ /* 0x000e620000004200 */
[----:B------:R-:W-:-:S02]  /*6af0*/  MOV R29, R153 ;  /* 0x00000099001d7202 */ /* 0x000fc40000000f00 */
[----:B------:R-:W-:Y:S01]  /*6b00*/  MOV R153, R133 ;  /* 0x0000008500997202 */ /* 0x000fe20000000f00 */
[----:B------:R1:W5:Y:S02]  /*6b10*/  LDL.LU R223, [R1+0x44] ;  /* 0x0000440001df7983 */ /* 0x0003640000300800 */
[C---:B--2---:R-:W-:Y:S01]  /*6b20*/  HMMA.16816.F32.BF16 R164, R4.reuse, R20, R164 ;  /* 0x0000001404a4723c */ /* 0x044fe200000418a4 */
[----:B----4-:R-:W-:Y:S01]  /*6b30*/  FFMA.FTZ R2, R162, c[0x0][0x2d0], -R0 ;  /* 0x0000b400a2027a23 */ /* 0x010fe20000010800 */
[----:B------:R-:W-:Y:S02]  /*6b40*/  MOV R162, R188 ;  /* 0x000000bc00a27202 */ /* 0x000fe40000000f00 */
[----:B------:R-:W-:Y:S01]  /*6b50*/  MOV R188, R190 ;  /* 0x000000be00bc7202 */ /* 0x000fe20000000f00 */
[----:B------:R-:W-:Y:S01]  /*6b60*/  IMAD.MOV.U32 R190, RZ, RZ, R28 ;  /* 0x000000ffffbe7224 */ /* 0x000fe200078e001c */
[----:B------:R2:W-:Y:S01]  /*6b70*/  MUFU.EX2 R133, R2 ;  /* 0x0000000200857308 */ /* 0x0005e20000000800 */
[----:B------:R-:W-:Y:S01]  /*6b80*/  IMAD.MOV.U32 R28, RZ, RZ, R152 ;  /* 0x000000ffff1c7224 */ /* 0x000fe200078e0098 */
[----:B------:R-:W-:Y:S01]  /*6b90*/  HMMA.16816.F32.BF16 R156, R4, R22, R156 ;  /* 0x00000016049c723c */ /* 0x000fe2000004189c */
[----:B------:R-:W-:Y:S01]  /*6ba0*/  IMAD.MOV.U32 R152, RZ, RZ, R154 ;  /* 0x000000ffff987224 */ /* 0x000fe200078e009a */
[----:B------:R-:W-:Y:S01]  /*6bb0*/  MOV R196, R199 ;  /* 0x000000c700c47202 */ /* 0x000fe20000000f00 */
[----:B------:R-:W-:Y:S01]  /*6bc0*/  IMAD.MOV.U32 R154, RZ, RZ, R222 ;  /* 0x000000ffff9a7224 */ /* 0x000fe200078e00de */
[----:B------:R-:W-:Y:S01]  /*6bd0*/  LDSM.16.MT88.4 R20, [R220+0x2100] ;  /* 0x00210000dc14783b */ /* 0x000fe20000004200 */
[----:B--2---:R-:W-:Y:S01]  /*6be0*/  FFMA.FTZ R2, R161, c[0x0][0x2d0], -R0 ;  /* 0x0000b400a1027a23 */ /* 0x004fe20000010800 */
        /* <DEDUP_REMOVED lines=11> */
[----:B------:R2:W4:Y:S01]  /*6ca0*/  MUFU.EX2 R134, R2 ;  /* 0x0000000200867308 */ /* 0x0005220000000800 */
[----:B------:R-:W-:Y:S01]  /*6cb0*/  MOV R160, R162 ;  /* 0x000000a200a07202 */ /* 0x000fe20000000f00 */
[----:B------:R-:W-:Y:S01]  /*6cc0*/  IMAD.MOV.U32 R199, RZ, RZ, R128 ;  /* 0x000000ffffc77224 */ /* 0x000fe200078e0080 */
[----:B------:R-:W-:Y:S01]  /*6cd0*/  MOV R162, R200 ;  /* 0x000000c800a27202 */ /* 0x000fe20000000f00 */
[----:B------:R-:W-:Y:S01]  /*6ce0*/  IMAD.MOV.U32 R200, RZ, RZ, R15 ;  /* 0x000000ffffc87224 */ /* 0x000fe200078e000f */
[----:B------:R1:W5:Y:S01]  /*6cf0*/  LDL.LU R222, [R1+0x40] ;  /* 0x0000400001de7983 */ /* 0x0003620000300800 */
[----:B--2---:R-:W-:-:S02]  /*6d00*/  FFMA.FTZ R2, R161, c[0x0][0x2d0], -R0 ;  /* 0x0000b400a1027a23 */ /* 0x004fc40000010800 */
[----:B------:R-:W-:Y:S01]  /*6d10*/  IMAD.MOV.U32 R161, RZ, RZ, R28 ;  /* 0x000000ffffa17224 */ /* 0x000fe200078e001c */
[----:B------:R-:W-:Y:S01]  /*6d20*/  MOV R28, R29 ;  /* 0x0000001d001c7202 */ /* 0x000fe20000000f00 */
[----:B------:R-:W-:Y:S01]  /*6d30*/  IMAD.MOV.U32 R29, RZ, RZ, R152 ;  /* 0x000000ffff1d7224 */ /* 0x000fe200078e0098 */
[----:B------:R-:W-:Y:S01]  /*6d40*/  MOV R152, R153 ;  /* 0x0000009900987202 */ /* 0x000fe20000000f00 */
[----:B------:R-:W-:Y:S01]  /*6d50*/  IMAD.MOV.U32 R153, RZ, RZ, R154 ;  /* 0x000000ffff997224 */ /* 0x000fe200078e009a */
[----:B------:R-:W-:Y:S01]  /*6d60*/  MOV R154, R155 ;  /* 0x0000009b009a7202 */ /* 0x000fe20000000f00 */
[----:B------:R-:W-:Y:S02]  /*6d70*/  IMAD.MOV.U32 R155, RZ, RZ, R135 ;  /* 0x000000ffff9b7224 */ /* 0x000fe400078e0087 */
[----:B------:R2:W-:Y:S01]  /*6d80*/  MUFU.EX2 R135, R2 ;  /* 0x0000000200877308 */ /* 0x0005e20000000800 */
[----:B------:R-:W-:Y:S01]  /*6d90*/  IMAD.MOV.U32 R93, RZ, RZ, R200 ;  /* 0x000000ffff5d7224 */ /* 0x000fe200078e00c8 */
[----:B---3--:R-:W-:Y:S01]  /*6da0*/  HMMA.16816.F32.BF16 R128, R4, R24, R72 ;  /* 0x000000180480723c */ /* 0x008fe20000041848 */
[----:B--2---:R-:W-:-:S05]  /*6db0*/  FFMA.FTZ R2, R160, c[0x0][0x2d0], -R0 ;  /* 0x0000b400a0027a23 */ /* 0x004fca0000010800 */
[----:B------:R-:W2:Y:S02]  /*6dc0*/  MUFU.EX2 R200, R2 ;  /* 0x0000000200c87308 */ /* 0x000ea40000000800 */
[----:B------:R-:W-:Y:S01]  /*6dd0*/  HMMA.16816.F32.BF16 R72, R4, R26, R32 ;  /* 0x0000001a0448723c */ /* 0x000fe20000041820 */
[----:B------:R-:W3:Y:S01]  /*6de0*/  LDSM.16.MT88.4 R24, [R218+0x2100] ;  /* 0x00210000da18783b */ /* 0x000ee20000004200 */
[----:B------:R-:W-:Y:S01]  /*6df0*/  IMAD.MOV.U32 R95, RZ, RZ, R161 ;  /* 0x000000ffff5f7224 */ /* 0x000fe200078e00a1 */
[----:B------:R-:W-:Y:S02]  /*6e00*/  MOV R94, R162 ;  /* 0x000000a2005e7202 */ /* 0x000fe40000000f00 */
[----:B------:R-:W-:Y:S02]  /*6e10*/  LDSM.16.MT88.4 R32, [R218+0x5100] ;  /* 0x00510000da20783b */ /* 0x000fe40000004200 */
[----:B------:R-:W-:Y:S02]  /*6e20*/  F2FP.BF16.PACK_AB R4, R203, R201 ;  /* 0x000000c9cb04723e */ /* 0x000fe400000010ff */
[----:B-1----:R-:W-:-:S02]  /*6e30*/  F2FP.BF16.PACK_AB R6, R202, R208 ;  /* 0x000000d0ca06723e */ /* 0x002fc400000010ff */
[----:B----4-:R-:W-:Y:S02]  /*6e40*/  F2FP.BF16.PACK_AB R5, R134, R133 ;  /* 0x000000858605723e */ /* 0x010fe400000010ff */
[----:B--2---:R-:W-:-:S07]  /*6e50*/  F2FP.BF16.PACK_AB R7, R200, R135 ;  /* 0x00000087c807723e */ /* 0x004fce00000010ff */
[C---:B------:R-:W-:Y:S08]  /*6e60*/  HMMA.16816.F32.BF16 R136, R4.reuse, R8, R44 ;  /* 0x000000080488723c */ /* 0x040ff0000004182c */
[----:B------:R-:W-:Y:S01]  /*6e70*/  HMMA.16816.F32.BF16 R44, R4, R10, R40 ;  /* 0x0000000a042c723c */ /* 0x000fe20000041828 */
[----:B------:R-:W1:Y:S01]  /*6e80*/  LDSM.16.MT88.4 R8, [R217+0x5100] ;  /* 0x00510000d908783b */ /* 0x000e620000004200 */
[----:B------:R-:W-:-:S06]  /*6e90*/  IMAD.MOV.U32 R2, RZ, RZ, R163 ;  /* 0x000000ffff027224 */ /* 0x000fcc00078e00a3 */
[C---:B------:R-:W-:Y:S08]  /*6ea0*/  HMMA.16816.F32.BF16 R160, R4.reuse, R16, R68 ;  /* 0x0000001004a0723c */ /* 0x040ff00000041844 */
[C---:B------:R-:W-:Y:S01]  /*6eb0*/  HMMA.16816.F32.BF16 R68, R4.reuse, R18, R64 ;  /* 0x000000120444723c */ /* 0x040fe20000041840 */
[----:B------:R-:W2:Y:S07]  /*6ec0*/  LDSM.16.MT88.4 R16, [R219+0x5100] ;  /* 0x00510000db10783b */ /* 0x000eae0000004200 */
[----:B---3--:R-:W-:Y:S07]  /*6ed0*/  HMMA.16816.F32.BF16 R40, R4, R26, R88 ;  /* 0x0000001a0428723c */ /* 0x008fee0000041858 */
[----:B------:R-:W-:Y:S01]  /*6ee0*/  MOV R88, R152 ;  /* 0x0000009800587202 */ /* 0x000fe20000000f00 */
[----:B------:R-:W-:Y:S01]  /*6ef0*/  IMAD.MOV.U32 R89, RZ, RZ, R153 ;  /* 0x000000ffff597224 */ /* 0x000fe200078e0099 */
[----:B------:R-:W-:Y:S01]  /*6f00*/  MOV R90, R154 ;  /* 0x0000009a005a7202 */ /* 0x000fe20000000f00 */
[----:B------:R-:W-:-:S02]  /*6f10*/  IMAD.MOV.U32 R91, RZ, RZ, R155 ;  /* 0x000000ffff5b7224 */ /* 0x000fc400078e009b */
[C---:B------:R-:W-:Y:S08]  /*6f20*/  HMMA.16816.F32.BF16 R152, R4.reuse, R20, R80 ;  /* 0x000000140498723c */ /* 0x040ff00000041850 */
[C---:B------:R-:W-:Y:S01]  /*6f30*/  HMMA.16816.F32.BF16 R80, R4.reuse, R22, R76 ;  /* 0x000000160450723c */ /* 0x040fe2000004184c */
[----:B------:R-:W3:Y:S07]  /*6f40*/  LDSM.16.MT88.4 R20, [R220+0x5100] ;  /* 0x00510000dc14783b */ /* 0x000eee0000004200 */
[C---:B-1----:R-:W-:Y:S08]  /*6f50*/  HMMA.16816.F32.BF16 R168, R4.reuse, R8, R60 ;  /* 0x0000000804a8723c */ /* 0x042ff0000004183c */
[C---:B------:R-:W-:Y:S01]  /*6f60*/  HMMA.16816.F32.BF16 R60, R4.reuse, R10, R56 ;  /* 0x0000000a043c723c */ /* 0x040fe20000041838 */
[----:B------:R-:W1:Y:S07]  /*6f70*/  LDSM.16.MT88.4 R8, [R217+0x8100] ;  /* 0x00810000d908783b */ /* 0x000e6e0000004200 */
[C---:B------:R-:W-:Y:S08]  /*6f80*/  HMMA.16816.F32.BF16 R52, R4.reuse, R32, R52 ;  /* 0x000000200434723c */ /* 0x040ff00000041834 */
[C---:B------:R-:W-:Y:S08]  /*6f90*/  HMMA.16816.F32.BF16 R32, R4.reuse, R34, R104 ;  /* 0x000000220420723c */ /* 0x040ff00000041868 */
[C---:B--2---:R-:W-:Y:S08]  /*6fa0*/  HMMA.16816.F32.BF16 R108, R4.reuse, R16, R108 ;  /* 0x00000010046c723c */ /* 0x044ff0000004186c */
[----:B------:R-:W-:Y:S01]  /*6fb0*/  HMMA.16816.F32.BF16 R104, R4, R18, R100 ;  /* 0x000000120468723c */ /* 0x000fe20000041864 */
[----:B------:R-:W2:Y:S01]  /*6fc0*/  LDSM.16.MT88.4 R16, [R219+0x8100] ;  /* 0x00810000db10783b */ /* 0x000ea20000004200 */
[----:B------:R-:W-:Y:S01]  /*6fd0*/  MOV R26, R28 ;  /* 0x0000001c001a7202 */ /* 0x000fe20000000f00 */
[----:B------:R-:W-:-:S05]  /*6fe0*/  IMAD.MOV.U32 R27, RZ, RZ, R29 ;  /* 0x000000ffff1b7224 */ /* 0x000fca00078e001d */
[C---:B------:R-:W-:Y:S07]  /*6ff0*/  HMMA.16816.F32.BF16 R36, R4.reuse, R24, R36 ;  /* 0x000000180424723c */ /* 0x040fee0000041824 */
[----:B------:R-:W-:Y:S01]  /*7000*/  MOV R25, R30 ;  /* 0x0000001e00197202 */ /* 0x000fe20000000f00 */
[----:B------:R-:W-:Y:S01]  /*7010*/  IMAD.MOV.U32 R24, RZ, RZ, R31 ;  /* 0x000000ffff187224 */ /* 0x000fe200078e001f */
[C---:B---3--:R-:W-:Y:S01]  /*7020*/  HMMA.16816.F32.BF16 R64, R4.reuse, R20, R112 ;  /* 0x000000140440723c */ /* 0x048fe20000041870 */
[----:B------:R-:W3:Y:S07]  /*7030*/  LDSM.16.MT88.4 R28, [R218+0x8100] ;  /* 0x00810000da1c783b */ /* 0x000eee0000004200 */
[C---:B------:R-:W-:Y:S01]  /*7040*/  HMMA.16816.F32.BF16 R116, R4.reuse, R22, R116 ;  /* 0x000000160474723c */ /* 0x040fe20000041874 */
[----:B------:R-:W4:Y:S07]  /*7050*/  LDSM.16.MT88.4 R20, [R220+0x8100] ;  /* 0x00810000dc14783b */ /* 0x000f2e0000004200 */
[----:B-1----:R-:W-:Y:S01]  /*7060*/  HMMA.16816.F32.BF16 R76, R4, R8, R96 ;  /* 0x00000008044c723c */ /* 0x002fe20000041860 */
[----:B------:R-:W-:-:S07]  /*7070*/  IMAD.MOV.U32 R59, RZ, RZ, R89 ;  /* 0x000000ffff3b7224 */ /* 0x000fce00078e0059 */
[C---:B------:R-:W-:Y:S01]  /*7080*/  HMMA.16816.F32.BF16 R84, R4.reuse, R10, R84 ;  /* 0x0000000a0454723c */ /* 0x040fe20000041854 */
[----:B------:R-:W1:Y:S01]  /*7090*/  LDSM.16.MT88.4 R8, [R217+0xb100] ;  /* 0x00b10000d908783b */ /* 0x000e620000004200 */
[----:B------:R-:W-:Y:S01]  /*70a0*/  MOV R96, R88 ;  /* 0x0000005800607202 */ /* 0x000fe20000000f00 */
[----:B------:R-:W-:Y:S01]  /*70b0*/  IMAD.MOV.U32 R89, RZ, RZ, R91 ;  /* 0x000000ffff597224 */ /* 0x000fe200078e005b */
[----:B------:R-:W-:Y:S01]  /*70c0*/  MOV R88, R90 ;  /* 0x0000005a00587202 */ /* 0x000fe20000000f00 */
[----:B------:R-:W-:Y:S01]  /*70d0*/  IMAD.MOV.U32 R97, RZ, RZ, R27 ;  /* 0x000000ffff617224 */ /* 0x000fe200078e001b */
[----:B------:R-:W-:Y:S01]  /*70e0*/  MOV R98, R26 ;  /* 0x0000001a00627202 */ /* 0x000fe20000000f00 */
[----:B------:R-:W-:Y:S01]  /*70f0*/  IMAD.MOV.U32 R91, RZ, RZ, R25 ;  /* 0x000000ffff5b7224 */ /* 0x000fe200078e0019 */
[----:B------:R-:W-:Y:S01]  /*7100*/  MOV R90, R24 ;  /* 0x00000018005a7202 */ /* 0x000fe20000000f00 */
[C---:B--2---:R-:W-:Y:S01]  /*7110*/  HMMA.16816.F32.BF16 R112, R4.reuse, R16, R140 ;  /* 0x000000100470723c */ /* 0x044fe2000004188c */
[----:B------:R-:W2:Y:S07]  /*7120*/  LDSM.16.MT88.4 R24, [R218+0xb100] ;  /* 0x00b10000da18783b */ /* 0x000eae0000004200 */
[----:B------:R-:W-:Y:S01]  /*7130*/  HMMA.16816.F32.BF16 R184, R4, R18, R184 ;  /* 0x0000001204b8723c */ /* 0x000fe200000418b8 */
[----:B------:R-:W1:Y:S01]  /*7140*/  LDSM.16.MT88.4 R16, [R220+0xb100] ;  /* 0x00b10000dc10783b */ /* 0x000e620000004200 */
[----:B------:R-:W-:Y:S01]  /*7150*/  IMAD.MOV.U32 R99, RZ, RZ, R93 ;  /* 0x000000ffff637224 */ /* 0x000fe200078e005d */
[----:B------:R-:W-:-:S05]  /*7160*/  MOV R56, R94 ;  /* 0x0000005e00387202 */ /* 0x000fca0000000f00 */
[C---:B---3--:R-:W-:Y:S08]  /*7170*/  HMMA.16816.F32.BF16 R48, R4.reuse, R28, R48 ;  /* 0x0000001c0430723c */ /* 0x048ff00000041830 */
[C---:B------:R-:W-:Y:S07]  /*7180*/  HMMA.16816.F32.BF16 R28, R4.reuse, R30, R148 ;  /* 0x0000001e041c723c */ /* 0x040fee0000041894 */
[----:B------:R-:W-:Y:S01]  /*7190*/  MOV R148, R91 ;  /* 0x0000005b00947202 */ /* 0x000fe20000000f00 */
[----:B----4-:R-:W-:Y:S01]  /*71a0*/  HMMA.16816.F32.BF16 R100, R4, R22, R172 ;  /* 0x000000160464723c */ /* 0x010fe200000418ac */
[----:B------:R-:W-:Y:S01]  /*71b0*/  IMAD.MOV.U32 R91, RZ, RZ, R2 ;  /* 0x000000ffff5b7224 */ /* 0x000fe200078e0002 */
[----:B------:R-:W-:Y:S01]  /*71c0*/  MOV R149, R89 ;  /* 0x0000005900957202 */ /* 0x000fe20000000f00 */
[----:B------:R-:W-:Y:S01]  /*71d0*/  IMAD.MOV.U32 R89, RZ, RZ, R95 ;  /* 0x000000ffff597224 */ /* 0x000fe200078e005f */
[----:B------:R-:W-:-:S03]  /*71e0*/  MOV R2, R92 ;  /* 0x0000005c00027202 */ /* 0x000fc60000000f00 */
[----:B------:R-:W-:Y:S01]  /*71f0*/  IMAD.MOV.U32 R23, RZ, RZ, R199 ;  /* 0x000000ffff177224 */ /* 0x000fe200078e00c7 */
[----:B------:R-:W-:Y:S01]  /*7200*/  MOV R172, R207 ;  /* 0x000000cf00ac7202 */ /* 0x000fe20000000f00 */
[----:B------:R-:W-:Y:S01]  /*7210*/  IMAD.MOV.U32 R173, RZ, RZ, R206 ;  /* 0x000000ffffad7224 */ /* 0x000fe200078e00ce */
[----:B------:R-:W-:Y:S01]  /*7220*/  MOV R174, R205 ;  /* 0x000000cd00ae7202 */ /* 0x000fe20000000f00 */
[----:B------:R-:W-:Y:S01]  /*7230*/  HMMA.16816.F32.BF16 R92, R4, R20, R176 ;  /* 0x00000014045c723c */ /* 0x000fe200000418b0 */
[----:B------:R-:W-:Y:S01]  /*7240*/  IMAD.MOV.U32 R175, RZ, RZ, R204 ;  /* 0x000000ffffaf7224 */ /* 0x000fe200078e00cc */
[----:B------:R-:W-:Y:S01]  /*7250*/  MOV R143, R23 ;  /* 0x00000017008f7202 */ /* 0x000fe20000000f00 */
[----:B------:R-:W-:Y:S01]  /*7260*/  IMAD.MOV.U32 R23, RZ, RZ, R172 ;  /* 0x000000ffff177224 */ /* 0x000fe200078e00ac */
[----:B------:R-:W-:Y:S01]  /*7270*/  MOV R22, R198 ;  /* 0x000000c600167202 */ /* 0x000fe20000000f00 */
[----:B------:R-:W-:Y:S02]  /*7280*/  FFMA.FTZ R2, R2, c[0x0][0x2d0], -R12 ;  /* 0x0000b40002027a23 */ /* 0x000fe4000001080c */
        /* <DEDUP_REMOVED lines=15> */
[----:B------:R-:W-:Y:S01]  /*7380*/  IMAD.MOV.U32 R177, RZ, RZ, R195 ;  /* 0x000000ffffb17224 */ /* 0x000fe200078e00c3 */
[----:B-1----:R-:W-:Y:S01]  /*7390*/  HMMA.16816.F32.BF16 R188, R4, R8, R164 ;  /* 0x0000000804bc723c */ /* 0x002fe200000418a4 */
[----:B---3--:R-:W-:Y:S01]  /*73a0*/  FFMA.FTZ R2, R22, c[0x0][0x2d0], -R12 ;  /* 0x0000b40016027a23 */ /* 0x008fe2000001080c */
[----:B------:R-:W-:-:S06]  /*73b0*/  MOV R22, R21 ;  /* 0x0000001500167202 */ /* 0x000fcc0000000f00 */
[C---:B------:R-:W-:Y:S01]  /*73c0*/  HMMA.16816.F32.BF16 R192, R4.reuse, R10, R156 ;  /* 0x0000000a04c0723c */ /* 0x040fe2000004189c */
[----:B------:R1:W3:Y:S01]  /*73d0*/  MUFU.EX2 R21, R2 ;  /* 0x0000000200157308 */ /* 0x0002e20000000800 */
[----:B------:R-:W4:Y:S01]  /*73e0*/  LDSM.16.MT88.4 R8, [R219+0xb100] ;  /* 0x00b10000db08783b */ /* 0x000f220000004200 */
[----:B------:R-:W-:Y:S01]  /*73f0*/  MOV R178, R196 ;  /* 0x000000c400b27202 */ /* 0x000fe20000000f00 */
[----:B------:R-:W-:Y:S01]  /*7400*/  IMAD.MOV.U32 R167, RZ, RZ, R176 ;  /* 0x000000ffffa77224 */ /* 0x000fe200078e00b0 */
[----:B------:R-:W-:Y:S02]  /*7410*/  MOV R15, R221 ;  /* 0x000000dd000f7202 */ /* 0x000fe40000000f00 */
[----:B------:R-:W-:Y:S01]  /*7420*/  IMAD.MOV.U32 R159, RZ, RZ, R172 ;  /* 0x000000ffff9f7224 */ /* 0x000fe200078e00ac */
[----:B------:R-:W-:Y:S01]  /*7430*/  MOV R164, R173 ;  /* 0x000000ad00a47202 */ /* 0x000fe20000000f00 */
[----:B------:R-:W-:Y:S01]  /*7440*/  IMAD.MOV.U32 R173, RZ, RZ, R178 ;  /* 0x000000ffffad7224 */ /* 0x000fe200078e00b2 */
[----:B------:R-:W-:Y:S01]  /*7450*/  MOV R166, R175 ;  /* 0x000000af00a67202 */ /* 0x000fe20000000f00 */
[----:B-1----:R-:W-:Y:S01]  /*7460*/  FFMA.FTZ R2, R143, c[0x0][0x2d0], -R12 ;  /* 0x0000b4008f027a23 */ /* 0x002fe2000001080c */
[----:B------:R-:W-:Y:S01]  /*7470*/  MOV R176, R149 ;  /* 0x0000009500b07202 */ /* 0x000fe20000000f00 */
[----:B------:R-:W-:Y:S01]  /*7480*/  IMAD.MOV.U32 R143, RZ, RZ, R23 ;  /* 0x000000ffff8f7224 */ /* 0x000fe200078e0017 */
[C---:B--2---:R-:W-:Y:S01]  /*7490*/  HMMA.16816.F32.BF16 R204, R4.reuse, R26, R124 ;  /* 0x0000001a04cc723c */ /* 0x044fe2000004187c */
[----:B------:R1:W-:Y:S01]  /*74a0*/  MUFU.EX2 R23, R2 ;  /* 0x0000000200177308 */ /* 0x0003e20000000800 */
[----:B------:R-:W-:Y:S01]  /*74b0*/  MOV R172, R177 ;  /* 0x000000b100ac7202 */ /* 0x000fe20000000f00 */
[----:B------:R-:W-:Y:S01]  /*74c0*/  IMAD.MOV.U32 R179, RZ, RZ, R197 ;  /* 0x000000ffffb37224 */ /* 0x000fe200078e00c5 */
[----:B------:R-:W-:Y:S01]  /*74d0*/  MOV R178, R151 ;  /* 0x0000009700b27202 */ /* 0x000fe20000000f00 */
[----:B------:R-:W-:Y:S01]  /*74e0*/  IMAD.MOV.U32 R175, RZ, RZ, R148 ;  /* 0x000000ffffaf7224 */ /* 0x000fe200078e0094 */
[----:B------:R2:W5:Y:S01]  /*74f0*/  LDL.LU R221, [R1+0x3c] ;  /* 0x00003c0001dd7983 */ /* 0x0005620000300800 */
[----:B------:R-:W-:Y:S01]  /*7500*/  IMAD.MOV.U32 R177, RZ, RZ, R150 ;  /* 0x000000ffffb17224 */ /* 0x000fe200078e0096 */
[----:B------:R-:W-:Y:S02]  /*7510*/  HMMA.16816.F32.BF16 R196, R4, R24, R144 ;  /* 0x0000001804c4723c */ /* 0x000fe40000041890 */
[----:B------:R-:W2:Y:S01]  /*7520*/  LDSM.16.MT88.4 R148, [R218+0x2900] ;  /* 0x00290000da94783b */ /* 0x000ea20000004200 */
[----:B------:R-:W-:-:S02]  /*7530*/  IMAD.MOV.U32 R165, RZ, RZ, R174 ;  /* 0x000000ffffa57224 */ /* 0x000fc400078e00ae */
[----:B-1----:R-:W-:-:S03]  /*7540*/  FFMA.FTZ R2, R22, c[0x0][0x2d0], -R12 ;  /* 0x0000b40016027a23 */ /* 0x002fc6000001080c */
[----:B------:R-:W-:Y:S01]  /*7550*/  HMMA.16816.F32.BF16 R24, R4, R16, R120 ;  /* 0x000000100418723c */ /* 0x000fe20000041878 */
[----:B------:R1:W5:Y:S01]  /*7560*/  LDL.LU R216, [R1+0x38] ;  /* 0x0000380001d87983 */ /* 0x0003620000300800 */
[----:B------:R3:W1:Y:S01]  /*7570*/  MUFU.EX2 R22, R2 ;  /* 0x0000000200167308 */ /* 0x0006620000000800 */
[----:B------:R-:W-:Y:S01]  /*7580*/  MOV R174, R179 ;  /* 0x000000b300ae7202 */ /* 0x000fe20000000f00 */
[----:B------:R-:W-:-:S04]  /*7590*/  IMAD.MOV.U32 R179, RZ, RZ, R96 ;  /* 0x000000ffffb37224 */ /* 0x000fc800078e0060 */
[----:B------:R-:W-:Y:S01]  /*75a0*/  HMMA.16816.F32.BF16 R16, R4, R18, R180 ;  /* 0x000000120410723c */ /* 0x000fe200000418b4 */
[----:B------:R-:W1:Y:S01]  /*75b0*/  LDSM.16.MT88.4 R180, [R218+0x5900] ;  /* 0x00590000dab4783b */ /* 0x000e620000004200 */
[----:B------:R-:W-:Y:S01]  /*75c0*/  MOV R96, R97 ;  /* 0x0000006100607202 */ /* 0x000fe20000000f00 */
[----:B------:R-:W-:Y:S01]  /*75d0*/  IMAD.MOV.U32 R97, RZ, RZ, R98 ;  /* 0x000000ffff617224 */ /* 0x000fe200078e0062 */
[----:B------:R-:W-:Y:S01]  /*75e0*/  MOV R98, R99 ;  /* 0x0000006300627202 */ /* 0x000fe20000000f00 */
[----:B---3--:R-:W-:Y:S01]  /*75f0*/  FFMA.FTZ R2, R15, c[0x0][0x2d0], -R0 ;  /* 0x0000b4000f027a23 */ /* 0x008fe20000010800 */
[----:B------:R-:W-:-:S03]  /*7600*/  MOV R15, R13 ;  /* 0x0000000d000f7202 */ /* 0x000fc60000000f00 */
[----:B------:R3:W-:Y:S01]  /*7610*/  MUFU.EX2 R13, R2 ;  /* 0x00000002000d7308 */ /* 0x0007e20000000800 */
[----:B------:R-:W-:Y:S01]  /*7620*/  IMAD.MOV.U32 R99, RZ, RZ, R56 ;  /* 0x000000ffff637224 */ /* 0x000fe200078e0038 */
[----:B------:R-:W-:Y:S01]  /*7630*/  MOV R56, R14 ;  /* 0x0000000e00387202 */ /* 0x000fe20000000f00 */
[--C-:B---3--:R-:W-:Y:S02]  /*7640*/  FFMA.FTZ R2, R143, c[0x0][0x2d0], -R0.reuse ;  /* 0x0000b4008f027a23 */ /* 0x108fe40000010800 */
[----:B------:R-:W3:Y:S03]  /*7650*/  LDSM.16.MT88.4 R140, [R217+0x2900] ;  /* 0x00290000d98c783b */ /* 0x000ee60000004200 */
[----:B------:R1:W1:Y:S02]  /*7660*/  MUFU.EX2 R14, R2 ;  /* 0x00000002000e7308 */ /* 0x0002640000000800 */
[----:B-1----:R-:W-:-:S02]  /*7670*/  FFMA.FTZ R2, R15, c[0x0][0x2d0], -R0 ;  /* 0x0000b4000f027a23 */ /* 0x002fc40000010800 */
[----:B------:R-:W-:-:S04]  /*7680*/  FFMA.FTZ R0, R159, c[0x0][0x2d0], -R0 ;  /* 0x0000b4009f007a23 */ /* 0x000fc80000010800 */
[----:B------:R1:W-:Y:S01]  /*7690*/  MUFU.EX2 R15, R2 ;  /* 0x00000002000f7308 */ /* 0x0003e20000000800 */
[----:B----4-:R-:W-:Y:S01]  /*76a0*/  HMMA.16816.F32.BF16 R124, R4, R8, R128 ;  /* 0x00000008047c723c */ /* 0x010fe20000041880 */
[----:B------:R-:W-:Y:S01]  /*76b0*/  IMAD.MOV.U32 R122, RZ, RZ, R56 ;  /* 0x000000ffff7a7224 */ /* 0x000fe200078e0038 */
[----:B------:R-:W-:Y:S01]  /*76c0*/  MOV R121, R57 ;  /* 0x0000003900797202 */ /* 0x000fe20000000f00 */
[----:B------:R-:W-:Y:S01]  /*76d0*/  IMAD.MOV.U32 R120, RZ, RZ, R58 ;  /* 0x000000ffff787224 */ /* 0x000fe200078e003a */
[----:B------:R-:W-:Y:S01]  /*76e0*/  MOV R123, R99 ;  /* 0x00000063007b7202 */ /* 0x000fe20000000f00 */
[----:B------:R-:W-:Y:S02]  /*76f0*/  LDSM.16.MT88.4 R156, [R220+0x2900] ;  /* 0x00290000dc9c783b */ /* 0x000fe40000004200 */
[----:B------:R-:W4:Y:S01]  /*7700*/  MUFU.EX2 R12, R0 ;  /* 0x00000000000c7308 */ /* 0x000f220000000800 */
[----:B------:R-:W-:Y:S02]  /*7710*/  F2FP.BF16.PACK_AB R128, R21, R20 ;  /* 0x000000141580723e */ /* 0x000fe400000010ff */
[----:B------:R-:W-:-:S02]  /*7720*/  F2FP.BF16.PACK_AB R130, R22, R23 ;  /* 0x000000171682723e */ /* 0x000fc400000010ff */
[----:B------:R-:W-:Y:S02]  /*7730*/  F2FP.BF16.PACK_AB R129, R14, R13 ;  /* 0x0000000d0e81723e */ /* 0x000fe400000010ff */
[----:B-1----:R-:W-:Y:S02]  /*7740*/  MOV R2, R59 ;  /* 0x0000003b00027202 */ /* 0x002fe40000000f00 */
[----:B------:R-:W1:Y:S01]  /*7750*/  LDSM.16.MT88.4 R56, [R220+0x5900] ;  /* 0x00590000dc38783b */ /* 0x000e620000004200 */
[----:B----4-:R-:W-:Y:S01]  /*7760*/  F2FP.BF16.PACK_AB R131, R12, R15 ;  /* 0x0000000f0c83723e */ /* 0x010fe200000010ff */
[----:B------:R-:W-:Y:S01]  /*7770*/  HMMA.16816.F32.BF16 R8, R4, R10, R72 ;  /* 0x0000000a0408723c */ /* 0x000fe20000041848 */
[----:B------:R-:W-:Y:S01]  /*7780*/  MOV R0, R89 ;  /* 0x0000005900007202 */ /* 0x000fe20000000f00 */
[----:B------:R-:W-:Y:S06]  /*7790*/  LDSM.16.MT88.4 R72, [R217+0x8900] ;  /* 0x00890000d948783b */ /* 0x000fec0000004200 */
[----:B--2---:R-:W-:Y:S01]  /*77a0*/  HMMA.16816.F32.BF16 R144, R128, R148, R36 ;  /* 0x000000948090723c */ /* 0x004fe20000041824 */
[----:B------:R-:W-:Y:S01]  /*77b0*/  IMAD.MOV.U32 R7, RZ, RZ, R178 ;  /* 0x000000ffff077224 */ /* 0x000fe200078e00b2 */
[----:B------:R-:W-:Y:S01]  /*77c0*/  MOV R6, R179 ;  /* 0x000000b300067202 */ /* 0x000fe20000000f00 */
[----:B------:R-:W-:-:S05]  /*77d0*/  IMAD.MOV.U32 R4, RZ, RZ, R88 ;  /* 0x000000ffff047224 */ /* 0x000fca00078e0058 */
[C---:B------:R-:W-:Y:S07]  /*77e0*/  HMMA.16816.F32.BF16 R148, R128.reuse, R150, R40 ;  /* 0x000000968094723c */ /* 0x040fee0000041828 */
[----:B------:R-:W-:Y:S01]  /*77f0*/  IMAD.MOV.U32 R43, RZ, RZ, R176 ;  /* 0x000000ffff2b7224 */ /* 0x000fe200078e00b0 */
[----:B------:R-:W-:Y:S02]  /*7800*/  MOV R42, R177 ;  /* 0x000000b1002a7202 */ /* 0x000fe40000000f00 */
[----:B------:R-:W-:Y:S01]  /*7810*/  HMMA.16816.F32.BF16 R176, R128, R180, R52 ;  /* 0x000000b480b0723c */ /* 0x000fe20000041834 */
[----:B------:R-:W-:-:S07]  /*7820*/  FADD.FTZ R4, R2, R4 ;  /* 0x0000000402047221 */ /* 0x000fce0000010000 */
[----:B------:R-:W-:Y:S07]  /*7830*/  HMMA.16816.F32.BF16 R180, R128, R182, R32 ;  /* 0x000000b680b4723c */ /* 0x000fee0000041820 */
[----:B------:R-:W-:-:S04]  /*7840*/  IMAD.MOV.U32 R34, RZ, RZ, R90 ;  /* 0x000000ffff227224 */ /* 0x000fc800078e005a */
[----:B------:R-:W-:Y:S01]  /*7850*/  FADD.FTZ R0, R0, R34 ;  /* 0x0000002200007221 */ /* 0x000fe20000010000 */
[----:B------:R-:W-:Y:S01]  /*7860*/  MOV R35, R91 ;  /* 0x0000005b00237202 */ /* 0x000fe20000000f00 */
[----:B------:R-:W-:Y:S01]  /*7870*/  IMAD.MOV.U32 R40, RZ, RZ, R98 ;  /* 0x000000ffff287224 */ /* 0x000fe200078e0062 */
[----:B------:R-:W-:Y:S01]  /*7880*/  MOV R41, R97 ;  /* 0x0000006100297202 */ /* 0x000fe20000000f00 */
[----:B------:R-:W-:Y:S02]  /*7890*/  FADD.FTZ R2, R120, R0 ;  /* 0x0000000078027221 */ /* 0x000fe40000010000 */
[----:B------:R-:W-:Y:S01]  /*78a0*/  IMAD.MOV.U32 R5, RZ, RZ, R96 ;  /* 0x000000ffff057224 */ /* 0x000fe200078e0060 */
[----:B---3--:R-:W-:Y:S01]  /*78b0*/  HMMA.16816.F32.BF16 R136, R128, R140, R136 ;  /* 0x0000008c8088723c */ /* 0x008fe20000041888 */
[----:B------:R-:W-:Y:S01]  /*78c0*/  FADD.FTZ R0, R121, R4 ;  /* 0x0000000479007221 */ /* 0x000fe20000010000 */
[----:B------:R-:W-:Y:S01]  /*78d0*/  MOV R36, R175 ;  /* 0x000000af00247202 */ /* 0x000fe20000000f00 */
[----:B------:R-:W-:Y:S01]  /*78e0*/  FADD.FTZ R2, R122, R2 ;  /* 0x000000027a027221 */ /* 0x000fe20000010000 */
[----:B------:R-:W-:Y:S01]  /*78f0*/  MOV R38, R173 ;  /* 0x000000ad00267202 */ /* 0x000fe20000000f00 */
[----:B------:R-:W-:Y:S01]  /*7900*/  FADD.FTZ R0, R123, R0 ;  /* 0x000000007b007221 */ /* 0x000fe20000010000 */
[----:B------:R-:W-:Y:S01]  /*7910*/  LDSM.16.MT88.4 R88, [R220+0x8900] ;  /* 0x00890000dc58783b */ /* 0x000fe20000004200 */
[----:B------:R-:W-:-:S02]  /*7920*/  FADD.FTZ R2, R35, R2 ;  /* 0x0000000223027221 */ /* 0x000fc40000010000 */
[----:B------:R-:W-:Y:S01]  /*7930*/  FADD.FTZ R0, R40, R0 ;  /* 0x0000000028007221 */ /* 0x000fe20000010000 */
[----:B------:R-:W-:Y:S01]  /*7940*/  HMMA.16816.F32.BF16 R140, R128, R142, R44 ;  /* 0x0000008e808c723c */ /* 0x000fe2000004182c */
[----:B------:R-:W-:Y:S01]  /*7950*/  FADD.FTZ R2, R41, R2 ;  /* 0x0000000229027221 */ /* 0x000fe20000010000 */
[----:B------:R-:W-:Y:S01]  /*7960*/  LDSM.16.MT88.4 R96, [R219+0x8900] ;  /* 0x00890000db60783b */ /* 0x000fe20000004200 */
[----:B------:R-:W-:Y:S02]  /*7970*/  FADD.FTZ R0, R5, R0 ;  /* 0x0000000005007221 */ /* 0x000fe40000010000 */
[----:B------:R-:W-:Y:S01]  /*7980*/  FADD.FTZ R2, R6, R2 ;  /* 0x0000000206027221 */ /* 0x000fe20000010000 */
[----:B------:R-:W-:Y:S01]  /*7990*/  LDSM.16.MT88.4 R120, [R220+0xb900] ;  /* 0x00b90000dc78783b */ /* 0x000fe20000004200 */
[----:B------:R-:W-:Y:S01]  /*79a0*/  FADD.FTZ R0, R7, R0 ;  /* 0x0000000007007221 */ /* 0x000fe20000010000 */
[----:B------:R-:W-:Y:S01]  /*79b0*/  MOV R46, R165 ;  /* 0x000000a5002e7202 */ /* 0x000fe20000000f00 */
[----:B------:R-:W-:Y:S01]  /*79c0*/  IMAD.MOV.U32 R47, RZ, RZ, R164 ;  /* 0x000000ffff2f7224 */ /* 0x000fe200078e00a4 */
[----:B------:R-:W-:Y:S01]  /*79d0*/  MOV R44, R167 ;  /* 0x000000a7002c7202 */ /* 0x000fe20000000f00 */
[----:B------:R-:W-:-:S02]  /*79e0*/  IMAD.MOV.U32 R45, RZ, RZ, R166 ;  /* 0x000000ffff2d7224 */ /* 0x000fc400078e00a6 */
[----:B------:R-:W-:Y:S01]  /*79f0*/  IMAD.MOV.U32 R39, RZ, RZ, R172 ;  /* 0x000000ffff277224 */ /* 0x000fe200078e00ac */
[----:B------:R-:W2:Y:S01]  /*7a00*/  LDSM.16.MT88.4 R164, [R219+0x2900] ;  /* 0x00290000dba4783b */ /* 0x000ea20000004200 */
[----:B------:R-:W-:Y:S02]  /*7a10*/  FADD.FTZ R2, R42, R2 ;  /* 0x000000022a027221 */ /* 0x000fe40000010000 */
[----:B------:R-:W-:Y:S01]  /*7a20*/  IMAD.MOV.U32 R37, RZ, RZ, R174 ;  /* 0x000000ffff257224 */ /* 0x000fe200078e00ae */
[----:B-1----:R-:W-:Y:S01]  /*7a30*/  HMMA.16816.F32.BF16 R52, R128, R56, R64 ;  /* 0x000000388034723c */ /* 0x002fe20000041840 */
[----:B------:R-:W-:Y:S01]  /*7a40*/  FADD.FTZ R0, R43, R0 ;  /* 0x000000002b007221 */ /* 0x000fe20000010000 */
[----:B------:R-:W1:Y:S01]  /*7a50*/  LDSM.16.MT88.4 R172, [R217+0x5900] ;  /* 0x00590000d9ac783b */ /* 0x000e620000004200 */
[----:B------:R-:W-:-:S03]  /*7a60*/  FADD.FTZ R2, R36, R2 ;  /* 0x0000000224027221 */ /* 0x000fc60000010000 */
[----:B------:R-:W3:Y:S01]  /*7a70*/  LDSM.16.MT88.4 R4, [R219+0xb900] ;  /* 0x00b90000db04783b */ /* 0x000ee20000004200 */
[----:B------:R-:W-:-:S03]  /*7a80*/  FADD.FTZ R0, R37, R0 ;  /* 0x0000000025007221 */ /* 0x000fc60000010000 */
[----:B------:R-:W4:Y:S01]  /*7a90*/  LDSM.16.MT88.4 R64, [R219+0x5900] ;  /* 0x00590000db40783b */ /* 0x000f220000004200 */
        /* <DEDUP_REMOVED lines=15> */
[----:B------:R-:W-:Y:S01]  /*7b90*/  FADD.FTZ R0, R133, R0 ;  /* 0x0000000085007221 */ /* 0x000fe20000010000 */
[----:B--2---:R-:W-:Y:S01]  /*7ba0*/  HMMA.16816.F32.BF16 R160, R128, R164, R160 ;  /* 0x000000a480a0723c */ /* 0x004fe200000418a0 */
[----:B------:R-:W-:Y:S02]  /*7bb0*/  FADD.FTZ R2, R203, R2 ;  /* 0x00000002cb027221 */ /* 0x000fe40000010000 */
[----:B------:R-:W-:-:S05]  /*7bc0*/  FADD.FTZ R0, R134, R0 ;  /* 0x0000000086007221 */ /* 0x000fca0000010000 */
[C---:B------:R-:W-:Y:S08]  /*7bd0*/  HMMA.16816.F32.BF16 R164, R128.reuse, R166, R68 ;  /* 0x000000a680a4723c */ /* 0x040ff00000041844 */
[C---:B-1----:R-:W-:Y:S08]  /*7be0*/  HMMA.16816.F32.BF16 R168, R128.reuse, R172, R168 ;  /* 0x000000ac80a8723c */ /* 0x042ff000000418a8 */
[C---:B------:R-:W-:Y:S08]  /*7bf0*/  HMMA.16816.F32.BF16 R68, R128.reuse, R72, R76 ;  /* 0x000000488044723c */ /* 0x040ff0000004184c */
[C---:B------:R-:W-:Y:S08]  /*7c00*/  HMMA.16816.F32.BF16 R172, R128.reuse, R174, R60 ;  /* 0x000000ae80ac723c */ /* 0x040ff0000004183c */
[C---:B------:R-:W-:Y:S08]  /*7c10*/  HMMA.16816.F32.BF16 R72, R128.reuse, R74, R84 ;  /* 0x0000004a8048723c */ /* 0x040ff00000041854 */
[C---:B---3--:R-:W-:Y:S07]  /*7c20*/  HMMA.16816.F32.BF16 R124, R128.reuse, R4, R124 ;  /* 0x00000004807c723c */ /* 0x048fee000004187c */
[----:B------:R-:W-:Y:S01]  /*7c30*/  FADD.FTZ R4, R208, R2 ;  /* 0x00000002d0047221 */ /* 0x000fe20000010000 */
[----:B------:R-:W-:Y:S01]  /*7c40*/  HMMA.16816.F32.BF16 R152, R128, R156, R152 ;  /* 0x0000009c8098723c */ /* 0x000fe20000041898 */
[----:B------:R-:W-:-:S02]  /*7c50*/  FADD.FTZ R2, R135, R0 ;  /* 0x0000000087027221 */ /* 0x000fc40000010000 */
[----:B------:R-:W-:-:S05]  /*7c60*/  FADD.FTZ R0, R202, R4 ;  /* 0x00000004ca007221 */ /* 0x000fca0000010000 */
[----:B----4-:R-:W-:Y:S01]  /*7c70*/  HMMA.16816.F32.BF16 R60, R128, R64, R108 ;  /* 0x00000040803c723c */ /* 0x010fe2000004186c */
[----:B------:R-:W-:-:S07]  /*7c80*/  FADD.FTZ R2, R200, R2 ;  /* 0x00000002c8027221 */ /* 0x000fce0000010000 */
[----:B------:R-:W-:Y:S01]  /*7c90*/  HMMA.16816.F32.BF16 R84, R128, R88, R92 ;  /* 0x000000588054723c */ /* 0x000fe2000004185c */
[----:B------:R-:W-:-:S07]  /*7ca0*/  FADD.FTZ R0, R20, R0 ;  /* 0x0000000014007221 */ /* 0x000fce0000010000 */
[C---:B------:R-:W-:Y:S01]  /*7cb0*/  HMMA.16816.F32.BF16 R156, R128.reuse, R158, R80 ;  /* 0x0000009e809c723c */ /* 0x040fe20000041850 */
[----:B------:R-:W1:Y:S07]  /*7cc0*/  LDSM.16.MT88.4 R80, [R218+0x8900] ;  /* 0x00890000da50783b */ /* 0x000e6e0000004200 */
[C---:B------:R-:W-:Y:S01]  /*7cd0*/  HMMA.16816.F32.BF16 R64, R128.reuse, R66, R104 ;  /* 0x000000428040723c */ /* 0x040fe20000041868 */
[----:B------:R-:W2:Y:S07]  /*7ce0*/  LDSM.16.MT88.4 R104, [R217+0xb900] ;  /* 0x00b90000d968783b */ /* 0x000eae0000004200 */
[----:B------:R-:W-:Y:S01]  /*7cf0*/  HMMA.16816.F32.BF16 R92, R128, R96, R112 ;  /* 0x00000060805c723c */ /* 0x000fe20000041870 */
[----:B------:R-:W3:Y:S01]  /*7d00*/  LDSM.16.MT88.4 R112, [R218+0xb900] ;  /* 0x00b90000da70783b */ /* 0x000ee20000004200 */
        /* <DEDUP_REMOVED lines=8> */
[----:B------:R4:W-:Y:S01]  /*7d90*/  STL [R1], R4 ;  /* 0x0000000401007387 */ /* 0x0009e20000100800 */
[C---:B------:R-:W-:Y:S08]  /*7da0*/  HMMA.16816.F32.BF16 R56, R128.reuse, R58, R116 ;  /* 0x0000003a8038723c */ /* 0x040ff00000041874 */
[C---:B------:R-:W-:Y:S08]  /*7db0*/  HMMA.16816.F32.BF16 R88, R128.reuse, R90, R100 ;  /* 0x0000005a8058723c */ /* 0x040ff00000041864 */
[C---:B-1----:R-:W-:Y:S08]  /*7dc0*/  HMMA.16816.F32.BF16 R76, R128.reuse, R80, R48 ;  /* 0x00000050804c723c */ /* 0x042ff00000041830 */
[C---:B--2---:R-:W-:Y:S08]  /*7dd0*/  HMMA.16816.F32.BF16 R100, R128.reuse, R104, R188 ;  /* 0x000000688064723c */ /* 0x044ff000000418bc */
[C---:B---3--:R-:W-:Y:S08]  /*7de0*/  HMMA.16816.F32.BF16 R108, R128.reuse, R112, R196 ;  /* 0x00000070806c723c */ /* 0x048ff000000418c4 */
        /* <DEDUP_REMOVED lines=8> */
[----:B----4-:R-:W2:Y:S01]  /*7e70*/  LDL.LU R47, [R1+0x28] ;  /* 0x00002800012f7983 */ /* 0x010ea20000300800 */
[----:B------:R-:W-:-:S02]  /*7e80*/  IMAD.MOV.U32 R134, RZ, RZ, R3 ;  /* 0x000000ffff867224 */ /* 0x000fc400078e0003 */
[----:B------:R-:W-:Y:S01]  /*7e90*/  IMAD.MOV.U32 R133, RZ, RZ, R132 ;  /* 0x000000ffff857224 */ /* 0x000fe200078e0084 */
[----:B------:R-:W3:Y:S01]  /*7ea0*/  LDL.LU.64 R44, [R1+0x10] ;  /* 0x00001000012c7983 */ /* 0x000ee20000300a00 */
[----:B--2---:R-:W-:-:S03]  /*7eb0*/  IADD3 R252, R47, -0x2, RZ ;  /* 0xfffffffe2ffc7810 */ /* 0x004fc60007ffe0ff */
[----:B------:R-:W2:Y:S01]  /*7ec0*/  LDL.LU.64 R46, [R1+0x30] ;  /* 0x00003000012e7983 */ /* 0x000ea20000300a00 */
[----:B---3--:R-:W-:Y:S02]  /*7ed0*/  MOV R3, R45 ;  /* 0x0000002d00037202 */ /* 0x008fe40000000f00 */
[----:B--2---:R-:W-:-:S05]  /*7ee0*/  MOV R2, R46 ;  /* 0x0000002e00027202 */ /* 0x004fca0000000f00 */
[----:B------:R1:W-:Y:S02]  /*7ef0*/  STL.64 [R1+0x10], R2 ;  /* 0x0000100201007387 */ /* 0x0003e40000100a00 */
.L_x_713:
[----:B------:R-:W2:Y:S01]  /*7f00*/  LDL.64 R12, [R1+0x10] ;  /* 0x00001000010c7983 */ /* 0x000ea20000100a00 */
[----:B-1----:R-:W-:Y:S01]  /*7f10*/  SHF.R.S32.HI R0, RZ, 0x1f, R252 ;  /* 0x0000001fff007819 */ /* 0x002fe200000114fc */
[----:B------:R-:W-:Y:S04]  /*7f20*/  DEPBAR.LE SB0, 0x0 ;  /* 0x000080000000791a */ /* 0x000fe80000000000 */
[----:B------:R-:W-:Y:S01]  /*7f30*/  BAR.SYNC.DEFER_BLOCKING 0x0 ;  /* 0x0000000000007b1d */ /* 0x000fe20000010000 */
[----:B------:R-:W-:Y:S01]  /*7f40*/  IMAD R0, R0, c[0x0][0x208], RZ ;  /* 0x0000820000007a24 */ /* 0x000fe200078e02ff */
[----:B------:R-:W-:Y:S01]  /*7f50*/  MOV R29, c[0x0][0x208] ;  /* 0x00008200001d7a02 */ /* 0x000fe20000000f00 */
[C---:B-1----:R-:W-:Y:S01]  /*7f60*/  IMAD.WIDE.U32 R2, R252.reuse, c[0x0][0x208], RZ ;  /* 0x00008200fc027a25 */ /* 0x042fe200078e00ff */
[----:B------:R-:W-:Y:S02]  /*7f70*/  MOV R45, 0x6 ;  /* 0x00000006002d7802 */ /* 0x000fe40000000f00 */
[----:B------:R-:W-:Y:S01]  /*7f80*/  SHF.L.U32 R29, R29, 0x6, RZ ;  /* 0x000000061d1d7819 */ /* 0x000fe200000006ff */
[----:B------:R-:W-:Y:S01]  /*7f90*/  IMAD R0, R252, c[0x0][0x20c], R0 ;  /* 0x00008300fc007a24 */ /* 0x000fe200078e0200 */
[----:B------:R-:W-:Y:S04]  /*7fa0*/  MOV R44, c[0x0][0x208] ;  /* 0x00008200002c7a02 */ /* 0x000fe80000000f00 */
[----:B------:R-:W-:Y:S02]  /*7fb0*/  IADD3 R0, R3, R0, RZ ;  /* 0x0000000003007210 */ /* 0x000fe40007ffe0ff */
[----:B------:R-:W-:Y:S03]  /*7fc0*/  SHF.L.U64.HI R44, R44, R45, c[0x0][0x20c] ;  /* 0x000083002c2c7619 */ /* 0x000fe6000001022d */
[----:B------:R-:W-:Y:S01]  /*7fd0*/  IMAD R0, R0, 0x60, RZ ;  /* 0x0000006000007824 */ /* 0x000fe200078e02ff */
[----:B-----5:R-:W-:Y:S08]  /*7fe0*/  LDSM.16.M88.4 R48, [R223+0x18100] ;  /* 0x01810000df30783b */ /* 0x020ff00000000200 */
        /* <DEDUP_REMOVED lines=8> */
[----:B------:R-:W-:Y:S08]  /*8070*/  LDSM.16.M88.4 R188, [R224+0x18100] ;  /* 0x01810000e0bc783b */ /* 0x000ff00000000200 */
        /* <DEDUP_REMOVED lines=33> */
[----:B--2---:R-:W-:Y:S03]  /*8290*/  IADD3 R2, P0, R2, R29, RZ ;  /* 0x0000001d02027210 */ /* 0x004fe60007f1e0ff */
[----:B------:R2:W-:Y:S03]  /*82a0*/  LDGSTS.E.BYPASS.LTC128B.128 [R251+0x9100], [R38.64], !P4 ;  /* 0x0910000026fb7fae */ /* 0x0005e6000e101d44 */
[----:B------:R-:W-:Y:S05]  /*82b0*/  IADD3.X R3, R3, R44, RZ, P0, !PT ;  /* 0x0000002c03037210 */ /* 0x000fea00007fe4ff */
[----:B------:R1:W-:Y:S08]  /*82c0*/  LDGSTS.E.BYPASS.LTC128B.128 [R251+0x1100], [R2.64], !P3 ;  /* 0x0110000002fb7fae */ /* 0x0003f0000d901d44 */
[----:B------:R1:W-:Y:S01]  /*82d0*/  LDGSTS.E.BYPASS.LTC128B.128 [R251+0x4100], [R2.64+0x80], !P5 ;  /* 0x0410008002fb7fae */ /* 0x0003e2000e901d44 */
[----:B----4-:R-:W-:Y:S02]  /*82e0*/  IADD3 R36, P0, R29, R2, RZ ;  /* 0x000000021d247210 */ /* 0x010fe40007f1e0ff */
[C---:B---3--:R-:W-:Y:S02]  /*82f0*/  HMMA.16816.F32.BF16 R28, R48.reuse, R32, RZ ;  /* 0x00000020301c723c */ /* 0x048fe400000418ff */
[----:B------:R-:W-:Y:S03]  /*8300*/  IADD3.X R37, R44, R3, RZ, P0, !PT ;  /* 0x000000032c257210 */ /* 0x000fe600007fe4ff */
[----:B------:R3:W-:Y:S01]  /*8310*/  LDGSTS.E.BYPASS.LTC128B.128 [R251+0x7100], [R2.64+0x100], !P6 ;  /* 0x0710010002fb7fae */ /* 0x0007e2000f101d44 */
[C---:B------:R-:W-:Y:S02]  /*8320*/  ISETP.GT.AND P0, PT, R252.reuse, RZ, PT ;  /* 0x000000fffc00720c */ /* 0x040fe40003f04270 */
[----:B------:R-:W-:Y:S01]  /*8330*/  IADD3 R252, R252, -0x1, RZ ;  /* 0xfffffffffcfc7810 */ /* 0x000fe20007ffe0ff */
[C---:B------:R-:W-:Y:S04]  /*8340*/  HMMA.16816.F32.BF16 R32, R48.reuse, R34, RZ ;  /* 0x000000223020723c */ /* 0x040fe800000418ff */
        /* <DEDUP_REMOVED lines=10> */
[----:B------:R-:W-:Y:S07]  /*83f0*/  LDSM.16.M88.4 R184, [R226+0x18100] ;  /* 0x01810000e2b8783b */ /* 0x000fee0000000200 */
        /* <DEDUP_REMOVED lines=32> */
[----:B------:R-:W1:Y:S07]  /*8600*/  LDSM.16.M88.4 R188, [R225+0x18100] ;  /* 0x01810000e1bc783b */ /* 0x000e6e0000000200 */
        /* <DEDUP_REMOVED lines=877> */
[----:B------:R-:W4:Y:S03]  /*bce0*/  LDL.LU R172, [R1] ;  /* 0x0000000001ac7983 */ /* 0x000f260000300800 */
        /* <DEDUP_REMOVED lines=252> */
[----:B------:R1:W-:Y:S04]  /*ccb0*/  STL [R1], R2 ;  /* 0x0000000201007387 */ /* 0x0003e80000100800 */
[----:B------:R1:W-:Y:S01]  /*ccc0*/  STL [R1+0x4], R0 ;  /* 0x0000040001007387 */ /* 0x0003e20000100800 */
[----:B------:R-:W-:-:S05]  /*ccd0*/  @P0 BRA `(.L_x_713) ;  /* 0xffffb22000000947 */ /* 0x000fca000383ffff */
.L_x_712:
[----:B----4-:R-:W2:Y:S04]  /*cce0*/  LDL.LU R5, [R1] ;  /* 0x0000000001057983 */ /* 0x010ea80000300800 */
[----:B-1----:R-:W3:Y:S01]  /*ccf0*/  LDL.LU R2, [R1+0x4] ;  /* 0x0000040001027983 */ /* 0x002ee20000300800 */
[----:B------:R-:W-:-:S02]  /*cd00*/  MOV R50, 0xff800000 ;  /* 0xff80000000327802 */ /* 0x000fc40000000f00 */
[----:B------:R-:W-:Y:S02]  /*cd10*/  MOV R51, 0xff800000 ;  /* 0xff80000000337802 */ /* 0x000fe40000000f00 */
[----:B------:R-:W-:Y:S01]  /*cd20*/  PLOP3.LUT P2, PT, PT, PT, PT, 0x8, 0x0 ;  /* 0x000000000000781c */ /* 0x000fe20003f4e170 */
        /* <DEDUP_REMOVED lines=152> */
.L_x_704:
        /* <DEDUP_REMOVED lines=184> */
.L_x_715:
[----:B-1----:R-:W-:Y:S01]  /*e230*/  LOP3.LUT R0, R49, 0xffffffe0, RZ, 0xc0, !PT ;  /* 0xffffffe031007812 */ /* 0x002fe200078ec0ff */
[----:B------:R-:W1:Y:S01]  /*e240*/  S2R R11, SR_CTAID.Y ;  /* 0x00000000000b7919 */ /* 0x000e620000002600 */
[----:B------:R-:W-:Y:S01]  /*e250*/  SHF.R.S32.HI R4, RZ, 0x1f, R48 ;  /* 0x0000001fff047819 */ /* 0x000fe20000011430 */
[----:B------:R-:W-:Y:S01]  /*e260*/  IMAD.MOV.U32 R7, RZ, RZ, c[0x0][0x4e8] ;  /* 0x00013a00ff077624 */ /* 0x000fe200078e00ff */
[----:B------:R-:W-:Y:S01]  /*e270*/  LEA.HI R15, R52, R53, RZ, 0x3 ;  /* 0x00000035340f7211 */ /* 0x000fe200078f18ff */
[----:B------:R-:W-:Y:S01]  /*e280*/  IMAD.IADD R0, R53, 0x1, -R0 ;  /* 0x0000000135007824 */ /* 0x000fe200078e0a00 */
[----:B------:R-:W2:Y:S01]  /*e290*/  S2R R28, SR_CTAID.X ;  /* 0x00000000001c7919 */ /* 0x000ea20000002500 */
        /* <DEDUP_REMOVED lines=16> */
[----:B-1----:R-:W-:Y:S01]  /*e3a0*/  SHF.R.S32.HI R10, RZ, 0x1f, R11 ;  /* 0x0000001fff0a7819 */ /* 0x002fe2000001140b */
[----:B------:R-:W-:Y:S01]  /*e3b0*/  IMAD R6, R2, c[0x0][0x3a4], R6 ;  /* 0x0000e90002067a24 */ /* 0x000fe200078e0206 */
[----:B------:R-:W-:Y:S01]  /*e3c0*/  IADD3 R14, -R4, R53, RZ ;  /* 0x00000035040e7210 */ /* 0x000fe20007ffe1ff */
[----:B------:R-:W-:Y:S01]  /*e3d0*/  IMAD R0, R0, 0x8, R16 ;  /* 0x0000000800007824 */ /* 0x000fe200078e0210 */
[----:B------:R-:W-:Y:S01]  /*e3e0*/  SEL R12, R57, RZ, !P0 ;  /* 0x000000ff390c7207 */ /* 0x000fe20004000000 */
[----:B------:R-:W-:Y:S01]  /*e3f0*/  IMAD.WIDE.U32 R4, R2, c[0x0][0x3a0], RZ ;  /* 0x0000e80002047a25 */ /* 0x000fe200078e00ff */
[----:B------:R-:W-:-:S02]  /*e400*/  SHF.R.S32.HI R15, RZ, 0x3, R15 ;  /* 0x00000003ff0f7819 */ /* 0x000fc4000001140f */
[----:B------:R-:W-:Y:S01]  /*e410*/  LEA.HI R18, R52, R53, RZ, 0x6 ;  /* 0x0000003534127211 */ /* 0x000fe200078f30ff */
[----:B--2---:R-:W-:Y:S01]  /*e420*/  IMAD R7, R28, 0x80, R0 ;  /* 0x000000801c077824 */ /* 0x004fe200078e0200 */
[----:B------:R-:W-:Y:S01]  /*e430*/  LEA R13, R14, R15, 0x5 ;  /* 0x0000000f0e0d7211 */ /* 0x000fe200078e28ff */
[----:B------:R-:W-:Y:S01]  /*e440*/  IMAD.WIDE.U32 R8, R11, c[0x0][0x490], R2 ;  /* 0x000124000b087a25 */ /* 0x000fe200078e0002 */
[----:B------:R-:W-:-:S03]  /*e450*/  IADD3 R3, R5, R6, RZ ;  /* 0x0000000605037210 */ /* 0x000fc60007ffe0ff */
[----:B------:R-:W-:Y:S02]  /*e460*/  IMAD R5, R10, c[0x0][0x490], RZ ;  /* 0x000124000a057a24 */ /* 0x000fe400078e02ff */
[----:B------:R-:W-:-:S04]  /*e470*/  @P1 IMAD.HI.U32 R6, R7, c[0x0][0x4ec], RZ ;  /* 0x00013b0007061a27 */ /* 0x000fc800078e00ff */
        /* <DEDUP_REMOVED lines=9> */
[----:B------:R-:W-:-:S02]  /*e510*/  SEL R11, R4, RZ, !P0 ;  /* 0x000000ff040b7207 */ /* 0x000fc40004000000 */
[--C-:B------:R-:W-:Y:S01]  /*e520*/  SHF.R.S32.HI R9, RZ, 0x1f, R0.reuse ;  /* 0x0000001fff097819 */ /* 0x100fe20000011400 */
[----:B------:R-:W-:Y:S01]  /*e530*/  IMAD.MOV R6, RZ, RZ, -R0 ;  /* 0x000000ffff067224 */ /* 0x000fe200078e0a00 */
[----:B------:R-:W-:Y:S01]  /*e540*/  IADD3 R3, R3, R10, RZ ;  /* 0x0000000a03037210 */ /* 0x000fe20007ffe0ff */
[----:B------:R-:W-:Y:S02]  /*e550*/  IMAD.MOV.U32 R4, RZ, RZ, R8 ;  /* 0x000000ffff047224 */ /* 0x000fe400078e0008 */
[----:B------:R-:W-:Y:S02]  /*e560*/  IMAD R8, R6, c[0x0][0x4e8], R7 ;  /* 0x00013a0006087a24 */ /* 0x000fe400078e0207 */
[----:B------:R-:W-:-:S04]  /*e570*/  IMAD.WIDE.U32 R4, R12, c[0x0][0x498], R4 ;  /* 0x000126000c047a25 */ /* 0x000fc800078e0004 */
[----:B------:R-:W-:Y:S01]  /*e580*/  IMAD R6, R11, c[0x0][0x498], RZ ;  /* 0x000126000b067a24 */ /* 0x000fe200078e02ff */
[----:B------:R-:W-:Y:S01]  /*e590*/  IADD3 R4, P0, R0, R4, RZ ;  /* 0x0000000400047210 */ /* 0x000fe20007f1e0ff */
[----:B------:R-:W-:Y:S01]  /*e5a0*/  IMAD R13, R28, 0x80, R13 ;  /* 0x000000801c0d7824 */ /* 0x000fe200078e020d */
[----:B------:R-:W-:Y:S01]  /*e5b0*/  SHF.R.S32.HI R0, RZ, 0x1f, R8 ;  /* 0x0000001fff007819 */ /* 0x000fe20000011408 */
[----:B------:R-:W-:Y:S02]  /*e5c0*/  IMAD R6, R12, c[0x0][0x49c], R6 ;  /* 0x000127000c067a24 */ /* 0x000fe400078e0206 */
[----:B------:R-:W-:Y:S02]  /*e5d0*/  IMAD.SHL.U32 R17, R15, 0x40, RZ ;  /* 0x000000400f117824 */ /* 0x000fe400078e00ff */
[----:B------:R-:W-:Y:S01]  /*e5e0*/  @P1 IMAD.HI.U32 R10, R13, c[0x0][0x4ec], RZ ;  /* 0x00013b000d0a1a27 */ /* 0x000fe200078e00ff */
[----:B------:R-:W-:Y:S02]  /*e5f0*/  IADD3.X R5, R9, R5, R6, P0, !PT ;  /* 0x0000000509057210 */ /* 0x000fe400007fe406 */
[----:B------:R-:W-:Y:S01]  /*e600*/  LOP3.LUT R6, R17, 0x1c0, RZ, 0xc0, !PT ;  /* 0x000001c011067812 */ /* 0x000fe200078ec0ff */
[----:B------:R-:W-:-:S02]  /*e610*/  IMAD R9, R0, c[0x0][0x488], RZ ;  /* 0x0001220000097a24 */ /* 0x000fc400078e02ff */
        /* <DEDUP_REMOVED lines=9> */
[----:B------:R-:W-:Y:S01]  /*e6b0*/  LEA R6, P0, R4, c[0x0][0x450], 0x2 ;  /* 0x0001140004067a11 */ /* 0x000fe200078010ff */
[----:B------:R-:W-:Y:S01]  /*e6c0*/  IMAD R8, R12, c[0x0][0x3f4], R8 ;  /* 0x0000fd000c087a24 */ /* 0x000fe200078e0208 */
[----:B------:R-:W-:Y:S01]  /*e6d0*/  IADD3 R9, R5, R9, RZ ;  /* 0x0000000905097210 */ /* 0x000fe20007ffe0ff */
[----:B------:R-:W-:Y:S01]  /*e6e0*/  IMAD.MOV R5, RZ, RZ, -R7 ;  /* 0x000000ffff057224 */ /* 0x000fe200078e0a07 */
[----:B------:R-:W-:Y:S01]  /*e6f0*/  LOP3.LUT R14, R10, R11, RZ, 0x3c, !PT ;  /* 0x0000000b0a0e7212 */ /* 0x000fe200078e3cff */
[----:B------:R-:W-:Y:S01]  /*e700*/  IMAD.IADD R3, R3, 0x1, R8 ;  /* 0x0000000103037824 */ /* 0x000fe200078e0208 */
[----:B------:R-:W-:Y:S01]  /*e710*/  LEA.HI.X R4, R4, c[0x0][0x454], R9, 0x2, P0 ;  /* 0x0001150004047a11 */ /* 0x000fe200000f1409 */
[----:B------:R-:W-:Y:S01]  /*e720*/  SHFL.IDX PT, R10, R6, RZ, 0x1c1f ;  /* 0x001c1fff060a7589 */ /* 0x000fe200000e0000 */
[----:B------:R-:W-:Y:S01]  /*e730*/  SHF.R.S32.HI R12, RZ, 0x1f, R7 ;  /* 0x0000001fff0c7819 */ /* 0x000fe20000011407 */
[----:B------:R-:W-:-:S02]  /*e740*/  IMAD R5, R5, c[0x0][0x4e8], R13 ;  /* 0x00013a0005057a24 */ /* 0x000fc400078e020d */
[----:B------:R-:W1:Y:S01]  /*e750*/  SHFL.IDX PT, R11, R4, RZ, 0x1c1f ;  /* 0x001c1fff040b7589 */ /* 0x000e6200000e0000 */
[----:B------:R-:W-:-:S03]  /*e760*/  IMAD.WIDE.U32 R2, R7, c[0x0][0x3e0], R2 ;  /* 0x0000f80007027a25 */ /* 0x000fc600078e0002 */
[----:B------:R2:W-:Y:S04]  /*e770*/  SHFL.IDX PT, R8, R6, 0x1, 0x1c1f ;  /* 0x003c1f0006087f89 */ /* 0x0005e800000e0000 */
[----:B------:R3:W4:Y:S01]  /*e780*/  SHFL.IDX PT, R9, R4, 0x1, 0x1c1f ;  /* 0x003c1f0004097f89 */ /* 0x00072200000e0000 */
[----:B--2---:R-:W-:Y:S01]  /*e790*/  IMAD R6, R12, c[0x0][0x3e0], RZ ;  /* 0x0000f8000c067a24 */ /* 0x004fe200078e02ff */
[----:B---3--:R-:W-:-:S03]  /*e7a0*/  LEA R4, R28, R16, 0x7 ;  /* 0x000000101c047211 */ /* 0x008fc600078e38ff */
[----:B------:R-:W-:Y:S01]  /*e7b0*/  IMAD R12, R7, c[0x0][0x3e4], R6 ;  /* 0x0000f900070c7a24 */ /* 0x000fe200078e0206 */
[----:B------:R-:W-:Y:S01]  /*e7c0*/  LEA R28, R28, R15, 0x7 ;  /* 0x0000000f1c1c7211 */ /* 0x000fe200078e38ff */
[----:B------:R-:W-:Y:S01]  /*e7d0*/  IMAD.SHL.U32 R6, R18, 0x8, RZ ;  /* 0x0000000812067824 */ /* 0x000fe200078e00ff */
[C---:B------:R-:W-:Y:S01]  /*e7e0*/  IADD3 R13, R4.reuse, 0x8, RZ ;  /* 0x00000008040d7810 */ /* 0x040fe20007ffe0ff */
[----:B------:R-:W-:Y:S01]  /*e7f0*/  IMAD.IADD R3, R3, 0x1, R12 ;  /* 0x0000000103037824 */ /* 0x000fe200078e020c */
[-C--:B------:R-:W-:Y:S02]  /*e800*/  ISETP.GE.OR P1, PT, R4, R29.reuse, P2 ;  /* 0x0000001d0400720c */ /* 0x080fe40001726670 */
[----:B------:R-:W-:Y:S02]  /*e810*/  SHF.R.S32.HI R4, RZ, 0x1f, R5 ;  /* 0x0000001fff047819 */ /* 0x000fe40000011405 */
[----:B------:R-:W-:Y:S02]  /*e820*/  ISETP.GE.OR P0, PT, R13, R29, P2 ;  /* 0x0000001d0d00720c */ /* 0x000fe40001706670 */
[----:B------:R-:W-:Y:S01]  /*e830*/  LOP3.LUT R7, R14, 0x7ffffe00, R6, 0xf8, !PT ;  /* 0x7ffffe000e077812 */ /* 0x000fe200078ef806 */
[----:B------:R-:W-:-:S04]  /*e840*/  IMAD R4, R4, c[0x0][0x3d8], RZ ;  /* 0x0000f60004047a24 */ /* 0x000fc800078e02ff */
[C---:B------:R-:W-:Y:S02]  /*e850*/  IMAD R6, R5.reuse, c[0x0][0x3dc], R4 ;  /* 0x0000f70005067a24 */ /* 0x040fe400078e0204 */
[----:B------:R-:W-:Y:S01]  /*e860*/  IMAD.WIDE.U32 R4, R5, c[0x0][0x3d8], R2 ;  /* 0x0000f60005047a25 */ /* 0x000fe200078e0002 */
[----:B------:R-:W-:Y:S01]  /*e870*/  SHF.L.U32 R2, R7, 0x1, RZ ;  /* 0x0000000107027819 */ /* 0x000fe200000006ff */
[----:B-1----:R1:W-:Y:S02]  /*e880*/  @!P1 ST.E [R10.64], R50 ;  /* 0x000000320a009985 */ /* 0x0023e4000c101904 */
[----:B------:R-:W-:Y:S02]  /*e890*/  IMAD.IADD R3, R5, 0x1, R6 ;  /* 0x0000000105037824 */ /* 0x000fe400078e0206 */
        /* <DEDUP_REMOVED lines=28> */
[----:B------:R4:W5:Y:S01]  /*ea60*/  LDS.128 R12, [R2+0xc080] ;  /* 0x00c08000020c7984 */ /* 0x0009620000000c00 */
        /* <DEDUP_REMOVED lines=17> */
[----:B-----5:R2:W-:Y:S02]  /*eb80*/  @!P0 ST.E.128 [R2.64], R12 ;  /* 0x0000000c02008985 */ /* 0x0205e4000c101d04 */
.L_x_717:
[----:B--234-:R-:W-:Y:S05]  /*eb90*/  BSYNC B0 ;  /* 0x0000000000007941 */ /* 0x01cfea0003800000 */
.L_x_716:
        /* <DEDUP_REMOVED lines=30> */
.L_x_719:
[----:B------:R-:W-:Y:S05]  /*ed80*/  BSYNC B0 ;  /* 0x0000000000007941 */ /* 0x000fea0003800000 */
.L_x_718:
        /* <DEDUP_REMOVED lines=30> */
.L_x_721:
[----:B------:R-:W-:Y:S05]  /*ef70*/  BSYNC B0 ;  /* 0x0000000000007941 */ /* 0x000fea0003800000 */
.L_x_720:
        /* <DEDUP_REMOVED lines=31> */
.L_x_714:
        /* <DEDUP_REMOVED lines=19> */
.L_x_722:
        /* <DEDUP_REMOVED lines=42> */
.L_x_724:
[----:B------:R-:W-:Y:S05]  /*f540*/  BSYNC B0 ;  /* 0x0000000000007941 */ /* 0x000fea0003800000 */
.L_x_723:
        /* <DEDUP_REMOVED lines=73> */
.L_x_726:
[----:B------:R-:W-:Y:S05]  /*f9e0*/  BSYNC B0 ;  /* 0x0000000000007941 */ /* 0x000fea0003800000 */
.L_x_725:
        /* <DEDUP_REMOVED lines=27> */
.L_x_728:
[----:B------:R-:W-:Y:S05]  /*fba0*/  BSYNC B0 ;  /* 0x0000000000007941 */ /* 0x000fea0003800000 */
.L_x_727:
        /* <DEDUP_REMOVED lines=27> */
.L_x_730:
[----:B------:R-:W-:Y:S05]  /*fd60*/  BSYNC B0 ;  /* 0x0000000000007941 */ /* 0x000fea0003800000 */
.L_x_729:
        /* <DEDUP_REMOVED lines=28> */
.L_x_731:
        /* <DEDUP_REMOVED lines=13> */
.L_x_1540:


//--------------------- .text._ZN7cutlass13device_kernelIN5flash19enable_sm80_to_sm89INS1_16FlashAttnFwdSm80INS1_25CollectiveMainloopFwdSm80ILi8ELi1ELb0EN4cute5tupleIJNS5_1CILi128EEENS7_ILi48EEENS7_ILi256EEEEEELi256ENS_10bfloat16_tEfNS_4arch4Sm80ELb0ELb0ELb1ELb1ELb0ELb1ELb1ELb0EEENS1_21CollectiveEpilogueFwdINS6_IJS8_SA_S9_EEENS6_IJNS7_ILi1EEESI_SI_EEESC_SE_Li256ELb1ELb1ELb0ELb0EEENS1_19SingleTileSchedulerILb1ELb0ELb1ELi128EEEEEEEEEvNT_6ParamsE --------------------------
	.section	.text._ZN7cutlass13device_kernelIN5flash19enable_sm80_to_sm89INS1_16FlashAttnFwdSm80INS1_25CollectiveMainloopFwdSm80ILi8ELi1ELb0EN4cute5tupleIJNS5_1CILi128EEENS7_ILi48EEENS7_ILi256EEEEEELi256ENS_10bfloat16_tEfNS_4arch4Sm80ELb0ELb0ELb1ELb1ELb0ELb1ELb1ELb0EEENS1_21CollectiveEpilogueFwdINS6_IJS8_SA_S9_EEENS6_IJNS7_ILi1EEESI_SI_EEESC_SE_Li256ELb1ELb1ELb0ELb0EEENS1_19SingleTileSchedulerILb1ELb0ELb1ELi128EEEEEEEEEvNT_6ParamsE,"ax",@progbits
	.sectioninfo	@"SHI_REGISTERS=255"
	.align	128
.text._ZN7cutlass13device_kernelIN5flash19enable_sm80_to_sm89INS1_16FlashAttnFwdSm80INS1_25CollectiveMainloopFwdSm80ILi8ELi1ELb0EN4cute5tupleIJNS5_1CILi128EEENS7_ILi48EEENS7_ILi256EEEEEELi256ENS_10bfloat16_tEfNS_4arch4Sm80ELb0ELb0ELb1ELb1ELb0ELb1ELb1ELb0EEENS1_21CollectiveEpilogueFwdINS6_IJS8_SA_S9_EEENS6_IJNS7_ILi1EEESI_SI_EEESC_SE_Li256ELb1ELb1ELb0ELb0EEENS1_19SingleTileSchedulerILb1ELb0ELb1ELi128EEEEEEEEEvNT_6ParamsE:
        .type           _ZN7cutlass13device_kernelIN5flash19enable_sm80_to_sm89INS1_16FlashAttnFwdSm80INS1_25CollectiveMainloopFwdSm80ILi8ELi1ELb0EN4cute5tupleIJNS5_1CILi128EEENS7_ILi48EEENS7_ILi256EEEEEELi256ENS_10bfloat16_tEfNS_4arch4Sm80ELb0ELb0ELb1ELb1ELb0ELb1ELb1ELb0EEENS1_21CollectiveEpilogueFwdINS6_IJS8_SA_S9_EEENS6_IJNS7_ILi1EEESI_SI_EEESC_SE_Li256ELb1ELb1ELb0ELb0EEENS1_19SingleTileSchedulerILb1ELb0ELb1ELi128EEEEEEEEEvNT_6ParamsE,@function
        .size           _ZN7cutlass13device_kernelIN5flash19enable_sm80_to_sm89INS1_16FlashAttnFwdSm80INS1_25CollectiveMainloopFwdSm80ILi8ELi1ELb0EN4cute5tupleIJNS5_1CILi128EEENS7_ILi48EEENS7_ILi256EEEEEELi256ENS_10bfloat16_tEfNS_4arch4Sm80ELb0ELb0ELb1ELb1ELb0ELb1ELb1ELb0EEENS1_21CollectiveEpilogueFwdINS6_IJS8_SA_S9_EEENS6_IJNS7_ILi1EEESI_SI_EEESC_SE_Li256ELb1ELb1ELb0ELb0EEENS1_19SingleTileSchedulerILb1ELb0ELb1ELi128EEEEEEEEEvNT_6ParamsE,(.L_x_1541 - _ZN7cutlass13device_kernelIN5flash19enable_sm80_to_sm89INS1_16FlashAttnFwdSm80INS1_25CollectiveMainloopFwdSm80ILi8ELi1ELb0EN4cute5tupleIJNS5_1CILi128EEENS7_ILi48EEENS7_ILi256EEEEEELi256ENS_10bfloat16_tEfNS_4arch4Sm80ELb0ELb0ELb1ELb1ELb0ELb1ELb1ELb0EEENS1_21CollectiveEpilogueFwdINS6_IJS8_SA_S9_EEENS6_IJNS7_ILi1EEESI_SI_EEESC_SE_Li256ELb1ELb1ELb0ELb0EEENS1_19SingleTileSchedulerILb1ELb0ELb1ELi128EEEEEEEEEvNT_6ParamsE)
        .other          _ZN7cutlass13device_kernelIN5flash19enable_sm80_to_sm89INS1_16FlashAttnFwdSm80INS1_25CollectiveMainloopFwdSm80ILi8ELi1ELb0EN4cute5tupleIJNS5_1CILi128EEENS7_ILi48EEENS7_ILi256EEEEEELi256ENS_10bfloat16_tEfNS_4arch4Sm80ELb0ELb0ELb1ELb1ELb0ELb1ELb1ELb0EEENS1_21CollectiveEpilogueFwdINS6_IJS8_SA_S9_EEENS6_IJNS7_ILi1EEESI_SI_EEESC_SE_Li256ELb1ELb1ELb0ELb0EEENS1_19SingleTileSchedulerILb1ELb0ELb1ELi128EEEEEEEEEvNT_6ParamsE,@"STO_CUDA_ENTRY STV_DEFAULT"
_ZN7cutlass13device_kernelIN5flash19enable_sm80_to_sm89INS1_16FlashAttnFwdSm80INS1_25CollectiveMainloopFwdSm80ILi8ELi1ELb0EN4cute5tupleIJNS5_1CILi128EEENS7_ILi48EEENS7_ILi256EEEEEELi256ENS_10bfloat16_tEfNS_4arch4Sm80ELb0ELb0ELb1ELb1ELb0ELb1ELb1ELb0EEENS1_21CollectiveEpilogueFwdINS6_IJS8_SA_S9_EEENS6_IJNS7_ILi1EEESI_SI_EEESC_SE_Li256ELb1ELb1ELb0ELb0EEENS1_19SingleTileSchedulerILb1ELb0ELb1ELi128EEEEEEEEEvNT_6ParamsE:
        /* <DEDUP_REMOVED lines=16> */
.L_x_733:
        /* <DEDUP_REMOVED lines=8> */
.L_x_735:
[----:B------:R-:W-:-:S05]  /*0180*/  MOV R3, c[0x0][0x54c] ;  /* 0x0001530000037a02 */ /* 0x000fca0000000f00 */
.L_x_734:
[----:B-----5:R-:W-:Y:S01]  /*0190*/  IMAD R3, R3, c[0x0][0x548], RZ ;  /* 0x0001520003037a24 */ /* 0x020fe200078e02ff */
[----:B------:R-:W-:-:S04]  /*01a0*/  SHF.L.U32 R0, R100, 0x7, RZ ;  /* 0x0000000764007819 */ /* 0x000fc800000006ff */
[----:B------:R-:W-:-:S04]  /*01b0*/  ISETP.GE.AND P0, PT, R0, R3, PT ;  /* 0x000000030000720c */ /* 0x000fc80003f06270 */
[----:B------:R-:W-:Y:S01]  /*01c0*/  SEL R224, R224, 0xffffffff, !P0 ;  /* 0xffffffffe0e07807 */ /* 0x000fe20004000000 */
[----:B------:R-:W-:Y:S05]  /*01d0*/  BRA `(.L_x_736) ;  /* 0x0000012000007947 */ /* 0x000fea0003800000 */
.L_x_732:
[----:B---3--:R-:W-:-:S04]  /*01e0*/  ISETP.NE.U32.AND P0, PT, RZ, c[0x0][0x568], PT ;  /* 0x00015a00ff007a0c */ /* 0x008fc80003f05070 */
[----:B------:R-:W-:-:S13]  /*01f0*/  ISETP.NE.AND.EX P0, PT, RZ, c[0x0][0x56c], PT, P0 ;  /* 0x00015b00ff007a0c */ /* 0x000fda0003f05300 */
[----:B------:R-:W-:Y:S05]  /*0200*/  @!P0 BRA `(.L_x_737) ;  /* 0x0000002000008947 */ /* 0x000fea0003800000 */
[----:B------:R1:W5:Y:S01]  /*0210*/  LDG.E R3, [R2.64] ;  /* 0x0000001202037981 */ /* 0x000362000c1e1900 */
[----:B------:R-:W-:Y:S05]  /*0220*/  BRA `(.L_x_738) ;  /* 0x0000009000007947 */ /* 0x000fea0003800000 */
.L_x_737:
        /* <DEDUP_REMOVED lines=8> */
.L_x_739:
[----:B------:R-:W-:-:S05]  /*02b0*/  MOV R3, c[0x0][0x54c] ;  /* 0x0001530000037a02 */ /* 0x000fca0000000f00 */
.L_x_738:
[----:B-----5:R-:W-:Y:S01]  /*02c0*/  IMAD R3, R3, c[0x0][0x548], RZ ;  /* 0x0001520003037a24 */ /* 0x020fe200078e02ff */
[----:B------:R-:W-:-:S04]  /*02d0*/  SHF.L.U32 R0, R100, 0x7, RZ ;  /* 0x0000000764007819 */ /* 0x000fc800000006ff */
[----:B------:R-:W-:-:S04]  /*02e0*/  ISETP.GE.AND P0, PT, R0, R3, PT ;  /* 0x000000030000720c */ /* 0x000fc80003f06270 */
[----:B------:R-:W-:-:S04]  /*02f0*/  SEL R224, R224, 0xffffffff, !P0 ;  /* 0xffffffffe0e07807 */ /* 0x000fc80004000000 */
.L_x_736:
        /* <DEDUP_REMOVED lines=19> */
[CC--:B------:R-:W-:Y:S01]  /*0430*/  IMAD.WIDE R8, R224.reuse, R7.reuse, c[0x0][0x358] ;  /* 0x0000d600e0087625 */ /* 0x0c0fe200078e0207 */
[----:B------:R2:W5:Y:S01]  /*0440*/  @P2 LDG.E R145, [R14.64] ;  /* 0x000000120e912981 */ /* 0x000562000c1e1900 */
[----:B------:R-:W-:Y:S02]  /*0450*/  P2R R20, PR, RZ, 0x20 ;  /* 0x00000020ff147803 */ /* 0x000fe40000000000 */
[----:B-1----:R-:W-:Y:S02]  /*0460*/  @P0 IMAD.WIDE R2, R224, R7, c[0x0][0x360] ;  /* 0x0000d800e0020625 */ /* 0x002fe400078e0207 */
[----:B------:R2:W5:Y:S04]  /*0470*/  @P5 LDG.E R142, [R10.64] ;  /* 0x000000120a8e5981 */ /* 0x000568000c1e1900 */
[----:B------:R2:W5:Y:S04]  /*0480*/  @P0 LDG.E R146, [R2.64] ;  /* 0x0000001202920981 */ /* 0x000568000c1e1900 */
[----:B------:R2:W5:Y:S04]  /*0490*/  @P1 LDG.E R144, [R12.64] ;  /* 0x000000120c901981 */ /* 0x000568000c1e1900 */
[----:B------:R2:W5:Y:S04]  /*04a0*/  @P3 LDG.E R110, [R8.64] ;  /* 0x00000012086e3981 */ /* 0x000568000c1e1900 */
[----:B------:R-:W1:Y:S01]  /*04b0*/  S2R R223, SR_CTAID.Y ;  /* 0x0000000000df7919 */ /* 0x000e620000002600 */
[----:B------:R-:W-:-:S02]  /*04c0*/  IMAD.MOV.U32 R4, RZ, RZ, c[0x0][0x1d0] ;  /* 0x00007400ff047624 */ /* 0x000fc400078e00ff */
[----:B------:R-:W-:Y:S01]  /*04d0*/  IMAD.MOV.U32 R0, RZ, RZ, c[0x0][0x228] ;  /* 0x00008a00ff007624 */ /* 0x000fe200078e00ff */
[----:B-1----:R-:W-:Y:S01]  /*04e0*/  SHF.R.S32.HI R121, RZ, 0x1f, R223 ;  /* 0x0000001fff797819 */ /* 0x002fe200000114df */
[----:B------:R-:W-:Y:S05]  /*04f0*/  @P0 BRA `(.L_x_740) ;  /* 0x0000004000000947 */ /* 0x000fea0003800000 */
[----:B--2---:R-:W-:Y:S05]  /*0500*/  @!P1 BRA `(.L_x_740) ;  /* 0x0000003000009947 */ /* 0x004fea0003800000 */
[----:B-----5:R-:W2:Y:S04]  /*0510*/  LDG.E R146, [R12.64] ;  /* 0x000000120c927981 */ /* 0x020ea8000c1e1900 */
[----:B------:R-:W2:Y:S02]  /*0520*/  LDG.E R3, [R12.64+0x4] ;  /* 0x000004120c037981 */ /* 0x000ea4000c1e1900 */
[----:B--2---:R-:W-:Y:S02]  /*0530*/  IADD3 R146, -R146, R3, RZ ;  /* 0x0000000392927210 */ /* 0x004fe40007ffe1ff */
.L_x_740:
[----:B--2---:R-:W-:-:S04]  /*0540*/  ISETP.NE.U32.AND P0, PT, RZ, c[0x0][0x368], PT ;  /* 0x0000da00ff007a0c */ /* 0x004fc80003f05070 */
[----:B------:R-:W-:-:S13]  /*0550*/  ISETP.NE.AND.EX P0, PT, RZ, c[0x0][0x36c], PT, P0 ;  /* 0x0000db00ff007a0c */ /* 0x000fda0003f05300 */
[----:B------:R-:W-:Y:S05]  /*0560*/  @!P0 BRA `(.L_x_741) ;  /* 0x0000003000008947 */ /* 0x000fea0003800000 */
[----:B------:R-:W-:-:S06]  /*0570*/  IMAD.WIDE R4, R224, R7, c[0x0][0x368] ;  /* 0x0000da00e0047625 */ /* 0x000fcc00078e0207 */
[----:B------:R1:W5:Y:S01]  /*0580*/  LDG.E R4, [R4.64] ;  /* 0x0000001204047981 */ /* 0x000362000c1e1900 */
[----:B------:R-:W-:Y:S05]  /*0590*/  BRA `(.L_x_742) ;  /* 0x0000004000007947 */ /* 0x000fea0003800000 */
.L_x_741:
[----:B------:R-:W-:Y:S05]  /*05a0*/  @!P5 BRA `(.L_x_742) ;  /* 0x000000300000d947 */ /* 0x000fea0003800000 */
[----:B------:R-:W2:Y:S04]  /*05b0*/  LDG.E R4, [R10.64] ;  /* 0x000000120a047981 */ /* 0x000ea8000c1e1900 */
[----:B------:R-:W2:Y:S02]  /*05c0*/  LDG.E R3, [R10.64+0x4] ;  /* 0x000004120a037981 */ /* 0x000ea4000c1e1900 */
[----:B--2---:R-:W-:Y:S02]  /*05d0*/  IADD3 R4, -R4, R3, RZ ;  /* 0x0000000304047210 */ /* 0x004fe40007ffe1ff */
.L_x_742:
[----:B------:R-:W2:Y:S04]  /*05e0*/  @P3 LDG.E R2, [R8.64] ;  /* 0x0000001208023981 */ /* 0x000ea8000c1e1900 */
[----:B------:R-:W2:Y:S01]  /*05f0*/  @P3 LDG.E R3, [R8.64+0x4] ;  /* 0x0000041208033981 */ /* 0x000ea2000c1e1900 */
[----:B-1---5:R-:W-:Y:S01]  /*0600*/  IMAD.IADD R5, R4, 0x1, -R145 ;  /* 0x0000000104057824 */ /* 0x022fe200078e0a91 */
[----:B------:R-:W-:Y:S01]  /*0610*/  ISETP.NE.U32.AND P0, PT, RZ, c[0x0][0x378], PT ;  /* 0x0000de00ff007a0c */ /* 0x000fe20003f05070 */
[----:B------:R-:W-:-:S03]  /*0620*/  IMAD.MOV.U32 R101, RZ, RZ, R4 ;  /* 0x000000ffff657224 */ /* 0x000fc600078e0004 */
[----:B------:R-:W-:Y:S01]  /*0630*/  ISETP.NE.AND.EX P0, PT, RZ, c[0x0][0x37c], PT, P0 ;  /* 0x0000df00ff007a0c */ /* 0x000fe20003f05300 */
[----:B------:R-:W-:-:S05]  /*0640*/  IMAD.MOV R118, RZ, RZ, -R5 ;  /* 0x000000ffff767224 */ /* 0x000fca00078e0a05 */
[----:B------:R-:W-:-:S07]  /*0650*/  IMNMX R118, RZ, R118, !PT ;  /* 0x00000076ff767217 */ /* 0x000fce0007800200 */
[----:B------:R-:W-:-:S05]  /*0660*/  @P0 IMAD.WIDE R10, R224, R7, c[0x0][0x378] ;  /* 0x0000de00e00a0625 */ /* 0x000fca00078e0207 */
[----:B------:R1:W5:Y:S01]  /*0670*/  @P0 LDG.E R101, [R10.64] ;  /* 0x000000120a650981 */ /* 0x000362000c1e1900 */
[----:B--2---:R-:W-:-:S04]  /*0680*/  @P3 IMAD.IADD R0, R3, 0x1, -R2 ;  /* 0x0000000103003824 */ /* 0x004fc800078e0a02 */
[----:B------:R-:W-:-:S05]  /*0690*/  IMAD.IADD R99, R5, 0x1, R0 ;  /* 0x0000000105637824 */ /* 0x000fca00078e0200 */
[----:B------:R-:W-:-:S05]  /*06a0*/  IADD3 R3, R99, 0x2f, RZ ;  /* 0x0000002f63037810 */ /* 0x000fca0007ffe0ff */
[----:B------:R-:W-:-:S05]  /*06b0*/  IMAD.HI R3, R3, 0x2aaaaaab, RZ ;  /* 0x2aaaaaab03037827 */ /* 0x000fca00078e02ff */
[----:B------:R-:W-:-:S04]  /*06c0*/  SHF.R.U32.HI R156, RZ, 0x1f, R3 ;  /* 0x0000001fff9c7819 */ /* 0x000fc80000011603 */
[----:B------:R-:W-:-:S05]  /*06d0*/  LEA.HI.SX32 R156, R3, R156, 0x1d ;  /* 0x0000009c039c7211 */ /* 0x000fca00078feaff */
[----:B------:R-:W-:-:S05]  /*06e0*/  IMAD R5, R156, 0x30, -R5 ;  /* 0x000000309c057824 */ /* 0x000fca00078e0a05 */
[----:B------:R-:W-:-:S04]  /*06f0*/  IMNMX R5, R5, R0, PT ;  /* 0x0000000005057217 */ /* 0x000fc80003800200 */
[----:B------:R-:W-:Y:S01]  /*0700*/  ISETP.GT.AND P0, PT, R5, R118, PT ;  /* 0x000000760500720c */ /* 0x000fe20003f04270 */
[----:B------:R-:W-:-:S05]  /*0710*/  IMAD.WIDE.U32 R118, R118, -0x55555555, RZ ;  /* 0xaaaaaaab76767825 */ /* 0x000fca00078e00ff */
[----:B------:R-:W-:-:S05]  /*0720*/  SHF.R.U32.HI R118, RZ, 0x5, R119 ;  /* 0x00000005ff767819 */ /* 0x000fca0000011677 */
[----:B------:R-:W-:Y:S02]  /*0730*/  IMAD.MOV.U32 R3, RZ, RZ, R118 ;  /* 0x000000ffff037224 */ /* 0x000fe400078e0076 */
[----:B------:R-:W-:-:S05]  /*0740*/  @P0 IADD3 R5, R5, 0x2f, RZ ;  /* 0x0000002f05050810 */ /* 0x000fca0007ffe0ff */
[----:B------:R-:W-:-:S05]  /*0750*/  @P0 IMAD.HI R5, R5, 0x2aaaaaab, RZ ;  /* 0x2aaaaaab05050827 */ /* 0x000fca00078e02ff */
[----:B------:R-:W-:-:S04]  /*0760*/  @P0 SHF.R.U32.HI R2, RZ, 0x1f, R5 ;  /* 0x0000001fff020819 */ /* 0x000fc80000011605 */
[----:B------:R-:W-:-:S04]  /*0770*/  @P0 LEA.HI.SX32 R3, R5, R2, 0x1d ;  /* 0x0000000205030211 */ /* 0x000fc800078feaff */
[----:B------:R-:W-:-:S13]  /*0780*/  ISETP.GT.AND P0, PT, R3, R118, PT ;  /* 0x000000760300720c */ /* 0x000fda0003f04270 */
[----:B------:R-:W-:Y:S05]  /*0790*/  @!P0 BRA `(.L_x_743) ;  /* 0x00006a9000008947 */ /* 0x000fea0003800000 */
[----:B-1----:R-:W-:Y:S01]  /*07a0*/  SHF.R.S32.HI R5, RZ, 0x1f, R98 ;  /* 0x0000001fff057819 */ /* 0x002fe20000011462 */
[----:B------:R-:W-:Y:S01]  /*07b0*/  IMAD R158, R121, c[0x0][0x240], RZ ;  /* 0x00009000799e7a24 */ /* 0x000fe200078e02ff */
[----:B------:R-:W-:Y:S01]  /*07c0*/  IADD3 R57, R3, -0x1, RZ ;  /* 0xffffffff03397810 */ /* 0x000fe20007ffe0ff */
[----:B------:R-:W-:Y:S01]  /*07d0*/  UMOV UR24, 0x30 ;  /* 0x0000003000187882 */ /* 0x000fe20000000000 */
[----:B------:R-:W-:Y:S01]  /*07e0*/  LEA.HI R9, R5, R98, RZ, 0x3 ;  /* 0x0000006205097211 */ /* 0x000fe200078f18ff */
[----:B------:R-:W-:Y:S01]  /*07f0*/  IMAD R158, R223, c[0x0][0x244], R158 ;  /* 0x00009100df9e7a24 */ /* 0x000fe200078e029e */
[----:B------:R-:W-:Y:S01]  /*0800*/  ULDC.64 UR4, c[0x0][0x238] ;  /* 0x00008e0000047ab9 */ /* 0x000fe20000000a00 */
[----:B------:R-:W-:Y:S01]  /*0810*/  IMAD R10, R57, -0x30, R0 ;  /* 0xffffffd0390a7824 */ /* 0x000fe200078e0200 */
[----:B------:R-:W-:Y:S01]  /*0820*/  SHF.R.S32.HI R143, RZ, 0x3, R9 ;  /* 0x00000003ff8f7819 */ /* 0x000fe20000011409 */
[----:B------:R-:W-:Y:S01]  /*0830*/  UIMAD.WIDE.U32 UR16, UR24, UR4, URZ ;  /* 0x00000004181072a5 */ /* 0x000fe2000f8e003f */
[----:B------:R-:W-:Y:S01]  /*0840*/  LOP3.LUT R9, R9, 0xfffffff8, RZ, 0xc0, !PT ;  /* 0xfffffff809097812 */ /* 0x000fe200078ec0ff */
[----:B------:R-:W-:Y:S01]  /*0850*/  UIMAD UR9, UR24, UR5, URZ ;  /* 0x00000005180972a4 */ /* 0x000fe2000f8e023f */
[----:B------:R-:W-:Y:S01]  /*0860*/  SHF.R.S32.HI R2, RZ, 0x1f, R143 ;  /* 0x0000001fff027819 */ /* 0x000fe2000001148f */
[----:B------:R-:W-:Y:S01]  /*0870*/  ULDC UR6, c[0x0][0x27c] ;  /* 0x00009f0000067ab9 */ /* 0x000fe20000000800 */
[----:B------:R-:W-:Y:S01]  /*0880*/  IADD3 R111, P0, R143, R110, RZ ;  /* 0x0000006e8f6f7210 */ /* 0x000fe20007f1e0ff */
[----:B------:R-:W-:Y:S01]  /*0890*/  IMAD.IADD R16, R98, 0x1, -R9 ;  /* 0x0000000162107824 */ /* 0x000fe200078e0a09 */
[----:B------:R-:W-:Y:S01]  /*08a0*/  IMNMX R10, R10, 0x30, PT ;  /* 0x000000300a0a7817 */ /* 0x000fe20003800200 */
[----:B------:R-:W-:Y:S01]  /*08b0*/  UIADD3 UR9, UR17, UR9, URZ ;  /* 0x0000000911097290 */ /* 0x000fe2000fffe03f */
[----:B------:R-:W-:Y:S01]  /*08c0*/  LEA.HI.X.SX32 R110, R110, R2, 0x1, P0 ;  /* 0x000000026e6e7211 */ /* 0x000fe200000f0eff */
[----:B------:R-:W-:Y:S01]  /*08d0*/  IMAD.SHL.U32 R14, R16, 0x8, RZ ;  /* 0x00000008100e7824 */ /* 0x000fe200078e00ff */
[----:B------:R-:W-:Y:S01]  /*08e0*/  SEL R154, R224, RZ, !P3 ;  /* 0x000000ffe09a7207 */ /* 0x000fe20005800000 */
[----:B------:R-:W-:Y:S01]  /*08f0*/  IMAD.IADD R3, R10, 0x1, -R143 ;  /* 0x000000010a037824 */ /* 0x000fe200078e0a8f */
[----:B------:R-:W-:Y:S01]  /*0900*/  SHF.R.S32.HI R11, RZ, 0x1f, R57 ;  /* 0x0000001fff0b7819 */ /* 0x000fe20000011439 */
[----:B------:R-:W-:Y:S01]  /*0910*/  IMAD R8, R110, c[0x0][0x238], RZ ;  /* 0x00008e006e087a24 */ /* 0x000fe200078e02ff */
[----:B------:R-:W-:Y:S01]  /*0920*/  SHF.R.S32.HI R15, RZ, 0x1f, R14 ;  /* 0x0000001fff0f7819 */ /* 0x000fe2000001140e */
[----:B------:R-:W-:Y:S01]  /*0930*/  USHF.L.U32 UR8, UR6, 0x1, URZ ;  /* 0x0000000106087899 */ /* 0x000fe2000800063f */
[----:B------:R-:W-:Y:S01]  /*0940*/  ISETP.GE.AND P1, PT, R3, 0x1, PT ;  /* 0x000000010300780c */ /* 0x000fe20003f26270 */
[----:B------:R-:W-:Y:S01]  /*0950*/  IMAD R8, R111, c[0x0][0x23c], R8 ;  /* 0x00008f006f087a24 */ /* 0x000fe200078e0208 */
[----:B------:R-:W-:Y:S01]  /*0960*/  ISETP.GT.AND P0, PT, R3, 0x20, PT ;  /* 0x000000200300780c */ /* 0x000fe20003f04270 */
[----:B------:R-:W-:Y:S01]  /*0970*/  IMAD.WIDE.U32 R12, R111, c[0x0][0x238], R14 ;  /* 0x00008e006f0c7a25 */ /* 0x000fe200078e000e */
[----:B------:R-:W-:Y:S01]  /*0980*/  SHF.R.S32.HI R3, RZ, 0x1f, R224 ;  /* 0x0000001fff037819 */ /* 0x000fe200000114e0 */
[----:B------:R-:W-:Y:S01]  /*0990*/  ULDC UR7, c[0x0][0x1d4] ;  /* 0x0000750000077ab9 */ /* 0x000fe20000000800 */
[C---:B------:R-:W-:Y:S01]  /*09a0*/  ISETP.GE.AND P2, PT, R14.reuse, c[0x0][0x1d4], PT ;  /* 0x000075000e007a0c */ /* 0x040fe20003f46270 */
[----:B------:R-:W-:Y:S01]  /*09b0*/  IMAD.IADD R9, R13, 0x1, R8 ;  /* 0x000000010d097824 */ /* 0x000fe200078e0208 */
[----:B------:R-:W-:Y:S01]  /*09c0*/  SEL R107, R3, RZ, !P3 ;  /* 0x000000ff036b7207 */ /* 0x000fe20005800000 */
[----:B------:R-:W-:Y:S01]  /*09d0*/  IMAD.MOV.U32 R8, RZ, RZ, R12 ;  /* 0x000000ffff087224 */ /* 0x000fe200078e000c */
[----:B------:R-:W-:Y:S01]  /*09e0*/  UIADD3 UR7, -UR8, UR7, URZ ;  /* 0x0000000708077290 */ /* 0x000fe2000fffe13f */
[----:B------:R-:W-:Y:S01]  /*09f0*/  IMAD R6, R57, UR9, RZ ;  /* 0x0000000939067c24 */ /* 0x000fe2000f8e02ff */
[C---:B------:R-:W-:Y:S01]  /*0a00*/  ISETP.GE.AND P3, PT, R14.reuse, c[0x0][0x27c], PT ;  /* 0x00009f000e007a0c */ /* 0x040fe20003f66270 */
[----:B------:R-:W-:Y:S01]  /*0a10*/  IMAD.WIDE.U32 R8, R223, c[0x0][0x240], R8 ;  /* 0x00009000df087a25 */ /* 0x000fe200078e0008 */
[----:B------:R-:W-:Y:S01]  /*0a20*/  P2R R148, PR, RZ, 0x4 ;  /* 0x00000004ff947803 */ /* 0x000fe20000000000 */
[----:B------:R-:W-:Y:S01]  /*0a30*/  USHF.L.U32 UR11, UR4, 0x5, URZ ;  /* 0x00000005040b7899 */ /* 0x000fe2000800063f */
[----:B------:R-:W-:Y:S01]  /*0a40*/  IADD3 R140, R14, 0x80, RZ ;  /* 0x000000800e8c7810 */ /* 0x000fe20007ffe0ff */
[----:B------:R-:W-:Y:S01]  /*0a50*/  IMAD R175, R107, c[0x0][0x248], RZ ;  /* 0x000092006baf7a24 */ /* 0x000fe200078e02ff */
[----:B------:R-:W-:Y:S01]  /*0a60*/  IADD3 R159, R9, R158, RZ ;  /* 0x0000009e099f7210 */ /* 0x000fe20007ffe0ff */
[----:B------:R-:W-:Y:S01]  /*0a70*/  IMAD.MOV.U32 R158, RZ, RZ, R8 ;  /* 0x000000ffff9e7224 */ /* 0x000fe200078e0008 */
[----:B------:R-:W-:Y:S01]  /*0a80*/  SEL R9, RZ, c[0x0][0x27c], !P3 ;  /* 0x00009f00ff097a07 */ /* 0x000fe20005800000 */
[----:B------:R-:W-:Y:S01]  /*0a90*/  IMAD R175, R154, c[0x0][0x24c], R175 ;  /* 0x000093009aaf7a24 */ /* 0x000fe200078e02af */
[----:B------:R-:W-:Y:S01]  /*0aa0*/  IADD3 R139, R14, 0xc0, RZ ;  /* 0x000000c00e8b7810 */ /* 0x000fe20007ffe0ff */
[----:B------:R-:W-:Y:S01]  /*0ab0*/  IMAD.WIDE.U32 R158, R154, c[0x0][0x248], R158 ;  /* 0x000092009a9e7a25 */ /* 0x000fe200078e009e */
[----:B------:R-:W-:-:S02]  /*0ac0*/  ISETP.GE.AND P6, PT, R140, c[0x0][0x1d4], PT ;  /* 0x000075008c007a0c */ /* 0x000fc40003fc6270 */
[----:B------:R-:W-:Y:S01]  /*0ad0*/  ISETP.GE.AND P4, PT, R139, c[0x0][0x1d4], PT ;  /* 0x000075008b007a0c */ /* 0x000fe20003f86270 */
[----:B------:R-:W-:Y:S01]  /*0ae0*/  IMAD.SHL.U32 R16, R16, 0x4, RZ ;  /* 0x0000000410107824 */ /* 0x000fe200078e00ff */
[----:B------:R-:W-:Y:S01]  /*0af0*/  IADD3 R175, R159, R175, RZ ;  /* 0x000000af9faf7210 */ /* 0x000fe20007ffe0ff */
[----:B------:R-:W-:Y:S02]  /*0b00*/  IMAD.MOV.U32 R174, RZ, RZ, R158 ;  /* 0x000000ffffae7224 */ /* 0x000fe400078e009e */
[----:B------:R-:W-:Y:S01]  /*0b10*/  IMAD R6, R11, UR16, R6 ;  /* 0x000000100b067c24 */ /* 0x000fe2000f8e0206 */
[----:B------:R-:W-:Y:S01]  /*0b20*/  LEA.HI R11, R5, R98, RZ, 0x6 ;  /* 0x00000062050b7211 */ /* 0x000fe200078f30ff */
[----:B------:R-:W-:Y:S01]  /*0b30*/  IMAD.U32 R8, RZ, RZ, UR8 ;  /* 0x00000008ff087e24 */ /* 0x000fe2000f8e00ff */
[----:B------:R-:W-:Y:S01]  /*0b40*/  IADD3 R13, R16, 0x40, RZ ;  /* 0x00000040100d7810 */ /* 0x000fe20007ffe0ff */
[----:B------:R-:W-:Y:S02]  /*0b50*/  IMAD.SHL.U32 R19, R143, 0x40, RZ ;  /* 0x000000408f137824 */ /* 0x000fe400078e00ff */
[----:B------:R-:W-:Y:S01]  /*0b60*/  IMAD.WIDE.U32 R22, R57, UR16, R174 ;  /* 0x0000001039167c25 */ /* 0x000fe2000f8e00ae */
[----:B------:R-:W-:-:S02]  /*0b70*/  SEL R17, R8, UR7, !P3 ;  /* 0x0000000708117c07 */ /* 0x000fc4000d800000 */
[----:B------:R-:W-:Y:S01]  /*0b80*/  LOP3.LUT R19, R19, 0x1c0, RZ, 0xc0, !PT ;  /* 0x000001c013137812 */ /* 0x000fe200078ec0ff */
[----:B------:R-:W-:Y:S01]  /*0b90*/  IMAD.SHL.U32 R11, R11, 0x8, RZ ;  /* 0x000000080b0b7824 */ /* 0x000fe200078e00ff */
[----:B------:R-:W-:Y:S01]  /*0ba0*/  @P1 LEA R24, P3, R22, c[0x0][0x220], 0x1 ;  /* 0x0000880016181a11 */ /* 0x000fe200078608ff */
[----:B------:R-:W-:Y:S01]  /*0bb0*/  IMAD.IADD R6, R23, 0x1, R6 ;  /* 0x0000000117067824 */ /* 0x000fe200078e0206 */
[----:B------:R-:W-:Y:S01]  /*0bc0*/  SHF.R.U32.HI R18, RZ, 0x3, R19 ;  /* 0x00000003ff127819 */ /* 0x000fe20000011613 */
[----:B------:R-:W-:Y:S01]  /*0bd0*/  IMAD.IADD R12, R16, 0x1, R13 ;  /* 0x00000001100c7824 */ /* 0x000fe200078e020d */
[----:B------:R-:W-:Y:S02]  /*0be0*/  LOP3.LUT R11, R11, 0xfffffe00, RZ, 0xc0, !PT ;  /* 0xfffffe000b0b7812 */ /* 0x000fe400078ec0ff */
[----:B------:R-:W-:Y:S02]  /*0bf0*/  LOP3.LUT R10, R19, 0x38, R14, 0xf8, !PT ;  /* 0x00000038130a7812 */ /* 0x000fe400078ef80e */
[----:B------:R-:W-:-:S02]  /*0c00*/  @P1 LEA.HI.X R25, R22, c[0x0][0x224], R6, 0x1, P3 ;  /* 0x0000890016191a11 */ /* 0x000fc400018f0c06 */
[----:B------:R-:W-:Y:S02]  /*0c10*/  ISETP.NE.AND P3, PT, R148, RZ, PT ;  /* 0x000000ff9400720c */ /* 0x000fe40003f65270 */
[C---:B------:R-:W-:Y:S02]  /*0c20*/  ISETP.GE.AND P5, PT, R12.reuse, c[0x0][0x1d4], PT ;  /* 0x000075000c007a0c */ /* 0x040fe40003fa6270 */
[----:B------:R-:W-:Y:S02]  /*0c30*/  LOP3.LUT R10, R11, R10, R18, 0xf6, !PT ;  /* 0x0000000a0b0a7212 */ /* 0x000fe400078ef612 */
[----:B------:R-:W-:-:S03]  /*0c40*/  ISETP.GE.AND P2, PT, R12, c[0x0][0x27c], PT ;  /* 0x00009f000c007a0c */ /* 0x000fc60003f46270 */
[----:B------:R-:W-:Y:S01]  /*0c50*/  IMAD.SHL.U32 R141, R10, 0x2, RZ ;  /* 0x000000020a8d7824 */ /* 0x000fe200078e00ff */
[----:B------:R-:W-:Y:S01]  /*0c60*/  SEL R8, R8, UR7, !P2 ;  /* 0x0000000708087c07 */ /* 0x000fe2000d000000 */
[----:B------:R-:W-:Y:S01]  /*0c70*/  UMOV UR7, 0x5 ;  /* 0x0000000500077882 */ /* 0x000fe20000000000 */
[----:B------:R-:W-:Y:S01]  /*0c80*/  IMAD.IADD R4, R142, 0x1, R4 ;  /* 0x000000018e047824 */ /* 0x000fe200078e0204 */
[----:B------:R-:W-:Y:S01]  /*0c90*/  USHF.L.U64.HI UR10, UR4, UR7, UR5 ;  /* 0x00000007040a7299 */ /* 0x000fe20008010205 */
[----:B------:R-:W-:Y:S01]  /*0ca0*/  @!PT LDS RZ, [RZ] ;  /* 0x00000000fffff984 */ /* 0x000fe20000000800 */
[----:B------:R-:W-:Y:S01]  /*0cb0*/  @!PT LDS RZ, [RZ] ;  /* 0x00000000fffff984 */ /* 0x000fe20000000800 */
[----:B------:R-:W-:Y:S01]  /*0cc0*/  @!PT LDS RZ, [RZ] ;  /* 0x00000000fffff984 */ /* 0x000fe20000000800 */
[----:B------:R1:W-:Y:S01]  /*0cd0*/  @P1 LDGSTS.E.BYPASS.LTC128B.128 [R141+0xa080], [R24.64], !P3 ;  /* 0x0a080000188d1fae */ /* 0x0003e2000d901d52 */
[----:B------:R-:W-:Y:S01]  /*0ce0*/  IMAD.IADD R9, R14, 0x1, R9 ;  /* 0x000000010e097824 */ /* 0x000fe200078e0209 */
[----:B------:R-:W-:Y:S02]  /*0cf0*/  SEL R5, RZ, c[0x0][0x27c], !P2 ;  /* 0x00009f00ff057a07 */ /* 0x000fe40005000000 */
[----:B------:R-:W-:Y:S01]  /*0d00*/  IADD3 R138, R143, 0x20, RZ ;  /* 0x000000208f8a7810 */ /* 0x000fe20007ffe0ff */
[----:B------:R1:W-:Y:S01]  /*0d10*/  @P1 LDGSTS.E.BYPASS.LTC128B.128 [R141+0xb880], [R24.64+0x80], !P5 ;  /* 0x0b880080188d1fae */ /* 0x0003e2000e901d52 */
[----:B------:R-:W-:Y:S01]  /*0d20*/  ISETP.NE.AND P2, PT, R20, RZ, PT ;  /* 0x000000ff1400720c */ /* 0x000fe20003f45270 */
[----:B------:R-:W-:-:S04]  /*0d30*/  IMAD.WIDE.U32 R28, R4, c[0x0][0x1e0], RZ ;  /* 0x00007800041c7a25 */ /* 0x000fc800078e00ff */
[----:B------:R-:W-:Y:S01]  /*0d40*/  IMAD R152, R121, c[0x0][0x210], RZ ;  /* 0x0000840079987a24 */ /* 0x000fe200078e02ff */
[----:B------:R1:W-:Y:S01]  /*0d50*/  @P1 LDGSTS.E.BYPASS.LTC128B.128 [R141+0xd080], [R24.64+0x100], !P6 ;  /* 0x0d080100188d1fae */ /* 0x0003e2000f101d52 */
[----:B------:R-:W-:Y:S01]  /*0d60*/  IMAD R107, R107, c[0x0][0x268], RZ ;  /* 0x00009a006b6b7a24 */ /* 0x000fe200078e02ff */
[----:B------:R-:W-:Y:S01]  /*0d70*/  SHF.R.S32.HI R133, RZ, 0x1f, R8 ;  /* 0x0000001fff857819 */ /* 0x000fe20000011408 */
[----:B------:R-:W-:Y:S01]  /*0d80*/  IMAD R160, R121, c[0x0][0x1e8], RZ ;  /* 0x00007a0079a07a24 */ /* 0x000fe200078e02ff */
[----:B------:R1:W-:Y:S01]  /*0d90*/  @P1 LDGSTS.E.BYPASS.LTC128B.128 [R141+0xe880], [R24.64+0x180], !P4 ;  /* 0x0e880180188d1fae */ /* 0x0003e2000e101d52 */
[----:B------:R-:W-:Y:S01]  /*0da0*/  @P0 IADD3 R21, P1, R22, UR11, RZ ;  /* 0x0000000b16150c10 */ /* 0x000fe2000ff3e0ff */
[C---:B------:R-:W-:Y:S01]  /*0db0*/  IMAD R164, R2.reuse, c[0x0][0x280], RZ ;  /* 0x0000a00002a47a24 */ /* 0x040fe200078e02ff */
[----:B------:R-:W-:Y:S01]  /*0dc0*/  SHF.R.S32.HI R134, RZ, 0x1f, R17 ;  /* 0x0000001fff867819 */ /* 0x000fe20000011411 */
[----:B------:R-:W-:Y:S01]  /*0dd0*/  IMAD R162, R2, c[0x0][0x290], RZ ;  /* 0x0000a40002a27a24 */ /* 0x000fe200078e02ff */
[----:B------:R-:W-:Y:S01]  /*0de0*/  @P0 IADD3.X R6, R6, UR10, RZ, P1, !PT ;  /* 0x0000000a06060c10 */ /* 0x000fe20008ffe4ff */
[----:B------:R-:W-:Y:S01]  /*0df0*/  ULDC.U8 UR23, c[0x0][0x298] ;  /* 0x0000a60000177ab9 */ /* 0x000fe20000000000 */
[----:B------:R-:W-:Y:S01]  /*0e00*/  @P0 LEA R26, P1, R21, c[0x0][0x220], 0x1 ;  /* 0x00008800151a0a11 */ /* 0x000fe200078208ff */
[----:B------:R-:W-:-:S03]  /*0e10*/  ULDC.64 UR4, c[0x0][0x1e0] ;  /* 0x0000780000047ab9 */ /* 0x000fc60000000a00 */
[----:B------:R-:W-:Y:S02]  /*0e20*/  @P0 LEA.HI.X R27, R21, c[0x0][0x224], R6, 0x1, P1 ;  /* 0x00008900151b0a11 */ /* 0x000fe400008f0c06 */
[----:B------:R-:W-:Y:S02]  /*0e30*/  ISETP.NE.U32.AND P1, PT, RZ, c[0x0][0x340], PT ;  /* 0x0000d000ff007a0c */ /* 0x000fe40003f25070 */
[----:B------:R-:W-:Y:S01]  /*0e40*/  SHF.R.S32.HI R20, RZ, 0x1f, R9 ;  /* 0x0000001fff147819 */ /* 0x000fe20000011409 */
[----:B------:R-:W-:Y:S01]  /*0e50*/  IMAD R22, R121, c[0x0][0x260], RZ ;  /* 0x0000980079167a24 */ /* 0x000fe200078e02ff */
[----:B------:R-:W-:Y:S01]  /*0e60*/  ISETP.NE.AND.EX P1, PT, RZ, c[0x0][0x344], PT, P1 ;  /* 0x0000d100ff007a0c */ /* 0x000fe20003f25310 */
[C---:B------:R-:W-:Y:S02]  /*0e70*/  IMAD R152, R223.reuse, c[0x0][0x214], R152 ;  /* 0x00008500df987a24 */ /* 0x040fe400078e0298 */
[----:B------:R-:W-:Y:S02]  /*0e80*/  IMAD.IADD R5, R12, 0x1, R5 ;  /* 0x000000010c057824 */ /* 0x000fe400078e0205 */
[----:B-1----:R-:W-:Y:S01]  /*0e90*/  IMAD.WIDE.U32 R24, R223, c[0x0][0x260], R14 ;  /* 0x00009800df187a25 */ /* 0x002fe200078e000e */
[----:B------:R-:W-:Y:S01]  /*0ea0*/  LEA.HI R133, R133, R8, RZ, 0x4 ;  /* 0x0000000885857211 */ /* 0x000fe200078f20ff */
[----:B------:R1:W-:Y:S06]  /*0eb0*/  @P0 LDGSTS.E.BYPASS.LTC128B.128 [R141+0xb080], [R26.64], !P3 ;  /* 0x0b0800001a8d0fae */ /* 0x0003ec000d901d52 */
[----:B------:R-:W-:Y:S01]  /*0ec0*/  @P1 IMAD.WIDE R30, R224, R7, c[0x0][0x340] ;  /* 0x0000d000e01e1625 */ /* 0x000fe200078e0207 */
[CC--:B------:R-:W-:Y:S01]  /*0ed0*/  LEA.HI R137, R20.reuse, R9.reuse, RZ, 0x3 ;  /* 0x0000000914897211 */ /* 0x0c0fe200078f18ff */
[----:B------:R1:W-:Y:S01]  /*0ee0*/  @P0 LDGSTS.E.BYPASS.LTC128B.128 [R141+0xc880], [R26.64+0x80], !P5 ;  /* 0x0c8800801a8d0fae */ /* 0x0003e2000e901d52 */
[----:B------:R-:W-:-:S02]  /*0ef0*/  LEA.HI R20, R20, R9, RZ, 0x6 ;  /* 0x0000000914147211 */ /* 0x000fc400078f30ff */
[----:B------:R-:W-:Y:S01]  /*0f00*/  SHF.R.S32.HI R9, RZ, 0x1f, R138 ;  /* 0x0000001fff097819 */ /* 0x000fe2000001148a */
[----:B------:R1:W-:Y:S03]  /*0f10*/  @P0 LDGSTS.E.BYPASS.LTC128B.128 [R141+0xe080], [R26.64+0x100], !P6 ;  /* 0x0e0801001a8d0fae */ /* 0x0003e6000f101d52 */
[----:B------:R-:W-:Y:S01]  /*0f20*/  LEA.HI R9, R9, R138, RZ, 0x3 ;  /* 0x0000008a09097211 */ /* 0x000fe200078f18ff */
[----:B------:R1:W-:Y:S04]  /*0f30*/  @P0 LDGSTS.E.BYPASS.LTC128B.128 [R141+0xf880], [R26.64+0x180], !P4 ;  /* 0x0f8801801a8d0fae */ /* 0x0003e8000e101d52 */
[----:B------:R-:W-:Y:S01]  /*0f40*/  IMAD.SHL.U32 R9, R9, 0x40, RZ ;  /* 0x0000004009097824 */ /* 0x000fe200078e00ff */
[----:B------:R-:W-:Y:S01]  /*0f50*/  SHF.R.S32.HI R20, RZ, 0x6, R20 ;  /* 0x00000006ff147819 */ /* 0x000fe20000011414 */
[----:B------:R-:W0:Y:S04]  /*0f60*/  LDGDEPBAR ;  /* 0x00000000000079af */ /* 0x000e280000000000 */
[----:B------:R2:W3:Y:S01]  /*0f70*/  @P1 LDG.E R6, [R30.64] ;  /* 0x000000121e061981 */ /* 0x0004e2000c1e1900 */
[----:B------:R-:W-:Y:S01]  /*0f80*/  SHF.R.S32.HI R7, RZ, 0x1f, R4 ;  /* 0x0000001fff077819 */ /* 0x000fe20000011404 */
[----:B------:R-:W-:Y:S01]  /*0f90*/  IMAD R22, R223, c[0x0][0x264], R22 ;  /* 0x00009900df167a24 */ /* 0x000fe200078e0216 */
[----:B------:R-:W-:Y:S01]  /*0fa0*/  LOP3.LUT R9, R9, 0xfffffe00, RZ, 0xc0, !PT ;  /* 0xfffffe0009097812 */ /* 0x000fe200078ec0ff */
[----:B------:R-:W-:Y:S01]  /*0fb0*/  IMAD R107, R154, c[0x0][0x26c], R107 ;  /* 0x00009b009a6b7a24 */ /* 0x000fe200078e026b */
[----:B------:R-:W-:Y:S01]  /*0fc0*/  LEA.HI R134, R134, R17, RZ, 0x4 ;  /* 0x0000001186867211 */ /* 0x000fe200078f20ff */
[----:B------:R-:W-:Y:S01]  /*0fd0*/  IMAD R21, R7, c[0x0][0x1e0], RZ ;  /* 0x0000780007157a24 */ /* 0x000fe200078e02ff */
[----:B------:R-:W-:Y:S01]  /*0fe0*/  SHF.R.S32.HI R133, RZ, 0x4, R133 ;  /* 0x00000004ff857819 */ /* 0x000fe20000011485 */
[----:B------:R-:W-:Y:S01]  /*0ff0*/  IMAD.IADD R23, R25, 0x1, R22 ;  /* 0x0000000119177824 */ /* 0x000fe200078e0216 */
[----:B------:R-:W-:Y:S01]  /*1000*/  SHF.R.S32.HI R134, RZ, 0x4, R134 ;  /* 0x00000004ff867819 */ /* 0x000fe20000011486 */
[----:B------:R-:W-:Y:S01]  /*1010*/  IMAD R10, R4, c[0x0][0x1e4], R21 ;  /* 0x00007900040a7a24 */ /* 0x000fe200078e0215 */
[----:B------:R-:W-:Y:S01]  /*1020*/  LOP3.LUT R21, R19, 0x38, R137, 0xf8, !PT ;  /* 0x0000003813157812 */ /* 0x000fe200078ef889 */
[----:B------:R-:W-:Y:S01]  /*1030*/  IMAD.MOV.U32 R22, RZ, RZ, R24 ;  /* 0x000000ffff167224 */ /* 0x000fe200078e0018 */
[----:B------:R-:W-:Y:S01]  /*1040*/  LEA.HI.SX32 R134, R137, R134, 0x1d ;  /* 0x0000008689867211 */ /* 0x000fe200078feaff */
[----:B------:R-:W-:Y:S01]  /*1050*/  IMAD.WIDE.U32 R24, R223, c[0x0][0x210], R14 ;  /* 0x00008400df187a25 */ /* 0x000fe200078e000e */
[----:B------:R-:W-:Y:S01]  /*1060*/  IADD3 R29, R29, R10, RZ ;  /* 0x0000000a1d1d7210 */ /* 0x000fe20007ffe0ff */
[----:B------:R-:W-:Y:S01]  /*1070*/  UIMAD.WIDE.U32 UR12, UR24, UR4, URZ ;  /* 0x00000004180c72a5 */ /* 0x000fe2000f8e003f */
[----:B------:R-:W-:Y:S01]  /*1080*/  LOP3.LUT R132, R21, R18, RZ, 0x3c, !PT ;  /* 0x0000001215847212 */ /* 0x000fe200078e3cff */
[----:B------:R-:W-:Y:S01]  /*1090*/  IMAD.SHL.U32 R10, R138, 0x40, RZ ;  /* 0x000000408a0a7824 */ /* 0x000fe200078e00ff */
[----:B------:R-:W-:Y:S01]  /*10a0*/  SHF.R.S32.HI R17, RZ, 0x1f, R16 ;  /* 0x0000001fff117819 */ /* 0x000fe20000011410 */
[----:B------:R-:W-:Y:S01]  /*10b0*/  IMAD.IADD R153, R25, 0x1, R152 ;  /* 0x0000000119997824 */ /* 0x000fe200078e0298 */
[----:B------:R-:W-:Y:S01]  /*10c0*/  IADD3 R105, P0, R4, R143, RZ ;  /* 0x0000008f04697210 */ /* 0x000fe20007f1e0ff */
[----:B------:R-:W-:Y:S01]  /*10d0*/  IMAD.MOV.U32 R152, RZ, RZ, R24 ;  /* 0x000000ffff987224 */ /* 0x000fe200078e0018 */
[----:B------:R-:W-:Y:S01]  /*10e0*/  LOP3.LUT R10, R10, 0x1c0, RZ, 0xc0, !PT ;  /* 0x000001c00a0a7812 */ /* 0x000fe200078ec0ff */
[----:B------:R-:W-:Y:S01]  /*10f0*/  IMAD.WIDE.U32 R154, R154, c[0x0][0x268], R22 ;  /* 0x00009a009a9a7a25 */ /* 0x000fe200078e0016 */
[----:B------:R-:W-:Y:S01]  /*1100*/  SHF.R.S32.HI R24, RZ, 0x1f, R5 ;  /* 0x0000001fff187819 */ /* 0x000fe20000011405 */
[----:B------:R-:W-:Y:S01]  /*1110*/  UIMAD UR8, UR24, UR5, URZ ;  /* 0x00000005180872a4 */ /* 0x000fe2000f8e023f */
[----:B------:R-:W-:Y:S01]  /*1120*/  SHF.R.U32.HI R8, RZ, 0x3, R10 ;  /* 0x00000003ff087819 */ /* 0x000fe2000001160a */
[----:B------:R-:W-:Y:S01]  /*1130*/  IMAD R21, R20, 0xc00, R11 ;  /* 0x00000c0014157824 */ /* 0x000fe200078e020b */
[----:B------:R-:W-:Y:S01]  /*1140*/  LOP3.LUT R23, R10, 0x38, R137, 0xf8, !PT ;  /* 0x000000380a177812 */ /* 0x000fe200078ef889 */
[----:B------:R-:W-:Y:S01]  /*1150*/  IMAD R160, R223, c[0x0][0x1ec], R160 ;  /* 0x00007b00dfa07a24 */ /* 0x000fe200078e02a0 */
[CC--:B------:R-:W-:Y:S01]  /*1160*/  LEA.HI R136, R24.reuse, R5.reuse, RZ, 0x3 ;  /* 0x0000000518887211 */ /* 0x0c0fe200078f18ff */
[----:B------:R-:W-:Y:S01]  /*1170*/  IMAD.IADD R132, R21, 0x1, R132 ;  /* 0x0000000115847824 */ /* 0x000fe200078e0284 */
[----:B------:R-:W-:Y:S01]  /*1180*/  LEA.HI R24, R24, R5, RZ, 0x6 ;  /* 0x0000000518187211 */ /* 0x000fe200078f30ff */
[----:B------:R-:W-:Y:S01]  /*1190*/  IMAD R5, R20, 0xc00, R9 ;  /* 0x00000c0014057824 */ /* 0x000fe200078e0209 */
[----:B------:R-:W-:Y:S01]  /*11a0*/  LOP3.LUT R128, R23, R8, RZ, 0x3c, !PT ;  /* 0x0000000817807212 */ /* 0x000fe200078e3cff */
[----:B------:R-:W-:Y:S01]  /*11b0*/  IMAD.WIDE.U32 R28, R223, c[0x0][0x1e8], R28 ;  /* 0x00007a00df1c7a25 */ /* 0x000fe200078e001c */
[----:B------:R-:W-:Y:S01]  /*11c0*/  LEA.HI.SX32 R133, R136, R133, 0x1d ;  /* 0x0000008588857211 */ /* 0x000fe200078feaff */
[----:B------:R-:W-:Y:S01]  /*11d0*/  ULDC.64 UR4, c[0x0][0x280] ;  /* 0x0000a00000047ab9 */ /* 0x000fe20000000a00 */
[----:B------:R-:W-:Y:S01]  /*11e0*/  IADD3 R128, R5, R128, RZ ;  /* 0x0000008005807210 */ /* 0x000fe20007ffe0ff */
[----:B------:R-:W-:Y:S01]  /*11f0*/  IMAD.IADD R161, R29, 0x1, R160 ;  /* 0x000000011da17824 */ /* 0x000fe200078e02a0 */
[----:B------:R-:W-:Y:S01]  /*1200*/  LOP3.LUT R5, R19, 0x38, R136, 0xf8, !PT ;  /* 0x0000003813057812 */ /* 0x000fe200078ef888 */
[----:B------:R-:W-:Y:S01]  /*1210*/  IMAD.MOV.U32 R160, RZ, RZ, R28 ;  /* 0x000000ffffa07224 */ /* 0x000fe200078e001c */
[----:B------:R-:W-:Y:S01]  /*1220*/  SHF.R.S32.HI R24, RZ, 0x6, R24 ;  /* 0x00000006ff187819 */ /* 0x000fe20000011418 */
[----:B------:R-:W-:Y:S01]  /*1230*/  IMAD R164, R143, c[0x0][0x284], R164 ;  /* 0x0000a1008fa47a24 */ /* 0x000fe200078e02a4 */
[----:B------:R-:W-:Y:S01]  /*1240*/  LOP3.LUT R130, R5, R18, RZ, 0x3c, !PT ;  /* 0x0000001205827212 */ /* 0x000fe200078e3cff */
[----:B------:R-:W-:Y:S01]  /*1250*/  IMAD.WIDE.U32 R168, R143, c[0x0][0x280], R16 ;  /* 0x0000a0008fa87a25 */ /* 0x000fe200078e0010 */
[----:B------:R-:W-:Y:S01]  /*1260*/  SHF.R.S32.HI R5, RZ, 0x1f, R134 ;  /* 0x0000001fff057819 */ /* 0x000fe20000011486 */
[----:B------:R-:W-:Y:S01]  /*1270*/  UIMAD.WIDE.U32 UR26, UR24, UR4, URZ ;  /* 0x00000004181a72a5 */ /* 0x000fe2000f8e003f */
[----:B------:R-:W-:Y:S01]  /*1280*/  LOP3.LUT R125, R10, 0x38, R136, 0xf8, !PT ;  /* 0x000000380a7d7812 */ /* 0x000fe200078ef888 */
[----:B------:R-:W-:Y:S01]  /*1290*/  IMAD R21, R24, 0xc00, R11 ;  /* 0x00000c0018157824 */ /* 0x000fe200078e020b */
[----:B------:R-:W-:Y:S01]  /*12a0*/  LEA.HI R20, R5, R134, RZ, 0x3 ;  /* 0x0000008605147211 */ /* 0x000fe200078f18ff */
[----:B------:R-:W-:Y:S01]  /*12b0*/  IMAD.SHL.U32 R134, R134, 0x8, RZ ;  /* 0x0000000886867824 */ /* 0x000fe200078e00ff */
[----:B------:R-:W-:Y:S01]  /*12c0*/  LOP3.LUT R125, R125, R8, RZ, 0x3c, !PT ;  /* 0x000000087d7d7212 */ /* 0x000fe200078e3cff */
[C---:B------:R-:W-:Y:S01]  /*12d0*/  IMAD R162, R143.reuse, c[0x0][0x294], R162 ;  /* 0x0000a5008fa27a24 */ /* 0x040fe200078e02a2 */
[----:B------:R-:W-:Y:S01]  /*12e0*/  SHF.R.S32.HI R20, RZ, 0x3, R20 ;  /* 0x00000003ff147819 */ /* 0x000fe20000011414 */
[----:B------:R-:W-:Y:S01]  /*12f0*/  IMAD.WIDE.U32 R166, R143, c[0x0][0x290], R16 ;  /* 0x0000a4008fa67a25 */ /* 0x000fe200078e0010 */
[--C-:B------:R-:W-:Y:S01]  /*1300*/  LOP3.LUT R131, R19, 0x38, R134.reuse, 0xf8, !PT ;  /* 0x0000003813837812 */ /* 0x100fe200078ef886 */
[----:B------:R-:W-:Y:S01]  /*1310*/  UIMAD UR14, UR24, UR5, URZ ;  /* 0x00000005180e72a4 */ /* 0x000fe2000f8e023f */
[----:B------:R-:W-:Y:S01]  /*1320*/  LOP3.LUT R127, R10, 0x38, R134, 0xf8, !PT ;  /* 0x000000380a7f7812 */ /* 0x000fe200078ef886 */
[C---:B------:R-:W-:Y:S01]  /*1330*/  IMAD R22, R20.reuse, 0xc00, R11 ;  /* 0x00000c0014167824 */ /* 0x040fe200078e020b */
[----:B------:R-:W-:Y:S01]  /*1340*/  LOP3.LUT R131, R131, R18, RZ, 0x3c, !PT ;  /* 0x0000001283837212 */ /* 0x000fe200078e3cff */
[----:B------:R-:W-:Y:S01]  /*1350*/  IMAD R20, R20, 0xc00, R9 ;  /* 0x00000c0014147824 */ /* 0x000fe200078e0209 */
[----:B------:R-:W-:Y:S01]  /*1360*/  LOP3.LUT R127, R127, R8, RZ, 0x3c, !PT ;  /* 0x000000087f7f7212 */ /* 0x000fe200078e3cff */
[----:B------:R-:W-:Y:S01]  /*1370*/  IMAD.WIDE.U32 R28, R143, c[0x0][0x290], R14 ;  /* 0x0000a4008f1c7a25 */ /* 0x000fe200078e000e */
[----:B------:R-:W-:Y:S01]  /*1380*/  SHF.R.S32.HI R117, RZ, 0x1f, R138 ;  /* 0x0000001fff757819 */ /* 0x000fe2000001148a */
[----:B------:R-:W-:Y:S01]  /*1390*/  ULDC.64 UR4, c[0x0][0x290] ;  /* 0x0000a40000047ab9 */ /* 0x000fe20000000a00 */
[----:B------:R-:W-:Y:S01]  /*13a0*/  IADD3 R127, R20, R127, RZ ;  /* 0x0000007f147f7210 */ /* 0x000fe20007ffe0ff */
[----:B------:R-:W-:Y:S01]  /*13b0*/  IMAD.IADD R131, R22, 0x1, R131 ;  /* 0x0000000116837824 */ /* 0x000fe200078e0283 */
[----:B------:R-:W-:Y:S01]  /*13c0*/  SHF.R.S32.HI R22, RZ, 0x1f, R133 ;  /* 0x0000001fff167819 */ /* 0x000fe20000011485 */
[----:B------:R-:W-:Y:S01]  /*13d0*/  IMAD.X R104, R7, 0x1, R2, P0 ;  /* 0x0000000107687824 */ /* 0x000fe200000e0602 */
[----:B------:R-:W-:Y:S01]  /*13e0*/  IADD3 R169, R169, R164, RZ ;  /* 0x000000a4a9a97210 */ /* 0x000fe20007ffe0ff */
[----:B--2---:R-:W-:Y:S01]  /*13f0*/  IMAD.WIDE.U32 R30, R143, c[0x0][0x280], R14 ;  /* 0x0000a0008f1e7a25 */ /* 0x004fe200078e000e */
[----:B------:R-:W-:Y:S01]  /*1400*/  LEA.HI R5, R22, R133, RZ, 0x3 ;  /* 0x0000008516057211 */ /* 0x000fe200078f18ff */
[----:B------:R-:W-:Y:S01]  /*1410*/  UIMAD.WIDE.U32 UR28, UR24, UR4, URZ ;  /* 0x00000004181c72a5 */ /* 0x000fe2000f8e003f */
[----:B------:R-:W-:Y:S01]  /*1420*/  LOP3.LUT R137, R137, 0xfffffff8, RZ, 0xc0, !PT ;  /* 0xfffffff889897812 */ /* 0x000fe200078ec0ff */
[----:B------:R-:W-:Y:S01]  /*1430*/  IMAD.SHL.U32 R133, R133, 0x8, RZ ;  /* 0x0000000885857824 */ /* 0x000fe200078e00ff */
[----:B------:R-:W-:Y:S01]  /*1440*/  SHF.R.S32.HI R20, RZ, 0x3, R5 ;  /* 0x00000003ff147819 */ /* 0x000fe20000011405 */
[----:B------:R-:W-:Y:S01]  /*1450*/  IMAD R2, R2, c[0x0][0x1e0], RZ ;  /* 0x0000780002027a24 */ /* 0x000fe200078e02ff */
[----:B------:R-:W-:Y:S01]  /*1460*/  LOP3.LUT R136, R136, 0xfffffff8, RZ, 0xc0, !PT ;  /* 0xfffffff888887812 */ /* 0x000fe200078ec0ff */
[----:B------:R-:W-:Y:S01]  /*1470*/  IMAD.IADD R167, R167, 0x1, R162 ;  /* 0x00000001a7a77824 */ /* 0x000fe200078e02a2 */
[----:B------:R-:W-:Y:S01]  /*1480*/  LOP3.LUT R19, R19, 0x38, R133, 0xf8, !PT ;  /* 0x0000003813137812 */ /* 0x000fe200078ef885 */
[----:B------:R-:W-:Y:S01]  /*1490*/  IMAD R123, R20, 0xc00, R9 ;  /* 0x00000c00147b7824 */ /* 0x000fe200078e0209 */
[----:B------:R-:W-:Y:S01]  /*14a0*/  LOP3.LUT R5, R10, 0x38, R133, 0xf8, !PT ;  /* 0x000000380a057812 */ /* 0x000fe200078ef885 */
[----:B------:R-:W-:Y:S01]  /*14b0*/  IMAD R10, R20, 0xc00, R11 ;  /* 0x00000c00140a7824 */ /* 0x000fe200078e020b */
[----:B------:R-:W-:Y:S01]  /*14c0*/  LOP3.LUT R19, R19, R18, RZ, 0x3c, !PT ;  /* 0x0000001213137212 */ /* 0x000fe200078e3cff */
[----:B------:R-:W-:Y:S01]  /*14d0*/  IMAD.IADD R163, R162, 0x1, R29 ;  /* 0x00000001a2a37824 */ /* 0x000fe200078e021d */
[----:B------:R-:W-:Y:S01]  /*14e0*/  LOP3.LUT R8, R5, R8, RZ, 0x3c, !PT ;  /* 0x0000000805087212 */ /* 0x000fe200078e3cff */
[----:B------:R-:W-:Y:S01]  /*14f0*/  IMAD.IADD R165, R164, 0x1, R31 ;  /* 0x00000001a4a57824 */ /* 0x000fe200078e021f */
[----:B------:R-:W-:Y:S01]  /*1500*/  MOV R162, R28 ;  /* 0x0000001c00a27202 */ /* 0x000fe20000000f00 */
[----:B------:R-:W-:Y:S01]  /*1510*/  IMAD.IADD R129, R10, 0x1, R19 ;  /* 0x000000010a817824 */ /* 0x000fe200078e0213 */
[----:B------:R-:W-:Y:S01]  /*1520*/  UIMAD UR24, UR24, UR5, URZ ;  /* 0x00000005181872a4 */ /* 0x000fe2000f8e023f */
[----:B------:R-:W-:Y:S01]  /*1530*/  IMAD.IADD R123, R123, 0x1, R8 ;  /* 0x000000017b7b7824 */ /* 0x000fe200078e0208 */
[----:B------:R-:W-:Y:S01]  /*1540*/  ULDC UR22, c[0x0][0x1e0] ;  /* 0x0000780000167ab9 */ /* 0x000fe20000000800 */
[C---:B------:R-:W-:Y:S01]  /*1550*/  IMAD.WIDE.U32 R172, R143.reuse, c[0x0][0x1e0], RZ ;  /* 0x000078008fac7a25 */ /* 0x040fe200078e00ff */
[----:B------:R-:W-:Y:S01]  /*1560*/  ULDC UR15, c[0x0][0x1e4] ;  /* 0x00007900000f7ab9 */ /* 0x000fe20000000800 */
[C---:B------:R-:W-:Y:S01]  /*1570*/  IADD3 R135, -R143.reuse, 0x30, RZ ;  /* 0x000000308f877810 */ /* 0x040fe20007ffe1ff */
[----:B------:R-:W-:Y:S01]  /*1580*/  ULDC UR21, c[0x0][0x280] ;  /* 0x0000a00000157ab9 */ /* 0x000fe20000000800 */
[----:B------:R-:W-:Y:S01]  /*1590*/  IMAD R119, R143, c[0x0][0x1e4], R2 ;  /* 0x000079008f777a24 */ /* 0x000fe200078e0202 */
[----:B------:R-:W-:Y:S01]  /*15a0*/  ULDC UR5, c[0x0][0x284] ;  /* 0x0000a10000057ab9 */ /* 0x000fe20000000800 */
[----:B------:R-:W-:Y:S01]  /*15b0*/  IMAD.MOV.U32 R164, RZ, RZ, R30 ;  /* 0x000000ffffa47224 */ /* 0x000fe200078e001e */
[----:B------:R-:W-:Y:S01]  /*15c0*/  ULDC UR20, c[0x0][0x290] ;  /* 0x0000a40000147ab9 */ /* 0x000fe20000000800 */
[----:B------:R-:W-:Y:S01]  /*15d0*/  IMAD R24, R24, 0xc00, R9 ;  /* 0x00000c0018187824 */ /* 0x000fe200078e0209 */
[----:B------:R-:W-:Y:S01]  /*15e0*/  ULDC UR4, c[0x0][0x294] ;  /* 0x0000a50000047ab9 */ /* 0x000fe20000000800 */
[----:B------:R-:W-:Y:S01]  /*15f0*/  IMAD R117, R117, c[0x0][0x1e0], RZ ;  /* 0x0000780075757a24 */ /* 0x000fe200078e02ff */
[----:B------:R-:W-:Y:S01]  /*1600*/  IADD3 R107, R155, R107, RZ ;  /* 0x0000006b9b6b7210 */ /* 0x000fe20007ffe0ff */
[----:B------:R-:W-:Y:S01]  /*1610*/  IMAD.IADD R119, R173, 0x1, R119 ;  /* 0x00000001ad777824 */ /* 0x000fe200078e0277 */
[----:B------:R-:W-:Y:S01]  /*1620*/  SHF.R.S32.HI R126, RZ, 0x1f, R137 ;  /* 0x0000001fff7e7819 */ /* 0x000fe20000011489 */
[----:B------:R-:W-:Y:S01]  /*1630*/  IMAD.IADD R130, R21, 0x1, R130 ;  /* 0x0000000115827824 */ /* 0x000fe200078e0282 */
[----:B------:R-:W-:Y:S01]  /*1640*/  SHF.R.S32.HI R122, RZ, 0x1f, R134 ;  /* 0x0000001fff7a7819 */ /* 0x000fe20000011486 */
[----:B------:R-:W-:Y:S01]  /*1650*/  IMAD.IADD R125, R24, 0x1, R125 ;  /* 0x00000001187d7824 */ /* 0x000fe200078e027d */
[----:B------:R-:W-:Y:S01]  /*1660*/  SHF.R.S32.HI R124, RZ, 0x1f, R136 ;  /* 0x0000001fff7c7819 */ /* 0x000fe20000011488 */
[C---:B------:R-:W-:Y:S01]  /*1670*/  IMAD.WIDE.U32 R170, R138.reuse, c[0x0][0x1e0], RZ ;  /* 0x000078008aaa7a25 */ /* 0x040fe200078e00ff */
[----:B------:R-:W-:Y:S01]  /*1680*/  SHF.R.S32.HI R120, RZ, 0x1f, R133 ;  /* 0x0000001fff787819 */ /* 0x000fe20000011485 */
[----:B------:R-:W-:Y:S01]  /*1690*/  USHF.L.U64.HI UR15, UR22, UR7, UR15 ;  /* 0x00000007160f7299 */ /* 0x000fe2000801020f */
[----:B------:R-:W-:Y:S01]  /*16a0*/  SHF.L.U32 R131, R131, 0x1, RZ ;  /* 0x0000000183837819 */ /* 0x000fe200000006ff */
[----:B------:R-:W-:Y:S01]  /*16b0*/  IMAD R117, R138, c[0x0][0x1e4], R117 ;  /* 0x000079008a757a24 */ /* 0x000fe200078e0275 */
[----:B------:R-:W-:Y:S01]  /*16c0*/  USHF.L.U64.HI UR5, UR21, UR7, UR5 ;  /* 0x0000000715057299 */ /* 0x000fe20008010205 */
[----:B-----5:R-:W-:Y:S01]  /*16d0*/  IMAD.WIDE.U32 R168, R101, c[0x0][0x280], R168 ;  /* 0x0000a00065a87a25 */ /* 0x020fe200078e00a8 */
[----:B------:R-:W-:-:S02]  /*16e0*/  USHF.L.U64.HI UR4, UR20, UR7, UR4 ;  /* 0x0000000714047299 */ /* 0x000fc40008010204 */
[----:B------:R-:W-:Y:S01]  /*16f0*/  USHF.L.U32 UR22, UR22, 0x5, URZ ;  /* 0x0000000516167899 */ /* 0x000fe2000800063f */
[C---:B------:R-:W-:Y:S01]  /*1700*/  IMAD.WIDE.U32 R166, R101.reuse, c[0x0][0x290], R166 ;  /* 0x0000a40065a67a25 */ /* 0x040fe200078e00a6 */
[----:B------:R-:W-:Y:S02]  /*1710*/  USHF.L.U32 UR21, UR21, 0x5, URZ ;  /* 0x0000000515157899 */ /* 0x000fe4000800063f */
[----:B------:R-:W-:Y:S01]  /*1720*/  USHF.L.U32 UR20, UR20, 0x5, URZ ;  /* 0x0000000514147899 */ /* 0x000fe2000800063f */
[C---:B------:R-:W-:Y:S01]  /*1730*/  IMAD.WIDE.U32 R164, R101.reuse, c[0x0][0x280], R164 ;  /* 0x0000a00065a47a25 */ /* 0x040fe200078e00a4 */
[----:B------:R-:W-:Y:S02]  /*1740*/  UISETP.GE.AND UP0, UPT, UR6, 0x1, UPT ;  /* 0x000000010600788c */ /* 0x000fe4000bf06270 */
[----:B------:R-:W-:Y:S01]  /*1750*/  UIADD3 UR8, UR13, UR8, URZ ;  /* 0x000000080d087290 */ /* 0x000fe2000fffe03f */
[----:B------:R-:W-:Y:S01]  /*1760*/  IMAD.WIDE.U32 R162, R101, c[0x0][0x290], R162 ;  /* 0x0000a40065a27a25 */ /* 0x000fe200078e00a2 */
[----:B------:R-:W-:-:S02]  /*1770*/  UIADD3 UR14, UR27, UR14, URZ ;  /* 0x0000000e1b0e7290 */ /* 0x000fc4000fffe03f */
[----:B------:R-:W-:Y:S01]  /*1780*/  UIADD3 UR24, UR29, UR24, URZ ;  /* 0x000000181d187290 */ /* 0x000fe2000fffe03f */
[----:B------:R-:W-:Y:S02]  /*1790*/  IMAD.IADD R117, R171, 0x1, R117 ;  /* 0x00000001ab757824 */ /* 0x000fe400078e0275 */
[----:B------:R-:W-:Y:S02]  /*17a0*/  IMAD.SHL.U32 R132, R132, 0x2, RZ ;  /* 0x0000000284847824 */ /* 0x000fe400078e00ff */
[----:B------:R-:W-:Y:S02]  /*17b0*/  IMAD.SHL.U32 R128, R128, 0x2, RZ ;  /* 0x0000000280807824 */ /* 0x000fe400078e00ff */
[----:B------:R-:W-:Y:S02]  /*17c0*/  IMAD.SHL.U32 R130, R130, 0x2, RZ ;  /* 0x0000000282827824 */ /* 0x000fe400078e00ff */
[----:B------:R-:W-:Y:S02]  /*17d0*/  IMAD.SHL.U32 R125, R125, 0x2, RZ ;  /* 0x000000027d7d7824 */ /* 0x000fe400078e00ff */
[----:B------:R-:W-:-:S02]  /*17e0*/  IMAD.SHL.U32 R127, R127, 0x2, RZ ;  /* 0x000000027f7f7824 */ /* 0x000fc400078e00ff */
[----:B------:R-:W-:Y:S02]  /*17f0*/  IMAD.SHL.U32 R129, R129, 0x2, RZ ;  /* 0x0000000281817824 */ /* 0x000fe400078e00ff */
[----:B------:R-:W-:Y:S01]  /*1800*/  IMAD.SHL.U32 R123, R123, 0x2, RZ ;  /* 0x000000027b7b7824 */ /* 0x000fe200078e00ff */
[--C-:B---3--:R-:W-:Y:S01]  /*1810*/  @P1 SHF.R.S32.HI R11, RZ, 0x1f, R6.reuse ;  /* 0x0000001fff0b1819 */ /* 0x108fe20000011406 */
[----:B------:R-:W-:Y:S01]  /*1820*/  @P1 IMAD.MOV.U32 R10, RZ, RZ, R6 ;  /* 0x000000ffff0a1224 */ /* 0x000fe200078e0006 */
[----:B------:R-:W-:Y:S01]  /*1830*/  @!P1 MOV R11, R3 ;  /* 0x00000003000b9202 */ /* 0x000fe20000000f00 */
[----:B------:R-:W-:Y:S01]  /*1840*/  @!P1 IMAD.MOV.U32 R10, RZ, RZ, R224 ;  /* 0x000000ffff0a9224 */ /* 0x000fe200078e00e0 */
[----:B------:R-:W-:Y:S02]  /*1850*/  SHF.R.S32.HI R6, RZ, 0x1f, R101 ;  /* 0x0000001fff067819 */ /* 0x000fe40000011465 */
[----:B------:R-:W-:Y:S02]  /*1860*/  SEL R8, R11, RZ, !P2 ;  /* 0x000000ff0b087207 */ /* 0x000fe40005000000 */
[----:B------:R-:W-:Y:S01]  /*1870*/  SEL R3, R10, RZ, !P2 ;  /* 0x000000ff0a037207 */ /* 0x000fe20005000000 */
[----:B------:R-:W-:Y:S01]  /*1880*/  BAR.SYNC.DEFER_BLOCKING 0x0 ;  /* 0x0000000000007b1d */ /* 0x000fe20000010000 */
[----:B------:R-:W-:Y:S01]  /*1890*/  ISETP.NE.AND P1, PT, RZ, UR23, PT ;  /* 0x00000017ff007c0c */ /* 0x000fe2000bf25270 */
[----:B------:R-:W-:Y:S01]  /*18a0*/  IMAD R10, R8, c[0x0][0x1f0], RZ ;  /* 0x00007c00080a7a24 */ /* 0x000fe200078e02ff */
[----:B------:R-:W-:Y:S01]  /*18b0*/  IADD3 R11, R16, 0x20, RZ ;  /* 0x00000020100b7810 */ /* 0x000fe20007ffe0ff */
[----:B------:R-:W-:Y:S01]  /*18c0*/  IMAD R8, R8, c[0x0][0x218], RZ ;  /* 0x0000860008087a24 */ /* 0x000fe200078e02ff */
[----:B------:R-:W-:Y:S01]  /*18d0*/  P2R R147, PR, RZ, 0x2 ;  /* 0x00000002ff937803 */ /* 0x000fe20000000000 */
[----:B------:R-:W-:-:S04]  /*18e0*/  IMAD.WIDE.U32 R160, R3, c[0x0][0x1f0], R160 ;  /* 0x00007c0003a07a25 */ /* 0x000fc800078e00a0 */
[C---:B------:R-:W-:Y:S01]  /*18f0*/  IMAD R103, R3.reuse, c[0x0][0x21c], R8 ;  /* 0x0000870003677a24 */ /* 0x040fe200078e0208 */
[----:B------:R-:W-:Y:S01]  /*1900*/  IADD3 R109, P1, P0, R160, R172, R14 ;  /* 0x000000aca06d7210 */ /* 0x000fe2000783e00e */
[C---:B------:R-:W-:Y:S01]  /*1910*/  IMAD R113, R3.reuse, c[0x0][0x1f4], R10 ;  /* 0x00007d0003717a24 */ /* 0x040fe200078e020a */
[----:B------:R-:W-:Y:S01]  /*1920*/  IADD3 R10, R16, 0x60, RZ ;  /* 0x00000060100a7810 */ /* 0x000fe20007ffe0ff */
[C---:B------:R-:W-:Y:S02]  /*1930*/  IMAD R8, R6.reuse, c[0x0][0x280], RZ ;  /* 0x0000a00006087a24 */ /* 0x040fe400078e02ff */
[----:B------:R-:W-:Y:S02]  /*1940*/  IMAD R6, R6, c[0x0][0x290], RZ ;  /* 0x0000a40006067a24 */ /* 0x000fe400078e02ff */
[----:B------:R-:W-:-:S04]  /*1950*/  IMAD.WIDE.U32 R152, R3, c[0x0][0x218], R152 ;  /* 0x0000860003987a25 */ /* 0x000fc800078e0098 */
[----:B------:R-:W-:Y:S01]  /*1960*/  IMAD.IADD R113, R161, 0x1, R113 ;  /* 0x00000001a1717824 */ /* 0x000fe200078e0271 */
[----:B------:R-:W-:Y:S01]  /*1970*/  IADD3 R103, R153, R103, RZ ;  /* 0x0000006799677210 */ /* 0x000fe20007ffe0ff */
[C---:B------:R-:W-:Y:S02]  /*1980*/  IMAD R5, R101.reuse, c[0x0][0x284], R8 ;  /* 0x0000a10065057a24 */ /* 0x040fe400078e0208 */
[----:B------:R-:W-:Y:S01]  /*1990*/  IMAD R3, R101, c[0x0][0x294], R6 ;  /* 0x0000a50065037a24 */ /* 0x000fe200078e0206 */
[----:B------:R-:W-:Y:S01]  /*19a0*/  IADD3.X R108, R113, R119, R15, P1, P0 ;  /* 0x00000077716c7210 */ /* 0x000fe20000fe040f */
[----:B------:R-:W-:Y:S02]  /*19b0*/  IMAD.IADD R116, R169, 0x1, R5 ;  /* 0x00000001a9747824 */ /* 0x000fe400078e0205 */
[----:B------:R-:W-:Y:S02]  /*19c0*/  IMAD.IADD R114, R5, 0x1, R165 ;  /* 0x0000000105727824 */ /* 0x000fe400078e02a5 */
[----:B------:R-:W-:-:S02]  /*19d0*/  IMAD.IADD R115, R167, 0x1, R3 ;  /* 0x00000001a7737824 */ /* 0x000fc400078e0203 */
[----:B-1----:R-:W-:Y:S02]  /*19e0*/  IMAD.IADD R112, R3, 0x1, R163 ;  /* 0x0000000103707824 */ /* 0x002fe400078e02a3 */
.L_x_783:
[----:B------:R-:W-:Y:S01]  /*19f0*/  SHF.R.S32.HI R102, RZ, 0x1f, R57 ;  /* 0x0000001fff667819 */ /* 0x000fe20000011439 */
[C---:B-1----:R-:W-:Y:S01]  /*1a00*/  IMAD R5, R57.reuse, UR8, RZ ;  /* 0x0000000839057c24 */ /* 0x042fe2000f8e02ff */
[----:B------:R-:W-:Y:S04]  /*1a10*/  DEPBAR.LE SB0, 0x0 ;  /* 0x000080000000791a */ /* 0x000fe80000000000 */
[----:B------:R-:W-:Y:S01]  /*1a20*/  IMAD.WIDE.U32 R176, R57, UR12, RZ ;  /* 0x0000000c39b07c25 */ /* 0x000fe2000f8e00ff */
[----:B------:R-:W-:Y:S03]  /*1a30*/  BAR.SYNC.DEFER_BLOCKING 0x0 ;  /* 0x0000000000007b1d */ /* 0x000fe60000010000 */
[----:B------:R-:W-:Y:S01]  /*1a40*/  IMAD R5, R102, UR12, R5 ;  /* 0x0000000c66057c24 */ /* 0x000fe2000f8e0205 */
[----:B------:R-:W-:Y:S03]  /*1a50*/  IADD3 R3, P1, P0, R109, UR22, R176 ;  /* 0x000000166d037c10 */ /* 0x000fe6000f83e0b0 */
[----:B------:R-:W-:Y:S05]  /*1a60*/  IMAD.IADD R106, R177, 0x1, R5 ;  /* 0x00000001b16a7824 */ /* 0x000fea00078e0205 */
[----:B------:R-:W-:Y:S02]  /*1a70*/  IADD3.X R2, R108, UR15, R106, P1, P0 ;  /* 0x0000000f6c027c10 */ /* 0x000fe40008fe046a */
[----:B------:R-:W-:Y:S04]  /*1a80*/  IADD3 R5, P1, R109, R176, RZ ;  /* 0x000000b06d057210 */ /* 0x000fe80007f3e0ff */
[----:B------:R-:W-:Y:S01]  /*1a90*/  LEA R88, P0, R5, c[0x0][0x1c8], 0x1 ;  /* 0x0000720005587a11 */ /* 0x000fe200078008ff */
[----:B------:R-:W-:Y:S01]  /*1aa0*/  IMAD.X R4, R106, 0x1, R108, P1 ;  /* 0x000000016a047824 */ /* 0x000fe200008e066c */
[----:B------:R-:W-:Y:S04]  /*1ab0*/  LEA R86, P1, R3, c[0x0][0x1c8], 0x1 ;  /* 0x0000720003567a11 */ /* 0x000fe800078208ff */
[----:B------:R-:W-:Y:S02]  /*1ac0*/  LEA.HI.X R89, R5, c[0x0][0x1cc], R4, 0x1, P0 ;  /* 0x0000730005597a11 */ /* 0x000fe400000f0c04 */
[----:B------:R-:W-:Y:S01]  /*1ad0*/  PLOP3.LUT P0, PT, PT, PT, UP0, 0x40, 0x0 ;  /* 0x000000000000781c */ /* 0x000fe20003f0e808 */
[----:B------:R-:W-:Y:S01]  /*1ae0*/  BSSY B2, `(.L_x_744) ;  /* 0x00004ef000027945 */ /* 0x000fe20003800000 */
[----:B------:R-:W-:Y:S11]  /*1af0*/  LEA.HI.X R87, R3, c[0x0][0x1cc], R2, 0x1, P1 ;  /* 0x0000730003577a11 */ /* 0x000ff600008f0c02 */
[----:B------:R-:W-:-:S05]  /*1b00*/  @P0 BRA `(.L_x_745) ;  /* 0x00004ca000000947 */ /* 0x000fca0003800000 */
[----:B------:R-:W-:Y:S01]  /*1b10*/  IMAD R59, R57, UR14, RZ ;  /* 0x0000000e393b7c24 */ /* 0x000fe2000f8e02ff */
[----:B------:R-:W-:Y:S01]  /*1b20*/  ISETP.NE.AND P2, PT, R147, RZ, PT ;  /* 0x000000ff9300720c */ /* 0x000fe20003f45270 */
[C---:B------:R-:W-:Y:S02]  /*1b30*/  IMAD R55, R57.reuse, UR24, RZ ;  /* 0x0000001839377c24 */ /* 0x040fe4000f8e02ff */
[C---:B------:R-:W-:Y:S02]  /*1b40*/  IMAD R2, R57.reuse, -0x30, R0 ;  /* 0xffffffd039027824 */ /* 0x040fe400078e0200 */
[C---:B------:R-:W-:Y:S03]  /*1b50*/  IMAD.WIDE.U32 R90, R57.reuse, UR26, RZ ;  /* 0x0000001a395a7c25 */ /* 0x040fe6000f8e00ff */
[----:B------:R-:W-:Y:S01]  /*1b60*/  IMNMX R150, R2, 0x30, PT ;  /* 0x0000003002967817 */ /* 0x000fe20003800200 */
        /* <DEDUP_REMOVED lines=16> */
[----:B------:R-:W-:Y:S03]  /*1c70*/  CS2R R52, SRZ ;  /* 0x0000000000347805 */ /* 0x000fe6000001ff00 */
[----:B------:R-:W-:-:S05]  /*1c80*/  @P3 BRA `(.L_x_748) ;  /* 0x0000020000003947 */ /* 0x000fca0003800000 */
[----:B------:R-:W-:Y:S01]  /*1c90*/  IADD3 R3, P0, R168, R90, RZ ;  /* 0x0000005aa8037210 */ /* 0x000fe20007f1e0ff */
[----:B------:R-:W-:Y:S01]  /*1ca0*/  CS2R R44, SRZ ;  /* 0x00000000002c7805 */ /* 0x000fe2000001ff00 */
[----:B------:R-:W-:Y:S01]  /*1cb0*/  CS2R R52, SRZ ;  /* 0x0000000000347805 */ /* 0x000fe2000001ff00 */
[----:B------:R-:W-:Y:S01]  /*1cc0*/  CS2R R50, SRZ ;  /* 0x0000000000327805 */ /* 0x000fe2000001ff00 */
[----:B------:R-:W-:Y:S01]  /*1cd0*/  CS2R R84, SRZ ;  /* 0x0000000000547805 */ /* 0x000fe2000001ff00 */
[----:B------:R-:W-:Y:S01]  /*1ce0*/  IMAD.X R2, R59, 0x1, R116, P0 ;  /* 0x000000013b027824 */ /* 0x000fe200000e0674 */
[----:B------:R-:W-:Y:S01]  /*1cf0*/  IADD3 R5, P0, R166, R70, RZ ;  /* 0x00000046a6057210 */ /* 0x000fe20007f1e0ff */
[----:B------:R-:W-:Y:S01]  /*1d00*/  CS2R R46, SRZ ;  /* 0x00000000002e7805 */ /* 0x000fe2000001ff00 */
[----:B------:R-:W-:Y:S01]  /*1d10*/  CS2R R80, SRZ ;  /* 0x0000000000507805 */ /* 0x000fe2000001ff00 */
[----:B------:R-:W-:Y:S01]  /*1d20*/  CS2R R38, SRZ ;  /* 0x0000000000267805 */ /* 0x000fe2000001ff00 */
[----:B------:R-:W-:Y:S01]  /*1d30*/  CS2R R76, SRZ ;  /* 0x00000000004c7805 */ /* 0x000fe2000001ff00 */
[----:B------:R-:W-:Y:S01]  /*1d40*/  IMAD.X R4, R55, 0x1, R115, P0 ;  /* 0x0000000137047824 */ /* 0x000fe200000e0673 */
[C---:B------:R-:W-:Y:S04]  /*1d50*/  LEA R6, P0, R3.reuse, c[0x0][0x270], 0x1 ;  /* 0x00009c0003067a11 */ /* 0x040fe800078008ff */
[----:B------:R-:W-:Y:S02]  /*1d60*/  LEA.HI.X R7, R3, c[0x0][0x274], R2, 0x1, P0 ;  /* 0x00009d0003077a11 */ /* 0x000fe400000f0c02 */
[C---:B------:R-:W-:Y:S04]  /*1d70*/  LEA R2, P0, R5.reuse, c[0x0][0x288], 0x1 ;  /* 0x0000a20005027a11 */ /* 0x040fe800078008ff */
[----:B------:R-:W-:Y:S02]  /*1d80*/  LEA.HI.X R3, R5, c[0x0][0x28c], R4, 0x1, P0 ;  /* 0x0000a30005037a11 */ /* 0x000fe400000f0c04 */
[----:B------:R-:W-:Y:S11]  /*1d90*/  ISETP.GE.AND P0, PT, R16, c[0x0][0x27c], PT ;  /* 0x00009f0010007a0c */ /* 0x000ff60003f06270 */
[----:B------:R-:W-:Y:S02]  /*1da0*/  @!UPT UIADD3 URZ, URZ, URZ, URZ ;  /* 0x0000003f3f3ff290 */ /* 0x000fe4000fffe03f */
[----:B------:R1:W5:Y:S04]  /*1db0*/  @!P0 LDG.E.64 R44, [R6.64] ;  /* 0x00000012062c8981 */ /* 0x000368000c1e1b00 */
[----:B------:R1:W5:Y:S01]  /*1dc0*/  @!P0 LDG.E.64 R52, [R2.64] ;  /* 0x0000001202348981 */ /* 0x000362000c1e1b00 */
[----:B------:R-:W-:Y:S11]  /*1dd0*/  ISETP.GE.AND P0, PT, R11, c[0x0][0x27c], PT ;  /* 0x00009f000b007a0c */ /* 0x000ff60003f06270 */
[----:B------:R-:W-:Y:S02]  /*1de0*/  @!UPT UIADD3 URZ, URZ, URZ, URZ ;  /* 0x0000003f3f3ff290 */ /* 0x000fe4000fffe03f */
[----:B------:R1:W5:Y:S04]  /*1df0*/  @!P0 LDG.E.64 R50, [R6.64+0x40] ;  /* 0x0000401206328981 */ /* 0x000368000c1e1b00 */
[----:B------:R1:W5:Y:S01]  /*1e00*/  @!P0 LDG.E.64 R84, [R2.64+0x40] ;  /* 0x0000401202548981 */ /* 0x000362000c1e1b00 */
[----:B------:R-:W-:Y:S11]  /*1e10*/  ISETP.GE.AND P0, PT, R13, c[0x0][0x27c], PT ;  /* 0x00009f000d007a0c */ /* 0x000ff60003f06270 */
[----:B------:R-:W-:Y:S02]  /*1e20*/  @!UPT UIADD3 URZ, URZ, URZ, URZ ;  /* 0x0000003f3f3ff290 */ /* 0x000fe4000fffe03f */
[----:B------:R1:W5:Y:S04]  /*1e30*/  @!P0 LDG.E.64 R46, [R6.64+0x80] ;  /* 0x00008012062e8981 */ /* 0x000368000c1e1b00 */
[----:B------:R1:W5:Y:S01]  /*1e40*/  @!P0 LDG.E.64 R80, [R2.64+0x80] ;  /* 0x0000801202508981 */ /* 0x000362000c1e1b00 */
[----:B------:R-:W-:Y:S11]  /*1e50*/  ISETP.GE.AND P0, PT, R10, c[0x0][0x27c], PT ;  /* 0x00009f000a007a0c */ /* 0x000ff60003f06270 */
[----:B------:R-:W-:Y:S02]  /*1e60*/  @!UPT UIADD3 URZ, URZ, URZ, URZ ;  /* 0x0000003f3f3ff290 */ /* 0x000fe4000fffe03f */
[----:B------:R1:W5:Y:S04]  /*1e70*/  @!P0 LDG.E.64 R38, [R6.64+0xc0] ;  /* 0x0000c01206268981 */ /* 0x000368000c1e1b00 */
[----:B------:R1:W5:Y:S02]  /*1e80*/  @!P0 LDG.E.64 R76, [R2.64+0xc0] ;  /* 0x0000c012024c8981 */ /* 0x000364000c1e1b00 */
.L_x_748:
[----:B------:R-:W-:Y:S05]  /*1e90*/  BSYNC B0 ;  /* 0x0000000000007941 */ /* 0x000fea0003800000 */
.L_x_747:
[----:B------:R-:W-:Y:S01]  /*1ea0*/  ISETP.GE.AND P2, PT, R138, R150, PT ;  /* 0x000000968a00720c */ /* 0x000fe20003f46270 */
[----:B-----5:R-:W-:Y:S01]  /*1eb0*/  IMAD.MOV.U32 R5, RZ, RZ, R38 ;  /* 0x000000ffff057224 */ /* 0x020fe200078e0026 */
[----:B------:R-:W-:Y:S01]  /*1ec0*/  BSSY B0, `(.L_x_749) ;  /* 0x0000048000007945 */ /* 0x000fe20003800000 */
[----:B------:R-:W-:Y:S01]  /*1ed0*/  IMAD.MOV.U32 R4, RZ, RZ, R39 ;  /* 0x000000ffff047224 */ /* 0x000fe200078e0027 */
[----:B------:R-:W-:Y:S01]  /*1ee0*/  CS2R R28, SRZ ;  /* 0x00000000001c7805 */ /* 0x000fe2000001ff00 */
[----:B-1----:R-:W-:Y:S01]  /*1ef0*/  IMAD.MOV.U32 R3, RZ, RZ, R46 ;  /* 0x000000ffff037224 */ /* 0x002fe200078e002e */
        /* <DEDUP_REMOVED lines=35> */
[----:B------:R-:W-:-:S05]  /*2130*/  @P2 BRA `(.L_x_750) ;  /* 0x0000020000002947 */ /* 0x000fca0003800000 */
[----:B------:R-:W-:Y:S01]  /*2140*/  IADD3 R90, P1, P0, R168, UR21, R90 ;  /* 0x00000015a85a7c10 */ /* 0x000fe2000f83e05a */
[----:B------:R-:W-:Y:S01]  /*2150*/  CS2R R36, SRZ ;  /* 0x0000000000247805 */ /* 0x000fe2000001ff00 */
[----:B------:R-:W-:Y:S01]  /*2160*/  CS2R R72, SRZ ;  /* 0x0000000000487805 */ /* 0x000fe2000001ff00 */
[----:B------:R-:W-:Y:S01]  /*2170*/  CS2R R32, SRZ ;  /* 0x0000000000207805 */ /* 0x000fe2000001ff00 */
[----:B------:R-:W-:Y:S01]  /*2180*/  IADD3.X R59, R116, UR5, R59, P1, P0 ;  /* 0x00000005743b7c10 */ /* 0x000fe20008fe043b */
[----:B------:R-:W-:Y:S01]  /*2190*/  CS2R R68, SRZ ;  /* 0x0000000000447805 */ /* 0x000fe2000001ff00 */
[----:B------:R-:W-:Y:S01]  /*21a0*/  IADD3 R70, P1, P0, R166, UR20, R70 ;  /* 0x00000014a6467c10 */ /* 0x000fe2000f83e046 */
[----:B------:R-:W-:Y:S01]  /*21b0*/  CS2R R28, SRZ ;  /* 0x00000000001c7805 */ /* 0x000fe2000001ff00 */
[----:B------:R-:W-:Y:S01]  /*21c0*/  CS2R R64, SRZ ;  /* 0x0000000000407805 */ /* 0x000fe2000001ff00 */
[----:B------:R-:W-:Y:S01]  /*21d0*/  CS2R R8, SRZ ;  /* 0x0000000000087805 */ /* 0x000fe2000001ff00 */
[----:B------:R-:W-:Y:S01]  /*21e0*/  IADD3.X R55, R115, UR4, R55, P1, P0 ;  /* 0x0000000473377c10 */ /* 0x000fe20008fe0437 */
[----:B------:R-:W-:Y:S01]  /*21f0*/  CS2R R60, SRZ ;  /* 0x00000000003c7805 */ /* 0x000fe2000001ff00 */
        /* <DEDUP_REMOVED lines=20> */
.L_x_750:
[----:B------:R-:W-:Y:S05]  /*2340*/  BSYNC B0 ;  /* 0x0000000000007941 */ /* 0x000fea0003800000 */
.L_x_749:
        /* <DEDUP_REMOVED lines=35> */
[----:B------:R-:W-:Y:S01]  /*2580*/  @!UPT UIADD3 URZ, URZ, URZ, URZ ;  /* 0x0000003f3f3ff290 */ /* 0x000fe2000fffe03f */
[----:B------:R-:W-:Y:S11]  /*2590*/  BSSY B0, `(.L_x_753) ;  /* 0x0000036000007945 */ /* 0x000ff60003800000 */
[----:B------:R-:W-:-:S05]  /*25a0*/  @P0 BRA `(.L_x_754) ;  /* 0x0000034000000947 */ /* 0x000fca0003800000 */
[----:B------:R-:W-:Y:S01]  /*25b0*/  ISETP.GE.AND P0, PT, R16, c[0x0][0x27c], PT ;  /* 0x00009f0010007a0c */ /* 0x000fe20003f06270 */
[----:B------:R-:W1:Y:S11]  /*25c0*/  LDS.128 R24, [R141+0xa080] ;  /* 0x00a080008d187984 */ /* 0x000e760000000c00 */
[----:B------:R-:W-:Y:S01]  /*25d0*/  @!UPT UIADD3 URZ, URZ, URZ, URZ ;  /* 0x0000003f3f3ff290 */ /* 0x000fe2000fffe03f */
[----:B------:R-:W-:Y:S02]  /*25e0*/  @!P0 SHF.R.U64 R52, R52, 0x10, R53 ;  /* 0x0000001034348819 */ /* 0x000fe40000001235 */
[--C-:B------:R-:W-:Y:S02]  /*25f0*/  @!P0 SHF.R.U64 R44, R44, 0x10, R45.reuse ;  /* 0x000000102c2c8819 */ /* 0x100fe4000000122d */
[----:B------:R-:W-:Y:S02]  /*2600*/  @!P0 SHF.R.U32.HI R45, RZ, 0x10, R45 ;  /* 0x00000010ff2d8819 */ /* 0x000fe4000001162d */
[----:B------:R-:W-:Y:S02]  /*2610*/  @!P0 PRMT R52, R49, 0x5410, R52 ;  /* 0x0000541031348816 */ /* 0x000fe40000000034 */
[----:B------:R-:W-:Y:S02]  /*2620*/  @!P0 PRMT R43, R43, 0x5410, R44 ;  /* 0x000054102b2b8816 */ /* 0x000fe4000000002c */
[----:B------:R-:W-:Y:S01]  /*2630*/  @!P0 SHF.R.U32.HI R53, RZ, 0x10, R53 ;  /* 0x00000010ff358819 */ /* 0x000fe20000011635 */
[----:B------:R-:W-:Y:S01]  /*2640*/  @!P0 IMAD.U32 R49, R52, 0x10000, RZ ;  /* 0x0001000034318824 */ /* 0x000fe200078e00ff */
[----:B------:R-:W-:Y:S01]  /*2650*/  @!P0 PRMT R42, R42, 0x5410, R45 ;  /* 0x000054102a2a8816 */ /* 0x000fe2000000002d */
[C---:B------:R-:W-:Y:S01]  /*2660*/  @!P0 IMAD.U32 R44, R43.reuse, 0x10000, RZ ;  /* 0x000100002b2c8824 */ /* 0x040fe200078e00ff */
[----:B------:R-:W-:Y:S02]  /*2670*/  @!P0 LOP3.LUT R52, R52, 0xffff0000, RZ, 0xc0, !PT ;  /* 0xffff000034348812 */ /* 0x000fe400078ec0ff */
[----:B------:R-:W-:Y:S02]  /*2680*/  @!P0 PRMT R58, R58, 0x5410, R53 ;  /* 0x000054103a3a8816 */ /* 0x000fe40000000035 */
        /* <DEDUP_REMOVED lines=11> */
[----:B------:R-:W-:Y:S01]  /*2740*/  @!P0 LOP3.LUT R44, R26, 0xffff0000, RZ, 0xc0, !PT ;  /* 0xffff00001a2c8812 */ /* 0x000fe200078ec0ff */
        /* <DEDUP_REMOVED lines=8> */
[----:B------:R-:W-:Y:S01]  /*27d0*/  @!P0 FMUL.FTZ R4, R44, R43 ;  /* 0x0000002b2c048220 */ /* 0x000fe20000410000 */
        /* <DEDUP_REMOVED lines=17> */
.L_x_754:
[----:B------:R-:W-:Y:S05]  /*28f0*/  BSYNC B0 ;  /* 0x0000000000007941 */ /* 0x000fea0003800000 */
.L_x_753:
        /* <DEDUP_REMOVED lines=37> */
[----:B------:R-:W-:Y:S02]  /*2b50*/  @!P0 IMAD.U32 R45, R82, 0x10000, RZ ;  /* 0x00010000522d8824 */ /* 0x000fe400078e00ff */
        /* <DEDUP_REMOVED lines=18> */
.L_x_756:
[----:B------:R-:W-:Y:S05]  /*2c80*/  BSYNC B0 ;  /* 0x0000000000007941 */ /* 0x000fea0003800000 */
.L_x_755:
        /* <DEDUP_REMOVED lines=56> */
.L_x_758:
[----:B------:R-:W-:Y:S05]  /*3010*/  BSYNC B0 ;  /* 0x0000000000007941 */ /* 0x000fea0003800000 */
.L_x_757:
[----:B------:R-:W-:Y:S11]  /*3020*/  ISETP.GE.AND P0, PT, R139, c[0x0][0x1d4], PT ;  /* 0x000075008b007a0c */ /* 0x000ff60003f06270 */
[----:B------:R-:W-:Y:S02]  /*3030*/  @!UPT UIADD3 URZ, URZ, URZ, URZ ;  /* 0x0000003f3f3ff290 */ /* 0x000fe4000fffe03f */
        /* <DEDUP_REMOVED lines=53> */
.L_x_752:
[----:B------:R-:W-:Y:S05]  /*3390*/  BSYNC B1 ;  /* 0x0000000000017941 */ /* 0x000fea0003800000 */
.L_x_751:
[----:B------:R-:W-:-:S05]  /*33a0*/  @P2 BRA `(.L_x_759) ;  /* 0x0000362000002947 */ /* 0x000fca0003800000 */
        /* <DEDUP_REMOVED lines=56> */
.L_x_761:
[----:B------:R-:W-:Y:S05]  /*3730*/  BSYNC B0 ;  /* 0x0000000000007941 */ /* 0x000fea0003800000 */
.L_x_760:
        /* <DEDUP_REMOVED lines=56> */
.L_x_763:
[----:B------:R-:W-:Y:S05]  /*3ac0*/  BSYNC B0 ;  /* 0x0000000000007941 */ /* 0x000fea0003800000 */
.L_x_762:
[----:B------:R-:W-:Y:S01]  /*3ad0*/  ISETP.GE.AND P0, PT, R140, c[0x0][0x1d4], PT ;  /* 0x000075008c007a0c */ /* 0x000fe20003f06270 */
[----:B------:R-:W-:Y:S01]  /*3ae0*/  @!UPT UIADD3 URZ, URZ, URZ, URZ ;  /* 0x0000003f3f3ff290 */ /* 0x000fe2000fffe03f */
[----:B------:R-:W-:Y:S11]  /*3af0*/  BSSY B0, `(.L_x_764) ;  /* 0x0000036000007945 */ /* 0x000ff60003800000 */
[----:B------:R-:W-:-:S05]  /*3b00*/  @P0 BRA `(.L_x_765) ;  /* 0x0000034000000947 */ /* 0x000fca0003800000 */
[----:B------:R-:W-:Y:S01]  /*3b10*/  ISETP.GE.AND P0, PT, R13, c[0x0][0x27c], PT ;  /* 0x00009f000d007a0c */ /* 0x000fe20003f06270 */
[----:B------:R-:W2:Y:S11]  /*3b20*/  LDS.128 R20, [R141+0xe080] ;  /* 0x00e080008d147984 */ /* 0x000eb60000000c00 */
[----:B------:R-:W-:Y:S01]  /*3b30*/  @!UPT UIADD3 URZ, URZ, URZ, URZ ;  /* 0x0000003f3f3ff290 */ /* 0x000fe2000fffe03f */
[----:B------:R-:W-:Y:S02]  /*3b40*/  @!P0 SHF.R.U64 R30, R64, 0x10, R65 ;  /* 0x00000010401e8819 */ /* 0x000fe40000001241 */
[--C-:B-1----:R-:W-:Y:S02]  /*3b50*/  @!P0 SHF.R.U64 R24, R28, 0x10, R29.reuse ;  /* 0x000000101c188819 */ /* 0x102fe4000000121d */
        /* <DEDUP_REMOVED lines=11> */
[C---:B--2---:R-:W-:Y:S01]  /*3c10*/  @!P0 IMAD.U32 R32, R21.reuse, 0x10000, RZ ;  /* 0x0001000015208824 */ /* 0x044fe200078e00ff */
        /* <DEDUP_REMOVED lines=35> */
.L_x_765:
[----:B------:R-:W-:Y:S05]  /*3e50*/  BSYNC B0 ;  /* 0x0000000000007941 */ /* 0x000fea0003800000 */
.L_x_764:
        /* <DEDUP_REMOVED lines=8> */
[----:B------:R-:W-:Y:S02]  /*3ee0*/  @!P0 SHF.R.U32.HI R9, RZ, 0x10, R9 ;  /* 0x00000010ff098819 */ /* 0x000fe40000011609 */
[----:B------:R-:W-:Y:S02]  /*3ef0*/  @!P0 PRMT R59, R59, 0x5410, R24 ;  /* 0x000054103b3b8816 */ /* 0x000fe40000000018 */
[----:B------:R-:W-:Y:S02]  /*3f00*/  @!P0 PRMT R7, R7, 0x5410, R8 ;  /* 0x0000541007078816 */ /* 0x000fe40000000008 */
        /* <DEDUP_REMOVED lines=45> */
.L_x_746:
        /* <DEDUP_REMOVED lines=30> */
[----:B------:R1:W5:Y:S04]  /*43c0*/  @!P0 LDG.E.128 R44, [R6.64] ;  /* 0x00000012062c8981 */ /* 0x000368000c1e1d00 */
[----:B------:R1:W5:Y:S01]  /*43d0*/  @!P0 LDG.E.128 R60, [R2.64] ;  /* 0x00000012023c8981 */ /* 0x000362000c1e1d00 */
[----:B------:R-:W-:Y:S11]  /*43e0*/  ISETP.GE.AND P0, PT, R12, c[0x0][0x27c], PT ;  /* 0x00009f000c007a0c */ /* 0x000ff60003f06270 */
[----:B------:R-:W-:Y:S02]  /*43f0*/  @!UPT UIADD3 URZ, URZ, URZ, URZ ;  /* 0x0000003f3f3ff290 */ /* 0x000fe4000fffe03f */
[----:B------:R1:W5:Y:S04]  /*4400*/  @!P0 LDG.E.128 R36, [R6.64+0x80] ;  /* 0x0000801206248981 */ /* 0x000368000c1e1d00 */
[----:B------:R1:W5:Y:S02]  /*4410*/  @!P0 LDG.E.128 R84, [R2.64+0x80] ;  /* 0x0000801202548981 */ /* 0x000364000c1e1d00 */
.L_x_767:
[----:B------:R-:W-:Y:S05]  /*4420*/  BSYNC B0 ;  /* 0x0000000000007941 */ /* 0x000fea0003800000 */
.L_x_766:
        /* <DEDUP_REMOVED lines=66> */
.L_x_769:
[----:B------:R-:W-:Y:S05]  /*4850*/  BSYNC B0 ;  /* 0x0000000000007941 */ /* 0x000fea0003800000 */
.L_x_768:
        /* <DEDUP_REMOVED lines=34> */
[----:B------:R-:W-:Y:S01]  /*4a80*/  IADD3 R151, P0, R172, R176, RZ ;  /* 0x000000b0ac977210 */ /* 0x000fe20007f1e0ff */
[----:B------:R-:W-:Y:S04]  /*4a90*/  BSSY B0, `(.L_x_772) ;  /* 0x0000074000007945 */ /* 0x000fe80003800000 */
[----:B------:R-:W-:Y:S01]  /*4aa0*/  IMAD.X R149, R119, 0x1, R106, P0 ;  /* 0x0000000177957824 */ /* 0x000fe200000e066a */
[----:B------:R-:W-:Y:S11]  /*4ab0*/  ISETP.GE.AND P0, PT, R14, c[0x0][0x1d4], PT ;  /* 0x000075000e007a0c */ /* 0x000ff60003f06270 */
[----:B------:R-:W-:Y:S02]  /*4ac0*/  @!UPT UIADD3 URZ, URZ, URZ, URZ ;  /* 0x0000003f3f3ff290 */ /* 0x000fe4000fffe03f */
[----:B------:R-:W-:-:S05]  /*4ad0*/  @P0 BRA `(.L_x_773) ;  /* 0x000006f000000947 */ /* 0x000fca0003800000 */
[----:B------:R-:W-:Y:S01]  /*4ae0*/  ISETP.GE.AND P2, PT, R134, c[0x0][0x1d4], PT ;  /* 0x0000750086007a0c */ /* 0x000fe20003f46270 */
[----:B------:R-:W-:Y:S01]  /*4af0*/  LDS.128 R32, [R131+0xa080] ;  /* 0x00a0800083207984 */ /* 0x000fe20000000c00 */
[C---:B------:R-:W-:Y:S04]  /*4b00*/  IADD3 R179, P1, P0, R160.reuse, R151, R137 ;  /* 0x00000097a0b37210 */ /* 0x040fe8000783e089 */
[C---:B------:R-:W-:Y:S03]  /*4b10*/  IADD3.X R178, R113.reuse, R149, R126, P1, P0 ;  /* 0x0000009571b27210 */ /* 0x040fe60000fe047e */
[----:B------:R-:W1:Y:S04]  /*4b20*/  LDS.128 R88, [R132+0xa080] ;  /* 0x00a0800084587984 */ /* 0x000e680000000c00 */
[----:B------:R-:W-:Y:S04]  /*4b30*/  @!P2 IADD3 R182, P1, P0, R160, R151, R134 ;  /* 0x00000097a0b6a210 */ /* 0x000fe8000783e086 */
[----:B------:R-:W-:Y:S02]  /*4b40*/  @!P2 IADD3.X R157, R113, R149, R122, P1, P0 ;  /* 0x00000095719da210 */ /* 0x000fe40000fe047a */
[C---:B------:R-:W-:Y:S04]  /*4b50*/  LEA R180, P0, R179.reuse, c[0x0][0x1c8], 0x1 ;  /* 0x00007200b3b47a11 */ /* 0x040fe800078008ff */
[----:B------:R-:W-:Y:S02]  /*4b60*/  LEA.HI.X R181, R179, c[0x0][0x1cc], R178, 0x1, P0 ;  /* 0x00007300b3b57a11 */ /* 0x000fe400000f0cb2 */
[C---:B------:R-:W-:Y:S04]  /*4b70*/  @!P2 LEA R178, P0, R182.reuse, c[0x0][0x1c8], 0x1 ;  /* 0x00007200b6b2aa11 */ /* 0x040fe800078008ff */
[----:B------:R-:W-:Y:S02]  /*4b80*/  @!P2 LEA.HI.X R179, R182, c[0x0][0x1cc], R157, 0x1, P0 ;  /* 0x00007300b6b3aa11 */ /* 0x000fe400000f0c9d */
[----:B------:R-:W-:Y:S11]  /*4b90*/  ISETP.GE.AND P0, PT, R14, c[0x0][0x27c], PT ;  /* 0x00009f000e007a0c */ /* 0x000ff60003f06270 */
[----:B------:R-:W-:Y:S02]  /*4ba0*/  @!UPT UIADD3 URZ, URZ, URZ, URZ ;  /* 0x0000003f3f3ff290 */ /* 0x000fe4000fffe03f */
[----:B------:R-:W-:Y:S02]  /*4bb0*/  @!P0 SHF.R.U64 R59, R60, 0x10, R61 ;  /* 0x000000103c3b8819 */ /* 0x000fe4000000123d */
[----:B------:R-:W-:Y:S02]  /*4bc0*/  @!P0 SHF.R.U64 R46, R46, 0x10, R47 ;  /* 0x000000102e2e8819 */ /* 0x000fe4000000122f */
[----:B------:R-:W-:Y:S01]  /*4bd0*/  @!P0 PRMT R56, R54, 0x5410, R59 ;  /* 0x0000541036388816 */ /* 0x000fe2000000003b */
[----:B-1----:R-:W-:Y:S01]  /*4be0*/  @!P0 IMAD.U32 R54, R88, 0x10000, RZ ;  /* 0x0001000058368824 */ /* 0x002fe200078e00ff */
[C---:B------:R-:W-:Y:S01]  /*4bf0*/  @!P0 LOP3.LUT R71, R91.reuse, 0xffff0000, RZ, 0xc0, !PT ;  /* 0xffff00005b478812 */ /* 0x040fe200078ec0ff */
[----:B------:R-:W-:Y:S01]  /*4c00*/  @!P0 IMAD.U32 R64, R91, 0x10000, RZ ;  /* 0x000100005b408824 */ /* 0x000fe200078e00ff */
[----:B------:R-:W-:Y:S01]  /*4c10*/  @!P0 LOP3.LUT R67, R90, 0xffff0000, RZ, 0xc0, !PT ;  /* 0xffff00005a438812 */ /* 0x000fe200078ec0ff */
[----:B------:R-:W-:Y:S01]  /*4c20*/  @!P0 IMAD.U32 R59, R56, 0x10000, RZ ;  /* 0x00010000383b8824 */ /* 0x000fe200078e00ff */
[----:B------:R-:W-:Y:S01]  /*4c30*/  @!P0 SHF.R.U32.HI R61, RZ, 0x10, R61 ;  /* 0x00000010ff3d8819 */ /* 0x000fe2000001163d */
[----:B------:R-:W-:Y:S01]  /*4c40*/  @!P0 IMAD.U32 R60, R90, 0x10000, RZ ;  /* 0x000100005a3c8824 */ /* 0x000fe200078e00ff */
[----:B------:R-:W-:Y:S01]  /*4c50*/  @!P0 PRMT R53, R53, 0x5410, R46 ;  /* 0x0000541035358816 */ /* 0x000fe2000000002e */
[C---:B------:R-:W-:Y:S01]  /*4c60*/  @!P0 IMAD.U32 R46, R32.reuse, 0x10000, RZ ;  /* 0x00010000202e8824 */ /* 0x040fe200078e00ff */
[----:B------:R-:W-:Y:S02]  /*4c70*/  @!P0 SHF.R.U32.HI R55, RZ, 0x10, R47 ;  /* 0x00000010ff378819 */ /* 0x000fe4000001162f */
[----:B------:R-:W-:Y:S01]  /*4c80*/  @!P0 LOP3.LUT R47, R32, 0xffff0000, RZ, 0xc0, !PT ;  /* 0xffff0000202f8812 */ /* 0x000fe200078ec0ff */
[----:B------:R-:W-:Y:S01]  /*4c90*/  @!P0 FMUL.FTZ R157, R46, R59 ;  /* 0x0000003b2e9d8220 */ /* 0x000fe20000410000 */
[----:B------:R-:W-:Y:S02]  /*4ca0*/  @!P0 PRMT R58, R58, 0x5410, R61 ;  /* 0x000054103a3a8816 */ /* 0x000fe4000000003d */
[----:B------:R-:W-:Y:S02]  /*4cb0*/  @!P0 LOP3.LUT R61, R88, 0xffff0000, RZ, 0xc0, !PT ;  /* 0xffff0000583d8812 */ /* 0x000fe400078ec0ff */
[----:B------:R-:W-:Y:S02]  /*4cc0*/  @!P0 LOP3.LUT R56, R56, 0xffff0000, RZ, 0xc0, !PT ;  /* 0xffff000038388812 */ /* 0x000fe400078ec0ff */
[--C-:B------:R-:W-:Y:S02]  /*4cd0*/  @!P0 SHF.R.U32.HI R65, RZ, 0x10, R63.reuse ;  /* 0x00000010ff418819 */ /* 0x100fe4000001163f */
[----:B------:R-:W-:Y:S01]  /*4ce0*/  @!P0 SHF.R.U64 R63, R62, 0x10, R63 ;  /* 0x000000103e3f8819 */ /* 0x000fe2000000123f */
[----:B------:R-:W-:Y:S01]  /*4cf0*/  @!P0 FMUL.FTZ R182, R47, R56 ;  /* 0x000000382fb68220 */ /* 0x000fe20000410000 */
[----:B------:R-:W-:Y:S02]  /*4d00*/  @!P0 SHF.R.U64 R44, R44, 0x10, R45 ;  /* 0x000000102c2c8819 */ /* 0x000fe4000000122d */
[----:B------:R-:W-:Y:S02]  /*4d10*/  @!P0 PRMT R62, R18, 0x5432, R63 ;  /* 0x00005432123e8816 */ /* 0x000fe4000000003f */
[----:B------:R-:W-:Y:S02]  /*4d20*/  @!P0 LOP3.LUT R63, R89, 0xffff0000, RZ, 0xc0, !PT ;  /* 0xffff0000593f8812 */ /* 0x000fe400078ec0ff */
[----:B------:R-:W-:Y:S02]  /*4d30*/  @!P0 PRMT R51, R51, 0x5410, R44 ;  /* 0x0000541033338816 */ /* 0x000fe4000000002c */
[----:B------:R-:W-:Y:S02]  /*4d40*/  @!P0 SHF.R.U32.HI R45, RZ, 0x10, R45 ;  /* 0x00000010ff2d8819 */ /* 0x000fe4000001162d */
[C---:B------:R-:W-:Y:S02]  /*4d50*/  @!P0 LOP3.LUT R44, R51.reuse, 0xffff0000, RZ, 0xc0, !PT ;  /* 0xffff0000332c8812 */ /* 0x040fe400078ec0ff */
[----:B------:R-:W-:Y:S01]  /*4d60*/  @!P0 PRMT R50, R50, 0x5410, R45 ;  /* 0x0000541032328816 */ /* 0x000fe2000000002d */
[----:B------:R-:W-:Y:S01]  /*4d70*/  @!P0 IMAD.U32 R45, R51, 0x10000, RZ ;  /* 0x00010000332d8824 */ /* 0x000fe200078e00ff */
[----:B------:R-:W-:Y:S01]  /*4d80*/  @!P0 PRMT R66, R66, 0x5410, R65 ;  /* 0x0000541042428816 */ /* 0x000fe20000000041 */
[----:B------:R-:W-:Y:S01]  /*4d90*/  @!P0 FMUL.FTZ R3, R47, R44 ;  /* 0x0000002c2f038220 */ /* 0x000fe20000410000 */
[C---:B------:R-:W-:Y:S01]  /*4da0*/  @!P0 LOP3.LUT R47, R33.reuse, 0xffff0000, RZ, 0xc0, !PT ;  /* 0xffff0000212f8812 */ /* 0x040fe200078ec0ff */
[-C--:B------:R-:W-:Y:S01]  /*4db0*/  @!P0 FMUL.FTZ R2, R46, R45.reuse ;  /* 0x0000002d2e028220 */ /* 0x080fe20000410000 */
[----:B------:R-:W-:Y:S01]  /*4dc0*/  @!P0 PRMT R52, R52, 0x5410, R55 ;  /* 0x0000541034348816 */ /* 0x000fe20000000037 */
[----:B------:R-:W-:Y:S02]  /*4dd0*/  @!P0 IMAD.U32 R46, R33, 0x10000, RZ ;  /* 0x00010000212e8824 */ /* 0x000fe400078e00ff */
[----:B------:R-:W-:Y:S01]  /*4de0*/  @!P0 FFMA.FTZ R2, R59, R54, R2 ;  /* 0x000000363b028223 */ /* 0x000fe20000010002 */
[C---:B------:R-:W-:Y:S01]  /*4df0*/  @!P0 SHF.L.U32 R59, R58.reuse, 0x10, RZ ;  /* 0x000000103a3b8819 */ /* 0x040fe200000006ff */
[----:B------:R-:W-:Y:S01]  /*4e00*/  @!P0 FFMA.FTZ R182, R61, R44, -R182 ;  /* 0x0000002c3db68223 */ /* 0x000fe200000108b6 */
[----:B------:R-:W-:Y:S01]  /*4e10*/  @!P0 LOP3.LUT R58, R58, 0xffff0000, RZ, 0xc0, !PT ;  /* 0xffff00003a3a8812 */ /* 0x000fe200078ec0ff */
[----:B------:R-:W-:Y:S01]  /*4e20*/  @!P0 FFMA.FTZ R157, R54, R45, -R157 ;  /* 0x0000002d369d8223 */ /* 0x000fe2000001089d */
[C---:B------:R-:W-:Y:S01]  /*4e30*/  @!P0 LOP3.LUT R44, R50.reuse, 0xffff0000, RZ, 0xc0, !PT ;  /* 0xffff0000322c8812 */ /* 0x040fe200078ec0ff */
[----:B------:R-:W-:Y:S02]  /*4e40*/  @!P0 IMAD.U32 R45, R50, 0x10000, RZ ;  /* 0x00010000322d8824 */ /* 0x000fe400078e00ff */
[----:B------:R-:W-:Y:S01]  /*4e50*/  @!P0 FMUL.FTZ R184, R47, R58 ;  /* 0x0000003a2fb88220 */ /* 0x000fe20000410000 */
[----:B------:R-:W-:Y:S01]  /*4e60*/  @!P0 F2FP.BF16.PACK_AB R157, R182, R157 ;  /* 0x0000009db69d823e */ /* 0x000fe200000010ff */
[----:B------:R-:W-:Y:S02]  /*4e70*/  @!P0 IMAD.U32 R54, R89, 0x10000, RZ ;  /* 0x0001000059368824 */ /* 0x000fe400078e00ff */
[C---:B------:R-:W-:Y:S01]  /*4e80*/  @!P0 FMUL.FTZ R183, R46.reuse, R59 ;  /* 0x0000003b2eb78220 */ /* 0x040fe20000410000 */
[----:B------:R-:W-:Y:S01]  /*4e90*/  @!P0 MOV R88, R157 ;  /* 0x0000009d00588202 */ /* 0x000fe20000000f00 */
[-C--:B------:R-:W-:Y:S02]  /*4ea0*/  @!P0 FMUL.FTZ R4, R46, R45.reuse ;  /* 0x0000002d2e048220 */ /* 0x080fe40000410000 */
[-C--:B------:R-:W-:Y:S01]  /*4eb0*/  @!P0 FMUL.FTZ R5, R47, R44.reuse ;  /* 0x0000002c2f058220 */ /* 0x080fe20000410000 */
[----:B------:R-:W-:Y:S01]  /*4ec0*/  @!P0 LOP3.LUT R47, R35, 0xffff0000, RZ, 0xc0, !PT ;  /* 0xffff0000232f8812 */ /* 0x000fe200078ec0ff */
[----:B------:R-:W-:Y:S01]  /*4ed0*/  @!P0 FFMA.FTZ R184, R63, R44, -R184 ;  /* 0x0000002c3fb88223 */ /* 0x000fe200000108b8 */
[----:B------:R-:W-:Y:S01]  /*4ee0*/  @!P0 LOP3.LUT R44, R52, 0xffff0000, RZ, 0xc0, !PT ;  /* 0xffff0000342c8812 */ /* 0x000fe200078ec0ff */
[----:B------:R-:W-:Y:S02]  /*4ef0*/  @!P0 IMAD.U32 R46, R35, 0x10000, RZ ;  /* 0x00010000232e8824 */ /* 0x000fe400078e00ff */
[C---:B------:R-:W-:Y:S01]  /*4f00*/  @!P0 IMAD.U32 R69, R66.reuse, 0x10000, RZ ;  /* 0x0001000042458824 */ /* 0x040fe200078e00ff */
[----:B------:R-:W-:Y:S01]  /*4f10*/  @!P0 LOP3.LUT R66, R66, 0xffff0000, RZ, 0xc0, !PT ;  /* 0xffff000042428812 */ /* 0x000fe200078ec0ff */
[----:B------:R-:W-:Y:S01]  /*4f20*/  @!P0 FFMA.FTZ R183, R54, R45, -R183 ;  /* 0x0000002d36b78223 */ /* 0x000fe200000108b7 */
[----:B------:R-:W-:Y:S01]  /*4f30*/  @!P0 SHF.L.U32 R45, R52, 0x10, RZ ;  /* 0x00000010342d8819 */ /* 0x000fe200000006ff */
[----:B------:R-:W-:Y:S02]  /*4f40*/  @!P0 FMUL.FTZ R185, R46, R69 ;  /* 0x000000452eb98220 */ /* 0x000fe40000410000 */
[C---:B------:R-:W-:Y:S01]  /*4f50*/  @!P0 FMUL.FTZ R188, R47.reuse, R66 ;  /* 0x000000422fbc8220 */ /* 0x040fe20000410000 */
[----:B------:R-:W-:Y:S01]  /*4f60*/  @!P0 F2FP.BF16.PACK_AB R184, R184, R183 ;  /* 0x000000b7b8b8823e */ /* 0x000fe200000010ff */
[-C--:B------:R-:W-:Y:S01]  /*4f70*/  @!P0 FMUL.FTZ R9, R47, R44.reuse ;  /* 0x0000002c2f098220 */ /* 0x080fe20000410000 */
[----:B------:R-:W-:Y:S01]  /*4f80*/  @!P0 LOP3.LUT R47, R34, 0xffff0000, RZ, 0xc0, !PT ;  /* 0xffff0000222f8812 */ /* 0x000fe200078ec0ff */
[C---:B------:R-:W-:Y:S01]  /*4f90*/  @!P0 IMAD.U32 R65, R62.reuse, 0x10000, RZ ;  /* 0x000100003e418824 */ /* 0x040fe200078e00ff */
[----:B------:R-:W-:Y:S01]  /*4fa0*/  @!P0 LOP3.LUT R62, R62, 0xffff0000, RZ, 0xc0, !PT ;  /* 0xffff00003e3e8812 */ /* 0x000fe200078ec0ff */
[-C--:B------:R-:W-:Y:S02]  /*4fb0*/  @!P0 FMUL.FTZ R8, R46, R45.reuse ;  /* 0x0000002d2e088220 */ /* 0x080fe40000410000 */
[----:B------:R-:W-:Y:S02]  /*4fc0*/  @!P0 IMAD.U32 R46, R34, 0x10000, RZ ;  /* 0x00010000222e8824 */ /* 0x000fe400078e00ff */
[----:B------:R-:W-:Y:S02]  /*4fd0*/  @!P0 FFMA.FTZ R185, R64, R45, -R185 ;  /* 0x0000002d40b98223 */ /* 0x000fe400000108b9 */
[----:B------:R-:W-:Y:S02]  /*4fe0*/  @!P0 IMAD.U32 R45, R53, 0x10000, RZ ;  /* 0x00010000352d8824 */ /* 0x000fe400078e00ff */
[----:B------:R-:W-:Y:S01]  /*4ff0*/  @!P0 FFMA.FTZ R188, R71, R44, -R188 ;  /* 0x0000002c47bc8223 */ /* 0x000fe200000108bc */
[----:B------:R-:W-:Y:S01]  /*5000*/  @!P0 LOP3.LUT R44, R53, 0xffff0000, RZ, 0xc0, !PT ;  /* 0xffff0000352c8812 */ /* 0x000fe200078ec0ff */
[----:B------:R-:W-:Y:S02]  /*5010*/  @!P0 FMUL.FTZ R186, R46, R65 ;  /* 0x000000412eba8220 */ /* 0x000fe40000410000 */
[----:B------:R-:W-:Y:S01]  /*5020*/  @!P0 FMUL.FTZ R187, R47, R62 ;  /* 0x0000003e2fbb8220 */ /* 0x000fe20000410000 */
[----:B------:R-:W-:Y:S01]  /*5030*/  @!P0 F2FP.BF16.PACK_AB R185, R188, R185 ;  /* 0x000000b9bcb9823e */ /* 0x000fe200000010ff */
[----:B------:R-:W-:Y:S02]  /*5040*/  @!P0 FFMA.FTZ R3, R56, R61, R3 ;  /* 0x0000003d38038223 */ /* 0x000fe40000010003 */
[-C--:B------:R-:W-:Y:S02]  /*5050*/  @!P0 FMUL.FTZ R6, R46, R45.reuse ;  /* 0x0000002d2e068220 */ /* 0x080fe40000410000 */
[----:B------:R-:W-:Y:S01]  /*5060*/  @!P0 FFMA.FTZ R4, R59, R54, R4 ;  /* 0x000000363b048223 */ /* 0x000fe20000010004 */
[----:B------:R-:W-:Y:S01]  /*5070*/  @!P0 F2FP.BF16.PACK_AB R182, R3, R2 ;  /* 0x0000000203b6823e */ /* 0x000fe200000010ff */
[----:B------:R-:W-:Y:S02]  /*5080*/  @!P0 FFMA.FTZ R186, R60, R45, -R186 ;  /* 0x0000002d3cba8223 */ /* 0x000fe400000108ba */
[-C--:B------:R-:W-:Y:S02]  /*5090*/  @!P0 FMUL.FTZ R7, R47, R44.reuse ;  /* 0x0000002c2f078220 */ /* 0x080fe40000410000 */
[----:B------:R-:W-:Y:S02]  /*50a0*/  @!P0 FFMA.FTZ R187, R67, R44, -R187 ;  /* 0x0000002c43bb8223 */ /* 0x000fe400000108bb */
[----:B------:R-:W-:Y:S02]  /*50b0*/  @!P0 FFMA.FTZ R5, R58, R63, R5 ;  /* 0x0000003f3a058223 */ /* 0x000fe40000010005 */
[----:B------:R-:W-:Y:S01]  /*50c0*/  @!P0 FFMA.FTZ R6, R65, R60, R6 ;  /* 0x0000003c41068223 */ /* 0x000fe20000010006 */
[----:B------:R-:W-:Y:S01]  /*50d0*/  @!P0 F2FP.BF16.PACK_AB R186, R187, R186 ;  /* 0x000000babbba823e */ /* 0x000fe200000010ff */
[----:B------:R-:W-:Y:S01]  /*50e0*/  @!P0 FFMA.FTZ R7, R62, R67, R7 ;  /* 0x000000433e078223 */ /* 0x000fe20000010007 */
[----:B------:R-:W-:Y:S01]  /*50f0*/  @!P0 F2FP.BF16.PACK_AB R183, R5, R4 ;  /* 0x0000000405b7823e */ /* 0x000fe200000010ff */
[----:B------:R-:W-:Y:S02]  /*5100*/  @!P0 FFMA.FTZ R8, R69, R64, R8 ;  /* 0x0000004045088223 */ /* 0x000fe40000010008 */
[----:B------:R-:W-:Y:S01]  /*5110*/  @!P0 FFMA.FTZ R9, R66, R71, R9 ;  /* 0x0000004742098223 */ /* 0x000fe20000010009 */
[----:B------:R-:W-:Y:S01]  /*5120*/  @!P0 F2FP.BF16.PACK_AB R187, R7, R6 ;  /* 0x0000000607bb823e */ /* 0x000fe200000010ff */
[----:B------:R-:W-:Y:S01]  /*5130*/  @!P0 IMAD.MOV.U32 R89, RZ, RZ, R184 ;  /* 0x000000ffff598224 */ /* 0x000fe200078e00b8 */
[----:B------:R-:W-:Y:S01]  /*5140*/  @!P0 MOV R33, R183 ;  /* 0x000000b700218202 */ /* 0x000fe20000000f00 */
[----:B------:R-:W-:Y:S01]  /*5150*/  @!P0 IMAD.MOV.U32 R90, RZ, RZ, R186 ;  /* 0x000000ffff5a8224 */ /* 0x000fe200078e00ba */
[----:B------:R-:W-:Y:S01]  /*5160*/  @!P0 F2FP.BF16.PACK_AB R188, R9, R8 ;  /* 0x0000000809bc823e */ /* 0x000fe200000010ff */
[----:B------:R-:W-:Y:S02]  /*5170*/  @!P0 IMAD.MOV.U32 R91, RZ, RZ, R185 ;  /* 0x000000ffff5b8224 */ /* 0x000fe400078e00b9 */
[----:B------:R-:W-:Y:S02]  /*5180*/  @!P0 IMAD.MOV.U32 R32, RZ, RZ, R182 ;  /* 0x000000ffff208224 */ /* 0x000fe400078e00b6 */
[----:B------:R-:W-:Y:S01]  /*5190*/  @!P0 IMAD.MOV.U32 R34, RZ, RZ, R187 ;  /* 0x000000ffff228224 */ /* 0x000fe200078e00bb */
[----:B------:R1:W-:Y:S01]  /*51a0*/  STG.E.128 [R180.64], R88 ;  /* 0x00000058b4007986 */ /* 0x0003e2000c101d12 */
[----:B------:R-:W-:Y:S07]  /*51b0*/  @!P0 IMAD.MOV.U32 R35, RZ, RZ, R188 ;  /* 0x000000ffff238224 */ /* 0x000fee00078e00bc */
[----:B------:R1:W-:Y:S02]  /*51c0*/  @!P2 STG.E.128 [R178.64], R32 ;  /* 0x00000020b200a986 */ /* 0x0003e4000c101d12 */
.L_x_773:
[----:B------:R-:W-:Y:S05]  /*51d0*/  BSYNC B0 ;  /* 0x0000000000007941 */ /* 0x000fea0003800000 */
.L_x_772:
[----:B------:R-:W-:Y:S11]  /*51e0*/  ISETP.GE.AND P0, PT, R12, c[0x0][0x1d4], PT ;  /* 0x000075000c007a0c */ /* 0x000ff60003f06270 */
[----:B------:R-:W-:Y:S02]  /*51f0*/  @!UPT UIADD3 URZ, URZ, URZ, URZ ;  /* 0x0000003f3f3ff290 */ /* 0x000fe4000fffe03f */
[----:B------:R-:W-:-:S05]  /*5200*/  @P0 BRA `(.L_x_771) ;  /* 0x000006f000000947 */ /* 0x000fca0003800000 */
[----:B------:R-:W-:Y:S01]  /*5210*/  ISETP.GE.AND P2, PT, R133, c[0x0][0x1d4], PT ;  /* 0x0000750085007a0c */ /* 0x000fe20003f46270 */
[----:B-1----:R-:W-:Y:S01]  /*5220*/  LDS.128 R32, [R129+0xa080] ;  /* 0x00a0800081207984 */ /* 0x002fe20000000c00 */
        /* <DEDUP_REMOVED lines=12> */
[--C-:B------:R-:W-:Y:S02]  /*52f0*/  @!P0 SHF.R.U64 R38, R38, 0x10, R39.reuse ;  /* 0x0000001026268819 */ /* 0x100fe40000001227 */
[----:B------:R-:W-:Y:S01]  /*5300*/  @!P0 PRMT R97, R97, 0x5410, R44 ;  /* 0x0000541061618816 */ /* 0x000fe2000000002c */
[C---:B-1----:R-:W-:Y:S01]  /*5310*/  @!P0 IMAD.U32 R44, R64.reuse, 0x10000, RZ ;  /* 0x00010000402c8824 */ /* 0x042fe200078e00ff */
[----:B------:R-:W-:Y:S01]  /*5320*/  @!P0 LOP3.LUT R51, R64, 0xffff0000, RZ, 0xc0, !PT ;  /* 0xffff000040338812 */ /* 0x000fe200078ec0ff */
[----:B------:R-:W-:Y:S01]  /*5330*/  @!P0 IMAD.U32 R56, R67, 0x10000, RZ ;  /* 0x0001000043388824 */ /* 0x000fe200078e00ff */
[----:B------:R-:W-:Y:S01]  /*5340*/  @!P0 LOP3.LUT R53, R65, 0xffff0000, RZ, 0xc0, !PT ;  /* 0xffff000041358812 */ /* 0x000fe200078ec0ff */
[----:B------:R-:W-:Y:S01]  /*5350*/  @!P0 IMAD.U32 R47, R97, 0x10000, RZ ;  /* 0x00010000612f8824 */ /* 0x000fe200078e00ff */
[----:B------:R-:W-:Y:S01]  /*5360*/  @!P0 LOP3.LUT R63, R67, 0xffff0000, RZ, 0xc0, !PT ;  /* 0xffff0000433f8812 */ /* 0x000fe200078ec0ff */
[C---:B------:R-:W-:Y:S01]  /*5370*/  @!P0 IMAD.U32 R52, R66.reuse, 0x10000, RZ ;  /* 0x0001000042348824 */ /* 0x040fe200078e00ff */
[----:B------:R-:W-:Y:S02]  /*5380*/  @!P0 LOP3.LUT R59, R66, 0xffff0000, RZ, 0xc0, !PT ;  /* 0xffff0000423b8812 */ /* 0x000fe400078ec0ff */
[----:B------:R-:W-:Y:S01]  /*5390*/  @!P0 PRMT R49, R49, 0x5410, R38 ;  /* 0x0000541031318816 */ /* 0x000fe20000000026 */
[C---:B------:R-:W-:Y:S01]  /*53a0*/  @!P0 IMAD.U32 R38, R32.reuse, 0x10000, RZ ;  /* 0x0001000020268824 */ /* 0x040fe200078e00ff */
[----:B------:R-:W-:Y:S02]  /*53b0*/  @!P0 SHF.R.U32.HI R45, RZ, 0x10, R39 ;  /* 0x00000010ff2d8819 */ /* 0x000fe40000011627 */
[----:B------:R-:W-:Y:S01]  /*53c0*/  @!P0 LOP3.LUT R39, R32, 0xffff0000, RZ, 0xc0, !PT ;  /* 0xffff000020278812 */ /* 0x000fe200078ec0ff */
[----:B------:R-:W-:Y:S01]  /*53d0*/  @!P0 FMUL.FTZ R60, R38, R47 ;  /* 0x0000002f263c8220 */ /* 0x000fe20000410000 */
[--C-:B------:R-:W-:Y:S02]  /*53e0*/  @!P0 SHF.R.U64 R36, R36, 0x10, R37.reuse ;  /* 0x0000001024248819 */ /* 0x100fe40000001225 */
[----:B------:R-:W-:Y:S02]  /*53f0*/  @!P0 SHF.R.U32.HI R37, RZ, 0x10, R37 ;  /* 0x00000010ff258819 */ /* 0x000fe40000011625 */
[----:B------:R-:W-:Y:S02]  /*5400*/  @!P0 PRMT R43, R43, 0x5410, R36 ;  /* 0x000054102b2b8816 */ /* 0x000fe40000000024 */
[----:B------:R-:W-:Y:S02]  /*5410*/  @!P0 SHF.R.U32.HI R46, RZ, 0x10, R87 ;  /* 0x00000010ff2e8819 */ /* 0x000fe40000011657 */
[C---:B------:R-:W-:Y:S02]  /*5420*/  @!P0 LOP3.LUT R36, R43.reuse, 0xffff0000, RZ, 0xc0, !PT ;  /* 0xffff00002b248812 */ /* 0x040fe400078ec0ff */
[----:B------:R-:W-:Y:S01]  /*5430*/  @!P0 PRMT R42, R42, 0x5410, R37 ;  /* 0x000054102a2a8816 */ /* 0x000fe20000000025 */
[----:B------:R-:W-:Y:S01]  /*5440*/  @!P0 IMAD.U32 R37, R43, 0x10000, RZ ;  /* 0x000100002b258824 */ /* 0x000fe200078e00ff */
[----:B------:R-:W-:Y:S01]  /*5450*/  @!P0 PRMT R95, R95, 0x5410, R46 ;  /* 0x000054105f5f8816 */ /* 0x000fe2000000002e */
[----:B------:R-:W-:Y:S01]  /*5460*/  @!P0 FMUL.FTZ R3, R39, R36 ;  /* 0x0000002427038220 */ /* 0x000fe20000410000 */
[----:B------:R-:W-:Y:S01]  /*5470*/  @!P0 LOP3.LUT R46, R97, 0xffff0000, RZ, 0xc0, !PT ;  /* 0xffff0000612e8812 */ /* 0x000fe200078ec0ff */
[-C--:B------:R-:W-:Y:S01]  /*5480*/  @!P0 FMUL.FTZ R2, R38, R37.reuse ;  /* 0x0000002526028220 */ /* 0x080fe20000410000 */
[----:B------:R-:W-:Y:S01]  /*5490*/  @!P0 LOP3.LUT R58, R95, 0xffff0000, RZ, 0xc0, !PT ;  /* 0xffff00005f3a8812 */ /* 0x000fe200078ec0ff */
[----:B------:R-:W-:Y:S01]  /*54a0*/  @!P0 IMAD.U32 R38, R33, 0x10000, RZ ;  /* 0x0001000021268824 */ /* 0x000fe200078e00ff */
[----:B------:R-:W-:Y:S01]  /*54b0*/  @!P0 PRMT R48, R48, 0x5410, R45 ;  /* 0x0000541030308816 */ /* 0x000fe2000000002d */
[----:B------:R-:W-:Y:S01]  /*54c0*/  @!P0 FMUL.FTZ R69, R39, R46 ;  /* 0x0000002e27458220 */ /* 0x000fe20000410000 */
[----:B------:R-:W-:Y:S01]  /*54d0*/  @!P0 LOP3.LUT R39, R33, 0xffff0000, RZ, 0xc0, !PT ;  /* 0xffff000021278812 */ /* 0x000fe200078ec0ff */
[----:B------:R-:W-:Y:S01]  /*54e0*/  @!P0 FFMA.FTZ R2, R47, R44, R2 ;  /* 0x0000002c2f028223 */ /* 0x000fe20000010002 */
[----:B------:R-:W-:Y:S01]  /*54f0*/  @!P0 SHF.R.U32.HI R85, RZ, 0x10, R85 ;  /* 0x00000010ff558819 */ /* 0x000fe20000011655 */
[----:B------:R-:W-:Y:S01]  /*5500*/  @!P0 FFMA.FTZ R69, R51, R36, -R69 ;  /* 0x0000002433458223 */ /* 0x000fe20000010845 */
[----:B------:R-:W-:Y:S01]  /*5510*/  @!P0 LOP3.LUT R36, R42, 0xffff0000, RZ, 0xc0, !PT ;  /* 0xffff00002a248812 */ /* 0x000fe200078ec0ff */
[----:B------:R-:W-:Y:S01]  /*5520*/  @!P0 FFMA.FTZ R60, R44, R37, -R60 ;  /* 0x000000252c3c8223 */ /* 0x000fe2000001083c */
[----:B------:R-:W-:Y:S01]  /*5530*/  @!P0 PRMT R96, R96, 0x5410, R85 ;  /* 0x0000541060608816 */ /* 0x000fe20000000055 */
[----:B------:R-:W-:Y:S01]  /*5540*/  @!P0 IMAD.U32 R37, R42, 0x10000, RZ ;  /* 0x000100002a258824 */ /* 0x000fe200078e00ff */
[----:B------:R-:W-:Y:S01]  /*5550*/  @!P0 SHF.R.U64 R87, R86, 0x10, R87 ;  /* 0x0000001056578819 */ /* 0x000fe20000001257 */
[----:B------:R-:W-:Y:S01]  /*5560*/  @!P0 IMAD.U32 R44, R65, 0x10000, RZ ;  /* 0x00010000412c8824 */ /* 0x000fe200078e00ff */
[----:B------:R-:W-:Y:S01]  /*5570*/  @!P0 F2FP.BF16.PACK_AB R60, R69, R60 ;  /* 0x0000003c453c823e */ /* 0x000fe200000010ff */
[----:B------:R-:W-:Y:S01]  /*5580*/  @!P0 FMUL.FTZ R4, R38, R37 ;  /* 0x0000002526048220 */ /* 0x000fe20000410000 */
[C---:B------:R-:W-:Y:S01]  /*5590*/  @!P0 LOP3.LUT R50, R96.reuse, 0xffff0000, RZ, 0xc0, !PT ;  /* 0xffff000060328812 */ /* 0x040fe200078ec0ff */
[----:B------:R-:W-:Y:S01]  /*55a0*/  @!P0 FMUL.FTZ R5, R39, R36 ;  /* 0x0000002427058220 */ /* 0x000fe20000410000 */
[----:B------:R-:W-:Y:S01]  /*55b0*/  @!P0 SHF.L.U32 R47, R96, 0x10, RZ ;  /* 0x00000010602f8819 */ /* 0x000fe200000006ff */
[----:B------:R-:W-:Y:S01]  /*55c0*/  @!P0 IMAD.U32 R61, R95, 0x10000, RZ ;  /* 0x000100005f3d8824 */ /* 0x000fe200078e00ff */
[----:B------:R-:W-:Y:S01]  /*55d0*/  @!P0 MOV R64, R60 ;  /* 0x0000003c00408202 */ /* 0x000fe20000000f00 */
[----:B------:R-:W-:Y:S01]  /*55e0*/  @!P0 FMUL.FTZ R71, R39, R50 ;  /* 0x0000003227478220 */ /* 0x000fe20000410000 */
[----:B------:R-:W-:Y:S01]  /*55f0*/  @!P0 LOP3.LUT R39, R35, 0xffff0000, RZ, 0xc0, !PT ;  /* 0xffff000023278812 */ /* 0x000fe200078ec0ff */
[----:B------:R-:W-:Y:S01]  /*5600*/  @!P0 FMUL.FTZ R62, R38, R47 ;  /* 0x0000002f263e8220 */ /* 0x000fe20000410000 */
[----:B------:R-:W-:Y:S01]  /*5610*/  @!P0 PRMT R94, R94, 0x5410, R87 ;  /* 0x000054105e5e8816 */ /* 0x000fe20000000057 */
[----:B------:R-:W-:Y:S01]  /*5620*/  @!P0 FFMA.FTZ R71, R53, R36, -R71 ;  /* 0x0000002435478223 */ /* 0x000fe20000010847 */
[----:B------:R-:W-:Y:S01]  /*5630*/  @!P0 LOP3.LUT R36, R48, 0xffff0000, RZ, 0xc0, !PT ;  /* 0xffff000030248812 */ /* 0x000fe200078ec0ff */
[----:B------:R-:W-:Y:S01]  /*5640*/  @!P0 IMAD.U32 R38, R35, 0x10000, RZ ;  /* 0x0001000023268824 */ /* 0x000fe200078e00ff */
[----:B------:R-:W-:Y:S01]  /*5650*/  @!P0 LOP3.LUT R54, R94, 0xffff0000, RZ, 0xc0, !PT ;  /* 0xffff00005e368812 */ /* 0x000fe200078ec0ff */
[----:B------:R-:W-:Y:S01]  /*5660*/  @!P0 FFMA.FTZ R62, R44, R37, -R62 ;  /* 0x000000252c3e8223 */ /* 0x000fe2000001083e */
[----:B------:R-:W-:Y:S01]  /*5670*/  @!P0 SHF.L.U32 R37, R48, 0x10, RZ ;  /* 0x0000001030258819 */ /* 0x000fe200000006ff */
[----:B------:R-:W-:Y:S02]  /*5680*/  @!P0 FMUL.FTZ R149, R38, R61 ;  /* 0x0000003d26958220 */ /* 0x000fe40000410000 */
[----:B------:R-:W-:Y:S01]  /*5690*/  @!P0 FMUL.FTZ R178, R39, R58 ;  /* 0x0000003a27b28220 */ /* 0x000fe20000410000 */
[----:B------:R-:W-:Y:S01]  /*56a0*/  @!P0 F2FP.BF16.PACK_AB R71, R71, R62 ;  /* 0x0000003e4747823e */ /* 0x000fe200000010ff */
[-C--:B------:R-:W-:Y:S01]  /*56b0*/  @!P0 FMUL.FTZ R9, R39, R36.reuse ;  /* 0x0000002427098220 */ /* 0x080fe20000410000 */
[----:B------:R-:W-:Y:S01]  /*56c0*/  @!P0 LOP3.LUT R39, R34, 0xffff0000, RZ, 0xc0, !PT ;  /* 0xffff000022278812 */ /* 0x000fe200078ec0ff */
[-C--:B------:R-:W-:Y:S02]  /*56d0*/  @!P0 FMUL.FTZ R8, R38, R37.reuse ;  /* 0x0000002526088220 */ /* 0x080fe40000410000 */
[----:B------:R-:W-:Y:S02]  /*56e0*/  @!P0 IMAD.U32 R38, R34, 0x10000, RZ ;  /* 0x0001000022268824 */ /* 0x000fe400078e00ff */
        /* <DEDUP_REMOVED lines=33> */
.L_x_771:
[----:B------:R-:W-:Y:S05]  /*5900*/  BSYNC B1 ;  /* 0x0000000000017941 */ /* 0x000fea0003800000 */
.L_x_770:
[----:B------:R-:W-:Y:S04]  /*5910*/  IADD3 R177, P0, R170, R176, RZ ;  /* 0x000000b0aab17210 */ /* 0x000fe80007f1e0ff */
[----:B------:R-:W-:Y:S01]  /*5920*/  IADD3.X R106, R106, R117, RZ, P0, !PT ;  /* 0x000000756a6a7210 */ /* 0x000fe200007fe4ff */
[----:B------:R-:W-:-:S05]  /*5930*/  @P3 BRA `(.L_x_759) ;  /* 0x0000109000003947 */ /* 0x000fca0003800000 */
[----:B------:R-:W-:Y:S01]  /*5940*/  ISETP.GE.AND P0, PT, R14, c[0x0][0x1d4], PT ;  /* 0x000075000e007a0c */ /* 0x000fe20003f06270 */
[----:B------:R-:W-:Y:S01]  /*5950*/  @!UPT UIADD3 URZ, URZ, URZ, URZ ;  /* 0x0000003f3f3ff290 */ /* 0x000fe2000fffe03f */
[----:B------:R-:W-:Y:S11]  /*5960*/  BSSY B0, `(.L_x_774) ;  /* 0x0000071000007945 */ /* 0x000ff60003800000 */
[----:B------:R-:W-:-:S05]  /*5970*/  @P0 BRA `(.L_x_775) ;  /* 0x000006f000000947 */ /* 0x000fca0003800000 */
[----:B------:R-:W-:Y:S01]  /*5980*/  ISETP.GE.AND P2, PT, R134, c[0x0][0x1d4], PT ;  /* 0x0000750086007a0c */ /* 0x000fe20003f46270 */
[----:B-1----:R-:W-:Y:S01]  /*5990*/  LDS.128 R32, [R127+0xa080] ;  /* 0x00a080007f207984 */ /* 0x002fe20000000c00 */
[CC--:B------:R-:W-:Y:S04]  /*59a0*/  IADD3 R59, P1, P0, R160.reuse, R177.reuse, R137 ;  /* 0x000000b1a03b7210 */ /* 0x0c0fe8000783e089 */
[CC--:B------:R-:W-:Y:S03]  /*59b0*/  IADD3.X R54, R113.reuse, R106.reuse, R126, P1, P0 ;  /* 0x0000006a71367210 */ /* 0x0c0fe60000fe047e */
        /* <DEDUP_REMOVED lines=107> */
.L_x_775:
[----:B------:R-:W-:Y:S05]  /*6070*/  BSYNC B0 ;  /* 0x0000000000007941 */ /* 0x000fea0003800000 */
.L_x_774:
[----:B------:R-:W-:Y:S11]  /*6080*/  ISETP.GE.AND P0, PT, R12, c[0x0][0x1d4], PT ;  /* 0x000075000c007a0c */ /* 0x000ff60003f06270 */
[----:B------:R-:W-:Y:S02]  /*6090*/  @!UPT UIADD3 URZ, URZ, URZ, URZ ;  /* 0x0000003f3f3ff290 */ /* 0x000fe4000fffe03f */
[----:B------:R-:W-:-:S05]  /*60a0*/  @P0 BRA `(.L_x_759) ;  /* 0x0000092000000947 */ /* 0x000fca0003800000 */
[----:B------:R-:W-:Y:S01]  /*60b0*/  IADD3 R51, P1, P0, R160, R177, R136 ;  /* 0x000000b1a0337210 */ /* 0x000fe2000783e088 */
[----:B------:R-:W2:Y:S03]  /*60c0*/  LDS.128 R24, [R123+0xa080] ;  /* 0x00a080007b187984 */ /* 0x000ea60000000c00 */
[----:B------:R-:W-:Y:S02]  /*60d0*/  IADD3.X R48, R113, R106, R124, P1, P0 ;  /* 0x0000006a71307210 */ /* 0x000fe40000fe047c */
[----:B------:R-:W-:Y:S02]  /*60e0*/  ISETP.GE.AND P0, PT, R12, c[0x0][0x27c], PT ;  /* 0x00009f000c007a0c */ /* 0x000fe40003f06270 */
[C---:B------:R-:W-:Y:S01]  /*60f0*/  LEA R50, P1, R51.reuse, c[0x0][0x1c8], 0x1 ;  /* 0x0000720033327a11 */ /* 0x040fe200078208ff */
[----:B-1----:R-:W1:Y:S03]  /*6100*/  LDS.128 R52, [R125+0xa080] ;  /* 0x00a080007d347984 */ /* 0x002e660000000c00 */
[----:B------:R-:W-:Y:S02]  /*6110*/  LEA.HI.X R51, R51, c[0x0][0x1cc], R48, 0x1, P1 ;  /* 0x0000730033337a11 */ /* 0x000fe400008f0c30 */
[----:B------:R-:W-:Y:S05]  /*6120*/  ISETP.GE.AND P1, PT, R133, c[0x0][0x1d4], PT ;  /* 0x0000750085007a0c */ /* 0x000fea0003f26270 */
[----:B------:R-:W-:Y:S02]  /*6130*/  @!P0 SHF.R.U32.HI R34, RZ, 0x10, R73 ;  /* 0x00000010ff228819 */ /* 0x000fe40000011649 */
[----:B------:R-:W-:Y:S02]  /*6140*/  @!P0 SHF.R.U32.HI R31, RZ, 0x10, R21 ;  /* 0x00000010ff1f8819 */ /* 0x000fe40000011615 */
[----:B------:R-:W-:Y:S02]  /*6150*/  @!P0 PRMT R81, R81, 0x5410, R34 ;  /* 0x0000541051518816 */ /* 0x000fe40000000022 */
[----:B------:R-:W-:Y:S02]  /*6160*/  @!P0 PRMT R18, R18, 0x5410, R31 ;  /* 0x0000541012128816 */ /* 0x000fe4000000001f */
[C---:B------:R-:W-:Y:S01]  /*6170*/  @!P0 LOP3.LUT R40, R81.reuse, 0xffff0000, RZ, 0xc0, !PT ;  /* 0xffff000051288812 */ /* 0x040fe200078ec0ff */
[----:B------:R-:W-:Y:S01]  /*6180*/  @!P0 IMAD.U32 R37, R81, 0x10000, RZ ;  /* 0x0001000051258824 */ /* 0x000fe200078e00ff */
[----:B------:R-:W-:Y:S02]  /*6190*/  @!P0 SHF.R.U64 R20, R20, 0x10, R21 ;  /* 0x0000001014148819 */ /* 0x000fe40000001215 */
[----:B------:R-:W-:Y:S02]  /*61a0*/  @!P0 SHF.R.U32.HI R21, RZ, 0x10, R23 ;  /* 0x00000010ff158819 */ /* 0x000fe40000011617 */
[----:B------:R-:W-:Y:S01]  /*61b0*/  @!P0 PRMT R20, R19, 0x5410, R20 ;  /* 0x0000541013148816 */ /* 0x000fe20000000014 */
[----:B------:R-:W-:Y:S01]  /*61c0*/  @!P0 IMAD.U32 R19, R18, 0x10000, RZ ;  /* 0x0001000012138824 */ /* 0x000fe200078e00ff */
[----:B------:R-:W-:Y:S02]  /*61d0*/  @!P0 PRMT R28, R28, 0x5410, R21 ;  /* 0x000054101c1c8816 */ /* 0x000fe40000000015 */
[----:B------:R-:W-:Y:S01]  /*61e0*/  @!P0 SHF.R.U32.HI R33, RZ, 0x10, R75 ;  /* 0x00000010ff218819 */ /* 0x000fe2000001164b */
[----:B------:R-:W-:Y:S01]  /*61f0*/  @!P0 IMAD.U32 R21, R20, 0x10000, RZ ;  /* 0x0001000014158824 */ /* 0x000fe200078e00ff */
[----:B------:R-:W-:Y:S01]  /*6200*/  @!P0 SHF.R.U64 R22, R22, 0x10, R23 ;  /* 0x0000001016168819 */ /* 0x000fe20000001217 */
[C---:B--2---:R-:W-:Y:S01]  /*6210*/  @!P0 IMAD.U32 R30, R25.reuse, 0x10000, RZ ;  /* 0x00010000191e8824 */ /* 0x044fe200078e00ff */
[----:B------:R-:W-:Y:S01]  /*6220*/  @!P0 LOP3.LUT R31, R25, 0xffff0000, RZ, 0xc0, !PT ;  /* 0xffff0000191f8812 */ /* 0x000fe200078ec0ff */
[----:B------:R-:W-:Y:S01]  /*6230*/  @!P0 IMAD.U32 R32, R24, 0x10000, RZ ;  /* 0x0001000018208824 */ /* 0x000fe200078e00ff */
[----:B------:R-:W-:Y:S01]  /*6240*/  @!P0 PRMT R22, R29, 0x5410, R22 ;  /* 0x000054101d168816 */ /* 0x000fe20000000016 */
[----:B------:R-:W-:Y:S01]  /*6250*/  @!P0 FMUL.FTZ R48, R30, R37 ;  /* 0x000000251e308220 */ /* 0x000fe20000410000 */
[----:B------:R-:W-:Y:S01]  /*6260*/  @!P0 LOP3.LUT R23, R26, 0xffff0000, RZ, 0xc0, !PT ;  /* 0xffff00001a178812 */ /* 0x000fe200078ec0ff */
[-C--:B------:R-:W-:Y:S01]  /*6270*/  @!P0 FMUL.FTZ R4, R30, R19.reuse ;  /* 0x000000131e048220 */ /* 0x080fe20000410000 */
[----:B------:R-:W-:Y:S01]  /*6280*/  @!P0 LOP3.LUT R30, R24, 0xffff0000, RZ, 0xc0, !PT ;  /* 0xffff0000181e8812 */ /* 0x000fe200078ec0ff */
[C---:B-1----:R-:W-:Y:S01]  /*6290*/  @!P0 IMAD.U32 R38, R53.reuse, 0x10000, RZ ;  /* 0x0001000035268824 */ /* 0x042fe200078e00ff */
[----:B------:R-:W-:Y:S01]  /*62a0*/  @!P0 LOP3.LUT R36, R52, 0xffff0000, RZ, 0xc0, !PT ;  /* 0xffff000034248812 */ /* 0x000fe200078ec0ff */
[----:B------:R-:W-:Y:S01]  /*62b0*/  @!P0 IMAD.U32 R29, R26, 0x10000, RZ ;  /* 0x000100001a1d8824 */ /* 0x000fe200078e00ff */
[----:B------:R-:W-:Y:S01]  /*62c0*/  @!P0 SHF.L.U32 R34, R52, 0x10, RZ ;  /* 0x0000001034228819 */ /* 0x000fe200000006ff */
[----:B------:R-:W-:Y:S01]  /*62d0*/  @!P0 FFMA.FTZ R48, R38, R19, -R48 ;  /* 0x0000001326308223 */ /* 0x000fe20000010830 */
[----:B------:R-:W-:Y:S01]  /*62e0*/  @!P0 SHF.R.U64 R73, R72, 0x10, R73 ;  /* 0x0000001048498819 */ /* 0x000fe20000001249 */
[----:B------:R-:W-:Y:S01]  /*62f0*/  @!P0 FMUL.FTZ R2, R32, R21 ;  /* 0x0000001520028220 */ /* 0x000fe20000410000 */
[----:B------:R-:W-:Y:S01]  /*6300*/  @!P0 LOP3.LUT R39, R53, 0xffff0000, RZ, 0xc0, !PT ;  /* 0xffff000035278812 */ /* 0x000fe200078ec0ff */
[----:B------:R-:W-:Y:S01]  /*6310*/  @!P0 IMAD.U32 R43, R54, 0x10000, RZ ;  /* 0x00010000362b8824 */ /* 0x000fe200078e00ff */
[----:B------:R-:W-:Y:S01]  /*6320*/  @!P0 PRMT R80, R80, 0x5410, R73 ;  /* 0x0000541050508816 */ /* 0x000fe20000000049 */
[----:B------:R-:W-:Y:S01]  /*6330*/  @!P0 FMUL.FTZ R65, R31, R40 ;  /* 0x000000281f418220 */ /* 0x000fe20000410000 */
[----:B------:R-:W-:Y:S02]  /*6340*/  @!P0 LOP3.LUT R45, R54, 0xffff0000, RZ, 0xc0, !PT ;  /* 0xffff0000362d8812 */ /* 0x000fe400078ec0ff */
[C---:B------:R-:W-:Y:S02]  /*6350*/  @!P0 SHF.L.U32 R47, R55.reuse, 0x10, RZ ;  /* 0x00000010372f8819 */ /* 0x040fe400000006ff */
[----:B------:R-:W-:Y:S02]  /*6360*/  @!P0 LOP3.LUT R49, R55, 0xffff0000, RZ, 0xc0, !PT ;  /* 0xffff000037318812 */ /* 0x000fe400078ec0ff */
[----:B------:R-:W-:Y:S01]  /*6370*/  @!P0 LOP3.LUT R19, R20, 0xffff0000, RZ, 0xc0, !PT ;  /* 0xffff000014138812 */ /* 0x000fe200078ec0ff */
[----:B------:R-:W-:Y:S01]  /*6380*/  @!P0 IMAD.U32 R20, R28, 0x10000, RZ ;  /* 0x000100001c148824 */ /* 0x000fe200078e00ff */
[----:B------:R-:W-:Y:S02]  /*6390*/  @!P0 LOP3.LUT R35, R80, 0xffff0000, RZ, 0xc0, !PT ;  /* 0xffff000050238812 */ /* 0x000fe400078ec0ff */
[----:B------:R-:W-:Y:S01]  /*63a0*/  @!P0 SHF.R.U64 R75, R74, 0x10, R75 ;  /* 0x000000104a4b8819 */ /* 0x000fe2000000124b */
[----:B------:R-:W-:Y:S01]  /*63b0*/  @!P0 FMUL.FTZ R3, R30, R19 ;  /* 0x000000131e038220 */ /* 0x000fe20000410000 */
[----:B------:R-:W-:Y:S01]  /*63c0*/  @!P0 PRMT R68, R68, 0x5410, R33 ;  /* 0x0000541044448816 */ /* 0x000fe20000000021 */
[----:B------:R-:W-:Y:S01]  /*63d0*/  @!P0 IMAD.U32 R33, R80, 0x10000, RZ ;  /* 0x0001000050218824 */ /* 0x000fe200078e00ff */
[----:B------:R-:W-:Y:S01]  /*63e0*/  @!P0 PRMT R70, R70, 0x5410, R75 ;  /* 0x0000541046468816 */ /* 0x000fe2000000004b */
[----:B------:R-:W-:Y:S01]  /*63f0*/  @!P0 FMUL.FTZ R59, R30, R35 ;  /* 0x000000231e3b8220 */ /* 0x000fe20000410000 */
[----:B------:R-:W-:Y:S01]  /*6400*/  @!P0 LOP3.LUT R30, R18, 0xffff0000, RZ, 0xc0, !PT ;  /* 0xffff0000121e8812 */ /* 0x000fe200078ec0ff */
[----:B------:R-:W-:Y:S01]  /*6410*/  @!P0 FMUL.FTZ R56, R32, R33 ;  /* 0x0000002120388220 */ /* 0x000fe20000410000 */
[----:B------:R-:W-:Y:S01]  /*6420*/  @!P0 LOP3.LUT R42, R70, 0xffff0000, RZ, 0xc0, !PT ;  /* 0xffff0000462a8812 */ /* 0x000fe200078ec0ff */
[----:B------:R-:W-:Y:S01]  /*6430*/  @!P0 FFMA.FTZ R59, R36, R19, -R59 ;  /* 0x00000013243b8223 */ /* 0x000fe2000001083b */
[----:B------:R-:W-:Y:S01]  /*6440*/  @!P0 LOP3.LUT R18, R28, 0xffff0000, RZ, 0xc0, !PT ;  /* 0xffff00001c128812 */ /* 0x000fe200078ec0ff */
[----:B------:R-:W-:Y:S01]  /*6450*/  @!P0 IMAD.U32 R41, R70, 0x10000, RZ ;  /* 0x0001000046298824 */ /* 0x000fe200078e00ff */
[C---:B------:R-:W-:Y:S01]  /*6460*/  @!P0 LOP3.LUT R19, R27.reuse, 0xffff0000, RZ, 0xc0, !PT ;  /* 0xffff00001b138812 */ /* 0x040fe200078ec0ff */
[----:B------:R-:W-:Y:S01]  /*6470*/  @!P0 FFMA.FTZ R56, R34, R21, -R56 ;  /* 0x0000001522388223 */ /* 0x000fe20000010838 */
[C---:B------:R-:W-:Y:S01]  /*6480*/  @!P0 SHF.L.U32 R44, R68.reuse, 0x10, RZ ;  /* 0x00000010442c8819 */ /* 0x040fe200000006ff */
[----:B------:R-:W-:Y:S01]  /*6490*/  @!P0 IMAD.U32 R21, R27, 0x10000, RZ ;  /* 0x000100001b158824 */ /* 0x000fe200078e00ff */
[----:B------:R-:W-:Y:S01]  /*64a0*/  @!P0 LOP3.LUT R46, R68, 0xffff0000, RZ, 0xc0, !PT ;  /* 0xffff0000442e8812 */ /* 0x000fe200078ec0ff */
        /* <DEDUP_REMOVED lines=29> */
[----:B------:R-:W-:Y:S02]  /*6680*/  @!P0 FFMA.FTZ R6, R41, R43, R6 ;  /* 0x0000002b29068223 */ /* 0x000fe40000010006 */
[----:B------:R-:W-:Y:S02]  /*6690*/  @!P0 FMUL.FTZ R9, R19, R18 ;  /* 0x0000001213098220 */ /* 0x000fe40000410000 */
[----:B------:R-:W-:Y:S02]  /*66a0*/  @!P0 FFMA.FTZ R7, R42, R45, R7 ;  /* 0x0000002d2a078223 */ /* 0x000fe40000010007 */
[----:B------:R-:W-:Y:S02]  /*66b0*/  @!P0 FFMA.FTZ R8, R44, R47, R8 ;  /* 0x0000002f2c088223 */ /* 0x000fe40000010008 */
[----:B------:R-:W-:Y:S02]  /*66c0*/  @!P0 FFMA.FTZ R9, R46, R49, R9 ;  /* 0x000000312e098223 */ /* 0x000fe40000010009 */
[----:B------:R-:W-:Y:S03]  /*66d0*/  @!P0 IMAD.MOV.U32 R24, RZ, RZ, R48 ;  /* 0x000000ffff188224 */ /* 0x000fe600078e0030 */
[----:B------:R-:W-:Y:S05]  /*66e0*/  @!P0 F2FP.BF16.PACK_AB R59, R9, R8 ;  /* 0x00000008093b823e */ /* 0x000fea00000010ff */
[----:B------:R-:W-:Y:S01]  /*66f0*/  @!P0 IMAD.MOV.U32 R27, RZ, RZ, R59 ;  /* 0x000000ffff1b8224 */ /* 0x000fe200078e003b */
[----:B-1----:R-:W-:Y:S02]  /*6700*/  @!P0 F2FP.BF16.PACK_AB R51, R5, R4 ;  /* 0x000000040533823e */ /* 0x002fe400000010ff */
[----:B------:R-:W-:Y:S03]  /*6710*/  @!P0 F2FP.BF16.PACK_AB R50, R7, R6 ;  /* 0x000000060732823e */ /* 0x000fe600000010ff */
[----:B------:R-:W-:Y:S01]  /*6720*/  @!P0 IMAD.MOV.U32 R25, RZ, RZ, R51 ;  /* 0x000000ffff198224 */ /* 0x000fe200078e0033 */
[----:B------:R-:W-:Y:S01]  /*6730*/  @!P0 MOV R26, R50 ;  /* 0x00000032001a8202 */ /* 0x000fe20000000f00 */
[----:B------:R-:W-:-:S05]  /*6740*/  @P1 BRA `(.L_x_759) ;  /* 0x0000028000001947 */ /* 0x000fca0003800000 */
[----:B------:R-:W-:Y:S04]  /*6750*/  IADD3 R177, P1, P0, R160, R177, R133 ;  /* 0x000000b1a0b17210 */ /* 0x000fe8000783e085 */
[----:B------:R-:W-:Y:S02]  /*6760*/  IADD3.X R106, R113, R106, R120, P1, P0 ;  /* 0x0000006a716a7210 */ /* 0x000fe40000fe0478 */
[C---:B------:R-:W-:Y:S04]  /*6770*/  LEA R2, P0, R177.reuse, c[0x0][0x1c8], 0x1 ;  /* 0x00007200b1027a11 */ /* 0x040fe800078008ff */
[----:B------:R-:W-:Y:S05]  /*6780*/  LEA.HI.X R3, R177, c[0x0][0x1cc], R106, 0x1, P0 ;  /* 0x00007300b1037a11 */ /* 0x000fea00000f0c6a */
[----:B------:R1:W-:Y:S01]  /*6790*/  STG.E.128 [R2.64], R24 ;  /* 0x0000001802007986 */ /* 0x0003e2000c101d12 */
[----:B------:R-:W-:-:S05]  /*67a0*/  BRA `(.L_x_759) ;  /* 0x0000022000007947 */ /* 0x000fca0003800000 */
.L_x_745:
[----:B------:R-:W-:Y:S01]  /*67b0*/  IMAD R2, R57, -0x30, R0 ;  /* 0xffffffd039027824 */ /* 0x000fe200078e0200 */
[----:B------:R-:W-:Y:S04]  /*67c0*/  BSSY B0, `(.L_x_776) ;  /* 0x0000011000007945 */ /* 0x000fe80003800000 */
[----:B------:R-:W-:Y:S04]  /*67d0*/  IMNMX R150, R2, 0x30, PT ;  /* 0x0000003002967817 */ /* 0x000fe80003800200 */
[----:B------:R-:W-:Y:S11]  /*67e0*/  ISETP.GE.AND P0, PT, R143, R150, PT ;  /* 0x000000968f00720c */ /* 0x000ff60003f06270 */
[----:B------:R-:W-:Y:S02]  /*67f0*/  @!UPT UIADD3 URZ, URZ, URZ, URZ ;  /* 0x0000003f3f3ff290 */ /* 0x000fe4000fffe03f */
[----:B------:R-:W-:-:S05]  /*6800*/  @P0 BRA `(.L_x_777) ;  /* 0x000000c000000947 */ /* 0x000fca0003800000 */
[----:B------:R-:W-:Y:S02]  /*6810*/  ISETP.GE.AND P0, PT, R14, c[0x0][0x1d4], PT ;  /* 0x000075000e007a0c */ /* 0x000fe40003f06270 */
[----:B------:R-:W-:Y:S02]  /*6820*/  ISETP.GE.AND P2, PT, R12, c[0x0][0x1d4], PT ;  /* 0x000075000c007a0c */ /* 0x000fe40003f46270 */
[----:B------:R-:W-:Y:S09]  /*6830*/  ISETP.GE.AND P1, PT, R140, c[0x0][0x1d4], PT ;  /* 0x000075008c007a0c */ /* 0x000ff20003f26270 */
[----:B------:R-:W1:Y:S04]  /*6840*/  @!P0 LDS.128 R28, [R141+0xa080] ;  /* 0x00a080008d1c8984 */ /* 0x000e680000000c00 */
[----:B------:R-:W2:Y:S04]  /*6850*/  @!P2 LDS.128 R24, [R141+0xb880] ;  /* 0x00b880008d18a984 */ /* 0x000ea80000000c00 */
[----:B------:R-:W3:Y:S04]  /*6860*/  @!P1 LDS.128 R20, [R141+0xd080] ;  /* 0x00d080008d149984 */ /* 0x000ee80000000c00 */
[----:B-1----:R-:W-:Y:S01]  /*6870*/  @!P0 STG.E.128 [R88.64], R28 ;  /* 0x0000001c58008986 */ /* 0x002fe2000c101d12 */
[----:B------:R-:W-:Y:S03]  /*6880*/  ISETP.GE.AND P0, PT, R139, c[0x0][0x1d4], PT ;  /* 0x000075008b007a0c */ /* 0x000fe60003f06270 */
[----:B--2---:R-:W-:Y:S04]  /*6890*/  @!P2 STG.E.128 [R88.64+0x80], R24 ;  /* 0x000080185800a986 */ /* 0x004fe8000c101d12 */
[----:B---3--:R-:W-:Y:S06]  /*68a0*/  @!P1 STG.E.128 [R88.64+0x100], R20 ;  /* 0x0001001458009986 */ /* 0x008fec000c101d12 */
[----:B------:R-:W1:Y:S04]  /*68b0*/  @!P0 LDS.128 R4, [R141+0xe880] ;  /* 0x00e880008d048984 */ /* 0x000e680000000c00 */
[----:B-1----:R1:W-:Y:S02]  /*68c0*/  @!P0 STG.E.128 [R88.64+0x180], R4 ;  /* 0x0001800458008986 */ /* 0x0023e4000c101d12 */
.L_x_777:
[----:B------:R-:W-:Y:S05]  /*68d0*/  BSYNC B0 ;  /* 0x0000000000007941 */ /* 0x000fea0003800000 */
.L_x_776:
[----:B------:R-:W-:Y:S11]  /*68e0*/  ISETP.GE.AND P0, PT, R138, R150, PT ;  /* 0x000000968a00720c */ /* 0x000ff60003f06270 */
[----:B------:R-:W-:Y:S02]  /*68f0*/  @!UPT UIADD3 URZ, URZ, URZ, URZ ;  /* 0x0000003f3f3ff290 */ /* 0x000fe4000fffe03f */
[----:B------:R-:W-:-:S05]  /*6900*/  @P0 BRA `(.L_x_759) ;  /* 0x000000c000000947 */ /* 0x000fca0003800000 */
[----:B------:R-:W-:Y:S02]  /*6910*/  ISETP.GE.AND P0, PT, R14, c[0x0][0x1d4], PT ;  /* 0x000075000e007a0c */ /* 0x000fe40003f06270 */
[----:B------:R-:W-:Y:S02]  /*6920*/  ISETP.GE.AND P2, PT, R12, c[0x0][0x1d4], PT ;  /* 0x000075000c007a0c */ /* 0x000fe40003f46270 */
[----:B------:R-:W-:Y:S09]  /*6930*/  ISETP.GE.AND P1, PT, R140, c[0x0][0x1d4], PT ;  /* 0x000075008c007a0c */ /* 0x000ff20003f26270 */
[----:B------:R-:W2:Y:S04]  /*6940*/  @!P0 LDS.128 R28, [R141+0xb080] ;  /* 0x00b080008d1c8984 */ /* 0x000ea80000000c00 */
[----:B------:R-:W3:Y:S04]  /*6950*/  @!P2 LDS.128 R24, [R141+0xc880] ;  /* 0x00c880008d18a984 */ /* 0x000ee80000000c00 */
[----:B------:R-:W4:Y:S04]  /*6960*/  @!P1 LDS.128 R20, [R141+0xe080] ;  /* 0x00e080008d149984 */ /* 0x000f280000000c00 */
[----:B--2---:R-:W-:Y:S01]  /*6970*/  @!P0 STG.E.128 [R86.64], R28 ;  /* 0x0000001c56008986 */ /* 0x004fe2000c101d12 */
[----:B------:R-:W-:Y:S03]  /*6980*/  ISETP.GE.AND P0, PT, R139, c[0x0][0x1d4], PT ;  /* 0x000075008b007a0c */ /* 0x000fe60003f06270 */
[----:B---3--:R-:W-:Y:S04]  /*6990*/  @!P2 STG.E.128 [R86.64+0x80], R24 ;  /* 0x000080185600a986 */ /* 0x008fe8000c101d12 */
[----:B----4-:R-:W-:Y:S06]  /*69a0*/  @!P1 STG.E.128 [R86.64+0x100], R20 ;  /* 0x0001001456009986 */ /* 0x010fec000c101d12 */
[----:B-1----:R-:W1:Y:S04]  /*69b0*/  @!P0 LDS.128 R4, [R141+0xf880] ;  /* 0x00f880008d048984 */ /* 0x002e680000000c00 */
[----:B-1----:R1:W-:Y:S02]  /*69c0*/  @!P0 STG.E.128 [R86.64+0x180], R4 ;  /* 0x0001800456008986 */ /* 0x0023e4000c101d12 */
.L_x_759:
[----:B------:R-:W-:Y:S05]  /*69d0*/  BSYNC B2 ;  /* 0x0000000000027941 */ /* 0x000fea0003800000 */
.L_x_744:
[----:B-1----:R-:W-:Y:S01]  /*69e0*/  IMAD.IADD R2, R150, 0x1, -R143 ;  /* 0x0000000196027824 */ /* 0x002fe200078e0a8f */
[----:B------:R-:W-:Y:S01]  /*69f0*/  ISETP.NE.AND P3, PT, R148, RZ, PT ;  /* 0x000000ff9400720c */ /* 0x000fe20003f65270 */
[----:B------:R-:W-:Y:S01]  /*6a00*/  IMAD.WIDE.U32 R6, R57, 0x30, RZ ;  /* 0x0000003039067825 */ /* 0x000fe200078e00ff */
[----:B------:R-:W-:Y:S02]  /*6a10*/  BSSY B0, `(.L_x_778) ;  /* 0x000003f000007945 */ /* 0x000fe40003800000 */
[----:B------:R-:W-:Y:S01]  /*6a20*/  ISETP.GE.AND P0, PT, R2, 0x21, PT ;  /* 0x000000210200780c */ /* 0x000fe20003f06270 */
[----:B------:R-:W-:Y:S04]  /*6a30*/  IMAD R5, R102, 0x30, RZ ;  /* 0x0000003066057824 */ /* 0x000fe800078e02ff */
[----:B------:R-:W-:Y:S01]  /*6a40*/  IMAD.IADD R5, R7, 0x1, R5 ;  /* 0x0000000107057824 */ /* 0x000fe200078e0205 */
[----:B------:R-:W-:Y:S04]  /*6a50*/  IADD3 R7, P1, R111, R6, RZ ;  /* 0x000000066f077210 */ /* 0x000fe80007f3e0ff */
[----:B------:R-:W-:Y:S03]  /*6a60*/  IADD3.X R3, R5, R110, RZ, P1, !PT ;  /* 0x0000006e05037210 */ /* 0x000fe60000ffe4ff */
[----:B------:R-:W-:Y:S05]  /*6a70*/  @P0 IADD3 R9, P1, R7, 0x20, RZ ;  /* 0x0000002007090810 */ /* 0x000fea0007f3e0ff */
[----:B------:R-:W-:Y:S01]  /*6a80*/  @P0 IMAD.X R4, RZ, RZ, R3, P1 ;  /* 0x000000ffff040224 */ /* 0x000fe200008e0603 */
[----:B------:R-:W-:Y:S03]  /*6a90*/  ISETP.GE.AND P1, PT, R2, 0x1, PT ;  /* 0x000000010200780c */ /* 0x000fe60003f26270 */
[----:B------:R-:W-:Y:S04]  /*6aa0*/  @P0 IMAD R4, R4, c[0x0][0x258], RZ ;  /* 0x0000960004040a24 */ /* 0x000fe800078e02ff */
[----:B------:R-:W-:Y:S06]  /*6ab0*/  @P0 IMAD R4, R9, c[0x0][0x25c], R4 ;  /* 0x0000970009040a24 */ /* 0x000fec00078e0204 */
[-C--:B------:R-:W-:Y:S01]  /*6ac0*/  @P1 MOV R106, R154.reuse ;  /* 0x0000009a006a1202 */ /* 0x080fe20000000f00 */
[----:B------:R-:W-:Y:S04]  /*6ad0*/  @P1 IMAD R2, R3, c[0x0][0x258], RZ ;  /* 0x0000960003021a24 */ /* 0x000fe800078e02ff */
[C---:B------:R-:W-:Y:S01]  /*6ae0*/  @P1 IMAD.WIDE.U32 R18, R7.reuse, c[0x0][0x258], R106 ;  /* 0x0000960007121a25 */ /* 0x040fe200078e006a */
[----:B------:R-:W-:Y:S03]  /*6af0*/  @P0 MOV R106, R154 ;  /* 0x0000009a006a0202 */ /* 0x000fe60000000f00 */
[----:B------:R-:W-:Y:S01]  /*6b00*/  @P1 IMAD R2, R7, c[0x0][0x25c], R2 ;  /* 0x0000970007021a24 */ /* 0x000fe200078e0202 */
[C---:B------:R-:W-:Y:S03]  /*6b10*/  @P1 LEA R20, P2, R18.reuse, c[0x0][0x250], 0x1 ;  /* 0x0000940012141a11 */ /* 0x040fe600078408ff */
[----:B------:R-:W-:Y:S05]  /*6b20*/  @P1 IMAD.IADD R2, R19, 0x1, R2 ;  /* 0x0000000113021824 */ /* 0x000fea00078e0202 */
[----:B------:R-:W-:Y:S01]  /*6b30*/  @P1 LEA.HI.X R21, R18, c[0x0][0x254], R2, 0x1, P2 ;  /* 0x0000950012151a11 */ /* 0x000fe200010f0c02 */
[----:B------:R-:W-:Y:S04]  /*6b40*/  @P0 IMAD.WIDE.U32 R2, R9, c[0x0][0x258], R106 ;  /* 0x0000960009020a25 */ /* 0x000fe800078e006a */
[----:B------:R-:W-:Y:S01]  /*6b50*/  @!PT LDS RZ, [RZ] ;  /* 0x00000000fffff984 */ /* 0x000fe20000000800 */
[----:B------:R-:W-:Y:S01]  /*6b60*/  @!PT LDS RZ, [RZ] ;  /* 0x00000000fffff984 */ /* 0x000fe20000000800 */
[----:B------:R-:W-:Y:S01]  /*6b70*/  @!PT LDS RZ, [RZ] ;  /* 0x00000000fffff984 */ /* 0x000fe20000000800 */
[----:B------:R1:W-:Y:S01]  /*6b80*/  @P1 LDGSTS.E.BYPASS.LTC128B.128 [R141+0x4080], [R20.64], !P3 ;  /* 0x04080000148d1fae */ /* 0x0003e2000d901d52 */
[C---:B------:R-:W-:Y:S01]  /*6b90*/  @P0 LEA R8, P2, R2.reuse, c[0x0][0x250], 0x1 ;  /* 0x0000940002080a11 */ /* 0x040fe200078408ff */
[----:B------:R-:W-:Y:S02]  /*6ba0*/  @P0 IMAD.IADD R4, R3, 0x1, R4 ;  /* 0x0000000103040824 */ /* 0x000fe400078e0204 */
[----:B------:R1:W-:Y:S03]  /*6bb0*/  @P1 LDGSTS.E.BYPASS.LTC128B.128 [R141+0x5880], [R20.64+0x80], !P5 ;  /* 0x05880080148d1fae */ /* 0x0003e6000e901d52 */
[----:B------:R-:W-:Y:S01]  /*6bc0*/  @P0 LEA.HI.X R9, R2, c[0x0][0x254], R4, 0x1, P2 ;  /* 0x0000950002090a11 */ /* 0x000fe200010f0c04 */
[----:B------:R1:W-:Y:S04]  /*6bd0*/  @P1 LDGSTS.E.BYPASS.LTC128B.128 [R141+0x7080], [R20.64+0x100], !P6 ;  /* 0x07080100148d1fae */ /* 0x0003e8000f101d52 */
[----:B------:R1:W-:Y:S01]  /*6be0*/  @P1 LDGSTS.E.BYPASS.LTC128B.128 [R141+0x8880], [R20.64+0x180], !P4 ;  /* 0x08880180148d1fae */ /* 0x0003e2000e101d52 */
[----:B------:R-:W-:Y:S03]  /*6bf0*/  ISETP.GT.AND P1, PT, R150, R143, PT ;  /* 0x0000008f9600720c */ /* 0x000fe60003f24270 */
[----:B------:R1:W-:Y:S04]  /*6c00*/  @P0 LDGSTS.E.BYPASS.LTC128B.128 [R141+0x5080], [R8.64], !P3 ;  /* 0x05080000088d0fae */ /* 0x0003e8000d901d52 */
[----:B------:R1:W-:Y:S04]  /*6c10*/  @P0 LDGSTS.E.BYPASS.LTC128B.128 [R141+0x6880], [R8.64+0x80], !P5 ;  /* 0x06880080088d0fae */ /* 0x0003e8000e901d52 */
[----:B------:R1:W-:Y:S04]  /*6c20*/  @P0 LDGSTS.E.BYPASS.LTC128B.128 [R141+0x8080], [R8.64+0x100], !P6 ;  /* 0x08080100088d0fae */ /* 0x0003e8000f101d52 */
[----:B------:R1:W-:Y:S01]  /*6c30*/  @P0 LDGSTS.E.BYPASS.LTC128B.128 [R141+0x9880], [R8.64+0x180], !P4 ;  /* 0x09880180088d0fae */ /* 0x0003e2000e101d52 */
[----:B------:R-:W-:Y:S03]  /*6c40*/  IADD3 R3, P0, R105, R6, RZ ;  /* 0x0000000669037210 */ /* 0x000fe60007f1e0ff */
[----:B------:R-:W0:Y:S01]  /*6c50*/  LDGDEPBAR ;  /* 0x00000000000079af */ /* 0x000e220000000000 */
[----:B------:R-:W-:Y:S01]  /*6c60*/  IADD3.X R2, R5, R104, RZ, P0, !PT ;  /* 0x0000006805027210 */ /* 0x000fe200007fe4ff */
[----:B------:R-:W-:Y:S04]  /*6c70*/  DEPBAR.LE SB0, 0x0 ;  /* 0x000080000000791a */ /* 0x000fe80000000000 */
[----:B------:R-:W-:Y:S06]  /*6c80*/  BAR.SYNC.DEFER_BLOCKING 0x0 ;  /* 0x0000000000007b1d */ /* 0x000fec0000010000 */
[----:B------:R-:W-:-:S05]  /*6c90*/  @!P1 BRA `(.L_x_779) ;  /* 0x0000016000009947 */ /* 0x000fca0003800000 */
[----:B-1----:R-:W-:Y:S01]  /*6ca0*/  IMAD.MOV.U32 R102, RZ, RZ, R152 ;  /* 0x000000ffff667224 */ /* 0x002fe200078e0098 */
[----:B------:R-:W-:Y:S01]  /*6cb0*/  ISETP.GE.AND P1, PT, R14, c[0x0][0x1d4], PT ;  /* 0x000075000e007a0c */ /* 0x000fe20003f26270 */
[----:B------:R-:W-:Y:S02]  /*6cc0*/  IMAD R4, R2, c[0x0][0x208], RZ ;  /* 0x0000820002047a24 */ /* 0x000fe400078e02ff */
[C---:B------:R-:W-:Y:S04]  /*6cd0*/  IMAD.WIDE.U32 R6, R3.reuse, c[0x0][0x208], R102 ;  /* 0x0000820003067a25 */ /* 0x040fe800078e0066 */
[----:B------:R-:W-:Y:S01]  /*6ce0*/  IMAD R4, R3, c[0x0][0x20c], R4 ;  /* 0x0000830003047a24 */ /* 0x000fe200078e0204 */
[C---:B------:R-:W-:Y:S03]  /*6cf0*/  LEA R8, P0, R6.reuse, c[0x0][0x1f8], 0x1 ;  /* 0x00007e0006087a11 */ /* 0x040fe600078008ff */
[----:B------:R-:W-:Y:S02]  /*6d00*/  IMAD.IADD R4, R7, 0x1, R4 ;  /* 0x0000000107047824 */ /* 0x000fe400078e0204 */
[----:B------:R-:W1:Y:S03]  /*6d10*/  @!P1 LDS.128 R28, [R141+0x4080] ;  /* 0x004080008d1c9984 */ /* 0x000e660000000c00 */
[----:B------:R-:W-:Y:S02]  /*6d20*/  LEA.HI.X R9, R6, c[0x0][0x1fc], R4, 0x1, P0 ;  /* 0x00007f0006097a11 */ /* 0x000fe400000f0c04 */
[----:B------:R-:W-:Y:S11]  /*6d30*/  ISETP.GE.AND P0, PT, R12, c[0x0][0x1d4], PT ;  /* 0x000075000c007a0c */ /* 0x000ff60003f06270 */
[----:B------:R-:W-:Y:S02]  /*6d40*/  @!UPT UIADD3 URZ, URZ, URZ, URZ ;  /* 0x0000003f3f3ff290 */ /* 0x000fe4000fffe03f */
[----:B------:R-:W2:Y:S04]  /*6d50*/  @!P0 LDS.128 R24, [R141+0x5880] ;  /* 0x005880008d188984 */ /* 0x000ea80000000c00 */
[----:B-1----:R-:W-:Y:S01]  /*6d60*/  @!P1 STG.E.128 [R8.64], R28 ;  /* 0x0000001c08009986 */ /* 0x002fe2000c101d12 */
[----:B------:R-:W-:Y:S11]  /*6d70*/  ISETP.GE.AND P1, PT, R140, c[0x0][0x1d4], PT ;  /* 0x000075008c007a0c */ /* 0x000ff60003f26270 */
[----:B------:R-:W-:Y:S02]  /*6d80*/  @!UPT UIADD3 URZ, URZ, URZ, URZ ;  /* 0x0000003f3f3ff290 */ /* 0x000fe4000fffe03f */
[----:B------:R-:W1:Y:S04]  /*6d90*/  @!P1 LDS.128 R20, [R141+0x7080] ;  /* 0x007080008d149984 */ /* 0x000e680000000c00 */
[----:B--2---:R-:W-:Y:S01]  /*6da0*/  @!P0 STG.E.128 [R8.64+0x80], R24 ;  /* 0x0000801808008986 */ /* 0x004fe2000c101d12 */
[----:B------:R-:W-:Y:S11]  /*6db0*/  ISETP.GE.AND P0, PT, R139, c[0x0][0x1d4], PT ;  /* 0x000075008b007a0c */ /* 0x000ff60003f06270 */
[----:B------:R-:W-:Y:S02]  /*6dc0*/  @!UPT UIADD3 URZ, URZ, URZ, URZ ;  /* 0x0000003f3f3ff290 */ /* 0x000fe4000fffe03f */
[----:B------:R-:W2:Y:S04]  /*6dd0*/  @!P0 LDS.128 R4, [R141+0x8880] ;  /* 0x008880008d048984 */ /* 0x000ea80000000c00 */
[----:B-1----:R1:W-:Y:S04]  /*6de0*/  @!P1 STG.E.128 [R8.64+0x100], R20 ;  /* 0x0001001408009986 */ /* 0x0023e8000c101d12 */
[----:B--2---:R1:W-:Y:S02]  /*6df0*/  @!P0 STG.E.128 [R8.64+0x180], R4 ;  /* 0x0001800408008986 */ /* 0x0043e4000c101d12 */
.L_x_779:
[----:B-1----:R-:W-:Y:S05]  /*6e00*/  BSYNC B0 ;  /* 0x0000000000007941 */ /* 0x002fea0003800000 */
.L_x_778:
[----:B------:R-:W-:Y:S01]  /*6e10*/  ISETP.GE.AND P0, PT, R138, R150, PT ;  /* 0x000000968a00720c */ /* 0x000fe20003f06270 */
[----:B------:R-:W-:Y:S01]  /*6e20*/  @!UPT UIADD3 URZ, URZ, URZ, URZ ;  /* 0x0000003f3f3ff290 */ /* 0x000fe2000fffe03f */
[----:B------:R-:W-:Y:S11]  /*6e30*/  BSSY B0, `(.L_x_780) ;  /* 0x000001a000007945 */ /* 0x000ff60003800000 */
[----:B------:R-:W-:-:S05]  /*6e40*/  @P0 BRA `(.L_x_781) ;  /* 0x0000018000000947 */ /* 0x000fca0003800000 */
[----:B------:R-:W-:Y:S01]  /*6e50*/  IADD3 R3, P0, R3, 0x20, RZ ;  /* 0x0000002003037810 */ /* 0x000fe20007f1e0ff */
[----:B------:R-:W-:Y:S01]  /*6e60*/  IMAD.MOV.U32 R102, RZ, RZ, R152 ;  /* 0x000000ffff667224 */ /* 0x000fe200078e0098 */
[----:B------:R-:W-:Y:S03]  /*6e70*/  ISETP.GE.AND P1, PT, R14, c[0x0][0x1d4], PT ;  /* 0x000075000e007a0c */ /* 0x000fe60003f26270 */
[----:B------:R-:W-:Y:S02]  /*6e80*/  IMAD.X R2, RZ, RZ, R2, P0 ;  /* 0x000000ffff027224 */ /* 0x000fe400000e0602 */
[C---:B------:R-:W-:Y:S04]  /*6e90*/  IMAD.WIDE.U32 R4, R3.reuse, c[0x0][0x208], R102 ;  /* 0x0000820003047a25 */ /* 0x040fe800078e0066 */
[----:B------:R-:W-:Y:S01]  /*6ea0*/  IMAD R2, R2, c[0x0][0x208], RZ ;  /* 0x0000820002027a24 */ /* 0x000fe200078e02ff */
[C---:B------:R-:W-:Y:S03]  /*6eb0*/  LEA R8, P0, R4.reuse, c[0x0][0x1f8], 0x1 ;  /* 0x00007e0004087a11 */ /* 0x040fe600078008ff */
[----:B------:R-:W1:Y:S01]  /*6ec0*/  @!P1 LDS.128 R28, [R141+0x5080] ;  /* 0x005080008d1c9984 */ /* 0x000e620000000c00 */
[----:B------:R-:W-:Y:S04]  /*6ed0*/  IMAD R2, R3, c[0x0][0x20c], R2 ;  /* 0x0000830003027a24 */ /* 0x000fe800078e0202 */
[----:B------:R-:W-:Y:S05]  /*6ee0*/  IMAD.IADD R2, R5, 0x1, R2 ;  /* 0x0000000105027824 */ /* 0x000fea00078e0202 */
        /* <DEDUP_REMOVED lines=14> */
.L_x_781:
[----:B------:R-:W-:Y:S05]  /*6fd0*/  BSYNC B0 ;  /* 0x0000000000007941 */ /* 0x000fea0003800000 */
.L_x_780:
[----:B------:R-:W-:Y:S11]  /*6fe0*/  ISETP.GT.AND P3, PT, R57, R118, PT ;  /* 0x000000763900720c */ /* 0x000ff60003f64270 */
[----:B------:R-:W-:Y:S02]  /*6ff0*/  @!UPT UIADD3 URZ, URZ, URZ, URZ ;  /* 0x0000003f3f3ff290 */ /* 0x000fe4000fffe03f */
[----:B------:R-:W-:-:S05]  /*7000*/  @!P3 BRA `(.L_x_782) ;  /* 0x000001e00000b947 */ /* 0x000fca0003800000 */
[----:B-1----:R-:W-:Y:S01]  /*7010*/  IADD3 R4, R57, -0x1, RZ ;  /* 0xffffffff39047810 */ /* 0x002fe20007ffe0ff */
[----:B------:R-:W-:Y:S01]  /*7020*/  IMAD.MOV.U32 R6, RZ, RZ, R158 ;  /* 0x000000ffff067224 */ /* 0x000fe200078e009e */
[----:B------:R-:W-:Y:S01]  /*7030*/  ISETP.GE.AND P1, PT, R135, 0x1, PT ;  /* 0x000000018700780c */ /* 0x000fe20003f26270 */
[----:B------:R-:W-:Y:S01]  /*7040*/  IMAD.MOV.U32 R7, RZ, RZ, R175 ;  /* 0x000000ffff077224 */ /* 0x000fe200078e00af */
[----:B------:R-:W-:Y:S01]  /*7050*/  SHF.R.S32.HI R3, RZ, 0x1f, R4 ;  /* 0x0000001fff037819 */ /* 0x000fe20000011404 */
[C---:B------:R-:W-:Y:S02]  /*7060*/  IMAD R2, R4.reuse, UR9, RZ ;  /* 0x0000000904027c24 */ /* 0x040fe4000f8e02ff */
[----:B------:R-:W-:Y:S04]  /*7070*/  IMAD.WIDE.U32 R4, R4, UR16, R6 ;  /* 0x0000001004047c25 */ /* 0x000fe8000f8e0006 */
[----:B------:R-:W-:Y:S04]  /*7080*/  IMAD R2, R3, UR16, R2 ;  /* 0x0000001003027c24 */ /* 0x000fe8000f8e0202 */
[----:B------:R-:W-:Y:S01]  /*7090*/  IMAD.IADD R2, R5, 0x1, R2 ;  /* 0x0000000105027824 */ /* 0x000fe200078e0202 */
[C---:B------:R-:W-:Y:S04]  /*70a0*/  @P1 LEA R6, P0, R4.reuse, c[0x0][0x220], 0x1 ;  /* 0x0000880004061a11 */ /* 0x040fe800078008ff */
[C---:B------:R-:W-:Y:S02]  /*70b0*/  @P1 LEA.HI.X R7, R4.reuse, c[0x0][0x224], R2, 0x1, P0 ;  /* 0x0000890004071a11 */ /* 0x040fe400000f0c02 */
[----:B------:R-:W-:Y:S11]  /*70c0*/  ISETP.GE.AND P0, PT, R135, 0x21, PT ;  /* 0x000000218700780c */ /* 0x000ff60003f06270 */
[----:B------:R-:W-:Y:S02]  /*70d0*/  @!UPT UIADD3 URZ, URZ, URZ, URZ ;  /* 0x0000003f3f3ff290 */ /* 0x000fe4000fffe03f */
[----:B------:R-:W-:Y:S04]  /*70e0*/  @P0 IADD3 R3, P2, R4, UR11, RZ ;  /* 0x0000000b04030c10 */ /* 0x000fe8000ff5e0ff */
[----:B------:R-:W-:Y:S02]  /*70f0*/  @P0 IADD3.X R2, R2, UR10, RZ, P2, !PT ;  /* 0x0000000a02020c10 */ /* 0x000fe400097fe4ff */
[C---:B------:R-:W-:Y:S04]  /*7100*/  @P0 LEA R4, P2, R3.reuse, c[0x0][0x220], 0x1 ;  /* 0x0000880003040a11 */ /* 0x040fe800078408ff */
[----:B------:R-:W-:Y:S02]  /*7110*/  @P0 LEA.HI.X R5, R3, c[0x0][0x224], R2, 0x1, P2 ;  /* 0x0000890003050a11 */ /* 0x000fe400010f0c02 */
[----:B------:R-:W-:Y:S11]  /*7120*/  ISETP.NE.AND P2, PT, R148, RZ, PT ;  /* 0x000000ff9400720c */ /* 0x000ff60003f45270 */
[----:B------:R-:W-:Y:S02]  /*7130*/  @!UPT UIADD3 URZ, URZ, URZ, URZ ;  /* 0x0000003f3f3ff290 */ /* 0x000fe4000fffe03f */
        /* <DEDUP_REMOVED lines=11> */
.L_x_782:
[----:B------:R-:W0:Y:S01]  /*71f0*/  LDGDEPBAR ;  /* 0x00000000000079af */ /* 0x000e220000000000 */
[----:B------:R-:W-:Y:S01]  /*7200*/  IADD3 R57, R57, -0x1, RZ ;  /* 0xffffffff39397810 */ /* 0x000fe20007ffe0ff */
[----:B------:R-:W-:-:S05]  /*7210*/  @P3 BRA `(.L_x_783) ;  /* 0xffffa7d000003947 */ /* 0x000fca000383ffff */
[----:B------:R-:W-:Y:S06]  /*7220*/  BAR.SYNC.DEFER_BLOCKING 0x0 ;  /* 0x0000000000007b1d */ /* 0x000fec0000010000 */
.L_x_743:
[----:B-1----:R-:W-:Y:S01]  /*7230*/  ISETP.GE.AND P0, PT, R99, 0x1, PT ;  /* 0x000000016300780c */ /* 0x002fe20003f06270 */
[----:B------:R-:W-:Y:S01]  /*7240*/  IMAD.IADD R0, R142, 0x1, R145 ;  /* 0x000000018e007824 */ /* 0x000fe200078e0291 */
[----:B------:R-:W-:Y:S01]  /*7250*/  PLOP3.LUT P2, PT, PT, PT, PT, 0x80, 0x0 ;  /* 0x000000000000781c */ /* 0x000fe20003f4f070 */
[----:B------:R-:W-:Y:S01]  /*7260*/  CS2R R130, SRZ ;  /* 0x0000000000827805 */ /* 0x000fe2000001ff00 */
[----:B------:R-:W-:Y:S01]  /*7270*/  MOV R5, RZ ;  /* 0x000000ff00057202 */ /* 0x000fe20000000f00 */
[----:B------:R-:W-:Y:S01]  /*7280*/  IMAD.MOV.U32 R128, RZ, RZ, RZ ;  /* 0x000000ffff807224 */ /* 0x000fe200078e00ff */
        /* <DEDUP_REMOVED lines=60> */
[----:B------:R-:W-:Y:S01]  /*7650*/  MOV R2, RZ ;  /* 0x000000ff00027202 */ /* 0x000fe20000000f00 */
[----:B------:R-:W-:Y:S01]  /*7660*/  CS2R R150, SRZ ;  /* 0x0000000000967805 */ /* 0x000fe2000001ff00 */
[----:B------:R-:W-:Y:S01]  /*7670*/  CS2R R148, SRZ ;  /* 0x0000000000947805 */ /* 0x000fe2000001ff00 */
[----:B------:R-:W-:Y:S01]  /*7680*/  CS2R R154, SRZ ;  /* 0x00000000009a7805 */ /* 0x000fe2000001ff00 */
[----:B------:R-:W-:Y:S01]  /*7690*/  CS2R R152, SRZ ;  /* 0x0000000000987805 */ /* 0x000fe2000001ff00 */
[----:B------:R-:W-:Y:S01]  /*76a0*/  IMAD.MOV.U32 R14, RZ, RZ, RZ ;  /* 0x000000ffff0e7224 */ /* 0x000fe200078e00ff */
        /* <DEDUP_REMOVED lines=12> */
[-C--:B------:R-:W-:Y:S01]  /*7770*/  LEA.HI R157, R7, R98.reuse, RZ, 0x3 ;  /* 0x00000062079d7211 */ /* 0x080fe200078f18ff */
[----:B------:R-:W-:Y:S01]  /*7780*/  IMAD.MOV.U32 R2, RZ, RZ, c[0x0][0x2c4] ;  /* 0x0000b100ff027624 */ /* 0x000fe200078e00ff */
[----:B------:R-:W-:Y:S01]  /*7790*/  SHF.R.S32.HI R9, RZ, 0x1f, R224 ;  /* 0x0000001fff097819 */ /* 0x000fe200000114e0 */
[----:B------:R-:W-:Y:S01]  /*77a0*/  IMAD R3, R144, c[0x0][0x17c], R3 ;  /* 0x00005f0090037a24 */ /* 0x000fe200078e0203 */
[----:B------:R-:W-:Y:S01]  /*77b0*/  ISETP.NE.AND.EX P0, PT, RZ, c[0x0][0x34c], PT, P0 ;  /* 0x0000d300ff007a0c */ /* 0x000fe20003f05300 */
[----:B------:R-:W-:Y:S01]  /*77c0*/  IMAD R33, R146, c[0x0][0x2c4], RZ ;  /* 0x0000b10092217a24 */ /* 0x000fe200078e02ff */
[----:B------:R-:W-:Y:S01]  /*77d0*/  ISETP.NE.AND P1, PT, R2, 0x1, PT ;  /* 0x000000010200780c */ /* 0x000fe20003f25270 */
[----:B------:R-:W-:Y:S01]  /*77e0*/  IMAD.IADD R3, R5, 0x1, R3 ;  /* 0x0000000105037824 */ /* 0x000fe200078e0203 */
[----:B------:R-:W-:Y:S01]  /*77f0*/  LOP3.LUT R5, R157, 0xfffffff8, RZ, 0xc0, !PT ;  /* 0xfffffff89d057812 */ /* 0x000fe200078ec0ff */
[----:B------:R-:W-:Y:S01]  /*7800*/  IMAD.MOV.U32 R2, RZ, RZ, R4 ;  /* 0x000000ffff027224 */ /* 0x000fe200078e0004 */
[----:B------:R-:W-:Y:S01]  /*7810*/  SHF.R.S32.HI R157, RZ, 0x3, R157 ;  /* 0x00000003ff9d7819 */ /* 0x000fe2000001149d */
[----:B------:R-:W-:Y:S01]  /*7820*/  IMAD R4, R121, c[0x0][0x1b8], RZ ;  /* 0x00006e0079047a24 */ /* 0x000fe200078e02ff */
[----:B------:R-:W-:Y:S01]  /*7830*/  SEL R11, R9, RZ, !P0 ;  /* 0x000000ff090b7207 */ /* 0x000fe20004000000 */
[----:B------:R-:W-:Y:S01]  /*7840*/  IMAD.IADD R20, R98, 0x1, -R5 ;  /* 0x0000000162147824 */ /* 0x000fe200078e0a05 */
[----:B------:R-:W-:Y:S01]  /*7850*/  SEL R18, R224, RZ, !P0 ;  /* 0x000000ffe0127207 */ /* 0x000fe20004000000 */
[----:B------:R-:W-:Y:S01]  /*7860*/  IMAD R13, R223, c[0x0][0x1bc], R4 ;  /* 0x00006f00df0d7a24 */ /* 0x000fe200078e0204 */
[----:B------:R-:W-:Y:S01]  /*7870*/  SHF.R.S32.HI R26, RZ, 0x1f, R0 ;  /* 0x0000001fff1a7819 */ /* 0x000fe20000011400 */
[----:B------:R-:W-:Y:S01]  /*7880*/  IMAD R5, R20, 0x20, R157 ;  /* 0x0000002014057824 */ /* 0x000fe200078e029d */
[----:B------:R-:W-:Y:S01]  /*7890*/  LEA.HI R45, R7, R98, RZ, 0x6 ;  /* 0x00000062072d7211 */ /* 0x000fe200078f30ff */
[----:B------:R-:W-:Y:S01]  /*78a0*/  IMAD.WIDE.U32 R2, R223, c[0x0][0x1b8], R2 ;  /* 0x00006e00df027a25 */ /* 0x000fe200078e0002 */
[----:B------:R-:W-:-:S03]  /*78b0*/  LOP3.LUT R225, R225, 0xfffffffd, RZ, 0xc0, !PT ;  /* 0xfffffffde1e17812 */ /* 0x000fc600078ec0ff */
[----:B------:R-:W-:Y:S02]  /*78c0*/  IMAD R5, R100, 0x80, R5 ;  /* 0x0000008064057824 */ /* 0x000fe400078e0205 */
[----:B------:R-:W-:Y:S02]  /*78d0*/  IMAD R11, R11, c[0x0][0x1c0], RZ ;  /* 0x000070000b0b7a24 */ /* 0x000fe400078e02ff */
[----:B------:R-:W-:-:S04]  /*78e0*/  @P1 IMAD.HI.U32 R4, R5, c[0x0][0x2c8], RZ ;  /* 0x0000b20005041a27 */ /* 0x000fc800078e00ff */
[----:B------:R-:W-:Y:S01]  /*78f0*/  IMAD.MOV.U32 R10, RZ, RZ, R5 ;  /* 0x000000ffff0a7224 */ /* 0x000fe200078e0005 */
[----:B------:R-:W-:Y:S01]  /*7900*/  @P1 SHF.R.U32.HI R10, RZ, c[0x0][0x2cc], R4 ;  /* 0x0000b300ff0a1a19 */ /* 0x000fe20000011604 */
[----:B------:R-:W-:Y:S02]  /*7910*/  IMAD.IADD R3, R3, 0x1, R13 ;  /* 0x0000000103037824 */ /* 0x000fe400078e020d */
[C---:B------:R-:W-:Y:S01]  /*7920*/  IMAD R11, R18.reuse, c[0x0][0x1c4], R11 ;  /* 0x00007100120b7a24 */ /* 0x040fe200078e020b */
[----:B------:R-:W-:Y:S01]  /*7930*/  SHF.R.S32.HI R13, RZ, 0x1f, R10 ;  /* 0x0000001fff0d7819 */ /* 0x000fe2000001140a */
[----:B------:R-:W-:Y:S01]  /*7940*/  IMAD.WIDE.U32 R18, R18, c[0x0][0x1c0], R2 ;  /* 0x0000700012127a25 */ /* 0x000fe200078e0002 */
[----:B------:R-:W-:-:S03]  /*7950*/  LEA.HI R3, R7, R98, RZ, 0x4 ;  /* 0x0000006207037211 */ /* 0x000fc600078f20ff */
[----:B------:R-:W-:Y:S01]  /*7960*/  IMAD.MOV R14, RZ, RZ, -R10 ;  /* 0x000000ffff0e7224 */ /* 0x000fe200078e0a0a */
[----:B------:R-:W-:Y:S01]  /*7970*/  SHF.R.S32.HI R6, RZ, 0x4, R3 ;  /* 0x00000004ff067819 */ /* 0x000fe20000011403 */
[----:B------:R-:W-:Y:S02]  /*7980*/  IMAD R4, R100, 0x80, R157 ;  /* 0x0000008064047824 */ /* 0x000fe400078e029d */
[----:B------:R-:W-:Y:S01]  /*7990*/  IMAD R14, R14, c[0x0][0x2c4], R5 ;  /* 0x0000b1000e0e7a24 */ /* 0x000fe200078e0205 */
[----:B------:R-:W-:Y:S01]  /*79a0*/  LEA.HI R17, R3, R6, RZ, 0x1 ;  /* 0x0000000603117211 */ /* 0x000fe200078f08ff */
[----:B------:R-:W-:Y:S01]  /*79b0*/  IMAD R13, R13, c[0x0][0x1b0], RZ ;  /* 0x00006c000d0d7a24 */ /* 0x000fe200078e02ff */
[----:B------:R-:W-:Y:S01]  /*79c0*/  IADD3 R2, R4, 0x20, RZ ;  /* 0x0000002004027810 */ /* 0x000fe20007ffe0ff */
[----:B------:R-:W-:Y:S01]  /*79d0*/  IMAD.IADD R19, R19, 0x1, R11 ;  /* 0x0000000113137824 */ /* 0x000fe200078e020b */
[----:B------:R-:W-:Y:S01]  /*79e0*/  SHF.R.S32.HI R5, RZ, 0x1f, R14 ;  /* 0x0000001fff057819 */ /* 0x000fe2000001140e */
[C---:B------:R-:W-:Y:S01]  /*79f0*/  IMAD R13, R10.reuse, c[0x0][0x1b4], R13 ;  /* 0x00006d000a0d7a24 */ /* 0x040fe200078e020d */
[----:B------:R-:W-:Y:S01]  /*7a00*/  LOP3.LUT R17, R17, 0xfffffffe, RZ, 0xc0, !PT ;  /* 0xfffffffe11117812 */ /* 0x000fe200078ec0ff */
[----:B------:R-:W-:Y:S01]  /*7a10*/  IMAD.WIDE.U32 R10, R10, c[0x0][0x1b0], R18 ;  /* 0x00006c000a0a7a25 */ /* 0x000fe200078e0012 */
[----:B------:R-:W-:-:S02]  /*7a20*/  ISETP.GE.AND P0, PT, R2, R33, PT ;  /* 0x000000210200720c */ /* 0x000fc40003f06270 */
[----:B------:R-:W-:Y:S01]  /*7a30*/  LOP3.LUT R3, R3, 0xfffffff0, RZ, 0xc0, !PT ;  /* 0xfffffff003037812 */ /* 0x000fe200078ec0ff */
[----:B------:R-:W-:Y:S01]  /*7a40*/  IMAD R5, R5, c[0x0][0x1a8], RZ ;  /* 0x00006a0005057a24 */ /* 0x000fe200078e02ff */
[----:B------:R-:W-:Y:S01]  /*7a50*/  P2R R2, PR, RZ, 0x1 ;  /* 0x00000001ff027803 */ /* 0x000fe20000000000 */
[----:B------:R-:W-:Y:S01]  /*7a60*/  IMAD.IADD R11, R11, 0x1, R13 ;  /* 0x000000010b0b7824 */ /* 0x000fe200078e020d */
[C---:B------:R-:W-:Y:S01]  /*7a70*/  IADD3 R31, P0, R157.reuse, R0, RZ ;  /* 0x000000009d1f7210 */ /* 0x040fe20007f1e0ff */
[----:B------:R-:W-:Y:S01]  /*7a80*/  IMAD.IADD R17, R6, 0x1, -R17 ;  /* 0x0000000106117824 */ /* 0x000fe200078e0a11 */
[----:B------:R-:W-:Y:S01]  /*7a90*/  ISETP.GE.AND P1, PT, R4, R33, PT ;  /* 0x000000210400720c */ /* 0x000fe20003f26270 */
[C---:B------:R-:W-:Y:S01]  /*7aa0*/  IMAD R6, R14.reuse, c[0x0][0x1ac], R5 ;  /* 0x00006b000e067a24 */ /* 0x040fe200078e0205 */
[----:B------:R-:W-:Y:S01]  /*7ab0*/  LEA.HI.X.SX32 R26, R157, R26, 0x1, P0 ;  /* 0x0000001a9d1a7211 */ /* 0x000fe200000f0eff */
[----:B------:R-:W-:-:S04]  /*7ac0*/  IMAD.WIDE.U32 R14, R14, c[0x0][0x1a8], R10 ;  /* 0x00006a000e0e7a25 */ /* 0x000fc800078e000a */
[----:B------:R-:W-:Y:S01]  /*7ad0*/  IMAD.IADD R6, R15, 0x1, R6 ;  /* 0x000000010f067824 */ /* 0x000fe200078e0206 */
[----:B------:R-:W-:Y:S01]  /*7ae0*/  LEA R8, P0, R14, c[0x0][0x160], 0x1 ;  /* 0x000058000e087a11 */ /* 0x000fe200078008ff */
[----:B------:R-:W-:Y:S02]  /*7af0*/  IMAD.IADD R12, R98, 0x1, -R3 ;  /* 0x00000001620c7824 */ /* 0x000fe400078e0a03 */
[----:B------:R-:W-:Y:S01]  /*7b00*/  IMAD.SHL.U32 R42, R20, 0x8, RZ ;  /* 0x00000008142a7824 */ /* 0x000fe200078e00ff */
[----:B------:R-:W-:Y:S01]  /*7b10*/  LEA.HI.X R6, R14, c[0x0][0x164], R6, 0x1, P0 ;  /* 0x000059000e067a11 */ /* 0x000fe200000f0c06 */
[----:B------:R-:W1:Y:S01]  /*7b20*/  SHFL.IDX PT, R24, R8, RZ, 0x181f ;  /* 0x00181fff08187589 */ /* 0x000e6200000e0000 */
[----:B------:R-:W-:Y:S01]  /*7b30*/  SHF.R.S32.HI R5, RZ, 0x1f, R12 ;  /* 0x0000001fff057819 */ /* 0x000fe2000001140c */
[C---:B------:R-:W-:Y:S01]  /*7b40*/  IMAD R28, R26.reuse, c[0x0][0x1e0], RZ ;  /* 0x000078001a1c7a24 */ /* 0x040fe200078e02ff */
[----:B------:R-:W-:Y:S01]  /*7b50*/  SHF.R.S32.HI R43, RZ, 0x1f, R42 ;  /* 0x0000001fff2b7819 */ /* 0x000fe2000001142a */
[----:B------:R-:W3:Y:S01]  /*7b60*/  SHFL.IDX PT, R25, R6, RZ, 0x181f ;  /* 0x00181fff06197589 */ /* 0x000ee200000e0000 */
[----:B------:R-:W-:Y:S01]  /*7b70*/  IMAD R26, R26, c[0x0][0x208], RZ ;  /* 0x000082001a1a7a24 */ /* 0x000fe200078e02ff */
[----:B------:R-:W-:Y:S01]  /*7b80*/  LEA.HI R18, R5, R12, RZ, 0x3 ;  /* 0x0000000c05127211 */ /* 0x000fe200078f18ff */
[----:B------:R-:W-:-:S02]  /*7b90*/  IMAD.SHL.U32 R32, R20, 0x8, RZ ;  /* 0x0000000814207824 */ /* 0x000fc400078e00ff */
[C---:B------:R-:W-:Y:S01]  /*7ba0*/  IMAD R28, R31.reuse, c[0x0][0x1e4], R28 ;  /* 0x000079001f1c7a24 */ /* 0x040fe200078e021c */
[----:B------:R-:W-:Y:S01]  /*7bb0*/  LOP3.LUT R5, R18, 0xfffffff8, RZ, 0xc0, !PT ;  /* 0xfffffff812057812 */ /* 0x000fe200078ec0ff */
[C---:B------:R-:W-:Y:S01]  /*7bc0*/  IMAD R26, R31.reuse, c[0x0][0x20c], R26 ;  /* 0x000083001f1a7a24 */ /* 0x040fe200078e021a */
[C---:B------:R-:W-:Y:S01]  /*7bd0*/  IADD3 R0, R32.reuse, 0x80, RZ ;  /* 0x0000008020007810 */ /* 0x040fe20007ffe0ff */
[C---:B------:R-:W-:Y:S01]  /*7be0*/  IMAD.WIDE.U32 R34, R31.reuse, c[0x0][0x1e0], R42 ;  /* 0x000078001f227a25 */ /* 0x040fe200078e002a */
[----:B------:R-:W-:Y:S02]  /*7bf0*/  ISETP.GE.AND P3, PT, R32, c[0x0][0x198], PT ;  /* 0x0000660020007a0c */ /* 0x000fe40003f66270 */
[----:B------:R-:W-:Y:S01]  /*7c00*/  @!P1 SHF.R.S32.HI R3, RZ, 0x1f, R0 ;  /* 0x0000001fff039819 */ /* 0x000fe20000011400 */
[----:B------:R-:W-:Y:S01]  /*7c10*/  IMAD.WIDE.U32 R30, R31, c[0x0][0x208], R42 ;  /* 0x000082001f1e7a25 */ /* 0x000fe200078e002a */
[----:B------:R-:W-:Y:S02]  /*7c20*/  ISETP.GE.AND P6, PT, R0, c[0x0][0x198], PT ;  /* 0x0000660000007a0c */ /* 0x000fe40003fc6270 */
[----:B------:R-:W-:Y:S01]  /*7c30*/  @!P1 LEA.HI R10, R3, R0, RZ, 0x3 ;  /* 0x00000000030a9211 */ /* 0x000fe200078f18ff */
[----:B------:R-:W-:Y:S01]  /*7c40*/  IMAD.IADD R29, R35, 0x1, R28 ;  /* 0x00000001231d7824 */ /* 0x000fe200078e021c */
[----:B------:R-:W-:Y:S01]  /*7c50*/  IADD3 R3, R32, 0xc0, RZ ;  /* 0x000000c020037810 */ /* 0x000fe20007ffe0ff */
[----:B------:R-:W-:Y:S01]  /*7c60*/  IMAD.IADD R27, R31, 0x1, R26 ;  /* 0x000000011f1b7824 */ /* 0x000fe200078e021a */
[----:B------:R-:W-:Y:S01]  /*7c70*/  P2R R11, PR, RZ, 0x40 ;  /* 0x00000040ff0b7803 */ /* 0x000fe20000000000 */
[----:B------:R-:W-:Y:S01]  /*7c80*/  IMAD.IADD R5, R12, 0x1, -R5 ;  /* 0x000000010c057824 */ /* 0x000fe200078e0a05 */
[----:B------:R-:W-:Y:S01]  /*7c90*/  @!P1 SHF.R.S32.HI R14, RZ, 0x1f, R3 ;  /* 0x0000001fff0e9819 */ /* 0x000fe20000011403 */
[----:B------:R-:W-:Y:S01]  /*7ca0*/  IMAD.MOV.U32 R28, RZ, RZ, R34 ;  /* 0x000000ffff1c7224 */ /* 0x000fe200078e0022 */
[----:B------:R-:W-:Y:S01]  /*7cb0*/  ISETP.GE.AND P4, PT, R3, c[0x0][0x198], PT ;  /* 0x0000660003007a0c */ /* 0x000fe20003f86270 */
[----:B------:R-:W-:Y:S01]  /*7cc0*/  IMAD.MOV.U32 R26, RZ, RZ, R30 ;  /* 0x000000ffff1a7224 */ /* 0x000fe200078e001e */
[----:B------:R-:W-:Y:S01]  /*7cd0*/  LOP3.LUT P5, RZ, R5, 0x4, RZ, 0xc0, !PT ;  /* 0x0000000405ff7812 */ /* 0x000fe200078ac0ff */
[----:B------:R-:W-:Y:S01]  /*7ce0*/  IMAD R12, R121, c[0x0][0x210], RZ ;  /* 0x00008400790c7a24 */ /* 0x000fe200078e02ff */
[----:B------:R-:W-:Y:S01]  /*7cf0*/  @!P1 LEA.HI R3, R14, R3, RZ, 0x3 ;  /* 0x000000030e039211 */ /* 0x000fe200078f18ff */
[----:B------:R-:W-:Y:S01]  /*7d00*/  IMAD.SHL.U32 R15, R5, 0x40, RZ ;  /* 0x00000040050f7824 */ /* 0x000fe200078e00ff */
[----:B------:R-:W-:Y:S01]  /*7d10*/  @!P1 LOP3.LUT R19, R10, 0xfffffff8, RZ, 0xc0, !PT ;  /* 0xfffffff80a139812 */ /* 0x000fe200078ec0ff */
[----:B------:R-:W-:Y:S01]  /*7d20*/  IMAD.WIDE.U32 R30, R223, c[0x0][0x1e8], R28 ;  /* 0x00007a00df1e7a25 */ /* 0x000fe200078e001c */
[----:B------:R-:W-:-:S02]  /*7d30*/  @!P1 LOP3.LUT R3, R3, 0xfffffff8, RZ, 0xc0, !PT ;  /* 0xfffffff803039812 */ /* 0x000fc400078ec0ff */
[----:B------:R-:W-:Y:S01]  /*7d40*/  LOP3.LUT R15, R15, 0x1c0, RZ, 0xc0, !PT ;  /* 0x000001c00f0f7812 */ /* 0x000fe200078ec0ff */
[C---:B------:R-:W-:Y:S01]  /*7d50*/  IMAD.WIDE.U32 R28, R223.reuse, c[0x0][0x210], R26 ;  /* 0x00008400df1c7a25 */ /* 0x040fe200078e001a */
[----:B-1----:R-:W-:Y:S02]  /*7d60*/  @!P1 LEA R26, P0, R32, R24, 0x1 ;  /* 0x00000018201a9211 */ /* 0x002fe400078008ff */
[----:B------:R-:W-:Y:S01]  /*7d70*/  IADD3 R10, R42, 0x80, RZ ;  /* 0x000000802a0a7810 */ /* 0x000fe20007ffe0ff */
[----:B------:R-:W-:Y:S01]  /*7d80*/  IMAD R13, R223, c[0x0][0x214], R12 ;  /* 0x00008500df0d7a24 */ /* 0x000fe200078e020c */
[----:B---3--:R-:W-:Y:S01]  /*7d90*/  @!P1 LEA.HI.X R27, R32, R25, R43, 0x1, P0 ;  /* 0x00000019201b9211 */ /* 0x008fe200000f0c2b */
[----:B------:R-:W-:Y:S01]  /*7da0*/  IMAD.SHL.U32 R12, R17, 0x8, RZ ;  /* 0x00000008110c7824 */ /* 0x000fe200078e00ff */
[----:B------:R-:W-:Y:S01]  /*7db0*/  LOP3.LUT P0, RZ, R5, 0x2, RZ, 0xc0, !PT ;  /* 0x0000000205ff7812 */ /* 0x000fe2000780c0ff */
[----:B------:R-:W-:Y:S02]  /*7dc0*/  IMAD.SHL.U32 R47, R157, 0x40, RZ ;  /* 0x000000409d2f7824 */ /* 0x000fe400078e00ff */
[----:B------:R-:W-:Y:S01]  /*7dd0*/  IMAD.MOV.U32 R5, RZ, RZ, 0x10 ;  /* 0x00000010ff057424 */ /* 0x000fe200078e00ff */
[----:B------:R-:W-:Y:S01]  /*7de0*/  LOP3.LUT R12, R15, 0x8, R12, 0xf8, !PT ;  /* 0x000000080f0c7812 */ /* 0x000fe200078ef80c */
[----:B------:R-:W-:Y:S01]  /*7df0*/  IMAD.SHL.U32 R45, R45, 0x8, RZ ;  /* 0x000000082d2d7824 */ /* 0x000fe200078e00ff */
[----:B------:R-:W-:Y:S01]  /*7e00*/  SHF.R.U32.HI R15, RZ, 0x3, R15 ;  /* 0x00000003ff0f7819 */ /* 0x000fe2000001160f */
[----:B------:R-:W-:Y:S01]  /*7e10*/  IMAD.SHL.U32 R18, R18, 0x40, RZ ;  /* 0x0000004012127824 */ /* 0x000fe200078e00ff */
[----:B------:R-:W-:Y:S01]  /*7e20*/  LOP3.LUT R47, R47, 0x1c0, RZ, 0xc0, !PT ;  /* 0x000001c02f2f7812 */ /* 0x000fe200078ec0ff */
[----:B------:R-:W-:Y:S01]  /*7e30*/  IMAD.IADD R13, R13, 0x1, R29 ;  /* 0x000000010d0d7824 */ /* 0x000fe200078e021d */
[----:B------:R-:W-:Y:S01]  /*7e40*/  SEL R5, R5, 0xfffffff0, !P0 ;  /* 0xfffffff005057807 */ /* 0x000fe20004000000 */
[----:B------:R-:W-:Y:S01]  /*7e50*/  IMAD R230, R121, c[0x0][0x1e8], RZ ;  /* 0x00007a0079e67a24 */ /* 0x000fe200078e02ff */
[----:B------:R-:W-:Y:S01]  /*7e60*/  LOP3.LUT R15, R12, R15, RZ, 0x3c, !PT ;  /* 0x0000000f0c0f7212 */ /* 0x000fe200078e3cff */
[----:B------:R-:W-:Y:S01]  /*7e70*/  IMAD.MOV.U32 R12, RZ, RZ, R28 ;  /* 0x000000ffff0c7224 */ /* 0x000fe200078e001c */
[----:B------:R-:W-:Y:S01]  /*7e80*/  LOP3.LUT R45, R45, 0xfffffe00, RZ, 0xc0, !PT ;  /* 0xfffffe002d2d7812 */ /* 0x000fe200078ec0ff */
[----:B------:R-:W-:Y:S01]  /*7e90*/  IMAD R230, R223, c[0x0][0x1ec], R230 ;  /* 0x00007b00dfe67a24 */ /* 0x000fe200078e02e6 */
[----:B------:R-:W-:-:S02]  /*7ea0*/  LOP3.LUT R16, R47, 0x38, R42, 0xf8, !PT ;  /* 0x000000382f107812 */ /* 0x000fc400078ef82a */
[----:B------:R-:W-:Y:S01]  /*7eb0*/  SHF.R.U32.HI R44, RZ, 0x3, R47 ;  /* 0x00000003ff2c7819 */ /* 0x000fe2000001162f */
[----:B------:R-:W-:Y:S01]  /*7ec0*/  IMAD.IADD R231, R230, 0x1, R31 ;  /* 0x00000001e6e77824 */ /* 0x000fe200078e021f */
[----:B------:R-:W-:Y:S01]  /*7ed0*/  ISETP.NE.AND P0, PT, R2, RZ, PT ;  /* 0x000000ff0200720c */ /* 0x000fe20003f05270 */
[----:B------:R-:W-:Y:S01]  /*7ee0*/  IMAD.MOV.U32 R230, RZ, RZ, R30 ;  /* 0x000000ffffe67224 */ /* 0x000fe200078e001e */
[----:B------:R-:W-:Y:S02]  /*7ef0*/  LOP3.LUT R2, R15, 0xfffffe00, R18, 0xf8, !PT ;  /* 0xfffffe000f027812 */ /* 0x000fe400078ef812 */
[----:B------:R-:W-:Y:S02]  /*7f00*/  P2R R11, PR, RZ, 0x1 ;  /* 0x00000001ff0b7803 */ /* 0x000fe40000000000 */
[----:B------:R-:W-:Y:S02]  /*7f10*/  LOP3.LUT R16, R45, R16, R44, 0xf6, !PT ;  /* 0x000000102d107212 */ /* 0x000fe400078ef62c */
[----:B------:R-:W-:-:S03]  /*7f20*/  ISETP.GE.AND P0, PT, R42, c[0x0][0x1d4], PT ;  /* 0x000075002a007a0c */ /* 0x000fc60003f06270 */
[----:B------:R-:W-:-:S05]  /*7f30*/  @!P1 IMAD.SHL.U32 R21, R16, 0x2, RZ ;  /* 0x0000000210159824 */ /* 0x000fca00078e00ff */
[----:B------:R-:W-:Y:S01]  /*7f40*/  @!PT LDS RZ, [RZ] ;  /* 0x00000000fffff984 */ /* 0x000fe20000000800 */
[----:B------:R1:W-:Y:S05]  /*7f50*/  @!P1 LDGSTS.E.BYPASS.LTC128B.128 [R21+0x10080], [R26.64], !P3 ;  /* 0x100800001a159fae */ /* 0x0003ea000d901d52 */
[----:B------:R-:W-:-:S04]  /*7f60*/  @P0 LOP3.LUT R225, R225, 0x2, RZ, 0xfc, !PT ;  /* 0x00000002e1e10812 */ /* 0x000fc800078efcff */
[----:B------:R-:W-:Y:S02]  /*7f70*/  LOP3.LUT R225, R225, 0xfffffffe, RZ, 0xc0, !PT ;  /* 0xfffffffee1e17812 */ /* 0x000fe400078ec0ff */
[----:B--2---:R-:W-:Y:S01]  /*7f80*/  @P2 SHF.R.S32.HI R23, RZ, 0x1f, R22 ;  /* 0x0000001fff172819 */ /* 0x004fe20000011416 */
[----:B------:R-:W-:Y:S02]  /*7f90*/  @!P2 IMAD.MOV.U32 R22, RZ, RZ, R224 ;  /* 0x000000ffff16a224 */ /* 0x000fe400078e00e0 */
[----:B------:R-:W-:Y:S01]  /*7fa0*/  @!P2 IMAD.MOV.U32 R23, RZ, RZ, R9 ;  /* 0x000000ffff17a224 */ /* 0x000fe200078e0009 */
[----:B------:R-:W-:-:S04]  /*7fb0*/  ISETP.NE.U32.AND P2, PT, RZ, c[0x0][0x350], PT ;  /* 0x0000d400ff007a0c */ /* 0x000fc80003f45070 */
[----:B------:R-:W-:-:S04]  /*7fc0*/  ISETP.NE.AND.EX P2, PT, RZ, c[0x0][0x354], PT, P2 ;  /* 0x0000d500ff007a0c */ /* 0x000fc80003f45320 */
        /* <DEDUP_REMOVED lines=9> */
[----:B------:R-:W-:Y:S01]  /*8060*/  IMAD R233, R226, c[0x0][0x21c], R233 ;  /* 0x00008700e2e97a24 */ /* 0x000fe200078e02e9 */
[----:B------:R-:W-:Y:S01]  /*8070*/  IADD3 R9, R42, 0xc0, RZ ;  /* 0x000000c02a097810 */ /* 0x000fe20007ffe0ff */
[----:B------:R-:W-:Y:S01]  /*8080*/  IMAD.WIDE.U32 R230, R226, c[0x0][0x1f0], R230 ;  /* 0x00007c00e2e67a25 */ /* 0x000fe200078e00e6 */
[----:B------:R-:W-:-:S03]  /*8090*/  @!P1 LOP3.LUT R15, R14, 0xfffffff8, RZ, 0xc0, !PT ;  /* 0xfffffff80e0f9812 */ /* 0x000fc600078ec0ff */
[----:B------:R-:W-:-:S04]  /*80a0*/  IMAD.WIDE.U32 R226, R226, c[0x0][0x218], R12 ;  /* 0x00008600e2e27a25 */ /* 0x000fc800078e000c */
[----:B------:R-:W-:-:S04]  /*80b0*/  @!P1 IMAD.WIDE R28, R15, 0x2, R24 ;  /* 0x000000020f1c9825 */ /* 0x000fc800078e0218 */
[--C-:B------:R-:W-:Y:S01]  /*80c0*/  @!P1 IMAD.WIDE R14, R19, 0x2, R24.reuse ;  /* 0x00000002130e9825 */ /* 0x100fe200078e0218 */
[----:B------:R1:W-:Y:S03]  /*80d0*/  @!P1 LDGSTS.E.BYPASS.LTC128B.128 [R21+0x14080], [R28.64], !P2 ;  /* 0x140800001c159fae */ /* 0x0003e6000d101d52 */
[----:B------:R-:W-:Y:S01]  /*80e0*/  @!P1 IMAD.WIDE R18, R3, 0x2, R24 ;  /* 0x0000000203129825 */ /* 0x000fe200078e0218 */
[----:B------:R1:W-:Y:S01]  /*80f0*/  @!P1 LDGSTS.E.BYPASS.LTC128B.128 [R21+0x18080], [R14.64], !P6 ;  /* 0x180800000e159fae */ /* 0x0003e2000f101d52 */
[----:B------:R-:W-:Y:S02]  /*8100*/  ISETP.GE.AND P6, PT, R10, c[0x0][0x1d4], PT ;  /* 0x000075000a007a0c */ /* 0x000fe40003fc6270 */
[----:B------:R-:W-:Y:S01]  /*8110*/  IMAD.MOV.U32 R3, RZ, RZ, 0x20 ;  /* 0x00000020ff037424 */ /* 0x000fe200078e00ff */
[----:B------:R2:W-:Y:S01]  /*8120*/  @!P1 LDGSTS.E.BYPASS.LTC128B.128 [R21+0x1c080], [R18.64], !P4 ;  /* 0x1c08000012159fae */ /* 0x0005e2000e101d52 */
[----:B------:R-:W-:-:S02]  /*8130*/  IMAD.IADD R235, R231, 0x1, R235 ;  /* 0x00000001e7eb7824 */ /* 0x000fc400078e02eb */
[----:B------:R-:W-:Y:S01]  /*8140*/  IMAD.IADD R233, R227, 0x1, R233 ;  /* 0x00000001e3e97824 */ /* 0x000fe200078e02e9 */
[----:B------:R1:W3:Y:S01]  /*8150*/  SHFL.IDX PT, R24, R8, 0x1, 0x181f ;  /* 0x00381f0008187f89 */ /* 0x0002e200000e0000 */
[----:B------:R-:W-:Y:S02]  /*8160*/  SEL R3, R3, 0xffffffe0, !P5 ;  /* 0xffffffe003037807 */ /* 0x000fe40006800000 */
[----:B------:R-:W-:Y:S01]  /*8170*/  ISETP.GE.AND P5, PT, R9, c[0x0][0x1d4], PT ;  /* 0x0000750009007a0c */ /* 0x000fe20003fa6270 */
[----:B------:R1:W4:Y:S01]  /*8180*/  SHFL.IDX PT, R25, R6, 0x1, 0x181f ;  /* 0x00381f0006197f89 */ /* 0x00032200000e0000 */
[----:B--2---:R-:W-:Y:S02]  /*8190*/  SEL R18, RZ, 0x1, P0 ;  /* 0x00000001ff127807 */ /* 0x004fe40000000000 */
[----:B------:R-:W-:-:S13]  /*81a0*/  ISETP.GE.AND P0, PT, R23, c[0x0][0x1d4], PT ;  /* 0x0000750017007a0c */ /* 0x000fda0003f06270 */
[----:B------:R-:W-:Y:S02]  /*81b0*/  @P0 LOP3.LUT R225, R225, 0x1, RZ, 0xfc, !PT ;  /* 0x00000001e1e10812 */ /* 0x000fe400078efcff */
[----:B------:R-:W-:-:S13]  /*81c0*/  ISETP.NE.AND P0, PT, R11, RZ, PT ;  /* 0x000000ff0b00720c */ /* 0x000fda0003f05270 */
[----:B------:R-:W-:Y:S05]  /*81d0*/  @P0 BRA `(.L_x_786) ;  /* 0x0000016000000947 */ /* 0x000fea0003800000 */
[----:B-1-34-:R-:W-:Y:S01]  /*81e0*/  IADD3 R12, R32, 0x80, RZ ;  /* 0x00000080200c7810 */ /* 0x01afe20007ffe0ff */
[----:B------:R-:W-:Y:S01]  /*81f0*/  IMAD.SHL.U32 R15, R16, 0x2, RZ ;  /* 0x00000002100f7824 */ /* 0x000fe200078e00ff */
[C---:B------:R-:W-:Y:S02]  /*8200*/  IADD3 R10, R32.reuse, 0xc0, RZ ;  /* 0x000000c0200a7810 */ /* 0x040fe40007ffe0ff */
[----:B------:R-:W-:Y:S02]  /*8210*/  SHF.R.S32.HI R14, RZ, 0x1f, R23 ;  /* 0x0000001fff0e7819 */ /* 0x000fe40000011417 */
[----:B------:R-:W-:Y:S02]  /*8220*/  LEA R26, P0, R32, R24, 0x1 ;  /* 0x00000018201a7211 */ /* 0x000fe400078008ff */
[----:B------:R-:W-:Y:S02]  /*8230*/  SHF.R.S32.HI R11, RZ, 0x1f, R12 ;  /* 0x0000001fff0b7819 */ /* 0x000fe4000001140c */
[----:B------:R-:W-:-:S02]  /*8240*/  SHF.R.S32.HI R9, RZ, 0x1f, R10 ;  /* 0x0000001fff097819 */ /* 0x000fc4000001140a */
[----:B------:R-:W-:Y:S02]  /*8250*/  LEA.HI R13, R14, R23, RZ, 0x3 ;  /* 0x000000170e0d7211 */ /* 0x000fe400078f18ff */
[----:B------:R-:W-:Y:S02]  /*8260*/  LEA.HI.X R27, R32, R25, R43, 0x1, P0 ;  /* 0x00000019201b7211 */ /* 0x000fe400000f0c2b */
[----:B------:R-:W-:Y:S02]  /*8270*/  LEA.HI R11, R11, R12, RZ, 0x3 ;  /* 0x0000000c0b0b7211 */ /* 0x000fe400078f18ff */
[----:B------:R-:W-:Y:S01]  /*8280*/  LEA.HI R9, R9, R10, RZ, 0x3 ;  /* 0x0000000a09097211 */ /* 0x000fe200078f18ff */
[----:B------:R1:W-:Y:S01]  /*8290*/  LDGSTS.E.BYPASS.LTC128B.128 [R15+0x11080], [R26.64], !P3 ;  /* 0x110800001a0f7fae */ /* 0x0003e2000d901d52 */
[----:B------:R-:W-:Y:S02]  /*82a0*/  ISETP.GE.AND P0, PT, R0, c[0x0][0x198], PT ;  /* 0x0000660000007a0c */ /* 0x000fe40003f06270 */
[----:B------:R-:W-:-:S02]  /*82b0*/  LOP3.LUT R13, R13, 0xfffffff8, RZ, 0xc0, !PT ;  /* 0xfffffff80d0d7812 */ /* 0x000fc400078ec0ff */
[----:B------:R-:W-:Y:S02]  /*82c0*/  LOP3.LUT R11, R11, 0xfffffff8, RZ, 0xc0, !PT ;  /* 0xfffffff80b0b7812 */ /* 0x000fe400078ec0ff */
[----:B------:R-:W-:Y:S01]  /*82d0*/  LOP3.LUT R9, R9, 0xfffffff8, RZ, 0xc0, !PT ;  /* 0xfffffff809097812 */ /* 0x000fe200078ec0ff */
[----:B------:R-:W-:-:S04]  /*82e0*/  IMAD.WIDE R12, R13, 0x2, R24 ;  /* 0x000000020d0c7825 */ /* 0x000fc800078e0218 */
[--C-:B------:R-:W-:Y:S01]  /*82f0*/  IMAD.WIDE R10, R11, 0x2, R24.reuse ;  /* 0x000000020b0a7825 */ /* 0x100fe200078e0218 */
[----:B------:R1:W-:Y:S03]  /*8300*/  LDGSTS.E.BYPASS.LTC128B.128 [R15+0x15080], [R12.64], !P2 ;  /* 0x150800000c0f7fae */ /* 0x0003e6000d101d52 */
[----:B------:R-:W-:Y:S01]  /*8310*/  IMAD.WIDE R24, R9, 0x2, R24 ;  /* 0x0000000209187825 */ /* 0x000fe200078e0218 */
[----:B------:R1:W-:Y:S04]  /*8320*/  LDGSTS.E.BYPASS.LTC128B.128 [R15+0x19080], [R10.64], !P0 ;  /* 0x190800000a0f7fae */ /* 0x0003e8000c101d52 */
[----:B------:R1:W-:Y:S02]  /*8330*/  LDGSTS.E.BYPASS.LTC128B.128 [R15+0x1d080], [R24.64], !P4 ;  /* 0x1d080000180f7fae */ /* 0x0003e4000e101d52 */
.L_x_786:
[----:B-1-34-:R-:W-:Y:S05]  /*8340*/  BSYNC B0 ;  /* 0x0000000000007941 */ /* 0x01afea0003800000 */
.L_x_785:
[----:B------:R-:W-:Y:S01]  /*8350*/  IADD3 R10, R4, 0x40, RZ ;  /* 0x00000040040a7810 */ /* 0x000fe20007ffe0ff */
[----:B------:R1:W2:Y:S01]  /*8360*/  SHFL.IDX PT, R25, R6, 0x2, 0x181f ;  /* 0x00581f0006197f89 */ /* 0x0002a200000e0000 */
[----:B------:R-:W-:Y:S02]  /*8370*/  BSSY B0, `(.L_x_787) ;  /* 0x000001b000007945 */ /* 0x000fe40003800000 */
[----:B------:R-:W-:Y:S01]  /*8380*/  ISETP.GE.AND P0, PT, R10, R33, PT ;  /* 0x000000210a00720c */ /* 0x000fe20003f06270 */
[----:B------:R1:W3:-:S12]  /*8390*/  SHFL.IDX PT, R24, R8, 0x2, 0x181f ;  /* 0x00581f0008187f89 */ /* 0x0002d800000e0000 */
[----:B------:R-:W-:Y:S05]  /*83a0*/  @P0 BRA `(.L_x_788) ;  /* 0x0000017000000947 */ /* 0x000fea0003800000 */
[----:B------:R-:W-:Y:S01]  /*83b0*/  IADD3 R12, R32, 0x80, RZ ;  /* 0x00000080200c7810 */ /* 0x000fe20007ffe0ff */
[----:B------:R-:W-:Y:S01]  /*83c0*/  IMAD.SHL.U32 R15, R16, 0x2, RZ ;  /* 0x00000002100f7824 */ /* 0x000fe200078e00ff */
[C---:B------:R-:W-:Y:S02]  /*83d0*/  IADD3 R10, R32.reuse, 0xc0, RZ ;  /* 0x000000c0200a7810 */ /* 0x040fe40007ffe0ff */
[----:B------:R-:W-:Y:S02]  /*83e0*/  SHF.R.S32.HI R14, RZ, 0x1f, R23 ;  /* 0x0000001fff0e7819 */ /* 0x000fe40000011417 */
[----:B---3--:R-:W-:Y:S02]  /*83f0*/  LEA R26, P0, R32, R24, 0x1 ;  /* 0x00000018201a7211 */ /* 0x008fe400078008ff */
[----:B------:R-:W-:Y:S02]  /*8400*/  SHF.R.S32.HI R11, RZ, 0x1f, R12 ;  /* 0x0000001fff0b7819 */ /* 0x000fe4000001140c */
[----:B------:R-:W-:-:S02]  /*8410*/  SHF.R.S32.HI R9, RZ, 0x1f, R10 ;  /* 0x0000001fff097819 */ /* 0x000fc4000001140a */
[----:B------:R-:W-:Y:S02]  /*8420*/  LEA.HI R13, R14, R23, RZ, 0x3 ;  /* 0x000000170e0d7211 */ /* 0x000fe400078f18ff */
[----:B--2---:R-:W-:Y:S02]  /*8430*/  LEA.HI.X R27, R32, R25, R43, 0x1, P0 ;  /* 0x00000019201b7211 */ /* 0x004fe400000f0c2b */
[----:B------:R-:W-:Y:S02]  /*8440*/  LEA.HI R11, R11, R12, RZ, 0x3 ;  /* 0x0000000c0b0b7211 */ /* 0x000fe400078f18ff */
[----:B------:R-:W-:Y:S01]  /*8450*/  LEA.HI R9, R9, R10, RZ, 0x3 ;  /* 0x0000000a09097211 */ /* 0x000fe200078f18ff */
[----:B------:R-:W-:Y:S01]  /*8460*/  @!PT LDS RZ, [RZ] ;  /* 0x00000000fffff984 */ /* 0x000fe20000000800 */
        /* <DEDUP_REMOVED lines=11> */
.L_x_788:
[----:B------:R-:W-:Y:S05]  /*8520*/  BSYNC B0 ;  /* 0x0000000000007941 */ /* 0x000fea0003800000 */
.L_x_787:
[----:B--2---:R-:W-:Y:S01]  /*8530*/  IADD3 R10, R4, 0x60, RZ ;  /* 0x00000060040a7810 */ /* 0x004fe20007ffe0ff */
[----:B------:R2:W4:Y:S01]  /*8540*/  SHFL.IDX PT, R15, R6, 0x3, 0x181f ;  /* 0x00781f00060f7f89 */ /* 0x00052200000e0000 */
[----:B------:R-:W-:Y:S01]  /*8550*/  MOV R9, 0x30 ;  /* 0x0000003000097802 */ /* 0x000fe20000000f00 */
[----:B------:R-:W-:Y:S01]  /*8560*/  BSSY B0, `(.L_x_789) ;  /* 0x000001e000007945 */ /* 0x000fe20003800000 */
[----:B------:R-:W-:Y:S01]  /*8570*/  ISETP.GE.AND P0, PT, R10, R33, PT ;  /* 0x000000210a00720c */ /* 0x000fe20003f06270 */
[----:B------:R2:W1:Y:S02]  /*8580*/  SHFL.IDX PT, R14, R8, 0x3, 0x181f ;  /* 0x00781f00080e7f89 */ /* 0x00046400000e0000 */
[----:B------:R-:W-:-:S02]  /*8590*/  IMAD R11, R9, c[0x0][0x1e4], RZ ;  /* 0x00007900090b7a24 */ /* 0x000fc400078e02ff */
[----:B------:R-:W-:-:S05]  /*85a0*/  IMAD.WIDE.U32 R88, R9, c[0x0][0x1e0], RZ ;  /* 0x0000780009587a25 */ /* 0x000fca00078e00ff */
[----:B------:R-:W-:-:S03]  /*85b0*/  IADD3 R4, R89, R11, RZ ;  /* 0x0000000b59047210 */ /* 0x000fc60007ffe0ff */
[----:B------:R-:W-:Y:S05]  /*85c0*/  @P0 BRA `(.L_x_790) ;  /* 0x0000017000000947 */ /* 0x000fea0003800000 */
[----:B-12---:R-:W-:Y:S01]  /*85d0*/  SHF.R.S32.HI R6, RZ, 0x1f, R23 ;  /* 0x0000001fff067819 */ /* 0x006fe20000011417 */
[----:B------:R-:W-:Y:S01]  /*85e0*/  IMAD.SHL.U32 R10, R16, 0x2, RZ ;  /* 0x00000002100a7824 */ /* 0x000fe200078e00ff */
[----:B------:R-:W-:Y:S02]  /*85f0*/  IADD3 R13, R32, 0x80, RZ ;  /* 0x00000080200d7810 */ /* 0x000fe40007ffe0ff */
[----:B------:R-:W-:Y:S02]  /*8600*/  LEA.HI R11, R6, R23, RZ, 0x3 ;  /* 0x00000017060b7211 */ /* 0x000fe400078f18ff */
[----:B---3--:R-:W-:Y:S02]  /*8610*/  LEA R24, P0, R32, R14, 0x1 ;  /* 0x0000000e20187211 */ /* 0x008fe400078008ff */
[----:B------:R-:W-:Y:S02]  /*8620*/  LOP3.LUT R11, R11, 0xfffffff8, RZ, 0xc0, !PT ;  /* 0xfffffff80b0b7812 */ /* 0x000fe400078ec0ff */
[----:B------:R-:W-:-:S02]  /*8630*/  SHF.R.S32.HI R8, RZ, 0x1f, R13 ;  /* 0x0000001fff087819 */ /* 0x000fc4000001140d */
[C---:B----4-:R-:W-:Y:S01]  /*8640*/  LEA.HI.X R25, R32.reuse, R15, R43, 0x1, P0 ;  /* 0x0000000f20197211 */ /* 0x050fe200000f0c2b */
[----:B------:R-:W-:Y:S01]  /*8650*/  IMAD.WIDE R26, R11, 0x2, R14 ;  /* 0x000000020b1a7825 */ /* 0x000fe200078e020e */
[----:B------:R-:W-:Y:S02]  /*8660*/  IADD3 R11, R32, 0xc0, RZ ;  /* 0x000000c0200b7810 */ /* 0x000fe40007ffe0ff */
[----:B------:R-:W-:Y:S01]  /*8670*/  LEA.HI R8, R8, R13, RZ, 0x3 ;  /* 0x0000000d08087211 */ /* 0x000fe200078f18ff */
[----:B------:R-:W-:Y:S01]  /*8680*/  @!PT LDS RZ, [RZ] ;  /* 0x00000000fffff984 */ /* 0x000fe20000000800 */
[----:B------:R1:W-:Y:S01]  /*8690*/  LDGSTS.E.BYPASS.LTC128B.128 [R10+0x13080], [R24.64], !P3 ;  /* 0x13080000180a7fae */ /* 0x0003e2000d901d52 */
[----:B------:R-:W-:Y:S02]  /*86a0*/  SHF.R.S32.HI R6, RZ, 0x1f, R11 ;  /* 0x0000001fff067819 */ /* 0x000fe4000001140b */
[----:B------:R-:W-:Y:S01]  /*86b0*/  ISETP.GE.AND P0, PT, R0, c[0x0][0x198], PT ;  /* 0x0000660000007a0c */ /* 0x000fe20003f06270 */
[----:B------:R1:W-:Y:S01]  /*86c0*/  LDGSTS.E.BYPASS.LTC128B.128 [R10+0x17080], [R26.64], !P2 ;  /* 0x170800001a0a7fae */ /* 0x0003e2000d101d52 */
[----:B------:R-:W-:-:S02]  /*86d0*/  LEA.HI R6, R6, R11, RZ, 0x3 ;  /* 0x0000000b06067211 */ /* 0x000fc400078f18ff */
[----:B------:R-:W-:Y:S02]  /*86e0*/  LOP3.LUT R8, R8, 0xfffffff8, RZ, 0xc0, !PT ;  /* 0xfffffff808087812 */ /* 0x000fe400078ec0ff */
[----:B------:R-:W-:-:S03]  /*86f0*/  LOP3.LUT R11, R6, 0xfffffff8, RZ, 0xc0, !PT ;  /* 0xfffffff8060b7812 */ /* 0x000fc600078ec0ff */
[----:B------:R-:W-:-:S04]  /*8700*/  IMAD.WIDE R12, R8, 0x2, R14 ;  /* 0x00000002080c7825 */ /* 0x000fc800078e020e */
[----:B------:R-:W-:Y:S01]  /*8710*/  IMAD.WIDE R14, R11, 0x2, R14 ;  /* 0x000000020b0e7825 */ /* 0x000fe200078e020e */
[----:B------:R1:W-:Y:S04]  /*8720*/  LDGSTS.E.BYPASS.LTC128B.128 [R10+0x1b080], [R12.64], !P0 ;  /* 0x1b0800000c0a7fae */ /* 0x0003e8000c101d52 */
[----:B------:R1:W-:Y:S02]  /*8730*/  LDGSTS.E.BYPASS.LTC128B.128 [R10+0x1f080], [R14.64], !P4 ;  /* 0x1f0800000e0a7fae */ /* 0x0003e4000e101d52 */
.L_x_790:
[----:B------:R-:W-:Y:S05]  /*8740*/  BSYNC B0 ;  /* 0x0000000000007941 */ /* 0x000fea0003800000 */
.L_x_789:
[C---:B------:R-:W-:Y:S01]  /*8750*/  IMAD R0, R156.reuse, -0x30, R9 ;  /* 0xffffffd09c007824 */ /* 0x040fe200078e0209 */
[----:B------:R-:W0:Y:S01]  /*8760*/  LDGDEPBAR ;  /* 0x00000000000079af */ /* 0x000e220000000000 */
[----:B------:R-:W-:Y:S01]  /*8770*/  IADD3 R21, R156, -0x1, RZ ;  /* 0xffffffff9c157810 */ /* 0x000fe20007ffe0ff */
[----:B------:R-:W-:Y:S01]  /*8780*/  IMAD.MOV.U32 R234, RZ, RZ, R230 ;  /* 0x000000ffffea7224 */ /* 0x000fe200078e00e6 */
[----:B------:R-:W-:Y:S01]  /*8790*/  LOP3.LUT P3, RZ, R225, 0x2, RZ, 0xc0, !PT ;  /* 0x00000002e1ff7812 */ /* 0x000fe2000786c0ff */
[----:B-12---:R-:W-:Y:S01]  /*87a0*/  IMAD.IADD R6, R99, 0x1, R0 ;  /* 0x0000000163067824 */ /* 0x006fe200078e0200 */
[----:B------:R-:W-:Y:S01]  /*87b0*/  SHF.R.S32.HI R19, RZ, 0x1f, R21 ;  /* 0x0000001fff137819 */ /* 0x000fe20000011415 */
[----:B------:R-:W-:Y:S01]  /*87c0*/  IMAD R9, R4, R21, RZ ;  /* 0x0000001504097224 */ /* 0x000fe200078e02ff */
[----:B------:R-:W-:Y:S01]  /*87d0*/  BAR.SYNC.DEFER_BLOCKING 0x0 ;  /* 0x0000000000007b1d */ /* 0x000fe20000010000 */
[----:B------:R-:W-:Y:S01]  /*87e0*/  IMAD.WIDE.U32 R12, R21, R88, R234 ;  /* 0x00000058150c7225 */ /* 0x000fe200078e00ea */
[----:B------:R-:W-:-:S02]  /*87f0*/  IMNMX R10, R6, 0x30, PT ;  /* 0x00000030060a7817 */ /* 0x000fc40003800200 */
[----:B------:R-:W-:Y:S01]  /*8800*/  LOP3.LUT P4, RZ, R225, 0x1, RZ, 0xc0, !PT ;  /* 0x00000001e1ff7812 */ /* 0x000fe2000788c0ff */
[----:B------:R-:W-:Y:S01]  /*8810*/  IMAD R9, R19, R88, R9 ;  /* 0x0000005813097224 */ /* 0x000fe200078e0209 */
[----:B------:R-:W-:Y:S01]  /*8820*/  UMOV UR8, 0x5 ;  /* 0x0000000500087882 */ /* 0x000fe20000000000 */
[----:B------:R-:W-:Y:S01]  /*8830*/  IMAD.IADD R10, R10, 0x1, -R157 ;  /* 0x000000010a0a7824 */ /* 0x000fe200078e0a9d */
[----:B------:R-:W-:Y:S01]  /*8840*/  ULDC.64 UR4, c[0x0][0x1e0] ;  /* 0x0000780000047ab9 */ /* 0x000fe20000000a00 */
[----:B------:R-:W-:Y:S01]  /*8850*/  IMAD.IADD R9, R13, 0x1, R9 ;  /* 0x000000010d097824 */ /* 0x000fe200078e0209 */
[----:B------:R-:W-:Y:S01]  /*8860*/  USHF.L.U64.HI UR8, UR4, UR8, UR5 ;  /* 0x0000000804087299 */ /* 0x000fe20008010205 */
[----:B------:R-:W-:Y:S01]  /*8870*/  BSSY B0, `(.L_x_791) ;  /* 0x0000018000007945 */ /* 0x000fe20003800000 */
[----:B------:R-:W-:Y:S01]  /*8880*/  ISETP.GE.AND P0, PT, R10, 0x1, PT ;  /* 0x000000010a00780c */ /* 0x000fe20003f06270 */
[----:B------:R-:W-:-:S12]  /*8890*/  USHF.L.U32 UR5, UR4, 0x5, URZ ;  /* 0x0000000504057899 */ /* 0x000fd8000800063f */
[----:B------:R-:W-:Y:S01]  /*88a0*/  @P0 LEA R14, P2, R12, c[0x0][0x1c8], 0x1 ;  /* 0x000072000c0e0a11 */ /* 0x000fe200078408ff */
[----:B------:R-:W-:-:S03]  /*88b0*/  @P0 IMAD.SHL.U32 R8, R16, 0x2, RZ ;  /* 0x0000000210080824 */ /* 0x000fc600078e00ff */
[----:B----4-:R-:W-:-:S05]  /*88c0*/  @P0 LEA.HI.X R15, R12, c[0x0][0x1cc], R9, 0x1, P2 ;  /* 0x000073000c0f0a11 */ /* 0x010fca00010f0c09 */
[----:B------:R-:W-:Y:S01]  /*88d0*/  @!PT LDS RZ, [RZ] ;  /* 0x00000000fffff984 */ /* 0x000fe20000000800 */
[----:B------:R-:W-:Y:S01]  /*88e0*/  @!PT LDS RZ, [RZ] ;  /* 0x00000000fffff984 */ /* 0x000fe20000000800 */
[----:B------:R-:W-:Y:S01]  /*88f0*/  @!PT LDS RZ, [RZ] ;  /* 0x00000000fffff984 */ /* 0x000fe20000000800 */
[----:B------:R1:W-:Y:S04]  /*8900*/  @P0 LDGSTS.E.BYPASS.LTC128B.128 [R8+0xa080], [R14.64], !P3 ;  /* 0x0a0800000e080fae */ /* 0x0003e8000d901d52 */
[----:B------:R1:W-:Y:S04]  /*8910*/  @P0 LDGSTS.E.BYPASS.LTC128B.128 [R8+0xb880], [R14.64+0x80], !P4 ;  /* 0x0b8800800e080fae */ /* 0x0003e8000e101d52 */
[----:B------:R1:W-:Y:S04]  /*8920*/  @P0 LDGSTS.E.BYPASS.LTC128B.128 [R8+0xd080], [R14.64+0x100], !P6 ;  /* 0x0d0801000e080fae */ /* 0x0003e8000f101d52 */
[----:B------:R1:W-:Y:S01]  /*8930*/  @P0 LDGSTS.E.BYPASS.LTC128B.128 [R8+0xe880], [R14.64+0x180], !P5 ;  /* 0x0e8801800e080fae */ /* 0x0003e2000e901d52 */
[----:B------:R-:W-:-:S13]  /*8940*/  ISETP.GE.AND P0, PT, R10, 0x21, PT ;  /* 0x000000210a00780c */ /* 0x000fda0003f06270 */
[----:B------:R-:W-:Y:S05]  /*8950*/  @!P0 BRA `(.L_x_792) ;  /* 0x0000009000008947 */ /* 0x000fea0003800000 */
[----:B-1----:R-:W-:-:S04]  /*8960*/  IADD3 R8, P0, R12, UR5, RZ ;  /* 0x000000050c087c10 */ /* 0x002fc8000ff1e0ff */
[----:B------:R-:W-:Y:S02]  /*8970*/  IADD3.X R9, R9, UR8, RZ, P0, !PT ;  /* 0x0000000809097c10 */ /* 0x000fe400087fe4ff */
[----:B------:R-:W-:-:S04]  /*8980*/  LEA R10, P0, R8, c[0x0][0x1c8], 0x1 ;  /* 0x00007200080a7a11 */ /* 0x000fc800078008ff */
[----:B------:R-:W-:Y:S01]  /*8990*/  LEA.HI.X R11, R8, c[0x0][0x1cc], R9, 0x1, P0 ;  /* 0x00007300080b7a11 */ /* 0x000fe200000f0c09 */
[----:B------:R-:W-:-:S05]  /*89a0*/  IMAD.SHL.U32 R8, R16, 0x2, RZ ;  /* 0x0000000210087824 */ /* 0x000fca00078e00ff */
[----:B------:R1:W-:Y:S04]  /*89b0*/  LDGSTS.E.BYPASS.LTC128B.128 [R8+0xb080], [R10.64], !P3 ;  /* 0x0b0800000a087fae */ /* 0x0003e8000d901d52 */
[----:B------:R1:W-:Y:S04]  /*89c0*/  LDGSTS.E.BYPASS.LTC128B.128 [R8+0xc880], [R10.64+0x80], !P4 ;  /* 0x0c8800800a087fae */ /* 0x0003e8000e101d52 */
[----:B------:R1:W-:Y:S04]  /*89d0*/  LDGSTS.E.BYPASS.LTC128B.128 [R8+0xe080], [R10.64+0x100], !P6 ;  /* 0x0e0801000a087fae */ /* 0x0003e8000f101d52 */
[----:B------:R1:W-:Y:S02]  /*89e0*/  LDGSTS.E.BYPASS.LTC128B.128 [R8+0xf880], [R10.64+0x180], !P5 ;  /* 0x0f8801800a087fae */ /* 0x0003e4000e901d52 */
.L_x_792:
[----:B------:R-:W-:Y:S05]  /*89f0*/  BSYNC B0 ;  /* 0x0000000000007941 */ /* 0x000fea0003800000 */
.L_x_791:
[----:B------:R-:W-:Y:S01]  /*8a00*/  ISETP.LT.AND P0, PT, RZ, c[0x0][0x27c], PT ;  /* 0x00009f00ff007a0c */ /* 0x000fe20003f01270 */
[----:B------:R-:W0:-:S12]  /*8a10*/  LDGDEPBAR ;  /* 0x00000000000079af */ /* 0x000e180000000000 */
[----:B------:R-:W-:Y:S05]  /*8a20*/  @P0 BRA `(.L_x_793) ;  /* 0x0000002000000947 */ /* 0x000fea0003800000 */
[----:B------:R-:W-:-:S04]  /*8a30*/  DEPBAR.LE SB0, 0x1 ;  /* 0x000080400000791a */ /* 0x000fc80000000000 */
[----:B------:R-:W-:Y:S05]  /*8a40*/  BRA `(.L_x_794) ;  /* 0x00006c1000007947 */ /* 0x000fea0003800000 */
.L_x_793:
[----:B-1---5:R-:W-:Y:S01]  /*8a50*/  SHF.R.S32.HI R10, RZ, 0x1f, R101 ;  /* 0x0000001fff0a7819 */ /* 0x022fe20000011465 */
[----:B------:R-:W-:Y:S01]  /*8a60*/  ULDC.U8 UR4, c[0x0][0x298] ;  /* 0x0000a60000047ab9 */ /* 0x000fe20000000000 */
[C---:B------:R-:W-:Y:S01]  /*8a70*/  IMAD.WIDE.U32 R12, R101.reuse, c[0x0][0x280], RZ ;  /* 0x0000a000650c7a25 */ /* 0x040fe200078e00ff */
[----:B------:R-:W-:Y:S01]  /*8a80*/  ISETP.NE.AND P2, PT, RZ, UR4, PT ;  /* 0x00000004ff007c0c */ /* 0x000fe2000bf45270 */
[----:B------:R-:W-:Y:S01]  /*8a90*/  BSSY B2, `(.L_x_794) ;  /* 0x00006bc000027945 */ /* 0x000fe20003800000 */
[----:B------:R-:W-:Y:S01]  /*8aa0*/  SHF.L.U32 R22, R16, 0x1, RZ ;  /* 0x0000000110167819 */ /* 0x000fe200000006ff */
[----:B------:R-:W-:Y:S01]  /*8ab0*/  IMAD R8, R10, c[0x0][0x280], RZ ;  /* 0x0000a0000a087a24 */ /* 0x000fe200078e02ff */
        /* <DEDUP_REMOVED lines=8> */
[----:B------:R-:W-:-:S04]  /*8b40*/  IADD3 R101, R101, R15, RZ ;  /* 0x0000000f65657210 */ /* 0x000fc80007ffe0ff */
        /* <DEDUP_REMOVED lines=53> */
.L_x_797:
[----:B------:R-:W-:Y:S05]  /*8ea0*/  BSYNC B0 ;  /* 0x0000000000007941 */ /* 0x000fea0003800000 */
.L_x_796:
[--C-:B-1---5:R-:W-:Y:S01]  /*8eb0*/  SHF.R.U64 R36, R26, 0x10, R27.reuse ;  /* 0x000000101a247819 */ /* 0x122fe2000000121b */
[--C-:B------:R-:W-:Y:S01]  /*8ec0*/  IMAD.MOV.U32 R47, RZ, RZ, R27.reuse ;  /* 0x000000ffff2f7224 */ /* 0x100fe200078e001b */
[----:B------:R-:W-:Y:S01]  /*8ed0*/  SHF.R.U32.HI R35, RZ, 0x10, R27 ;  /* 0x00000010ff237819 */ /* 0x000fe2000001161b */
[----:B------:R-:W-:Y:S01]  /*8ee0*/  IMAD.MOV.U32 R32, RZ, RZ, R28 ;  /* 0x000000ffff207224 */ /* 0x000fe200078e001c */
[----:B------:R-:W-:Y:S01]  /*8ef0*/  SHF.R.U64 R27, R28, 0x10, R29 ;  /* 0x000000101c1b7819 */ /* 0x000fe2000000121d */
[----:B------:R-:W-:Y:S01]  /*8f00*/  IMAD R33, R100, -0x80, R33 ;  /* 0xffffff8064217824 */ /* 0x000fe200078e0221 */
[----:B------:R-:W-:Y:S01]  /*8f10*/  SHF.R.U64 R31, R38, 0x10, R39 ;  /* 0x00000010261f7819 */ /* 0x000fe20000001227 */
[----:B------:R-:W-:Y:S01]  /*8f20*/  IMAD.MOV.U32 R48, RZ, RZ, R26 ;  /* 0x000000ffff307224 */ /* 0x000fe200078e001a */
[----:B------:R-:W-:Y:S01]  /*8f30*/  PRMT R27, R32, 0x5410, R27 ;  /* 0x00005410201b7816 */ /* 0x000fe2000000001b */
[----:B------:R-:W-:Y:S01]  /*8f40*/  IMAD.MOV.U32 R46, RZ, RZ, R38 ;  /* 0x000000ffff2e7224 */ /* 0x000fe200078e0026 */
[----:B------:R-:W-:Y:S01]  /*8f50*/  IMNMX R32, R33, 0x80, PT ;  /* 0x0000008021207817 */ /* 0x000fe20003800200 */
[--C-:B------:R-:W-:Y:S01]  /*8f60*/  IMAD.MOV.U32 R45, RZ, RZ, R39.reuse ;  /* 0x000000ffff2d7224 */ /* 0x100fe200078e0027 */
[----:B------:R-:W-:Y:S01]  /*8f70*/  SHF.R.U32.HI R30, RZ, 0x10, R39 ;  /* 0x00000010ff1e7819 */ /* 0x000fe20000011627 */
[--C-:B------:R-:W-:Y:S01]  /*8f80*/  IMAD.MOV.U32 R43, RZ, RZ, R29.reuse ;  /* 0x000000ffff2b7224 */ /* 0x100fe200078e001d */
[----:B------:R-:W-:Y:S01]  /*8f90*/  ISETP.GE.AND P0, PT, R157, R32, PT ;  /* 0x000000209d00720c */ /* 0x000fe20003f06270 */
[----:B------:R-:W-:Y:S01]  /*8fa0*/  IMAD.MOV.U32 R41, RZ, RZ, R24 ;  /* 0x000000ffff297224 */ /* 0x000fe200078e0018 */
[----:B------:R-:W-:Y:S01]  /*8fb0*/  SHF.R.U32.HI R26, RZ, 0x10, R29 ;  /* 0x00000010ff1a7819 */ /* 0x000fe2000001161d */
        /* <DEDUP_REMOVED lines=79> */
.L_x_801:
[----:B------:R-:W-:Y:S05]  /*94b0*/  BSYNC B0 ;  /* 0x0000000000007941 */ /* 0x000fea0003800000 */
.L_x_800:
        /* <DEDUP_REMOVED lines=42> */
.L_x_803:
[----:B------:R-:W-:Y:S05]  /*9760*/  BSYNC B0 ;  /* 0x0000000000007941 */ /* 0x000fea0003800000 */
.L_x_802:
        /* <DEDUP_REMOVED lines=42> */
.L_x_805:
[----:B------:R-:W-:Y:S05]  /*9a10*/  BSYNC B0 ;  /* 0x0000000000007941 */ /* 0x000fea0003800000 */
.L_x_804:
        /* <DEDUP_REMOVED lines=41> */
.L_x_799:
[----:B------:R-:W-:Y:S05]  /*9cb0*/  BSYNC B1 ;  /* 0x0000000000017941 */ /* 0x000fea0003800000 */
.L_x_798:
        /* <DEDUP_REMOVED lines=45> */
.L_x_809:
[----:B------:R-:W-:Y:S05]  /*9f90*/  BSYNC B0 ;  /* 0x0000000000007941 */ /* 0x000fea0003800000 */
.L_x_808:
        /* <DEDUP_REMOVED lines=42> */
.L_x_811:
[----:B------:R-:W-:Y:S05]  /*a240*/  BSYNC B0 ;  /* 0x0000000000007941 */ /* 0x000fea0003800000 */
.L_x_810:
        /* <DEDUP_REMOVED lines=42> */
.L_x_813:
[----:B------:R-:W-:Y:S05]  /*a4f0*/  BSYNC B0 ;  /* 0x0000000000007941 */ /* 0x000fea0003800000 */
.L_x_812:
        /* <DEDUP_REMOVED lines=41> */
.L_x_807:
[----:B------:R-:W-:Y:S05]  /*a790*/  BSYNC B1 ;  /* 0x0000000000017941 */ /* 0x000fea0003800000 */
.L_x_806:
        /* <DEDUP_REMOVED lines=45> */
.L_x_817:
[----:B------:R-:W-:Y:S05]  /*aa70*/  BSYNC B0 ;  /* 0x0000000000007941 */ /* 0x000fea0003800000 */
.L_x_816:
        /* <DEDUP_REMOVED lines=42> */
.L_x_819:
[----:B------:R-:W-:Y:S05]  /*ad20*/  BSYNC B0 ;  /* 0x0000000000007941 */ /* 0x000fea0003800000 */
.L_x_818:
        /* <DEDUP_REMOVED lines=42> */
.L_x_821:
[----:B------:R-:W-:Y:S05]  /*afd0*/  BSYNC B0 ;  /* 0x0000000000007941 */ /* 0x000fea0003800000 */
.L_x_820:
        /* <DEDUP_REMOVED lines=41> */
.L_x_815:
[----:B------:R-:W-:Y:S05]  /*b270*/  BSYNC B1 ;  /* 0x0000000000017941 */ /* 0x000fea0003800000 */
.L_x_814:
        /* <DEDUP_REMOVED lines=44> */
.L_x_824:
[----:B------:R-:W-:Y:S05]  /*b540*/  BSYNC B0 ;  /* 0x0000000000007941 */ /* 0x000fea0003800000 */
.L_x_823:
        /* <DEDUP_REMOVED lines=42> */
.L_x_826:
[----:B------:R-:W-:Y:S05]  /*b7f0*/  BSYNC B0 ;  /* 0x0000000000007941 */ /* 0x000fea0003800000 */
.L_x_825:
        /* <DEDUP_REMOVED lines=42> */
.L_x_828:
[----:B------:R-:W-:Y:S05]  /*baa0*/  BSYNC B0 ;  /* 0x0000000000007941 */ /* 0x000fea0003800000 */
.L_x_827:
        /* <DEDUP_REMOVED lines=42> */
.L_x_795:
        /* <DEDUP_REMOVED lines=19> */
[C---:B------:R-:W-:Y:S01]  /*be80*/  @!P0 IMAD.X R39, R13.reuse, 0x1, R35, P2 ;  /* 0x000000010d278824 */ /* 0x040fe200010e0623 */
        /* <DEDUP_REMOVED lines=11> */
.L_x_830:
[----:B------:R-:W-:Y:S05]  /*bf40*/  BSYNC B0 ;  /* 0x0000000000007941 */ /* 0x000fea0003800000 */
.L_x_829:
[----:B-----5:R-:W-:Y:S01]  /*bf50*/  IMAD.MOV.U32 R53, RZ, RZ, R28 ;  /* 0x000000ffff357224 */ /* 0x020fe200078e001c */
[----:B-1----:R-:W-:Y:S01]  /*bf60*/  SHF.R.U64 R34, R28, 0x10, R29 ;  /* 0x000000101c227819 */ /* 0x002fe2000000121d */
[----:B------:R-:W-:Y:S01]  /*bf70*/  IMAD R33, R100, -0x80, R33 ;  /* 0xffffff8064217824 */ /* 0x000fe200078e0221 */
[--C-:B------:R-:W-:Y:S01]  /*bf80*/  SHF.R.U64 R41, R24, 0x10, R25.reuse ;  /* 0x0000001018297819 */ /* 0x100fe20000001219 */
[--C-:B------:R-:W-:Y:S01]  /*bf90*/  IMAD.MOV.U32 R40, RZ, RZ, R25.reuse ;  /* 0x000000ffff287224 */ /* 0x100fe200078e0019 */
[----:B------:R-:W-:Y:S01]  /*bfa0*/  SHF.R.U32.HI R55, RZ, 0x10, R25 ;  /* 0x00000010ff377819 */ /* 0x000fe20000011619 */
[--C-:B------:R-:W-:Y:S01]  /*bfb0*/  IMAD.MOV.U32 R25, RZ, RZ, R29.reuse ;  /* 0x000000ffff197224 */ /* 0x100fe200078e001d */
[----:B------:R-:W-:Y:S01]  /*bfc0*/  SHF.R.U32.HI R52, RZ, 0x10, R29 ;  /* 0x00000010ff347819 */ /* 0x000fe2000001161d */
[--C-:B------:R-:W-:Y:S01]  /*bfd0*/  IMAD.MOV.U32 R28, RZ, RZ, R31.reuse ;  /* 0x000000ffff1c7224 */ /* 0x100fe200078e001f */
[----:B------:R-:W-:Y:S01]  /*bfe0*/  SHF.R.U64 R29, R30, 0x10, R31 ;  /* 0x000000101e1d7819 */ /* 0x000fe2000000121f */
[----:B------:R-:W-:Y:S01]  /*bff0*/  IMAD.MOV.U32 R38, RZ, RZ, R27 ;  /* 0x000000ffff267224 */ /* 0x000fe200078e001b */
[----:B------:R-:W-:Y:S01]  /*c000*/  SHF.R.U32.HI R49, RZ, 0x10, R31 ;  /* 0x00000010ff317819 */ /* 0x000fe2000001161f */
[----:B------:R-:W-:Y:S01]  /*c010*/  IMAD.MOV.U32 R48, RZ, RZ, R10 ;  /* 0x000000ffff307224 */ /* 0x000fe200078e000a */
[----:B------:R-:W-:Y:S01]  /*c020*/  PRMT R31, R53, 0x5410, R34 ;  /* 0x00005410351f7816 */ /* 0x000fe20000000022 */
[----:B------:R-:W-:Y:S01]  /*c030*/  IMAD.MOV.U32 R54, RZ, RZ, R24 ;  /* 0x000000ffff367224 */ /* 0x000fe200078e0018 */
[----:B------:R-:W-:Y:S01]  /*c040*/  IMNMX R34, R33, 0x80, PT ;  /* 0x0000008021227817 */ /* 0x000fe20003800200 */
[----:B------:R-:W-:Y:S01]  /*c050*/  IMAD.MOV.U32 R56, RZ, RZ, R26 ;  /* 0x000000ffff387224 */ /* 0x000fe200078e001a */
[----:B------:R-:W-:Y:S01]  /*c060*/  SHF.R.U64 R39, R26, 0x10, R27 ;  /* 0x000000101a277819 */ /* 0x000fe2000000121b */
[----:B------:R-:W-:Y:S01]  /*c070*/  IMAD.MOV.U32 R46, RZ, RZ, R8 ;  /* 0x000000ffff2e7224 */ /* 0x000fe200078e0008 */
[----:B------:R-:W-:Y:S01]  /*c080*/  ISETP.GE.AND P0, PT, R157, R34, PT ;  /* 0x000000229d00720c */ /* 0x000fe20003f06270 */
[----:B------:R-:W-:Y:S01]  /*c090*/  IMAD.MOV.U32 R36, RZ, RZ, R9 ;  /* 0x000000ffff247224 */ /* 0x000fe200078e0009 */
[----:B------:R-:W-:Y:S01]  /*c0a0*/  SHF.R.U32.HI R57, RZ, 0x10, R27 ;  /* 0x00000010ff397819 */ /* 0x000fe2000001161b */
[----:B------:R-:W-:Y:S01]  /*c0b0*/  IMAD.MOV.U32 R50, RZ, RZ, R30 ;  /* 0x000000ffff327224 */ /* 0x000fe200078e001e */
[----:B------:R-:W-:Y:S01]  /*c0c0*/  SHF.R.U64 R35, R10, 0x10, R11 ;  /* 0x000000100a237819 */ /* 0x000fe2000000120b */
[----:B------:R-:W-:Y:S01]  /*c0d0*/  IMAD.MOV.U32 R10, RZ, RZ, R12 ;  /* 0x000000ffff0a7224 */ /* 0x000fe200078e000c */
[----:B------:R-:W-:Y:S01]  /*c0e0*/  SHF.R.U64 R37, R8, 0x10, R9 ;  /* 0x0000001008257819 */ /* 0x000fe20000001209 */
[----:B------:R-:W-:Y:S01]  /*c0f0*/  IMAD.MOV.U32 R8, RZ, RZ, R11 ;  /* 0x000000ffff087224 */ /* 0x000fe200078e000b */
[----:B------:R-:W-:Y:S01]  /*c100*/  SHF.R.U32.HI R51, RZ, 0x10, R9 ;  /* 0x00000010ff337819 */ /* 0x000fe20000011609 */
[--C-:B------:R-:W-:Y:S01]  /*c110*/  IMAD.MOV.U32 R26, RZ, RZ, R13.reuse ;  /* 0x000000ffff1a7224 */ /* 0x100fe200078e000d */
[----:B------:R-:W-:Y:S01]  /*c120*/  SHF.R.U64 R27, R12, 0x10, R13 ;  /* 0x000000100c1b7819 */ /* 0x000fe2000000120d */
[----:B------:R-:W-:Y:S01]  /*c130*/  IMAD.MOV.U32 R12, RZ, RZ, R14 ;  /* 0x000000ffff0c7224 */ /* 0x000fe200078e000e */
[--C-:B------:R-:W-:Y:S01]  /*c140*/  SHF.R.U64 R9, R14, 0x10, R15.reuse ;  /* 0x000000100e097819 */ /* 0x100fe2000000120f */
[----:B------:R-:W-:Y:S01]  /*c150*/  IMAD.MOV.U32 R24, RZ, RZ, R15 ;  /* 0x000000ffff187224 */ /* 0x000fe200078e000f */
[----:B------:R-:W-:Y:S01]  /*c160*/  SHF.R.U32.HI R11, RZ, 0x10, R11 ;  /* 0x00000010ff0b7819 */ /* 0x000fe2000001160b */
[----:B------:R-:W-:-:S04]  /*c170*/  DEPBAR.LE SB0, 0x1 ;  /* 0x000080400000791a */ /* 0x000fc80000000000 */
[----:B------:R-:W-:Y:S01]  /*c180*/  SHF.R.U32.HI R13, RZ, 0x10, R13 ;  /* 0x00000010ff0d7819 */ /* 0x000fe2000001160d */
        /* <DEDUP_REMOVED lines=109> */
.L_x_834:
[----:B------:R-:W-:Y:S05]  /*c860*/  BSYNC B0 ;  /* 0x0000000000007941 */ /* 0x000fea0003800000 */
.L_x_833:
        /* <DEDUP_REMOVED lines=13> */
[-C--:B------:R-:W-:Y:S02]  /*c940*/  LOP3.LUT R12, R13, R44.reuse, RZ, 0x3c, !PT ;  /* 0x0000002c0d0c7212 */ /* 0x080fe400078e3cff */
        /* <DEDUP_REMOVED lines=85> */
.L_x_832:
[----:B------:R-:W-:Y:S05]  /*cea0*/  BSYNC B1 ;  /* 0x0000000000017941 */ /* 0x000fea0003800000 */
.L_x_831:
        /* <DEDUP_REMOVED lines=104> */
.L_x_838:
[----:B------:R-:W-:Y:S05]  /*d530*/  BSYNC B0 ;  /* 0x0000000000007941 */ /* 0x000fea0003800000 */
.L_x_837:
[----:B------:R-:W-:-:S13]  /*d540*/  ISETP.GE.AND P0, PT, R23, c[0x0][0x27c], PT ;  /* 0x00009f0017007a0c */ /* 0x000fda0003f06270 */
[----:B------:R-:W-:Y:S05]  /*d550*/  @P0 BRA `(.L_x_836) ;  /* 0x0000068000000947 */ /* 0x000fea0003800000 */
[----:B-1----:R-:W-:Y:S01]  /*d560*/  SHF.R.S32.HI R12, RZ, 0x1f, R23 ;  /* 0x0000001fff0c7819 */ /* 0x002fe20000011417 */
[----:B------:R-:W-:Y:S01]  /*d570*/  IMAD.MOV.U32 R13, RZ, RZ, c[0x0][0x27c] ;  /* 0x00009f00ff0d7624 */ /* 0x000fe200078e00ff */
[----:B------:R-:W-:Y:S01]  /*d580*/  SHF.R.S32.HI R10, RZ, 0x1f, R45 ;  /* 0x0000001fff0a7819 */ /* 0x000fe2000001142d */
[----:B------:R-:W-:Y:S01]  /*d590*/  IMAD.SHL.U32 R14, R45, 0x40, RZ ;  /* 0x000000402d0e7824 */ /* 0x000fe200078e00ff */
[----:B------:R-:W-:Y:S01]  /*d5a0*/  LEA.HI R15, R12, R23, RZ, 0x3 ;  /* 0x000000170c0f7211 */ /* 0x000fe200078f18ff */
[----:B------:R-:W-:Y:S01]  /*d5b0*/  IMAD.U32 R55, R27, 0x10000, RZ ;  /* 0x000100001b377824 */ /* 0x000fe200078e00ff */
[----:B------:R-:W-:Y:S01]  /*d5c0*/  LEA.HI R9, R10, R45, RZ, 0x3 ;  /* 0x0000002d0a097211 */ /* 0x000fe200078f18ff */
[----:B------:R-:W-:Y:S01]  /*d5d0*/  IMAD.U32 R53, R31, 0x10000, RZ ;  /* 0x000100001f357824 */ /* 0x000fe200078e00ff */
[----:B------:R-:W-:Y:S02]  /*d5e0*/  SHF.R.S32.HI R8, RZ, 0x3, R15 ;  /* 0x00000003ff087819 */ /* 0x000fe4000001140f */
[----:B------:R-:W-:Y:S01]  /*d5f0*/  LOP3.LUT R14, R14, 0x1c0, RZ, 0xc0, !PT ;  /* 0x000001c00e0e7812 */ /* 0x000fe200078ec0ff */
[----:B------:R-:W-:Y:S01]  /*d600*/  IMAD.SHL.U32 R9, R9, 0x40, RZ ;  /* 0x0000004009097824 */ /* 0x000fe200078e00ff */
[----:B------:R-:W-:-:S02]  /*d610*/  LEA.HI R13, R13, R8, RZ, 0x1d ;  /* 0x000000080d0d7211 */ /* 0x000fc400078fe8ff */
[----:B------:R-:W-:Y:S02]  /*d620*/  LEA.HI R12, R12, R23, RZ, 0x6 ;  /* 0x000000170c0c7211 */ /* 0x000fe400078f30ff */
[----:B------:R-:W-:Y:S01]  /*d630*/  SHF.R.S32.HI R10, RZ, 0x1f, R13 ;  /* 0x0000001fff0a7819 */ /* 0x000fe2000001140d */
[----:B------:R-:W-:Y:S01]  /*d640*/  IMAD.SHL.U32 R11, R13, 0x8, RZ ;  /* 0x000000080d0b7824 */ /* 0x000fe200078e00ff */
[----:B------:R-:W-:Y:S02]  /*d650*/  SHF.R.U32.HI R8, RZ, 0x3, R14 ;  /* 0x00000003ff087819 */ /* 0x000fe4000001160e */
[----:B------:R-:W-:Y:S02]  /*d660*/  LEA.HI R10, R10, R13, RZ, 0x3 ;  /* 0x0000000d0a0a7211 */ /* 0x000fe400078f18ff */
[----:B------:R-:W-:Y:S02]  /*d670*/  LOP3.LUT R11, R14, 0x38, R11, 0xf8, !PT ;  /* 0x000000380e0b7812 */ /* 0x000fe400078ef80b */
[----:B------:R-:W-:Y:S01]  /*d680*/  SHF.L.U32 R12, R12, 0x7, RZ ;  /* 0x000000070c0c7819 */ /* 0x000fe200000006ff */
[----:B------:R-:W-:Y:S01]  /*d690*/  IMAD.SHL.U32 R10, R10, 0x400, RZ ;  /* 0x000004000a0a7824 */ /* 0x000fe200078e00ff */
[----:B------:R-:W-:-:S02]  /*d6a0*/  LOP3.LUT R15, R14, 0x38, R15, 0xf8, !PT ;  /* 0x000000380e0f7812 */ /* 0x000fc400078ef80f */
[----:B------:R-:W-:Y:S02]  /*d6b0*/  LOP3.LUT R9, R9, 0xfffffe00, RZ, 0xc0, !PT ;  /* 0xfffffe0009097812 */ /* 0x000fe400078ec0ff */
[-C--:B------:R-:W-:Y:S02]  /*d6c0*/  LOP3.LUT R22, R11, R8.reuse, RZ, 0x3c, !PT ;  /* 0x000000080b167212 */ /* 0x080fe400078e3cff */
[----:B------:R-:W-:Y:S02]  /*d6d0*/  LOP3.LUT R10, R10, 0x7fffe000, RZ, 0xc0, !PT ;  /* 0x7fffe0000a0a7812 */ /* 0x000fe400078ec0ff */
[----:B------:R-:W-:Y:S02]  /*d6e0*/  LOP3.LUT R12, R12, 0x7fffe000, RZ, 0xc0, !PT ;  /* 0x7fffe0000c0c7812 */ /* 0x000fe400078ec0ff */
[----:B------:R-:W-:Y:S02]  /*d6f0*/  LOP3.LUT R15, R15, R8, RZ, 0x3c, !PT ;  /* 0x000000080f0f7212 */ /* 0x000fe400078e3cff */
[----:B------:R-:W-:-:S02]  /*d700*/  IADD3 R22, R22, R10, R9 ;  /* 0x0000000a16167210 */ /* 0x000fc40007ffe009 */
        /* <DEDUP_REMOVED lines=77> */
.L_x_836:
[----:B------:R-:W-:Y:S05]  /*dbe0*/  BSYNC B1 ;  /* 0x0000000000017941 */ /* 0x000fea0003800000 */
.L_x_835:
        /* <DEDUP_REMOVED lines=104> */
.L_x_842:
[----:B------:R-:W-:Y:S05]  /*e270*/  BSYNC B0 ;  /* 0x0000000000007941 */ /* 0x000fea0003800000 */
.L_x_841:
        /* <DEDUP_REMOVED lines=106> */
.L_x_840:
[----:B------:R-:W-:Y:S05]  /*e920*/  BSYNC B1 ;  /* 0x0000000000017941 */ /* 0x000fea0003800000 */
.L_x_839:
        /* <DEDUP_REMOVED lines=103> */
.L_x_844:
[----:B------:R-:W-:Y:S05]  /*efa0*/  BSYNC B0 ;  /* 0x0000000000007941 */ /* 0x000fea0003800000 */
.L_x_843:
[----:B------:R-:W-:-:S13]  /*efb0*/  ISETP.GE.AND P0, PT, R23, c[0x0][0x27c], PT ;  /* 0x00009f0017007a0c */ /* 0x000fda0003f06270 */
[----:B------:R-:W-:Y:S05]  /*efc0*/  @P0 BRA `(.L_x_822) ;  /* 0x0000068000000947 */ /* 0x000fea0003800000 */
[----:B-1----:R-:W-:Y:S01]  /*efd0*/  SHF.R.S32.HI R14, RZ, 0x1f, R23 ;  /* 0x0000001fff0e7819 */ /* 0x002fe20000011417 */
[----:B------:R-:W-:Y:S01]  /*efe0*/  IMAD.MOV.U32 R11, RZ, RZ, c[0x0][0x27c] ;  /* 0x00009f00ff0b7624 */ /* 0x000fe200078e00ff */
[----:B------:R-:W-:Y:S01]  /*eff0*/  SHF.R.S32.HI R8, RZ, 0x1f, R45 ;  /* 0x0000001fff087819 */ /* 0x000fe2000001142d */
[----:B------:R-:W-:Y:S01]  /*f000*/  IMAD.SHL.U32 R12, R45, 0x40, RZ ;  /* 0x000000402d0c7824 */ /* 0x000fe200078e00ff */
[CC--:B------:R-:W-:Y:S02]  /*f010*/  LEA.HI R9, R14.reuse, R23.reuse, RZ, 0x3 ;  /* 0x000000170e097211 */ /* 0x0c0fe400078f18ff */
[----:B------:R-:W-:Y:S02]  /*f020*/  LEA.HI R13, R14, R23, RZ, 0x6 ;  /* 0x000000170e0d7211 */ /* 0x000fe400078f30ff */
[----:B------:R-:W-:Y:S02]  /*f030*/  SHF.R.S32.HI R10, RZ, 0x3, R9 ;  /* 0x00000003ff0a7819 */ /* 0x000fe40000011409 */
[----:B------:R-:W-:Y:S01]  /*f040*/  LOP3.LUT R12, R12, 0x1c0, RZ, 0xc0, !PT ;  /* 0x000001c00c0c7812 */ /* 0x000fe200078ec0ff */
[----:B------:R-:W-:Y:S01]  /*f050*/  IMAD.SHL.U32 R13, R13, 0x80, RZ ;  /* 0x000000800d0d7824 */ /* 0x000fe200078e00ff */
[----:B------:R-:W-:-:S02]  /*f060*/  LEA.HI R11, R11, R10, RZ, 0x1d ;  /* 0x0000000a0b0b7211 */ /* 0x000fc400078fe8ff */
[----:B------:R-:W-:Y:S02]  /*f070*/  LEA.HI R8, R8, R45, RZ, 0x3 ;  /* 0x0000002d08087211 */ /* 0x000fe400078f18ff */
[----:B------:R-:W-:Y:S01]  /*f080*/  SHF.R.S32.HI R10, RZ, 0x1f, R11 ;  /* 0x0000001fff0a7819 */ /* 0x000fe2000001140b */
[----:B------:R-:W-:Y:S01]  /*f090*/  IMAD.SHL.U32 R15, R11, 0x8, RZ ;  /* 0x000000080b0f7824 */ /* 0x000fe200078e00ff */
[----:B------:R-:W-:Y:S02]  /*f0a0*/  LOP3.LUT R14, R12, 0x38, R9, 0xf8, !PT ;  /* 0x000000380c0e7812 */ /* 0x000fe400078ef809 */
[----:B------:R-:W-:Y:S02]  /*f0b0*/  LEA.HI R10, R10, R11, RZ, 0x3 ;  /* 0x0000000b0a0a7211 */ /* 0x000fe400078f18ff */
[----:B------:R-:W-:Y:S02]  /*f0c0*/  SHF.L.U32 R8, R8, 0x6, RZ ;  /* 0x0000000608087819 */ /* 0x000fe400000006ff */
[----:B------:R-:W-:Y:S01]  /*f0d0*/  SHF.R.U32.HI R9, RZ, 0x3, R12 ;  /* 0x00000003ff097819 */ /* 0x000fe2000001160c */
[----:B------:R-:W-:Y:S01]  /*f0e0*/  IMAD.SHL.U32 R11, R10, 0x400, RZ ;  /* 0x000004000a0b7824 */ /* 0x000fe200078e00ff */
[----:B------:R-:W-:-:S02]  /*f0f0*/  LOP3.LUT R12, R12, 0x38, R15, 0xf8, !PT ;  /* 0x000000380c0c7812 */ /* 0x000fc400078ef80f */
[----:B------:R-:W-:Y:S02]  /*f100*/  LOP3.LUT R13, R13, 0x7fffe000, RZ, 0xc0, !PT ;  /* 0x7fffe0000d0d7812 */ /* 0x000fe400078ec0ff */
[----:B------:R-:W-:Y:S02]  /*f110*/  LOP3.LUT R8, R8, 0xfffffe00, RZ, 0xc0, !PT ;  /* 0xfffffe0008087812 */ /* 0x000fe400078ec0ff */
[-C--:B------:R-:W-:Y:S02]  /*f120*/  LOP3.LUT R14, R14, R9.reuse, RZ, 0x3c, !PT ;  /* 0x000000090e0e7212 */ /* 0x080fe400078e3cff */
[----:B------:R-:W-:Y:S02]  /*f130*/  LOP3.LUT R10, R12, R9, RZ, 0x3c, !PT ;  /* 0x000000090c0a7212 */ /* 0x000fe400078e3cff */
[----:B------:R-:W-:Y:S02]  /*f140*/  LOP3.LUT R9, R11, 0x7fffe000, RZ, 0xc0, !PT ;  /* 0x7fffe0000b097812 */ /* 0x000fe400078ec0ff */
[----:B------:R-:W-:-:S02]  /*f150*/  IADD3 R13, R14, R13, R8 ;  /* 0x0000000d0e0d7210 */ /* 0x000fc40007ffe008 */
        /* <DEDUP_REMOVED lines=79> */
.L_x_822:
[----:B------:R-:W-:Y:S05]  /*f650*/  BSYNC B2 ;  /* 0x0000000000027941 */ /* 0x000fea0003800000 */
.L_x_794:
[----:B-1----:R-:W-:Y:S01]  /*f660*/  IMAD R8, R19, c[0x0][0x208], RZ ;  /* 0x0000820013087a24 */ /* 0x002fe200078e02ff */
[----:B------:R-:W-:Y:S01]  /*f670*/  ISETP.GT.AND P3, PT, R98, 0x7f, PT ;  /* 0x0000007f6200780c */ /* 0x000fe20003f64270 */
[----:B------:R-:W-:Y:S01]  /*f680*/  IMAD.SHL.U32 R10, R20, 0x40, RZ ;  /* 0x00000040140a7824 */ /* 0x000fe200078e00ff */
[----:B------:R-:W-:Y:S01]  /*f690*/  SEL R13, RZ, 0x4, P6 ;  /* 0x00000004ff0d7807 */ /* 0x000fe20003000000 */
[----:B------:R-:W-:Y:S01]  /*f6a0*/  IMAD.WIDE.U32 R14, R21, c[0x0][0x208], RZ ;  /* 0x00008200150e7a25 */ /* 0x000fe200078e00ff */
[----:B------:R-:W-:Y:S01]  /*f6b0*/  LEA.HI R7, R7, R98, RZ, 0x5 ;  /* 0x0000006207077211 */ /* 0x000fe200078f28ff */
[----:B------:R-:W-:-:S04]  /*f6c0*/  DEPBAR.LE SB0, 0x0 ;  /* 0x000080000000791a */ /* 0x000fc80000000000 */
[----:B------:R-:W-:Y:S01]  /*f6d0*/  IMAD R8, R21, c[0x0][0x20c], R8 ;  /* 0x0000830015087a24 */ /* 0x000fe200078e0208 */
[----:B------:R-:W-:Y:S01]  /*f6e0*/  LOP3.LUT R10, R10, 0x1c0, RZ, 0xc0, !PT ;  /* 0x000001c00a0a7812 */ /* 0x000fe200078ec0ff */
[----:B------:R-:W-:Y:S01]  /*f6f0*/  IMAD.SHL.U32 R9, R157, 0x8, RZ ;  /* 0x000000089d097824 */ /* 0x000fe200078e00ff */
[----:B------:R-:W-:Y:S01]  /*f700*/  BAR.SYNC.DEFER_BLOCKING 0x0 ;  /* 0x0000000000007b1d */ /* 0x000fe20000010000 */
[----:B------:R-:W-:Y:S01]  /*f710*/  IMAD.MOV.U32 R232, RZ, RZ, R226 ;  /* 0x000000ffffe87224 */ /* 0x000fe200078e00e2 */
[----:B------:R-:W-:Y:S01]  /*f720*/  LOP3.LUT P1, RZ, R20, 0x2, RZ, 0xc0, !PT ;  /* 0x0000000214ff7812 */ /* 0x000fe2000782c0ff */
[----:B------:R-:W-:Y:S01]  /*f730*/  IMAD.IADD R8, R15, 0x1, R8 ;  /* 0x000000010f087824 */ /* 0x000fe200078e0208 */
[----:B------:R-:W-:Y:S01]  /*f740*/  LOP3.LUT R9, R10, 0x8, R9, 0xf8, !PT ;  /* 0x000000080a097812 */ /* 0x000fe200078ef809 */
[----:B------:R-:W-:Y:S01]  /*f750*/  IMAD.WIDE.U32 R14, R14, 0x30, R232 ;  /* 0x000000300e0e7825 */ /* 0x000fe200078e00e8 */
[----:B------:R-:W-:Y:S02]  /*f760*/  SHF.R.U32.HI R10, RZ, 0x3, R10 ;  /* 0x00000003ff0a7819 */ /* 0x000fe4000001160a */
[----:B------:R-:W-:Y:S01]  /*f770*/  P2R R12, PR, RZ, 0x40 ;  /* 0x00000040ff0c7803 */ /* 0x000fe20000000000 */
[----:B------:R-:W-:Y:S01]  /*f780*/  IMAD R8, R8, 0x30, RZ ;  /* 0x0000003008087824 */ /* 0x000fe200078e02ff */
[----:B------:R-:W-:Y:S01]  /*f790*/  LOP3.LUT R10, R9, R10, RZ, 0x3c, !PT ;  /* 0x0000000a090a7212 */ /* 0x000fe200078e3cff */
[----:B------:R-:W-:Y:S01]  /*f7a0*/  IMAD.SHL.U32 R11, R7, 0x20, RZ ;  /* 0x00000020070b7824 */ /* 0x000fe200078e00ff */
[----:B---3--:R-:W-:Y:S01]  /*f7b0*/  LEA R24, P0, R14, c[0x0][0x1f8], 0x1 ;  /* 0x00007e000e187a11 */ /* 0x008fe200078008ff */
[----:B------:R-:W-:Y:S01]  /*f7c0*/  IMAD.IADD R8, R15, 0x1, R8 ;  /* 0x000000010f087824 */ /* 0x000fe200078e0208 */
[----:B------:R-:W-:Y:S01]  /*f7d0*/  SEL R9, RZ, 0x2, P4 ;  /* 0x00000002ff097807 */ /* 0x000fe20002000000 */
[----:B------:R-:W-:Y:S01]  /*f7e0*/  IMAD R221, R17, 0x200, R10 ;  /* 0x0000020011dd7824 */ /* 0x000fe200078e020a */
[----:B------:R-:W-:Y:S01]  /*f7f0*/  LOP3.LUT R11, R11, 0x7ffffc00, RZ, 0xc0, !PT ;  /* 0x7ffffc000b0b7812 */ /* 0x000fe200078ec0ff */
[----:B------:R-:W-:Y:S01]  /*f800*/  IMAD.SHL.U32 R228, R16, 0x2, RZ ;  /* 0x0000000210e47824 */ /* 0x000fe200078e00ff */
[----:B------:R-:W-:Y:S01]  /*f810*/  LEA.HI.X R25, R14, c[0x0][0x1fc], R8, 0x1, P0 ;  /* 0x00007f000e197a11 */ /* 0x000fe200000f0c08 */
[----:B------:R-:W-:Y:S01]  /*f820*/  @!P3 IMAD.MOV.U32 R8, RZ, RZ, c[0x0][0x20c] ;  /* 0x00008300ff08b624 */ /* 0x000fe200078e00ff */
[----:B------:R-:W-:Y:S01]  /*f830*/  IADD3 R13, R13, R9, R18 ;  /* 0x000000090d0d7210 */ /* 0x000fe20007ffe012 */
[----:B------:R-:W-:Y:S01]  /*f840*/  @!P3 IMAD.MOV.U32 R9, RZ, RZ, c[0x0][0x208] ;  /* 0x00008200ff09b624 */ /* 0x000fe200078e00ff */
[----:B------:R-:W-:Y:S01]  /*f850*/  SEL R14, RZ, 0x8, P5 ;  /* 0x00000008ff0e7807 */ /* 0x000fe20002800000 */
[----:B------:R-:W-:-:S03]  /*f860*/  IMAD.SHL.U32 R221, R221, 0x2, RZ ;  /* 0x00000002dddd7824 */ /* 0x000fc600078e00ff */
[C---:B------:R-:W-:Y:S01]  /*f870*/  @!P3 LEA R56, P0, R9.reuse, R24, 0x6 ;  /* 0x000000180938b211 */ /* 0x040fe200078030ff */
[----:B------:R-:W-:Y:S01]  /*f880*/  IMAD.IADD R13, R14, 0x1, R13 ;  /* 0x000000010e0d7824 */ /* 0x000fe200078e020d */
[----:B------:R-:W-:Y:S01]  /*f890*/  IADD3 R14, R0, R99, -R157 ;  /* 0x00000063000e7210 */ /* 0x000fe20007ffe89d */
[----:B------:R-:W-:Y:S01]  /*f8a0*/  IMAD.IADD R0, R2, 0x1, R11 ;  /* 0x0000000102007824 */ /* 0x000fe200078e020b */
[----:B------:R-:W-:Y:S01]  /*f8b0*/  @!P3 LEA.HI.X R57, R9, R25, R8, 0x6, P0 ;  /* 0x000000190939b211 */ /* 0x000fe200000f3408 */
[----:B------:R-:W-:Y:S01]  /*f8c0*/  LDSM.16.M88.4 R16, [R221+0xa080] ;  /* 0x00a08000dd10783b */ /* 0x000fe20000000200 */
[----:B------:R-:W-:Y:S01]  /*f8d0*/  LOP3.LUT P4, RZ, R13, 0x1, RZ, 0xc0, !PT ;  /* 0x000000010dff7812 */ /* 0x000fe2000788c0ff */
[C---:B------:R-:W-:Y:S01]  /*f8e0*/  IMAD.SHL.U32 R28, R0.reuse, 0x2, RZ ;  /* 0x00000002001c7824 */ /* 0x040fe200078e00ff */
[----:B------:R-:W-:Y:S01]  /*f8f0*/  LEA R222, R0, 0x10080, 0x1 ;  /* 0x0001008000de7811 */ /* 0x000fe200078e08ff */
[----:B------:R-:W-:Y:S01]  /*f900*/  LDSM.16.M88.4 R44, [R221+0xa880] ;  /* 0x00a88000dd2c783b */ /* 0x000fe20000000200 */
[----:B------:R-:W-:Y:S01]  /*f910*/  ISETP.LT.OR P0, PT, R14, 0x1, !P4 ;  /* 0x000000010e00780c */ /* 0x000fe20006701670 */
[----:B------:R-:W-:Y:S01]  /*f920*/  IMAD.MOV.U32 R0, RZ, RZ, 0x40 ;  /* 0x00000040ff007424 */ /* 0x000fe200078e00ff */
[----:B------:R-:W-:Y:S01]  /*f930*/  IADD3 R10, R221, 0xa080, RZ ;  /* 0x0000a080dd0a7810 */ /* 0x000fe20007ffe0ff */
[--C-:B------:R-:W-:Y:S01]  /*f940*/  IMAD R220, R5, 0x2, R222.reuse ;  /* 0x0000000205dc7824 */ /* 0x100fe200078e02de */
[----:B------:R-:W-:Y:S01]  /*f950*/  IADD3 R219, R221, 0xa0a0, RZ ;  /* 0x0000a0a0dddb7810 */ /* 0x000fe20007ffe0ff */
[----:B------:R-:W1:Y:S01]  /*f960*/  LDSM.16.M88.4 R28, [R28+0x10080] ;  /* 0x010080001c1c783b */ /* 0x000e620000000200 */
[----:B------:R-:W-:Y:S01]  /*f970*/  @P1 IADD3 R219, R10, -0x20, RZ ;  /* 0xffffffe00adb1810 */ /* 0x000fe20007ffe0ff */
[----:B------:R-:W-:Y:S01]  /*f980*/  IMAD R218, R3, 0x2, R222 ;  /* 0x0000000203da7824 */ /* 0x000fe200078e02de */
[C---:B------:R-:W-:Y:S01]  /*f990*/  LOP3.LUT P2, RZ, R13.reuse, 0x2, RZ, 0xc0, !PT ;  /* 0x000000020dff7812 */ /* 0x040fe2000784c0ff */
[----:B------:R-:W-:Y:S01]  /*f9a0*/  LDSM.16.M88.4 R40, [R221+0xb080] ;  /* 0x00b08000dd28783b */ /* 0x000fe20000000200 */
[----:B------:R-:W-:Y:S01]  /*f9b0*/  LOP3.LUT P1, RZ, R13, 0x4, RZ, 0xc0, !PT ;  /* 0x000000040dff7812 */ /* 0x000fe2000782c0ff */
[----:B------:R-:W-:Y:S01]  /*f9c0*/  IMAD R217, R3, 0x2, R220 ;  /* 0x0000000203d97824 */ /* 0x000fe200078e02dc */
[----:B------:R-:W-:Y:S01]  /*f9d0*/  @!P3 ISETP.LT.OR P4, PT, R14, 0x21, !P4 ;  /* 0x000000210e00b80c */ /* 0x000fe20006781670 */
[----:B------:R-:W-:Y:S01]  /*f9e0*/  LDSM.16.M88.4 R8, [R220] ;  /* 0x00000000dc08783b */ /* 0x000fe20000000200 */
[----:B------:R-:W-:-:S02]  /*f9f0*/  IADD3 R211, R219, 0x800, RZ ;  /* 0x00000800dbd37810 */ /* 0x000fc40007ffe0ff */
[C---:B------:R-:W-:Y:S01]  /*fa00*/  IADD3 R210, R219.reuse, 0x1000, RZ ;  /* 0x00001000dbd27810 */ /* 0x040fe20007ffe0ff */
[----:B------:R-:W2:Y:S01]  /*fa10*/  LDSM.16.M88.4 R52, [R219] ;  /* 0x00000000db34783b */ /* 0x000ea20000000200 */
[C---:B------:R-:W-:Y:S02]  /*fa20*/  IADD3 R208, R219.reuse, 0x1800, RZ ;  /* 0x00001800dbd07810 */ /* 0x040fe40007ffe0ff */
[C---:B------:R-:W-:Y:S01]  /*fa30*/  IADD3 R207, R219.reuse, 0x2000, RZ ;  /* 0x00002000dbcf7810 */ /* 0x040fe20007ffe0ff */
[----:B------:R-:W3:Y:S01]  /*fa40*/  LDSM.16.M88.4 R48, [R219+0x800] ;  /* 0x00080000db30783b */ /* 0x000ee20000000200 */
[C---:B------:R-:W-:Y:S02]  /*fa50*/  IADD3 R206, R219.reuse, 0x2800, RZ ;  /* 0x00002800dbce7810 */ /* 0x040fe40007ffe0ff */
[C---:B------:R-:W-:Y:S01]  /*fa60*/  IADD3 R205, R219.reuse, 0x3000, RZ ;  /* 0x00003000dbcd7810 */ /* 0x040fe20007ffe0ff */
[----:B------:R-:W-:Y:S01]  /*fa70*/  LDSM.16.M88.4 R36, [R219+0x1000] ;  /* 0x00100000db24783b */ /* 0x000fe20000000200 */
[----:B------:R-:W-:-:S02]  /*fa80*/  IADD3 R204, R219, 0x3800, RZ ;  /* 0x00003800dbcc7810 */ /* 0x000fc40007ffe0ff */
[C---:B------:R-:W-:Y:S01]  /*fa90*/  IADD3 R203, R219.reuse, 0x4000, RZ ;  /* 0x00004000dbcb7810 */ /* 0x040fe20007ffe0ff */
[----:B------:R-:W-:Y:S01]  /*faa0*/  @!PT LDS RZ, [RZ] ;  /* 0x00000000fffff984 */ /* 0x000fe20000000800 */
[----:B------:R-:W-:Y:S01]  /*fab0*/  @!PT LDS RZ, [RZ] ;  /* 0x00000000fffff984 */ /* 0x000fe20000000800 */
[----:B------:R-:W-:Y:S01]  /*fac0*/  @!PT LDS RZ, [RZ] ;  /* 0x00000000fffff984 */ /* 0x000fe20000000800 */
[----:B------:R4:W-:Y:S01]  /*fad0*/  LDGSTS.E.BYPASS.LTC128B.128 [R228+0x4080], [R24.64], !P0 ;  /* 0x0408000018e47fae */ /* 0x0009e2000c101d52 */
[----:B------:R-:W-:Y:S02]  /*fae0*/  LOP3.LUT P0, RZ, R20, 0x4, RZ, 0xc0, !PT ;  /* 0x0000000414ff7812 */ /* 0x000fe4000780c0ff */
[----:B------:R-:W-:Y:S02]  /*faf0*/  IADD3 R202, R219, 0x4800, RZ ;  /* 0x00004800dbca7810 */ /* 0x000fe40007ffe0ff */
[----:B------:R-:W-:Y:S02]  /*fb00*/  SEL R0, R0, 0xffffffc0, !P0 ;  /* 0xffffffc000007807 */ /* 0x000fe40004000000 */
[C---:B------:R-:W-:Y:S02]  /*fb10*/  ISETP.LT.OR P0, PT, R14.reuse, 0x1, !P2 ;  /* 0x000000010e00780c */ /* 0x040fe40005701670 */
[C---:B------:R-:W-:Y:S01]  /*fb20*/  @!P3 ISETP.LT.OR P2, PT, R14.reuse, 0x21, !P2 ;  /* 0x000000210e00b80c */ /* 0x040fe20005741670 */
[--C-:B------:R-:W-:Y:S01]  /*fb30*/  IMAD.IADD R215, R221, 0x1, R0.reuse ;  /* 0x00000001ddd77824 */ /* 0x100fe200078e0200 */
[C---:B------:R-:W-:Y:S01]  /*fb40*/  IADD3 R201, R219.reuse, 0x5000, RZ ;  /* 0x00005000dbc97810 */ /* 0x040fe20007ffe0ff */
[C---:B------:R-:W-:Y:S01]  /*fb50*/  IMAD.IADD R209, R219.reuse, 0x1, R0 ;  /* 0x00000001dbd17824 */ /* 0x040fe200078e0200 */
[----:B------:R-:W-:Y:S01]  /*fb60*/  IADD3 R200, R219, 0x5800, RZ ;  /* 0x00005800dbc87810 */ /* 0x000fe20007ffe0ff */
[----:B-1----:R-:W-:Y:S06]  /*fb70*/  HMMA.16816.F32.BF16 R20, R28, R16, RZ ;  /* 0x000000101c14723c */ /* 0x002fec00000418ff */
[----:B------:R4:W-:Y:S01]  /*fb80*/  LDGSTS.E.BYPASS.LTC128B.128 [R228+0x5880], [R24.64+0x80], !P0 ;  /* 0x0588008018e47fae */ /* 0x0009e2000c101d52 */
[----:B------:R-:W-:-:S02]  /*fb90*/  ISETP.LT.OR P0, PT, R14, 0x1, !P1 ;  /* 0x000000010e00780c */ /* 0x000fc40004f01670 */
[----:B------:R-:W-:Y:S01]  /*fba0*/  @!P3 ISETP.LT.OR P1, PT, R14, 0x21, !P1 ;  /* 0x000000210e00b80c */ /* 0x000fe20004f21670 */
[C---:B------:R-:W-:Y:S08]  /*fbb0*/  HMMA.16816.F32.BF16 R16, R28.reuse, R18, RZ ;  /* 0x000000121c10723c */ /* 0x040ff000000418ff */
[----:B------:R-:W-:Y:S02]  /*fbc0*/  HMMA.16816.F32.BF16 R32, R28, R44, RZ ;  /* 0x0000002c1c20723c */ /* 0x000fe400000418ff */
[----:B------:R4:W-:Y:S01]  /*fbd0*/  LDGSTS.E.BYPASS.LTC128B.128 [R228+0x7080], [R24.64+0x100], !P0 ;  /* 0x0708010018e47fae */ /* 0x0009e2000c101d52 */
[----:B------:R-:W-:-:S04]  /*fbe0*/  LOP3.LUT P0, RZ, R13, 0x8, RZ, 0xc0, !PT ;  /* 0x000000080dff7812 */ /* 0x000fc8000780c0ff */
[C---:B------:R-:W-:Y:S01]  /*fbf0*/  ISETP.LT.OR P6, PT, R14.reuse, 0x1, !P0 ;  /* 0x000000010e00780c */ /* 0x040fe200047c1670 */
[----:B--2---:R-:W-:Y:S01]  /*fc00*/  HMMA.16816.F32.BF16 R20, R8, R52, R20 ;  /* 0x000000340814723c */ /* 0x004fe20000041814 */
[----:B------:R-:W-:-:S07]  /*fc10*/  @!P3 ISETP.LT.OR P0, PT, R14, 0x21, !P0 ;  /* 0x000000210e00b80c */ /* 0x000fce0004701670 */
[----:B------:R-:W-:Y:S04]  /*fc20*/  HMMA.16816.F32.BF16 R16, R8, R54, R16 ;  /* 0x000000360810723c */ /* 0x000fe80000041810 */
[----:B------:R4:W-:Y:S01]  /*fc30*/  LDGSTS.E.BYPASS.LTC128B.128 [R228+0x8880], [R24.64+0x180], !P6 ;  /* 0x0888018018e47fae */ /* 0x0009e2000f101d52 */
[----:B------:R-:W-:-:S03]  /*fc40*/  ISETP.NE.AND P6, PT, R12, RZ, PT ;  /* 0x000000ff0c00720c */ /* 0x000fc60003fc5270 */
[----:B------:R1:W-:Y:S01]  /*fc50*/  @!P3 LDGSTS.E.BYPASS.LTC128B.128 [R228+0x5080], [R56.64], !P4 ;  /* 0x0508000038e4bfae */ /* 0x0003e2000e101d52 */
[----:B------:R-:W-:Y:S01]  /*fc60*/  HMMA.16816.F32.BF16 R44, R28, R46, RZ ;  /* 0x0000002e1c2c723c */ /* 0x000fe200000418ff */
[----:B------:R-:W-:Y:S02]  /*fc70*/  ISETP.GE.AND P4, PT, R99, 0x31, PT ;  /* 0x000000316300780c */ /* 0x000fe40003f86270 */
[----:B------:R1:W-:Y:S04]  /*fc80*/  @!P3 LDGSTS.E.BYPASS.LTC128B.128 [R228+0x6880], [R56.64+0x80], !P2 ;  /* 0x0688008038e4bfae */ /* 0x0003e8000d101d52 */
[----:B------:R1:W-:Y:S01]  /*fc90*/  @!P3 LDGSTS.E.BYPASS.LTC128B.128 [R228+0x8080], [R56.64+0x100], !P1 ;  /* 0x0808010038e4bfae */ /* 0x0003e2000c901d52 */
[C---:B---3--:R-:W-:Y:S03]  /*fca0*/  HMMA.16816.F32.BF16 R32, R8.reuse, R48, R32 ;  /* 0x000000300820723c */ /* 0x048fe60000041820 */
[----:B------:R1:W-:Y:S04]  /*fcb0*/  @!P3 LDGSTS.E.BYPASS.LTC128B.128 [R228+0x9880], [R56.64+0x180], !P0 ;  /* 0x0988018038e4bfae */ /* 0x0003e8000c101d52 */
[----:B------:R-:W-:Y:S04]  /*fcc0*/  LDSM.16.M88.4 R68, [R218] ;  /* 0x00000000da44783b */ /* 0x000fe80000000200 */
[----:B------:R-:W2:Y:S04]  /*fcd0*/  LDSM.16.M88.4 R64, [R215+0xa080] ;  /* 0x00a08000d740783b */ /* 0x000ea80000000200 */
[----:B------:R-:W-:Y:S01]  /*fce0*/  LDSM.16.M88.4 R12, [R217] ;  /* 0x00000000d90c783b */ /* 0x000fe20000000200 */
[----:B------:R-:W-:Y:S03]  /*fcf0*/  HMMA.16816.F32.BF16 R44, R8, R50, R44 ;  /* 0x00000032082c723c */ /* 0x000fe6000004182c */
[----:B------:R-:W3:Y:S04]  /*fd00*/  LDSM.16.M88.4 R60, [R209] ;  /* 0x00000000d13c783b */ /* 0x000ee80000000200 */
[----:B----4-:R-:W4:Y:S04]  /*fd10*/  LDSM.16.M88.4 R24, [R215+0xa880] ;  /* 0x00a88000d718783b */ /* 0x010f280000000200 */
[----:B------:R-:W-:Y:S01]  /*fd20*/  LDSM.16.M88.4 R48, [R222+0x4000] ;  /* 0x00400000de30783b */ /* 0x000fe20000000200 */
[C---:B-1----:R-:W-:Y:S03]  /*fd30*/  HMMA.16816.F32.BF16 R56, R28.reuse, R40, RZ ;  /* 0x000000281c38723c */ /* 0x042fe600000418ff */
[----:B------:R-:W1:Y:S04]  /*fd40*/  LDSM.16.M88.4 R72, [R221+0xb880] ;  /* 0x00b88000dd48783b */ /* 0x000e680000000200 */
[----:B------:R-:W1:Y:S01]  /*fd50*/  LDSM.16.M88.4 R52, [R215+0xb080] ;  /* 0x00b08000d734783b */ /* 0x000e620000000200 */
[----:B------:R-:W-:Y:S03]  /*fd60*/  HMMA.16816.F32.BF16 R28, R28, R42, RZ ;  /* 0x0000002a1c1c723c */ /* 0x000fe600000418ff */
[----:B------:R-:W1:Y:S04]  /*fd70*/  LDSM.16.M88.4 R40, [R209+0x800] ;  /* 0x00080000d128783b */ /* 0x000e680000000200 */
[----:B------:R-:W-:Y:S04]  /*fd80*/  LDSM.16.M88.4 R80, [R215+0xe080] ;  /* 0x00e08000d750783b */ /* 0x000fe80000000200 */
[----:B------:R-:W-:Y:S01]  /*fd90*/  LDSM.16.M88.4 R84, [R209+0x3800] ;  /* 0x00380000d154783b */ /* 0x000fe20000000200 */
[C---:B--2---:R-:W-:Y:S03]  /*fda0*/  HMMA.16816.F32.BF16 R20, R68.reuse, R64, R20 ;  /* 0x000000404414723c */ /* 0x044fe60000041814 */
[----:B------:R-:W-:Y:S04]  /*fdb0*/  LDSM.16.M88.4 R76, [R221+0xf080] ;  /* 0x00f08000dd4c783b */ /* 0x000fe80000000200 */
[----:B------:R-:W0:Y:S01]  /*fdc0*/  LDGDEPBAR ;  /* 0x00000000000079af */ /* 0x000e220000000000 */
[----:B------:R-:W-:Y:S03]  /*fdd0*/  HMMA.16816.F32.BF16 R16, R68, R66, R16 ;  /* 0x000000424410723c */ /* 0x000fe60000041810 */
[----:B------:R-:W-:Y:S05]  /*fde0*/  LDSM.16.M88.4 R64, [R219+0x1800] ;  /* 0x00180000db40783b */ /* 0x000fea0000000200 */
[----:B------:R-:W-:Y:S08]  /*fdf0*/  HMMA.16816.F32.BF16 R56, R8, R36, R56 ;  /* 0x000000240838723c */ /* 0x000ff00000041838 */
[C---:B---3--:R-:W-:Y:S08]  /*fe00*/  HMMA.16816.F32.BF16 R20, R12.reuse, R60, R20 ;  /* 0x0000003c0c14723c */ /* 0x048ff00000041814 */
[----:B------:R-:W-:Y:S01]  /*fe10*/  HMMA.16816.F32.BF16 R16, R12, R62, R16 ;  /* 0x0000003e0c10723c */ /* 0x000fe20000041810 */
[----:B------:R-:W-:Y:S07]  /*fe20*/  LDSM.16.M88.4 R60, [R221+0xc880] ;  /* 0x00c88000dd3c783b */ /* 0x000fee0000000200 */
[----:B------:R-:W-:Y:S01]  /*fe30*/  HMMA.16816.F32.BF16 R8, R8, R38, R28 ;  /* 0x000000260808723c */ /* 0x000fe2000004181c */
[----:B------:R-:W-:Y:S04]  /*fe40*/  LDSM.16.M88.4 R36, [R209+0x1000] ;  /* 0x00100000d124783b */ /* 0x000fe80000000200 */
[----:B------:R-:W-:Y:S03]  /*fe50*/  LDSM.16.M88.4 R28, [R221+0xc080] ;  /* 0x00c08000dd1c783b */ /* 0x000fe60000000200 */
[C---:B----4-:R-:W-:Y:S08]  /*fe60*/  HMMA.16816.F32.BF16 R32, R68.reuse, R24, R32 ;  /* 0x000000184420723c */ /* 0x050ff00000041820 */
[----:B------:R-:W-:Y:S01]  /*fe70*/  HMMA.16816.F32.BF16 R44, R68, R26, R44 ;  /* 0x0000001a442c723c */ /* 0x000fe2000004182c */
[----:B------:R-:W2:Y:S07]  /*fe80*/  LDSM.16.M88.4 R24, [R220+0x4000] ;  /* 0x00400000dc18783b */ /* 0x000eae0000000200 */
[C---:B-1----:R-:W-:Y:S08]  /*fe90*/  HMMA.16816.F32.BF16 R20, R48.reuse, R72, R20 ;  /* 0x000000483014723c */ /* 0x042ff00000041814 */
[----:B------:R-:W-:Y:S01]  /*fea0*/  HMMA.16816.F32.BF16 R16, R48, R74, R16 ;  /* 0x0000004a3010723c */ /* 0x000fe20000041810 */
[----:B------:R-:W-:Y:S07]  /*feb0*/  LDSM.16.M88.4 R72, [R209+0x1800] ;  /* 0x00180000d148783b */ /* 0x000fee0000000200 */
[C---:B------:R-:W-:Y:S08]  /*fec0*/  HMMA.16816.F32.BF16 R56, R68.reuse, R52, R56 ;  /* 0x000000344438723c */ /* 0x040ff00000041838 */
[----:B------:R-:W-:Y:S01]  /*fed0*/  HMMA.16816.F32.BF16 R68, R68, R54, R8 ;  /* 0x000000364444723c */ /* 0x000fe20000041808 */
[----:B------:R-:W-:Y:S04]  /*fee0*/  LDSM.16.M88.4 R52, [R218+0x4000] ;  /* 0x00400000da34783b */ /* 0x000fe80000000200 */
[----:B------:R-:W-:Y:S03]  /*fef0*/  LDSM.16.M88.4 R8, [R219+0x2000] ;  /* 0x00200000db08783b */ /* 0x000fe60000000200 */
[C---:B------:R-:W-:Y:S08]  /*ff00*/  HMMA.16816.F32.BF16 R32, R12.reuse, R40, R32 ;  /* 0x000000280c20723c */ /* 0x040ff00000041820 */
[----:B------:R-:W-:Y:S01]  /*ff10*/  HMMA.16816.F32.BF16 R44, R12, R42, R44 ;  /* 0x0000002a0c2c723c */ /* 0x000fe2000004182c */
[----:B------:R-:W1:Y:S07]  /*ff20*/  LDSM.16.M88.4 R40, [R215+0xb880] ;  /* 0x00b88000d728783b */ /* 0x000e6e0000000200 */
[C---:B--2---:R-:W-:Y:S08]  /*ff30*/  HMMA.16816.F32.BF16 R20, R24.reuse, R64, R20 ;  /* 0x000000401814723c */ /* 0x044ff00000041814 */
        /* <DEDUP_REMOVED lines=44> */
[----:B------:R-:W2:Y:S04]  /*10200*/  LDSM.16.M88.4 R28, [R209+0x3000] ;  /* 0x00300000d11c783b */ /* 0x000ea80000000200 */
[----:B------:R-:W3:Y:S03]  /*10210*/  LDSM.16.M88.4 R40, [R219+0x3800] ;  /* 0x00380000db28783b */ /* 0x000ee60000000200 */
[C---:B------:R-:W-:Y:S08]  /*10220*/  HMMA.16816.F32.BF16 R32, R8.reuse, R24, R32 ;  /* 0x000000180820723c */ /* 0x040ff00000041820 */
[----:B------:R-:W-:Y:S01]  /*10230*/  HMMA.16816.F32.BF16 R44, R8, R26, R44 ;  /* 0x0000001a082c723c */ /* 0x000fe2000004182c */
[----:B------:R-:W4:Y:S07]  /*10240*/  LDSM.16.M88.4 R24, [R219+0x4000] ;  /* 0x00400000db18783b */ /* 0x000f2e0000000200 */
[C---:B-1----:R-:W-:Y:S08]  /*10250*/  HMMA.16816.F32.BF16 R20, R72.reuse, R48, R20 ;  /* 0x000000304814723c */ /* 0x042ff00000041814 */
[----:B------:R-:W-:Y:S01]  /*10260*/  HMMA.16816.F32.BF16 R16, R72, R50, R16 ;  /* 0x000000324810723c */ /* 0x000fe20000041810 */
[----:B------:R-:W-:Y:S07]  /*10270*/  LDSM.16.M88.4 R48, [R219+0x4800] ;  /* 0x00480000db30783b */ /* 0x000fee0000000200 */
[C---:B------:R-:W-:Y:S08]  /*10280*/  HMMA.16816.F32.BF16 R56, R8.reuse, R52, R56 ;  /* 0x000000340838723c */ /* 0x040ff00000041838 */
[----:B------:R-:W-:Y:S01]  /*10290*/  HMMA.16816.F32.BF16 R68, R8, R54, R68 ;  /* 0x000000360844723c */ /* 0x000fe20000041844 */
[----:B------:R-:W-:Y:S04]  /*102a0*/  LDSM.16.M88.4 R52, [R222+0xc000] ;  /* 0x00c00000de34783b */ /* 0x000fe80000000200 */
[----:B------:R-:W1:Y:S03]  /*102b0*/  LDSM.16.M88.4 R8, [R221+0xe880] ;  /* 0x00e88000dd08783b */ /* 0x000e660000000200 */
[C---:B--2---:R-:W-:Y:S08]  /*102c0*/  HMMA.16816.F32.BF16 R20, R64.reuse, R28, R20 ;  /* 0x0000001c4014723c */ /* 0x044ff00000041814 */
[----:B------:R-:W-:Y:S01]  /*102d0*/  HMMA.16816.F32.BF16 R16, R64, R30, R16 ;  /* 0x0000001e4010723c */ /* 0x000fe20000041810 */
[----:B------:R-:W-:Y:S07]  /*102e0*/  LDSM.16.M88.4 R28, [R218+0xc000] ;  /* 0x00c00000da1c783b */ /* 0x000fee0000000200 */
[C---:B---3--:R-:W-:Y:S08]  /*102f0*/  HMMA.16816.F32.BF16 R32, R12.reuse, R40, R32 ;  /* 0x000000280c20723c */ /* 0x048ff00000041820 */
[C---:B------:R-:W-:Y:S01]  /*10300*/  HMMA.16816.F32.BF16 R44, R12.reuse, R42, R44 ;  /* 0x0000002a0c2c723c */ /* 0x040fe2000004182c */
[----:B------:R-:W2:Y:S07]  /*10310*/  LDSM.16.M88.4 R40, [R220+0xc000] ;  /* 0x00c00000dc28783b */ /* 0x000eae0000000200 */
[C---:B----4-:R-:W-:Y:S08]  /*10320*/  HMMA.16816.F32.BF16 R56, R12.reuse, R24, R56 ;  /* 0x000000180c38723c */ /* 0x050ff00000041838 */
[----:B------:R-:W-:Y:S01]  /*10330*/  HMMA.16816.F32.BF16 R68, R12, R26, R68 ;  /* 0x0000001a0c44723c */ /* 0x000fe20000041844 */
[----:B------:R-:W3:Y:S04]  /*10340*/  LDSM.16.M88.4 R24, [R215+0xe880] ;  /* 0x00e88000d718783b */ /* 0x000ee80000000200 */
[----:B------:R-:W-:Y:S03]  /*10350*/  LDSM.16.M88.4 R12, [R217+0xc000] ;  /* 0x00c00000d90c783b */ /* 0x000fe60000000200 */
[C---:B-1----:R-:W-:Y:S08]  /*10360*/  HMMA.16816.F32.BF16 R20, R52.reuse, R8, R20 ;  /* 0x000000083414723c */ /* 0x042ff00000041814 */
[----:B------:R-:W-:Y:S01]  /*10370*/  HMMA.16816.F32.BF16 R16, R52, R10, R16 ;  /* 0x0000000a3410723c */ /* 0x000fe20000041810 */
        /* <DEDUP_REMOVED lines=8> */
[----:B------:R-:W-:Y:S01]  /*10400*/  HMMA.16816.F32.BF16 R16, R40, R50, R16 ;  /* 0x000000322810723c */ /* 0x000fe20000041810 */
[----:B------:R-:W1:Y:S07]  /*10410*/  LDSM.16.M88.4 R48, [R221+0xf880] ;  /* 0x00f88000dd30783b */ /* 0x000e6e0000000200 */
[C---:B------:R-:W-:Y:S08]  /*10420*/  HMMA.16816.F32.BF16 R32, R64.reuse, R84, R32 ;  /* 0x000000544020723c */ /* 0x040ff00000041820 */
[C---:B------:R-:W-:Y:S08]  /*10430*/  HMMA.16816.F32.BF16 R44, R64.reuse, R86, R44 ;  /* 0x00000056402c723c */ /* 0x040ff0000004182c */
[C---:B------:R-:W-:Y:S08]  /*10440*/  HMMA.16816.F32.BF16 R56, R64.reuse, R60, R56 ;  /* 0x0000003c4038723c */ /* 0x040ff00000041838 */
[----:B------:R-:W-:Y:S01]  /*10450*/  HMMA.16816.F32.BF16 R72, R64, R62, R72 ;  /* 0x0000003e4048723c */ /* 0x000fe20000041848 */
[----:B------:R-:W-:Y:S07]  /*10460*/  LDSM.16.M88.4 R60, [R209+0x5000] ;  /* 0x00500000d13c783b */ /* 0x000fee0000000200 */
[C---:B---3--:R-:W-:Y:S08]  /*10470*/  HMMA.16816.F32.BF16 R20, R28.reuse, R24, R20 ;  /* 0x000000181c14723c */ /* 0x048ff00000041814 */
[----:B------:R-:W-:Y:S01]  /*10480*/  HMMA.16816.F32.BF16 R16, R28, R26, R16 ;  /* 0x0000001a1c10723c */ /* 0x000fe20000041810 */
[----:B------:R-:W2:Y:S07]  /*10490*/  LDSM.16.M88.4 R24, [R219+0x5800] ;  /* 0x00580000db18783b */ /* 0x000eae0000000200 */
[C---:B------:R-:W-:Y:S08]  /*104a0*/  HMMA.16816.F32.BF16 R32, R52.reuse, R76, R32 ;  /* 0x0000004c3420723c */ /* 0x040ff00000041820 */
[C---:B------:R-:W-:Y:S08]  /*104b0*/  HMMA.16816.F32.BF16 R44, R52.reuse, R78, R44 ;  /* 0x0000004e342c723c */ /* 0x040ff0000004182c */
[C---:B-1----:R-:W-:Y:S08]  /*104c0*/  HMMA.16816.F32.BF16 R56, R52.reuse, R48, R56 ;  /* 0x000000303438723c */ /* 0x042ff00000041838 */
[----:B------:R-:W-:Y:S08]  /*104d0*/  HMMA.16816.F32.BF16 R72, R52, R50, R72 ;  /* 0x000000323448723c */ /* 0x000ff00000041848 */
[C---:B------:R-:W-:Y:S08]  /*104e0*/  HMMA.16816.F32.BF16 R20, R12.reuse, R8, R20 ;  /* 0x000000080c14723c */ /* 0x040ff00000041814 */
[----:B------:R-:W-:Y:S01]  /*104f0*/  HMMA.16816.F32.BF16 R16, R12, R10, R16 ;  /* 0x0000000a0c10723c */ /* 0x000fe20000041810 */
[----:B------:R-:W1:Y:S07]  /*10500*/  LDSM.16.M88.4 R8, [R215+0xf880] ;  /* 0x00f88000d708783b */ /* 0x000e6e0000000200 */
[C---:B------:R-:W-:Y:S08]  /*10510*/  HMMA.16816.F32.BF16 R32, R40.reuse, R36, R32 ;  /* 0x000000242820723c */ /* 0x040ff00000041820 */
[----:B------:R-:W-:Y:S01]  /*10520*/  HMMA.16816.F32.BF16 R44, R40, R38, R44 ;  /* 0x00000026282c723c */ /* 0x000fe2000004182c */
[----:B------:R-:W-:-:S02]  /*10530*/  FMUL.FTZ R0, R20, c[0x0][0x320] ;  /* 0x0000c80014007a20 */ /* 0x000fc40000410000 */
[----:B------:R-:W-:-:S04]  /*10540*/  FMUL.FTZ R36, R21, c[0x0][0x320] ;  /* 0x0000c80015247a20 */ /* 0x000fc80000410000 */
[----:B------:R-:W3:Y:S01]  /*10550*/  MUFU.TANH R0, R0 ;  /* 0x0000000000007308 */ /* 0x000ee20000002400 */
[C---:B--2---:R-:W-:Y:S01]  /*10560*/  HMMA.16816.F32.BF16 R56, R40.reuse, R24, R56 ;  /* 0x000000182838723c */ /* 0x044fe20000041838 */
[----:B------:R-:W-:Y:S02]  /*10570*/  FMUL.FTZ R16, R16, c[0x0][0x320] ;  /* 0x0000c80010107a20 */ /* 0x000fe40000410000 */
[----:B------:R-:W-:Y:S02]  /*10580*/  FMUL.FTZ R17, R17, c[0x0][0x320] ;  /* 0x0000c80011117a20 */ /* 0x000fe40000410000 */
[----:B------:R-:W-:Y:S02]  /*10590*/  FMUL.FTZ R18, R18, c[0x0][0x320] ;  /* 0x0000c80012127a20 */ /* 0x000fe40000410000 */
[----:B------:R-:W-:Y:S01]  /*105a0*/  FMUL.FTZ R24, R22, c[0x0][0x320] ;  /* 0x0000c80016187a20 */ /* 0x000fe20000410000 */
[----:B------:R-:W-:Y:S01]  /*105b0*/  HMMA.16816.F32.BF16 R72, R40, R26, R72 ;  /* 0x0000001a2848723c */ /* 0x000fe20000041848 */
[----:B------:R-:W-:Y:S01]  /*105c0*/  FMUL.FTZ R25, R23, c[0x0][0x320] ;  /* 0x0000c80017197a20 */ /* 0x000fe20000410000 */
[----:B------:R-:W2:Y:S01]  /*105d0*/  MUFU.TANH R36, R36 ;  /* 0x0000002400247308 */ /* 0x000ea20000002400 */
[----:B------:R-:W4:Y:S01]  /*105e0*/  LDSM.16.M88.4 R20, [R209+0x5800] ;  /* 0x00580000d114783b */ /* 0x000f220000000200 */
[----:B------:R-:W-:-:S04]  /*105f0*/  DEPBAR.LE SB0, 0x0 ;  /* 0x000080000000791a */ /* 0x000fc80000000000 */
[C---:B------:R-:W-:Y:S02]  /*10600*/  HMMA.16816.F32.BF16 R32, R28.reuse, R68, R32 ;  /* 0x000000441c20723c */ /* 0x040fe40000041820 */
[----:B------:R-:W2:Y:S06]  /*10610*/  MUFU.TANH R24, R24 ;  /* 0x0000001800187308 */ /* 0x000eac0000002400 */
[C---:B------:R-:W-:Y:S02]  /*10620*/  HMMA.16816.F32.BF16 R44, R28.reuse, R70, R44 ;  /* 0x000000461c2c723c */ /* 0x040fe4000004182c */
[----:B------:R-:W2:Y:S06]  /*10630*/  MUFU.TANH R25, R25 ;  /* 0x0000001900197308 */ /* 0x000eac0000002400 */
[C---:B-1----:R-:W-:Y:S02]  /*10640*/  HMMA.16816.F32.BF16 R56, R28.reuse, R8, R56 ;  /* 0x000000081c38723c */ /* 0x042fe40000041838 */
[----:B------:R-:W1:Y:S05]  /*10650*/  MUFU.TANH R16, R16 ;  /* 0x0000001000107308 */ /* 0x000e6a0000002400 */
[----:B------:R-:W-:Y:S01]  /*10660*/  FMUL.FTZ R8, R19, c[0x0][0x320] ;  /* 0x0000c80013087a20 */ /* 0x000fe20000410000 */
[----:B------:R-:W-:Y:S02]  /*10670*/  HMMA.16816.F32.BF16 R72, R28, R10, R72 ;  /* 0x0000000a1c48723c */ /* 0x000fe40000041848 */
[----:B------:R-:W1:Y:S06]  /*10680*/  MUFU.TANH R17, R17 ;  /* 0x0000001100117308 */ /* 0x000e6c0000002400 */
[C---:B------:R-:W-:Y:S02]  /*10690*/  HMMA.16816.F32.BF16 R32, R12.reuse, R60, R32 ;  /* 0x0000003c0c20723c */ /* 0x040fe40000041820 */
[----:B------:R-:W1:Y:S06]  /*106a0*/  MUFU.TANH R18, R18 ;  /* 0x0000001200127308 */ /* 0x000e6c0000002400 */
[C---:B------:R-:W-:Y:S02]  /*106b0*/  HMMA.16816.F32.BF16 R44, R12.reuse, R62, R44 ;  /* 0x0000003e0c2c723c */ /* 0x040fe4000004182c */
[----:B------:R-:W1:Y:S06]  /*106c0*/  MUFU.TANH R8, R8 ;  /* 0x0000000800087308 */ /* 0x000e6c0000002400 */
[C---:B----4-:R-:W-:Y:S08]  /*106d0*/  HMMA.16816.F32.BF16 R56, R12.reuse, R20, R56 ;  /* 0x000000140c38723c */ /* 0x050ff00000041838 */
[----:B------:R-:W-:Y:S01]  /*106e0*/  HMMA.16816.F32.BF16 R72, R12, R22, R72 ;  /* 0x000000160c48723c */ /* 0x000fe20000041848 */
[----:B------:R-:W-:-:S02]  /*106f0*/  FMUL.FTZ R9, R32, c[0x0][0x320] ;  /* 0x0000c80020097a20 */ /* 0x000fc40000410000 */
[----:B------:R-:W-:Y:S02]  /*10700*/  FMUL.FTZ R19, R33, c[0x0][0x320] ;  /* 0x0000c80021137a20 */ /* 0x000fe40000410000 */
[----:B------:R-:W-:Y:S02]  /*10710*/  FMUL.FTZ R26, R34, c[0x0][0x320] ;  /* 0x0000c800221a7a20 */ /* 0x000fe40000410000 */
[----:B------:R-:W-:Y:S01]  /*10720*/  FMUL.FTZ R10, R35, c[0x0][0x320] ;  /* 0x0000c800230a7a20 */ /* 0x000fe20000410000 */
[----:B------:R-:W4:Y:S01]  /*10730*/  MUFU.TANH R9, R9 ;  /* 0x0000000900097308 */ /* 0x000f220000002400 */
[----:B------:R-:W-:Y:S02]  /*10740*/  FMUL.FTZ R27, R44, c[0x0][0x320] ;  /* 0x0000c8002c1b7a20 */ /* 0x000fe40000410000 */
[----:B------:R-:W-:Y:S02]  /*10750*/  FMUL.FTZ R20, R45, c[0x0][0x320] ;  /* 0x0000c8002d147a20 */ /* 0x000fe40000410000 */
[----:B------:R-:W-:-:S02]  /*10760*/  FMUL.FTZ R11, R46, c[0x0][0x320] ;  /* 0x0000c8002e0b7a20 */ /* 0x000fc40000410000 */
[----:B------:R-:W-:Y:S01]  /*10770*/  FMUL.FTZ R28, R47, c[0x0][0x320] ;  /* 0x0000c8002f1c7a20 */ /* 0x000fe20000410000 */
[----:B------:R-:W1:Y:S01]  /*10780*/  MUFU.TANH R19, R19 ;  /* 0x0000001300137308 */ /* 0x000e620000002400 */
[----:B------:R-:W-:Y:S02]  /*10790*/  FMUL.FTZ R56, R56, c[0x0][0x320] ;  /* 0x0000c80038387a20 */ /* 0x000fe40000410000 */
[----:B------:R-:W-:Y:S02]  /*107a0*/  FMUL.FTZ R57, R57, c[0x0][0x320] ;  /* 0x0000c80039397a20 */ /* 0x000fe40000410000 */
[----:B------:R-:W-:Y:S02]  /*107b0*/  FMUL.FTZ R58, R58, c[0x0][0x320] ;  /* 0x0000c8003a3a7a20 */ /* 0x000fe40000410000 */
[----:B------:R-:W-:Y:S01]  /*107c0*/  FMUL.FTZ R59, R59, c[0x0][0x320] ;  /* 0x0000c8003b3b7a20 */ /* 0x000fe20000410000 */
[----:B------:R-:W1:Y:S01]  /*107d0*/  MUFU.TANH R26, R26 ;  /* 0x0000001a001a7308 */ /* 0x000e620000002400 */
[----:B------:R-:W-:-:S02]  /*107e0*/  FMUL.FTZ R72, R72, c[0x0][0x320] ;  /* 0x0000c80048487a20 */ /* 0x000fc40000410000 */
[----:B------:R-:W-:Y:S02]  /*107f0*/  FMUL.FTZ R73, R73, c[0x0][0x320] ;  /* 0x0000c80049497a20 */ /* 0x000fe40000410000 */
[----:B------:R-:W-:Y:S02]  /*10800*/  FMUL.FTZ R74, R74, c[0x0][0x320] ;  /* 0x0000c8004a4a7a20 */ /* 0x000fe40000410000 */
[----:B------:R-:W-:Y:S01]  /*10810*/  FMUL.FTZ R75, R75, c[0x0][0x320] ;  /* 0x0000c8004b4b7a20 */ /* 0x000fe20000410000 */
[----:B------:R-:W1:Y:S08]  /*10820*/  MUFU.TANH R10, R10 ;  /* 0x0000000a000a7308 */ /* 0x000e700000002400 */
[----:B------:R-:W1:Y:S08]  /*10830*/  MUFU.TANH R27, R27 ;  /* 0x0000001b001b7308 */ /* 0x000e700000002400 */
[----:B------:R-:W1:Y:S08]  /*10840*/  MUFU.TANH R20, R20 ;  /* 0x0000001400147308 */ /* 0x000e700000002400 */
[----:B------:R-:W1:Y:S08]  /*10850*/  MUFU.TANH R11, R11 ;  /* 0x0000000b000b7308 */ /* 0x000e700000002400 */
[----:B------:R-:W1:Y:S08]  /*10860*/  MUFU.TANH R28, R28 ;  /* 0x0000001c001c7308 */ /* 0x000e700000002400 */
        /* <DEDUP_REMOVED lines=10> */
[----:B--234-:R-:W-:Y:S02]  /*10910*/  IADD3 R12, -R157, 0x30, RZ ;  /* 0x000000309d0c7810 */ /* 0x01cfe40007ffe1ff */
[----:B------:R-:W-:-:S02]  /*10920*/  IADD3 R15, R156, -0x2, RZ ;  /* 0xfffffffe9c0f7810 */ /* 0x000fc40007ffe0ff */
[----:B------:R-:W-:Y:S02]  /*10930*/  ISETP.GE.AND P0, PT, R12, 0x21, PT ;  /* 0x000000210c00780c */ /* 0x000fe40003f06270 */
[----:B------:R-:W-:Y:S01]  /*10940*/  SHF.R.S32.HI R13, RZ, 0x1f, R15 ;  /* 0x0000001fff0d7819 */ /* 0x000fe2000001140f */
[-C--:B------:R-:W-:Y:S01]  /*10950*/  IMAD R4, R4, R15.reuse, RZ ;  /* 0x0000000f04047224 */ /* 0x080fe200078e02ff */
[----:B------:R-:W-:Y:S01]  /*10960*/  P2R R14, PR, RZ, 0x8 ;  /* 0x00000008ff0e7803 */ /* 0x000fe20000000000 */
[----:B------:R-:W-:Y:S01]  /*10970*/  IMAD.WIDE.U32 R22, R88, R15, RZ ;  /* 0x0000000f58167225 */ /* 0x000fe200078e00ff */
[----:B------:R-:W-:-:S03]  /*10980*/  LOP3.LUT P3, RZ, R225, 0x2, RZ, 0xc0, !PT ;  /* 0x00000002e1ff7812 */ /* 0x000fc6000786c0ff */
[----:B------:R-:W-:-:S04]  /*10990*/  IMAD R13, R13, R88, R4 ;  /* 0x000000580d0d7224 */ /* 0x000fc800078e0204 */
[----:B------:R-:W-:Y:S01]  /*109a0*/  IMAD.IADD R13, R23, 0x1, R13 ;  /* 0x00000001170d7824 */ /* 0x000fe200078e020d */
[----:B------:R-:W-:-:S04]  /*109b0*/  @P0 IADD3 R15, P2, P1, R230, UR5, R22 ;  /* 0x00000005e60f0c10 */ /* 0x000fc8000f95e016 */
[----:B------:R-:W-:Y:S02]  /*109c0*/  @P0 IADD3.X R4, R235, UR8, R13, P2, P1 ;  /* 0x00000008eb040c10 */ /* 0x000fe400097e240d */
[----:B------:R-:W-:-:S13]  /*109d0*/  ISETP.GE.AND P1, PT, R12, 0x1, PT ;  /* 0x000000010c00780c */ /* 0x000fda0003f26270 */
[----:B------:R-:W-:-:S05]  /*109e0*/  @P1 IADD3 R22, P2, R230, R22, RZ ;  /* 0x00000016e6161210 */ /* 0x000fca0007f5e0ff */
[----:B------:R-:W-:Y:S01]  /*109f0*/  @P1 IMAD.X R13, R13, 0x1, R235, P2 ;  /* 0x000000010d0d1824 */ /* 0x000fe200010e06eb */
[----:B------:R-:W-:-:S04]  /*10a00*/  @P1 LEA R12, P2, R22, c[0x0][0x1c8], 0x1 ;  /* 0x00007200160c1a11 */ /* 0x000fc800078408ff */
[----:B------:R-:W-:Y:S02]  /*10a10*/  @P1 LEA.HI.X R13, R22, c[0x0][0x1cc], R13, 0x1, P2 ;  /* 0x00007300160d1a11 */ /* 0x000fe400010f0c0d */
[----:B------:R-:W-:-:S03]  /*10a20*/  @P0 LEA R22, P2, R15, c[0x0][0x1c8], 0x1 ;  /* 0x000072000f160a11 */ /* 0x000fc600078408ff */
[----:B------:R-:W-:Y:S01]  /*10a30*/  @!PT LDS RZ, [RZ] ;  /* 0x00000000fffff984 */ /* 0x000fe20000000800 */
[----:B------:R-:W-:Y:S01]  /*10a40*/  @!PT LDS RZ, [RZ] ;  /* 0x00000000fffff984 */ /* 0x000fe20000000800 */
[----:B------:R-:W-:Y:S01]  /*10a50*/  @!PT LDS RZ, [RZ] ;  /* 0x00000000fffff984 */ /* 0x000fe20000000800 */
[----:B------:R2:W-:Y:S01]  /*10a60*/  @P1 LDGSTS.E.BYPASS.LTC128B.128 [R228+0xa080], [R12.64], !P3 ;  /* 0x0a0800000ce41fae */ /* 0x0005e2000d901d52 */
[----:B------:R-:W-:Y:S02]  /*10a70*/  @P0 LEA.HI.X R23, R15, c[0x0][0x1cc], R4, 0x1, P2 ;  /* 0x000073000f170a11 */ /* 0x000fe400010f0c04 */
[----:B------:R-:W-:Y:S02]  /*10a80*/  LOP3.LUT P2, RZ, R225, 0x1, RZ, 0xc0, !PT ;  /* 0x00000001e1ff7812 */ /* 0x000fe4000784c0ff */
[----:B------:R-:W-:-:S11]  /*10a90*/  ISETP.NE.AND P3, PT, R14, RZ, PT ;  /* 0x000000ff0e00720c */ /* 0x000fd60003f65270 */
[----:B------:R2:W-:Y:S04]  /*10aa0*/  @P1 LDGSTS.E.BYPASS.LTC128B.128 [R228+0xb880], [R12.64+0x80], !P2 ;  /* 0x0b8800800ce41fae */ /* 0x0005e8000d101d52 */
[----:B------:R2:W-:Y:S04]  /*10ab0*/  @P1 LDGSTS.E.BYPASS.LTC128B.128 [R228+0xd080], [R12.64+0x100], !P6 ;  /* 0x0d0801000ce41fae */ /* 0x0005e8000f101d52 */
[----:B------:R2:W-:Y:S01]  /*10ac0*/  @P1 LDGSTS.E.BYPASS.LTC128B.128 [R228+0xe880], [R12.64+0x180], !P5 ;  /* 0x0e8801800ce41fae */ /* 0x0005e2000e901d52 */
[----:B------:R-:W-:-:S13]  /*10ad0*/  LOP3.LUT P1, RZ, R225, 0x2, RZ, 0xc0, !PT ;  /* 0x00000002e1ff7812 */ /* 0x000fda000782c0ff */
[----:B------:R2:W-:Y:S04]  /*10ae0*/  @P0 LDGSTS.E.BYPASS.LTC128B.128 [R228+0xb080], [R22.64], !P1 ;  /* 0x0b08000016e40fae */ /* 0x0005e8000c901d52 */
[----:B------:R2:W-:Y:S04]  /*10af0*/  @P0 LDGSTS.E.BYPASS.LTC128B.128 [R228+0xc880], [R22.64+0x80], !P2 ;  /* 0x0c88008016e40fae */ /* 0x0005e8000d101d52 */
[----:B------:R2:W-:Y:S04]  /*10b00*/  @P0 LDGSTS.E.BYPASS.LTC128B.128 [R228+0xe080], [R22.64+0x100], !P6 ;  /* 0x0e08010016e40fae */ /* 0x0005e8000f101d52 */
[----:B------:R2:W-:Y:S02]  /*10b10*/  @P0 LDGSTS.E.BYPASS.LTC128B.128 [R228+0xf880], [R22.64+0x180], !P5 ;  /* 0x0f88018016e40fae */ /* 0x0005e4000e901d52 */
.L_x_845:
[----:B--234-:R-:W-:Y:S01]  /*10b20*/  LOP3.LUT R7, R7, 0xffffffe0, RZ, 0xc0, !PT ;  /* 0xffffffe007077812 */ /* 0x01cfe200078ec0ff */
[----:B------:R-:W-:Y:S01]  /*10b30*/  IMAD.SHL.U32 R216, R2, 0x2, RZ ;  /* 0x0000000202d87824 */ /* 0x000fe200078e00ff */
[----:B------:R-:W0:Y:S03]  /*10b40*/  LDGDEPBAR ;  /* 0x00000000000079af */ /* 0x000e260000000000 */
[----:B------:R-:W-:Y:S01]  /*10b50*/  IMAD.IADD R7, R98, 0x1, -R7 ;  /* 0x0000000162077824 */ /* 0x000fe200078e0a07 */
[----:B------:R-:W-:Y:S01]  /*10b60*/  LDSM.16.MT88.4 R148, [R216+0x4080] ;  /* 0x00408000d894783b */ /* 0x000fe20000004200 */
[----:B------:R-:W-:-:S02]  /*10b70*/  IMAD R214, R5, 0x2, R216 ;  /* 0x0000000205d67824 */ /* 0x000fc400078e02d8 */
[C---:B------:R-:W-:Y:S01]  /*10b80*/  IMAD R213, R3.reuse, 0x2, R216 ;  /* 0x0000000203d57824 */ /* 0x040fe200078e02d8 */
[----:B------:R-:W-:Y:S01]  /*10b90*/  SHF.R.S32.HI R4, RZ, 0x1f, R7 ;  /* 0x0000001fff047819 */ /* 0x000fe20000011407 */
[----:B------:R-:W-:Y:S01]  /*10ba0*/  IMAD R212, R3, 0x2, R214 ;  /* 0x0000000203d47824 */ /* 0x000fe200078e02d6 */
[----:B------:R-:W-:Y:S02]  /*10bb0*/  LDSM.16.MT88.4 R140, [R214+0x4080] ;  /* 0x00408000d68c783b */ /* 0x000fe40000004200 */
[----:B------:R-:W-:Y:S02]  /*10bc0*/  LEA.HI R4, R4, R7, RZ, 0x2 ;  /* 0x0000000704047211 */ /* 0x000fe400078f10ff */
[----:B------:R-:W-:Y:S02]  /*10bd0*/  LDSM.16.MT88.4 R132, [R213+0x4080] ;  /* 0x00408000d584783b */ /* 0x000fe40000004200 */
[----:B------:R-:W-:Y:S02]  /*10be0*/  LOP3.LUT R4, R4, 0x7ffffffc, RZ, 0xc0, !PT ;  /* 0x7ffffffc04047812 */ /* 0x000fe400078ec0ff */
[----:B------:R-:W-:Y:S03]  /*10bf0*/  LDSM.16.MT88.4 R40, [R216+0x5880] ;  /* 0x00588000d828783b */ /* 0x000fe60000004200 */
[----:B------:R-:W-:Y:S01]  /*10c00*/  IMAD.IADD R7, R7, 0x1, -R4 ;  /* 0x0000000107077824 */ /* 0x000fe200078e0a04 */
[----:B------:R-:W-:Y:S03]  /*10c10*/  LDSM.16.MT88.4 R48, [R214+0x5880] ;  /* 0x00588000d630783b */ /* 0x000fe60000004200 */
[----:B------:R-:W-:Y:S01]  /*10c20*/  IMAD R6, R7, -0x2, R6 ;  /* 0xfffffffe07067824 */ /* 0x000fe200078e0206 */
[----:B-1----:R-:W-:Y:S04]  /*10c30*/  LDSM.16.MT88.4 R56, [R213+0x5880] ;  /* 0x00588000d538783b */ /* 0x002fe80000004200 */
[----:B------:R-:W-:Y:S01]  /*10c40*/  ISETP.GT.AND P0, PT, R6, RZ, PT ;  /* 0x000000ff0600720c */ /* 0x000fe20003f04270 */
[----:B------:R-:W-:Y:S03]  /*10c50*/  LDSM.16.MT88.4 R64, [R212+0x5880] ;  /* 0x00588000d440783b */ /* 0x000fe60000004200 */
[----:B------:R-:W-:Y:S01]  /*10c60*/  FSEL R24, R24, -INF , P0 ;  /* 0xff80000018187808 */ /* 0x000fe20000000000 */
[----:B------:R-:W-:Y:S01]  /*10c70*/  LDSM.16.MT88.4 R72, [R216+0x7080] ;  /* 0x00708000d848783b */ /* 0x000fe20000004200 */
[----:B------:R-:W-:-:S02]  /*10c80*/  FSEL R4, R0, -INF , P0 ;  /* 0xff80000000047808 */ /* 0x000fc40000000000 */
[----:B------:R-:W-:Y:S01]  /*10c90*/  ISETP.GT.AND P0, PT, R6, 0x1, PT ;  /* 0x000000010600780c */ /* 0x000fe20003f04270 */
[----:B------:R-:W-:Y:S03]  /*10ca0*/  LDSM.16.MT88.4 R80, [R214+0x7080] ;  /* 0x00708000d650783b */ /* 0x000fe60000004200 */
[----:B------:R-:W-:Y:S01]  /*10cb0*/  FSEL R29, R25, -INF , P0 ;  /* 0xff800000191d7808 */ /* 0x000fe20000000000 */
[----:B------:R-:W-:Y:S01]  /*10cc0*/  LDSM.16.MT88.4 R88, [R213+0x7080] ;  /* 0x00708000d558783b */ /* 0x000fe20000004200 */
[----:B------:R-:W-:Y:S02]  /*10cd0*/  FSEL R31, R36, -INF , P0 ;  /* 0xff800000241f7808 */ /* 0x000fe40000000000 */
[----:B------:R-:W-:Y:S01]  /*10ce0*/  ISETP.GT.AND P0, PT, R6, 0x8, PT ;  /* 0x000000080600780c */ /* 0x000fe20003f04270 */
[----:B------:R-:W-:Y:S01]  /*10cf0*/  LDSM.16.MT88.4 R96, [R212+0x7080] ;  /* 0x00708000d460783b */ /* 0x000fe20000004200 */
[----:B------:R-:W-:-:S02]  /*10d00*/  FMNMX.FTZ R0, R4, R31, !PT ;  /* 0x0000001f04007209 */ /* 0x000fc40007810000 */
[----:B------:R-:W-:Y:S01]  /*10d10*/  FSEL R25, R18, -INF , P0 ;  /* 0xff80000012197808 */ /* 0x000fe20000000000 */
[----:B------:R-:W-:Y:S01]  /*10d20*/  LDSM.16.MT88.4 R104, [R216+0x8880] ;  /* 0x00888000d868783b */ /* 0x000fe20000004200 */
[----:B------:R-:W-:Y:S02]  /*10d30*/  FSEL R35, R16, -INF , P0 ;  /* 0xff80000010237808 */ /* 0x000fe40000000000 */
[----:B------:R-:W-:Y:S01]  /*10d40*/  ISETP.GT.AND P0, PT, R6, 0x9, PT ;  /* 0x000000090600780c */ /* 0x000fe20003f04270 */
[----:B------:R-:W-:Y:S01]  /*10d50*/  LDSM.16.MT88.4 R112, [R214+0x8880] ;  /* 0x00888000d670783b */ /* 0x000fe20000004200 */
[----:B------:R-:W-:Y:S02]  /*10d60*/  FMNMX.FTZ R0, R35, R0, !PT ;  /* 0x0000000023007209 */ /* 0x000fe40007810000 */
[----:B------:R-:W-:Y:S01]  /*10d70*/  FSEL R23, R8, -INF , P0 ;  /* 0xff80000008177808 */ /* 0x000fe20000000000 */
[----:B------:R-:W-:Y:S01]  /*10d80*/  LDSM.16.MT88.4 R120, [R213+0x8880] ;  /* 0x00888000d578783b */ /* 0x000fe20000004200 */
[----:B------:R-:W-:-:S02]  /*10d90*/  FSEL R33, R17, -INF , P0 ;  /* 0xff80000011217808 */ /* 0x000fc40000000000 */
[----:B------:R-:W-:Y:S01]  /*10da0*/  ISETP.GT.AND P0, PT, R6, 0x10, PT ;  /* 0x000000100600780c */ /* 0x000fe20003f04270 */
[----:B------:R-:W-:Y:S01]  /*10db0*/  LDSM.16.MT88.4 R164, [R214+0x6080] ;  /* 0x00608000d6a4783b */ /* 0x000fe20000004200 */
[----:B------:R-:W-:Y:S02]  /*10dc0*/  FMNMX.FTZ R0, R33, R0, !PT ;  /* 0x0000000021007209 */ /* 0x000fe40007810000 */
[----:B------:R-:W-:Y:S01]  /*10dd0*/  FSEL R15, R26, -INF , P0 ;  /* 0xff8000001a0f7808 */ /* 0x000fe20000000000 */
[----:B------:R-:W-:Y:S01]  /*10de0*/  LDSM.16.MT88.4 R160, [R212+0x6080] ;  /* 0x00608000d4a0783b */ /* 0x000fe20000004200 */
[----:B------:R-:W-:Y:S02]  /*10df0*/  FSEL R21, R9, -INF , P0 ;  /* 0xff80000009157808 */ /* 0x000fe40000000000 */
[----:B------:R-:W-:Y:S02]  /*10e00*/  ISETP.GT.AND P0, PT, R6, 0x11, PT ;  /* 0x000000110600780c */ /* 0x000fe40003f04270 */
[----:B------:R-:W-:-:S02]  /*10e10*/  FMNMX.FTZ R0, R21, R0, !PT ;  /* 0x0000000015007209 */ /* 0x000fc40007810000 */
[----:B------:R-:W-:Y:S02]  /*10e20*/  FSEL R13, R10, -INF , P0 ;  /* 0xff8000000a0d7808 */ /* 0x000fe40000000000 */
[----:B------:R-:W-:Y:S02]  /*10e30*/  FSEL R19, R19, -INF , P0 ;  /* 0xff80000013137808 */ /* 0x000fe40000000000 */
[----:B------:R-:W-:Y:S02]  /*10e40*/  ISETP.GT.AND P0, PT, R6, 0x18, PT ;  /* 0x000000180600780c */ /* 0x000fe40003f04270 */
[----:B------:R-:W-:Y:S02]  /*10e50*/  FMNMX.FTZ R0, R19, R0, !PT ;  /* 0x0000000013007209 */ /* 0x000fe40007810000 */
[----:B------:R-:W-:Y:S02]  /*10e60*/  FSEL R11, R11, -INF , P0 ;  /* 0xff8000000b0b7808 */ /* 0x000fe40000000000 */
[----:B------:R-:W-:-:S02]  /*10e70*/  FSEL R7, R27, -INF , P0 ;  /* 0xff8000001b077808 */ /* 0x000fc40000000000 */
[----:B------:R-:W-:Y:S02]  /*10e80*/  ISETP.GT.AND P0, PT, R6, 0x19, PT ;  /* 0x000000190600780c */ /* 0x000fe40003f04270 */
[----:B------:R-:W-:Y:S02]  /*10e90*/  FMNMX.FTZ R8, R24, R29, !PT ;  /* 0x0000001d18087209 */ /* 0x000fe40007810000 */
[----:B------:R-:W-:Y:S02]  /*10ea0*/  FSEL R9, R28, -INF , P0 ;  /* 0xff8000001c097808 */ /* 0x000fe40000000000 */
[----:B------:R-:W-:Y:S02]  /*10eb0*/  FSEL R17, R20, -INF , P0 ;  /* 0xff80000014117808 */ /* 0x000fe40000000000 */
[----:B------:R-:W-:Y:S02]  /*10ec0*/  ISETP.GT.AND P0, PT, R6, 0x20, PT ;  /* 0x000000200600780c */ /* 0x000fe40003f04270 */
[----:B------:R-:W-:-:S02]  /*10ed0*/  FMNMX.FTZ R0, R7, R0, !PT ;  /* 0x0000000007007209 */ /* 0x000fc40007810000 */
[----:B------:R-:W-:Y:S02]  /*10ee0*/  FSEL R175, R175, -INF , P0 ;  /* 0xff800000afaf7808 */ /* 0x000fe40000000000 */
[----:B------:R-:W-:Y:S02]  /*10ef0*/  FSEL R183, R183, -INF , P0 ;  /* 0xff800000b7b77808 */ /* 0x000fe40000000000 */
[----:B------:R-:W-:Y:S02]  /*10f00*/  FMNMX.FTZ R8, R25, R8, !PT ;  /* 0x0000000819087209 */ /* 0x000fe40007810000 */
[----:B------:R-:W-:Y:S02]  /*10f10*/  ISETP.GT.AND P0, PT, R6, 0x21, PT ;  /* 0x000000210600780c */ /* 0x000fe40003f04270 */
[----:B------:R-:W-:Y:S02]  /*10f20*/  FMNMX.FTZ R0, R17, R0, !PT ;  /* 0x0000000011007209 */ /* 0x000fe40007810000 */
[----:B------:R-:W-:-:S02]  /*10f30*/  FMNMX.FTZ R8, R23, R8, !PT ;  /* 0x0000000817087209 */ /* 0x000fc40007810000 */
[----:B------:R-:W-:Y:S02]  /*10f40*/  FSEL R173, R173, -INF , P0 ;  /* 0xff800000adad7808 */ /* 0x000fe40000000000 */
[----:B------:R-:W-:Y:S02]  /*10f50*/  FSEL R181, R181, -INF , P0 ;  /* 0xff800000b5b57808 */ /* 0x000fe40000000000 */
[----:B------:R-:W-:Y:S02]  /*10f60*/  ISETP.GT.AND P0, PT, R6, 0x28, PT ;  /* 0x000000280600780c */ /* 0x000fe40003f04270 */
[----:B------:R-:W-:Y:S02]  /*10f70*/  FMNMX.FTZ R0, R183, R0, !PT ;  /* 0x00000000b7007209 */ /* 0x000fe40007810000 */
[----:B------:R-:W-:Y:S02]  /*10f80*/  FMNMX.FTZ R8, R15, R8, !PT ;  /* 0x000000080f087209 */ /* 0x000fe40007810000 */
[----:B------:R-:W-:-:S02]  /*10f90*/  FSEL R171, R171, -INF , P0 ;  /* 0xff800000abab7808 */ /* 0x000fc40000000000 */
[----:B------:R-:W-:Y:S02]  /*10fa0*/  FSEL R179, R179, -INF , P0 ;  /* 0xff800000b3b37808 */ /* 0x000fe40000000000 */
[----:B------:R-:W-:Y:S02]  /*10fb0*/  ISETP.GT.AND P0, PT, R6, 0x29, PT ;  /* 0x000000290600780c */ /* 0x000fe40003f04270 */
[----:B------:R-:W-:Y:S02]  /*10fc0*/  FMNMX.FTZ R0, R181, R0, !PT ;  /* 0x00000000b5007209 */ /* 0x000fe40007810000 */
[----:B------:R-:W-:Y:S02]  /*10fd0*/  FMNMX.FTZ R6, R13, R8, !PT ;  /* 0x000000080d067209 */ /* 0x000fe40007810000 */
[----:B------:R-:W-:Y:S02]  /*10fe0*/  FMNMX.FTZ R8, R179, R0, !PT ;  /* 0x00000000b3087209 */ /* 0x000fe40007810000 */
[----:B------:R-:W-:-:S02]  /*10ff0*/  FMNMX.FTZ R0, R11, R6, !PT ;  /* 0x000000060b007209 */ /* 0x000fc40007810000 */
[----:B------:R-:W-:Y:S02]  /*11000*/  FSEL R177, R177, -INF , P0 ;  /* 0xff800000b1b17808 */ /* 0x000fe40000000000 */
[----:B------:R-:W-:Y:S02]  /*11010*/  FMNMX.FTZ R0, R9, R0, !PT ;  /* 0x0000000009007209 */ /* 0x000fe40007810000 */
[----:B------:R-:W-:Y:S02]  /*11020*/  FMNMX.FTZ R8, R177, R8, !PT ;  /* 0x00000008b1087209 */ /* 0x000fe40007810000 */
[----:B------:R-:W-:Y:S02]  /*11030*/  FMNMX.FTZ R0, R175, R0, !PT ;  /* 0x00000000af007209 */ /* 0x000fe40007810000 */
[----:B------:R-:W-:Y:S01]  /*11040*/  FSEL R169, R169, -INF , P0 ;  /* 0xff800000a9a97808 */ /* 0x000fe20000000000 */
[----:B------:R-:W1:Y:S01]  /*11050*/  SHFL.BFLY PT, R27, R8, 0x2, 0x1f ;  /* 0x0c401f00081b7f89 */ /* 0x000e6200000e0000 */
[----:B------:R-:W-:-:S04]  /*11060*/  FMNMX.FTZ R0, R173, R0, !PT ;  /* 0x00000000ad007209 */ /* 0x000fc80007810000 */
[----:B------:R-:W-:-:S04]  /*11070*/  FMNMX.FTZ R0, R171, R0, !PT ;  /* 0x00000000ab007209 */ /* 0x000fc80007810000 */
[----:B------:R-:W-:-:S05]  /*11080*/  FMNMX.FTZ R37, R169, R0, !PT ;  /* 0x00000000a9257209 */ /* 0x000fca0007810000 */
[----:B------:R-:W2:Y:S01]  /*11090*/  SHFL.BFLY PT, R6, R37, 0x2, 0x1f ;  /* 0x0c401f0025067f89 */ /* 0x000ea200000e0000 */
[----:B-1----:R-:W-:-:S05]  /*110a0*/  FMNMX.FTZ R27, R8, R27, !PT ;  /* 0x0000001b081b7209 */ /* 0x002fca0007810000 */
[----:B------:R-:W1:Y:S01]  /*110b0*/  SHFL.BFLY PT, R0, R27, 0x1, 0x1f ;  /* 0x0c201f001b007f89 */ /* 0x000e6200000e0000 */
[----:B--2---:R-:W-:-:S05]  /*110c0*/  FMNMX.FTZ R6, R37, R6, !PT ;  /* 0x0000000625067209 */ /* 0x004fca0007810000 */
[----:B------:R-:W2:Y:S01]  /*110d0*/  SHFL.BFLY PT, R159, R6, 0x1, 0x1f ;  /* 0x0c201f00069f7f89 */ /* 0x000ea200000e0000 */
[----:B-1----:R-:W-:-:S04]  /*110e0*/  FMNMX.FTZ R0, R27, R0, !PT ;  /* 0x000000001b007209 */ /* 0x002fc80007810000 */
[C---:B------:R-:W-:Y:S01]  /*110f0*/  FSETP.NEU.FTZ.AND P0, PT, R0.reuse, -INF , PT ;  /* 0xff8000000000780b */ /* 0x040fe20003f1d000 */
[----:B------:R-:W-:-:S05]  /*11100*/  FMUL.FTZ R170, R0, c[0x0][0x2d0] ;  /* 0x0000b40000aa7a20 */ /* 0x000fca0000410000 */
[----:B------:R-:W-:Y:S02]  /*11110*/  FSEL R170, R170, RZ, P0 ;  /* 0x000000ffaaaa7208 */ /* 0x000fe40000000000 */
[----:B--2---:R-:W-:-:S03]  /*11120*/  FMNMX.FTZ R159, R6, R159, !PT ;  /* 0x0000009f069f7209 */ /* 0x004fc60007810000 */
[--C-:B------:R-:W-:Y:S02]  /*11130*/  FFMA.FTZ R189, R4, c[0x0][0x2d0], -R170.reuse ;  /* 0x0000b40004bd7a23 */ /* 0x100fe400000108aa */
[--C-:B------:R-:W-:Y:S01]  /*11140*/  FFMA.FTZ R186, R31, c[0x0][0x2d0], -R170.reuse ;  /* 0x0000b4001fba7a23 */ /* 0x100fe200000108aa */
[C---:B------:R-:W-:Y:S01]  /*11150*/  FSETP.NEU.FTZ.AND P0, PT, R159.reuse, -INF , PT ;  /* 0xff8000009f00780b */ /* 0x040fe20003f1d000 */
[----:B------:R-:W-:Y:S02]  /*11160*/  FMUL.FTZ R168, R159, c[0x0][0x2d0] ;  /* 0x0000b4009fa87a20 */ /* 0x000fe40000410000 */
[--C-:B------:R-:W-:Y:S01]  /*11170*/  FFMA.FTZ R187, R35, c[0x0][0x2d0], -R170.reuse ;  /* 0x0000b40023bb7a23 */ /* 0x100fe200000108aa */
[----:B------:R-:W-:Y:S01]  /*11180*/  MUFU.EX2 R189, R189 ;  /* 0x000000bd00bd7308 */ /* 0x000fe20000000800 */
[--C-:B------:R-:W-:Y:S01]  /*11190*/  FFMA.FTZ R158, R33, c[0x0][0x2d0], -R170.reuse ;  /* 0x0000b400219e7a23 */ /* 0x100fe200000108aa */
[----:B------:R-:W-:Y:S01]  /*111a0*/  FSEL R168, R168, RZ, P0 ;  /* 0x000000ffa8a87208 */ /* 0x000fe20000000000 */
[----:B------:R-:W1:Y:S01]  /*111b0*/  LDSM.16.MT88.4 R32, [R212+0x4080] ;  /* 0x00408000d420783b */ /* 0x000e620000004200 */
[----:B------:R-:W-:-:S02]  /*111c0*/  FFMA.FTZ R193, R7, c[0x0][0x2d0], -R170 ;  /* 0x0000b40007c17a23 */ /* 0x000fc400000108aa */
[----:B------:R-:W-:Y:S01]  /*111d0*/  FFMA.FTZ R190, R21, c[0x0][0x2d0], -R170 ;  /* 0x0000b40015be7a23 */ /* 0x000fe200000108aa */
[----:B------:R-:W2:Y:S01]  /*111e0*/  LDSM.16.MT88.4 R4, [R212+0x8880] ;  /* 0x00888000d404783b */ /* 0x000ea20000004200 */
[--C-:B------:R-:W-:Y:S01]  /*111f0*/  FFMA.FTZ R185, R24, c[0x0][0x2d0], -R168.reuse ;  /* 0x0000b40018b97a23 */ /* 0x100fe200000108a8 */
[----:B------:R-:W3:Y:S01]  /*11200*/  MUFU.EX2 R186, R186 ;  /* 0x000000ba00ba7308 */ /* 0x000ee20000000800 */
[--C-:B------:R-:W-:Y:S02]  /*11210*/  FFMA.FTZ R188, R29, c[0x0][0x2d0], -R168.reuse ;  /* 0x0000b4001dbc7a23 */ /* 0x100fe400000108a8 */
[--C-:B------:R-:W-:Y:S02]  /*11220*/  FFMA.FTZ R191, R25, c[0x0][0x2d0], -R168.reuse ;  /* 0x0000b40019bf7a23 */ /* 0x100fe400000108a8 */
[--C-:B------:R-:W-:Y:S01]  /*11230*/  FFMA.FTZ R184, R23, c[0x0][0x2d0], -R168.reuse ;  /* 0x0000b40017b87a23 */ /* 0x100fe200000108a8 */
[----:B------:R-:W-:Y:S01]  /*11240*/  LDSM.16.MT88.4 R24, [R216+0x4880] ;  /* 0x00488000d818783b */ /* 0x000fe20000004200 */
[--C-:B------:R-:W-:Y:S01]  /*11250*/  FFMA.FTZ R195, R11, c[0x0][0x2d0], -R168.reuse ;  /* 0x0000b4000bc37a23 */ /* 0x100fe200000108a8 */
[----:B------:R-:W-:Y:S01]  /*11260*/  MUFU.EX2 R187, R187 ;  /* 0x000000bb00bb7308 */ /* 0x000fe20000000800 */
[----:B------:R-:W-:Y:S01]  /*11270*/  FFMA.FTZ R192, R9, c[0x0][0x2d0], -R168 ;  /* 0x0000b40009c07a23 */ /* 0x000fe200000108a8 */
[----:B------:R-:W-:Y:S01]  /*11280*/  LDSM.16.MT88.4 R20, [R212+0x4880] ;  /* 0x00488000d414783b */ /* 0x000fe20000004200 */
[----:B------:R-:W-:-:S02]  /*11290*/  FFMA.FTZ R3, R19, c[0x0][0x2d0], -R170 ;  /* 0x0000b40013037a23 */ /* 0x000fc400000108aa */
[----:B------:R-:W-:Y:S01]  /*112a0*/  FFMA.FTZ R2, R17, c[0x0][0x2d0], -R170 ;  /* 0x0000b40011027a23 */ /* 0x000fe200000108aa */
[----:B------:R-:W4:Y:S01]  /*112b0*/  LDSM.16.MT88.4 R8, [R214+0x4880] ;  /* 0x00488000d608783b */ /* 0x000f220000004200 */
[--C-:B------:R-:W-:Y:S01]  /*112c0*/  FFMA.FTZ R197, R15, c[0x0][0x2d0], -R168.reuse ;  /* 0x0000b4000fc57a23 */ /* 0x100fe200000108a8 */
[----:B------:R-:W1:Y:S01]  /*112d0*/  MUFU.EX2 R158, R158 ;  /* 0x0000009e009e7308 */ /* 0x000e620000000800 */
[----:B---3--:R-:W-:Y:S01]  /*112e0*/  F2FP.BF16.PACK_AB R128, R186, R189 ;  /* 0x000000bdba80723e */ /* 0x008fe200000010ff */
[----:B------:R-:W-:Y:S01]  /*112f0*/  FFMA.FTZ R194, R13, c[0x0][0x2d0], -R168 ;  /* 0x0000b4000dc27a23 */ /* 0x000fe200000108a8 */
[----:B------:R-:W3:Y:S01]  /*11300*/  LDSM.16.MT88.4 R16, [R213+0x4880] ;  /* 0x00488000d510783b */ /* 0x000ee20000004200 */
[--C-:B------:R-:W-:Y:S02]  /*11310*/  FFMA.FTZ R196, R183, c[0x0][0x2d0], -R170.reuse ;  /* 0x0000b400b7c47a23 */ /* 0x100fe400000108aa */
[--C-:B------:R-:W-:Y:S01]  /*11320*/  FFMA.FTZ R199, R181, c[0x0][0x2d0], -R170.reuse ;  /* 0x0000b400b5c77a23 */ /* 0x100fe200000108aa */
[----:B------:R-:W2:Y:S01]  /*11330*/  LDSM.16.MT88.4 R12, [R216+0x6080] ;  /* 0x00608000d80c783b */ /* 0x000ea20000004200 */
[----:B------:R-:W-:Y:S01]  /*11340*/  MUFU.EX2 R185, R185 ;  /* 0x000000b900b97308 */ /* 0x000fe20000000800 */
[----:B------:R-:W-:-:S02]  /*11350*/  FFMA.FTZ R198, R179, c[0x0][0x2d0], -R170 ;  /* 0x0000b400b3c67a23 */ /* 0x000fc400000108aa */
[----:B------:R-:W-:Y:S01]  /*11360*/  FFMA.FTZ R229, R177, c[0x0][0x2d0], -R170 ;  /* 0x0000b400b1e57a23 */ /* 0x000fe200000108aa */
[----:B------:R-:W-:Y:S01]  /*11370*/  LDSM.16.MT88.4 R180, [R216+0x6880] ;  /* 0x00688000d8b4783b */ /* 0x000fe20000004200 */
[--C-:B------:R-:W-:Y:S02]  /*11380*/  FFMA.FTZ R236, R175, c[0x0][0x2d0], -R168.reuse ;  /* 0x0000b400afec7a23 */ /* 0x100fe400000108a8 */
[--C-:B------:R-:W-:Y:S01]  /*11390*/  FFMA.FTZ R237, R173, c[0x0][0x2d0], -R168.reuse ;  /* 0x0000b400aded7a23 */ /* 0x100fe200000108a8 */
[----:B------:R-:W4:Y:S01]  /*113a0*/  MUFU.EX2 R188, R188 ;  /* 0x000000bc00bc7308 */ /* 0x000f220000000800 */
[C---:B-1----:R-:W-:Y:S01]  /*113b0*/  F2FP.BF16.PACK_AB R130, R158.reuse, R187 ;  /* 0x000000bb9e82723e */ /* 0x042fe200000010ff */
[--C-:B------:R-:W-:Y:S01]  /*113c0*/  FFMA.FTZ R238, R171, c[0x0][0x2d0], -R168.reuse ;  /* 0x0000b400abee7a23 */ /* 0x100fe200000108a8 */
[----:B------:R-:W-:Y:S01]  /*113d0*/  LDSM.16.MT88.4 R176, [R213+0x6880] ;  /* 0x00688000d5b0783b */ /* 0x000fe20000004200 */
[----:B------:R-:W-:Y:S02]  /*113e0*/  FFMA.FTZ R245, R169, c[0x0][0x2d0], -R168 ;  /* 0x0000b400a9f57a23 */ /* 0x000fe400000108a8 */
[----:B------:R-:W-:Y:S01]  /*113f0*/  FADD.FTZ R186, R189, R186 ;  /* 0x000000babdba7221 */ /* 0x000fe20000010000 */
[----:B------:R-:W-:Y:S01]  /*11400*/  LDSM.16.MT88.4 R172, [R212+0x6880] ;  /* 0x00688000d4ac783b */ /* 0x000fe20000004200 */
[----:B------:R-:W-:Y:S02]  /*11410*/  MUFU.EX2 R191, R191 ;  /* 0x000000bf00bf7308 */ /* 0x000fe40000000800 */
[----:B------:R-:W-:Y:S01]  /*11420*/  FADD.FTZ R187, R187, R186 ;  /* 0x000000babbbb7221 */ /* 0x000fe20000010000 */
[----:B------:R-:W-:Y:S03]  /*11430*/  LDSM.16.MT88.4 R168, [R216+0x8080] ;  /* 0x00808000d8a8783b */ /* 0x000fe60000004200 */
[----:B------:R-:W-:-:S02]  /*11440*/  FADD.FTZ R187, R158, R187 ;  /* 0x000000bb9ebb7221 */ /* 0x000fc40000010000 */
[----:B------:R-:W1:Y:S01]  /*11450*/  MUFU.EX2 R184, R184 ;  /* 0x000000b800b87308 */ /* 0x000e620000000800 */
[----:B----4-:R-:W-:Y:S01]  /*11460*/  F2FP.BF16.PACK_AB R129, R188, R185 ;  /* 0x000000b9bc81723e */ /* 0x010fe200000010ff */
[----:B------:R-:W-:-:S06]  /*11470*/  FADD.FTZ R188, R185, R188 ;  /* 0x000000bcb9bc7221 */ /* 0x000fcc0000010000 */
[----:B------:R-:W-:Y:S01]  /*11480*/  MUFU.EX2 R190, R190 ;  /* 0x000000be00be7308 */ /* 0x000fe20000000800 */
[----:B-1----:R-:W-:-:S07]  /*11490*/  F2FP.BF16.PACK_AB R131, R184, R191 ;  /* 0x000000bfb883723e */ /* 0x002fce00000010ff */
[----:B------:R-:W1:Y:S01]  /*114a0*/  MUFU.EX2 R3, R3 ;  /* 0x0000000300037308 */ /* 0x000e620000000800 */
[----:B------:R-:W-:-:S04]  /*114b0*/  FADD.FTZ R191, R191, R188 ;  /* 0x000000bcbfbf7221 */ /* 0x000fc80000010000 */
[----:B------:R-:W-:Y:S01]  /*114c0*/  FADD.FTZ R184, R184, R191 ;  /* 0x000000bfb8b87221 */ /* 0x000fe20000010000 */
[C---:B------:R-:W-:Y:S02]  /*114d0*/  HMMA.16816.F32.BF16 R144, R128.reuse, R140, RZ ;  /* 0x0000008c8090723c */ /* 0x040fe400000418ff */
[----:B------:R-:W-:Y:S06]  /*114e0*/  MUFU.EX2 R193, R193 ;  /* 0x000000c100c17308 */ /* 0x000fec0000000800 */
[C---:B------:R-:W-:Y:S02]  /*114f0*/  HMMA.16816.F32.BF16 R140, R128.reuse, R142, RZ ;  /* 0x0000008e808c723c */ /* 0x040fe400000418ff */
[----:B------:R-:W-:Y:S06]  /*11500*/  MUFU.EX2 R2, R2 ;  /* 0x0000000200027308 */ /* 0x000fec0000000800 */
[C---:B------:R-:W-:Y:S02]  /*11510*/  HMMA.16816.F32.BF16 R152, R128.reuse, R148, RZ ;  /* 0x000000948098723c */ /* 0x040fe400000418ff */
[----:B------:R-:W-:Y:S06]  /*11520*/  MUFU.EX2 R197, R197 ;  /* 0x000000c500c57308 */ /* 0x000fec0000000800 */
[C---:B------:R-:W-:Y:S02]  /*11530*/  HMMA.16816.F32.BF16 R136, R128.reuse, R132, RZ ;  /* 0x000000848088723c */ /* 0x040fe400000418ff */
[----:B------:R-:W4:Y:S06]  /*11540*/  MUFU.EX2 R194, R194 ;  /* 0x000000c200c27308 */ /* 0x000f2c0000000800 */
[C---:B------:R-:W-:Y:S02]  /*11550*/  HMMA.16816.F32.BF16 R28, R128.reuse, R32, RZ ;  /* 0x00000020801c723c */ /* 0x040fe400000418ff */
[----:B------:R-:W-:Y:S06]  /*11560*/  MUFU.EX2 R195, R195 ;  /* 0x000000c300c37308 */ /* 0x000fec0000000800 */
[C---:B------:R-:W-:Y:S02]  /*11570*/  HMMA.16816.F32.BF16 R36, R128.reuse, R40, RZ ;  /* 0x000000288024723c */ /* 0x040fe400000418ff */
[----:B------:R-:W1:Y:S06]  /*11580*/  MUFU.EX2 R192, R192 ;  /* 0x000000c000c07308 */ /* 0x000e6c0000000800 */
        /* <DEDUP_REMOVED lines=14> */
[C---:B-----5:R-:W-:Y:S02]  /*11670*/  HMMA.16816.F32.BF16 R100, R128.reuse, R104, RZ ;  /* 0x000000688064723c */ /* 0x060fe400000418ff */
        /* <DEDUP_REMOVED lines=17> */
[C---:B--2---:R-:W-:Y:S07]  /*11790*/  HMMA.16816.F32.BF16 R124, R128.reuse, R4, RZ ;  /* 0x00000004807c723c */ /* 0x044fee00000418ff */
[----:B-1----:R-:W-:Y:S01]  /*117a0*/  F2FP.BF16.PACK_AB R4, R3, R190 ;  /* 0x000000be0304723e */ /* 0x002fe200000010ff */
[----:B------:R-:W-:Y:S01]  /*117b0*/  HMMA.16816.F32.BF16 R128, R128, R6, RZ ;  /* 0x000000068080723c */ /* 0x000fe200000418ff */
[----:B----4-:R-:W-:Y:S01]  /*117c0*/  F2FP.BF16.PACK_AB R5, R194, R197 ;  /* 0x000000c5c205723e */ /* 0x010fe200000010ff */
        /* <DEDUP_REMOVED lines=9> */
[----:B------:R-:W-:Y:S01]  /*11860*/  HMMA.16816.F32.BF16 R144, R4, R8, R144 ;  /* 0x000000080490723c */ /* 0x000fe20000041890 */
[----:B------:R-:W-:-:S07]  /*11870*/  FADD.FTZ R195, R192, R195 ;  /* 0x000000c3c0c37221 */ /* 0x000fce0000010000 */
[C---:B------:R-:W-:Y:S01]  /*11880*/  HMMA.16816.F32.BF16 R140, R4.reuse, R10, R140 ;  /* 0x0000000a048c723c */ /* 0x040fe2000004188c */
[----:B------:R-:W1:Y:S07]  /*11890*/  LDSM.16.MT88.4 R8, [R213+0x6080] ;  /* 0x00608000d508783b */ /* 0x000e6e0000004200 */
[C---:B------:R-:W-:Y:S08]  /*118a0*/  HMMA.16816.F32.BF16 R152, R4.reuse, R24, R152 ;  /* 0x000000180498723c */ /* 0x040ff00000041898 */
[C---:B------:R-:W-:Y:S01]  /*118b0*/  HMMA.16816.F32.BF16 R148, R4.reuse, R26, R148 ;  /* 0x0000001a0494723c */ /* 0x040fe20000041894 */
[----:B------:R-:W-:Y:S07]  /*118c0*/  LDSM.16.MT88.4 R24, [R214+0x7880] ;  /* 0x00788000d618783b */ /* 0x000fee0000004200 */
[C---:B---3--:R-:W-:Y:S08]  /*118d0*/  HMMA.16816.F32.BF16 R136, R4.reuse, R16, R136 ;  /* 0x000000100488723c */ /* 0x048ff00000041888 */
[C---:B------:R-:W-:Y:S01]  /*118e0*/  HMMA.16816.F32.BF16 R132, R4.reuse, R18, R132 ;  /* 0x000000120484723c */ /* 0x040fe20000041884 */
[----:B------:R-:W2:Y:S07]  /*118f0*/  LDSM.16.MT88.4 R16, [R216+0x7880] ;  /* 0x00788000d810783b */ /* 0x000eae0000004200 */
[C---:B------:R-:W-:Y:S08]  /*11900*/  HMMA.16816.F32.BF16 R36, R4.reuse, R12, R36 ;  /* 0x0000000c0424723c */ /* 0x040ff00000041824 */
[C---:B------:R-:W-:Y:S01]  /*11910*/  HMMA.16816.F32.BF16 R40, R4.reuse, R14, R40 ;  /* 0x0000000e0428723c */ /* 0x040fe20000041828 */
[----:B------:R-:W3:Y:S07]  /*11920*/  LDSM.16.MT88.4 R12, [R213+0x7880] ;  /* 0x00788000d50c783b */ /* 0x000eee0000004200 */
[C---:B-1----:R-:W-:Y:S08]  /*11930*/  HMMA.16816.F32.BF16 R52, R4.reuse, R8, R52 ;  /* 0x000000080434723c */ /* 0x042ff00000041834 */
[C---:B------:R-:W-:Y:S01]  /*11940*/  HMMA.16816.F32.BF16 R56, R4.reuse, R10, R56 ;  /* 0x0000000a0438723c */ /* 0x040fe20000041838 */
[----:B------:R-:W1:Y:S07]  /*11950*/  LDSM.16.MT88.4 R8, [R216+0x9080] ;  /* 0x00908000d808783b */ /* 0x000e6e0000004200 */
[C---:B------:R-:W-:Y:S08]  /*11960*/  HMMA.16816.F32.BF16 R28, R4.reuse, R20, R28 ;  /* 0x00000014041c723c */ /* 0x040ff0000004181c */
[C---:B------:R-:W-:Y:S01]  /*11970*/  HMMA.16816.F32.BF16 R32, R4.reuse, R22, R32 ;  /* 0x000000160420723c */ /* 0x040fe20000041820 */
[----:B------:R-:W4:Y:S07]  /*11980*/  LDSM.16.MT88.4 R20, [R212+0x7880] ;  /* 0x00788000d414783b */ /* 0x000f2e0000004200 */
[C---:B--2---:R-:W-:Y:S08]  /*11990*/  HMMA.16816.F32.BF16 R68, R4.reuse, R16, R68 ;  /* 0x000000100444723c */ /* 0x044ff00000041844 */
[C---:B------:R-:W-:Y:S01]  /*119a0*/  HMMA.16816.F32.BF16 R72, R4.reuse, R18, R72 ;  /* 0x000000120448723c */ /* 0x040fe20000041848 */
[----:B------:R-:W2:Y:S07]  /*119b0*/  LDSM.16.MT88.4 R16, [R214+0x9080] ;  /* 0x00908000d610783b */ /* 0x000eae0000004200 */
[C---:B------:R-:W-:Y:S08]  /*119c0*/  HMMA.16816.F32.BF16 R76, R4.reuse, R24, R76 ;  /* 0x00000018044c723c */ /* 0x040ff0000004184c */
[C---:B------:R-:W-:Y:S01]  /*119d0*/  HMMA.16816.F32.BF16 R80, R4.reuse, R26, R80 ;  /* 0x0000001a0450723c */ /* 0x040fe20000041850 */
[----:B------:R-:W-:Y:S07]  /*119e0*/  LDSM.16.MT88.4 R24, [R212+0x9080] ;  /* 0x00908000d418783b */ /* 0x000fee0000004200 */
[C---:B---3--:R-:W-:Y:S08]  /*119f0*/  HMMA.16816.F32.BF16 R84, R4.reuse, R12, R84 ;  /* 0x0000000c0454723c */ /* 0x048ff00000041854 */
[C---:B------:R-:W-:Y:S01]  /*11a00*/  HMMA.16816.F32.BF16 R88, R4.reuse, R14, R88 ;  /* 0x0000000e0458723c */ /* 0x040fe20000041858 */
[----:B------:R-:W3:Y:S07]  /*11a10*/  LDSM.16.MT88.4 R12, [R213+0x9080] ;  /* 0x00908000d50c783b */ /* 0x000eee0000004200 */
[C---:B-1----:R-:W-:Y:S08]  /*11a20*/  HMMA.16816.F32.BF16 R100, R4.reuse, R8, R100 ;  /* 0x000000080464723c */ /* 0x042ff00000041864 */
[C---:B------:R-:W-:Y:S01]  /*11a30*/  HMMA.16816.F32.BF16 R104, R4.reuse, R10, R104 ;  /* 0x0000000a0468723c */ /* 0x040fe20000041868 */
[----:B------:R-:W1:Y:S07]  /*11a40*/  LDSM.16.MT88.4 R8, [R214+0x5080] ;  /* 0x00508000d608783b */ /* 0x000e6e0000004200 */
[C---:B------:R-:W-:Y:S08]  /*11a50*/  HMMA.16816.F32.BF16 R44, R4.reuse, R164, R44 ;  /* 0x000000a4042c723c */ /* 0x040ff0000004182c */
[C---:B------:R-:W-:Y:S01]  /*11a60*/  HMMA.16816.F32.BF16 R48, R4.reuse, R166, R48 ;  /* 0x000000a60430723c */ /* 0x040fe20000041830 */
[----:B------:R-:W-:Y:S07]  /*11a70*/  LDSM.16.MT88.4 R164, [R214+0x8080] ;  /* 0x00808000d6a4783b */ /* 0x000fee0000004200 */
[C---:B------:R-:W-:Y:S08]  /*11a80*/  HMMA.16816.F32.BF16 R60, R4.reuse, R160, R60 ;  /* 0x000000a0043c723c */ /* 0x040ff0000004183c */
[C---:B------:R-:W-:Y:S01]  /*11a90*/  HMMA.16816.F32.BF16 R64, R4.reuse, R162, R64 ;  /* 0x000000a20440723c */ /* 0x040fe20000041840 */
[----:B------:R-:W-:Y:S07]  /*11aa0*/  LDSM.16.MT88.4 R160, [R213+0x8080] ;  /* 0x00808000d5a0783b */ /* 0x000fee0000004200 */
        /* <DEDUP_REMOVED lines=9> */
[C---:B------:R-:W-:Y:S08]  /*11b40*/  HMMA.16816.F32.BF16 R124, R4.reuse, R24, R124 ;  /* 0x00000018047c723c */ /* 0x040ff0000004187c */
[----:B------:R-:W-:Y:S01]  /*11b50*/  HMMA.16816.F32.BF16 R128, R4, R26, R128 ;  /* 0x0000001a0480723c */ /* 0x000fe20000041880 */
[----:B------:R-:W-:Y:S06]  /*11b60*/  LDSM.16.MT88.4 R24, [R212+0x8080] ;  /* 0x00808000d418783b */ /* 0x000fec0000004200 */
[----:B------:R-:W-:Y:S01]  /*11b70*/  F2FP.BF16.PACK_AB R4, R199, R196 ;  /* 0x000000c4c704723e */ /* 0x000fe200000010ff */
[----:B------:R-:W-:Y:S01]  /*11b80*/  FADD.FTZ R196, R196, R193 ;  /* 0x000000c1c4c47221 */ /* 0x000fe20000010000 */
[----:B------:R-:W-:-:S02]  /*11b90*/  F2FP.BF16.PACK_AB R6, R229, R198 ;  /* 0x000000c6e506723e */ /* 0x000fc400000010ff */
[----:B------:R-:W-:Y:S01]  /*11ba0*/  F2FP.BF16.PACK_AB R5, R237, R236 ;  /* 0x000000eced05723e */ /* 0x000fe200000010ff */
[----:B------:R-:W-:Y:S01]  /*11bb0*/  FADD.FTZ R236, R236, R195 ;  /* 0x000000c3ecec7221 */ /* 0x000fe20000010000 */
[----:B------:R-:W-:Y:S01]  /*11bc0*/  F2FP.BF16.PACK_AB R7, R245, R238 ;  /* 0x000000eef507723e */ /* 0x000fe200000010ff */
[----:B------:R-:W-:Y:S02]  /*11bd0*/  FADD.FTZ R199, R199, R196 ;  /* 0x000000c4c7c77221 */ /* 0x000fe40000010000 */
[----:B------:R-:W-:Y:S02]  /*11be0*/  FADD.FTZ R237, R237, R236 ;  /* 0x000000eceded7221 */ /* 0x000fe40000010000 */
[----:B------:R-:W-:Y:S02]  /*11bf0*/  FADD.FTZ R198, R198, R199 ;  /* 0x000000c7c6c67221 */ /* 0x000fe40000010000 */
[----:B-1----:R-:W-:Y:S01]  /*11c00*/  HMMA.16816.F32.BF16 R144, R4, R8, R144 ;  /* 0x000000080490723c */ /* 0x002fe20000041890 */
[----:B------:R-:W-:-:S02]  /*11c10*/  FADD.FTZ R238, R238, R237 ;  /* 0x000000edeeee7221 */ /* 0x000fc40000010000 */
[----:B------:R-:W-:Y:S02]  /*11c20*/  FADD.FTZ R244, R229, R198 ;  /* 0x000000c6e5f47221 */ /* 0x000fe40000010000 */
[----:B------:R-:W-:-:S03]  /*11c30*/  FADD.FTZ R245, R245, R238 ;  /* 0x000000eef5f57221 */ /* 0x000fc60000010000 */
[C---:B------:R-:W-:Y:S01]  /*11c40*/  HMMA.16816.F32.BF16 R140, R4.reuse, R10, R140 ;  /* 0x0000000a048c723c */ /* 0x040fe2000004188c */
[----:B------:R-:W1:Y:S07]  /*11c50*/  LDSM.16.MT88.4 R8, [R214+0x6880] ;  /* 0x00688000d608783b */ /* 0x000e6e0000004200 */
        /* <DEDUP_REMOVED lines=28> */
[C---:B--2---:R-:W-:Y:S08]  /*11e20*/  HMMA.16816.F32.BF16 R108, R4.reuse, R16, R108 ;  /* 0x00000010046c723c */ /* 0x044ff0000004186c */
[C---:B------:R-:W-:Y:S08]  /*11e30*/  HMMA.16816.F32.BF16 R112, R4.reuse, R18, R112 ;  /* 0x000000120470723c */ /* 0x040ff00000041870 */
[C---:B---3--:R-:W-:Y:S08]  /*11e40*/  HMMA.16816.F32.BF16 R116, R4.reuse, R12, R116 ;  /* 0x0000000c0474723c */ /* 0x048ff00000041874 */
[C---:B------:R-:W-:Y:S08]  /*11e50*/  HMMA.16816.F32.BF16 R120, R4.reuse, R14, R120 ;  /* 0x0000000e0478723c */ /* 0x040ff00000041878 */
[C---:B-1----:R-:W-:Y:S08]  /*11e60*/  HMMA.16816.F32.BF16 R124, R4.reuse, R8, R124 ;  /* 0x00000008047c723c */ /* 0x042ff0000004187c */
[----:B------:R-:W-:Y:S01]  /*11e70*/  HMMA.16816.F32.BF16 R128, R4, R10, R128 ;  /* 0x0000000a0480723c */ /* 0x000fe20000041880 */
[----:B------:R-:W-:Y:S07]  /*11e80*/  @!P4 BRA `(.L_x_846) ;  /* 0x00002f900000c947 */ /* 0x000fee0003800000 */
[----:B------:R-:W-:Y:S01]  /*11e90*/  IADD3 R156, R156, -0x2, RZ ;  /* 0xfffffffe9c9c7810 */ /* 0x000fe20007ffe0ff */
[----:B------:R-:W-:Y:S01]  /*11ea0*/  IMAD.MOV.U32 R242, RZ, RZ, c[0x0][0x208] ;  /* 0x00008200fff27624 */ /* 0x000fe200078e00ff */
[C---:B------:R-:W-:Y:S01]  /*11eb0*/  IADD3 R240, P0, R226.reuse, 0x40, RZ ;  /* 0x00000040e2f07810 */ /* 0x040fe20007f1e0ff */
[----:B------:R-:W-:Y:S01]  /*11ec0*/  IMAD.MOV.U32 R241, RZ, RZ, c[0x0][0x20c] ;  /* 0x00008300fff17624 */ /* 0x000fe200078e00ff */
[----:B------:R1:W2:Y:S01]  /*11ed0*/  R2UR UR11, R156 ;  /* 0x000000009c0b73c2 */ /* 0x0002a200000e0000 */
[C---:B------:R-:W-:Y:S01]  /*11ee0*/  IADD3 R239, P1, R226.reuse, 0x80, RZ ;  /* 0x00000080e2ef7810 */ /* 0x040fe20007f3e0ff */
[----:B------:R-:W-:Y:S01]  /*11ef0*/  ULDC.64 UR12, c[0x0][0x118] ;  /* 0x00004600000c7ab9 */ /* 0x000fe20000000a00 */
[--C-:B------:R-:W-:Y:S01]  /*11f00*/  IMAD.X R237, RZ, RZ, R233.reuse, P0 ;  /* 0x000000ffffed7224 */ /* 0x100fe200000e06e9 */
[----:B------:R-:W-:Y:S01]  /*11f10*/  IADD3 R238, P0, R226, 0xc0, RZ ;  /* 0x000000c0e2ee7810 */ /* 0x000fe20007f1e0ff */
[----:B------:R-:W-:Y:S01]  /*11f20*/  ULDC.64 UR4, c[0x0][0x208] ;  /* 0x0000820000047ab9 */ /* 0x000fe20000000a00 */
[----:B------:R-:W-:Y:S01]  /*11f30*/  IADD3 R243, -R157, 0x30, RZ ;  /* 0x000000309df37810 */ /* 0x000fe20007ffe1ff */
[----:B------:R-:W-:-:S02]  /*11f40*/  IMAD.X R236, RZ, RZ, R233, P1 ;  /* 0x000000ffffec7224 */ /* 0x000fc400008e06e9 */
[----:B------:R-:W-:Y:S01]  /*11f50*/  IMAD.X R229, RZ, RZ, R233, P0 ;  /* 0x000000ffffe57224 */ /* 0x000fe200000e06e9 */
[----:B-12---:R-:W-:Y:S05]  /*11f60*/  BRA `(.L_x_847) ;  /* 0x000004c000007947 */ /* 0x006fea0003800000 */
.L_x_849:
[----:B------:R-:W-:Y:S01]  /*11f70*/  ISETP.GE.AND P1, PT, R243, 0x1, PT ;  /* 0x00000001f300780c */ /* 0x000fe20003f26270 */
[----:B------:R-:W-:Y:S01]  /*11f80*/  UIADD3 UR10, UR11, -0x1, URZ ;  /* 0xffffffff0b0a7890 */ /* 0x000fe2000fffe03f */
[C---:B------:R-:W-:Y:S01]  /*11f90*/  IADD3 R12, P0, R230.reuse, 0x40, RZ ;  /* 0x00000040e60c7810 */ /* 0x040fe20007f1e0ff */
[----:B------:R-:W-:Y:S01]  /*11fa0*/  ULDC.64 UR6, c[0x0][0x1e0] ;  /* 0x0000780000067ab9 */ /* 0x000fe20000000a00 */
[----:B------:R-:W-:Y:S01]  /*11fb0*/  P2R R16, PR, RZ, 0x8 ;  /* 0x00000008ff107803 */ /* 0x000fe20000000000 */
[----:B------:R-:W-:Y:S01]  /*11fc0*/  USHF.R.S32.HI UR9, URZ, 0x1f, UR10 ;  /* 0x0000001f3f097899 */ /* 0x000fe2000801140a */
[----:B------:R-:W-:Y:S01]  /*11fd0*/  LOP3.LUT P3, RZ, R225, 0x2, RZ, 0xc0, !PT ;  /* 0x00000002e1ff7812 */ /* 0x000fe2000786c0ff */
[----:B------:R-:W-:Y:S01]  /*11fe0*/  UIMAD.WIDE.U32 UR14, UR10, UR6, URZ ;  /* 0x000000060a0e72a5 */ /* 0x000fe2000f8e003f */
[--C-:B------:R-:W-:Y:S01]  /*11ff0*/  IMAD.X R5, RZ, RZ, R235.reuse, P0 ;  /* 0x000000ffff057224 */ /* 0x100fe200000e06eb */
[C---:B------:R-:W-:Y:S01]  /*12000*/  IADD3 R9, P0, R230.reuse, 0x80, RZ ;  /* 0x00000080e6097810 */ /* 0x040fe20007f1e0ff */
[----:B------:R-:W-:Y:S02]  /*12010*/  UIMAD UR9, UR9, UR6, URZ ;  /* 0x00000006090972a4 */ /* 0x000fe4000f8e023f */
[----:B------:R-:W-:Y:S02]  /*12020*/  USHF.L.U32 UR6, UR6, 0x5, URZ ;  /* 0x0000000506067899 */ /* 0x000fe4000800063f */
[----:B------:R-:W-:Y:S01]  /*12030*/  UIMAD UR9, UR10, UR7, UR9 ;  /* 0x000000070a0972a4 */ /* 0x000fe2000f8e0209 */
[--C-:B------:R-:W-:Y:S03]  /*12040*/  IMAD.X R4, RZ, RZ, R235.reuse, P0 ;  /* 0x000000ffff047224 */ /* 0x100fe600000e06eb */
[----:B------:R-:W-:Y:S02]  /*12050*/  UIADD3 UR7, UR15, UR9, URZ ;  /* 0x000000090f077290 */ /* 0x000fe4000fffe03f */
[----:B------:R-:W-:Y:S02]  /*12060*/  UIMAD.WIDE.U32 UR14, UR14, 0x30, URZ ;  /* 0x000000300e0e78a5 */ /* 0x000fe4000f8e003f */
[----:B------:R-:W-:Y:S04]  /*12070*/  UIMAD UR7, UR7, 0x30, URZ ;  /* 0x00000030070778a4 */ /* 0x000fe8000f8e023f */
[----:B------:R-:W-:Y:S02]  /*12080*/  @P1 IADD3 R18, P0, R230, UR14, RZ ;  /* 0x0000000ee6121c10 */ /* 0x000fe4000ff1e0ff */
[----:B------:R-:W-:Y:S05]  /*12090*/  IMAD.U32 R13, RZ, RZ, UR7 ;  /* 0x00000007ff0d7e24 */ /* 0x000fea000f8e00ff */
[----:B------:R-:W-:Y:S05]  /*120a0*/  IADD3 R13, R13, UR15, RZ ;  /* 0x0000000f0d0d7c10 */ /* 0x000fea000fffe0ff */
[C---:B------:R-:W-:Y:S01]  /*120b0*/  @P1 IMAD.X R17, R13.reuse, 0x1, R235, P0 ;  /* 0x000000010d111824 */ /* 0x040fe200000e06eb */
[----:B------:R-:W-:Y:S05]  /*120c0*/  @P1 IADD3 R15, P0, R12, UR14, RZ ;  /* 0x0000000e0c0f1c10 */ /* 0x000fea000ff1e0ff */
[----:B------:R-:W-:Y:S01]  /*120d0*/  @P1 IMAD.X R14, R13, 0x1, R5, P0 ;  /* 0x000000010d0e1824 */ /* 0x000fe200000e0605 */
[----:B------:R-:W-:Y:S05]  /*120e0*/  @P1 IADD3 R7, P0, R9, UR14, RZ ;  /* 0x0000000e09071c10 */ /* 0x000fea000ff1e0ff */
[----:B------:R-:W-:Y:S01]  /*120f0*/  @P1 IMAD.X R2, R13, 0x1, R4, P0 ;  /* 0x000000010d021824 */ /* 0x000fe200000e0604 */
[C---:B------:R-:W-:Y:S04]  /*12100*/  @P1 LEA R24, P0, R18.reuse, c[0x0][0x1c8], 0x1 ;  /* 0x0000720012181a11 */ /* 0x040fe800078008ff */
[----:B------:R-:W-:Y:S02]  /*12110*/  @P1 LEA.HI.X R25, R18, c[0x0][0x1cc], R17, 0x1, P0 ;  /* 0x0000730012191a11 */ /* 0x000fe400000f0c11 */
[C---:B------:R-:W-:Y:S03]  /*12120*/  @P1 LEA R22, P0, R15.reuse, c[0x0][0x1c8], 0x1 ;  /* 0x000072000f161a11 */ /* 0x040fe600078008ff */
[----:B------:R-:W-:Y:S01]  /*12130*/  @!PT LDS RZ, [RZ] ;  /* 0x00000000fffff984 */ /* 0x000fe20000000800 */
[----:B------:R-:W-:Y:S01]  /*12140*/  @!PT LDS RZ, [RZ] ;  /* 0x00000000fffff984 */ /* 0x000fe20000000800 */
[----:B------:R-:W-:Y:S01]  /*12150*/  @!PT LDS RZ, [RZ] ;  /* 0x00000000fffff984 */ /* 0x000fe20000000800 */
[----:B------:R1:W-:Y:S01]  /*12160*/  @P1 LDGSTS.E.BYPASS.LTC128B.128 [R228+0xa080], [R24.64], !P3 ;  /* 0x0a08000018e41fae */ /* 0x0003e2000d901d4c */
[----:B------:R-:W-:Y:S02]  /*12170*/  @P1 LEA.HI.X R23, R15, c[0x0][0x1cc], R14, 0x1, P0 ;  /* 0x000073000f171a11 */ /* 0x000fe400000f0c0e */
[C---:B------:R-:W-:Y:S02]  /*12180*/  @P1 LEA R20, P0, R7.reuse, c[0x0][0x1c8], 0x1 ;  /* 0x0000720007141a11 */ /* 0x040fe400078008ff */
[----:B------:R-:W-:Y:S02]  /*12190*/  ISETP.NE.AND P3, PT, R16, RZ, PT ;  /* 0x000000ff1000720c */ /* 0x000fe40003f65270 */
[----:B------:R-:W-:Y:S02]  /*121a0*/  @P1 LEA.HI.X R21, R7, c[0x0][0x1cc], R2, 0x1, P0 ;  /* 0x0000730007151a11 */ /* 0x000fe400000f0c02 */
[----:B------:R-:W-:Y:S05]  /*121b0*/  IADD3 R7, P0, R230, 0xc0, RZ ;  /* 0x000000c0e6077810 */ /* 0x000fea0007f1e0ff */
[----:B------:R-:W-:Y:S01]  /*121c0*/  IMAD.X R2, RZ, RZ, R235, P0 ;  /* 0x000000ffff027224 */ /* 0x000fe200000e06eb */
[----:B------:R-:W-:Y:S05]  /*121d0*/  @P1 IADD3 R15, P0, R7, UR14, RZ ;  /* 0x0000000e070f1c10 */ /* 0x000fea000ff1e0ff */
[----:B------:R-:W-:Y:S01]  /*121e0*/  @P1 IMAD.X R14, R13, 0x1, R2, P0 ;  /* 0x000000010d0e1824 */ /* 0x000fe200000e0602 */
[C---:B------:R-:W-:Y:S04]  /*121f0*/  @P1 LEA R18, P0, R15.reuse, c[0x0][0x1c8], 0x1 ;  /* 0x000072000f121a11 */ /* 0x040fe800078008ff */
[----:B------:R-:W-:Y:S02]  /*12200*/  @P1 LEA.HI.X R19, R15, c[0x0][0x1cc], R14, 0x1, P0 ;  /* 0x000073000f131a11 */ /* 0x000fe400000f0c0e */
[----:B------:R-:W-:Y:S11]  /*12210*/  ISETP.GE.AND P0, PT, R243, 0x21, PT ;  /* 0x00000021f300780c */ /* 0x000ff60003f06270 */
[----:B------:R-:W-:Y:S02]  /*12220*/  @!UPT UIADD3 URZ, URZ, URZ, URZ ;  /* 0x0000003f3f3ff290 */ /* 0x000fe4000fffe03f */
[----:B------:R-:W-:Y:S05]  /*12230*/  VOTEU.ANY UP0, P0 ;  /* 0x00000000003f7886 */ /* 0x000fea0000000100 */
[----:B------:R-:W-:Y:S11]  /*12240*/  @UP0 UIADD3 UR6, UP0, UR6, UR14, URZ ;  /* 0x0000000e06060290 */ /* 0x000ff6000ff1e03f */
[----:B------:R-:W-:Y:S04]  /*12250*/  PLOP3.LUT P2, PT, PT, PT, UP0, 0x80, 0x0 ;  /* 0x000000000000781c */ /* 0x000fe80003f4f008 */
[----:B------:R-:W-:Y:S02]  /*12260*/  @P0 IADD3.X R13, R13, UR8, RZ, P2, !PT ;  /* 0x000000080d0d0c10 */ /* 0x000fe400097fe4ff */
[----:B------:R-:W-:Y:S05]  /*12270*/  @P0 IADD3 R12, P2, R12, UR6, RZ ;  /* 0x000000060c0c0c10 */ /* 0x000fea000ff5e0ff */
[----:B------:R-:W-:Y:S01]  /*12280*/  @P0 IMAD.X R5, R13, 0x1, R5, P2 ;  /* 0x000000010d050824 */ /* 0x000fe200010e0605 */
[----:B------:R-:W-:Y:S05]  /*12290*/  @P0 IADD3 R9, P2, R9, UR6, RZ ;  /* 0x0000000609090c10 */ /* 0x000fea000ff5e0ff */
[----:B------:R-:W-:Y:S01]  /*122a0*/  @P0 IMAD.X R4, R13, 0x1, R4, P2 ;  /* 0x000000010d040824 */ /* 0x000fe200010e0604 */
[----:B------:R-:W-:Y:S05]  /*122b0*/  @P0 IADD3 R7, P2, R7, UR6, RZ ;  /* 0x0000000607070c10 */ /* 0x000fea000ff5e0ff */
[C---:B------:R-:W-:Y:S01]  /*122c0*/  @P0 IMAD.X R14, R13.reuse, 0x1, R2, P2 ;  /* 0x000000010d0e0824 */ /* 0x040fe200010e0602 */
[----:B------:R-:W-:Y:S05]  /*122d0*/  @P0 IADD3 R2, P2, R230, UR6, RZ ;  /* 0x00000006e6020c10 */ /* 0x000fea000ff5e0ff */
[----:B------:R-:W-:Y:S01]  /*122e0*/  @P0 IMAD.X R13, R13, 0x1, R235, P2 ;  /* 0x000000010d0d0824 */ /* 0x000fe200010e06eb */
[C---:B------:R-:W-:Y:S04]  /*122f0*/  @P0 LEA R26, P2, R2.reuse, c[0x0][0x1c8], 0x1 ;  /* 0x00007200021a0a11 */ /* 0x040fe800078408ff */
[----:B------:R-:W-:Y:S02]  /*12300*/  @P0 LEA.HI.X R27, R2, c[0x0][0x1cc], R13, 0x1, P2 ;  /* 0x00007300021b0a11 */ /* 0x000fe400010f0c0d */
[C---:B------:R-:W-:Y:S04]  /*12310*/  @P0 LEA R160, P2, R12.reuse, c[0x0][0x1c8], 0x1 ;  /* 0x000072000ca00a11 */ /* 0x040fe800078408ff */
[----:B------:R-:W-:Y:S02]  /*12320*/  @P0 LEA.HI.X R161, R12, c[0x0][0x1cc], R5, 0x1, P2 ;  /* 0x000073000ca10a11 */ /* 0x000fe400010f0c05 */
[C---:B------:R-:W-:Y:S04]  /*12330*/  @P0 LEA R12, P2, R9.reuse, c[0x0][0x1c8], 0x1 ;  /* 0x00007200090c0a11 */ /* 0x040fe800078408ff */
[----:B------:R-:W-:Y:S02]  /*12340*/  @P0 LEA.HI.X R13, R9, c[0x0][0x1cc], R4, 0x1, P2 ;  /* 0x00007300090d0a11 */ /* 0x000fe400010f0c04 */
[C---:B------:R-:W-:Y:S04]  /*12350*/  @P0 LEA R4, P2, R7.reuse, c[0x0][0x1c8], 0x1 ;  /* 0x0000720007040a11 */ /* 0x040fe800078408ff */
[----:B------:R-:W-:Y:S02]  /*12360*/  @P0 LEA.HI.X R5, R7, c[0x0][0x1cc], R14, 0x1, P2 ;  /* 0x0000730007050a11 */ /* 0x000fe400010f0c0e */
[C---:B------:R-:W-:Y:S11]  /*12370*/  LOP3.LUT P2, RZ, R225.reuse, 0x1, RZ, 0xc0, !PT ;  /* 0x00000001e1ff7812 */ /* 0x040ff6000784c0ff */
[----:B------:R-:W-:Y:S02]  /*12380*/  @!UPT UIADD3 URZ, URZ, URZ, URZ ;  /* 0x0000003f3f3ff290 */ /* 0x000fe4000fffe03f */
[----:B------:R1:W-:Y:S06]  /*12390*/  @P1 LDGSTS.E.BYPASS.LTC128B.128 [R228+0xb880], [R22.64], !P2 ;  /* 0x0b88000016e41fae */ /* 0x0003ec000d101d4c */
[----:B------:R1:W-:Y:S06]  /*123a0*/  @P1 LDGSTS.E.BYPASS.LTC128B.128 [R228+0xd080], [R20.64], !P6 ;  /* 0x0d08000014e41fae */ /* 0x0003ec000f101d4c */
[----:B------:R1:W-:Y:S01]  /*123b0*/  @P1 LDGSTS.E.BYPASS.LTC128B.128 [R228+0xe880], [R18.64], !P5 ;  /* 0x0e88000012e41fae */ /* 0x0003e2000e901d4c */
[----:B------:R-:W-:Y:S11]  /*123c0*/  LOP3.LUT P1, RZ, R225, 0x2, RZ, 0xc0, !PT ;  /* 0x00000002e1ff7812 */ /* 0x000ff6000782c0ff */
[----:B------:R-:W-:Y:S02]  /*123d0*/  @!UPT UIADD3 URZ, URZ, URZ, URZ ;  /* 0x0000003f3f3ff290 */ /* 0x000fe4000fffe03f */
[----:B------:R1:W-:Y:S06]  /*123e0*/  @P0 LDGSTS.E.BYPASS.LTC128B.128 [R228+0xb080], [R26.64], !P1 ;  /* 0x0b0800001ae40fae */ /* 0x0003ec000c901d4c */
[----:B------:R1:W-:Y:S06]  /*123f0*/  @P0 LDGSTS.E.BYPASS.LTC128B.128 [R228+0xc880], [R160.64], !P2 ;  /* 0x0c880000a0e40fae */ /* 0x0003ec000d101d4c */
[----:B------:R1:W-:Y:S06]  /*12400*/  @P0 LDGSTS.E.BYPASS.LTC128B.128 [R228+0xe080], [R12.64], !P6 ;  /* 0x0e0800000ce40fae */ /* 0x0003ec000f101d4c */
[----:B------:R1:W-:Y:S01]  /*12410*/  @P0 LDGSTS.E.BYPASS.LTC128B.128 [R228+0xf880], [R4.64], !P5 ;  /* 0x0f88000004e40fae */ /* 0x0003e2000e901d4c */
[----:B------:R-:W-:-:S05]  /*12420*/  BRA `(.L_x_848) ;  /* 0x000010f000007947 */ /* 0x000fca0003800000 */
.L_x_847:
[----:B------:R-:W-:Y:S01]  /*12430*/  USHF.R.S32.HI UR6, URZ, 0x1f, UR11 ;  /* 0x0000001f3f067899 */ /* 0x000fe2000801140b */
[----:B------:R-:W-:Y:S04]  /*12440*/  DEPBAR.LE SB0, 0x0 ;  /* 0x000080000000791a */ /* 0x000fe80000000000 */
[----:B------:R-:W-:Y:S01]  /*12450*/  UIMAD UR6, UR6, UR4, URZ ;  /* 0x00000004060672a4 */ /* 0x000fe2000f8e023f */
[----:B------:R-:W-:Y:S01]  /*12460*/  BAR.SYNC.DEFER_BLOCKING 0x0 ;  /* 0x0000000000007b1d */ /* 0x000fe20000010000 */
[----:B------:R-:W-:Y:S01]  /*12470*/  UIMAD.WIDE.U32 UR14, UR11, UR4, URZ ;  /* 0x000000040b0e72a5 */ /* 0x000fe2000f8e003f */
[----:B------:R-:W-:Y:S01]  /*12480*/  LOP3.LUT P4, RZ, R225, 0x1, RZ, 0xc0, !PT ;  /* 0x00000001e1ff7812 */ /* 0x000fe2000788c0ff */
[----:B------:R-:W-:Y:S04]  /*12490*/  UIMAD UR6, UR11, UR5, UR6 ;  /* 0x000000050b0672a4 */ /* 0x000fe8000f8e0206 */
[----:B------:R-:W-:Y:S02]  /*124a0*/  UIADD3 UR6, UR15, UR6, URZ ;  /* 0x000000060f067290 */ /* 0x000fe4000fffe03f */
[----:B------:R-:W-:Y:S02]  /*124b0*/  UIMAD.WIDE.U32 UR14, UR14, 0x30, URZ ;  /* 0x000000300e0e78a5 */ /* 0x000fe4000f8e003f */
[----:B------:R-:W-:Y:S04]  /*124c0*/  UIMAD UR6, UR6, 0x30, URZ ;  /* 0x00000030060678a4 */ /* 0x000fe8000f8e023f */
[----:B------:R-:W-:Y:S01]  /*124d0*/  UIADD3 UR6, UR15, UR6, URZ ;  /* 0x000000060f067290 */ /* 0x000fe2000fffe03f */
[----:B------:R-:W-:Y:S02]  /*124e0*/  IADD3 R11, P1, R226, UR14, RZ ;  /* 0x0000000ee20b7c10 */ /* 0x000fe4000ff3e0ff */
[----:B------:R-:W-:Y:S03]  /*124f0*/  IADD3 R3, P0, R240, UR14, RZ ;  /* 0x0000000ef0037c10 */ /* 0x000fe6000ff1e0ff */
[----:B------:R-:W-:Y:S02]  /*12500*/  IADD3.X R8, R233, UR6, RZ, P1, !PT ;  /* 0x00000006e9087c10 */ /* 0x000fe40008ffe4ff */
[----:B------:R-:W-:Y:S01]  /*12510*/  LEA R14, P1, R11, c[0x0][0x1f8], 0x1 ;  /* 0x00007e000b0e7a11 */ /* 0x000fe200078208ff */
[----:B------:R-:W-:Y:S01]  /*12520*/  LDSM.16.M88.4 R160, [R222] ;  /* 0x00000000dea0783b */ /* 0x000fe20000000200 */
[----:B------:R-:W-:Y:S02]  /*12530*/  IADD3.X R2, R237, UR6, RZ, P0, !PT ;  /* 0x00000006ed027c10 */ /* 0x000fe400087fe4ff */
[----:B------:R-:W-:Y:S02]  /*12540*/  LEA.HI.X R15, R11, c[0x0][0x1fc], R8, 0x1, P1 ;  /* 0x00007f000b0f7a11 */ /* 0x000fe400008f0c08 */
[----:B------:R-:W-:Y:S01]  /*12550*/  LEA R12, P1, R3, c[0x0][0x1f8], 0x1 ;  /* 0x00007e00030c7a11 */ /* 0x000fe200078208ff */
[----:B------:R-:W1:Y:S01]  /*12560*/  LDSM.16.M88.4 R164, [R221+0xa080] ;  /* 0x00a08000dda4783b */ /* 0x000e620000000200 */
[----:B------:R-:W-:Y:S02]  /*12570*/  IADD3 R9, P0, R239, UR14, RZ ;  /* 0x0000000eef097c10 */ /* 0x000fe4000ff1e0ff */
[----:B------:R-:W-:Y:S02]  /*12580*/  LEA.HI.X R13, R3, c[0x0][0x1fc], R2, 0x1, P1 ;  /* 0x00007f00030d7a11 */ /* 0x000fe400008f0c02 */
[----:B------:R-:W-:Y:S01]  /*12590*/  IADD3 R19, P1, R238, UR14, RZ ;  /* 0x0000000eee137c10 */ /* 0x000fe2000ff3e0ff */
[----:B------:R-:W2:Y:S01]  /*125a0*/  LDSM.16.M88.4 R168, [R221+0xa880] ;  /* 0x00a88000dda8783b */ /* 0x000ea20000000200 */
[----:B------:R-:W-:Y:S02]  /*125b0*/  IADD3.X R8, R236, UR6, RZ, P0, !PT ;  /* 0x00000006ec087c10 */ /* 0x000fe400087fe4ff */
[----:B------:R-:W-:Y:S02]  /*125c0*/  LEA R20, P2, R19, c[0x0][0x1f8], 0x1 ;  /* 0x00007e0013147a11 */ /* 0x000fe400078408ff */
[----:B------:R-:W-:Y:S01]  /*125d0*/  IADD3.X R2, R229, UR6, RZ, P1, !PT ;  /* 0x00000006e5027c10 */ /* 0x000fe20008ffe4ff */
[----:B------:R-:W3:Y:S01]  /*125e0*/  LDSM.16.M88.4 R172, [R221+0xb080] ;  /* 0x00b08000ddac783b */ /* 0x000ee20000000200 */
[----:B------:R-:W-:Y:S02]  /*125f0*/  LEA R16, P0, R9, c[0x0][0x1f8], 0x1 ;  /* 0x00007e0009107a11 */ /* 0x000fe400078008ff */
[----:B------:R-:W-:Y:S02]  /*12600*/  LEA.HI.X R21, R19, c[0x0][0x1fc], R2, 0x1, P2 ;  /* 0x00007f0013157a11 */ /* 0x000fe400010f0c02 */
[----:B------:R-:W-:Y:S01]  /*12610*/  LOP3.LUT P2, RZ, R225, 0x2, RZ, 0xc0, !PT ;  /* 0x00000002e1ff7812 */ /* 0x000fe2000784c0ff */
[----:B------:R-:W-:Y:S01]  /*12620*/  LDSM.16.M88.4 R176, [R220] ;  /* 0x00000000dcb0783b */ /* 0x000fe20000000200 */
[----:B------:R-:W-:Y:S02]  /*12630*/  LEA.HI.X R17, R9, c[0x0][0x1fc], R8, 0x1, P0 ;  /* 0x00007f0009117a11 */ /* 0x000fe400000f0c08 */
[C---:B------:R-:W-:Y:S03]  /*12640*/  @!P3 LEA R3, P0, R242.reuse, UR14, 0x5 ;  /* 0x0000000ef203bc11 */ /* 0x040fe6000f8028ff */
[----:B------:R-:W4:Y:S01]  /*12650*/  LDSM.16.M88.4 R180, [R219] ;  /* 0x00000000dbb4783b */ /* 0x000f220000000200 */
[C---:B------:R-:W-:Y:S02]  /*12660*/  @!P3 IADD3 R11, P1, R3.reuse, R226, RZ ;  /* 0x000000e2030bb210 */ /* 0x040fe40007f3e0ff */
[----:B------:R-:W-:Y:S02]  /*12670*/  @!P3 LEA.HI.X R9, R242, UR6, R241, 0x5, P0 ;  /* 0x00000006f209bc11 */ /* 0x000fe400080f2cf1 */
[----:B------:R-:W-:Y:S01]  /*12680*/  @!P3 IADD3 R19, P0, R3, R240, RZ ;  /* 0x000000f00313b210 */ /* 0x000fe20007f1e0ff */
[----:B------:R-:W5:Y:S02]  /*12690*/  LDSM.16.M88.4 R184, [R211] ;  /* 0x00000000d3b8783b */ /* 0x000f640000000200 */
[----:B------:R-:W-:Y:S01]  /*126a0*/  @!P3 IMAD.X R2, R9, 0x1, R233, P1 ;  /* 0x000000010902b824 */ /* 0x000fe200008e06e9 */
[----:B------:R-:W-:Y:S01]  /*126b0*/  @!P3 LEA R24, P1, R11, c[0x0][0x1f8], 0x1 ;  /* 0x00007e000b18ba11 */ /* 0x000fe200078208ff */
[----:B------:R-:W-:Y:S01]  /*126c0*/  @!P3 IMAD.X R8, R9, 0x1, R237, P0 ;  /* 0x000000010908b824 */ /* 0x000fe200000e06ed */
[----:B------:R-:W-:Y:S01]  /*126d0*/  @!P3 LEA R246, P0, R19, c[0x0][0x1f8], 0x1 ;  /* 0x00007e0013f6ba11 */ /* 0x000fe200078008ff */
[----:B------:R-:W3:Y:S01]  /*126e0*/  LDSM.16.M88.4 R188, [R210] ;  /* 0x00000000d2bc783b */ /* 0x000ee20000000200 */
[----:B------:R-:W-:Y:S02]  /*126f0*/  @!P3 LEA.HI.X R25, R11, c[0x0][0x1fc], R2, 0x1, P1 ;  /* 0x00007f000b19ba11 */ /* 0x000fe400008f0c02 */
[----:B------:R-:W-:Y:S01]  /*12700*/  @!P3 LEA.HI.X R247, R19, c[0x0][0x1fc], R8, 0x1, P0 ;  /* 0x00007f0013f7ba11 */ /* 0x000fe200000f0c08 */
[C---:B-1----:R-:W-:Y:S02]  /*12710*/  HMMA.16816.F32.BF16 R4, R160.reuse, R164, RZ ;  /* 0x000000a4a004723c */ /* 0x042fe400000418ff */
[----:B------:R-:W-:Y:S01]  /*12720*/  @!PT LDS RZ, [RZ] ;  /* 0x00000000fffff984 */ /* 0x000fe20000000800 */
[----:B------:R-:W-:Y:S01]  /*12730*/  @!PT LDS RZ, [RZ] ;  /* 0x00000000fffff984 */ /* 0x000fe20000000800 */
[----:B------:R-:W-:Y:S01]  /*12740*/  @!PT LDS RZ, [RZ] ;  /* 0x00000000fffff984 */ /* 0x000fe20000000800 */
[----:B------:R2:W-:Y:S01]  /*12750*/  LDGSTS.E.BYPASS.LTC128B.128 [R228+0x4080], [R14.64], !P2 ;  /* 0x040800000ee47fae */ /* 0x0005e2000d101d4c */
[C---:B------:R-:W-:Y:S02]  /*12760*/  @!P3 IADD3 R8, P1, R3.reuse, R239, RZ ;  /* 0x000000ef0308b210 */ /* 0x040fe40007f3e0ff */
[----:B------:R-:W-:Y:S03]  /*12770*/  @!P3 IADD3 R10, P0, R3, R238, RZ ;  /* 0x000000ee030ab210 */ /* 0x000fe60007f1e0ff */
[----:B------:R2:W-:Y:S01]  /*12780*/  LDGSTS.E.BYPASS.LTC128B.128 [R228+0x5880], [R12.64], !P4 ;  /* 0x058800000ce47fae */ /* 0x0005e2000e101d4c */
[C---:B------:R-:W-:Y:S03]  /*12790*/  @!P3 IMAD.X R3, R9.reuse, 0x1, R236, P1 ;  /* 0x000000010903b824 */ /* 0x040fe600008e06ec */
[----:B------:R-:W-:Y:S01]  /*127a0*/  @!P3 IMAD.X R9, R9, 0x1, R229, P0 ;  /* 0x000000010909b824 */ /* 0x000fe200000e06e5 */
[----:B------:R-:W-:Y:S01]  /*127b0*/  @!P3 LEA R156, P1, R8, c[0x0][0x1f8], 0x1 ;  /* 0x00007e00089cba11 */ /* 0x000fe200078208ff */
[----:B------:R1:W-:Y:S01]  /*127c0*/  LDGSTS.E.BYPASS.LTC128B.128 [R228+0x7080], [R16.64], !P6 ;  /* 0x0708000010e47fae */ /* 0x0003e2000f101d4c */
[----:B------:R-:W-:Y:S02]  /*127d0*/  @!P3 LEA R2, P0, R10, c[0x0][0x1f8], 0x1 ;  /* 0x00007e000a02ba11 */ /* 0x000fe400078008ff */
[----:B------:R-:W-:Y:S02]  /*127e0*/  @!P3 LEA.HI.X R157, R8, c[0x0][0x1fc], R3, 0x1, P1 ;  /* 0x00007f00089dba11 */ /* 0x000fe400008f0c03 */
[----:B------:R-:W-:Y:S01]  /*127f0*/  @!P3 LEA.HI.X R3, R10, c[0x0][0x1fc], R9, 0x1, P0 ;  /* 0x00007f000a03ba11 */ /* 0x000fe200000f0c09 */
[----:B------:R3:W-:Y:S01]  /*12800*/  LDGSTS.E.BYPASS.LTC128B.128 [R228+0x8880], [R20.64], !P5 ;  /* 0x0888000014e47fae */ /* 0x0007e2000e901d4c */
[C---:B------:R-:W-:Y:S05]  /*12810*/  HMMA.16816.F32.BF16 R8, R160.reuse, R166, RZ ;  /* 0x000000a6a008723c */ /* 0x040fea00000418ff */
[----:B------:R4:W-:Y:S06]  /*12820*/  @!P3 LDGSTS.E.BYPASS.LTC128B.128 [R228+0x5080], [R24.64], !P2 ;  /* 0x0508000018e4bfae */ /* 0x0009ec000d101d4c */
[----:B------:R4:W-:Y:S01]  /*12830*/  @!P3 LDGSTS.E.BYPASS.LTC128B.128 [R228+0x6880], [R246.64], !P4 ;  /* 0x06880000f6e4bfae */ /* 0x0009e2000e101d4c */
[----:B------:R-:W-:Y:S01]  /*12840*/  ISETP.LT.AND P4, PT, RZ, UR11, PT ;  /* 0x0000000bff007c0c */ /* 0x000fe2000bf81270 */
[C---:B--2---:R-:W-:Y:S04]  /*12850*/  HMMA.16816.F32.BF16 R12, R160.reuse, R168, RZ ;  /* 0x000000a8a00c723c */ /* 0x044fe800000418ff */
[----:B------:R2:W-:Y:S04]  /*12860*/  @!P3 LDGSTS.E.BYPASS.LTC128B.128 [R228+0x8080], [R156.64], !P6 ;  /* 0x080800009ce4bfae */ /* 0x0005e8000f101d4c */
[C---:B-1----:R-:W-:Y:S02]  /*12870*/  HMMA.16816.F32.BF16 R16, R160.reuse, R170, RZ ;  /* 0x000000aaa010723c */ /* 0x042fe400000418ff */
[----:B------:R1:W-:Y:S06]  /*12880*/  @!P3 LDGSTS.E.BYPASS.LTC128B.128 [R228+0x9880], [R2.64], !P5 ;  /* 0x0988000002e4bfae */ /* 0x0003ec000e901d4c */
[----:B------:R-:W-:Y:S01]  /*12890*/  LDSM.16.M88.4 R192, [R218] ;  /* 0x00000000dac0783b */ /* 0x000fe20000000200 */
[C---:B---3--:R-:W-:Y:S05]  /*128a0*/  HMMA.16816.F32.BF16 R20, R160.reuse, R172, RZ ;  /* 0x000000aca014723c */ /* 0x048fea00000418ff */
[----:B------:R-:W0:Y:S03]  /*128b0*/  LDGDEPBAR ;  /* 0x00000000000079af */ /* 0x000e260000000000 */
[----:B----4-:R-:W-:Y:S03]  /*128c0*/  HMMA.16816.F32.BF16 R24, R160, R174, RZ ;  /* 0x000000aea018723c */ /* 0x010fe600000418ff */
[----:B------:R-:W3:Y:S05]  /*128d0*/  LDSM.16.M88.4 R196, [R215+0xa080] ;  /* 0x00a08000d7c4783b */ /* 0x000eea0000000200 */
[C---:B------:R-:W-:Y:S01]  /*128e0*/  HMMA.16816.F32.BF16 R4, R176.reuse, R180, R4 ;  /* 0x000000b4b004723c */ /* 0x040fe20000041804 */
[----:B------:R-:W4:Y:S06]  /*128f0*/  LDSM.16.M88.4 R160, [R215+0xa880] ;  /* 0x00a88000d7a0783b */ /* 0x000f2c0000000200 */
[----:B------:R-:W1:Y:S01]  /*12900*/  LDSM.16.M88.4 R164, [R215+0xb080] ;  /* 0x00b08000d7a4783b */ /* 0x000e620000000200 */
[C---:B------:R-:W-:Y:S05]  /*12910*/  HMMA.16816.F32.BF16 R8, R176.reuse, R182, R8 ;  /* 0x000000b6b008723c */ /* 0x040fea0000041808 */
[----:B------:R-:W-:Y:S03]  /*12920*/  LDSM.16.M88.4 R168, [R217] ;  /* 0x00000000d9a8783b */ /* 0x000fe60000000200 */
[C---:B-----5:R-:W-:Y:S03]  /*12930*/  HMMA.16816.F32.BF16 R12, R176.reuse, R184, R12 ;  /* 0x000000b8b00c723c */ /* 0x060fe6000004180c */
[----:B------:R-:W5:Y:S05]  /*12940*/  LDSM.16.M88.4 R172, [R209] ;  /* 0x00000000d1ac783b */ /* 0x000f6a0000000200 */
[C---:B------:R-:W-:Y:S01]  /*12950*/  HMMA.16816.F32.BF16 R16, R176.reuse, R186, R16 ;  /* 0x000000bab010723c */ /* 0x040fe20000041810 */
[----:B------:R-:W-:Y:S06]  /*12960*/  LDSM.16.M88.4 R180, [R209+0x1000] ;  /* 0x00100000d1b4783b */ /* 0x000fec0000000200 */
[----:B------:R-:W-:Y:S01]  /*12970*/  LDSM.16.M88.4 R184, [R222+0x4000] ;  /* 0x00400000deb8783b */ /* 0x000fe20000000200 */
[C---:B------:R-:W-:Y:S08]  /*12980*/  HMMA.16816.F32.BF16 R20, R176.reuse, R188, R20 ;  /* 0x000000bcb014723c */ /* 0x040ff00000041814 */
[----:B------:R-:W-:Y:S01]  /*12990*/  HMMA.16816.F32.BF16 R24, R176, R190, R24 ;  /* 0x000000beb018723c */ /* 0x000fe20000041818 */
[----:B------:R-:W2:Y:S06]  /*129a0*/  LDSM.16.M88.4 R176, [R209+0x800] ;  /* 0x00080000d1b0783b */ /* 0x000eac0000000200 */
[----:B------:R-:W2:Y:S01]  /*129b0*/  LDSM.16.M88.4 R188, [R221+0xb880] ;  /* 0x00b88000ddbc783b */ /* 0x000ea20000000200 */
[C---:B---3--:R-:W-:Y:S08]  /*129c0*/  HMMA.16816.F32.BF16 R4, R192.reuse, R196, R4 ;  /* 0x000000c4c004723c */ /* 0x048ff00000041804 */
[C---:B------:R-:W-:Y:S01]  /*129d0*/  HMMA.16816.F32.BF16 R8, R192.reuse, R198, R8 ;  /* 0x000000c6c008723c */ /* 0x040fe20000041808 */
[----:B------:R-:W-:Y:S07]  /*129e0*/  LDSM.16.M88.4 R196, [R208] ;  /* 0x00000000d0c4783b */ /* 0x000fee0000000200 */
[C---:B----4-:R-:W-:Y:S08]  /*129f0*/  HMMA.16816.F32.BF16 R12, R192.reuse, R160, R12 ;  /* 0x000000a0c00c723c */ /* 0x050ff0000004180c */
[C---:B------:R-:W-:Y:S01]  /*12a00*/  HMMA.16816.F32.BF16 R16, R192.reuse, R162, R16 ;  /* 0x000000a2c010723c */ /* 0x040fe20000041810 */
[----:B------:R-:W3:Y:S07]  /*12a10*/  LDSM.16.M88.4 R160, [R221+0xc080] ;  /* 0x00c08000dda0783b */ /* 0x000eee0000000200 */
[C---:B-1----:R-:W-:Y:S08]  /*12a20*/  HMMA.16816.F32.BF16 R20, R192.reuse, R164, R20 ;  /* 0x000000a4c014723c */ /* 0x042ff00000041814 */
[----:B------:R-:W-:Y:S01]  /*12a30*/  HMMA.16816.F32.BF16 R24, R192, R166, R24 ;  /* 0x000000a6c018723c */ /* 0x000fe20000041818 */
[----:B------:R-:W1:Y:S06]  /*12a40*/  LDSM.16.M88.4 R164, [R221+0xc880] ;  /* 0x00c88000dda4783b */ /* 0x000e6c0000000200 */
[----:B------:R-:W4:Y:S01]  /*12a50*/  LDSM.16.M88.4 R192, [R220+0x4000] ;  /* 0x00400000dcc0783b */ /* 0x000f220000000200 */
[C---:B-----5:R-:W-:Y:S08]  /*12a60*/  HMMA.16816.F32.BF16 R4, R168.reuse, R172, R4 ;  /* 0x000000aca804723c */ /* 0x060ff00000041804 */
[C---:B------:R-:W-:Y:S01]  /*12a70*/  HMMA.16816.F32.BF16 R8, R168.reuse, R174, R8 ;  /* 0x000000aea808723c */ /* 0x040fe20000041808 */
[----:B------:R-:W-:Y:S07]  /*12a80*/  LDSM.16.M88.4 R172, [R206] ;  /* 0x00000000ceac783b */ /* 0x000fee0000000200 */
[C---:B--2---:R-:W-:Y:S08]  /*12a90*/  HMMA.16816.F32.BF16 R12, R168.reuse, R176, R12 ;  /* 0x000000b0a80c723c */ /* 0x044ff0000004180c */
[C---:B------:R-:W-:Y:S01]  /*12aa0*/  HMMA.16816.F32.BF16 R16, R168.reuse, R178, R16 ;  /* 0x000000b2a810723c */ /* 0x040fe20000041810 */
[----:B------:R-:W-:Y:S07]  /*12ab0*/  LDSM.16.M88.4 R176, [R218+0x4000] ;  /* 0x00400000dab0783b */ /* 0x000fee0000000200 */
[C---:B------:R-:W-:Y:S08]  /*12ac0*/  HMMA.16816.F32.BF16 R20, R168.reuse, R180, R20 ;  /* 0x000000b4a814723c */ /* 0x040ff00000041814 */
[----:B------:R-:W-:Y:S01]  /*12ad0*/  HMMA.16816.F32.BF16 R24, R168, R182, R24 ;  /* 0x000000b6a818723c */ /* 0x000fe20000041818 */
[----:B------:R-:W2:Y:S06]  /*12ae0*/  LDSM.16.M88.4 R168, [R207] ;  /* 0x00000000cfa8783b */ /* 0x000eac0000000200 */
[----:B------:R-:W5:Y:S01]  /*12af0*/  LDSM.16.M88.4 R180, [R215+0xb880] ;  /* 0x00b88000d7b4783b */ /* 0x000f620000000200 */
[C---:B------:R-:W-:Y:S08]  /*12b00*/  HMMA.16816.F32.BF16 R4, R184.reuse, R188, R4 ;  /* 0x000000bcb804723c */ /* 0x040ff00000041804 */
[C---:B------:R-:W-:Y:S01]  /*12b10*/  HMMA.16816.F32.BF16 R8, R184.reuse, R190, R8 ;  /* 0x000000beb808723c */ /* 0x040fe20000041808 */
[----:B------:R-:W-:Y:S07]  /*12b20*/  LDSM.16.M88.4 R188, [R209+0x1800] ;  /* 0x00180000d1bc783b */ /* 0x000fee0000000200 */
[C---:B---3--:R-:W-:Y:S08]  /*12b30*/  HMMA.16816.F32.BF16 R12, R184.reuse, R160, R12 ;  /* 0x000000a0b80c723c */ /* 0x048ff0000004180c */
[C---:B------:R-:W-:Y:S01]  /*12b40*/  HMMA.16816.F32.BF16 R16, R184.reuse, R162, R16 ;  /* 0x000000a2b810723c */ /* 0x040fe20000041810 */
[----:B------:R-:W3:Y:S07]  /*12b50*/  LDSM.16.M88.4 R160, [R215+0xc080] ;  /* 0x00c08000d7a0783b */ /* 0x000eee0000000200 */
[C---:B-1----:R-:W-:Y:S08]  /*12b60*/  HMMA.16816.F32.BF16 R20, R184.reuse, R164, R20 ;  /* 0x000000a4b814723c */ /* 0x042ff00000041814 */
[----:B------:R-:W-:Y:S01]  /*12b70*/  HMMA.16816.F32.BF16 R24, R184, R166, R24 ;  /* 0x000000a6b818723c */ /* 0x000fe20000041818 */
[----:B------:R-:W1:Y:S06]  /*12b80*/  LDSM.16.M88.4 R164, [R215+0xc880] ;  /* 0x00c88000d7a4783b */ /* 0x000e6c0000000200 */
[----:B------:R-:W1:Y:S01]  /*12b90*/  LDSM.16.M88.4 R184, [R217+0x4000] ;  /* 0x00400000d9b8783b */ /* 0x000e620000000200 */
[C---:B----4-:R-:W-:Y:S08]  /*12ba0*/  HMMA.16816.F32.BF16 R4, R192.reuse, R196, R4 ;  /* 0x000000c4c004723c */ /* 0x050ff00000041804 */
[C---:B------:R-:W-:Y:S01]  /*12bb0*/  HMMA.16816.F32.BF16 R8, R192.reuse, R198, R8 ;  /* 0x000000c6c008723c */ /* 0x040fe20000041808 */
[----:B------:R-:W-:Y:S07]  /*12bc0*/  LDSM.16.M88.4 R196, [R221+0xd080] ;  /* 0x00d08000ddc4783b */ /* 0x000fee0000000200 */
[C---:B--2---:R-:W-:Y:S08]  /*12bd0*/  HMMA.16816.F32.BF16 R12, R192.reuse, R168, R12 ;  /* 0x000000a8c00c723c */ /* 0x044ff0000004180c */
[C---:B------:R-:W-:Y:S01]  /*12be0*/  HMMA.16816.F32.BF16 R16, R192.reuse, R170, R16 ;  /* 0x000000aac010723c */ /* 0x040fe20000041810 */
[----:B------:R-:W2:Y:S07]  /*12bf0*/  LDSM.16.M88.4 R168, [R209+0x2000] ;  /* 0x00200000d1a8783b */ /* 0x000eae0000000200 */
[C---:B------:R-:W-:Y:S08]  /*12c00*/  HMMA.16816.F32.BF16 R20, R192.reuse, R172, R20 ;  /* 0x000000acc014723c */ /* 0x040ff00000041814 */
[----:B------:R-:W-:Y:S01]  /*12c10*/  HMMA.16816.F32.BF16 R24, R192, R174, R24 ;  /* 0x000000aec018723c */ /* 0x000fe20000041818 */
[----:B------:R-:W4:Y:S06]  /*12c20*/  LDSM.16.M88.4 R172, [R209+0x2800] ;  /* 0x00280000d1ac783b */ /* 0x000f2c0000000200 */
[----:B------:R-:W2:Y:S01]  /*12c30*/  LDSM.16.M88.4 R192, [R222+0x8000] ;  /* 0x00800000dec0783b */ /* 0x000ea20000000200 */
[C---:B-----5:R-:W-:Y:S08]  /*12c40*/  HMMA.16816.F32.BF16 R4, R176.reuse, R180, R4 ;  /* 0x000000b4b004723c */ /* 0x060ff00000041804 */
[C---:B------:R-:W-:Y:S01]  /*12c50*/  HMMA.16816.F32.BF16 R8, R176.reuse, R182, R8 ;  /* 0x000000b6b008723c */ /* 0x040fe20000041808 */
[----:B------:R-:W-:Y:S07]  /*12c60*/  LDSM.16.M88.4 R180, [R205] ;  /* 0x00000000cdb4783b */ /* 0x000fee0000000200 */
[C---:B---3--:R-:W-:Y:S08]  /*12c70*/  HMMA.16816.F32.BF16 R12, R176.reuse, R160, R12 ;  /* 0x000000a0b00c723c */ /* 0x048ff0000004180c */
[C---:B------:R-:W-:Y:S01]  /*12c80*/  HMMA.16816.F32.BF16 R16, R176.reuse, R162, R16 ;  /* 0x000000a2b010723c */ /* 0x040fe20000041810 */
[----:B------:R-:W3:Y:S07]  /*12c90*/  LDSM.16.M88.4 R160, [R221+0xd880] ;  /* 0x00d88000dda0783b */ /* 0x000eee0000000200 */
[C---:B-1----:R-:W-:Y:S08]  /*12ca0*/  HMMA.16816.F32.BF16 R20, R176.reuse, R164, R20 ;  /* 0x000000a4b014723c */ /* 0x042ff00000041814 */
[----:B------:R-:W-:Y:S01]  /*12cb0*/  HMMA.16816.F32.BF16 R24, R176, R166, R24 ;  /* 0x000000a6b018723c */ /* 0x000fe20000041818 */
[----:B------:R-:W1:Y:S06]  /*12cc0*/  LDSM.16.M88.4 R164, [R221+0xe080] ;  /* 0x00e08000dda4783b */ /* 0x000e6c0000000200 */
[----:B------:R-:W5:Y:S01]  /*12cd0*/  LDSM.16.M88.4 R176, [R220+0x8000] ;  /* 0x00800000dcb0783b */ /* 0x000f620000000200 */
[C---:B------:R-:W-:Y:S08]  /*12ce0*/  HMMA.16816.F32.BF16 R4, R184.reuse, R188, R4 ;  /* 0x000000bcb804723c */ /* 0x040ff00000041804 */
[C---:B------:R-:W-:Y:S01]  /*12cf0*/  HMMA.16816.F32.BF16 R8, R184.reuse, R190, R8 ;  /* 0x000000beb808723c */ /* 0x040fe20000041808 */
[----:B------:R-:W-:Y:S07]  /*12d00*/  LDSM.16.M88.4 R188, [R215+0xd080] ;  /* 0x00d08000d7bc783b */ /* 0x000fee0000000200 */
[C---:B--2---:R-:W-:Y:S08]  /*12d10*/  HMMA.16816.F32.BF16 R12, R184.reuse, R168, R12 ;  /* 0x000000a8b80c723c */ /* 0x044ff0000004180c */
[C---:B------:R-:W-:Y:S01]  /*12d20*/  HMMA.16816.F32.BF16 R16, R184.reuse, R170, R16 ;  /* 0x000000aab810723c */ /* 0x040fe20000041810 */
[----:B------:R-:W2:Y:S07]  /*12d30*/  LDSM.16.M88.4 R168, [R204] ;  /* 0x00000000cca8783b */ /* 0x000eae0000000200 */
[C---:B----4-:R-:W-:Y:S08]  /*12d40*/  HMMA.16816.F32.BF16 R20, R184.reuse, R172, R20 ;  /* 0x000000acb814723c */ /* 0x050ff00000041814 */
[----:B------:R-:W-:Y:S01]  /*12d50*/  HMMA.16816.F32.BF16 R24, R184, R174, R24 ;  /* 0x000000aeb818723c */ /* 0x000fe20000041818 */
[----:B------:R-:W4:Y:S06]  /*12d60*/  LDSM.16.M88.4 R172, [R203] ;  /* 0x00000000cbac783b */ /* 0x000f2c0000000200 */
[----:B------:R-:W2:Y:S01]  /*12d70*/  LDSM.16.M88.4 R184, [R218+0x8000] ;  /* 0x00800000dab8783b */ /* 0x000ea20000000200 */
        /* <DEDUP_REMOVED lines=10> */
[C---:B-----5:R-:W-:Y:S08]  /*12e20*/  HMMA.16816.F32.BF16 R4, R176.reuse, R180, R4 ;  /* 0x000000b4b004723c */ /* 0x060ff00000041804 */
[C---:B------:R-:W-:Y:S01]  /*12e30*/  HMMA.16816.F32.BF16 R8, R176.reuse, R182, R8 ;  /* 0x000000b6b008723c */ /* 0x040fe20000041808 */
[----:B------:R-:W-:Y:S07]  /*12e40*/  LDSM.16.M88.4 R180, [R221+0xe880] ;  /* 0x00e88000ddb4783b */ /* 0x000fee0000000200 */
[C---:B--2---:R-:W-:Y:S08]  /*12e50*/  HMMA.16816.F32.BF16 R12, R176.reuse, R168, R12 ;  /* 0x000000a8b00c723c */ /* 0x044ff0000004180c */
[C---:B------:R-:W-:Y:S01]  /*12e60*/  HMMA.16816.F32.BF16 R16, R176.reuse, R170, R16 ;  /* 0x000000aab010723c */ /* 0x040fe20000041810 */
[----:B------:R-:W2:Y:S07]  /*12e70*/  LDSM.16.M88.4 R168, [R209+0x3800] ;  /* 0x00380000d1a8783b */ /* 0x000eae0000000200 */
[C---:B----4-:R-:W-:Y:S08]  /*12e80*/  HMMA.16816.F32.BF16 R20, R176.reuse, R172, R20 ;  /* 0x000000acb014723c */ /* 0x050ff00000041814 */
[----:B------:R-:W-:Y:S01]  /*12e90*/  HMMA.16816.F32.BF16 R24, R176, R174, R24 ;  /* 0x000000aeb018723c */ /* 0x000fe20000041818 */
[----:B------:R-:W4:Y:S06]  /*12ea0*/  LDSM.16.M88.4 R172, [R209+0x4000] ;  /* 0x00400000d1ac783b */ /* 0x000f2c0000000200 */
[----:B------:R-:W5:Y:S01]  /*12eb0*/  LDSM.16.M88.4 R176, [R222+0xc000] ;  /* 0x00c00000deb0783b */ /* 0x000f620000000200 */
[C---:B------:R-:W-:Y:S08]  /*12ec0*/  HMMA.16816.F32.BF16 R4, R184.reuse, R188, R4 ;  /* 0x000000bcb804723c */ /* 0x040ff00000041804 */
        /* <DEDUP_REMOVED lines=8> */
[----:B------:R-:W1:Y:S01]  /*12f50*/  LDSM.16.M88.4 R184, [R220+0xc000] ;  /* 0x00c00000dcb8783b */ /* 0x000e620000000200 */
        /* <DEDUP_REMOVED lines=10> */
[C---:B-----5:R-:W-:Y:S08]  /*13000*/  HMMA.16816.F32.BF16 R4, R176.reuse, R180, R4 ;  /* 0x000000b4b004723c */ /* 0x060ff00000041804 */
        /* <DEDUP_REMOVED lines=10> */
[C---:B------:R-:W-:Y:S08]  /*130b0*/  HMMA.16816.F32.BF16 R8, R184.reuse, R190, R8 ;  /* 0x000000beb808723c */ /* 0x040ff00000041808 */
[C---:B--2---:R-:W-:Y:S08]  /*130c0*/  HMMA.16816.F32.BF16 R12, R184.reuse, R168, R12 ;  /* 0x000000a8b80c723c */ /* 0x044ff0000004180c */
[C---:B------:R-:W-:Y:S08]  /*130d0*/  HMMA.16816.F32.BF16 R16, R184.reuse, R170, R16 ;  /* 0x000000aab810723c */ /* 0x040ff00000041810 */
[C---:B----4-:R-:W-:Y:S08]  /*130e0*/  HMMA.16816.F32.BF16 R20, R184.reuse, R172, R20 ;  /* 0x000000acb814723c */ /* 0x050ff00000041814 */
[----:B------:R-:W-:Y:S08]  /*130f0*/  HMMA.16816.F32.BF16 R24, R184, R174, R24 ;  /* 0x000000aeb818723c */ /* 0x000ff00000041818 */
[C---:B------:R-:W-:Y:S08]  /*13100*/  HMMA.16816.F32.BF16 R4, R192.reuse, R196, R4 ;  /* 0x000000c4c004723c */ /* 0x040ff00000041804 */
[C---:B------:R-:W-:Y:S08]  /*13110*/  HMMA.16816.F32.BF16 R8, R192.reuse, R198, R8 ;  /* 0x000000c6c008723c */ /* 0x040ff00000041808 */
[C---:B---3--:R-:W-:Y:S08]  /*13120*/  HMMA.16816.F32.BF16 R12, R192.reuse, R160, R12 ;  /* 0x000000a0c00c723c */ /* 0x048ff0000004180c */
[C---:B------:R-:W-:Y:S01]  /*13130*/  HMMA.16816.F32.BF16 R16, R192.reuse, R162, R16 ;  /* 0x000000a2c010723c */ /* 0x040fe20000041810 */
[----:B------:R-:W2:Y:S07]  /*13140*/  LDSM.16.M88.4 R160, [R209+0x5000] ;  /* 0x00500000d1a0783b */ /* 0x000eae0000000200 */
[C---:B-1----:R-:W-:Y:S08]  /*13150*/  HMMA.16816.F32.BF16 R20, R192.reuse, R164, R20 ;  /* 0x000000a4c014723c */ /* 0x042ff00000041814 */
[----:B------:R-:W-:Y:S01]  /*13160*/  HMMA.16816.F32.BF16 R24, R192, R166, R24 ;  /* 0x000000a6c018723c */ /* 0x000fe20000041818 */
[----:B------:R-:W1:Y:S01]  /*13170*/  LDSM.16.M88.4 R164, [R209+0x5800] ;  /* 0x00580000d1a4783b */ /* 0x000e620000000200 */
[----:B------:R-:W-:Y:S05]  /*13180*/  DEPBAR.LE SB0, 0x0 ;  /* 0x000080000000791a */ /* 0x000fea0000000000 */
[----:B------:R-:W-:Y:S01]  /*13190*/  BAR.SYNC.DEFER_BLOCKING 0x0 ;  /* 0x0000000000007b1d */ /* 0x000fe20000010000 */
[C---:B-----5:R-:W-:Y:S08]  /*131a0*/  HMMA.16816.F32.BF16 R4, R176.reuse, R180, R4 ;  /* 0x000000b4b004723c */ /* 0x060ff00000041804 */
[C---:B------:R-:W-:Y:S08]  /*131b0*/  HMMA.16816.F32.BF16 R8, R176.reuse, R182, R8 ;  /* 0x000000b6b008723c */ /* 0x040ff00000041808 */
[C---:B--2---:R-:W-:Y:S08]  /*131c0*/  HMMA.16816.F32.BF16 R12, R176.reuse, R160, R12 ;  /* 0x000000a0b00c723c */ /* 0x044ff0000004180c */
[----:B------:R-:W-:Y:S01]  /*131d0*/  FMUL.FTZ R3, R6, c[0x0][0x320] ;  /* 0x0000c80006037a20 */ /* 0x000fe20000410000 */
[C---:B------:R-:W-:Y:S03]  /*131e0*/  HMMA.16816.F32.BF16 R16, R176.reuse, R162, R16 ;  /* 0x000000a2b010723c */ /* 0x040fe60000041810 */
[----:B------:R2:W3:Y:S01]  /*131f0*/  MUFU.TANH R6, R3 ;  /* 0x0000000300067308 */ /* 0x0004e20000002400 */
[----:B------:R-:W-:Y:S02]  /*13200*/  FMUL.FTZ R157, R4, c[0x0][0x320] ;  /* 0x0000c800049d7a20 */ /* 0x000fe40000410000 */
[----:B------:R-:W-:Y:S02]  /*13210*/  FMUL.FTZ R252, R7, c[0x0][0x320] ;  /* 0x0000c80007fc7a20 */ /* 0x000fe40000410000 */
[C---:B-1----:R-:W-:Y:S04]  /*13220*/  HMMA.16816.F32.BF16 R20, R176.reuse, R164, R20 ;  /* 0x000000a4b014723c */ /* 0x042fe80000041814 */
[----:B------:R-:W-:Y:S01]  /*13230*/  FMUL.FTZ R10, R10, c[0x0][0x320] ;  /* 0x0000c8000a0a7a20 */ /* 0x000fe20000410000 */
[----:B------:R1:W4:Y:S01]  /*13240*/  MUFU.TANH R169, R157 ;  /* 0x0000009d00a97308 */ /* 0x0003220000002400 */
[----:B------:R-:W-:Y:S02]  /*13250*/  FMUL.FTZ R11, R11, c[0x0][0x320] ;  /* 0x0000c8000b0b7a20 */ /* 0x000fe40000410000 */
[----:B------:R-:W-:Y:S04]  /*13260*/  HMMA.16816.F32.BF16 R24, R176, R166, R24 ;  /* 0x000000a6b018723c */ /* 0x000fe80000041818 */
[----:B------:R-:W-:Y:S02]  /*13270*/  FMUL.FTZ R250, R12, c[0x0][0x320] ;  /* 0x0000c8000cfa7a20 */ /* 0x000fe40000410000 */
[----:B------:R-:W-:Y:S01]  /*13280*/  FMUL.FTZ R156, R5, c[0x0][0x320] ;  /* 0x0000c800059c7a20 */ /* 0x000fe20000410000 */
[----:B------:R-:W1:Y:S01]  /*13290*/  MUFU.TANH R252, R252 ;  /* 0x000000fc00fc7308 */ /* 0x000e620000002400 */
[----:B------:R-:W-:Y:S04]  /*132a0*/  FMUL.FTZ R198, R16, c[0x0][0x320] ;  /* 0x0000c80010c67a20 */ /* 0x000fe80000410000 */
[----:B------:R-:W-:Y:S02]  /*132b0*/  FMUL.FTZ R2, R8, c[0x0][0x320] ;  /* 0x0000c80008027a20 */ /* 0x000fe40000410000 */
[----:B------:R-:W-:Y:S02]  /*132c0*/  FMUL.FTZ R9, R9, c[0x0][0x320] ;  /* 0x0000c80009097a20 */ /* 0x000fe40000410000 */
[----:B------:R-:W-:Y:S01]  /*132d0*/  FMUL.FTZ R194, R20, c[0x0][0x320] ;  /* 0x0000c80014c27a20 */ /* 0x000fe20000410000 */
[----:B------:R1:W1:Y:S01]  /*132e0*/  MUFU.TANH R170, R156 ;  /* 0x0000009c00aa7308 */ /* 0x0002620000002400 */
[----:B------:R-:W-:Y:S02]  /*132f0*/  FMUL.FTZ R13, R13, c[0x0][0x320] ;  /* 0x0000c8000d0d7a20 */ /* 0x000fe40000410000 */
[----:B------:R-:W-:Y:S02]  /*13300*/  FMUL.FTZ R14, R14, c[0x0][0x320] ;  /* 0x0000c8000e0e7a20 */ /* 0x000fe40000410000 */
        /* <DEDUP_REMOVED lines=13> */
[----:B--2---:R-:W-:Y:S03]  /*133e0*/  IMAD.MOV.U32 R3, RZ, RZ, R0 ;  /* 0x000000ffff037224 */ /* 0x004fe600078e0000 */
[----:B------:R-:W2:Y:S10]  /*133f0*/  MUFU.TANH R10, R10 ;  /* 0x0000000a000a7308 */ /* 0x000eb40000002400 */
[----:B------:R-:W1:Y:S10]  /*13400*/  MUFU.TANH R11, R11 ;  /* 0x0000000b000b7308 */ /* 0x000e740000002400 */
[----:B------:R-:W1:Y:S10]  /*13410*/  MUFU.TANH R250, R250 ;  /* 0x000000fa00fa7308 */ /* 0x000e740000002400 */
[----:B------:R1:W1:Y:S10]  /*13420*/  MUFU.TANH R248, R13 ;  /* 0x0000000d00f87308 */ /* 0x0002740000002400 */
[----:B------:R1:W1:Y:S10]  /*13430*/  MUFU.TANH R251, R14 ;  /* 0x0000000e00fb7308 */ /* 0x0002740000002400 */
[----:B------:R1:W1:Y:S10]  /*13440*/  MUFU.TANH R249, R15 ;  /* 0x0000000f00f97308 */ /* 0x0002740000002400 */
        /* <DEDUP_REMOVED lines=11> */
[----:B------:R1:W1:Y:S02]  /*13500*/  MUFU.TANH R157, R27 ;  /* 0x0000001b009d7308 */ /* 0x0002640000002400 */
[----:B-1234-:R-:W-:-:S05]  /*13510*/  @P4 BRA `(.L_x_849) ;  /* 0xffffea5000004947 */ /* 0x01efca000383ffff */
.L_x_848:
[----:B-1----:R-:W-:Y:S01]  /*13520*/  FMNMX.FTZ R5, R169, R0, !PT ;  /* 0x00000000a9057209 */ /* 0x002fe20007810000 */
[----:B------:R-:W-:Y:S01]  /*13530*/  LDSM.16.MT88.4 R20, [R214+0x4080] ;  /* 0x00408000d614783b */ /* 0x000fe20000004200 */
[----:B------:R-:W-:Y:S01]  /*13540*/  FMNMX.FTZ R7, R6, R159, !PT ;  /* 0x0000009f06077209 */ /* 0x000fe20007810000 */
[----:B------:R-:W-:Y:S01]  /*13550*/  UIADD3 UR11, UR11, -0x1, URZ ;  /* 0xffffffff0b0b7890 */ /* 0x000fe2000fffe03f */
[----:B------:R-:W-:Y:S02]  /*13560*/  FMNMX.FTZ R5, R170, R5, !PT ;  /* 0x00000005aa057209 */ /* 0x000fe40007810000 */
[----:B------:R-:W-:Y:S02]  /*13570*/  FMNMX.FTZ R7, R252, R7, !PT ;  /* 0x00000007fc077209 */ /* 0x000fe40007810000 */
[----:B------:R-:W-:Y:S01]  /*13580*/  FMNMX.FTZ R5, R8, R5, !PT ;  /* 0x0000000508057209 */ /* 0x000fe20007810000 */
[----:B------:R-:W-:Y:S01]  /*13590*/  LDSM.16.MT88.4 R160, [R213+0x4080] ;  /* 0x00408000d5a0783b */ /* 0x000fe20000004200 */
[----:B------:R-:W-:Y:S02]  /*135a0*/  FMNMX.FTZ R2, R10, R7, !PT ;  /* 0x000000070a027209 */ /* 0x000fe40007810000 */
        /* <DEDUP_REMOVED lines=8> */
[----:B------:R-:W0:Y:S01]  /*13630*/  LDGDEPBAR ;  /* 0x00000000000079af */ /* 0x000e220000000000 */
[----:B------:R-:W-:Y:S02]  /*13640*/  FMNMX.FTZ R2, R199, R2, !PT ;  /* 0x00000002c7027209 */ /* 0x000fe40007810000 */
        /* <DEDUP_REMOVED lines=9> */
[----:B------:R-:W-:Y:S03]  /*136e0*/  FMNMX.FTZ R7, R157, R0, !PT ;  /* 0x000000009d077209 */ /* 0x000fe60007810000 */
[----:B------:R-:W-:Y:S08]  /*136f0*/  SHFL.BFLY PT, R9, R4, 0x2, 0x1f ;  /* 0x0c401f0004097f89 */ /* 0x000ff000000e0000 */
[----:B------:R-:W1:Y:S02]  /*13700*/  SHFL.BFLY PT, R0, R7, 0x2, 0x1f ;  /* 0x0c401f0007007f89 */ /* 0x000e6400000e0000 */
[----:B-1----:R-:W-:Y:S02]  /*13710*/  FMNMX.FTZ R5, R7, R0, !PT ;  /* 0x0000000007057209 */ /* 0x002fe40007810000 */
[----:B------:R-:W-:Y:S04]  /*13720*/  FMNMX.FTZ R13, R4, R9, !PT ;  /* 0x00000009040d7209 */ /* 0x000fe80007810000 */
[----:B------:R-:W1:Y:S08]  /*13730*/  SHFL.BFLY PT, R156, R5, 0x1, 0x1f ;  /* 0x0c201f00059c7f89 */ /* 0x000e7000000e0000 */
[----:B------:R-:W2:Y:S01]  /*13740*/  SHFL.BFLY PT, R2, R13, 0x1, 0x1f ;  /* 0x0c201f000d027f89 */ /* 0x000ea200000e0000 */
[----:B-1----:R-:W-:Y:S05]  /*13750*/  FMNMX.FTZ R156, R5, R156, !PT ;  /* 0x0000009c059c7209 */ /* 0x002fea0007810000 */
[----:B------:R-:W-:Y:S01]  /*13760*/  FMUL.FTZ R176, R156, c[0x0][0x2d0] ;  /* 0x0000b4009cb07a20 */ /* 0x000fe20000410000 */
[----:B--2---:R-:W-:Y:S03]  /*13770*/  FMNMX.FTZ R0, R13, R2, !PT ;  /* 0x000000020d007209 */ /* 0x004fe60007810000 */
[--C-:B------:R-:W-:Y:S01]  /*13780*/  FFMA.FTZ R182, R6, c[0x0][0x2d0], -R176.reuse ;  /* 0x0000b40006b67a23 */ /* 0x100fe200000108b0 */
[----:B------:R-:W1:Y:S01]  /*13790*/  LDSM.16.MT88.4 R12, [R216+0x4080] ;  /* 0x00408000d80c783b */ /* 0x000e620000004200 */
[--C-:B------:R-:W-:Y:S02]  /*137a0*/  FFMA.FTZ R181, R252, c[0x0][0x2d0], -R176.reuse ;  /* 0x0000b400fcb57a23 */ /* 0x100fe400000108b0 */
[C---:B------:R-:W-:Y:S02]  /*137b0*/  FADD.FTZ R2, -R0.reuse, R3 ;  /* 0x0000000300027221 */ /* 0x040fe40000010100 */
[----:B------:R-:W-:Y:S01]  /*137c0*/  FMUL.FTZ R177, R0, c[0x0][0x2d0] ;  /* 0x0000b40000b17a20 */ /* 0x000fe20000410000 */
[----:B------:R-:W-:Y:S01]  /*137d0*/  MUFU.EX2 R182, R182 ;  /* 0x000000b600b67308 */ /* 0x000fe20000000800 */
[----:B------:R-:W-:Y:S02]  /*137e0*/  FMUL.FTZ R3, R2, c[0x0][0x2d0] ;  /* 0x0000b40002037a20 */ /* 0x000fe40000410000 */
[----:B------:R-:W-:Y:S02]  /*137f0*/  FADD.FTZ R2, -R156, R159 ;  /* 0x0000009f9c027221 */ /* 0x000fe40000010100 */
[--C-:B------:R-:W-:Y:S02]  /*13800*/  FFMA.FTZ R186, R169, c[0x0][0x2d0], -R177.reuse ;  /* 0x0000b400a9ba7a23 */ /* 0x100fe400000108b1 */
[--C-:B------:R-:W-:Y:S02]  /*13810*/  FFMA.FTZ R185, R170, c[0x0][0x2d0], -R177.reuse ;  /* 0x0000b400aab97a23 */ /* 0x100fe400000108b1 */
[--C-:B------:R-:W-:Y:S01]  /*13820*/  FFMA.FTZ R183, R174, c[0x0][0x2d0], -R177.reuse ;  /* 0x0000b400aeb77a23 */ /* 0x100fe200000108b1 */
[----:B------:R-:W2:Y:S01]  /*13830*/  MUFU.EX2 R3, R3 ;  /* 0x0000000300037308 */ /* 0x000ea20000000800 */
[--C-:B------:R-:W-:Y:S01]  /*13840*/  FFMA.FTZ R184, R8, c[0x0][0x2d0], -R177.reuse ;  /* 0x0000b40008b87a23 */ /* 0x100fe200000108b1 */
[----:B------:R-:W-:Y:S01]  /*13850*/  LDSM.16.MT88.4 R168, [R212+0x6080] ;  /* 0x00608000d4a8783b */ /* 0x000fe20000004200 */
[--C-:B------:R-:W-:Y:S02]  /*13860*/  FFMA.FTZ R180, R10, c[0x0][0x2d0], -R176.reuse ;  /* 0x0000b4000ab47a23 */ /* 0x100fe400000108b0 */
[--C-:B------:R-:W-:Y:S02]  /*13870*/  FFMA.FTZ R159, R11, c[0x0][0x2d0], -R176.reuse ;  /* 0x0000b4000b9f7a23 */ /* 0x100fe400000108b0 */
[----:B------:R-:W-:Y:S02]  /*13880*/  FMUL.FTZ R4, R2, c[0x0][0x2d0] ;  /* 0x0000b40002047a20 */ /* 0x000fe40000410000 */
[--C-:B------:R-:W-:Y:S01]  /*13890*/  FFMA.FTZ R187, R250, c[0x0][0x2d0], -R177.reuse ;  /* 0x0000b400fabb7a23 */ /* 0x100fe200000108b1 */
[----:B------:R-:W-:Y:S01]  /*138a0*/  MUFU.EX2 R186, R186 ;  /* 0x000000ba00ba7308 */ /* 0x000fe20000000800 */
[----:B------:R-:W-:Y:S01]  /*138b0*/  LDSM.16.MT88.4 R172, [R216+0x7880] ;  /* 0x00788000d8ac783b */ /* 0x000fe20000004200 */
[--C-:B------:R-:W-:Y:S02]  /*138c0*/  FFMA.FTZ R188, R248, c[0x0][0x2d0], -R177.reuse ;  /* 0x0000b400f8bc7a23 */ /* 0x100fe400000108b1 */
[--C-:B------:R-:W-:Y:S02]  /*138d0*/  FFMA.FTZ R189, R251, c[0x0][0x2d0], -R176.reuse ;  /* 0x0000b400fbbd7a23 */ /* 0x100fe400000108b0 */
[--C-:B------:R-:W-:Y:S02]  /*138e0*/  FFMA.FTZ R190, R249, c[0x0][0x2d0], -R176.reuse ;  /* 0x0000b400f9be7a23 */ /* 0x100fe400000108b0 */
[--C-:B------:R-:W-:Y:S02]  /*138f0*/  FFMA.FTZ R198, R198, c[0x0][0x2d0], -R177.reuse ;  /* 0x0000b400c6c67a23 */ /* 0x100fe400000108b1 */
[----:B------:R3:W4:Y:S01]  /*13900*/  MUFU.EX2 R2, R4 ;  /* 0x0000000400027308 */ /* 0x0007220000000800 */
[--C-:B------:R-:W-:Y:S02]  /*13910*/  FFMA.FTZ R191, R246, c[0x0][0x2d0], -R177.reuse ;  /* 0x0000b400f6bf7a23 */ /* 0x100fe400000108b1 */
[--C-:B------:R-:W-:Y:S02]  /*13920*/  FFMA.FTZ R199, R199, c[0x0][0x2d0], -R176.reuse ;  /* 0x0000b400c7c77a23 */ /* 0x100fe400000108b0 */
[C---:B--2---:R-:W-:Y:S02]  /*13930*/  FMUL.FTZ R5, R3.reuse, R153 ;  /* 0x0000009903057220 */ /* 0x044fe40000410000 */
[C---:B------:R-:W-:Y:S02]  /*13940*/  FMUL.FTZ R8, R3.reuse, R148 ;  /* 0x0000009403087220 */ /* 0x040fe40000410000 */
[C---:B------:R-:W-:Y:S01]  /*13950*/  FMUL.FTZ R9, R3.reuse, R149 ;  /* 0x0000009503097220 */ /* 0x040fe20000410000 */
[----:B------:R-:W2:Y:S01]  /*13960*/  MUFU.EX2 R185, R185 ;  /* 0x000000b900b97308 */ /* 0x000ea20000000800 */
        /* <DEDUP_REMOVED lines=8> */
[----:B---3--:R-:W-:Y:S02]  /*139f0*/  FMUL.FTZ R4, R3, R152 ;  /* 0x0000009803047220 */ /* 0x008fe40000410000 */
[C---:B----4-:R-:W-:Y:S02]  /*13a00*/  FMUL.FTZ R6, R2.reuse, R154 ;  /* 0x0000009a02067220 */ /* 0x050fe40000410000 */
[C---:B------:R-:W-:Y:S01]  /*13a10*/  FMUL.FTZ R7, R2.reuse, R155 ;  /* 0x0000009b02077220 */ /* 0x040fe20000410000 */
[----:B------:R-:W3:Y:S01]  /*13a20*/  MUFU.EX2 R183, R183 ;  /* 0x000000b700b77308 */ /* 0x000ee20000000800 */
[C---:B------:R-:W-:Y:S02]  /*13a30*/  FMUL.FTZ R10, R2.reuse, R150 ;  /* 0x00000096020a7220 */ /* 0x040fe40000410000 */
[C---:B------:R-:W-:Y:S01]  /*13a40*/  FMUL.FTZ R11, R2.reuse, R151 ;  /* 0x00000097020b7220 */ /* 0x040fe20000410000 */
[----:B--2---:R-:W-:Y:S01]  /*13a50*/  F2FP.BF16.PACK_AB R152, R185, R186 ;  /* 0x000000bab998723e */ /* 0x004fe200000010ff */
[C---:B------:R-:W-:Y:S01]  /*13a60*/  FMUL.FTZ R18, R2.reuse, R142 ;  /* 0x0000008e02127220 */ /* 0x040fe20000410000 */
[----:B------:R-:W-:Y:S01]  /*13a70*/  LDSM.16.MT88.4 R148, [R213+0x4880] ;  /* 0x00488000d594783b */ /* 0x000fe20000004200 */
[C---:B------:R-:W-:Y:S02]  /*13a80*/  FMUL.FTZ R19, R2.reuse, R143 ;  /* 0x0000008f02137220 */ /* 0x040fe40000410000 */
[C---:B------:R-:W-:Y:S01]  /*13a90*/  FMUL.FTZ R26, R2.reuse, R134 ;  /* 0x00000086021a7220 */ /* 0x040fe20000410000 */
[----:B------:R-:W2:Y:S01]  /*13aa0*/  MUFU.EX2 R181, R181 ;  /* 0x000000b500b57308 */ /* 0x000ea20000000800 */
[C---:B------:R-:W-:Y:S02]  /*13ab0*/  FMUL.FTZ R27, R2.reuse, R135 ;  /* 0x00000087021b7220 */ /* 0x040fe40000410000 */
[C---:B------:R-:W-:Y:S01]  /*13ac0*/  FMUL.FTZ R30, R2.reuse, R30 ;  /* 0x0000001e021e7220 */ /* 0x040fe20000410000 */
[----:B------:R-:W-:Y:S01]  /*13ad0*/  LDSM.16.MT88.4 R132, [R214+0x5880] ;  /* 0x00588000d684783b */ /* 0x000fe20000004200 */
[C---:B------:R-:W-:Y:S02]  /*13ae0*/  FMUL.FTZ R31, R2.reuse, R31 ;  /* 0x0000001f021f7220 */ /* 0x040fe40000410000 */
[C---:B------:R-:W-:Y:S02]  /*13af0*/  FMUL.FTZ R33, R3.reuse, R33 ;  /* 0x0000002103217220 */ /* 0x040fe40000410000 */
[C---:B------:R-:W-:Y:S01]  /*13b00*/  FMUL.FTZ R34, R2.reuse, R34 ;  /* 0x0000002202227220 */ /* 0x040fe20000410000 */
[----:B------:R-:W-:Y:S01]  /*13b10*/  MUFU.EX2 R180, R180 ;  /* 0x000000b400b47308 */ /* 0x000fe20000000800 */
[C---:B------:R-:W-:Y:S01]  /*13b20*/  FMUL.FTZ R35, R2.reuse, R35 ;  /* 0x0000002302237220 */ /* 0x040fe20000410000 */
[----:B------:R-:W-:Y:S01]  /*13b30*/  LDSM.16.MT88.4 R140, [R213+0x5880] ;  /* 0x00588000d58c783b */ /* 0x000fe20000004200 */
[----:B------:R-:W-:Y:S01]  /*13b40*/  FMUL.FTZ R36, R3, R36 ;  /* 0x0000002403247220 */ /* 0x000fe20000410000 */
[----:B---3--:R-:W-:Y:S01]  /*13b50*/  F2FP.BF16.PACK_AB R154, R183, R184 ;  /* 0x000000b8b79a723e */ /* 0x008fe200000010ff */
[C---:B------:R-:W-:Y:S02]  /*13b60*/  FMUL.FTZ R37, R3.reuse, R37 ;  /* 0x0000002503257220 */ /* 0x040fe40000410000 */
[C---:B------:R-:W-:Y:S02]  /*13b70*/  FMUL.FTZ R38, R2.reuse, R38 ;  /* 0x0000002602267220 */ /* 0x040fe40000410000 */
[C---:B------:R-:W-:Y:S01]  /*13b80*/  FMUL.FTZ R39, R2.reuse, R39 ;  /* 0x0000002702277220 */ /* 0x040fe20000410000 */
[----:B------:R-:W3:Y:S01]  /*13b90*/  MUFU.EX2 R159, R159 ;  /* 0x0000009f009f7308 */ /* 0x000ee20000000800 */
[C---:B------:R-:W-:Y:S02]  /*13ba0*/  FMUL.FTZ R40, R3.reuse, R40 ;  /* 0x0000002803287220 */ /* 0x040fe40000410000 */
[----:B------:R-:W-:Y:S01]  /*13bb0*/  FMUL.FTZ R41, R3, R41 ;  /* 0x0000002903297220 */ /* 0x000fe20000410000 */
[----:B--2---:R-:W-:Y:S01]  /*13bc0*/  F2FP.BF16.PACK_AB R153, R181, R182 ;  /* 0x000000b6b599723e */ /* 0x004fe200000010ff */
        /* <DEDUP_REMOVED lines=8> */
[----:B------:R-:W-:Y:S01]  /*13c50*/  FMUL.FTZ R49, R3, R49 ;  /* 0x0000003103317220 */ /* 0x000fe20000410000 */
[----:B------:R-:W2:Y:S01]  /*13c60*/  MUFU.EX2 R188, R188 ;  /* 0x000000bc00bc7308 */ /* 0x000ea20000000800 */
[C---:B------:R-:W-:Y:S02]  /*13c70*/  FMUL.FTZ R50, R2.reuse, R50 ;  /* 0x0000003202327220 */ /* 0x040fe40000410000 */
[C---:B------:R-:W-:Y:S01]  /*13c80*/  FMUL.FTZ R51, R2.reuse, R51 ;  /* 0x0000003302337220 */ /* 0x040fe20000410000 */
[----:B---3--:R-:W-:Y:S01]  /*13c90*/  F2FP.BF16.PACK_AB R155, R159, R180 ;  /* 0x000000b49f9b723e */ /* 0x008fe200000010ff */
[C---:B------:R-:W-:Y:S02]  /*13ca0*/  FMUL.FTZ R52, R3.reuse, R52 ;  /* 0x0000003403347220 */ /* 0x040fe40000410000 */
[C---:B------:R-:W-:Y:S02]  /*13cb0*/  FMUL.FTZ R53, R3.reuse, R53 ;  /* 0x0000003503357220 */ /* 0x040fe40000410000 */
[C---:B------:R-:W-:Y:S01]  /*13cc0*/  FMUL.FTZ R54, R2.reuse, R54 ;  /* 0x0000003602367220 */ /* 0x040fe20000410000 */
[----:B------:R-:W-:Y:S01]  /*13cd0*/  MUFU.EX2 R189, R189 ;  /* 0x000000bd00bd7308 */ /* 0x000fe20000000800 */
[C---:B-1----:R-:W-:Y:S05]  /*13ce0*/  HMMA.16816.F32.BF16 R4, R152.reuse, R12, R4 ;  /* 0x0000000c9804723c */ /* 0x042fea0000041804 */
[C---:B------:R-:W-:Y:S02]  /*13cf0*/  FMUL.FTZ R55, R2.reuse, R55 ;  /* 0x0000003702377220 */ /* 0x040fe40000410000 */
[C---:B------:R-:W-:Y:S01]  /*13d00*/  FMUL.FTZ R12, R3.reuse, R144 ;  /* 0x00000090030c7220 */ /* 0x040fe20000410000 */
[C---:B------:R-:W-:Y:S01]  /*13d10*/  HMMA.16816.F32.BF16 R8, R152.reuse, R14, R8 ;  /* 0x0000000e9808723c */ /* 0x040fe20000041808 */
[----:B------:R-:W1:Y:S03]  /*13d20*/  MUFU.EX2 R190, R190 ;  /* 0x000000be00be7308 */ /* 0x000e660000000800 */
[C---:B------:R-:W-:Y:S02]  /*13d30*/  FMUL.FTZ R13, R3.reuse, R145 ;  /* 0x00000091030d7220 */ /* 0x040fe40000410000 */
[C---:B------:R-:W-:Y:S02]  /*13d40*/  FMUL.FTZ R56, R3.reuse, R56 ;  /* 0x0000003803387220 */ /* 0x040fe40000410000 */
[C---:B------:R-:W-:Y:S03]  /*13d50*/  FMUL.FTZ R14, R2.reuse, R146 ;  /* 0x00000092020e7220 */ /* 0x040fe60000410000 */
[----:B------:R-:W-:Y:S01]  /*13d60*/  MUFU.EX2 R198, R198 ;  /* 0x000000c600c67308 */ /* 0x000fe20000000800 */
[C---:B------:R-:W-:Y:S02]  /*13d70*/  FMUL.FTZ R15, R2.reuse, R147 ;  /* 0x00000093020f7220 */ /* 0x040fe40000410000 */
[----:B------:R-:W3:Y:S01]  /*13d80*/  LDSM.16.MT88.4 R144, [R212+0x4080] ;  /* 0x00408000d490783b */ /* 0x000ee20000004200 */
[C---:B------:R-:W-:Y:S02]  /*13d90*/  FMUL.FTZ R57, R3.reuse, R57 ;  /* 0x0000003903397220 */ /* 0x040fe40000410000 */
[C---:B------:R-:W-:Y:S02]  /*13da0*/  FMUL.FTZ R58, R2.reuse, R58 ;  /* 0x0000003a023a7220 */ /* 0x040fe40000410000 */
[C---:B------:R-:W-:Y:S02]  /*13db0*/  HMMA.16816.F32.BF16 R12, R152.reuse, R20, R12 ;  /* 0x00000014980c723c */ /* 0x040fe4000004180c */
[----:B------:R-:W4:Y:S01]  /*13dc0*/  MUFU.EX2 R191, R191 ;  /* 0x000000bf00bf7308 */ /* 0x000f220000000800 */
[C---:B------:R-:W-:Y:S02]  /*13dd0*/  FMUL.FTZ R59, R2.reuse, R59 ;  /* 0x0000003b023b7220 */ /* 0x040fe40000410000 */
[C---:B------:R-:W-:Y:S02]  /*13de0*/  FMUL.FTZ R60, R3.reuse, R60 ;  /* 0x0000003c033c7220 */ /* 0x040fe40000410000 */
[C---:B------:R-:W-:Y:S01]  /*13df0*/  FMUL.FTZ R20, R3.reuse, R136 ;  /* 0x0000008803147220 */ /* 0x040fe20000410000 */
[C---:B------:R-:W-:Y:S04]  /*13e00*/  HMMA.16816.F32.BF16 R16, R152.reuse, R22, R16 ;  /* 0x000000169810723c */ /* 0x040fe80000041810 */
[C---:B------:R-:W-:Y:S01]  /*13e10*/  FMUL.FTZ R21, R3.reuse, R137 ;  /* 0x0000008903157220 */ /* 0x040fe20000410000 */
[----:B------:R-:W-:Y:S01]  /*13e20*/  MUFU.EX2 R199, R199 ;  /* 0x000000c700c77308 */ /* 0x000fe20000000800 */
[C---:B------:R-:W-:Y:S02]  /*13e30*/  FMUL.FTZ R61, R3.reuse, R61 ;  /* 0x0000003d033d7220 */ /* 0x040fe40000410000 */
[C---:B------:R-:W-:Y:S04]  /*13e40*/  FMUL.FTZ R22, R2.reuse, R138 ;  /* 0x0000008a02167220 */ /* 0x040fe80000410000 */
[C---:B------:R-:W-:Y:S02]  /*13e50*/  FMUL.FTZ R23, R2.reuse, R139 ;  /* 0x0000008b02177220 */ /* 0x040fe40000410000 */
[----:B------:R-:W5:Y:S01]  /*13e60*/  LDSM.16.MT88.4 R136, [R216+0x5880] ;  /* 0x00588000d888783b */ /* 0x000f620000004200 */
[C---:B------:R-:W-:Y:S02]  /*13e70*/  FMUL.FTZ R62, R2.reuse, R62 ;  /* 0x0000003e023e7220 */ /* 0x040fe40000410000 */
[C---:B------:R-:W-:Y:S02]  /*13e80*/  FMUL.FTZ R63, R2.reuse, R63 ;  /* 0x0000003f023f7220 */ /* 0x040fe40000410000 */
[C---:B------:R-:W-:Y:S03]  /*13e90*/  HMMA.16816.F32.BF16 R20, R152.reuse, R160, R20 ;  /* 0x000000a09814723c */ /* 0x040fe60000041814 */
[C---:B------:R-:W-:Y:S02]  /*13ea0*/  FMUL.FTZ R64, R3.reuse, R64 ;  /* 0x0000004003407220 */ /* 0x040fe40000410000 */
[C---:B------:R-:W-:Y:S02]  /*13eb0*/  FMUL.FTZ R65, R3.reuse, R65 ;  /* 0x0000004103417220 */ /* 0x040fe40000410000 */
[C---:B------:R-:W-:Y:S01]  /*13ec0*/  FMUL.FTZ R66, R2.reuse, R66 ;  /* 0x0000004202427220 */ /* 0x040fe20000410000 */
[C---:B------:R-:W-:Y:S01]  /*13ed0*/  HMMA.16816.F32.BF16 R24, R152.reuse, R162, R24 ;  /* 0x000000a29818723c */ /* 0x040fe20000041818 */
[----:B------:R-:W-:Y:S03]  /*13ee0*/  LDSM.16.MT88.4 R160, [R212+0x4880] ;  /* 0x00488000d4a0783b */ /* 0x000fe60000004200 */
[C---:B------:R-:W-:Y:S02]  /*13ef0*/  FMUL.FTZ R67, R2.reuse, R67 ;  /* 0x0000004302437220 */ /* 0x040fe40000410000 */
[C---:B------:R-:W-:Y:S02]  /*13f00*/  FMUL.FTZ R68, R3.reuse, R68 ;  /* 0x0000004403447220 */ /* 0x040fe40000410000 */
[C---:B---3--:R-:W-:Y:S04]  /*13f10*/  HMMA.16816.F32.BF16 R28, R152.reuse, R144, R28 ;  /* 0x00000090981c723c */ /* 0x048fe8000004181c */
[C---:B------:R-:W-:Y:S02]  /*13f20*/  FMUL.FTZ R69, R3.reuse, R69 ;  /* 0x0000004503457220 */ /* 0x040fe40000410000 */
[C---:B------:R-:W-:Y:S02]  /*13f30*/  FMUL.FTZ R70, R2.reuse, R70 ;  /* 0x0000004602467220 */ /* 0x040fe40000410000 */
[C---:B------:R-:W-:Y:S01]  /*13f40*/  HMMA.16816.F32.BF16 R32, R152.reuse, R146, R32 ;  /* 0x000000929820723c */ /* 0x040fe20000041820 */
[----:B------:R-:W-:Y:S03]  /*13f50*/  LDSM.16.MT88.4 R144, [R214+0x4880] ;  /* 0x00488000d690783b */ /* 0x000fe60000004200 */
[C---:B------:R-:W-:Y:S02]  /*13f60*/  FMUL.FTZ R71, R2.reuse, R71 ;  /* 0x0000004702477220 */ /* 0x040fe40000410000 */
[C---:B------:R-:W-:Y:S02]  /*13f70*/  FMUL.FTZ R72, R3.reuse, R72 ;  /* 0x0000004803487220 */ /* 0x040fe40000410000 */
[C---:B------:R-:W-:Y:S01]  /*13f80*/  FMUL.FTZ R73, R3.reuse, R73 ;  /* 0x0000004903497220 */ /* 0x040fe20000410000 */
[C---:B-----5:R-:W-:Y:S03]  /*13f90*/  HMMA.16816.F32.BF16 R36, R152.reuse, R136, R36 ;  /* 0x000000889824723c */ /* 0x060fe60000041824 */
[C---:B------:R-:W-:Y:S02]  /*13fa0*/  FMUL.FTZ R74, R2.reuse, R74 ;  /* 0x0000004a024a7220 */ /* 0x040fe40000410000 */
[C---:B------:R-:W-:Y:S02]  /*13fb0*/  FMUL.FTZ R75, R2.reuse, R75 ;  /* 0x0000004b024b7220 */ /* 0x040fe40000410000 */
[C---:B------:R-:W-:Y:S01]  /*13fc0*/  FMUL.FTZ R76, R3.reuse, R76 ;  /* 0x0000004c034c7220 */ /* 0x040fe20000410000 */
[C---:B------:R-:W-:Y:S01]  /*13fd0*/  HMMA.16816.F32.BF16 R40, R152.reuse, R138, R40 ;  /* 0x0000008a9828723c */ /* 0x040fe20000041828 */
[----:B------:R-:W3:Y:S03]  /*13fe0*/  LDSM.16.MT88.4 R136, [R212+0x5880] ;  /* 0x00588000d488783b */ /* 0x000ee60000004200 */
[C---:B------:R-:W-:Y:S02]  /*13ff0*/  FMUL.FTZ R77, R3.reuse, R77 ;  /* 0x0000004d034d7220 */ /* 0x040fe40000410000 */
[C---:B------:R-:W-:Y:S02]  /*14000*/  FMUL.FTZ R78, R2.reuse, R78 ;  /* 0x0000004e024e7220 */ /* 0x040fe40000410000 */
[C---:B------:R-:W-:Y:S04]  /*14010*/  HMMA.16816.F32.BF16 R44, R152.reuse, R132, R44 ;  /* 0x00000084982c723c */ /* 0x040fe8000004182c */
[C---:B------:R-:W-:Y:S02]  /*14020*/  FMUL.FTZ R79, R2.reuse, R79 ;  /* 0x0000004f024f7220 */ /* 0x040fe40000410000 */
[C---:B------:R-:W-:Y:S02]  /*14030*/  FMUL.FTZ R80, R3.reuse, R80 ;  /* 0x0000005003507220 */ /* 0x040fe40000410000 */
[C---:B------:R-:W-:Y:S01]  /*14040*/  HMMA.16816.F32.BF16 R48, R152.reuse, R134, R48 ;  /* 0x000000869830723c */ /* 0x040fe20000041830 */
[----:B------:R-:W5:Y:S03]  /*14050*/  LDSM.16.MT88.4 R132, [R216+0x7080] ;  /* 0x00708000d884783b */ /* 0x000f660000004200 */
        /* <DEDUP_REMOVED lines=9> */
[C---:B------:R-:W-:Y:S01]  /*140f0*/  FMUL.FTZ R87, R2.reuse, R87 ;  /* 0x0000005702577220 */ /* 0x040fe20000410000 */
[C---:B---3--:R-:W-:Y:S03]  /*14100*/  HMMA.16816.F32.BF16 R60, R152.reuse, R136, R60 ;  /* 0x00000088983c723c */ /* 0x048fe6000004183c */
[C---:B------:R-:W-:Y:S02]  /*14110*/  FMUL.FTZ R88, R3.reuse, R88 ;  /* 0x0000005803587220 */ /* 0x040fe40000410000 */
[C---:B------:R-:W-:Y:S02]  /*14120*/  FMUL.FTZ R89, R3.reuse, R89 ;  /* 0x0000005903597220 */ /* 0x040fe40000410000 */
[C---:B------:R-:W-:Y:S01]  /*14130*/  FMUL.FTZ R90, R2.reuse, R90 ;  /* 0x0000005a025a7220 */ /* 0x040fe20000410000 */
[C---:B------:R-:W-:Y:S01]  /*14140*/  HMMA.16816.F32.BF16 R64, R152.reuse, R138, R64 ;  /* 0x0000008a9840723c */ /* 0x040fe20000041840 */
[----:B------:R-:W3:Y:S03]  /*14150*/  LDSM.16.MT88.4 R136, [R213+0x7080] ;  /* 0x00708000d588783b */ /* 0x000ee60000004200 */
[C---:B------:R-:W-:Y:S02]  /*14160*/  FMUL.FTZ R91, R2.reuse, R91 ;  /* 0x0000005b025b7220 */ /* 0x040fe40000410000 */
[C---:B------:R-:W-:Y:S02]  /*14170*/  FMUL.FTZ R92, R3.reuse, R92 ;  /* 0x0000005c035c7220 */ /* 0x040fe40000410000 */
[C---:B-----5:R-:W-:Y:S04]  /*14180*/  HMMA.16816.F32.BF16 R68, R152.reuse, R132, R68 ;  /* 0x000000849844723c */ /* 0x060fe80000041844 */
[C---:B------:R-:W-:Y:S02]  /*14190*/  FMUL.FTZ R93, R3.reuse, R93 ;  /* 0x0000005d035d7220 */ /* 0x040fe40000410000 */
[C---:B------:R-:W-:Y:S02]  /*141a0*/  FMUL.FTZ R94, R2.reuse, R94 ;  /* 0x0000005e025e7220 */ /* 0x040fe40000410000 */
[C---:B------:R-:W-:Y:S01]  /*141b0*/  HMMA.16816.F32.BF16 R72, R152.reuse, R134, R72 ;  /* 0x000000869848723c */ /* 0x040fe20000041848 */
[----:B------:R-:W5:Y:S03]  /*141c0*/  LDSM.16.MT88.4 R132, [R212+0x7080] ;  /* 0x00708000d484783b */ /* 0x000f660000004200 */
        /* <DEDUP_REMOVED lines=35> */
[----:B------:R-:W-:Y:S02]  /*14400*/  FMUL.FTZ R117, R3, R117 ;  /* 0x0000007503757220 */ /* 0x000fe40000410000 */
[C---:B------:R-:W-:Y:S01]  /*14410*/  FMUL.FTZ R118, R2.reuse, R118 ;  /* 0x0000007602767220 */ /* 0x040fe20000410000 */
[C---:B------:R-:W-:Y:S01]  /*14420*/  HMMA.16816.F32.BF16 R112, R152.reuse, R138, R112 ;  /* 0x0000008a9870723c */ /* 0x040fe20000041870 */
[----:B------:R-:W3:Y:S03]  /*14430*/  LDSM.16.MT88.4 R136, [R216+0x4880] ;  /* 0x00488000d888783b */ /* 0x000ee60000004200 */
[C---:B------:R-:W-:Y:S02]  /*14440*/  FMUL.FTZ R119, R2.reuse, R119 ;  /* 0x0000007702777220 */ /* 0x040fe40000410000 */
[--C-:B------:R-:W-:Y:S02]  /*14450*/  FFMA.FTZ R246, R247, c[0x0][0x2d0], -R176.reuse ;  /* 0x0000b400f7f67a23 */ /* 0x100fe400000108b0 */
[C---:B------:R-:W-:Y:S03]  /*14460*/  FMUL.FTZ R120, R3.reuse, R120 ;  /* 0x0000007803787220 */ /* 0x040fe60000410000 */
[C---:B-----5:R-:W-:Y:S01]  /*14470*/  HMMA.16816.F32.BF16 R116, R152.reuse, R132, R116 ;  /* 0x000000849874723c */ /* 0x060fe20000041874 */
[----:B------:R-:W5:Y:S02]  /*14480*/  MUFU.EX2 R246, R246 ;  /* 0x000000f600f67308 */ /* 0x000f640000000800 */
[C---:B------:R-:W-:Y:S02]  /*14490*/  FMUL.FTZ R121, R3.reuse, R121 ;  /* 0x0000007903797220 */ /* 0x040fe40000410000 */
[C---:B------:R-:W-:Y:S02]  /*144a0*/  FMUL.FTZ R122, R2.reuse, R122 ;  /* 0x0000007a027a7220 */ /* 0x040fe40000410000 */
[----:B------:R-:W-:Y:S01]  /*144b0*/  FMUL.FTZ R123, R2, R123 ;  /* 0x0000007b027b7220 */ /* 0x000fe20000410000 */
[----:B--2---:R-:W-:Y:S01]  /*144c0*/  F2FP.BF16.PACK_AB R132, R188, R187 ;  /* 0x000000bbbc84723e */ /* 0x004fe200000010ff */
[C---:B------:R-:W-:Y:S03]  /*144d0*/  FMUL.FTZ R124, R3.reuse, R124 ;  /* 0x0000007c037c7220 */ /* 0x040fe60000410000 */
[C---:B------:R-:W-:Y:S01]  /*144e0*/  FMUL.FTZ R125, R3.reuse, R125 ;  /* 0x0000007d037d7220 */ /* 0x040fe20000410000 */
[----:B------:R-:W-:Y:S01]  /*144f0*/  F2FP.BF16.PACK_AB R133, R190, R189 ;  /* 0x000000bdbe85723e */ /* 0x000fe200000010ff */
[C---:B------:R-:W-:Y:S03]  /*14500*/  HMMA.16816.F32.BF16 R120, R152.reuse, R134, R120 ;  /* 0x000000869878723c */ /* 0x040fe60000041878 */
[C---:B------:R-:W-:Y:S02]  /*14510*/  FMUL.FTZ R126, R2.reuse, R126 ;  /* 0x0000007e027e7220 */ /* 0x040fe40000410000 */
[C---:B------:R-:W-:Y:S02]  /*14520*/  FMUL.FTZ R127, R2.reuse, R127 ;  /* 0x0000007f027f7220 */ /* 0x040fe40000410000 */
[----:B------:R-:W-:Y:S01]  /*14530*/  FMUL.FTZ R128, R3, R128 ;  /* 0x0000008003807220 */ /* 0x000fe20000410000 */
[----:B----4-:R-:W-:Y:S01]  /*14540*/  F2FP.BF16.PACK_AB R134, R191, R198 ;  /* 0x000000c6bf86723e */ /* 0x010fe200000010ff */
[----:B------:R-:W-:Y:S03]  /*14550*/  FMUL.FTZ R129, R3, R129 ;  /* 0x0000008103817220 */ /* 0x000fe60000410000 */
[C---:B-1----:R-:W-:Y:S03]  /*14560*/  HMMA.16816.F32.BF16 R124, R152.reuse, R140, R124 ;  /* 0x0000008c987c723c */ /* 0x042fe6000004187c */
[----:B------:R-:W-:Y:S01]  /*14570*/  FMUL.FTZ R130, R2, R130 ;  /* 0x0000008202827220 */ /* 0x000fe20000410000 */
[----:B-----5:R-:W-:Y:S01]  /*14580*/  F2FP.BF16.PACK_AB R135, R246, R199 ;  /* 0x000000c7f687723e */ /* 0x020fe200000010ff */
[----:B------:R-:W-:Y:S02]  /*14590*/  FMUL.FTZ R131, R2, R131 ;  /* 0x0000008302837220 */ /* 0x000fe40000410000 */
[--C-:B------:R-:W-:Y:S02]  /*145a0*/  FFMA.FTZ R194, R194, c[0x0][0x2d0], -R177.reuse ;  /* 0x0000b400c2c27a23 */ /* 0x100fe400000108b1 */
[--C-:B------:R-:W-:Y:S03]  /*145b0*/  FFMA.FTZ R247, R196, c[0x0][0x2d0], -R177.reuse ;  /* 0x0000b400c4f77a23 */ /* 0x100fe600000108b1 */
[----:B------:R-:W-:Y:S01]  /*145c0*/  HMMA.16816.F32.BF16 R128, R152, R142, R128 ;  /* 0x0000008e9880723c */ /* 0x000fe20000041880 */
[----:B------:R-:W1:Y:S01]  /*145d0*/  LDSM.16.MT88.4 R140, [R214+0x6080] ;  /* 0x00608000d68c783b */ /* 0x000e620000004200 */
[----:B------:R-:W-:Y:S01]  /*145e0*/  MUFU.EX2 R194, R194 ;  /* 0x000000c200c27308 */ /* 0x000fe20000000800 */
[--C-:B------:R-:W-:Y:S02]  /*145f0*/  FFMA.FTZ R196, R197, c[0x0][0x2d0], -R176.reuse ;  /* 0x0000b400c5c47a23 */ /* 0x100fe400000108b0 */
[--C-:B------:R-:W-:Y:S02]  /*14600*/  FFMA.FTZ R195, R195, c[0x0][0x2d0], -R176.reuse ;  /* 0x0000b400c3c37a23 */ /* 0x100fe400000108b0 */
[--C-:B------:R-:W-:Y:S01]  /*14610*/  FFMA.FTZ R193, R193, c[0x0][0x2d0], -R177.reuse ;  /* 0x0000b400c1c17a23 */ /* 0x100fe200000108b1 */
[C---:B---3--:R-:W-:Y:S01]  /*14620*/  HMMA.16816.F32.BF16 R4, R132.reuse, R136, R4 ;  /* 0x000000888404723c */ /* 0x048fe20000041804 */
[----:B------:R-:W2:Y:S03]  /*14630*/  LDSM.16.MT88.4 R152, [R213+0x6080] ;  /* 0x00608000d598783b */ /* 0x000ea60000004200 */
[----:B------:R-:W3:Y:S01]  /*14640*/  MUFU.EX2 R247, R247 ;  /* 0x000000f700f77308 */ /* 0x000ee20000000800 */
[----:B------:R-:W-:Y:S02]  /*14650*/  FFMA.FTZ R177, R192, c[0x0][0x2d0], -R177 ;  /* 0x0000b400c0b17a23 */ /* 0x000fe400000108b1 */
[--C-:B------:R-:W-:Y:S01]  /*14660*/  FFMA.FTZ R158, R158, c[0x0][0x2d0], -R176.reuse ;  /* 0x0000b4009e9e7a23 */ /* 0x100fe200000108b0 */
[C---:B------:R-:W-:Y:S01]  /*14670*/  HMMA.16816.F32.BF16 R8, R132.reuse, R138, R8 ;  /* 0x0000008a8408723c */ /* 0x040fe20000041808 */
[----:B------:R-:W4:Y:S03]  /*14680*/  LDSM.16.MT88.4 R136, [R214+0x7880] ;  /* 0x00788000d688783b */ /* 0x000f260000004200 */
[----:B------:R-:W-:Y:S02]  /*14690*/  FFMA.FTZ R176, R157, c[0x0][0x2d0], -R176 ;  /* 0x0000b4009db07a23 */ /* 0x000fe400000108b0 */
[----:B------:R-:W-:Y:S01]  /*146a0*/  MUFU.EX2 R192, R177 ;  /* 0x000000b100c07308 */ /* 0x000fe20000000800 */
[----:B------:R-:W-:Y:S01]  /*146b0*/  FFMA.FTZ R186, R3, R244, R186 ;  /* 0x000000f403ba7223 */ /* 0x000fe200000100ba */
[C---:B------:R-:W-:Y:S04]  /*146c0*/  HMMA.16816.F32.BF16 R12, R132.reuse, R144, R12 ;  /* 0x00000090840c723c */ /* 0x040fe8000004180c */
[----:B------:R-:W-:Y:S02]  /*146d0*/  FFMA.FTZ R182, R2, R245, R182 ;  /* 0x000000f502b67223 */ /* 0x000fe400000100b6 */
[----:B------:R-:W-:Y:S02]  /*146e0*/  FADD.FTZ R185, R185, R186 ;  /* 0x000000bab9b97221 */ /* 0x000fe40000010000 */
[C---:B------:R-:W-:Y:S01]  /*146f0*/  HMMA.16816.F32.BF16 R16, R132.reuse, R146, R16 ;  /* 0x000000928410723c */ /* 0x040fe20000041810 */
[----:B------:R-:W5:Y:S01]  /*14700*/  LDSM.16.MT88.4 R144, [R213+0x7880] ;  /* 0x00788000d590783b */ /* 0x000f620000004200 */
[----:B------:R1:W-:Y:S02]  /*14710*/  MUFU.EX2 R157, R176 ;  /* 0x000000b0009d7308 */ /* 0x0003e40000000800 */
[----:B------:R-:W-:Y:S02]  /*14720*/  FADD.FTZ R181, R181, R182 ;  /* 0x000000b6b5b57221 */ /* 0x000fe40000010000 */
[----:B------:R-:W-:Y:S02]  /*14730*/  FADD.FTZ R2, R184, R185 ;  /* 0x000000b9b8027221 */ /* 0x000fe40000010000 */
[C---:B------:R-:W-:Y:S04]  /*14740*/  HMMA.16816.F32.BF16 R20, R132.reuse, R148, R20 ;  /* 0x000000948414723c */ /* 0x040fe80000041814 */
[----:B------:R-:W-:Y:S01]  /*14750*/  MUFU.EX2 R196, R196 ;  /* 0x000000c400c47308 */ /* 0x000fe20000000800 */
[----:B------:R-:W-:Y:S03]  /*14760*/  FADD.FTZ R2, R183, R2 ;  /* 0x00000002b7027221 */ /* 0x000fe60000010000 */
[C---:B------:R-:W-:Y:S01]  /*14770*/  HMMA.16816.F32.BF16 R24, R132.reuse, R150, R24 ;  /* 0x000000968418723c */ /* 0x040fe20000041818 */
[----:B------:R-:W-:Y:S03]  /*14780*/  LDSM.16.MT88.4 R148, [R216+0x9080] ;  /* 0x00908000d894783b */ /* 0x000fe60000004200 */
[----:B------:R-:W-:Y:S02]  /*14790*/  FADD.FTZ R3, R187, R2 ;  /* 0x00000002bb037221 */ /* 0x000fe40000010000 */
[----:B------:R-:W2:Y:S02]  /*147a0*/  MUFU.EX2 R195, R195 ;  /* 0x000000c300c37308 */ /* 0x000ea40000000800 */
[C---:B------:R-:W-:Y:S01]  /*147b0*/  HMMA.16816.F32.BF16 R28, R132.reuse, R160, R28 ;  /* 0x000000a0841c723c */ /* 0x040fe2000004181c */
[----:B-1----:R-:W-:Y:S03]  /*147c0*/  LDSM.16.MT88.4 R176, [R216+0x6880] ;  /* 0x00688000d8b0783b */ /* 0x002fe60000004200 */
[----:B------:R-:W-:Y:S03]  /*147d0*/  FADD.FTZ R3, R188, R3 ;  /* 0x00000003bc037221 */ /* 0x000fe60000010000 */
[----:B---3--:R-:W-:Y:S01]  /*147e0*/  F2FP.BF16.PACK_AB R160, R247, R194 ;  /* 0x000000c2f7a0723e */ /* 0x008fe200000010ff */
[C---:B------:R-:W-:Y:S01]  /*147f0*/  HMMA.16816.F32.BF16 R32, R132.reuse, R162, R32 ;  /* 0x000000a28420723c */ /* 0x040fe20000041820 */
[----:B------:R-:W1:Y:S03]  /*14800*/  MUFU.EX2 R193, R193 ;  /* 0x000000c100c17308 */ /* 0x000e660000000800 */
[----:B------:R-:W-:Y:S04]  /*14810*/  FADD.FTZ R198, R198, R3 ;  /* 0x00000003c6c67221 */ /* 0x000fe80000010000 */
[C---:B------:R-:W-:Y:S03]  /*14820*/  HMMA.16816.F32.BF16 R36, R132.reuse, R164, R36 ;  /* 0x000000a48424723c */ /* 0x040fe60000041824 */
[----:B------:R-:W3:Y:S01]  /*14830*/  MUFU.EX2 R158, R158 ;  /* 0x0000009e009e7308 */ /* 0x000ee20000000800 */
[----:B------:R-:W-:Y:S01]  /*14840*/  FADD.FTZ R191, R191, R198 ;  /* 0x000000c6bfbf7221 */ /* 0x000fe20000010000 */
[----:B--2---:R-:W-:Y:S03]  /*14850*/  F2FP.BF16.PACK_AB R161, R195, R196 ;  /* 0x000000c4c3a1723e */ /* 0x004fe600000010ff */
[C---:B------:R-:W-:Y:S01]  /*14860*/  HMMA.16816.F32.BF16 R40, R132.reuse, R166, R40 ;  /* 0x000000a68428723c */ /* 0x040fe20000041828 */
[----:B------:R-:W-:Y:S03]  /*14870*/  LDSM.16.MT88.4 R164, [R214+0x5080] ;  /* 0x00508000d6a4783b */ /* 0x000fe60000004200 */
[----:B------:R-:W-:Y:S04]  /*14880*/  FADD.FTZ R194, R194, R191 ;  /* 0x000000bfc2c27221 */ /* 0x000fe80000010000 */
[C---:B------:R-:W-:Y:S04]  /*14890*/  HMMA.16816.F32.BF16 R44, R132.reuse, R140, R44 ;  /* 0x0000008c842c723c */ /* 0x040fe8000004182c */
[C---:B-1----:R-:W-:Y:S01]  /*148a0*/  F2FP.BF16.PACK_AB R162, R192.reuse, R193 ;  /* 0x000000c1c0a2723e */ /* 0x042fe200000010ff */
[----:B------:R-:W-:Y:S03]  /*148b0*/  FADD.FTZ R194, R247, R194 ;  /* 0x000000c2f7c27221 */ /* 0x000fe60000010000 */
[C---:B------:R-:W-:Y:S01]  /*148c0*/  HMMA.16816.F32.BF16 R48, R132.reuse, R142, R48 ;  /* 0x0000008e8430723c */ /* 0x040fe20000041830 */
[----:B------:R-:W1:Y:S03]  /*148d0*/  LDSM.16.MT88.4 R140, [R212+0x7880] ;  /* 0x00788000d48c783b */ /* 0x000e660000004200 */
[----:B---3--:R-:W-:Y:S01]  /*148e0*/  F2FP.BF16.PACK_AB R163, R157, R158 ;  /* 0x0000009e9da3723e */ /* 0x008fe200000010ff */
[----:B------:R-:W-:Y:S03]  /*148f0*/  FADD.FTZ R193, R193, R194 ;  /* 0x000000c2c1c17221 */ /* 0x000fe60000010000 */
[C---:B------:R-:W-:Y:S04]  /*14900*/  HMMA.16816.F32.BF16 R52, R132.reuse, R152, R52 ;  /* 0x000000988434723c */ /* 0x040fe80000041834 */
[----:B------:R-:W-:Y:S04]  /*14910*/  FADD.FTZ R244, R192, R193 ;  /* 0x000000c1c0f47221 */ /* 0x000fe80000010000 */
[C---:B------:R-:W-:Y:S08]  /*14920*/  HMMA.16816.F32.BF16 R56, R132.reuse, R154, R56 ;  /* 0x0000009a8438723c */ /* 0x040ff00000041838 */
        /* <DEDUP_REMOVED lines=8> */
[----:B------:R-:W2:Y:S07]  /*149b0*/  LDSM.16.MT88.4 R136, [R214+0x9080] ;  /* 0x00908000d688783b */ /* 0x000eae0000004200 */
[C---:B-----5:R-:W-:Y:S08]  /*149c0*/  HMMA.16816.F32.BF16 R84, R132.reuse, R144, R84 ;  /* 0x000000908454723c */ /* 0x060ff00000041854 */
        /* <DEDUP_REMOVED lines=9> */
[C---:B------:R-:W-:Y:S08]  /*14a60*/  HMMA.16816.F32.BF16 R112, R132.reuse, R138, R112 ;  /* 0x0000008a8470723c */ /* 0x040ff00000041870 */
[C---:B---3--:R-:W-:Y:S08]  /*14a70*/  HMMA.16816.F32.BF16 R116, R132.reuse, R144, R116 ;  /* 0x000000908474723c */ /* 0x048ff00000041874 */
[C---:B------:R-:W-:Y:S08]  /*14a80*/  HMMA.16816.F32.BF16 R120, R132.reuse, R146, R120 ;  /* 0x000000928478723c */ /* 0x040ff00000041878 */
[C---:B-1----:R-:W-:Y:S08]  /*14a90*/  HMMA.16816.F32.BF16 R124, R132.reuse, R140, R124 ;  /* 0x0000008c847c723c */ /* 0x042ff0000004187c */
[----:B------:R-:W-:Y:S08]  /*14aa0*/  HMMA.16816.F32.BF16 R128, R132, R142, R128 ;  /* 0x0000008e8480723c */ /* 0x000ff00000041880 */
[C---:B----4-:R-:W-:Y:S01]  /*14ab0*/  HMMA.16816.F32.BF16 R152, R160.reuse, R148, R4 ;  /* 0x00000094a098723c */ /* 0x050fe20000041804 */
[----:B------:R-:W1:Y:S07]  /*14ac0*/  LDSM.16.MT88.4 R4, [R214+0x6880] ;  /* 0x00688000d604783b */ /* 0x000e6e0000004200 */
[C---:B------:R-:W-:Y:S01]  /*14ad0*/  HMMA.16816.F32.BF16 R148, R160.reuse, R150, R8 ;  /* 0x00000096a094723c */ /* 0x040fe20000041808 */
[----:B------:R-:W2:Y:S07]  /*14ae0*/  LDSM.16.MT88.4 R8, [R213+0x6880] ;  /* 0x00688000d508783b */ /* 0x000eae0000004200 */
[C---:B------:R-:W-:Y:S01]  /*14af0*/  HMMA.16816.F32.BF16 R144, R160.reuse, R164, R12 ;  /* 0x000000a4a090723c */ /* 0x040fe2000004180c */
[----:B------:R-:W3:Y:S07]  /*14b00*/  LDSM.16.MT88.4 R12, [R212+0x6880] ;  /* 0x00688000d40c783b */ /* 0x000eee0000004200 */
[C---:B------:R-:W-:Y:S01]  /*14b10*/  HMMA.16816.F32.BF16 R140, R160.reuse, R166, R16 ;  /* 0x000000a6a08c723c */ /* 0x040fe20000041810 */
[----:B------:R-:W4:Y:S07]  /*14b20*/  LDSM.16.MT88.4 R16, [R216+0x8080] ;  /* 0x00808000d810783b */ /* 0x000f2e0000004200 */
[C---:B------:R-:W-:Y:S01]  /*14b30*/  HMMA.16816.F32.BF16 R136, R160.reuse, R168, R20 ;  /* 0x000000a8a088723c */ /* 0x040fe20000041814 */
[----:B------:R-:W5:Y:S07]  /*14b40*/  LDSM.16.MT88.4 R20, [R214+0x8080] ;  /* 0x00808000d614783b */ /* 0x000f6e0000004200 */
[C---:B------:R-:W-:Y:S01]  /*14b50*/  HMMA.16816.F32.BF16 R132, R160.reuse, R170, R24 ;  /* 0x000000aaa084723c */ /* 0x040fe20000041818 */
[----:B------:R-:W2:Y:S07]  /*14b60*/  LDSM.16.MT88.4 R24, [R213+0x8080] ;  /* 0x00808000d518783b */ /* 0x000eae0000004200 */
[C---:B------:R-:W-:Y:S01]  /*14b70*/  HMMA.16816.F32.BF16 R28, R160.reuse, R172, R28 ;  /* 0x000000aca01c723c */ /* 0x040fe2000004181c */
[----:B------:R-:W2:Y:S07]  /*14b80*/  LDSM.16.MT88.4 R164, [R212+0x8080] ;  /* 0x00808000d4a4783b */ /* 0x000eae0000004200 */
[C---:B------:R-:W-:Y:S01]  /*14b90*/  HMMA.16816.F32.BF16 R32, R160.reuse, R174, R32 ;  /* 0x000000aea020723c */ /* 0x040fe20000041820 */
[----:B------:R-:W3:Y:S07]  /*14ba0*/  LDSM.16.MT88.4 R168, [R216+0x9880] ;  /* 0x00988000d8a8783b */ /* 0x000eee0000004200 */
[C---:B------:R-:W-:Y:S01]  /*14bb0*/  HMMA.16816.F32.BF16 R36, R160.reuse, R176, R36 ;  /* 0x000000b0a024723c */ /* 0x040fe20000041824 */
[----:B------:R-:W3:Y:S07]  /*14bc0*/  LDSM.16.MT88.4 R172, [R214+0x9880] ;  /* 0x00988000d6ac783b */ /* 0x000eee0000004200 */
        /* <DEDUP_REMOVED lines=8> */
[----:B------:R-:W-:Y:S01]  /*14c50*/  FADD.FTZ R8, R159, R8 ;  /* 0x000000089f087221 */ /* 0x000fe20000010000 */
[----:B------:R-:W-:Y:S03]  /*14c60*/  MOV R159, R156 ;  /* 0x0000009c009f7202 */ /* 0x000fe60000000f00 */
[C---:B---3--:R-:W-:Y:S04]  /*14c70*/  HMMA.16816.F32.BF16 R60, R160.reuse, R12, R60 ;  /* 0x0000000ca03c723c */ /* 0x048fe8000004183c */
[----:B------:R-:W-:Y:S04]  /*14c80*/  FADD.FTZ R189, R189, R8 ;  /* 0x00000008bdbd7221 */ /* 0x000fe80000010000 */
[C---:B------:R-:W-:Y:S04]  /*14c90*/  HMMA.16816.F32.BF16 R64, R160.reuse, R14, R64 ;  /* 0x0000000ea040723c */ /* 0x040fe80000041840 */
[----:B------:R-:W-:Y:S04]  /*14ca0*/  FADD.FTZ R190, R190, R189 ;  /* 0x000000bdbebe7221 */ /* 0x000fe80000010000 */
[C---:B----4-:R-:W-:Y:S04]  /*14cb0*/  HMMA.16816.F32.BF16 R68, R160.reuse, R16, R68 ;  /* 0x00000010a044723c */ /* 0x050fe80000041844 */
[----:B------:R-:W-:Y:S04]  /*14cc0*/  FADD.FTZ R3, R199, R190 ;  /* 0x000000bec7037221 */ /* 0x000fe80000010000 */
[C---:B------:R-:W-:Y:S04]  /*14cd0*/  HMMA.16816.F32.BF16 R72, R160.reuse, R18, R72 ;  /* 0x00000012a048723c */ /* 0x040fe80000041848 */
[----:B------:R-:W-:Y:S04]  /*14ce0*/  FADD.FTZ R3, R246, R3 ;  /* 0x00000003f6037221 */ /* 0x000fe80000010000 */
[C---:B-----5:R-:W-:Y:S04]  /*14cf0*/  HMMA.16816.F32.BF16 R76, R160.reuse, R20, R76 ;  /* 0x00000014a04c723c */ /* 0x060fe8000004184c */
[----:B------:R-:W-:Y:S04]  /*14d00*/  FADD.FTZ R196, R196, R3 ;  /* 0x00000003c4c47221 */ /* 0x000fe80000010000 */
[C---:B------:R-:W-:Y:S04]  /*14d10*/  HMMA.16816.F32.BF16 R80, R160.reuse, R22, R80 ;  /* 0x00000016a050723c */ /* 0x040fe80000041850 */
[----:B------:R-:W-:Y:S04]  /*14d20*/  FADD.FTZ R195, R195, R196 ;  /* 0x000000c4c3c37221 */ /* 0x000fe80000010000 */
[C---:B------:R-:W-:Y:S04]  /*14d30*/  HMMA.16816.F32.BF16 R84, R160.reuse, R24, R84 ;  /* 0x00000018a054723c */ /* 0x040fe80000041854 */
        /* <DEDUP_REMOVED lines=12> */
[----:B------:R-:W-:Y:S01]  /*14e00*/  HMMA.16816.F32.BF16 R128, R160, R6, R128 ;  /* 0x00000006a080723c */ /* 0x000fe20000041880 */
[----:B------:R-:W-:-:S07]  /*14e10*/  @P4 BRA `(.L_x_847) ;  /* 0xffffd61000004947 */ /* 0x000fce000383ffff */
.L_x_846:
[----:B------:R-:W1:Y:S01]  /*14e20*/  SHFL.BFLY PT, R7, R244, 0x2, 0x1f ;  /* 0x0c401f00f4077f89 */ /* 0x000e6200000e0000 */
[----:B------:R-:W-:Y:S01]  /*14e30*/  CS2R R4, SRZ ;  /* 0x0000000000047805 */ /* 0x000fe2000001ff00 */
[----:B------:R-:W-:-:S02]  /*14e40*/  MOV R13, 0xff800000 ;  /* 0xff800000000d7802 */ /* 0x000fc40000000f00 */
        /* <DEDUP_REMOVED lines=25> */
[----:B------:R-:W-:Y:S02]  /*14fe0*/  FMUL.FTZ R141, R5, R141 ;  /* 0x0000008d058d7220 */ /* 0x000fe40000410000 */
[----:B--2---:R-:W-:Y:S02]  /*14ff0*/  @P1 FMUL.FTZ R15, R6, 0.69314718246459960938 ;  /* 0x3f317218060f1820 */ /* 0x004fe40000410000 */
        /* <DEDUP_REMOVED lines=57> */
[----:B------:R-:W-:Y:S02]  /*15390*/  FMUL.FTZ R5, R5, R129 ;  /* 0x0000008105057220 */ /* 0x000fe40000410000 */
        /* <DEDUP_REMOVED lines=66> */
.L_x_784:
        /* <DEDUP_REMOVED lines=23> */
[----:B------:R-:W-:Y:S02]  /*15930*/  LOP3.LUT R6, R6, 0xfffffffc, RZ, 0xc0, !PT ;  /* 0xfffffffc06067812 */ /* 0x000fe400078ec0ff */
[----:B------:R-:W-:Y:S02]  /*15940*/  LEA.HI R15, R15, R16, RZ, 0x3 ;  /* 0x000000100f0f7211 */ /* 0x000fe400078f18ff */
[----:B------:R-:W-:Y:S01]  /*15950*/  SHF.R.S32.HI R12, RZ, 0x5, R8 ;  /* 0x00000005ff0c7819 */ /* 0x000fe20000011408 */
[----:B------:R-:W-:Y:S01]  /*15960*/  IMAD.IADD R17, R3, 0x1, -R6 ;  /* 0x0000000103117824 */ /* 0x000fe200078e0a06 */
[----:B------:R-:W-:Y:S02]  /*15970*/  LOP3.LUT R15, R15, 0xfffffff8, RZ, 0xc0, !PT ;  /* 0xfffffff80f0f7812 */ /* 0x000fe400078ec0ff */
[----:B------:R-:W-:Y:S01]  /*15980*/  F2FP.BF16.PACK_AB R132, R133, R132 ;  /* 0x000000848584723e */ /* 0x000fe200000010ff */
[----:B------:R-:W-:Y:S01]  /*15990*/  IMAD R6, R12, 0x200, R17 ;  /* 0x000002000c067824 */ /* 0x000fe200078e0211 */
[----:B------:R-:W-:Y:S01]  /*159a0*/  F2FP.BF16.PACK_AB R134, R135, R134 ;  /* 0x000000868786723e */ /* 0x000fe200000010ff */
[----:B------:R-:W-:Y:S01]  /*159b0*/  IMAD.IADD R15, R16, 0x1, -R15 ;  /* 0x00000001100f7824 */ /* 0x000fe200078e0a0f */
[----:B------:R-:W-:-:S02]  /*159c0*/  F2FP.BF16.PACK_AB R28, R29, R28 ;  /* 0x0000001c1d1c723e */ /* 0x000fc400000010ff */
[----:B------:R-:W-:Y:S01]  /*159d0*/  F2FP.BF16.PACK_AB R30, R31, R30 ;  /* 0x0000001e1f1e723e */ /* 0x000fe200000010ff */
[C---:B------:R-:W-:Y:S01]  /*159e0*/  IMAD.SHL.U32 R16, R15.reuse, 0x40, RZ ;  /* 0x000000400f107824 */ /* 0x040fe200078e00ff */
[----:B------:R-:W-:Y:S02]  /*159f0*/  LOP3.LUT R18, R15, 0x1, RZ, 0xc0, !PT ;  /* 0x000000010f127812 */ /* 0x000fe400078ec0ff */
[----:B------:R-:W-:Y:S02]  /*15a00*/  F2FP.BF16.PACK_AB R32, R33, R32 ;  /* 0x000000202120723e */ /* 0x000fe400000010ff */
[----:B------:R-:W-:Y:S02]  /*15a10*/  LOP3.LUT R16, R16, 0x1c0, RZ, 0xc0, !PT ;  /* 0x000001c010107812 */ /* 0x000fe400078ec0ff */
[----:B------:R-:W-:Y:S02]  /*15a20*/  ISETP.NE.U32.AND P0, PT, R18, 0x1, PT ;  /* 0x000000011200780c */ /* 0x000fe40003f05070 */
[----:B------:R-:W-:-:S02]  /*15a30*/  LEA.HI R19, R16, R16, RZ, 0x1d ;  /* 0x0000001010137211 */ /* 0x000fc400078fe8ff */
[----:B------:R-:W-:Y:S01]  /*15a40*/  R2P PR, R15, 0x6 ;  /* 0x000000060f007804 */ /* 0x000fe20000000000 */
[----:B------:R-:W-:Y:S01]  /*15a50*/  IMAD.MOV.U32 R15, RZ, RZ, 0x20 ;  /* 0x00000020ff0f7424 */ /* 0x000fe200078e00ff */
[----:B------:R-:W-:Y:S01]  /*15a60*/  F2FP.BF16.PACK_AB R34, R35, R34 ;  /* 0x000000222322723e */ /* 0x000fe200000010ff */
[----:B------:R-:W-:Y:S01]  /*15a70*/  IMAD.U32 R6, R6, 0x2, R19 ;  /* 0x0000000206067824 */ /* 0x000fe200078e0013 */
[----:B------:R-:W-:Y:S02]  /*15a80*/  F2FP.BF16.PACK_AB R36, R37, R36 ;  /* 0x000000242524723e */ /* 0x000fe400000010ff */
[----:B------:R-:W-:Y:S01]  /*15a90*/  F2FP.BF16.PACK_AB R38, R39, R38 ;  /* 0x000000262726723e */ /* 0x000fe200000010ff */
[----:B------:R-:W-:Y:S01]  /*15aa0*/  IMAD.SHL.U32 R19, R6, 0x2, RZ ;  /* 0x0000000206137824 */ /* 0x000fe200078e00ff */
[----:B------:R-:W-:Y:S02]  /*15ab0*/  F2FP.BF16.PACK_AB R40, R41, R40 ;  /* 0x000000282928723e */ /* 0x000fe400000010ff */
[----:B------:R-:W-:-:S02]  /*15ac0*/  F2FP.BF16.PACK_AB R42, R43, R42 ;  /* 0x0000002a2b2a723e */ /* 0x000fc400000010ff */
[C---:B------:R-:W-:Y:S01]  /*15ad0*/  IADD3 R6, R19.reuse, 0x80, RZ ;  /* 0x0000008013067810 */ /* 0x040fe20007ffe0ff */
[----:B------:R-:W-:Y:S01]  /*15ae0*/  STS [R19+0x80], R152 ;  /* 0x0000809813007388 */ /* 0x000fe20000000800 */
[----:B------:R-:W-:Y:S02]  /*15af0*/  IADD3 R5, R19, 0x70, RZ ;  /* 0x0000007013057810 */ /* 0x000fe40007ffe0ff */
[----:B------:R-:W-:Y:S01]  /*15b00*/  @P0 IADD3 R5, R6, 0x10, RZ ;  /* 0x0000001006050810 */ /* 0x000fe20007ffe0ff */
[----:B------:R-:W-:Y:S01]  /*15b10*/  STS [R19+0x480], R154 ;  /* 0x0004809a13007388 */ /* 0x000fe20000000800 */
[----:B------:R-:W-:Y:S01]  /*15b20*/  SEL R6, R15, 0xffffffe0, !P1 ;  /* 0xffffffe00f067807 */ /* 0x000fe20004800000 */
[----:B------:R-:W-:Y:S01]  /*15b30*/  IMAD.MOV.U32 R15, RZ, RZ, 0x40 ;  /* 0x00000040ff0f7424 */ /* 0x000fe200078e00ff */
[----:B------:R-:W-:Y:S01]  /*15b40*/  F2FP.BF16.PACK_AB R44, R45, R44 ;  /* 0x0000002c2d2c723e */ /* 0x000fe200000010ff */
[----:B------:R-:W-:Y:S01]  /*15b50*/  STS [R5], R148 ;  /* 0x0000009405007388 */ /* 0x000fe20000000800 */
[----:B------:R-:W-:Y:S01]  /*15b60*/  F2FP.BF16.PACK_AB R46, R47, R46 ;  /* 0x0000002e2f2e723e */ /* 0x000fe200000010ff */
[----:B------:R-:W-:Y:S01]  /*15b70*/  IMAD.IADD R21, R19, 0x1, R6 ;  /* 0x0000000113157824 */ /* 0x000fe200078e0206 */
[----:B------:R-:W-:Y:S01]  /*15b80*/  SEL R16, R15, 0xffffffc0, !P2 ;  /* 0xffffffc00f107807 */ /* 0x000fe20005000000 */
[----:B------:R-:W-:Y:S01]  /*15b90*/  IMAD.IADD R15, R6, 0x1, R5 ;  /* 0x00000001060f7824 */ /* 0x000fe200078e0205 */
[----:B------:R-:W-:Y:S01]  /*15ba0*/  STS [R5+0x400], R150 ;  /* 0x0004009605007388 */ /* 0x000fe20000000800 */
[----:B------:R-:W-:-:S02]  /*15bb0*/  F2FP.BF16.PACK_AB R48, R49, R48 ;  /* 0x000000303130723e */ /* 0x000fc400000010ff */
        /* <DEDUP_REMOVED lines=63> */
[----:B------:R-:W-:-:S02]  /*15fb0*/  ISETP.NE.U32.AND P1, PT, RZ, c[0x0][0x508], PT ;  /* 0x00014200ff007a0c */ /* 0x000fc40003f25070 */
[----:B------:R-:W-:Y:S01]  /*15fc0*/  ISETP.NE.U32.AND P0, PT, RZ, c[0x0][0x500], PT ;  /* 0x00014000ff007a0c */ /* 0x000fe20003f05070 */
[----:B------:R-:W-:Y:S01]  /*15fd0*/  STS [R23+0x4480], R54 ;  /* 0x0044803617007388 */ /* 0x000fe20000000800 */
[----:B------:R-:W-:Y:S02]  /*15fe0*/  ISETP.NE.AND.EX P1, PT, RZ, c[0x0][0x50c], PT, P1 ;  /* 0x00014300ff007a0c */ /* 0x000fe40003f25310 */
        /* <DEDUP_REMOVED lines=24> */
[----:B------:R2:W-:Y:S04]  /*16170*/  STS [R19+0xc480], R102 ;  /* 0x00c4806613007388 */ /* 0x0005e80000000800 */
[----:B------:R-:W-:Y:S04]  /*16180*/  STS [R5+0xc000], R104 ;  /* 0x00c0006805007388 */ /* 0x000fe80000000800 */
[----:B------:R3:W-:Y:S04]  /*16190*/  STS [R5+0xc400], R106 ;  /* 0x00c4006a05007388 */ /* 0x0007e80000000800 */
[----:B------:R4:W-:Y:S04]  /*161a0*/  STS [R21+0xc080], R108 ;  /* 0x00c0806c15007388 */ /* 0x0009e80000000800 */
[----:B------:R4:W-:Y:S04]  /*161b0*/  STS [R21+0xc480], R110 ;  /* 0x00c4806e15007388 */ /* 0x0009e80000000800 */
[----:B------:R4:W-:Y:S01]  /*161c0*/  STS [R15+0xc000], R112 ;  /* 0x00c000700f007388 */ /* 0x0009e20000000800 */
[----:B-1----:R-:W-:-:S03]  /*161d0*/  IMAD.MOV.U32 R7, RZ, RZ, 0x4 ;  /* 0x00000004ff077424 */ /* 0x002fc600078e00ff */
[----:B------:R4:W-:Y:S01]  /*161e0*/  STS [R15+0xc400], R114 ;  /* 0x00c400720f007388 */ /* 0x0009e20000000800 */
[----:B--2---:R-:W-:-:S03]  /*161f0*/  IMAD.WIDE R18, R224, R7, c[0x0][0x500] ;  /* 0x00014000e0127625 */ /* 0x004fc600078e0207 */
        /* <DEDUP_REMOVED lines=10> */
[----:B------:R-:W-:-:S03]  /*162a0*/  @P1 IMAD.WIDE R6, R224, R7, c[0x0][0x508] ;  /* 0x00014200e0061625 */ /* 0x000fc600078e0207 */
[----:B---3--:R-:W2:Y:S04]  /*162b0*/  @P0 LDG.E R5, [R18.64] ;  /* 0x0000000412050981 */ /* 0x008ea8000c1e1900 */
[----:B------:R4:W5:Y:S01]  /*162c0*/  @P1 LDG.E R2, [R6.64] ;  /* 0x0000000406021981 */ /* 0x000962000c1e1900 */
[----:B------:R-:W-:Y:S02]  /*162d0*/  CS2R R10, SRZ ;  /* 0x00000000000a7805 */ /* 0x000fe4000001ff00 */
[--C-:B--2---:R-:W-:Y:S01]  /*162e0*/  @P0 SHF.R.S32.HI R11, RZ, 0x1f, R5.reuse ;  /* 0x0000001fff0b0819 */ /* 0x104fe20000011405 */
[----:B------:R-:W-:Y:S01]  /*162f0*/  @P0 IMAD.MOV.U32 R10, RZ, RZ, R5 ;  /* 0x000000ffff0a0224 */ /* 0x000fe200078e0005 */
[----:B------:R-:W-:Y:S05]  /*16300*/  @P1 BRA `(.L_x_851) ;  /* 0x0000004000001947 */ /* 0x000fea0003800000 */
[----:B----4-:R-:W-:Y:S05]  /*16310*/  @!P0 BRA `(.L_x_851) ;  /* 0x0000003000008947 */ /* 0x010fea0003800000 */
[----:B-----5:R-:W2:Y:S04]  /*16320*/  LDG.E R2, [R18.64] ;  /* 0x0000000412027981 */ /* 0x020ea8000c1e1900 */
[----:B------:R-:W2:Y:S02]  /*16330*/  LDG.E R5, [R18.64+0x4] ;  /* 0x0000040412057981 */ /* 0x000ea4000c1e1900 */
[----:B--2---:R-:W-:-:S02]  /*16340*/  IADD3 R2, -R2, R5, RZ ;  /* 0x0000000502027210 */ /* 0x004fc40007ffe1ff */
.L_x_851:
[----:B----4-:R-:W-:Y:S01]  /*16350*/  LOP3.LUT R6, R8, 0xffffffe0, RZ, 0xc0, !PT ;  /* 0xffffffe008067812 */ /* 0x010fe200078ec0ff */
        /* <DEDUP_REMOVED lines=8> */
[----:B-----5:R-:W-:Y:S01]  /*163e0*/  IMAD R2, R2, c[0x0][0x4e8], RZ ;  /* 0x00013a0002027a24 */ /* 0x020fe200078e02ff */
[----:B------:R-:W-:Y:S01]  /*163f0*/  SHF.R.S32.HI R5, RZ, 0x1f, R6 ;  /* 0x0000001fff057819 */ /* 0x000fe20000011406 */
[----:B------:R-:W-:Y:S01]  /*16400*/  BSSY B0, `(.L_x_852) ;  /* 0x0000089000007945 */ /* 0x000fe20003800000 */
[----:B------:R-:W-:Y:S01]  /*16410*/  LOP3.LUT R9, R9, 0xffffff8, RZ, 0xc0, !PT ;  /* 0x0ffffff809097812 */ /* 0x000fe200078ec0ff */
[----:B------:R-:W-:Y:S01]  /*16420*/  IMAD.IADD R17, R17, 0x1, -R8 ;  /* 0x0000000111117824 */ /* 0x000fe200078e0a08 */
[----:B------:R-:W-:Y:S01]  /*16430*/  LEA.HI R5, R5, R6, RZ, 0x2 ;  /* 0x0000000605057211 */ /* 0x000fe200078f10ff */
[----:B------:R-:W-:Y:S01]  /*16440*/  IMAD R8, R0, c[0x0][0x490], RZ ;  /* 0x0001240000087a24 */ /* 0x000fe200078e02ff */
[----:B------:R-:W-:Y:S01]  /*16450*/  IADD3 R12, R12, -R9, RZ ;  /* 0x800000090c0c7210 */ /* 0x000fe20007ffe0ff */
[----:B------:R-:W-:Y:S01]  /*16460*/  IMAD R0, R0, c[0x0][0x3e8], RZ ;  /* 0x0000fa0000007a24 */ /* 0x000fe200078e02ff */
[----:B------:R-:W-:-:S02]  /*16470*/  SHF.R.S32.HI R5, RZ, 0x2, R5 ;  /* 0x00000002ff057819 */ /* 0x000fc40000011405 */
[----:B------:R-:W-:Y:S02]  /*16480*/  LOP3.LUT P2, RZ, R6, 0x3, RZ, 0xc0, !PT ;  /* 0x0000000306ff7812 */ /* 0x000fe4000784c0ff */
[----:B------:R-:W-:Y:S01]  /*16490*/  ISETP.NE.AND P1, PT, R7, 0x1, PT ;  /* 0x000000010700780c */ /* 0x000fe20003f25270 */
[----:B------:R-:W-:Y:S01]  /*164a0*/  IMAD R6, R12, 0x10, R5 ;  /* 0x000000100c067824 */ /* 0x000fe200078e0205 */
[----:B------:R-:W-:Y:S01]  /*164b0*/  MOV R18, R10 ;  /* 0x0000000a00127202 */ /* 0x000fe20000000f00 */
[----:B------:R-:W-:Y:S01]  /*164c0*/  IMAD R7, R223, c[0x0][0x494], R8 ;  /* 0x00012500df077a24 */ /* 0x000fe200078e0208 */
        /* <DEDUP_REMOVED lines=10> */
[----:B------:R-:W-:-:S04]  /*16570*/  IMAD.WIDE.U32 R10, R10, c[0x0][0x3a0], RZ ;  /* 0x0000e8000a0a7a25 */ /* 0x000fc800078e00ff */
[----:B------:R-:W-:Y:S01]  /*16580*/  @P1 IMAD.HI.U32 R9, R8, c[0x0][0x4ec], RZ ;  /* 0x00013b0008091a27 */ /* 0x000fe200078e00ff */
[----:B------:R-:W-:Y:S02]  /*16590*/  IADD3 R11, R11, R5, RZ ;  /* 0x000000050b0b7210 */ /* 0x000fe40007ffe0ff */
[----:B------:R-:W-:Y:S01]  /*165a0*/  SHF.R.S32.HI R5, RZ, 0x1f, R224 ;  /* 0x0000001fff057819 */ /* 0x000fe200000114e0 */
[----:B------:R-:W-:Y:S01]  /*165b0*/  IMAD.IADD R19, R19, 0x1, R7 ;  /* 0x0000000113137824 */ /* 0x000fe200078e0207 */
[----:B------:R-:W-:Y:S01]  /*165c0*/  SEL R224, R224, RZ, !P0 ;  /* 0x000000ffe0e07207 */ /* 0x000fe20004000000 */
[----:B------:R-:W-:Y:S01]  /*165d0*/  IMAD.MOV.U32 R7, RZ, RZ, R8 ;  /* 0x000000ffff077224 */ /* 0x000fe200078e0008 */
[----:B------:R-:W-:Y:S01]  /*165e0*/  @P1 SHF.R.U32.HI R7, RZ, c[0x0][0x4f0], R9 ;  /* 0x00013c00ff071a19 */ /* 0x000fe20000011609 */
[----:B------:R-:W-:Y:S01]  /*165f0*/  IMAD.IADD R3, R3, 0x1, -R16 ;  /* 0x0000000103037824 */ /* 0x000fe200078e0a10 */
[----:B------:R-:W-:Y:S01]  /*16600*/  SEL R5, R5, RZ, !P0 ;  /* 0x000000ff05057207 */ /* 0x000fe20004000000 */
[----:B------:R-:W-:Y:S01]  /*16610*/  IMAD.WIDE.U32 R18, R224, c[0x0][0x498], R18 ;  /* 0x00012600e0127a25 */ /* 0x000fe200078e0012 */
[----:B------:R-:W-:-:S03]  /*16620*/  SHF.R.S32.HI R16, RZ, 0x1f, R7 ;  /* 0x0000001fff107819 */ /* 0x000fc60000011407 */
[----:B------:R-:W-:Y:S01]  /*16630*/  IMAD.MOV R9, RZ, RZ, -R7 ;  /* 0x000000ffff097224 */ /* 0x000fe200078e0a07 */
[----:B------:R-:W-:Y:S01]  /*16640*/  IADD3 R20, P0, R7, R18, RZ ;  /* 0x0000001207147210 */ /* 0x000fe20007f1e0ff */
[----:B------:R-:W-:Y:S01]  /*16650*/  IMAD R17, R223, c[0x0][0x3ec], R0 ;  /* 0x0000fb00df117a24 */ /* 0x000fe200078e0200 */
[----:B------:R-:W-:Y:S01]  /*16660*/  LEA R0, R3, R12, 0x5 ;  /* 0x0000000c03007211 */ /* 0x000fe200078e28ff */
[----:B------:R-:W-:Y:S02]  /*16670*/  IMAD R9, R9, c[0x0][0x4e8], R8 ;  /* 0x00013a0009097a24 */ /* 0x000fe400078e0208 */
[----:B------:R-:W-:Y:S02]  /*16680*/  IMAD R15, R5, c[0x0][0x498], RZ ;  /* 0x00012600050f7a24 */ /* 0x000fe400078e02ff */
[----:B------:R-:W-:Y:S01]  /*16690*/  IMAD R8, R73, 0x80, R0 ;  /* 0x0000008049087824 */ /* 0x000fe200078e0200 */
[----:B------:R-:W-:Y:S01]  /*166a0*/  SHF.R.S32.HI R18, RZ, 0x1f, R9 ;  /* 0x0000001fff127819 */ /* 0x000fe20000011409 */
[----:B------:R-:W-:-:S02]  /*166b0*/  IMAD R15, R224, c[0x0][0x49c], R15 ;  /* 0x00012700e00f7a24 */ /* 0x000fc400078e020f */
[----:B------:R-:W-:Y:S02]  /*166c0*/  IMAD.SHL.U32 R0, R12, 0x40, RZ ;  /* 0x000000400c007824 */ /* 0x000fe400078e00ff */
[----:B------:R-:W-:Y:S01]  /*166d0*/  IMAD R18, R18, c[0x0][0x488], RZ ;  /* 0x0001220012127a24 */ /* 0x000fe200078e02ff */
[----:B------:R-:W-:Y:S01]  /*166e0*/  IADD3.X R21, R16, R19, R15, P0, !PT ;  /* 0x0000001310157210 */ /* 0x000fe200007fe40f */
[----:B------:R-:W-:Y:S01]  /*166f0*/  IMAD.WIDE.U32 R10, R223, c[0x0][0x3e8], R10 ;  /* 0x0000fa00df0a7a25 */ /* 0x000fe200078e000a */
[----:B------:R-:W-:-:S03]  /*16700*/  LOP3.LUT R15, R0, 0x1c0, RZ, 0xc0, !PT ;  /* 0x000001c0000f7812 */ /* 0x000fc600078ec0ff */
[----:B------:R-:W-:Y:S01]  /*16710*/  IMAD.SHL.U32 R0, R3, 0x8, RZ ;  /* 0x0000000803007824 */ /* 0x000fe200078e00ff */
[----:B------:R-:W-:Y:S01]  /*16720*/  SHF.R.U32.HI R3, RZ, 0x3, R15 ;  /* 0x00000003ff037819 */ /* 0x000fe2000001160f */
[----:B------:R-:W-:Y:S01]  /*16730*/  IMAD.WIDE.U32 R20, R9, c[0x0][0x488], R20 ;  /* 0x0001220009147a25 */ /* 0x000fe200078e0014 */
[----:B------:R-:W-:Y:S02]  /*16740*/  IADD3 R11, R11, R17, RZ ;  /* 0x000000110b0b7210 */ /* 0x000fe40007ffe0ff */
[----:B------:R-:W-:Y:S01]  /*16750*/  LOP3.LUT R16, R15, 0x38, R0, 0xf8, !PT ;  /* 0x000000380f107812 */ /* 0x000fe200078ef800 */
[----:B------:R-:W-:Y:S01]  /*16760*/  IMAD R18, R9, c[0x0][0x48c], R18 ;  /* 0x0001230009127a24 */ /* 0x000fe200078e0212 */
[----:B------:R-:W-:Y:S01]  /*16770*/  LEA R9, P0, R20, c[0x0][0x450], 0x2 ;  /* 0x0001140014097a11 */ /* 0x000fe200078010ff */
[----:B------:R-:W-:Y:S01]  /*16780*/  IMAD R5, R5, c[0x0][0x3f0], RZ ;  /* 0x0000fc0005057a24 */ /* 0x000fe200078e02ff */
[----:B------:R-:W-:Y:S01]  /*16790*/  LOP3.LUT R3, R16, R3, RZ, 0x3c, !PT ;  /* 0x0000000310037212 */ /* 0x000fe200078e3cff */
[----:B------:R-:W-:Y:S01]  /*167a0*/  @P1 IMAD.HI.U32 R17, R8, c[0x0][0x4ec], RZ ;  /* 0x00013b0008111a27 */ /* 0x000fe200078e00ff */
[----:B------:R-:W-:Y:S01]  /*167b0*/  IADD3 R15, R21, R18, RZ ;  /* 0x00000012150f7210 */ /* 0x000fe20007ffe0ff */
[----:B------:R-:W-:Y:S01]  /*167c0*/  SHFL.IDX PT, R16, R9, RZ, 0x1c1f ;  /* 0x001c1fff09107589 */ /* 0x000fe200000e0000 */
[----:B------:R-:W-:Y:S01]  /*167d0*/  LOP3.LUT R4, R3, 0x7ffffe00, R4, 0xf8, !PT ;  /* 0x7ffffe0003047812 */ /* 0x000fe200078ef804 */
[----:B------:R-:W-:Y:S01]  /*167e0*/  IMAD R5, R224, c[0x0][0x3f4], R5 ;  /* 0x0000fd00e0057a24 */ /* 0x000fe200078e0205 */
[----:B------:R-:W-:Y:S01]  /*167f0*/  LEA.HI.X R15, R20, c[0x0][0x454], R15, 0x2, P0 ;  /* 0x00011500140f7a11 */ /* 0x000fe200000f140f */
[----:B------:R-:W-:Y:S01]  /*16800*/  IMAD.WIDE.U32 R10, R224, c[0x0][0x3f0], R10 ;  /* 0x0000fc00e00a7a25 */ /* 0x000fe200078e000a */
[----:B------:R-:W-:Y:S01]  /*16810*/  SHFL.IDX PT, R32, R9, 0x1, 0x1c1f ;  /* 0x003c1f0009207f89 */ /* 0x000fe200000e0000 */
[----:B------:R-:W-:-:S02]  /*16820*/  SHF.L.U32 R76, R4, 0x1, RZ ;  /* 0x00000001044c7819 */ /* 0x000fc400000006ff */
[----:B------:R-:W-:Y:S01]  /*16830*/  IMAD.MOV.U32 R7, RZ, RZ, R8 ;  /* 0x000000ffff077224 */ /* 0x000fe200078e0008 */
[----:B------:R-:W-:Y:S01]  /*16840*/  @P1 SHF.R.U32.HI R7, RZ, c[0x0][0x4f0], R17 ;  /* 0x00013c00ff071a19 */ /* 0x000fe20000011611 */
[----:B------:R-:W-:Y:S01]  /*16850*/  SHFL.IDX PT, R33, R15, 0x1, 0x1c1f ;  /* 0x003c1f000f217f89 */ /* 0x000fe200000e0000 */
[----:B------:R-:W-:Y:S01]  /*16860*/  IADD3 R11, R11, R5, RZ ;  /* 0x000000050b0b7210 */ /* 0x000fe20007ffe0ff */
[C---:B------:R-:W-:Y:S01]  /*16870*/  IMAD R5, R73.reuse, 0x80, R6 ;  /* 0x0000008049057824 */ /* 0x040fe200078e0206 */
[--C-:B------:R-:W-:Y:S01]  /*16880*/  SHF.R.S32.HI R18, RZ, 0x1f, R7.reuse ;  /* 0x0000001fff127819 */ /* 0x100fe20000011407 */
[----:B------:R-:W1:Y:S01]  /*16890*/  SHFL.IDX PT, R17, R15, RZ, 0x1c1f ;  /* 0x001c1fff0f117589 */ /* 0x000e6200000e0000 */
[----:B------:R-:W-:Y:S01]  /*168a0*/  IMAD.MOV R19, RZ, RZ, -R7 ;  /* 0x000000ffff137224 */ /* 0x000fe200078e0a07 */
[----:B------:R-:W-:Y:S01]  /*168b0*/  LEA R73, R73, R12, 0x7 ;  /* 0x0000000c49497211 */ /* 0x000fe200078e38ff */
[----:B------:R-:W-:Y:S01]  /*168c0*/  IMAD.WIDE.U32 R10, R7, c[0x0][0x3e0], R10 ;  /* 0x0000f800070a7a25 */ /* 0x000fe200078e000a */
[----:B------:R-:W-:-:S02]  /*168d0*/  IADD3 R21, R5, 0x8, RZ ;  /* 0x0000000805157810 */ /* 0x000fc40007ffe0ff */
[-C--:B------:R-:W-:Y:S01]  /*168e0*/  ISETP.GE.OR P1, PT, R5, R2.reuse, P2 ;  /* 0x000000020500720c */ /* 0x080fe20001726670 */
[----:B------:R-:W-:Y:S01]  /*168f0*/  IMAD R19, R19, c[0x0][0x4e8], R8 ;  /* 0x00013a0013137a24 */ /* 0x000fe200078e0208 */
[----:B------:R-:W-:Y:S01]  /*16900*/  ISETP.GE.OR P0, PT, R21, R2, P2 ;  /* 0x000000021500720c */ /* 0x000fe20001706670 */
[----:B------:R-:W-:-:S03]  /*16910*/  IMAD R18, R18, c[0x0][0x3e0], RZ ;  /* 0x0000f80012127a24 */ /* 0x000fc600078e02ff */
[----:B------:R-:W-:Y:S01]  /*16920*/  SHF.R.S32.HI R5, RZ, 0x1f, R19 ;  /* 0x0000001fff057819 */ /* 0x000fe20000011413 */
[----:B------:R-:W-:-:S04]  /*16930*/  IMAD R18, R7, c[0x0][0x3e4], R18 ;  /* 0x0000f90007127a24 */ /* 0x000fc800078e0212 */
[----:B------:R-:W-:Y:S02]  /*16940*/  IMAD.IADD R11, R11, 0x1, R18 ;  /* 0x000000010b0b7824 */ /* 0x000fe400078e0212 */
[----:B------:R-:W-:Y:S02]  /*16950*/  IMAD R6, R5, c[0x0][0x3d8], RZ ;  /* 0x0000f60005067a24 */ /* 0x000fe400078e02ff */
[C---:B------:R-:W-:Y:S01]  /*16960*/  IMAD.WIDE.U32 R74, R19.reuse, c[0x0][0x3d8], R10 ;  /* 0x0000f600134a7a25 */ /* 0x040fe200078e000a */
[----:B-1----:R1:W-:Y:S03]  /*16970*/  @!P1 ST.E [R16.64], R13 ;  /* 0x0000000d10009985 */ /* 0x0023e6000c101904 */
[----:B------:R-:W-:Y:S01]  /*16980*/  IMAD R3, R19, c[0x0][0x3dc], R6 ;  /* 0x0000f70013037a24 */ /* 0x000fe200078e0206 */
[----:B------:R1:W-:Y:S03]  /*16990*/  @!P0 ST.E [R32.64], R14 ;  /* 0x0000000e20008985 */ /* 0x0003e6000c101904 */
        /* <DEDUP_REMOVED lines=47> */
.L_x_853:
[----:B--234-:R-:W-:Y:S05]  /*16c90*/  BSYNC B0 ;  /* 0x0000000000007941 */ /* 0x01cfea0003800000 */
.L_x_852:
        /* <DEDUP_REMOVED lines=30> */
.L_x_855:
[----:B------:R-:W-:Y:S05]  /*16e80*/  BSYNC B0 ;  /* 0x0000000000007941 */ /* 0x000fea0003800000 */
.L_x_854:
        /* <DEDUP_REMOVED lines=30> */
.L_x_857:
[----:B------:R-:W-:Y:S05]  /*17070*/  BSYNC B0 ;  /* 0x0000000000007941 */ /* 0x000fea0003800000 */
.L_x_856:
        /* <DEDUP_REMOVED lines=31> */
.L_x_850:
        /* <DEDUP_REMOVED lines=18> */
.L_x_858:
        /* <DEDUP_REMOVED lines=41> */
.L_x_860:
[----:B------:R-:W-:Y:S05]  /*17620*/  BSYNC B0 ;  /* 0x0000000000007941 */ /* 0x000fea0003800000 */
.L_x_859:
        /* <DEDUP_REMOVED lines=72> */
.L_x_862:
[----:B------:R-:W-:Y:S05]  /*17ab0*/  BSYNC B0 ;  /* 0x0000000000007941 */ /* 0x000fea0003800000 */
.L_x_861:
        /* <DEDUP_REMOVED lines=27> */
.L_x_864:
[----:B------:R-:W-:Y:S05]  /*17c70*/  BSYNC B0 ;  /* 0x0000000000007941 */ /* 0x000fea0003800000 */
.L_x_863:
        /* <DEDUP_REMOVED lines=27> */
.L_x_866:
[----:B------:R-:W-:Y:S05]  /*17e30*/  BSYNC B0 ;  /* 0x0000000000007941 */ /* 0x000fea0003800000 */
.L_x_865:
        /* <DEDUP_REMOVED lines=28> */
.L_x_867:
        /* <DEDUP_REMOVED lines=16> */
.L_x_1541:


//--------------------- .text._ZN7cutlass13device_kernelIN5flash19enable_sm80_to_sm89INS1_16FlashAttnFwdSm80INS1_25CollectiveMainloopFwdSm80ILi8ELi1ELb0EN4cute5tupleIJNS5_1CILi128EEENS7_ILi64EEENS7_ILi256EEEEEELi256ENS_10bfloat16_tEfNS_4arch4Sm80ELb0ELb1ELb1ELb0ELb0ELb0ELb1ELb0EEENS1_21CollectiveEpilogueFwdINS6_IJS8_SA_S9_EEENS6_IJNS7_ILi1EEESI_SI_EEESC_SE_Li256ELb0ELb1ELb0ELb0EEENS1_19SingleTileSchedulerILb0ELb0ELb1ELi128EEEEEEEEEvNT_6ParamsE --------------------------
	.section	.text._ZN7cutlass13device_kernelIN5flash19enable_sm80_to_sm89INS1_16FlashAttnFwdSm80INS1_25CollectiveMainloopFwdSm80ILi8ELi1ELb0EN4cute5tupleIJNS5_1CILi128EEENS7_ILi64EEENS7_ILi256EEEEEELi256ENS_10bfloat16_tEfNS_4arch4Sm80ELb0ELb1ELb1ELb0ELb0ELb0ELb1ELb0EEENS1_21CollectiveEpilogueFwdINS6_IJS8_SA_S9_EEENS6_IJNS7_ILi1EEESI_SI_EEESC_SE_Li256ELb0ELb1ELb0ELb0EEENS1_19SingleTileSchedulerILb0ELb0ELb1ELi128EEEEEEEEEvNT_6ParamsE,"ax",@progbits
	.sectioninfo	@"SHI_REGISTERS=255"
	.align	128
.text._ZN7cutlass13device_kernelIN5flash19enable_sm80_to_sm89INS1_16FlashAttnFwdSm80INS1_25CollectiveMainloopFwdSm80ILi8ELi1ELb0EN4cute5tupleIJNS5_1CILi128EEENS7_ILi64EEENS7_ILi256EEEEEELi256ENS_10bfloat16_tEfNS_4arch4Sm80ELb0ELb1ELb1ELb0ELb0ELb0ELb1ELb0EEENS1_21CollectiveEpilogueFwdINS6_IJS8_SA_S9_EEENS6_IJNS7_ILi1EEESI_SI_EEESC_SE_Li256ELb0ELb1ELb0ELb0EEENS1_19SingleTileSchedulerILb0ELb0ELb1ELi128EEEEEEEEEvNT_6ParamsE:
        .type           _ZN7cutlass13device_kernelIN5flash19enable_sm80_to_sm89INS1_16FlashAttnFwdSm80INS1_25CollectiveMainloopFwdSm80ILi8ELi1ELb0EN4cute5tupleIJNS5_1CILi128EEENS7_ILi64EEENS7_ILi256EEEEEELi256ENS_10bfloat16_tEfNS_4arch4Sm80ELb0ELb1ELb1ELb0ELb0ELb0ELb1ELb0EEENS1_21CollectiveEpilogueFwdINS6_IJS8_SA_S9_EEENS6_IJNS7_ILi1EEESI_SI_EEESC_SE_Li256ELb0ELb1ELb0ELb0EEENS1_19SingleTileSchedulerILb0ELb0ELb1ELi128EEEEEEEEEvNT_6ParamsE,@function
        .size           _ZN7cutlass13device_kernelIN5flash19enable_sm80_to_sm89INS1_16FlashAttnFwdSm80INS1_25CollectiveMainloopFwdSm80ILi8ELi1ELb0EN4cute5tupleIJNS5_1CILi128EEENS7_ILi64EEENS7_ILi256EEEEEELi256ENS_10bfloat16_tEfNS_4arch4Sm80ELb0ELb1ELb1ELb0ELb0ELb0ELb1ELb0EEENS1_21CollectiveEpilogueFwdINS6_IJS8_SA_S9_EEENS6_IJNS7_ILi1EEESI_SI_EEESC_SE_Li256ELb0ELb1ELb0ELb0EEENS1_19SingleTileSchedulerILb0ELb0ELb1ELi128EEEEEEEEEvNT_6ParamsE,(.L_x_1542 - _ZN7cutlass13device_kernelIN5flash19enable_sm80_to_sm89INS1_16FlashAttnFwdSm80INS1_25CollectiveMainloopFwdSm80ILi8ELi1ELb0EN4cute5tupleIJNS5_1CILi128EEENS7_ILi64EEENS7_ILi256EEEEEELi256ENS_10bfloat16_tEfNS_4arch4Sm80ELb0ELb1ELb1ELb0ELb0ELb0ELb1ELb0EEENS1_21CollectiveEpilogueFwdINS6_IJS8_SA_S9_EEENS6_IJNS7_ILi1EEESI_SI_EEESC_SE_Li256ELb0ELb1ELb0ELb0EEENS1_19SingleTileSchedulerILb0ELb0ELb1ELi128EEEEEEEEEvNT_6ParamsE)
        .other          _ZN7cutlass13device_kernelIN5flash19enable_sm80_to_sm89INS1_16FlashAttnFwdSm80INS1_25CollectiveMainloopFwdSm80ILi8ELi1ELb0EN4cute5tupleIJNS5_1CILi128EEENS7_ILi64EEENS7_ILi256EEEEEELi256ENS_10bfloat16_tEfNS_4arch4Sm80ELb0ELb1ELb1ELb0ELb0ELb0ELb1ELb0EEENS1_21CollectiveEpilogueFwdINS6_IJS8_SA_S9_EEENS6_IJNS7_ILi1EEESI_SI_EEESC_SE_Li256ELb0ELb1ELb0ELb0EEENS1_19SingleTileSchedulerILb0ELb0ELb1ELi128EEEEEEEEEvNT_6ParamsE,@"STO_CUDA_ENTRY STV_DEFAULT"
_ZN7cutlass13device_kernelIN5flash19enable_sm80_to_sm89INS1_16FlashAttnFwdSm80INS1_25CollectiveMainloopFwdSm80ILi8ELi1ELb0EN4cute5tupleIJNS5_1CILi128EEENS7_ILi64EEENS7_ILi256EEEEEELi256ENS_10bfloat16_tEfNS_4arch4Sm80ELb0ELb1ELb1ELb0ELb0ELb0ELb1ELb0EEENS1_21CollectiveEpilogueFwdINS6_IJS8_SA_S9_EEENS6_IJNS7_ILi1EEESI_SI_EEESC_SE_Li256ELb0ELb1ELb0ELb0EEENS1_19SingleTileSchedulerILb0ELb0ELb1ELi128EEEEEEEEEvNT_6ParamsE:
[----:B------:R-:W-:-:S03]  /*0000*/  MOV R1, c[0x0][0x28] ;  /* 0x00000a0000017a02 */ /* 0x000fc60000000f00 */
[----:B------:R-:W1:Y:S01]  /*0010*/  S2R R41, SR_CTAID.Z ;  /* 0x0000000000297919 */ /* 0x000e620000002700 */
[----:B------:R-:W-:Y:S02]  /*0020*/  IADD3 R1, R1, -0x78, RZ ;  /* 0xffffff8801017810 */ /* 0x000fe40007ffe0ff */
[----:B-1----:R-:W-:-:S13]  /*0030*/  ISETP.GE.AND P0, PT, R41, RZ, PT ;  /* 0x000000ff2900720c */ /* 0x002fda0003f06270 */
[----:B------:R-:W-:Y:S05]  /*0040*/  @!P0 EXIT ;  /* 0x000000000000894d */ /* 0x000fea0003800000 */
[----:B------:R-:W1:Y:S01]  /*0050*/  S2R R2, SR_CTAID.X ;  /* 0x0000000000027919 */ /* 0x000e620000002500 */
[----:B------:R-:W-:Y:S02]  /*0060*/  IMAD.MOV.U32 R117, RZ, RZ, c[0x0][0x2c4] ;  /* 0x0000b100ff757624 */ /* 0x000fe400078e00ff */
[----:B------:R-:W-:Y:S01]  /*0070*/  IMAD.MOV.U32 R113, RZ, RZ, 0x1 ;  /* 0x00000001ff717424 */ /* 0x000fe200078e00ff */
[----:B------:R-:W2:Y:S02]  /*0080*/  S2R R109, SR_TID.X ;  /* 0x00000000006d7919 */ /* 0x000ea40000002100 */
[----:B------:R-:W-:Y:S02]  /*0090*/  ISETP.NE.AND P1, PT, R117, 0x1, PT ;  /* 0x000000017500780c */ /* 0x000fe40003f25270 */
[----:B------:R-:W-:Y:S01]  /*00a0*/  ISETP.LE.AND P2, PT, R113, c[0x0][0x32c], PT ;  /* 0x0000cb0071007a0c */ /* 0x000fe20003f43270 */
[----:B-1----:R-:W-:-:S04]  /*00b0*/  IMAD.SHL.U32 R4, R2, 0x80, RZ ;  /* 0x0000008002047824 */ /* 0x002fc800078e00ff */
[----:B------:R-:W-:-:S06]  /*00c0*/  IMAD.MOV.U32 R181, RZ, RZ, R4 ;  /* 0x000000ffffb57224 */ /* 0x000fcc00078e0004 */
[----:B------:R-:W-:-:S05]  /*00d0*/  @P1 IADD3 R2, R181, 0x7f, RZ ;  /* 0x0000007fb5021810 */ /* 0x000fca0007ffe0ff */
[----:B------:R-:W-:Y:S01]  /*00e0*/  @P1 IMAD.HI.U32 R3, R2, c[0x0][0x2c8], RZ ;  /* 0x0000b20002031a27 */ /* 0x000fe200078e00ff */
[----:B------:R-:W-:Y:S02]  /*00f0*/  IADD3 R2, R4, 0x7f, RZ ;  /* 0x0000007f04027810 */ /* 0x000fe40007ffe0ff */
[----:B------:R-:W-:Y:S02]  /*0100*/  IADD3 R4, R113, -c[0x0][0x168], RZ ;  /* 0x80005a0071047a10 */ /* 0x000fe40007ffe0ff */
[----:B------:R-:W-:-:S04]  /*0110*/  @P1 SHF.R.U32.HI R2, RZ, c[0x0][0x2cc], R3 ;  /* 0x0000b300ff021a19 */ /* 0x000fc80000011603 */
[----:B------:R-:W-:-:S04]  /*0120*/  IADD3 R2, R2, c[0x0][0x1d0], R4 ;  /* 0x0000740002027a10 */ /* 0x000fc80007ffe004 */
[----:B------:R-:W-:Y:S01]  /*0130*/  IADD3 R3, R2, c[0x0][0x328], RZ ;  /* 0x0000ca0002037a10 */ /* 0x000fe20007ffe0ff */
[----:B------:R-:W-:Y:S05]  /*0140*/  @!P2 BRA `(.L_x_868) ;  /* 0x000000f00000a947 */ /* 0x000fea0003800000 */
[C---:B--2---:R-:W-:Y:S02]  /*0150*/  ISETP.GT.AND P0, PT, R2.reuse, RZ, PT ;  /* 0x000000ff0200720c */ /* 0x044fe40003f04270 */
[----:B------:R-:W-:-:S11]  /*0160*/  IADD3 R0, R2, -0x1, RZ ;  /* 0xffffffff02007810 */ /* 0x000fd60007ffe0ff */
[----:B------:R-:W-:Y:S05]  /*0170*/  @P0 BRA `(.L_x_869) ;  /* 0x0000006000000947 */ /* 0x000fea0003800000 */
[----:B------:R-:W-:Y:S01]  /*0180*/  ISETP.NE.AND P0, PT, R113, c[0x0][0x32c], PT ;  /* 0x0000cb0071007a0c */ /* 0x000fe20003f05270 */
[----:B------:R-:W-:-:S12]  /*0190*/  IMAD.MOV R0, RZ, RZ, -R2 ;  /* 0x000000ffff007224 */ /* 0x000fd800078e0a02 */
[----:B------:R-:W-:-:S05]  /*01a0*/  @P0 IMAD.HI.U32 R2, R0, c[0x0][0x330], RZ ;  /* 0x0000cc0000020a27 */ /* 0x000fca00078e00ff */
[----:B------:R-:W-:-:S04]  /*01b0*/  @P0 SHF.R.U32.HI R0, RZ, c[0x0][0x334], R2 ;  /* 0x0000cd00ff000a19 */ /* 0x000fc80000011602 */
[----:B------:R-:W-:Y:S01]  /*01c0*/  LOP3.LUT R0, RZ, R0, RZ, 0x33, !PT ;  /* 0x00000000ff007212 */ /* 0x000fe200078e33ff */
[----:B------:R-:W-:Y:S05]  /*01d0*/  BRA `(.L_x_870) ;  /* 0x0000003000007947 */ /* 0x000fea0003800000 */
.L_x_869:
[----:B------:R-:W-:-:S13]  /*01e0*/  ISETP.NE.AND P0, PT, R113, c[0x0][0x32c], PT ;  /* 0x0000cb0071007a0c */ /* 0x000fda0003f05270 */
[----:B------:R-:W-:-:S05]  /*01f0*/  @P0 IMAD.HI.U32 R2, R0, c[0x0][0x330], RZ ;  /* 0x0000cc0000020a27 */ /* 0x000fca00078e00ff */
[----:B------:R-:W-:Y:S02]  /*0200*/  @P0 SHF.R.U32.HI R0, RZ, c[0x0][0x334], R2 ;  /* 0x0000cd00ff000a19 */ /* 0x000fe40000011602 */
.L_x_870:
[----:B------:R-:W-:-:S05]  /*0210*/  MOV R2, c[0x0][0x32c] ;  /* 0x0000cb0000027a02 */ /* 0x000fca0000000f00 */
[----:B------:R-:W-:-:S05]  /*0220*/  IMAD R0, R0, R2, c[0x0][0x32c] ;  /* 0x0000cb0000007624 */ /* 0x000fca00078e0202 */
[----:B------:R-:W-:-:S03]  /*0230*/  IMNMX R3, R3, R0, PT ;  /* 0x0000000003037217 */ /* 0x000fc60003800200 */
.L_x_868:
[----:B--2---:R-:W-:Y:S01]  /*0240*/  IMAD.MOV.U32 R5, RZ, RZ, 0x3f ;  /* 0x0000003fff057424 */ /* 0x004fe200078e00ff */
[----:B------:R-:W-:Y:S01]  /*0250*/  IADD3 R2, R3, 0x3f, RZ ;  /* 0x0000003f03027810 */ /* 0x000fe20007ffe0ff */
[----:B------:R-:W-:-:S03]  /*0260*/  @P1 IMAD.HI.U32 R3, R181, c[0x0][0x2c8], RZ ;  /* 0x0000b200b5031a27 */ /* 0x000fc600078e00ff */
[----:B------:R-:W-:Y:S01]  /*0270*/  IADD3 R5, R5, c[0x0][0x1d0], RZ ;  /* 0x0000740005057a10 */ /* 0x000fe20007ffe0ff */
[----:B------:R-:W-:Y:S01]  /*0280*/  IMAD.MOV.U32 R7, RZ, RZ, c[0x0][0x1d0] ;  /* 0x00007400ff077624 */ /* 0x000fe200078e00ff */
[----:B------:R-:W-:Y:S01]  /*0290*/  SHF.R.S32.HI R4, RZ, 0x1f, R2 ;  /* 0x0000001fff047819 */ /* 0x000fe20000011402 */
[----:B------:R-:W-:Y:S01]  /*02a0*/  IMAD.MOV.U32 R0, RZ, RZ, R181 ;  /* 0x000000ffff007224 */ /* 0x000fe200078e00b5 */
[----:B------:R-:W-:Y:S02]  /*02b0*/  SHF.R.S32.HI R6, RZ, 0x1f, R5 ;  /* 0x0000001fff067819 */ /* 0x000fe40000011405 */
[----:B------:R-:W-:Y:S02]  /*02c0*/  @P1 SHF.R.U32.HI R0, RZ, c[0x0][0x2cc], R3 ;  /* 0x0000b300ff001a19 */ /* 0x000fe40000011603 */
[----:B------:R-:W-:Y:S02]  /*02d0*/  IADD3 R8, R7, -c[0x0][0x168], RZ ;  /* 0x80005a0007087a10 */ /* 0x000fe40007ffe0ff */
[----:B------:R-:W-:-:S02]  /*02e0*/  LEA.HI R2, R4, R2, RZ, 0x6 ;  /* 0x0000000204027211 */ /* 0x000fc400078f30ff */
[----:B------:R-:W-:Y:S01]  /*02f0*/  LEA.HI R4, R6, R5, RZ, 0x6 ;  /* 0x0000000506047211 */ /* 0x000fe200078f30ff */
[----:B------:R-:W-:Y:S01]  /*0300*/  IMAD.IADD R0, R8, 0x1, R0 ;  /* 0x0000000108007824 */ /* 0x000fe200078e0200 */
[----:B------:R-:W-:Y:S02]  /*0310*/  SHF.R.S32.HI R2, RZ, 0x6, R2 ;  /* 0x00000006ff027819 */ /* 0x000fe40000011402 */
[----:B------:R-:W-:Y:S02]  /*0320*/  SHF.R.S32.HI R4, RZ, 0x6, R4 ;  /* 0x00000006ff047819 */ /* 0x000fe40000011404 */
[----:B------:R-:W-:Y:S02]  /*0330*/  IADD3 R3, R0, -c[0x0][0x324], RZ ;  /* 0x8000c90000037a10 */ /* 0x000fe40007ffe0ff */
[----:B------:R-:W-:Y:S01]  /*0340*/  IMNMX R184, R4, R2, PT ;  /* 0x0000000204b87217 */ /* 0x000fe20003800200 */
[----:B------:R-:W-:Y:S05]  /*0350*/  @!P2 BRA `(.L_x_871) ;  /* 0x000000f00000a947 */ /* 0x000fea0003800000 */
        /* <DEDUP_REMOVED lines=9> */
.L_x_872:
[----:B------:R-:W-:-:S04]  /*03f0*/  MOV R2, c[0x0][0x32c] ;  /* 0x0000cb0000027a02 */ /* 0x000fc80000000f00 */
[----:B------:R-:W-:-:S13]  /*0400*/  ISETP.NE.AND P0, PT, R2, 0x1, PT ;  /* 0x000000010200780c */ /* 0x000fda0003f05270 */
[----:B------:R-:W-:-:S05]  /*0410*/  @P0 IMAD.HI.U32 R2, R0, c[0x0][0x330], RZ ;  /* 0x0000cc0000020a27 */ /* 0x000fca00078e00ff */
[----:B------:R-:W-:-:S05]  /*0420*/  @P0 SHF.R.U32.HI R0, RZ, c[0x0][0x334], R2 ;  /* 0x0000cd00ff000a19 */ /* 0x000fca0000011602 */
.L_x_873:
[----:B------:R-:W-:-:S05]  /*0430*/  IMAD R0, R0, c[0x0][0x32c], RZ ;  /* 0x0000cb0000007a24 */ /* 0x000fca00078e02ff */
[----:B------:R-:W-:-:S04]  /*0440*/  IMNMX R3, R3, R0, !PT ;  /* 0x0000000003037217 */ /* 0x000fc80007800200 */
.L_x_871:
[----:B------:R-:W-:Y:S01]  /*0450*/  SHF.R.S32.HI R0, RZ, 0x1f, R3 ;  /* 0x0000001fff007819 */ /* 0x000fe20000011403 */
[----:B------:R-:W-:Y:S01]  /*0460*/  ULDC.64 UR8, c[0x0][0x118] ;  /* 0x0000460000087ab9 */ /* 0x000fe20000000a00 */
[----:B------:R-:W-:Y:S01]  /*0470*/  PLOP3.LUT P2, PT, PT, PT, PT, 0x80, 0x0 ;  /* 0x000000000000781c */ /* 0x000fe20003f4f070 */
[----:B------:R-:W-:Y:S01]  /*0480*/  CS2R R130, SRZ ;  /* 0x0000000000827805 */ /* 0x000fe2000001ff00 */
[----:B------:R-:W-:Y:S01]  /*0490*/  LEA.HI R0, R0, R3, RZ, 0x6 ;  /* 0x0000000300007211 */ /* 0x000fe200078f30ff */
[----:B------:R-:W-:Y:S01]  /*04a0*/  CS2R R22, SRZ ;  /* 0x0000000000167805 */ /* 0x000fe2000001ff00 */
[----:B------:R-:W-:Y:S01]  /*04b0*/  IMAD.MOV.U32 R128, RZ, RZ, RZ ;  /* 0x000000ffff807224 */ /* 0x000fe200078e00ff */
[----:B------:R-:W-:Y:S01]  /*04c0*/  CS2R R126, SRZ ;  /* 0x00000000007e7805 */ /* 0x000fe2000001ff00 */
[----:B------:R-:W-:Y:S01]  /*04d0*/  SHF.R.S32.HI R0, RZ, 0x6, R0 ;  /* 0x00000006ff007819 */ /* 0x000fe20000011400 */
[----:B------:R-:W-:Y:S01]  /*04e0*/  IMAD.MOV.U32 R124, RZ, RZ, RZ ;  /* 0x000000ffff7c7224 */ /* 0x000fe200078e00ff */
[----:B------:R-:W-:Y:S01]  /*04f0*/  CS2R R122, SRZ ;  /* 0x00000000007a7805 */ /* 0x000fe2000001ff00 */
[----:B------:R-:W-:Y:S01]  /*0500*/  CS2R R24, SRZ ;  /* 0x0000000000187805 */ /* 0x000fe2000001ff00 */
[----:B------:R-:W-:Y:S01]  /*0510*/  IMNMX R232, RZ, R0, !PT ;  /* 0x00000000ffe87217 */ /* 0x000fe20007800200 */
[----:B------:R-:W-:Y:S01]  /*0520*/  CS2R R118, SRZ ;  /* 0x0000000000767805 */ /* 0x000fe2000001ff00 */
[----:B------:R-:W-:Y:S01]  /*0530*/  MOV R120, RZ ;  /* 0x000000ff00787202 */ /* 0x000fe20000000f00 */
[----:B------:R-:W-:Y:S01]  /*0540*/  IMAD.MOV.U32 R116, RZ, RZ, RZ ;  /* 0x000000ffff747224 */ /* 0x000fe200078e00ff */
[----:B------:R-:W-:Y:S01]  /*0550*/  ISETP.GT.AND P0, PT, R184, R232, PT ;  /* 0x000000e8b800720c */ /* 0x000fe20003f04270 */
        /* <DEDUP_REMOVED lines=65> */
[----:B------:R-:W1:Y:S01]  /*0970*/  S2R R33, SR_CTAID.Y ;  /* 0x0000000000217919 */ /* 0x000e620000002600 */
[----:B------:R-:W-:Y:S01]  /*0980*/  SHF.R.S32.HI R107, RZ, 0x1f, R109 ;  /* 0x0000001fff6b7819 */ /* 0x000fe2000001146d */
[----:B------:R-:W-:Y:S01]  /*0990*/  IMAD R29, R117, c[0x0][0x168], RZ ;  /* 0x00005a00751d7a24 */ /* 0x000fe200078e02ff */
[----:B------:R-:W-:-:S02]  /*09a0*/  SHF.R.S32.HI R30, RZ, 0x1f, R41 ;  /* 0x0000001fff1e7819 */ /* 0x000fc40000011429 */
[CC--:B------:R-:W-:Y:S02]  /*09b0*/  LEA.HI R2, R107.reuse, R109.reuse, RZ, 0x3 ;  /* 0x0000006d6b027211 */ /* 0x0c0fe400078f18ff */
[----:B------:R-:W-:Y:S02]  /*09c0*/  LEA.HI R19, R107, R109, RZ, 0x6 ;  /* 0x0000006d6b137211 */ /* 0x000fe400078f30ff */
[----:B------:R-:W-:Y:S02]  /*09d0*/  LOP3.LUT R0, R2, 0xfffffff8, RZ, 0xc0, !PT ;  /* 0xfffffff802007812 */ /* 0x000fe400078ec0ff */
[----:B------:R-:W-:Y:S01]  /*09e0*/  SHF.R.S32.HI R22, RZ, 0x3, R2 ;  /* 0x00000003ff167819 */ /* 0x000fe20000011402 */
[----:B------:R-:W-:Y:S02]  /*09f0*/  IMAD.SHL.U32 R19, R19, 0x8, RZ ;  /* 0x0000000813137824 */ /* 0x000fe400078e00ff */
[----:B------:R-:W-:Y:S02]  /*0a00*/  IMAD.IADD R32, R109, 0x1, -R0 ;  /* 0x000000016d207824 */ /* 0x000fe400078e0a00 */
[----:B------:R-:W-:-:S02]  /*0a10*/  IMAD.IADD R13, R181, 0x1, R22 ;  /* 0x00000001b50d7824 */ /* 0x000fc400078e0216 */
[----:B------:R-:W-:-:S03]  /*0a20*/  IMAD R0, R32, 0x20, R22 ;  /* 0x0000002020007824 */ /* 0x000fc600078e0216 */
[----:B------:R-:W-:Y:S01]  /*0a30*/  IADD3 R10, R13, 0x40, RZ ;  /* 0x000000400d0a7810 */ /* 0x000fe20007ffe0ff */
[----:B------:R-:W-:Y:S01]  /*0a40*/  IMAD.IADD R4, R181, 0x1, R0 ;  /* 0x00000001b5047824 */ /* 0x000fe200078e0200 */
[----:B-1----:R-:W-:Y:S01]  /*0a50*/  SHF.R.S32.HI R34, RZ, 0x1f, R33 ;  /* 0x0000001fff227819 */ /* 0x002fe20000011421 */
[----:B------:R-:W-:Y:S01]  /*0a60*/  IMAD.WIDE.U32 R6, R33, c[0x0][0x1b8], RZ ;  /* 0x00006e0021067a25 */ /* 0x000fe200078e00ff */
[----:B------:R-:W-:-:S03]  /*0a70*/  ISETP.GE.AND P2, PT, R10, R29, PT ;  /* 0x0000001d0a00720c */ /* 0x000fc60003f46270 */
[----:B------:R-:W-:Y:S02]  /*0a80*/  IMAD R2, R34, c[0x0][0x1b8], RZ ;  /* 0x00006e0022027a24 */ /* 0x000fe400078e02ff */
[----:B------:R-:W-:-:S04]  /*0a90*/  @P1 IMAD.HI.U32 R5, R4, c[0x0][0x2c8], RZ ;  /* 0x0000b20004051a27 */ /* 0x000fc800078e00ff */
[----:B------:R-:W-:Y:S02]  /*0aa0*/  IMAD R2, R33, c[0x0][0x1bc], R2 ;  /* 0x00006f0021027a24 */ /* 0x000fe400078e0202 */
[----:B------:R-:W-:Y:S01]  /*0ab0*/  IMAD.MOV.U32 R0, RZ, RZ, R4 ;  /* 0x000000ffff007224 */ /* 0x000fe200078e0004 */
[----:B------:R-:W-:Y:S01]  /*0ac0*/  @P1 SHF.R.U32.HI R0, RZ, c[0x0][0x2cc], R5 ;  /* 0x0000b300ff001a19 */ /* 0x000fe20000011605 */
[----:B------:R-:W-:Y:S02]  /*0ad0*/  IMAD.IADD R3, R7, 0x1, R2 ;  /* 0x0000000107037824 */ /* 0x000fe400078e0202 */
[----:B------:R-:W-:Y:S02]  /*0ae0*/  IMAD R7, R30, c[0x0][0x1c0], RZ ;  /* 0x000070001e077a24 */ /* 0x000fe400078e02ff */
[----:B------:R-:W-:Y:S01]  /*0af0*/  IMAD.MOV.U32 R2, RZ, RZ, R6 ;  /* 0x000000ffff027224 */ /* 0x000fe200078e0006 */
[----:B------:R-:W-:Y:S01]  /*0b00*/  SHF.R.S32.HI R6, RZ, 0x1f, R0 ;  /* 0x0000001fff067819 */ /* 0x000fe20000011400 */
[----:B------:R-:W-:-:S02]  /*0b10*/  IMAD R7, R41, c[0x0][0x1c4], R7 ;  /* 0x0000710029077a24 */ /* 0x000fc400078e0207 */
[----:B------:R-:W-:-:S04]  /*0b20*/  IMAD.WIDE.U32 R2, R41, c[0x0][0x1c0], R2 ;  /* 0x0000700029027a25 */ /* 0x000fc800078e0002 */
[----:B------:R-:W-:Y:S02]  /*0b30*/  IMAD.MOV R5, RZ, RZ, -R0 ;  /* 0x000000ffff057224 */ /* 0x000fe400078e0a00 */
[----:B------:R-:W-:Y:S02]  /*0b40*/  IMAD.IADD R3, R3, 0x1, R7 ;  /* 0x0000000103037824 */ /* 0x000fe400078e0207 */
[----:B------:R-:W-:Y:S02]  /*0b50*/  IMAD R5, R5, c[0x0][0x2c4], R4 ;  /* 0x0000b10005057a24 */ /* 0x000fe400078e0204 */
[----:B------:R-:W-:Y:S02]  /*0b60*/  IMAD R6, R6, c[0x0][0x1b0], RZ ;  /* 0x00006c0006067a24 */ /* 0x000fe400078e02ff */
[----:B------:R-:W-:Y:S01]  /*0b70*/  IMAD.WIDE.U32 R2, R0, c[0x0][0x1b0], R2 ;  /* 0x00006c0000027a25 */ /* 0x000fe200078e0002 */
[----:B------:R-:W-:-:S03]  /*0b80*/  SHF.R.S32.HI R4, RZ, 0x1f, R5 ;  /* 0x0000001fff047819 */ /* 0x000fc60000011405 */
[----:B------:R-:W-:-:S04]  /*0b90*/  IMAD R0, R0, c[0x0][0x1b4], R6 ;  /* 0x00006d0000007a24 */ /* 0x000fc800078e0206 */
[----:B------:R-:W-:Y:S02]  /*0ba0*/  IMAD.IADD R3, R3, 0x1, R0 ;  /* 0x0000000103037824 */ /* 0x000fe400078e0200 */
[----:B------:R-:W-:Y:S02]  /*0bb0*/  IMAD R0, R4, c[0x0][0x1a8], RZ ;  /* 0x00006a0004007a24 */ /* 0x000fe400078e02ff */
[----:B------:R-:W-:-:S04]  /*0bc0*/  IMAD.WIDE.U32 R2, R5, c[0x0][0x1a8], R2 ;  /* 0x00006a0005027a25 */ /* 0x000fc800078e0002 */
[----:B------:R-:W-:Y:S01]  /*0bd0*/  IMAD R0, R5, c[0x0][0x1ac], R0 ;  /* 0x00006b0005007a24 */ /* 0x000fe200078e0200 */
[----:B------:R-:W-:-:S03]  /*0be0*/  LEA R12, P0, R2, c[0x0][0x160], 0x1 ;  /* 0x00005800020c7a11 */ /* 0x000fc600078008ff */
[----:B------:R-:W-:Y:S02]  /*0bf0*/  IMAD.IADD R0, R3, 0x1, R0 ;  /* 0x0000000103007824 */ /* 0x000fe400078e0200 */
[----:B------:R-:W1:Y:S01]  /*0c00*/  SHFL.IDX PT, R8, R12, RZ, 0x181f ;  /* 0x00181fff0c087589 */ /* 0x000e6200000e0000 */
[----:B------:R-:W-:Y:S02]  /*0c10*/  IMAD.SHL.U32 R3, R22, 0x40, RZ ;  /* 0x0000004016037824 */ /* 0x000fe400078e00ff */
[----:B------:R-:W-:Y:S01]  /*0c20*/  LEA.HI.X R0, R2, c[0x0][0x164], R0, 0x1, P0 ;  /* 0x0000590002007a11 */ /* 0x000fe200000f0c00 */
[----:B------:R-:W-:Y:S01]  /*0c30*/  SHFL.IDX PT, R6, R12, 0x1, 0x181f ;  /* 0x00381f000c067f89 */ /* 0x000fe200000e0000 */
[C---:B------:R-:W-:Y:S02]  /*0c40*/  IADD3 R2, R13.reuse, 0x20, RZ ;  /* 0x000000200d027810 */ /* 0x040fe40007ffe0ff */
[-C--:B------:R-:W-:Y:S01]  /*0c50*/  ISETP.GE.AND P0, PT, R13, R29.reuse, PT ;  /* 0x0000001d0d00720c */ /* 0x080fe20003f06270 */
[----:B------:R-:W2:Y:S01]  /*0c60*/  SHFL.IDX PT, R9, R0, RZ, 0x181f ;  /* 0x00181fff00097589 */ /* 0x000ea200000e0000 */
[----:B------:R-:W-:Y:S01]  /*0c70*/  ISETP.GE.AND P3, PT, R2, R29, PT ;  /* 0x0000001d0200720c */ /* 0x000fe20003f66270 */
[----:B------:R-:W-:Y:S01]  /*0c80*/  IMAD.SHL.U32 R2, R32, 0x8, RZ ;  /* 0x0000000820027824 */ /* 0x000fe200078e00ff */
[----:B------:R-:W-:Y:S01]  /*0c90*/  LOP3.LUT R3, R3, 0x1c0, RZ, 0xc0, !PT ;  /* 0x000001c003037812 */ /* 0x000fe200078ec0ff */
[----:B------:R-:W3:Y:S03]  /*0ca0*/  SHFL.IDX PT, R7, R0, 0x1, 0x181f ;  /* 0x00381f0000077f89 */ /* 0x000ee600000e0000 */
[----:B------:R-:W-:Y:S01]  /*0cb0*/  LOP3.LUT R14, R3, 0x38, R2, 0xf8, !PT ;  /* 0x00000038030e7812 */ /* 0x000fe200078ef802 */
[----:B------:R-:W4:Y:S01]  /*0cc0*/  SHFL.IDX PT, R4, R12, 0x2, 0x181f ;  /* 0x00581f000c047f89 */ /* 0x000f2200000e0000 */
[----:B------:R-:W-:-:S02]  /*0cd0*/  SHF.R.U32.HI R11, RZ, 0x3, R3 ;  /* 0x00000003ff0b7819 */ /* 0x000fc40000011603 */
[----:B------:R-:W-:Y:S01]  /*0ce0*/  ISETP.GE.AND P5, PT, R2, c[0x0][0x198], PT ;  /* 0x0000660002007a0c */ /* 0x000fe20003fa6270 */
[----:B------:R-:W5:Y:S01]  /*0cf0*/  SHFL.IDX PT, R5, R0, 0x2, 0x181f ;  /* 0x00581f0000057f89 */ /* 0x000f6200000e0000 */
[----:B------:R-:W-:Y:S02]  /*0d00*/  LOP3.LUT R18, R14, R11, RZ, 0x3c, !PT ;  /* 0x0000000b0e127212 */ /* 0x000fe400078e3cff */
[----:B------:R-:W-:Y:S02]  /*0d10*/  SHF.R.S32.HI R3, RZ, 0x1f, R2 ;  /* 0x0000001fff037819 */ /* 0x000fe40000011402 */
[----:B------:R-:W-:Y:S02]  /*0d20*/  LOP3.LUT R19, R18, 0xfffffe00, R19, 0xf8, !PT ;  /* 0xfffffe0012137812 */ /* 0x000fe400078ef813 */
[C---:B-1----:R-:W-:Y:S02]  /*0d30*/  @!P0 LEA R10, P1, R2.reuse, R8, 0x1 ;  /* 0x00000008020a8211 */ /* 0x042fe400078208ff */
[C---:B------:R-:W-:Y:S01]  /*0d40*/  IADD3 R28, R2.reuse, 0x40, RZ ;  /* 0x00000040021c7810 */ /* 0x040fe20007ffe0ff */
[----:B------:R-:W-:Y:S01]  /*0d50*/  IMAD.SHL.U32 R233, R19, 0x2, RZ ;  /* 0x0000000213e97824 */ /* 0x000fe200078e00ff */
[----:B------:R-:W-:-:S02]  /*0d60*/  IADD3 R27, R2, 0x80, RZ ;  /* 0x00000080021b7810 */ /* 0x000fc40007ffe0ff */
[C---:B------:R-:W-:Y:S02]  /*0d70*/  IADD3 R26, R2.reuse, 0xc0, RZ ;  /* 0x000000c0021a7810 */ /* 0x040fe40007ffe0ff */
[----:B--2---:R-:W-:Y:S02]  /*0d80*/  @!P0 LEA.HI.X R11, R2, R9, R3, 0x1, P1 ;  /* 0x00000009020b8211 */ /* 0x004fe400008f0c03 */
[----:B------:R-:W-:Y:S02]  /*0d90*/  @!P0 SHF.R.S32.HI R15, RZ, 0x1f, R28 ;  /* 0x0000001fff0f8819 */ /* 0x000fe4000001141c */
[----:B------:R-:W-:Y:S01]  /*0da0*/  @!P0 SHF.R.S32.HI R14, RZ, 0x1f, R27 ;  /* 0x0000001fff0e8819 */ /* 0x000fe2000001141b */
[----:B------:R1:W-:Y:S01]  /*0db0*/  @!P0 LDGSTS.E.BYPASS.LTC128B.128 [R233+0x10100], [R10.64], !P5 ;  /* 0x101000000ae98fae */ /* 0x0003e2000e901d48 */
[----:B------:R-:W-:Y:S02]  /*0dc0*/  @!P0 SHF.R.S32.HI R16, RZ, 0x1f, R26 ;  /* 0x0000001fff108819 */ /* 0x000fe4000001141a */
[----:B------:R-:W-:-:S02]  /*0dd0*/  @!P0 LEA.HI R17, R15, R28, RZ, 0x3 ;  /* 0x0000001c0f118211 */ /* 0x000fc400078f18ff */
[----:B------:R-:W-:Y:S02]  /*0de0*/  P2R R23, PR, RZ, 0x20 ;  /* 0x00000020ff177803 */ /* 0x000fe40000000000 */
[----:B------:R-:W-:Y:S02]  /*0df0*/  ISETP.GE.AND P4, PT, R28, c[0x0][0x198], PT ;  /* 0x000066001c007a0c */ /* 0x000fe40003f86270 */
[----:B------:R-:W-:Y:S02]  /*0e00*/  @!P0 LEA.HI R15, R14, R27, RZ, 0x3 ;  /* 0x0000001b0e0f8211 */ /* 0x000fe400078f18ff */
[----:B------:R-:W-:Y:S02]  /*0e10*/  ISETP.GE.AND P5, PT, R27, c[0x0][0x198], PT ;  /* 0x000066001b007a0c */ /* 0x000fe40003fa6270 */
[----:B------:R-:W-:Y:S02]  /*0e20*/  @!P0 LEA.HI R14, R16, R26, RZ, 0x3 ;  /* 0x0000001a100e8211 */ /* 0x000fe400078f18ff */
[----:B------:R-:W-:-:S02]  /*0e30*/  @!P0 LOP3.LUT R16, R17, 0xfffffff8, RZ, 0xc0, !PT ;  /* 0xfffffff811108812 */ /* 0x000fc400078ec0ff */
[----:B------:R-:W-:Y:S02]  /*0e40*/  @!P0 LOP3.LUT R15, R15, 0xfffffff8, RZ, 0xc0, !PT ;  /* 0xfffffff80f0f8812 */ /* 0x000fe400078ec0ff */
[----:B------:R-:W-:Y:S01]  /*0e50*/  @!P0 LOP3.LUT R18, R14, 0xfffffff8, RZ, 0xc0, !PT ;  /* 0xfffffff80e128812 */ /* 0x000fe200078ec0ff */
[--C-:B------:R-:W-:Y:S01]  /*0e60*/  @!P0 IMAD.WIDE R16, R16, 0x2, R8.reuse ;  /* 0x0000000210108825 */ /* 0x100fe200078e0208 */
[----:B------:R-:W-:Y:S02]  /*0e70*/  @!P3 LEA R20, P1, R2, R6, 0x1 ;  /* 0x000000060214b211 */ /* 0x000fe400078208ff */
[----:B------:R-:W-:Y:S01]  /*0e80*/  ISETP.GE.AND P6, PT, R26, c[0x0][0x198], PT ;  /* 0x000066001a007a0c */ /* 0x000fe20003fc6270 */
[----:B------:R-:W-:Y:S01]  /*0e90*/  @!P0 IMAD.WIDE R14, R15, 0x2, R8 ;  /* 0x000000020f0e8825 */ /* 0x000fe200078e0208 */
[----:B------:R2:W-:Y:S01]  /*0ea0*/  @!P0 LDGSTS.E.BYPASS.LTC128B.128 [R233+0x14100], [R16.64], !P4 ;  /* 0x1410000010e98fae */ /* 0x0005e2000e101d48 */
[C---:B---3--:R-:W-:Y:S02]  /*0eb0*/  @!P3 LEA.HI.X R21, R2.reuse, R7, R3, 0x1, P1 ;  /* 0x000000070215b211 */ /* 0x048fe400008f0c03 */
[----:B----4-:R-:W-:Y:S01]  /*0ec0*/  @!P2 LEA R24, P1, R2, R4, 0x1 ;  /* 0x000000040218a211 */ /* 0x010fe200078208ff */
[----:B------:R3:W-:Y:S01]  /*0ed0*/  @!P0 LDGSTS.E.BYPASS.LTC128B.128 [R233+0x18100], [R14.64], !P5 ;  /* 0x181000000ee98fae */ /* 0x0007e2000e901d48 */
[----:B------:R-:W-:-:S02]  /*0ee0*/  @!P0 IMAD.WIDE R8, R18, 0x2, R8 ;  /* 0x0000000212088825 */ /* 0x000fc400078e0208 */
[----:B-----5:R-:W-:-:S04]  /*0ef0*/  @!P2 LEA.HI.X R25, R2, R5, R3, 0x1, P1 ;  /* 0x000000050219a211 */ /* 0x020fc800008f0c03 */
[----:B------:R4:W-:Y:S04]  /*0f00*/  @!P0 LDGSTS.E.BYPASS.LTC128B.128 [R233+0x1c100], [R8.64], !P6 ;  /* 0x1c10000008e98fae */ /* 0x0009e8000f101d48 */
[----:B---3--:R-:W3:Y:S04]  /*0f10*/  SHFL.IDX PT, R14, R12, 0x3, 0x181f ;  /* 0x00781f000c0e7f89 */ /* 0x008ee800000e0000 */
[----:B------:R5:W2:Y:S01]  /*0f20*/  SHFL.IDX PT, R15, R0, 0x3, 0x181f ;  /* 0x00781f00000f7f89 */ /* 0x000aa200000e0000 */
[----:B----4-:R-:W-:Y:S02]  /*0f30*/  @!P3 SHF.R.S32.HI R9, RZ, 0x1f, R28 ;  /* 0x0000001fff09b819 */ /* 0x010fe4000001141c */
[----:B------:R-:W-:-:S02]  /*0f40*/  @!P3 SHF.R.S32.HI R8, RZ, 0x1f, R27 ;  /* 0x0000001fff08b819 */ /* 0x000fc4000001141b */
[----:B------:R-:W-:Y:S02]  /*0f50*/  @!P3 LEA.HI R9, R9, R28, RZ, 0x3 ;  /* 0x0000001c0909b211 */ /* 0x000fe400078f18ff */
[----:B------:R-:W-:Y:S02]  /*0f60*/  @!P3 LEA.HI R8, R8, R27, RZ, 0x3 ;  /* 0x0000001b0808b211 */ /* 0x000fe400078f18ff */
[----:B-1----:R-:W-:Y:S02]  /*0f70*/  @!P3 LOP3.LUT R10, R9, 0xfffffff8, RZ, 0xc0, !PT ;  /* 0xfffffff8090ab812 */ /* 0x002fe400078ec0ff */
[----:B------:R-:W-:-:S03]  /*0f80*/  @!P3 LOP3.LUT R8, R8, 0xfffffff8, RZ, 0xc0, !PT ;  /* 0xfffffff80808b812 */ /* 0x000fc600078ec0ff */
[----:B------:R-:W-:-:S04]  /*0f90*/  @!P3 IMAD.WIDE R10, R10, 0x2, R6 ;  /* 0x000000020a0ab825 */ /* 0x000fc800078e0206 */
[----:B------:R-:W-:Y:S01]  /*0fa0*/  @!P3 IMAD.WIDE R8, R8, 0x2, R6 ;  /* 0x000000020808b825 */ /* 0x000fe200078e0206 */
[----:B-----5:R-:W-:-:S04]  /*0fb0*/  IADD3 R0, R13, 0x60, RZ ;  /* 0x000000600d007810 */ /* 0x020fc80007ffe0ff */
[----:B------:R-:W-:Y:S02]  /*0fc0*/  ISETP.GE.AND P1, PT, R0, R29, PT ;  /* 0x0000001d0000720c */ /* 0x000fe40003f26270 */
[----:B------:R-:W-:-:S04]  /*0fd0*/  @!P3 SHF.R.S32.HI R0, RZ, 0x1f, R26 ;  /* 0x0000001fff00b819 */ /* 0x000fc8000001141a */
[----:B------:R-:W-:-:S04]  /*0fe0*/  @!P3 LEA.HI R0, R0, R26, RZ, 0x3 ;  /* 0x0000001a0000b211 */ /* 0x000fc800078f18ff */
[----:B------:R-:W-:-:S03]  /*0ff0*/  @!P3 LOP3.LUT R0, R0, 0xfffffff8, RZ, 0xc0, !PT ;  /* 0xfffffff80000b812 */ /* 0x000fc600078ec0ff */
[----:B---3--:R-:W-:Y:S02]  /*1000*/  @!P1 LEA R12, P0, R2, R14, 0x1 ;  /* 0x0000000e020c9211 */ /* 0x008fe400078008ff */
[----:B------:R-:W-:Y:S01]  /*1010*/  @!P3 IMAD.WIDE R6, R0, 0x2, R6 ;  /* 0x000000020006b825 */ /* 0x000fe200078e0206 */
[----:B------:R-:W-:Y:S02]  /*1020*/  @!P2 SHF.R.S32.HI R0, RZ, 0x1f, R26 ;  /* 0x0000001fff00a819 */ /* 0x000fe4000001141a */
[----:B--2---:R-:W-:Y:S02]  /*1030*/  @!P1 LEA.HI.X R13, R2, R15, R3, 0x1, P0 ;  /* 0x0000000f020d9211 */ /* 0x004fe400000f0c03 */
[----:B------:R-:W-:Y:S02]  /*1040*/  ISETP.NE.AND P0, PT, R23, RZ, PT ;  /* 0x000000ff1700720c */ /* 0x000fe40003f05270 */
[----:B------:R-:W-:-:S04]  /*1050*/  @!P2 LEA.HI R0, R0, R26, RZ, 0x3 ;  /* 0x0000001a0000a211 */ /* 0x000fc800078f18ff */
[----:B------:R-:W-:-:S07]  /*1060*/  @!P2 LOP3.LUT R0, R0, 0xfffffff8, RZ, 0xc0, !PT ;  /* 0xfffffff80000a812 */ /* 0x000fce00078ec0ff */
[----:B------:R1:W-:Y:S04]  /*1070*/  @!P3 LDGSTS.E.BYPASS.LTC128B.128 [R233+0x11100], [R20.64], !P0 ;  /* 0x1110000014e9bfae */ /* 0x0003e8000c101d48 */
[----:B------:R2:W-:Y:S04]  /*1080*/  @!P3 LDGSTS.E.BYPASS.LTC128B.128 [R233+0x15100], [R10.64], !P4 ;  /* 0x151000000ae9bfae */ /* 0x0005e8000e101d48 */
[----:B------:R3:W-:Y:S04]  /*1090*/  @!P3 LDGSTS.E.BYPASS.LTC128B.128 [R233+0x19100], [R8.64], !P5 ;  /* 0x1910000008e9bfae */ /* 0x0007e8000e901d48 */
[----:B------:R4:W-:Y:S04]  /*10a0*/  @!P3 LDGSTS.E.BYPASS.LTC128B.128 [R233+0x1d100], [R6.64], !P6 ;  /* 0x1d10000006e9bfae */ /* 0x0009e8000f101d48 */
[----:B------:R5:W-:Y:S01]  /*10b0*/  @!P2 LDGSTS.E.BYPASS.LTC128B.128 [R233+0x12100], [R24.64], !P0 ;  /* 0x1210000018e9afae */ /* 0x000be2000c101d48 */
[----:B----4-:R-:W-:-:S02]  /*10c0*/  @!P2 SHF.R.S32.HI R7, RZ, 0x1f, R28 ;  /* 0x0000001fff07a819 */ /* 0x010fc4000001141c */
[----:B------:R-:W-:Y:S02]  /*10d0*/  @!P2 SHF.R.S32.HI R6, RZ, 0x1f, R27 ;  /* 0x0000001fff06a819 */ /* 0x000fe4000001141b */
[----:B------:R-:W-:Y:S02]  /*10e0*/  @!P2 LEA.HI R7, R7, R28, RZ, 0x3 ;  /* 0x0000001c0707a211 */ /* 0x000fe400078f18ff */
[----:B------:R-:W-:Y:S02]  /*10f0*/  @!P2 LEA.HI R6, R6, R27, RZ, 0x3 ;  /* 0x0000001b0606a211 */ /* 0x000fe400078f18ff */
[----:B---3--:R-:W-:Y:S02]  /*1100*/  @!P2 LOP3.LUT R8, R7, 0xfffffff8, RZ, 0xc0, !PT ;  /* 0xfffffff80708a812 */ /* 0x008fe400078ec0ff */
[----:B------:R-:W-:-:S03]  /*1110*/  @!P2 LOP3.LUT R6, R6, 0xfffffff8, RZ, 0xc0, !PT ;  /* 0xfffffff80606a812 */ /* 0x000fc600078ec0ff */
[----:B------:R-:W-:-:S04]  /*1120*/  @!P2 IMAD.WIDE R8, R8, 0x2, R4 ;  /* 0x000000020808a825 */ /* 0x000fc800078e0204 */
[--C-:B------:R-:W-:Y:S01]  /*1130*/  @!P2 IMAD.WIDE R6, R6, 0x2, R4.reuse ;  /* 0x000000020606a825 */ /* 0x100fe200078e0204 */
[----:B------:R3:W-:Y:S03]  /*1140*/  @!P2 LDGSTS.E.BYPASS.LTC128B.128 [R233+0x16100], [R8.64], !P4 ;  /* 0x1610000008e9afae */ /* 0x0007e6000e101d48 */
[----:B------:R-:W-:Y:S01]  /*1150*/  @!P2 IMAD.WIDE R4, R0, 0x2, R4 ;  /* 0x000000020004a825 */ /* 0x000fe200078e0204 */
[----:B------:R4:W-:Y:S04]  /*1160*/  @!P2 LDGSTS.E.BYPASS.LTC128B.128 [R233+0x1a100], [R6.64], !P5 ;  /* 0x1a10000006e9afae */ /* 0x0009e8000e901d48 */
[----:B------:R1:W-:Y:S01]  /*1170*/  @!P2 LDGSTS.E.BYPASS.LTC128B.128 [R233+0x1e100], [R4.64], !P6 ;  /* 0x1e10000004e9afae */ /* 0x0003e2000f101d48 */
[----:B------:R-:W-:-:S02]  /*1180*/  ISETP.NE.U32.AND P2, PT, RZ, c[0x0][0x340], PT ;  /* 0x0000d000ff007a0c */ /* 0x000fc40003f45070 */
[----:B------:R-:W-:Y:S01]  /*1190*/  @!P1 SHF.R.S32.HI R0, RZ, 0x1f, R27 ;  /* 0x0000001fff009819 */ /* 0x000fe2000001141b */
[----:B------:R2:W-:Y:S01]  /*11a0*/  @!P1 LDGSTS.E.BYPASS.LTC128B.128 [R233+0x13100], [R12.64], !P0 ;  /* 0x131000000ce99fae */ /* 0x0005e2000c101d48 */
[----:B------:R-:W-:-:S13]  /*11b0*/  ISETP.NE.AND.EX P2, PT, RZ, c[0x0][0x344], PT, P2 ;  /* 0x0000d100ff007a0c */ /* 0x000fda0003f45320 */
[----:B-1----:R-:W-:-:S04]  /*11c0*/  @P2 IMAD.MOV.U32 R4, RZ, RZ, 0x4 ;  /* 0x00000004ff042424 */ /* 0x002fc800078e00ff */
[----:B------:R-:W-:-:S05]  /*11d0*/  @P2 IMAD.WIDE R4, R41, R4, c[0x0][0x340] ;  /* 0x0000d00029042625 */ /* 0x000fca00078e0204 */
[----:B---3--:R1:W3:Y:S01]  /*11e0*/  @P2 LDG.E R8, [R4.64] ;  /* 0x0000000804082981 */ /* 0x0082e2000c1e1900 */
[----:B------:R-:W-:Y:S01]  /*11f0*/  @!P1 LEA.HI R0, R0, R27, RZ, 0x3 ;  /* 0x0000001b00009211 */ /* 0x000fe200078f18ff */
[----:B------:R-:W-:Y:S01]  /*1200*/  IMAD.MOV.U32 R29, RZ, RZ, c[0x0][0x1e0] ;  /* 0x00007800ff1d7624 */ /* 0x000fe200078e00ff */
[----:B------:R-:W-:Y:S01]  /*1210*/  IADD3 R21, R184, -0x1, RZ ;  /* 0xffffffffb8157810 */ /* 0x000fe20007ffe0ff */
[----:B------:R-:W-:Y:S01]  /*1220*/  IMAD.MOV.U32 R31, RZ, RZ, 0x6 ;  /* 0x00000006ff1f7424 */ /* 0x000fe200078e00ff */
[----:B------:R-:W-:Y:S01]  /*1230*/  @!P1 LOP3.LUT R0, R0, 0xfffffff8, RZ, 0xc0, !PT ;  /* 0xfffffff800009812 */ /* 0x000fe200078ec0ff */
[C---:B--2---:R-:W-:Y:S01]  /*1240*/  IMAD R12, R34.reuse, c[0x0][0x1e8], RZ ;  /* 0x00007a00220c7a24 */ /* 0x044fe200078e02ff */
[----:B------:R-:W-:Y:S01]  /*1250*/  ISETP.GT.AND P0, PT, R21, R232, PT ;  /* 0x000000e81500720c */ /* 0x000fe20003f04270 */
[----:B------:R-:W-:Y:S01]  /*1260*/  IMAD R16, R34, c[0x0][0x210], RZ ;  /* 0x0000840022107a24 */ /* 0x000fe200078e02ff */
[----:B-----5:R-:W-:Y:S01]  /*1270*/  LEA.HI R24, R107, R109, RZ, 0x4 ;  /* 0x0000006d6b187211 */ /* 0x020fe200078f20ff */
[----:B----4-:R-:W-:Y:S01]  /*1280*/  @!P1 IMAD.WIDE R6, R0, 0x2, R14 ;  /* 0x0000000200069825 */ /* 0x010fe200078e020e */
[----:B------:R-:W-:Y:S01]  /*1290*/  SHF.L.U64.HI R25, R29, R31, c[0x0][0x1e4] ;  /* 0x000079001d197619 */ /* 0x000fe2000001021f */
[----:B------:R-:W-:Y:S01]  /*12a0*/  ULDC UR6, c[0x0][0x324] ;  /* 0x0000c90000067ab9 */ /* 0x000fe20000000800 */
[----:B------:R-:W-:Y:S01]  /*12b0*/  SHF.R.S32.HI R19, RZ, 0x4, R24 ;  /* 0x00000004ff137819 */ /* 0x000fe20000011418 */
[----:B------:R-:W-:Y:S01]  /*12c0*/  IMAD.SHL.U32 R20, R22, 0x8, RZ ;  /* 0x0000000816147824 */ /* 0x000fe200078e00ff */
[----:B------:R-:W-:Y:S01]  /*12d0*/  LOP3.LUT P3, RZ, R32, 0x2, RZ, 0xc0, !PT ;  /* 0x0000000220ff7812 */ /* 0x000fe2000786c0ff */
[C---:B------:R-:W-:Y:S01]  /*12e0*/  IMAD R12, R33.reuse, c[0x0][0x1ec], R12 ;  /* 0x00007b00210c7a24 */ /* 0x040fe200078e020c */
[----:B------:R-:W-:Y:S01]  /*12f0*/  LEA.HI R13, R24, R19, RZ, 0x1 ;  /* 0x00000013180d7211 */ /* 0x000fe200078f08ff */
[----:B------:R-:W-:Y:S01]  /*1300*/  IMAD R16, R33, c[0x0][0x214], R16 ;  /* 0x0000850021107a24 */ /* 0x000fe200078e0210 */
[----:B------:R-:W-:Y:S01]  /*1310*/  LEA.HI R106, R107, R109, RZ, 0x5 ;  /* 0x0000006d6b6a7211 */ /* 0x000fe200078f28ff */
[----:B------:R-:W-:Y:S01]  /*1320*/  IMAD.SHL.U32 R104, R21, 0x40, RZ ;  /* 0x0000004015687824 */ /* 0x000fe200078e00ff */
[----:B------:R-:W-:Y:S01]  /*1330*/  @P0 IADD3 R17, R184, -0x2, RZ ;  /* 0xfffffffeb8110810 */ /* 0x000fe20007ffe0ff */
[----:B------:R-:W-:Y:S01]  /*1340*/  IMAD.SHL.U32 R35, R29, 0x20, RZ ;  /* 0x000000201d237824 */ /* 0x000fe200078e00ff */
[----:B------:R-:W-:Y:S01]  /*1350*/  LOP3.LUT R13, R13, 0xfffffffe, RZ, 0xc0, !PT ;  /* 0xfffffffe0d0d7812 */ /* 0x000fe200078ec0ff */
[----:B------:R-:W-:Y:S01]  /*1360*/  ULOP3.LUT UR6, URZ, UR6, URZ, 0x33, !UPT ;  /* 0x000000063f067292 */ /* 0x000fe2000f8e333f */
[----:B-1----:R-:W-:-:S02]  /*1370*/  @!P1 SHF.R.S32.HI R4, RZ, 0x1f, R28 ;  /* 0x0000001fff049819 */ /* 0x002fc4000001141c */
[----:B------:R-:W-:Y:S02]  /*1380*/  @P0 SHF.R.S32.HI R11, RZ, 0x1f, R17 ;  /* 0x0000001fff0b0819 */ /* 0x000fe40000011411 */
[----:B------:R-:W-:Y:S02]  /*1390*/  @!P1 LEA.HI R4, R4, R28, RZ, 0x3 ;  /* 0x0000001c04049211 */ /* 0x000fe400078f18ff */
[----:B------:R-:W-:Y:S02]  /*13a0*/  IADD3 R18, -R104, c[0x0][0x1d0], -R22 ;  /* 0x0000740068127a10 */ /* 0x000fe40007ffe916 */
[----:B------:R-:W-:Y:S02]  /*13b0*/  @!P1 LOP3.LUT R4, R4, 0xfffffff8, RZ, 0xc0, !PT ;  /* 0xfffffff804049812 */ /* 0x000fe400078ec0ff */
[----:B------:R-:W-:-:S03]  /*13c0*/  SHF.R.S32.HI R105, RZ, 0x5, R106 ;  /* 0x00000005ff697819 */ /* 0x000fc6000001146a */
[----:B------:R-:W-:-:S05]  /*13d0*/  @!P1 IMAD.WIDE R4, R4, 0x2, R14 ;  /* 0x0000000204049825 */ /* 0x000fca00078e020e */
[----:B------:R3:W-:Y:S01]  /*13e0*/  @!P1 LDGSTS.E.BYPASS.LTC128B.128 [R233+0x17100], [R4.64], !P4 ;  /* 0x1710000004e99fae */ /* 0x0007e2000e101d48 */
[----:B------:R-:W-:-:S03]  /*13f0*/  ISETP.GE.AND P4, PT, R18, 0x1, PT ;  /* 0x000000011200780c */ /* 0x000fc60003f86270 */
[----:B------:R1:W-:Y:S01]  /*1400*/  @!P1 LDGSTS.E.BYPASS.LTC128B.128 [R233+0x1b100], [R6.64], !P5 ;  /* 0x1b10000006e99fae */ /* 0x0003e2000e901d48 */
[----:B------:R-:W-:Y:S02]  /*1410*/  ISETP.GE.AND P5, PT, R27, c[0x0][0x1d4], PT ;  /* 0x000075001b007a0c */ /* 0x000fe40003fa6270 */
[----:B-1----:R-:W-:-:S05]  /*1420*/  SHF.R.S32.HI R6, RZ, 0x1f, R22 ;  /* 0x0000001fff067819 */ /* 0x002fca0000011416 */
[C---:B------:R-:W-:Y:S02]  /*1430*/  IMAD R0, R6.reuse, c[0x0][0x1e0], RZ ;  /* 0x0000780006007a24 */ /* 0x040fe400078e02ff */
[----:B------:R-:W-:Y:S02]  /*1440*/  IMAD R6, R6, c[0x0][0x208], RZ ;  /* 0x0000820006067a24 */ /* 0x000fe400078e02ff */
[C---:B------:R-:W-:Y:S02]  /*1450*/  IMAD R0, R22.reuse, c[0x0][0x1e4], R0 ;  /* 0x0000790016007a24 */ /* 0x040fe400078e0200 */
[C---:B------:R-:W-:Y:S02]  /*1460*/  IMAD R10, R22.reuse, c[0x0][0x20c], R6 ;  /* 0x00008300160a7a24 */ /* 0x040fe400078e0206 */
[----:B------:R-:W-:-:S04]  /*1470*/  IMAD.WIDE.U32 R6, R22, c[0x0][0x208], R2 ;  /* 0x0000820016067a25 */ /* 0x000fc800078e0002 */
[----:B------:R-:W-:Y:S01]  /*1480*/  IMAD.IADD R7, R7, 0x1, R10 ;  /* 0x0000000107077824 */ /* 0x000fe200078e020a */
[--C-:B---3--:R-:W-:Y:S01]  /*1490*/  @P2 SHF.R.S32.HI R5, RZ, 0x1f, R8.reuse ;  /* 0x0000001fff052819 */ /* 0x108fe20000011408 */
[----:B------:R-:W-:Y:S02]  /*14a0*/  @P2 IMAD.MOV.U32 R4, RZ, RZ, R8 ;  /* 0x000000ffff042224 */ /* 0x000fe400078e0008 */
[----:B------:R-:W-:-:S04]  /*14b0*/  IMAD.WIDE.U32 R8, R22, c[0x0][0x1e0], R2 ;  /* 0x0000780016087a25 */ /* 0x000fc800078e0002 */
[----:B------:R-:W-:Y:S02]  /*14c0*/  IMAD.IADD R9, R9, 0x1, R0 ;  /* 0x0000000109097824 */ /* 0x000fe400078e0200 */
[----:B------:R-:W-:Y:S02]  /*14d0*/  IMAD.SHL.U32 R0, R32, 0x40, RZ ;  /* 0x0000004020007824 */ /* 0x000fe400078e00ff */
[----:B------:R-:W-:Y:S02]  /*14e0*/  @!P2 IMAD.MOV.U32 R5, RZ, RZ, R30 ;  /* 0x000000ffff05a224 */ /* 0x000fe400078e001e */
[----:B------:R-:W-:Y:S01]  /*14f0*/  IMAD.SHL.U32 R30, R29, 0x40, RZ ;  /* 0x000000401d1e7824 */ /* 0x000fe200078e00ff */
[----:B------:R-:W-:Y:S01]  /*1500*/  LOP3.LUT R0, R0, 0x1c0, RZ, 0xc0, !PT ;  /* 0x000001c000007812 */ /* 0x000fe200078ec0ff */
[----:B------:R-:W-:Y:S02]  /*1510*/  @P0 IMAD R3, R25, R17, RZ ;  /* 0x0000001119030224 */ /* 0x000fe400078e02ff */
[----:B------:R-:W-:Y:S01]  /*1520*/  @!P2 IMAD.MOV.U32 R4, RZ, RZ, R41 ;  /* 0x000000ffff04a224 */ /* 0x000fe200078e0029 */
[----:B------:R-:W-:Y:S01]  /*1530*/  ISETP.GE.AND P2, PT, R18, 0x21, PT ;  /* 0x000000211200780c */ /* 0x000fe20003f46270 */
[----:B------:R-:W-:Y:S01]  /*1540*/  @P0 IMAD R23, R11, R30, R3 ;  /* 0x0000001e0b170224 */ /* 0x000fe200078e0203 */
[----:B------:R-:W-:Y:S01]  /*1550*/  @!P1 SHF.R.S32.HI R3, RZ, 0x1f, R26 ;  /* 0x0000001fff039819 */ /* 0x000fe2000001141a */
[----:B------:R-:W-:-:S03]  /*1560*/  IMAD.WIDE.U32 R10, R33, c[0x0][0x1e8], R8 ;  /* 0x00007a00210a7a25 */ /* 0x000fc600078e0008 */
[----:B------:R-:W-:Y:S01]  /*1570*/  @!P1 LEA.HI R3, R3, R26, RZ, 0x3 ;  /* 0x0000001a03039211 */ /* 0x000fe200078f18ff */
[----:B------:R-:W-:Y:S01]  /*1580*/  IMAD.WIDE.U32 R8, R33, c[0x0][0x210], R6 ;  /* 0x0000840021087a25 */ /* 0x000fe200078e0006 */
[----:B------:R-:W-:Y:S02]  /*1590*/  LOP3.LUT R6, R0, 0x8, R20, 0xf8, !PT ;  /* 0x0000000800067812 */ /* 0x000fe400078ef814 */
[----:B------:R-:W-:Y:S01]  /*15a0*/  SHF.R.U32.HI R0, RZ, 0x3, R0 ;  /* 0x00000003ff007819 */ /* 0x000fe20000011600 */
[----:B------:R-:W-:Y:S01]  /*15b0*/  IMAD.IADD R7, R11, 0x1, R12 ;  /* 0x000000010b077824 */ /* 0x000fe200078e020c */
[----:B------:R-:W-:Y:S01]  /*15c0*/  SHF.R.S32.HI R12, RZ, 0x1f, R21 ;  /* 0x0000001fff0c7819 */ /* 0x000fe20000011415 */
[----:B------:R-:W-:Y:S01]  /*15d0*/  IMAD.IADD R11, R9, 0x1, R16 ;  /* 0x00000001090b7824 */ /* 0x000fe200078e0210 */
[----:B------:R-:W-:Y:S01]  /*15e0*/  @!P1 LOP3.LUT R9, R3, 0xfffffff8, RZ, 0xc0, !PT ;  /* 0xfffffff803099812 */ /* 0x000fe200078ec0ff */
[----:B------:R-:W-:Y:S01]  /*15f0*/  IMAD.IADD R16, R19, 0x1, -R13 ;  /* 0x0000000113107824 */ /* 0x000fe200078e0a0d */
[----:B------:R-:W-:Y:S01]  /*1600*/  LOP3.LUT R13, R6, R0, RZ, 0x3c, !PT ;  /* 0x00000000060d7212 */ /* 0x000fe200078e3cff */
[----:B------:R-:W-:-:S02]  /*1610*/  IMAD.MOV.U32 R6, RZ, RZ, R10 ;  /* 0x000000ffff067224 */ /* 0x000fc400078e000a */
[----:B------:R-:W-:Y:S02]  /*1620*/  IMAD R0, R5, c[0x0][0x1f0], RZ ;  /* 0x00007c0005007a24 */ /* 0x000fe400078e02ff */
[----:B------:R-:W-:-:S04]  /*1630*/  IMAD.WIDE.U32 R42, R4, c[0x0][0x1f0], R6 ;  /* 0x00007c00042a7a25 */ /* 0x000fc800078e0006 */
[----:B------:R-:W-:Y:S01]  /*1640*/  IMAD R0, R4, c[0x0][0x1f4], R0 ;  /* 0x00007d0004007a24 */ /* 0x000fe200078e0200 */
[----:B------:R-:W-:Y:S01]  /*1650*/  STL.64 [R1+0x58], R42 ;  /* 0x0000582a01007387 */ /* 0x000fe20000100a00 */
[----:B------:R-:W-:Y:S02]  /*1660*/  IMAD.MOV.U32 R10, RZ, RZ, R8 ;  /* 0x000000ffff0a7224 */ /* 0x000fe400078e0008 */
[----:B------:R-:W-:-:S04]  /*1670*/  @!P1 IMAD.WIDE R8, R9, 0x2, R14 ;  /* 0x0000000209089825 */ /* 0x000fc800078e020e */
[----:B------:R-:W-:Y:S01]  /*1680*/  IMAD R3, R25, R21, RZ ;  /* 0x0000001519037224 */ /* 0x000fe200078e02ff */
[----:B------:R1:W-:Y:S01]  /*1690*/  @!P1 LDGSTS.E.BYPASS.LTC128B.128 [R233+0x1f100], [R8.64], !P6 ;  /* 0x1f10000008e99fae */ /* 0x0003e2000f101d48 */
[----:B------:R-:W-:Y:S01]  /*16a0*/  IMAD.IADD R39, R43, 0x1, R0 ;  /* 0x000000012b277824 */ /* 0x000fe200078e0200 */
[----:B------:R-:W-:Y:S01]  /*16b0*/  ISETP.GE.AND P6, PT, R28, c[0x0][0x1d4], PT ;  /* 0x000075001c007a0c */ /* 0x000fe20003fc6270 */
[----:B------:R-:W-:Y:S01]  /*16c0*/  IMAD.MOV.U32 R38, RZ, RZ, R42 ;  /* 0x000000ffff267224 */ /* 0x000fe200078e002a */
[----:B------:R-:W0:Y:S01]  /*16d0*/  LDGDEPBAR ;  /* 0x00000000000079af */ /* 0x000e220000000000 */
[----:B------:R-:W-:Y:S02]  /*16e0*/  IMAD R6, R12, R30, R3 ;  /* 0x0000001e0c067224 */ /* 0x000fe400078e0203 */
[----:B------:R-:W-:Y:S02]  /*16f0*/  IMAD R3, R5, c[0x0][0x218], RZ ;  /* 0x0000860005037a24 */ /* 0x000fe400078e02ff */
[----:B------:R-:W-:-:S02]  /*1700*/  IMAD R0, R16, 0x200, R13 ;  /* 0x0000020010007824 */ /* 0x000fc400078e020d */
[----:B------:R-:W-:Y:S02]  /*1710*/  IMAD R7, R12, c[0x0][0x208], RZ ;  /* 0x000082000c077a24 */ /* 0x000fe400078e02ff */
[----:B------:R-:W-:Y:S02]  /*1720*/  IMAD R12, R4, c[0x0][0x21c], R3 ;  /* 0x00008700040c7a24 */ /* 0x000fe400078e0203 */
[----:B------:R-:W-:Y:S02]  /*1730*/  IMAD.MOV.U32 R14, RZ, RZ, 0x5 ;  /* 0x00000005ff0e7424 */ /* 0x000fe400078e00ff */
[----:B------:R-:W-:Y:S02]  /*1740*/  IMAD.SHL.U32 R192, R0, 0x2, RZ ;  /* 0x0000000200c07824 */ /* 0x000fe400078e00ff */
[----:B------:R-:W-:Y:S01]  /*1750*/  IMAD R13, R21, c[0x0][0x20c], R7 ;  /* 0x00008300150d7a24 */ /* 0x000fe200078e0207 */
[----:B------:R-:W-:Y:S01]  /*1760*/  SHF.L.U64.HI R44, R29, R14, c[0x0][0x1e4] ;  /* 0x000079001d2c7619 */ /* 0x000fe2000001020e */
[----:B------:R-:W-:Y:S01]  /*1770*/  IMAD.WIDE.U32 R14, R21, c[0x0][0x208], RZ ;  /* 0x00008200150e7a25 */ /* 0x000fe200078e00ff */
[----:B------:R-:W-:-:S02]  /*1780*/  IADD3 R5, R192, 0x8100, RZ ;  /* 0x00008100c0057810 */ /* 0x000fc40007ffe0ff */
[----:B------:R-:W-:Y:S01]  /*1790*/  IADD3 R203, R192, 0x8120, RZ ;  /* 0x00008120c0cb7810 */ /* 0x000fe20007ffe0ff */
[----:B------:R-:W-:Y:S01]  /*17a0*/  IMAD.WIDE.U32 R40, R4, c[0x0][0x218], R10 ;  /* 0x0000860004287a25 */ /* 0x000fe200078e000a */
[----:B------:R-:W-:Y:S01]  /*17b0*/  @P3 IADD3 R203, R5, -0x20, RZ ;  /* 0xffffffe005cb3810 */ /* 0x000fe20007ffe0ff */
[----:B------:R-:W-:Y:S02]  /*17c0*/  BAR.SYNC.DEFER_BLOCKING 0x0 ;  /* 0x0000000000007b1d */ /* 0x000fe40000010000 */
[----:B-1----:R-:W-:Y:S01]  /*17d0*/  IMAD.WIDE.U32 R8, R21, R30, R38 ;  /* 0x0000001e15087225 */ /* 0x002fe200078e0026 */
[C---:B------:R-:W-:Y:S02]  /*17e0*/  IADD3 R218, R203.reuse, 0x800, RZ ;  /* 0x00000800cbda7810 */ /* 0x040fe40007ffe0ff */
[----:B------:R-:W-:Y:S01]  /*17f0*/  IADD3 R217, R203, 0x1000, RZ ;  /* 0x00001000cbd97810 */ /* 0x000fe20007ffe0ff */
[----:B------:R-:W-:Y:S01]  /*1800*/  IMAD.IADD R3, R9, 0x1, R6 ;  /* 0x0000000109037824 */ /* 0x000fe200078e0206 */
[C---:B------:R-:W-:Y:S01]  /*1810*/  @P4 LEA R6, P1, R8.reuse, c[0x0][0x1c8], 0x1 ;  /* 0x0000720008064a11 */ /* 0x040fe200078208ff */
[----:B------:R-:W-:Y:S01]  /*1820*/  IMAD.IADD R10, R15, 0x1, R13 ;  /* 0x000000010f0a7824 */ /* 0x000fe200078e020d */
[----:B------:R-:W-:Y:S01]  /*1830*/  SEL R15, RZ, 0x2, P6 ;  /* 0x00000002ff0f7807 */ /* 0x000fe20003000000 */
[----:B------:R-:W-:Y:S01]  /*1840*/  IMAD.IADD R37, R41, 0x1, R12 ;  /* 0x0000000129257824 */ /* 0x000fe200078e020c */
[----:B------:R-:W-:Y:S01]  /*1850*/  @P4 LEA.HI.X R7, R8, c[0x0][0x1cc], R3, 0x1, P1 ;  /* 0x0000730008074a11 */ /* 0x000fe200008f0c03 */
[----:B------:R-:W-:Y:S01]  /*1860*/  STL [R1+0x70], R44 ;  /* 0x0000702c01007387 */ /* 0x000fe20000100800 */
[----:B------:R-:W-:Y:S01]  /*1870*/  @P2 IADD3 R0, P1, R35, R8, RZ ;  /* 0x0000000823002210 */ /* 0x000fe20007f3e0ff */
[----:B------:R-:W-:Y:S01]  /*1880*/  @P0 IMAD.WIDE.U32 R8, R17, R30, R38 ;  /* 0x0000001e11080225 */ /* 0x000fe200078e0026 */
[----:B------:R-:W-:Y:S01]  /*1890*/  P2R R17, PR, RZ, 0x1 ;  /* 0x00000001ff117803 */ /* 0x000fe20000000000 */
[----:B------:R-:W-:Y:S01]  /*18a0*/  STL.64 [R1+0x50], R38 ;  /* 0x0000502601007387 */ /* 0x000fe20000100a00 */
[----:B------:R-:W-:Y:S01]  /*18b0*/  @P2 LEA R4, P3, R0, c[0x0][0x1c8], 0x1 ;  /* 0x0000720000042a11 */ /* 0x000fe200078608ff */
[----:B------:R-:W-:Y:S01]  /*18c0*/  @P2 IMAD.X R5, R44, 0x1, R3, P1 ;  /* 0x000000012c052824 */ /* 0x000fe200008e0603 */
[----:B------:R-:W-:Y:S01]  /*18d0*/  LEA R3, P1, R14, R40, 0x6 ;  /* 0x000000280e037211 */ /* 0x000fe200078230ff */
[----:B------:R-:W-:Y:S01]  /*18e0*/  STL.64 [R1+0x60], R40 ;  /* 0x0000602801007387 */ /* 0x000fe20000100a00 */
[----:B------:R-:W-:-:S02]  /*18f0*/  @P0 LEA R100, P4, R8, c[0x0][0x1c8], 0x1 ;  /* 0x0000720008640a11 */ /* 0x000fc400078808ff */
[----:B------:R-:W-:Y:S01]  /*1900*/  @P2 LEA.HI.X R5, R0, c[0x0][0x1cc], R5, 0x1, P3 ;  /* 0x0000730000052a11 */ /* 0x000fe200018f0c05 */
[----:B------:R-:W-:Y:S01]  /*1910*/  @P0 IMAD.IADD R0, R9, 0x1, R23 ;  /* 0x0000000109000824 */ /* 0x000fe200078e0217 */
[----:B------:R-:W-:Y:S01]  /*1920*/  LEA.HI.X R10, R14, R37, R10, 0x6, P1 ;  /* 0x000000250e0a7211 */ /* 0x000fe200008f340a */
[----:B------:R-:W-:Y:S01]  /*1930*/  STL [R1+0x4c], R37 ;  /* 0x00004c2501007387 */ /* 0x000fe20000100800 */
[C---:B------:R-:W-:Y:S02]  /*1940*/  LEA R12, P1, R3.reuse, c[0x0][0x1f8], 0x1 ;  /* 0x00007e00030c7a11 */ /* 0x040fe400078208ff */
[----:B------:R-:W-:Y:S02]  /*1950*/  @P0 LEA.HI.X R101, R8, c[0x0][0x1cc], R0, 0x1, P4 ;  /* 0x0000730008650a11 */ /* 0x000fe400020f0c00 */
[----:B------:R-:W-:Y:S02]  /*1960*/  LOP3.LUT R0, R24, 0xfffffff0, RZ, 0xc0, !PT ;  /* 0xfffffff018007812 */ /* 0x000fe400078ec0ff */
[----:B------:R-:W-:-:S02]  /*1970*/  LEA.HI.X R13, R3, c[0x0][0x1fc], R10, 0x1, P1 ;  /* 0x00007f00030d7a11 */ /* 0x000fc400008f0c0a */
[----:B------:R-:W-:Y:S01]  /*1980*/  ISETP.GE.AND P3, PT, R2, c[0x0][0x1d4], PT ;  /* 0x0000750002007a0c */ /* 0x000fe20003f66270 */
[----:B------:R-:W-:Y:S01]  /*1990*/  IMAD.IADD R0, R109, 0x1, -R0 ;  /* 0x000000016d007824 */ /* 0x000fe200078e0a00 */
[----:B------:R-:W-:Y:S02]  /*19a0*/  ISETP.GE.AND P1, PT, R18, 0x1, PT ;  /* 0x000000011200780c */ /* 0x000fe40003f26270 */
[----:B------:R-:W-:Y:S02]  /*19b0*/  ISETP.GE.AND P4, PT, R26, c[0x0][0x1d4], PT ;  /* 0x000075001a007a0c */ /* 0x000fe40003f86270 */
[----:B------:R-:W-:Y:S02]  /*19c0*/  SHF.R.S32.HI R3, RZ, 0x1f, R0 ;  /* 0x0000001fff037819 */ /* 0x000fe40000011400 */
[----:B------:R-:W-:Y:S02]  /*19d0*/  IADD3 R216, R203, 0x1800, RZ ;  /* 0x00001800cbd87810 */ /* 0x000fe40007ffe0ff */
[----:B------:R-:W-:-:S02]  /*19e0*/  LEA.HI R3, R3, R0, RZ, 0x3 ;  /* 0x0000000003037211 */ /* 0x000fc400078f18ff */
[----:B------:R-:W-:Y:S02]  /*19f0*/  IADD3 R215, R203, 0x2000, RZ ;  /* 0x00002000cbd77810 */ /* 0x000fe40007ffe0ff */
[----:B------:R-:W-:Y:S01]  /*1a00*/  LOP3.LUT R2, R3, 0xfffffff8, RZ, 0xc0, !PT ;  /* 0xfffffff803027812 */ /* 0x000fe200078ec0ff */
[----:B------:R-:W-:Y:S01]  /*1a10*/  @!PT LDS RZ, [RZ] ;  /* 0x00000000fffff984 */ /* 0x000fe20000000800 */
[----:B------:R-:W-:Y:S01]  /*1a20*/  @!PT LDS RZ, [RZ] ;  /* 0x00000000fffff984 */ /* 0x000fe20000000800 */
[----:B------:R-:W-:Y:S01]  /*1a30*/  @!PT LDS RZ, [RZ] ;  /* 0x00000000fffff984 */ /* 0x000fe20000000800 */
[----:B------:R1:W-:Y:S01]  /*1a40*/  @P1 LDGSTS.E.BYPASS.LTC128B.128 [R233+0x8100], [R6.64], !P3 ;  /* 0x0810000006e91fae */ /* 0x0003e2000d901d48 */
[C---:B------:R-:W-:Y:S02]  /*1a50*/  IADD3 R214, R203.reuse, 0x2800, RZ ;  /* 0x00002800cbd67810 */ /* 0x040fe40007ffe0ff */
[C---:B------:R-:W-:Y:S01]  /*1a60*/  IADD3 R213, R203.reuse, 0x3000, RZ ;  /* 0x00003000cbd57810 */ /* 0x040fe20007ffe0ff */
[----:B------:R1:W-:Y:S01]  /*1a70*/  @P1 LDGSTS.E.BYPASS.LTC128B.128 [R233+0xa100], [R6.64+0x80], !P6 ;  /* 0x0a10008006e91fae */ /* 0x0003e2000f101d48 */
[----:B------:R-:W-:Y:S01]  /*1a80*/  IMAD.IADD R14, R0, 0x1, -R2 ;  /* 0x00000001000e7824 */ /* 0x000fe200078e0a02 */
[C---:B------:R-:W-:Y:S01]  /*1a90*/  IADD3 R212, R203.reuse, 0x3800, RZ ;  /* 0x00003800cbd47810 */ /* 0x040fe20007ffe0ff */
[----:B------:R-:W-:Y:S01]  /*1aa0*/  IMAD.MOV.U32 R0, RZ, RZ, c[0x0][0x208] ;  /* 0x00008200ff007624 */ /* 0x000fe200078e00ff */
[----:B------:R1:W-:Y:S01]  /*1ab0*/  @P1 LDGSTS.E.BYPASS.LTC128B.128 [R233+0xc100], [R6.64+0x100], !P5 ;  /* 0x0c10010006e91fae */ /* 0x0003e2000e901d48 */
[----:B------:R-:W-:Y:S01]  /*1ac0*/  IMAD.SHL.U32 R2, R16, 0x8, RZ ;  /* 0x0000000810027824 */ /* 0x000fe200078e00ff */
[----:B------:R-:W-:Y:S01]  /*1ad0*/  P2R R16, PR, RZ, 0x40 ;  /* 0x00000040ff107803 */ /* 0x000fe20000000000 */
[C---:B------:R-:W-:Y:S01]  /*1ae0*/  IMAD.SHL.U32 R19, R0.reuse, 0x40, RZ ;  /* 0x0000004000137824 */ /* 0x040fe200078e00ff */
[----:B------:R1:W-:Y:S01]  /*1af0*/  @P1 LDGSTS.E.BYPASS.LTC128B.128 [R233+0xe100], [R6.64+0x180], !P4 ;  /* 0x0e10018006e91fae */ /* 0x0003e2000e101d48 */
[----:B------:R-:W-:Y:S01]  /*1b00*/  SHF.L.U64.HI R11, R0, R31, c[0x0][0x20c] ;  /* 0x00008300000b7619 */ /* 0x000fe2000001021f */
[C---:B------:R-:W-:Y:S01]  /*1b10*/  IMAD.SHL.U32 R0, R14.reuse, 0x40, RZ ;  /* 0x000000400e007824 */ /* 0x040fe200078e00ff */
[----:B------:R-:W-:Y:S01]  /*1b20*/  LOP3.LUT P1, RZ, R14, 0x2, RZ, 0xc0, !PT ;  /* 0x000000020eff7812 */ /* 0x000fe2000782c0ff */
[----:B------:R2:W-:Y:S01]  /*1b30*/  @P2 LDGSTS.E.BYPASS.LTC128B.128 [R233+0x9100], [R4.64], !P3 ;  /* 0x0910000004e92fae */ /* 0x0005e2000d901d48 */
[----:B------:R-:W-:-:S02]  /*1b40*/  IADD3 R211, R203, 0x4000, RZ ;  /* 0x00004000cbd37810 */ /* 0x000fc40007ffe0ff */
[----:B------:R-:W-:Y:S01]  /*1b50*/  LOP3.LUT R0, R0, 0x1c0, RZ, 0xc0, !PT ;  /* 0x000001c000007812 */ /* 0x000fe200078ec0ff */
[----:B------:R2:W-:Y:S01]  /*1b60*/  @P2 LDGSTS.E.BYPASS.LTC128B.128 [R233+0xb100], [R4.64+0x80], !P6 ;  /* 0x0b10008004e92fae */ /* 0x0005e2000f101d48 */
[C---:B------:R-:W-:Y:S02]  /*1b70*/  IADD3 R210, R203.reuse, 0x4800, RZ ;  /* 0x00004800cbd27810 */ /* 0x040fe40007ffe0ff */
[----:B------:R-:W-:Y:S01]  /*1b80*/  LOP3.LUT R2, R0, 0x8, R2, 0xf8, !PT ;  /* 0x0000000800027812 */ /* 0x000fe200078ef802 */
[----:B------:R2:W-:Y:S01]  /*1b90*/  @P2 LDGSTS.E.BYPASS.LTC128B.128 [R233+0xd100], [R4.64+0x100], !P5 ;  /* 0x0d10010004e92fae */ /* 0x0005e2000e901d48 */
[----:B------:R-:W-:Y:S02]  /*1ba0*/  SHF.R.U32.HI R0, RZ, 0x3, R0 ;  /* 0x00000003ff007819 */ /* 0x000fe40000011600 */
[----:B------:R-:W-:Y:S01]  /*1bb0*/  IADD3 R209, R203, 0x5000, RZ ;  /* 0x00005000cbd17810 */ /* 0x000fe20007ffe0ff */
[----:B------:R2:W-:Y:S01]  /*1bc0*/  @P2 LDGSTS.E.BYPASS.LTC128B.128 [R233+0xf100], [R4.64+0x180], !P4 ;  /* 0x0f10018004e92fae */ /* 0x0005e2000e101d48 */
[----:B------:R-:W-:-:S02]  /*1bd0*/  LOP3.LUT R0, R2, R0, RZ, 0x3c, !PT ;  /* 0x0000000002007212 */ /* 0x000fc400078e3cff */
[----:B------:R-:W-:Y:S01]  /*1be0*/  SEL R2, RZ, 0x1, P3 ;  /* 0x00000001ff027807 */ /* 0x000fe20001800000 */
[----:B------:R-:W0:Y:S01]  /*1bf0*/  LDGDEPBAR ;  /* 0x00000000000079af */ /* 0x000e220000000000 */
[C---:B------:R-:W-:Y:S02]  /*1c00*/  IADD3 R208, R203.reuse, 0x5800, RZ ;  /* 0x00005800cbd07810 */ /* 0x040fe40007ffe0ff */
[C---:B------:R-:W-:Y:S02]  /*1c10*/  IADD3 R207, R203.reuse, 0x6000, RZ ;  /* 0x00006000cbcf7810 */ /* 0x040fe40007ffe0ff */
[C---:B------:R-:W-:Y:S02]  /*1c20*/  IADD3 R206, R203.reuse, 0x6800, RZ ;  /* 0x00006800cbce7810 */ /* 0x040fe40007ffe0ff */
[C---:B------:R-:W-:Y:S02]  /*1c30*/  IADD3 R205, R203.reuse, 0x7000, RZ ;  /* 0x00007000cbcd7810 */ /* 0x040fe40007ffe0ff */
[----:B------:R-:W-:Y:S01]  /*1c40*/  IADD3 R204, R203, 0x7800, RZ ;  /* 0x00007800cbcc7810 */ /* 0x000fe20007ffe0ff */
[----:B--2---:R-:W-:Y:S01]  /*1c50*/  IMAD.SHL.U32 R5, R3, 0x40, RZ ;  /* 0x0000004003057824 */ /* 0x004fe200078e00ff */
[----:B------:R-:W-:-:S04]  /*1c60*/  DEPBAR.LE SB0, 0x1 ;  /* 0x000080400000791a */ /* 0x000fc80000000000 */
[----:B------:R-:W-:Y:S01]  /*1c70*/  LOP3.LUT R5, R0, 0xfffffe00, R5, 0xf8, !PT ;  /* 0xfffffe0000057812 */ /* 0x000fe200078ef805 */
[----:B------:R-:W-:-:S04]  /*1c80*/  DEPBAR.LE SB0, 0x0 ;  /* 0x000080000000791a */ /* 0x000fc80000000000 */
[----:B------:R-:W-:Y:S01]  /*1c90*/  IMAD.MOV.U32 R4, RZ, RZ, 0x10 ;  /* 0x00000010ff047424 */ /* 0x000fe200078e00ff */
[----:B------:R-:W-:Y:S01]  /*1ca0*/  BAR.SYNC.DEFER_BLOCKING 0x0 ;  /* 0x0000000000007b1d */ /* 0x000fe20000010000 */
[----:B------:R-:W-:Y:S01]  /*1cb0*/  IMAD R0, R105, 0x400, R5 ;  /* 0x0000040069007824 */ /* 0x000fe200078e0205 */
[----:B------:R-:W-:Y:S02]  /*1cc0*/  SEL R3, RZ, 0x4, P5 ;  /* 0x00000004ff037807 */ /* 0x000fe40002800000 */
[----:B------:R-:W-:Y:S01]  /*1cd0*/  SEL R4, R4, 0xfffffff0, !P1 ;  /* 0xfffffff004047807 */ /* 0x000fe20004800000 */
[----:B------:R-:W-:Y:S01]  /*1ce0*/  IMAD.SHL.U32 R199, R0, 0x2, RZ ;  /* 0x0000000200c77824 */ /* 0x000fe200078e00ff */
[----:B-1----:R-:W-:Y:S02]  /*1cf0*/  IADD3 R6, P1, R19, R12, RZ ;  /* 0x0000000c13067210 */ /* 0x002fe40007f3e0ff */
[----:B------:R-:W-:Y:S01]  /*1d00*/  IADD3 R0, -R22, c[0x0][0x1d0], -R104 ;  /* 0x0000740016007a10 */ /* 0x000fe20007ffe968 */
[----:B------:R-:W-:Y:S01]  /*1d10*/  IMAD R200, R4, 0x2, R199 ;  /* 0x0000000204c87824 */ /* 0x000fe200078e02c7 */
[----:B------:R-:W-:Y:S01]  /*1d20*/  IADD3 R3, R3, R15, R2 ;  /* 0x0000000f03037210 */ /* 0x000fe20007ffe002 */
[----:B------:R-:W-:Y:S01]  /*1d30*/  IMAD.X R7, R11, 0x1, R13, P1 ;  /* 0x000000010b077824 */ /* 0x000fe200008e060d */
[----:B------:R-:W-:-:S02]  /*1d40*/  ISETP.LT.OR P1, PT, R0, 0x1, P3 ;  /* 0x000000010000780c */ /* 0x000fc40001f21670 */
[----:B------:R-:W-:-:S05]  /*1d50*/  SEL R2, RZ, 0x8, P4 ;  /* 0x00000008ff027807 */ /* 0x000fca0002000000 */
[----:B------:R-:W-:Y:S01]  /*1d60*/  IMAD.IADD R2, R3, 0x1, R2 ;  /* 0x0000000103027824 */ /* 0x000fe200078e0202 */
[----:B------:R-:W-:-:S04]  /*1d70*/  SHF.R.S32.HI R3, RZ, 0x1f, R105 ;  /* 0x0000001fff037819 */ /* 0x000fc80000011469 */
[C---:B------:R-:W-:Y:S01]  /*1d80*/  LOP3.LUT P0, RZ, R2.reuse, 0x2, RZ, 0xc0, !PT ;  /* 0x0000000202ff7812 */ /* 0x040fe2000780c0ff */
[----:B------:R-:W-:Y:S01]  /*1d90*/  LDSM.16.M88.4 R24, [R192+0x8100] ;  /* 0x00810000c018783b */ /* 0x000fe20000000200 */
[----:B------:R-:W-:Y:S02]  /*1da0*/  LOP3.LUT P2, RZ, R2, 0x4, RZ, 0xc0, !PT ;  /* 0x0000000402ff7812 */ /* 0x000fe4000784c0ff */
[----:B------:R-:W-:Y:S01]  /*1db0*/  LEA.HI R3, R3, R105, RZ, 0x3 ;  /* 0x0000006903037211 */ /* 0x000fe200078f18ff */
[----:B------:R-:W-:Y:S04]  /*1dc0*/  LDSM.16.M88.4 R28, [R192+0x8900] ;  /* 0x00890000c01c783b */ /* 0x000fe80000000200 */
[----:B------:R-:W-:Y:S04]  /*1dd0*/  LDSM.16.M88.4 R36, [R192+0x9100] ;  /* 0x00910000c024783b */ /* 0x000fe80000000200 */
[----:B------:R-:W-:Y:S04]  /*1de0*/  LDSM.16.M88.4 R40, [R192+0x9900] ;  /* 0x00990000c028783b */ /* 0x000fe80000000200 */
[----:B------:R-:W-:Y:S04]  /*1df0*/  LDSM.16.M88.4 R48, [R203] ;  /* 0x00000000cb30783b */ /* 0x000fe80000000200 */
[----:B------:R-:W-:Y:S04]  /*1e00*/  LDSM.16.M88.4 R68, [R203+0x800] ;  /* 0x00080000cb44783b */ /* 0x000fe80000000200 */
[----:B------:R-:W-:Y:S04]  /*1e10*/  LDSM.16.M88.4 R72, [R203+0x1000] ;  /* 0x00100000cb48783b */ /* 0x000fe80000000200 */
[----:B------:R-:W-:Y:S04]  /*1e20*/  LDSM.16.M88.4 R80, [R203+0x1800] ;  /* 0x00180000cb50783b */ /* 0x000fe80000000200 */
[----:B------:R-:W1:Y:S04]  /*1e30*/  LDSM.16.M88.4 R8, [R199+0x10100] ;  /* 0x01010000c708783b */ /* 0x000e680000000200 */
[----:B------:R-:W2:Y:S04]  /*1e40*/  LDSM.16.M88.4 R20, [R200+0x10100] ;  /* 0x01010000c814783b */ /* 0x000ea80000000200 */
[----:B------:R-:W-:Y:S01]  /*1e50*/  @!PT LDS RZ, [RZ] ;  /* 0x00000000fffff984 */ /* 0x000fe20000000800 */
[----:B------:R-:W-:Y:S01]  /*1e60*/  @!PT LDS RZ, [RZ] ;  /* 0x00000000fffff984 */ /* 0x000fe20000000800 */
[----:B------:R-:W-:Y:S01]  /*1e70*/  @!PT LDS RZ, [RZ] ;  /* 0x00000000fffff984 */ /* 0x000fe20000000800 */
[----:B------:R3:W-:Y:S01]  /*1e80*/  LDGSTS.E.BYPASS.LTC128B.128 [R233+0x100], [R12.64], !P1 ;  /* 0x001000000ce97fae */ /* 0x0007e2000c901d48 */
[----:B------:R-:W-:-:S02]  /*1e90*/  ISETP.LT.OR P1, PT, R0, 0x1, !P0 ;  /* 0x000000010000780c */ /* 0x000fc40004721670 */
[----:B------:R-:W-:-:S11]  /*1ea0*/  ISETP.LT.OR P0, PT, R0, 0x21, !P0 ;  /* 0x000000210000780c */ /* 0x000fd60004701670 */
[----:B------:R3:W-:Y:S01]  /*1eb0*/  LDGSTS.E.BYPASS.LTC128B.128 [R233+0x2100], [R12.64+0x80], !P1 ;  /* 0x021000800ce97fae */ /* 0x0007e2000c901d48 */
[C---:B------:R-:W-:Y:S02]  /*1ec0*/  ISETP.LT.OR P1, PT, R0.reuse, 0x1, !P2 ;  /* 0x000000010000780c */ /* 0x040fe40005721670 */
[----:B------:R-:W-:-:S11]  /*1ed0*/  ISETP.LT.OR P2, PT, R0, 0x21, !P2 ;  /* 0x000000210000780c */ /* 0x000fd60005741670 */
[----:B------:R3:W-:Y:S01]  /*1ee0*/  LDGSTS.E.BYPASS.LTC128B.128 [R233+0x4100], [R12.64+0x100], !P1 ;  /* 0x041001000ce97fae */ /* 0x0007e2000c901d48 */
[----:B------:R-:W-:Y:S01]  /*1ef0*/  LOP3.LUT P1, RZ, R2, 0x8, RZ, 0xc0, !PT ;  /* 0x0000000802ff7812 */ /* 0x000fe2000782c0ff */
[----:B------:R-:W-:Y:S01]  /*1f00*/  IMAD.MOV.U32 R2, RZ, RZ, 0x40 ;  /* 0x00000040ff027424 */ /* 0x000fe200078e00ff */
[----:B-1----:R-:W-:Y:S02]  /*1f10*/  HMMA.16816.F32.BF16 R52, R8, R40, RZ ;  /* 0x000000280834723c */ /* 0x002fe400000418ff */
[C---:B------:R-:W-:Y:S02]  /*1f20*/  ISETP.LT.OR P6, PT, R0.reuse, 0x1, !P1 ;  /* 0x000000010000780c */ /* 0x040fe40004fc1670 */
[----:B------:R-:W-:-:S04]  /*1f30*/  ISETP.LT.OR P1, PT, R0, 0x21, !P1 ;  /* 0x000000210000780c */ /* 0x000fc80004f21670 */
[----:B------:R-:W-:Y:S07]  /*1f40*/  HMMA.16816.F32.BF16 R56, R8, R42, RZ ;  /* 0x0000002a0838723c */ /* 0x000fee00000418ff */
[----:B------:R3:W-:Y:S01]  /*1f50*/  LDGSTS.E.BYPASS.LTC128B.128 [R233+0x6100], [R12.64+0x180], !P6 ;  /* 0x061001800ce97fae */ /* 0x0007e2000f101d48 */
[----:B------:R-:W-:-:S04]  /*1f60*/  LOP3.LUT P6, RZ, R32, 0x4, RZ, 0xc0, !PT ;  /* 0x0000000420ff7812 */ /* 0x000fc800078cc0ff */
[----:B------:R-:W-:Y:S02]  /*1f70*/  SEL R2, R2, 0xffffffc0, !P6 ;  /* 0xffffffc002027807 */ /* 0x000fe40007000000 */
[----:B------:R-:W-:Y:S01]  /*1f80*/  ISETP.LT.OR P6, PT, R0, 0x21, P3 ;  /* 0x000000210000780c */ /* 0x000fe20001fc1670 */
[----:B------:R-:W-:Y:S02]  /*1f90*/  IMAD.MOV.U32 R0, RZ, RZ, 0x20 ;  /* 0x00000020ff007424 */ /* 0x000fe400078e00ff */
[----:B------:R-:W-:Y:S01]  /*1fa0*/  IMAD.IADD R198, R192, 0x1, R2 ;  /* 0x00000001c0c67824 */ /* 0x000fe200078e0202 */
[----:B--2---:R-:W-:Y:S01]  /*1fb0*/  HMMA.16816.F32.BF16 R52, R20, R80, R52 ;  /* 0x000000501434723c */ /* 0x004fe20000041834 */
[----:B------:R-:W-:-:S07]  /*1fc0*/  IMAD.IADD R197, R2, 0x1, R203 ;  /* 0x0000000102c57824 */ /* 0x000fce00078e02cb */
[----:B------:R-:W-:Y:S01]  /*1fd0*/  HMMA.16816.F32.BF16 R56, R20, R82, R56 ;  /* 0x000000521438723c */ /* 0x000fe20000041838 */
[----:B------:R1:W-:Y:S01]  /*1fe0*/  LDGSTS.E.BYPASS.LTC128B.128 [R233+0x1100], [R6.64], !P6 ;  /* 0x0110000006e97fae */ /* 0x0003e2000f101d48 */
[----:B------:R-:W-:-:S03]  /*1ff0*/  ISETP.NE.AND P6, PT, R16, RZ, PT ;  /* 0x000000ff1000720c */ /* 0x000fc60003fc5270 */
[----:B------:R1:W-:Y:S01]  /*2000*/  LDGSTS.E.BYPASS.LTC128B.128 [R233+0x3100], [R6.64+0x80], !P0 ;  /* 0x0310008006e97fae */ /* 0x0003e2000c101d48 */
[----:B------:R-:W-:Y:S02]  /*2010*/  ISETP.NE.AND P0, PT, R17, RZ, PT ;  /* 0x000000ff1100720c */ /* 0x000fe40003f05270 */
[----:B------:R-:W-:Y:S01]  /*2020*/  HMMA.16816.F32.BF16 R16, R8, R28, RZ ;  /* 0x0000001c0810723c */ /* 0x000fe200000418ff */
[----:B------:R1:W-:Y:S01]  /*2030*/  LDGSTS.E.BYPASS.LTC128B.128 [R233+0x5100], [R6.64+0x100], !P2 ;  /* 0x0510010006e97fae */ /* 0x0003e2000d101d48 */
[----:B------:R-:W-:-:S03]  /*2040*/  ISETP.NE.AND P2, PT, R117, 0x1, PT ;  /* 0x000000017500780c */ /* 0x000fc60003f45270 */
[----:B------:R1:W-:Y:S01]  /*2050*/  LDGSTS.E.BYPASS.LTC128B.128 [R233+0x7100], [R6.64+0x180], !P1 ;  /* 0x0710018006e97fae */ /* 0x0003e2000c901d48 */
[----:B------:R-:W-:Y:S02]  /*2060*/  LOP3.LUT P1, RZ, R14, 0x4, RZ, 0xc0, !PT ;  /* 0x000000040eff7812 */ /* 0x000fe4000782c0ff */
[C---:B---3--:R-:W-:Y:S01]  /*2070*/  HMMA.16816.F32.BF16 R12, R8.reuse, R24, RZ ;  /* 0x00000018080c723c */ /* 0x048fe200000418ff */
[----:B------:R-:W-:Y:S01]  /*2080*/  LDSM.16.M88.4 R60, [R198+0x8100] ;  /* 0x00810000c63c783b */ /* 0x000fe20000000200 */
[----:B------:R-:W-:Y:S02]  /*2090*/  SEL R0, R0, 0xffffffe0, !P1 ;  /* 0xffffffe000007807 */ /* 0x000fe40004800000 */
[C---:B------:R-:W-:Y:S01]  /*20a0*/  @P0 LEA R102, P1, R35.reuse, R100, 0x1 ;  /* 0x0000006423660211 */ /* 0x040fe200078208ff */
[----:B------:R-:W-:Y:S02]  /*20b0*/  LDSM.16.M88.4 R64, [R198+0x8900] ;  /* 0x00890000c640783b */ /* 0x000fe40000000200 */
[C---:B------:R-:W-:Y:S01]  /*20c0*/  IMAD R202, R0.reuse, 0x2, R199 ;  /* 0x0000000200ca7824 */ /* 0x040fe200078e02c7 */
[----:B------:R-:W-:Y:S01]  /*20d0*/  HMMA.16816.F32.BF16 R24, R8, R26, RZ ;  /* 0x0000001a0818723c */ /* 0x000fe200000418ff */
[----:B------:R-:W-:Y:S01]  /*20e0*/  @P0 LEA.HI.X R103, R35, R101, R44, 0x1, P1 ;  /* 0x0000006523670211 */ /* 0x000fe200008f0c2c */
[----:B------:R-:W-:Y:S01]  /*20f0*/  LDSM.16.M88.4 R76, [R198+0x9100] ;  /* 0x00910000c64c783b */ /* 0x000fe20000000200 */
[----:B------:R-:W-:-:S03]  /*2100*/  IMAD R201, R0, 0x2, R200 ;  /* 0x0000000200c97824 */ /* 0x000fc600078e02c8 */
[----:B------:R-:W-:Y:S02]  /*2110*/  LDSM.16.M88.4 R84, [R198+0x9900] ;  /* 0x00990000c654783b */ /* 0x000fe40000000200 */
[C---:B------:R-:W-:Y:S02]  /*2120*/  HMMA.16816.F32.BF16 R28, R8.reuse, R30, RZ ;  /* 0x0000001e081c723c */ /* 0x040fe400000418ff */
[----:B------:R-:W-:Y:S04]  /*2130*/  LDSM.16.M88.4 R88, [R197+0x1000] ;  /* 0x00100000c558783b */ /* 0x000fe80000000200 */
[----:B------:R-:W-:Y:S02]  /*2140*/  LDSM.16.M88.4 R96, [R197+0x1800] ;  /* 0x00180000c560783b */ /* 0x000fe40000000200 */
[C---:B------:R-:W-:Y:S01]  /*2150*/  HMMA.16816.F32.BF16 R32, R8.reuse, R36, RZ ;  /* 0x000000240820723c */ /* 0x040fe200000418ff */
[----:B-1----:R-:W-:Y:S01]  /*2160*/  LEA.HI R7, R107, R109, RZ, 0x2 ;  /* 0x0000006d6b077211 */ /* 0x002fe200078f10ff */
[----:B------:R-:W-:Y:S03]  /*2170*/  LDSM.16.M88.4 R80, [R192+0xb100] ;  /* 0x00b10000c050783b */ /* 0x000fe60000000200 */
[----:B------:R-:W-:Y:S01]  /*2180*/  LOP3.LUT R7, R7, 0xfffffffc, RZ, 0xc0, !PT ;  /* 0xfffffffc07077812 */ /* 0x000fe200078ec0ff */
[----:B------:R-:W-:Y:S02]  /*2190*/  LDSM.16.M88.4 R92, [R192+0xb900] ;  /* 0x00b90000c05c783b */ /* 0x000fe40000000200 */
[----:B------:R-:W-:Y:S02]  /*21a0*/  HMMA.16816.F32.BF16 R36, R8, R38, RZ ;  /* 0x000000260824723c */ /* 0x000fe400000418ff */
[----:B------:R-:W1:Y:S04]  /*21b0*/  LDSM.16.M88.4 R8, [R202+0x10100] ;  /* 0x01010000ca08783b */ /* 0x000e680000000200 */
[----:B------:R-:W0:Y:S02]  /*21c0*/  LDGDEPBAR ;  /* 0x00000000000079af */ /* 0x000e240000000000 */
[C---:B------:R-:W-:Y:S08]  /*21d0*/  HMMA.16816.F32.BF16 R44, R20.reuse, R48, R12 ;  /* 0x00000030142c723c */ /* 0x040ff0000004180c */
[C---:B------:R-:W-:Y:S08]  /*21e0*/  HMMA.16816.F32.BF16 R40, R20.reuse, R50, R24 ;  /* 0x000000321428723c */ /* 0x040ff00000041818 */
[C---:B------:R-:W-:Y:S08]  /*21f0*/  HMMA.16816.F32.BF16 R12, R20.reuse, R70, R28 ;  /* 0x00000046140c723c */ /* 0x040ff0000004181c */
[C---:B------:R-:W-:Y:S01]  /*2200*/  HMMA.16816.F32.BF16 R24, R20.reuse, R68, R16 ;  /* 0x000000441418723c */ /* 0x040fe20000041810 */
[----:B------:R-:W-:Y:S04]  /*2210*/  LDSM.16.M88.4 R16, [R201+0x10100] ;  /* 0x01010000c910783b */ /* 0x000fe80000000200 */
[----:B------:R-:W2:Y:S03]  /*2220*/  LDSM.16.M88.4 R68, [R197] ;  /* 0x00000000c544783b */ /* 0x000ea60000000200 */
[C---:B------:R-:W-:Y:S08]  /*2230*/  HMMA.16816.F32.BF16 R32, R20.reuse, R72, R32 ;  /* 0x000000481420723c */ /* 0x040ff00000041820 */
[----:B------:R-:W-:Y:S01]  /*2240*/  HMMA.16816.F32.BF16 R36, R20, R74, R36 ;  /* 0x0000004a1424723c */ /* 0x000fe20000041824 */
[----:B------:R-:W3:Y:S07]  /*2250*/  LDSM.16.M88.4 R72, [R197+0x800] ;  /* 0x00080000c548783b */ /* 0x000eee0000000200 */
[C---:B-1----:R-:W-:Y:S08]  /*2260*/  HMMA.16816.F32.BF16 R48, R8.reuse, R60, R44 ;  /* 0x0000003c0830723c */ /* 0x042ff0000004182c */
[C---:B------:R-:W-:Y:S01]  /*2270*/  HMMA.16816.F32.BF16 R44, R8.reuse, R62, R40 ;  /* 0x0000003e082c723c */ /* 0x040fe20000041828 */
[----:B------:R-:W-:Y:S07]  /*2280*/  LDSM.16.M88.4 R60, [R192+0xa100] ;  /* 0x00a10000c03c783b */ /* 0x000fee0000000200 */
[C---:B------:R-:W-:Y:S01]  /*2290*/  HMMA.16816.F32.BF16 R28, R8.reuse, R66, R12 ;  /* 0x00000042081c723c */ /* 0x040fe2000004180c */
[----:B------:R-:W1:Y:S07]  /*22a0*/  LDSM.16.M88.4 R12, [R199+0x14100] ;  /* 0x01410000c70c783b */ /* 0x000e6e0000000200 */
[C---:B------:R-:W-:Y:S01]  /*22b0*/  HMMA.16816.F32.BF16 R40, R8.reuse, R64, R24 ;  /* 0x000000400828723c */ /* 0x040fe20000041818 */
[----:B------:R-:W4:Y:S07]  /*22c0*/  LDSM.16.M88.4 R64, [R192+0xa900] ;  /* 0x00a90000c040783b */ /* 0x000f2e0000000200 */
[C---:B------:R-:W-:Y:S08]  /*22d0*/  HMMA.16816.F32.BF16 R24, R8.reuse, R76, R32 ;  /* 0x0000004c0818723c */ /* 0x040ff00000041820 */
[C---:B------:R-:W-:Y:S01]  /*22e0*/  HMMA.16816.F32.BF16 R20, R8.reuse, R78, R36 ;  /* 0x0000004e0814723c */ /* 0x040fe20000041824 */
[----:B------:R-:W-:Y:S07]  /*22f0*/  LDSM.16.M88.4 R76, [R203+0x2800] ;  /* 0x00280000cb4c783b */ /* 0x000fee0000000200 */
[C---:B------:R-:W-:Y:S08]  /*2300*/  HMMA.16816.F32.BF16 R32, R8.reuse, R84, R52 ;  /* 0x000000540820723c */ /* 0x040ff00000041834 */
[----:B------:R-:W-:Y:S01]  /*2310*/  HMMA.16816.F32.BF16 R52, R8, R86, R56 ;  /* 0x000000560834723c */ /* 0x000fe20000041838 */
[----:B------:R-:W-:Y:S04]  /*2320*/  LDSM.16.M88.4 R8, [R200+0x14100] ;  /* 0x01410000c808783b */ /* 0x000fe80000000200 */
[----:B------:R-:W5:Y:S03]  /*2330*/  LDSM.16.M88.4 R56, [R203+0x2000] ;  /* 0x00200000cb38783b */ /* 0x000f660000000200 */
[C---:B--2---:R-:W-:Y:S01]  /*2340*/  HMMA.16816.F32.BF16 R48, R16.reuse, R68, R48 ;  /* 0x000000441030723c */ /* 0x044fe20000041830 */
[----:B------:R-:W-:Y:S07]  /*2350*/  LDSM.16.M88.4 R84, [R198+0xb100] ;  /* 0x00b10000c654783b */ /* 0x000fee0000000200 */
[C---:B------:R-:W-:Y:S01]  /*2360*/  HMMA.16816.F32.BF16 R44, R16.reuse, R70, R44 ;  /* 0x00000046102c723c */ /* 0x040fe2000004182c */
[----:B------:R-:W-:Y:S07]  /*2370*/  LDSM.16.M88.4 R68, [R198+0xa900] ;  /* 0x00a90000c644783b */ /* 0x000fee0000000200 */
        /* <DEDUP_REMOVED lines=9> */
[C---:B-1----:R-:W-:Y:S08]  /*2410*/  HMMA.16816.F32.BF16 R52, R12.reuse, R60, R48 ;  /* 0x0000003c0c34723c */ /* 0x042ff00000041830 */
[C---:B------:R-:W-:Y:S08]  /*2420*/  HMMA.16816.F32.BF16 R60, R12.reuse, R62, R44 ;  /* 0x0000003e0c3c723c */ /* 0x040ff0000004182c */
[C---:B----4-:R-:W-:Y:S01]  /*2430*/  HMMA.16816.F32.BF16 R44, R12.reuse, R66, R36 ;  /* 0x000000420c2c723c */ /* 0x050fe20000041824 */
[----:B------:R-:W1:Y:S07]  /*2440*/  LDSM.16.M88.4 R36, [R203+0x3000] ;  /* 0x00300000cb24783b */ /* 0x000e6e0000000200 */
[C---:B------:R-:W-:Y:S08]  /*2450*/  HMMA.16816.F32.BF16 R48, R12.reuse, R64, R40 ;  /* 0x000000400c30723c */ /* 0x040ff00000041828 */
[C---:B------:R-:W-:Y:S01]  /*2460*/  HMMA.16816.F32.BF16 R40, R12.reuse, R80, R28 ;  /* 0x000000500c28723c */ /* 0x040fe2000004181c */
[----:B------:R-:W2:Y:S07]  /*2470*/  LDSM.16.M88.4 R28, [R203+0x3800] ;  /* 0x00380000cb1c783b */ /* 0x000eae0000000200 */
[C---:B------:R-:W-:Y:S01]  /*2480*/  HMMA.16816.F32.BF16 R32, R12.reuse, R82, R24 ;  /* 0x000000520c20723c */ /* 0x040fe20000041818 */
[----:B------:R-:W-:Y:S07]  /*2490*/  LDSM.16.M88.4 R80, [R198+0xb900] ;  /* 0x00b90000c650783b */ /* 0x000fee0000000200 */
[C---:B------:R-:W-:Y:S08]  /*24a0*/  HMMA.16816.F32.BF16 R24, R12.reuse, R92, R20 ;  /* 0x0000005c0c18723c */ /* 0x040ff00000041814 */
[----:B------:R-:W-:Y:S01]  /*24b0*/  HMMA.16816.F32.BF16 R20, R12, R94, R16 ;  /* 0x0000005e0c14723c */ /* 0x000fe20000041810 */
[----:B------:R-:W3:Y:S04]  /*24c0*/  LDSM.16.M88.4 R16, [R202+0x14100] ;  /* 0x01410000ca10783b */ /* 0x000ee80000000200 */
[----:B------:R-:W-:Y:S03]  /*24d0*/  LDSM.16.M88.4 R92, [R192+0xc100] ;  /* 0x00c10000c05c783b */ /* 0x000fe60000000200 */
[C---:B-----5:R-:W-:Y:S08]  /*24e0*/  HMMA.16816.F32.BF16 R12, R8.reuse, R56, R52 ;  /* 0x00000038080c723c */ /* 0x060ff00000041834 */
[C---:B------:R-:W-:Y:S08]  /*24f0*/  HMMA.16816.F32.BF16 R60, R8.reuse, R58, R60 ;  /* 0x0000003a083c723c */ /* 0x040ff0000004183c */
[C---:B------:R-:W-:Y:S08]  /*2500*/  HMMA.16816.F32.BF16 R56, R8.reuse, R76, R48 ;  /* 0x0000004c0838723c */ /* 0x040ff00000041830 */
[C---:B------:R-:W-:Y:S08]  /*2510*/  HMMA.16816.F32.BF16 R52, R8.reuse, R78, R44 ;  /* 0x0000004e0834723c */ /* 0x040ff0000004182c */
[C---:B-1----:R-:W-:Y:S01]  /*2520*/  HMMA.16816.F32.BF16 R64, R8.reuse, R36, R40 ;  /* 0x000000240840723c */ /* 0x042fe20000041828 */
[----:B------:R-:W-:Y:S07]  /*2530*/  LDSM.16.M88.4 R40, [R197+0x2000] ;  /* 0x00200000c528783b */ /* 0x000fee0000000200 */
[C---:B------:R-:W-:Y:S01]  /*2540*/  HMMA.16816.F32.BF16 R76, R8.reuse, R38, R32 ;  /* 0x00000026084c723c */ /* 0x040fe20000041820 */
[----:B------:R-:W-:Y:S07]  /*2550*/  LDSM.16.M88.4 R36, [R197+0x2800] ;  /* 0x00280000c524783b */ /* 0x000fee0000000200 */
[----:B--2---:R-:W-:Y:S08]  /*2560*/  HMMA.16816.F32.BF16 R44, R8, R30, R20 ;  /* 0x0000001e082c723c */ /* 0x004ff00000041814 */
[----:B---3--:R-:W-:Y:S01]  /*2570*/  HMMA.16816.F32.BF16 R32, R16, R72, R12 ;  /* 0x000000481020723c */ /* 0x008fe2000004180c */
[----:B------:R-:W1:Y:S07]  /*2580*/  LDSM.16.M88.4 R12, [R201+0x14100] ;  /* 0x01410000c90c783b */ /* 0x000e6e0000000200 */
[----:B------:R-:W-:Y:S01]  /*2590*/  HMMA.16816.F32.BF16 R48, R8, R28, R24 ;  /* 0x0000001c0830723c */ /* 0x000fe20000041818 */
[----:B------:R-:W-:Y:S07]  /*25a0*/  LDSM.16.M88.4 R8, [R199+0x18100] ;  /* 0x01810000c708783b */ /* 0x000fee0000000200 */
[C---:B------:R-:W-:Y:S01]  /*25b0*/  HMMA.16816.F32.BF16 R28, R16.reuse, R74, R60 ;  /* 0x0000004a101c723c */ /* 0x040fe2000004183c */
[----:B------:R-:W2:Y:S04]  /*25c0*/  LDSM.16.M88.4 R60, [R197+0x3000] ;  /* 0x00300000c53c783b */ /* 0x000ea80000000200 */
[----:B------:R-:W-:Y:S03]  /*25d0*/  LDSM.16.M88.4 R72, [R192+0xc900] ;  /* 0x00c90000c048783b */ /* 0x000fe60000000200 */
[C---:B------:R-:W-:Y:S08]  /*25e0*/  HMMA.16816.F32.BF16 R24, R16.reuse, R68, R56 ;  /* 0x000000441018723c */ /* 0x040ff00000041838 */
[C---:B------:R-:W-:Y:S08]  /*25f0*/  HMMA.16816.F32.BF16 R20, R16.reuse, R70, R52 ;  /* 0x000000461014723c */ /* 0x040ff00000041834 */
[C---:B------:R-:W-:Y:S08]  /*2600*/  HMMA.16816.F32.BF16 R56, R16.reuse, R84, R64 ;  /* 0x000000541038723c */ /* 0x040ff00000041840 */
[C---:B------:R-:W-:Y:S01]  /*2610*/  HMMA.16816.F32.BF16 R68, R16.reuse, R86, R76 ;  /* 0x000000561044723c */ /* 0x040fe2000004184c */
[----:B------:R-:W3:Y:S04]  /*2620*/  LDSM.16.M88.4 R84, [R197+0x3800] ;  /* 0x00380000c554783b */ /* 0x000ee80000000200 */
[----:B------:R-:W4:Y:S03]  /*2630*/  LDSM.16.M88.4 R76, [R192+0xd900] ;  /* 0x00d90000c04c783b */ /* 0x000f260000000200 */
[C---:B------:R-:W-:Y:S08]  /*2640*/  HMMA.16816.F32.BF16 R52, R16.reuse, R82, R44 ;  /* 0x000000521034723c */ /* 0x040ff0000004182c */
[----:B------:R-:W-:Y:S01]  /*2650*/  HMMA.16816.F32.BF16 R64, R16, R80, R48 ;  /* 0x000000501040723c */ /* 0x000fe20000041830 */
[----:B------:R-:W-:Y:S04]  /*2660*/  LDSM.16.M88.4 R16, [R200+0x18100] ;  /* 0x01810000c810783b */ /* 0x000fe80000000200 */
[----:B------:R-:W5:Y:S03]  /*2670*/  LDSM.16.M88.4 R80, [R203+0x4800] ;  /* 0x00480000cb50783b */ /* 0x000f660000000200 */
[C---:B-1----:R-:W-:Y:S08]  /*2680*/  HMMA.16816.F32.BF16 R48, R12.reuse, R40, R32 ;  /* 0x000000280c30723c */ /* 0x042ff00000041820 */
[C---:B------:R-:W-:Y:S08]  /*2690*/  HMMA.16816.F32.BF16 R44, R12.reuse, R42, R28 ;  /* 0x0000002a0c2c723c */ /* 0x040ff0000004181c */
[C---:B------:R-:W-:Y:S08]  /*26a0*/  HMMA.16816.F32.BF16 R40, R12.reuse, R36, R24 ;  /* 0x000000240c28723c */ /* 0x040ff00000041818 */
[C---:B------:R-:W-:Y:S08]  /*26b0*/  HMMA.16816.F32.BF16 R36, R12.reuse, R38, R20 ;  /* 0x000000260c24723c */ /* 0x040ff00000041814 */
[C---:B--2---:R-:W-:Y:S01]  /*26c0*/  HMMA.16816.F32.BF16 R28, R12.reuse, R62, R68 ;  /* 0x0000003e0c1c723c */ /* 0x044fe20000041844 */
[----:B------:R-:W1:Y:S07]  /*26d0*/  LDSM.16.M88.4 R68, [R203+0x5000] ;  /* 0x00500000cb44783b */ /* 0x000e6e0000000200 */
[C---:B---3--:R-:W-:Y:S08]  /*26e0*/  HMMA.16816.F32.BF16 R20, R12.reuse, R86, R52 ;  /* 0x000000560c14723c */ /* 0x048ff00000041834 */
[C---:B------:R-:W-:Y:S08]  /*26f0*/  HMMA.16816.F32.BF16 R32, R12.reuse, R60, R56 ;  /* 0x0000003c0c20723c */ /* 0x040ff00000041838 */
[----:B------:R-:W-:Y:S01]  /*2700*/  HMMA.16816.F32.BF16 R24, R12, R84, R64 ;  /* 0x000000540c18723c */ /* 0x000fe20000041840 */
[----:B------:R-:W-:Y:S04]  /*2710*/  LDSM.16.M88.4 R64, [R198+0xc100] ;  /* 0x00c10000c640783b */ /* 0x000fe80000000200 */
[----:B------:R-:W-:Y:S03]  /*2720*/  LDSM.16.M88.4 R84, [R197+0x5800] ;  /* 0x00580000c554783b */ /* 0x000fe60000000200 */
[C---:B------:R-:W-:Y:S08]  /*2730*/  HMMA.16816.F32.BF16 R12, R8.reuse, R92, R48 ;  /* 0x0000005c080c723c */ /* 0x040ff00000041830 */
[C---:B------:R-:W-:Y:S01]  /*2740*/  HMMA.16816.F32.BF16 R48, R8.reuse, R94, R44 ;  /* 0x0000005e0830723c */ /* 0x040fe2000004182c */
[----:B------:R-:W-:Y:S07]  /*2750*/  LDSM.16.M88.4 R92, [R197+0x4000] ;  /* 0x00400000c55c783b */ /* 0x000fee0000000200 */
[C---:B------:R-:W-:Y:S08]  /*2760*/  HMMA.16816.F32.BF16 R44, R8.reuse, R72, R40 ;  /* 0x00000048082c723c */ /* 0x040ff00000041828 */
[C---:B------:R-:W-:Y:S08]  /*2770*/  HMMA.16816.F32.BF16 R60, R8.reuse, R74, R36 ;  /* 0x0000004a083c723c */ /* 0x040ff00000041824 */
[C---:B------:R-:W-:Y:S08]  /*2780*/  HMMA.16816.F32.BF16 R52, R8.reuse, R90, R28 ;  /* 0x0000005a0834723c */ /* 0x040ff0000004181c */
[C---:B----4-:R-:W-:Y:S01]  /*2790*/  HMMA.16816.F32.BF16 R28, R8.reuse, R78, R20 ;  /* 0x0000004e081c723c */ /* 0x050fe20000041814 */
[----:B------:R-:W2:Y:S07]  /*27a0*/  LDSM.16.M88.4 R20, [R203+0x5800] ;  /* 0x00580000cb14783b */ /* 0x000eae0000000200 */
[C---:B------:R-:W-:Y:S01]  /*27b0*/  HMMA.16816.F32.BF16 R56, R8.reuse, R88, R32 ;  /* 0x000000580838723c */ /* 0x040fe20000041820 */
[----:B------:R-:W-:Y:S07]  /*27c0*/  LDSM.16.M88.4 R88, [R197+0x4800] ;  /* 0x00480000c558783b */ /* 0x000fee0000000200 */
[----:B------:R-:W-:Y:S01]  /*27d0*/  HMMA.16816.F32.BF16 R72, R8, R76, R24 ;  /* 0x0000004c0848723c */ /* 0x000fe20000041818 */
[----:B------:R-:W3:Y:S04]  /*27e0*/  LDSM.16.M88.4 R8, [R202+0x18100] ;  /* 0x01810000ca08783b */ /* 0x000ee80000000200 */
[----:B------:R-:W-:Y:S03]  /*27f0*/  LDSM.16.M88.4 R76, [R198+0xd900] ;  /* 0x00d90000c64c783b */ /* 0x000fe60000000200 */
[C---:B-----5:R-:W-:Y:S01]  /*2800*/  HMMA.16816.F32.BF16 R36, R16.reuse, R80, R44 ;  /* 0x000000501024723c */ /* 0x060fe2000004182c */
[----:B------:R-:W4:Y:S07]  /*2810*/  LDSM.16.M88.4 R44, [R198+0xc900] ;  /* 0x00c90000c62c783b */ /* 0x000f2e0000000200 */
[C---:B------:R-:W-:Y:S01]  /*2820*/  HMMA.16816.F32.BF16 R32, R16.reuse, R82, R60 ;  /* 0x000000521020723c */ /* 0x040fe2000004183c */
[----:B------:R-:W5:Y:S07]  /*2830*/  LDSM.16.M88.4 R80, [R198+0xd100] ;  /* 0x00d10000c650783b */ /* 0x000f6e0000000200 */
[C---:B------:R-:W-:Y:S01]  /*2840*/  HMMA.16816.F32.BF16 R24, R16.reuse, R96, R12 ;  /* 0x000000601018723c */ /* 0x040fe2000004180c */
[----:B------:R-:W3:Y:S07]  /*2850*/  LDSM.16.M88.4 R12, [R201+0x18100] ;  /* 0x01810000c90c783b */ /* 0x000eee0000000200 */
[C---:B------:R-:W-:Y:S08]  /*2860*/  HMMA.16816.F32.BF16 R40, R16.reuse, R98, R48 ;  /* 0x000000621028723c */ /* 0x040ff00000041830 */
[C---:B-1----:R-:W-:Y:S08]  /*2870*/  HMMA.16816.F32.BF16 R48, R16.reuse, R68, R56 ;  /* 0x000000441030723c */ /* 0x042ff00000041838 */
[C---:B------:R-:W-:Y:S01]  /*2880*/  HMMA.16816.F32.BF16 R52, R16.reuse, R70, R52 ;  /* 0x000000461034723c */ /* 0x040fe20000041834 */
[----:B------:R-:W1:Y:S07]  /*2890*/  LDSM.16.M88.4 R68, [R197+0x5000] ;  /* 0x00500000c544783b */ /* 0x000e6e0000000200 */
[C---:B--2---:R-:W-:Y:S01]  /*28a0*/  HMMA.16816.F32.BF16 R56, R16.reuse, R20, R72 ;  /* 0x000000141038723c */ /* 0x044fe20000041848 */
[----:B------:R-:W-:Y:S07]  /*28b0*/  LDSM.16.M88.4 R72, [R192+0xf100] ;  /* 0x00f10000c048783b */ /* 0x000fee0000000200 */
[----:B------:R-:W-:Y:S01]  /*28c0*/  HMMA.16816.F32.BF16 R20, R16, R22, R28 ;  /* 0x000000161014723c */ /* 0x000fe2000004181c */
[----:B------:R-:W-:Y:S07]  /*28d0*/  LDSM.16.M88.4 R28, [R192+0xe100] ;  /* 0x00e10000c01c783b */ /* 0x000fee0000000200 */
[C---:B---3--:R-:W-:Y:S08]  /*28e0*/  HMMA.16816.F32.BF16 R16, R8.reuse, R64, R24 ;  /* 0x000000400810723c */ /* 0x048ff00000041818 */
[C---:B------:R-:W-:Y:S08]  /*28f0*/  HMMA.16816.F32.BF16 R60, R8.reuse, R66, R40 ;  /* 0x00000042083c723c */ /* 0x040ff00000041828 */
[C---:B----4-:R-:W-:Y:S08]  /*2900*/  HMMA.16816.F32.BF16 R64, R8.reuse, R44, R36 ;  /* 0x0000002c0840723c */ /* 0x050ff00000041824 */
[C---:B------:R-:W-:Y:S08]  /*2910*/  HMMA.16816.F32.BF16 R40, R8.reuse, R46, R32 ;  /* 0x0000002e0828723c */ /* 0x040ff00000041820 */
[C---:B-----5:R-:W-:Y:S08]  /*2920*/  HMMA.16816.F32.BF16 R44, R8.reuse, R80, R48 ;  /* 0x00000050082c723c */ /* 0x060ff00000041830 */
[C---:B------:R-:W-:Y:S01]  /*2930*/  HMMA.16816.F32.BF16 R48, R8.reuse, R82, R52 ;  /* 0x000000520830723c */ /* 0x040fe20000041834 */
[----:B------:R-:W-:Y:S07]  /*2940*/  LDSM.16.M88.4 R80, [R203+0x6000] ;  /* 0x00600000cb50783b */ /* 0x000fee0000000200 */
[C---:B------:R-:W-:Y:S01]  /*2950*/  HMMA.16816.F32.BF16 R52, R8.reuse, R76, R56 ;  /* 0x0000004c0834723c */ /* 0x040fe20000041838 */
[----:B------:R-:W-:Y:S07]  /*2960*/  LDSM.16.M88.4 R56, [R192+0xe900] ;  /* 0x00e90000c038783b */ /* 0x000fee0000000200 */
[----:B------:R-:W-:Y:S01]  /*2970*/  HMMA.16816.F32.BF16 R36, R8, R78, R20 ;  /* 0x0000004e0824723c */ /* 0x000fe20000041814 */
[----:B------:R-:W2:Y:S04]  /*2980*/  LDSM.16.M88.4 R8, [R199+0x1c100] ;  /* 0x01c10000c708783b */ /* 0x000ea80000000200 */
[----:B------:R-:W-:Y:S03]  /*2990*/  LDSM.16.M88.4 R76, [R192+0xf900] ;  /* 0x00f90000c04c783b */ /* 0x000fe60000000200 */
[C---:B------:R-:W-:Y:S01]  /*29a0*/  HMMA.16816.F32.BF16 R24, R12.reuse, R92, R16 ;  /* 0x0000005c0c18723c */ /* 0x040fe20000041810 */
[----:B------:R-:W3:Y:S07]  /*29b0*/  LDSM.16.M88.4 R16, [R200+0x1c100] ;  /* 0x01c10000c810783b */ /* 0x000eee0000000200 */
[C---:B------:R-:W-:Y:S08]  /*29c0*/  HMMA.16816.F32.BF16 R20, R12.reuse, R94, R60 ;  /* 0x0000005e0c14723c */ /* 0x040ff0000004183c */
[C---:B------:R-:W-:Y:S08]  /*29d0*/  HMMA.16816.F32.BF16 R32, R12.reuse, R88, R64 ;  /* 0x000000580c20723c */ /* 0x040ff00000041840 */
[C---:B------:R-:W-:Y:S08]  /*29e0*/  HMMA.16816.F32.BF16 R40, R12.reuse, R90, R40 ;  /* 0x0000005a0c28723c */ /* 0x040ff00000041828 */
[C---:B------:R-:W-:Y:S08]  /*29f0*/  HMMA.16816.F32.BF16 R64, R12.reuse, R84, R52 ;  /* 0x000000540c40723c */ /* 0x040ff00000041834 */
[C---:B-1----:R-:W-:Y:S08]  /*2a00*/  HMMA.16816.F32.BF16 R44, R12.reuse, R68, R44 ;  /* 0x000000440c2c723c */ /* 0x042ff0000004182c */
[----:B------:R-:W-:Y:S01]  /*2a10*/  HMMA.16816.F32.BF16 R48, R12, R70, R48 ;  /* 0x000000460c30723c */ /* 0x000fe20000041830 */
[----:B------:R-:W-:Y:S07]  /*2a20*/  LDSM.16.M88.4 R68, [R203+0x7800] ;  /* 0x00780000cb44783b */ /* 0x000fee0000000200 */
[C---:B--2---:R-:W-:Y:S08]  /*2a30*/  HMMA.16816.F32.BF16 R52, R8.reuse, R28, R24 ;  /* 0x0000001c0834723c */ /* 0x044ff00000041818 */
[----:B------:R-:W-:Y:S01]  /*2a40*/  HMMA.16816.F32.BF16 R20, R8, R30, R20 ;  /* 0x0000001e0814723c */ /* 0x000fe20000041814 */
[----:B------:R-:W1:Y:S07]  /*2a50*/  LDSM.16.M88.4 R28, [R203+0x6800] ;  /* 0x00680000cb1c783b */ /* 0x000e6e0000000200 */
[----:B------:R-:W-:Y:S01]  /*2a60*/  HMMA.16816.F32.BF16 R60, R12, R86, R36 ;  /* 0x000000560c3c723c */ /* 0x000fe20000041824 */
[----:B------:R-:W-:Y:S04]  /*2a70*/  LDSM.16.M88.4 R12, [R202+0x1c100] ;  /* 0x01c10000ca0c783b */ /* 0x000fe80000000200 */
[----:B------:R-:W2:Y:S03]  /*2a80*/  LDSM.16.M88.4 R84, [R198+0xe100] ;  /* 0x00e10000c654783b */ /* 0x000ea60000000200 */
[C---:B------:R-:W-:Y:S08]  /*2a90*/  HMMA.16816.F32.BF16 R24, R8.reuse, R56, R32 ;  /* 0x000000380818723c */ /* 0x040ff00000041820 */
[C---:B------:R-:W-:Y:S01]  /*2aa0*/  HMMA.16816.F32.BF16 R32, R8.reuse, R58, R40 ;  /* 0x0000003a0820723c */ /* 0x040fe20000041828 */
[----:B------:R-:W4:Y:S04]  /*2ab0*/  LDSM.16.M88.4 R40, [R203+0x7000] ;  /* 0x00700000cb28783b */ /* 0x000f280000000200 */
[----:B------:R-:W-:Y:S03]  /*2ac0*/  LDSM.16.M88.4 R56, [R197+0x6800] ;  /* 0x00680000c538783b */ /* 0x000fe60000000200 */
[C---:B------:R-:W-:Y:S08]  /*2ad0*/  HMMA.16816.F32.BF16 R36, R8.reuse, R72, R44 ;  /* 0x000000480824723c */ /* 0x040ff0000004182c */
[----:B------:R-:W-:Y:S01]  /*2ae0*/  HMMA.16816.F32.BF16 R48, R8, R74, R48 ;  /* 0x0000004a0830723c */ /* 0x000fe20000041830 */
[----:B------:R-:W5:Y:S07]  /*2af0*/  LDSM.16.M88.4 R72, [R198+0xe900] ;  /* 0x00e90000c648783b */ /* 0x000f6e0000000200 */
[----:B---3--:R-:W-:Y:S08]  /*2b00*/  HMMA.16816.F32.BF16 R44, R16, R80, R52 ;  /* 0x00000050102c723c */ /* 0x008ff00000041834 */
[C---:B------:R-:W-:Y:S08]  /*2b10*/  HMMA.16816.F32.BF16 R64, R8.reuse, R76, R64 ;  /* 0x0000004c0840723c */ /* 0x040ff00000041840 */
[----:B------:R-:W-:Y:S01]  /*2b20*/  HMMA.16816.F32.BF16 R76, R8, R78, R60 ;  /* 0x0000004e084c723c */ /* 0x000fe2000004183c */
[----:B------:R-:W-:Y:S07]  /*2b30*/  LDSM.16.M88.4 R8, [R201+0x1c100] ;  /* 0x01c10000c908783b */ /* 0x000fee0000000200 */
[C---:B------:R-:W-:Y:S01]  /*2b40*/  HMMA.16816.F32.BF16 R88, R16.reuse, R82, R20 ;  /* 0x000000521058723c */ /* 0x040fe20000041814 */
[----:B------:R-:W3:Y:S07]  /*2b50*/  LDSM.16.M88.4 R80, [R197+0x6000] ;  /* 0x00600000c550783b */ /* 0x000eee0000000200 */
[----:B-1----:R-:W-:Y:S08]  /*2b60*/  HMMA.16816.F32.BF16 R24, R16, R28, R24 ;  /* 0x0000001c1018723c */ /* 0x002ff00000041818 */
[----:B--2---:R-:W-:Y:S08]  /*2b70*/  HMMA.16816.F32.BF16 R20, R12, R84, R44 ;  /* 0x000000540c14723c */ /* 0x004ff0000004182c */
[C---:B------:R-:W-:Y:S01]  /*2b80*/  HMMA.16816.F32.BF16 R28, R16.reuse, R30, R32 ;  /* 0x0000001e101c723c */ /* 0x040fe20000041820 */
[----:B------:R-:W-:Y:S07]  /*2b90*/  LDSM.16.M88.4 R32, [R197+0x7000] ;  /* 0x00700000c520783b */ /* 0x000fee0000000200 */
[C---:B----4-:R-:W-:Y:S08]  /*2ba0*/  HMMA.16816.F32.BF16 R36, R16.reuse, R40, R36 ;  /* 0x000000281024723c */ /* 0x050ff00000041824 */
[C---:B------:R-:W-:Y:S01]  /*2bb0*/  HMMA.16816.F32.BF16 R48, R16.reuse, R42, R48 ;  /* 0x0000002a1030723c */ /* 0x040fe20000041830 */
[----:B------:R-:W1:Y:S07]  /*2bc0*/  LDSM.16.M88.4 R40, [R198+0xf100] ;  /* 0x00f10000c628783b */ /* 0x000e6e0000000200 */
[----:B------:R-:W-:Y:S01]  /*2bd0*/  HMMA.16816.F32.BF16 R60, R16, R68, R64 ;  /* 0x00000044103c723c */ /* 0x000fe20000041840 */
[----:B------:R-:W2:Y:S07]  /*2be0*/  LDSM.16.M88.4 R64, [R198+0xf900] ;  /* 0x00f90000c640783b */ /* 0x000eae0000000200 */
[----:B-----5:R-:W-:Y:S08]  /*2bf0*/  HMMA.16816.F32.BF16 R44, R12, R72, R24 ;  /* 0x000000480c2c723c */ /* 0x020ff00000041818 */
[----:B------:R-:W-:Y:S08]  /*2c00*/  HMMA.16816.F32.BF16 R52, R16, R70, R76 ;  /* 0x000000461034723c */ /* 0x000ff0000004184c */
[----:B---3--:R-:W-:Y:S08]  /*2c10*/  HMMA.16816.F32.BF16 R68, R8, R80, R20 ;  /* 0x000000500844723c */ /* 0x008ff00000041814 */
[----:B------:R-:W-:Y:S08]  /*2c20*/  HMMA.16816.F32.BF16 R28, R12, R74, R28 ;  /* 0x0000004a0c1c723c */ /* 0x000ff0000004181c */
[----:B------:R-:W-:Y:S08]  /*2c30*/  HMMA.16816.F32.BF16 R44, R8, R56, R44 ;  /* 0x00000038082c723c */ /* 0x000ff0000004182c */
[----:B-1----:R-:W-:Y:S01]  /*2c40*/  HMMA.16816.F32.BF16 R24, R12, R40, R36 ;  /* 0x000000280c18723c */ /* 0x002fe20000041824 */
[----:B------:R-:W1:Y:S01]  /*2c50*/  LDSM.16.M88.4 R36, [R197+0x7800] ;  /* 0x00780000c524783b */ /* 0x000e620000000200 */
[----:B------:R-:W-:Y:S01]  /*2c60*/  FMUL.FTZ R2, R68, c[0x0][0x320] ;  /* 0x0000c80044027a20 */ /* 0x000fe20000410000 */
[----:B------:R-:W-:-:S04]  /*2c70*/  DEPBAR.LE SB0, 0x0 ;  /* 0x000080000000791a */ /* 0x000fc80000000000 */
[----:B------:R-:W-:Y:S01]  /*2c80*/  BAR.SYNC.DEFER_BLOCKING 0x0 ;  /* 0x0000000000007b1d */ /* 0x000fe20000010000 */
[----:B------:R-:W-:Y:S08]  /*2c90*/  HMMA.16816.F32.BF16 R56, R8, R58, R28 ;  /* 0x0000003a0838723c */ /* 0x000ff0000004181c */
[C---:B--2---:R-:W-:Y:S01]  /*2ca0*/  HMMA.16816.F32.BF16 R16, R12.reuse, R64, R60 ;  /* 0x000000400c10723c */ /* 0x044fe2000004183c */
[----:B------:R2:W3:Y:S07]  /*2cb0*/  MUFU.TANH R61, R2 ;  /* 0x00000002003d7308 */ /* 0x0004ee0000002400 */
[----:B------:R-:W-:Y:S01]  /*2cc0*/  HMMA.16816.F32.BF16 R20, R12, R42, R48 ;  /* 0x0000002a0c14723c */ /* 0x000fe20000041830 */
[----:B------:R-:W-:Y:S01]  /*2cd0*/  @!PT LDS RZ, [RZ] ;  /* 0x00000000fffff984 */ /* 0x000fe20000000800 */
[----:B------:R-:W-:Y:S01]  /*2ce0*/  @!PT LDS RZ, [RZ] ;  /* 0x00000000fffff984 */ /* 0x000fe20000000800 */
[----:B------:R-:W-:Y:S01]  /*2cf0*/  @!PT LDS RZ, [RZ] ;  /* 0x00000000fffff984 */ /* 0x000fe20000000800 */
[----:B------:R4:W-:Y:S07]  /*2d00*/  @P0 LDGSTS.E.BYPASS.LTC128B.128 [R233+0x8100], [R100.64], !P3 ;  /* 0x0810000064e90fae */ /* 0x0009ee000d901d48 */
[----:B------:R-:W-:Y:S01]  /*2d10*/  FMUL.FTZ R6, R57, c[0x0][0x320] ;  /* 0x0000c80039067a20 */ /* 0x000fe20000410000 */
[----:B------:R-:W-:Y:S01]  /*2d20*/  HMMA.16816.F32.BF16 R48, R8, R32, R24 ;  /* 0x000000200830723c */ /* 0x000fe20000041818 */
[----:B--2---:R-:W-:Y:S01]  /*2d30*/  FMUL.FTZ R2, R69, c[0x0][0x320] ;  /* 0x0000c80045027a20 */ /* 0x004fe20000410000 */
[----:B------:R4:W-:Y:S01]  /*2d40*/  @P0 LDGSTS.E.BYPASS.LTC128B.128 [R233+0xa100], [R100.64+0x80], !P6 ;  /* 0x0a10008064e90fae */ /* 0x0009e2000f101d48 */
[----:B------:R2:W1:Y:S03]  /*2d50*/  MUFU.TANH R26, R6 ;  /* 0x00000006001a7308 */ /* 0x0004660000002400 */
[----:B------:R4:W-:Y:S02]  /*2d60*/  @P0 LDGSTS.E.BYPASS.LTC128B.128 [R233+0xc100], [R100.64+0x100], !P5 ;  /* 0x0c10010064e90fae */ /* 0x0009e4000e901d48 */
[----:B------:R-:W-:Y:S02]  /*2d70*/  HMMA.16816.F32.BF16 R52, R12, R66, R52 ;  /* 0x000000420c34723c */ /* 0x000fe40000041834 */
[----:B------:R4:W-:Y:S01]  /*2d80*/  @P0 LDGSTS.E.BYPASS.LTC128B.128 [R233+0xe100], [R100.64+0x180], !P4 ;  /* 0x0e10018064e90fae */ /* 0x0009e2000e101d48 */
[----:B------:R5:W3:Y:S03]  /*2d90*/  MUFU.TANH R28, R2 ;  /* 0x00000002001c7308 */ /* 0x000ae60000002400 */
[----:B------:R4:W-:Y:S02]  /*2da0*/  @P0 LDGSTS.E.BYPASS.LTC128B.128 [R233+0x9100], [R102.64], !P3 ;  /* 0x0910000066e90fae */ /* 0x0009e4000d901d48 */
[----:B------:R-:W-:Y:S02]  /*2db0*/  HMMA.16816.F32.BF16 R32, R8, R34, R20 ;  /* 0x000000220820723c */ /* 0x000fe40000041814 */
[----:B------:R4:W-:Y:S01]  /*2dc0*/  @P0 LDGSTS.E.BYPASS.LTC128B.128 [R233+0xb100], [R102.64+0x80], !P6 ;  /* 0x0b10008066e90fae */ /* 0x0009e2000f101d48 */
[----:B--2---:R-:W-:Y:S01]  /*2dd0*/  LOP3.LUT R6, R3, 0xffffff8, RZ, 0xc0, !PT ;  /* 0x0ffffff803067812 */ /* 0x004fe200078ec0ff */
[----:B------:R-:W-:-:S02]  /*2de0*/  IMAD.IADD R3, R109, 0x1, -R7 ;  /* 0x000000016d037824 */ /* 0x000fc400078e0a07 */
[----:B------:R4:W-:Y:S02]  /*2df0*/  @P0 LDGSTS.E.BYPASS.LTC128B.128 [R233+0xd100], [R102.64+0x100], !P5 ;  /* 0x0d10010066e90fae */ /* 0x0009e4000e901d48 */
[----:B-1----:R-:W-:Y:S01]  /*2e00*/  HMMA.16816.F32.BF16 R40, R8, R36, R16 ;  /* 0x000000240828723c */ /* 0x002fe20000041810 */
[----:B------:R-:W-:Y:S01]  /*2e10*/  LEA.HI R7, R3, R3, RZ, 0x1 ;  /* 0x0000000303077211 */ /* 0x000fe200078f08ff */
[----:B------:R4:W-:Y:S01]  /*2e20*/  @P0 LDGSTS.E.BYPASS.LTC128B.128 [R233+0xf100], [R102.64+0x180], !P4 ;  /* 0x0f10018066e90fae */ /* 0x0009e2000e101d48 */
[----:B-----5:R-:W-:Y:S02]  /*2e30*/  FMUL.FTZ R2, R70, c[0x0][0x320] ;  /* 0x0000c80046027a20 */ /* 0x020fe40000410000 */
[----:B------:R-:W-:Y:S01]  /*2e40*/  LOP3.LUT R7, R7, 0x1ffffffe, RZ, 0xc0, !PT ;  /* 0x1ffffffe07077812 */ /* 0x000fe200078ec0ff */
[----:B------:R-:W0:Y:S01]  /*2e50*/  LDGDEPBAR ;  /* 0x00000000000079af */ /* 0x000e220000000000 */
[----:B------:R1:W2:Y:S01]  /*2e60*/  MUFU.TANH R62, R2 ;  /* 0x00000002003e7308 */ /* 0x0002a20000002400 */
[----:B------:R-:W-:Y:S01]  /*2e70*/  IMAD.IADD R16, R105, 0x1, -R6 ;  /* 0x0000000169107824 */ /* 0x000fe200078e0a06 */
[----:B------:R-:W-:Y:S01]  /*2e80*/  HMMA.16816.F32.BF16 R20, R12, R86, R88 ;  /* 0x000000560c14723c */ /* 0x000fe20000041858 */
[----:B------:R-:W-:-:S02]  /*2e90*/  IMAD.IADD R7, R3, 0x1, -R7 ;  /* 0x0000000103077824 */ /* 0x000fc400078e0a07 */
[----:B------:R-:W-:-:S04]  /*2ea0*/  FMUL.FTZ R17, R48, c[0x0][0x320] ;  /* 0x0000c80030117a20 */ /* 0x000fc80000410000 */
[----:B------:R-:W-:Y:S01]  /*2eb0*/  FMUL.FTZ R13, R32, c[0x0][0x320] ;  /* 0x0000c800200d7a20 */ /* 0x000fe20000410000 */
[----:B------:R-:W-:Y:S01]  /*2ec0*/  HMMA.16816.F32.BF16 R36, R8, R38, R52 ;  /* 0x000000260824723c */ /* 0x000fe20000041834 */
[----:B------:R-:W2:Y:S01]  /*2ed0*/  MUFU.TANH R25, R17 ;  /* 0x0000001100197308 */ /* 0x000ea20000002400 */
[----:B-1----:R-:W-:-:S07]  /*2ee0*/  FMUL.FTZ R2, R44, c[0x0][0x320] ;  /* 0x0000c8002c027a20 */ /* 0x002fce0000410000 */
[----:B------:R-:W1:Y:S07]  /*2ef0*/  MUFU.TANH R24, R13 ;  /* 0x0000000d00187308 */ /* 0x000e6e0000002400 */
[----:B------:R-:W-:Y:S01]  /*2f00*/  HMMA.16816.F32.BF16 R20, R8, R82, R20 ;  /* 0x000000520814723c */ /* 0x000fe20000041814 */
[----:B------:R5:W1:Y:S06]  /*2f10*/  MUFU.TANH R60, R2 ;  /* 0x00000002003c7308 */ /* 0x000a6c0000002400 */
[----:B------:R-:W-:-:S06]  /*2f20*/  FMUL.FTZ R9, R49, c[0x0][0x320] ;  /* 0x0000c80031097a20 */ /* 0x000fcc0000410000 */
[----:B------:R-:W1:Y:S01]  /*2f30*/  MUFU.TANH R9, R9 ;  /* 0x0000000900097308 */ /* 0x000e620000002400 */
[----:B-----5:R-:W-:-:S07]  /*2f40*/  FMUL.FTZ R2, R45, c[0x0][0x320] ;  /* 0x0000c8002d027a20 */ /* 0x020fce0000410000 */
[----:B------:R5:W1:Y:S02]  /*2f50*/  MUFU.TANH R44, R2 ;  /* 0x00000002002c7308 */ /* 0x000a640000002400 */
[----:B-----5:R-:W-:-:S06]  /*2f60*/  FMUL.FTZ R2, R56, c[0x0][0x320] ;  /* 0x0000c80038027a20 */ /* 0x020fcc0000410000 */
[----:B------:R5:W1:Y:S02]  /*2f70*/  MUFU.TANH R31, R2 ;  /* 0x00000002001f7308 */ /* 0x000a640000002400 */
[----:B-----5:R-:W-:-:S05]  /*2f80*/  LOP3.LUT R2, R106, 0xffffffe0, RZ, 0xc0, !PT ;  /* 0xffffffe06a027812 */ /* 0x020fca00078ec0ff */
[----:B------:R-:W-:-:S05]  /*2f90*/  IMAD.IADD R2, R109, 0x1, -R2 ;  /* 0x000000016d027824 */ /* 0x000fca00078e0a02 */
[----:B------:R-:W-:-:S04]  /*2fa0*/  SHF.R.S32.HI R18, RZ, 0x1f, R2 ;  /* 0x0000001fff127819 */ /* 0x000fc80000011402 */
[----:B------:R-:W-:-:S04]  /*2fb0*/  LEA.HI R6, R18, R2, RZ, 0x2 ;  /* 0x0000000212067211 */ /* 0x000fc800078f10ff */
[----:B------:R-:W-:-:S05]  /*2fc0*/  LEA.HI.SX32 R12, R6, R181, 0x1e ;  /* 0x000000b5060c7211 */ /* 0x000fca00078ff2ff */
[----:B------:R-:W-:-:S04]  /*2fd0*/  IMAD R3, R16, 0x10, R12 ;  /* 0x0000001010037824 */ /* 0x000fc800078e020c */
[----:B------:R-:W-:Y:S02]  /*2fe0*/  IMAD R108, R7, 0x8, R3 ;  /* 0x00000008076c7824 */ /* 0x000fe400078e0203 */
[----:B------:R-:W-:Y:S02]  /*2ff0*/  FMUL.FTZ R3, R33, c[0x0][0x320] ;  /* 0x0000c80021037a20 */ /* 0x000fe40000410000 */
[----:B------:R-:W-:Y:S01]  /*3000*/  IMAD.MOV.U32 R12, RZ, RZ, R108 ;  /* 0x000000ffff0c7224 */ /* 0x000fe200078e006c */
[----:B------:R-:W-:Y:S01]  /*3010*/  STL [R1+0x6c], R108 ;  /* 0x00006c6c01007387 */ /* 0x000fe20000100800 */
[----:B------:R5:W1:Y:S01]  /*3020*/  MUFU.TANH R19, R3 ;  /* 0x0000000300137308 */ /* 0x000a620000002400 */
[----:B------:R-:W-:-:S07]  /*3030*/  FMUL.FTZ R7, R40, c[0x0][0x320] ;  /* 0x0000c80028077a20 */ /* 0x000fce0000410000 */
[----:B------:R1:W1:Y:S01]  /*3040*/  MUFU.TANH R18, R7 ;  /* 0x0000000700127308 */ /* 0x0002620000002400 */
[----:B-----5:R-:W-:Y:S01]  /*3050*/  LOP3.LUT R3, R6, 0x7ffffffc, RZ, 0xc0, !PT ;  /* 0x7ffffffc06037812 */ /* 0x020fe200078ec0ff */
[----:B------:R-:W-:-:S04]  /*3060*/  @P2 IMAD.HI.U32 R6, R108, c[0x0][0x2c8], RZ ;  /* 0x0000b2006c062a27 */ /* 0x000fc800078e00ff */
[----:B------:R-:W-:Y:S01]  /*3070*/  IMAD.IADD R3, R2, 0x1, -R3 ;  /* 0x0000000102037824 */ /* 0x000fe200078e0a03 */
[----:B------:R-:W-:Y:S02]  /*3080*/  @P2 SHF.R.U32.HI R12, RZ, c[0x0][0x2cc], R6 ;  /* 0x0000b300ff0c2a19 */ /* 0x000fe40000011606 */
[----:B------:R-:W-:Y:S01]  /*3090*/  IADD3 R2, -R104, c[0x0][0x1d0], R113 ;  /* 0x0000740068027a10 */ /* 0x000fe20007ffe171 */
[----:B------:R-:W-:Y:S01]  /*30a0*/  IMAD.SHL.U32 R32, R3, 0x2, RZ ;  /* 0x0000000203207824 */ /* 0x000fe200078e00ff */
[----:B------:R-:W-:Y:S01]  /*30b0*/  ISETP.LE.AND P2, PT, R113, c[0x0][0x32c], PT ;  /* 0x0000cb0071007a0c */ /* 0x000fe20003f43270 */
[----:B------:R-:W5:Y:S01]  /*30c0*/  SHFL.IDX PT, R6, R12, RZ, 0x1c1f ;  /* 0x001c1fff0c067589 */ /* 0x000f6200000e0000 */
[----:B------:R-:W-:Y:S02]  /*30d0*/  FMUL.FTZ R3, R36, c[0x0][0x320] ;  /* 0x0000c80024037a20 */ /* 0x000fe40000410000 */
[----:B-1----:R-:W-:Y:S01]  /*30e0*/  FMUL.FTZ R7, R41, c[0x0][0x320] ;  /* 0x0000c80029077a20 */ /* 0x002fe20000410000 */
[----:B------:R4:W-:Y:S01]  /*30f0*/  STL [R1+0x40], R32 ;  /* 0x0000402001007387 */ /* 0x0009e20000100800 */
[----:B------:R1:W1:Y:S01]  /*3100*/  MUFU.TANH R16, R3 ;  /* 0x0000000300107308 */ /* 0x0002620000002400 */
[----:B------:R-:W-:-:S02]  /*3110*/  IADD3 R2, R2, -c[0x0][0x168], -R32 ;  /* 0x80005a0002027a10 */ /* 0x000fc40007ffe820 */
[----:B------:R-:W-:Y:S02]  /*3120*/  IADD3 R13, -R32, c[0x0][0x1d0], -R104 ;  /* 0x00007400200d7a10 */ /* 0x000fe40007ffe968 */
[C---:B------:R-:W-:Y:S02]  /*3130*/  IADD3 R8, R2.reuse, c[0x0][0x328], RZ ;  /* 0x0000ca0002087a10 */ /* 0x040fe40007ffe0ff */
[----:B------:R-:W-:Y:S01]  /*3140*/  IADD3 R14, R2, UR6, RZ ;  /* 0x00000006020e7c10 */ /* 0x000fe2000fffe0ff */
[----:B------:R-:W2:Y:S01]  /*3150*/  MUFU.TANH R17, R7 ;  /* 0x0000000700117308 */ /* 0x000ea20000002400 */
[----:B------:R-:W-:Y:S02]  /*3160*/  FMUL.FTZ R2, R20, c[0x0][0x320] ;  /* 0x0000c80014027a20 */ /* 0x000fe40000410000 */
[----:B-1----:R-:W-:-:S05]  /*3170*/  FMUL.FTZ R3, R37, c[0x0][0x320] ;  /* 0x0000c80025037a20 */ /* 0x002fca0000410000 */
[----:B------:R5:W1:Y:S08]  /*3180*/  MUFU.TANH R10, R2 ;  /* 0x00000002000a7308 */ /* 0x000a700000002400 */
[----:B------:R1:W1:Y:S01]  /*3190*/  MUFU.TANH R15, R3 ;  /* 0x00000003000f7308 */ /* 0x0002620000002400 */
[----:B-----5:R-:W-:Y:S02]  /*31a0*/  IMAD.IADD R2, R14, 0x1, R6 ;  /* 0x000000010e027824 */ /* 0x020fe400078e0206 */
[----:B-1----:R-:W-:-:S05]  /*31b0*/  FMUL.FTZ R3, R21, c[0x0][0x320] ;  /* 0x0000c80015037a20 */ /* 0x002fca0000410000 */
[----:B------:R1:W1:Y:S02]  /*31c0*/  MUFU.TANH R11, R3 ;  /* 0x00000003000b7308 */ /* 0x0002640000002400 */
[----:B-1----:R-:W-:-:S05]  /*31d0*/  IMAD.IADD R3, R8, 0x1, R6 ;  /* 0x0000000108037824 */ /* 0x002fca00078e0206 */
[----:B------:R-:W-:Y:S01]  /*31e0*/  IMNMX R3, R3, R13, PT ;  /* 0x0000000d03037217 */ /* 0x000fe20003800200 */
[----:B------:R-:W-:Y:S05]  /*31f0*/  @!P2 BRA `(.L_x_875) ;  /* 0x000001400000a947 */ /* 0x000fea0003800000 */
[----:B--234-:R-:W-:Y:S01]  /*3200*/  IADD3 R6, R6, c[0x0][0x1d0], RZ ;  /* 0x0000740006067a10 */ /* 0x01cfe20007ffe0ff */
[----:B------:R-:W-:Y:S03]  /*3210*/  BSSY B0, `(.L_x_876) ;  /* 0x000000d000007945 */ /* 0x000fe60003800000 */
[----:B------:R-:W-:-:S04]  /*3220*/  IADD3 R6, R6, -c[0x0][0x168], RZ ;  /* 0x80005a0006067a10 */ /* 0x000fc80007ffe0ff */
[----:B------:R-:W-:-:S13]  /*3230*/  ISETP.GT.AND P0, PT, R6, -0x1, PT ;  /* 0xffffffff0600780c */ /* 0x000fda0003f04270 */
[----:B------:R-:W-:Y:S05]  /*3240*/  @P0 BRA `(.L_x_877) ;  /* 0x0000006000000947 */ /* 0x000fea0003800000 */
[----:B------:R-:W-:Y:S02]  /*3250*/  ISETP.NE.AND P0, PT, R113, c[0x0][0x32c], PT ;  /* 0x0000cb0071007a0c */ /* 0x000fe40003f05270 */
[----:B------:R-:W-:-:S11]  /*3260*/  LOP3.LUT R6, RZ, R6, RZ, 0x33, !PT ;  /* 0x00000006ff067212 */ /* 0x000fd600078e33ff */
[----:B------:R-:W-:-:S05]  /*3270*/  @P0 IMAD.HI.U32 R7, R6, c[0x0][0x330], RZ ;  /* 0x0000cc0006070a27 */ /* 0x000fca00078e00ff */
[----:B------:R-:W-:-:S04]  /*3280*/  @P0 SHF.R.U32.HI R6, RZ, c[0x0][0x334], R7 ;  /* 0x0000cd00ff060a19 */ /* 0x000fc80000011607 */
[----:B------:R-:W-:Y:S01]  /*3290*/  LOP3.LUT R6, RZ, R6, RZ, 0x33, !PT ;  /* 0x00000006ff067212 */ /* 0x000fe200078e33ff */
[----:B------:R-:W-:Y:S05]  /*32a0*/  BRA `(.L_x_878) ;  /* 0x0000003000007947 */ /* 0x000fea0003800000 */
.L_x_877:
[----:B------:R-:W-:-:S13]  /*32b0*/  ISETP.NE.AND P0, PT, R113, c[0x0][0x32c], PT ;  /* 0x0000cb0071007a0c */ /* 0x000fda0003f05270 */
[----:B------:R-:W-:-:S05]  /*32c0*/  @P0 IMAD.HI.U32 R7, R6, c[0x0][0x330], RZ ;  /* 0x0000cc0006070a27 */ /* 0x000fca00078e00ff */
[----:B------:R-:W-:Y:S02]  /*32d0*/  @P0 SHF.R.U32.HI R6, RZ, c[0x0][0x334], R7 ;  /* 0x0000cd00ff060a19 */ /* 0x000fe40000011607 */
.L_x_878:
[----:B------:R-:W-:Y:S05]  /*32e0*/  BSYNC B0 ;  /* 0x0000000000007941 */ /* 0x000fea0003800000 */
.L_x_876:
[----:B------:R-:W-:-:S04]  /*32f0*/  IMAD R6, R6, c[0x0][0x32c], -R104 ;  /* 0x0000cb0006067a24 */ /* 0x000fc800078e0a68 */
[----:B------:R-:W-:-:S05]  /*3300*/  IMAD.IADD R6, R6, 0x1, -R32 ;  /* 0x0000000106067824 */ /* 0x000fca00078e0a20 */
[----:B------:R-:W-:Y:S02]  /*3310*/  IADD3 R7, R6, c[0x0][0x32c], RZ ;  /* 0x0000cb0006077a10 */ /* 0x000fe40007ffe0ff */
[----:B------:R-:W-:Y:S02]  /*3320*/  IMNMX R2, R2, R6, !PT ;  /* 0x0000000602027217 */ /* 0x000fe40007800200 */
[----:B------:R-:W-:Y:S02]  /*3330*/  IMNMX R3, R3, R7, PT ;  /* 0x0000000703037217 */ /* 0x000fe40003800200 */
.L_x_875:
[----:B--234-:R-:W-:Y:S01]  /*3340*/  ISETP.GT.AND P1, PT, R184, RZ, PT ;  /* 0x000000ffb800720c */ /* 0x01cfe20003f24270 */
[----:B------:R-:W1:Y:S03]  /*3350*/  SHFL.IDX PT, R6, R12, 0x1, 0x1c1f ;  /* 0x003c1f000c067f89 */ /* 0x000e6600000e0000 */
[----:B------:R-:W-:-:S04]  /*3360*/  ISETP.GT.AND P0, PT, R2, RZ, P1 ;  /* 0x000000ff0200720c */ /* 0x000fc80000f04270 */
[----:B------:R-:W-:-:S04]  /*3370*/  ISETP.LT.OR P0, PT, R3, 0x1, P0 ;  /* 0x000000010300780c */ /* 0x000fc80000701670 */
[----:B------:R-:W-:Y:S02]  /*3380*/  FSEL R27, R61, -INF , !P0 ;  /* 0xff8000003d1b7808 */ /* 0x000fe40004000000 */
[----:B------:R-:W-:-:S04]  /*3390*/  ISETP.GT.AND P0, PT, R2, 0x1, P1 ;  /* 0x000000010200780c */ /* 0x000fc80000f04270 */
        /* <DEDUP_REMOVED lines=41> */
[----:B------:R-:W-:Y:S01]  /*3630*/  ISETP.GT.AND P0, PT, R2, 0x39, P1 ;  /* 0x000000390200780c */ /* 0x000fe20000f04270 */
[----:B------:R-:W-:-:S03]  /*3640*/  FMUL.FTZ R2, R47, c[0x0][0x320] ;  /* 0x0000c8002f027a20 */ /* 0x000fc60000410000 */
[----:B------:R-:W-:Y:S01]  /*3650*/  ISETP.LT.OR P0, PT, R3, 0x3a, P0 ;  /* 0x0000003a0300780c */ /* 0x000fe20000701670 */
[----:B------:R2:W3:Y:S01]  /*3660*/  MUFU.TANH R26, R2 ;  /* 0x00000002001a7308 */ /* 0x0004e20000002400 */
[----:B-1----:R-:W-:Y:S02]  /*3670*/  IMAD.IADD R3, R8, 0x1, R6 ;  /* 0x0000000108037824 */ /* 0x002fe400078e0206 */
[----:B------:R-:W-:-:S03]  /*3680*/  FSEL R174, R15, -INF , !P0 ;  /* 0xff8000000fae7808 */ /* 0x000fc60004000000 */
[----:B------:R-:W-:Y:S01]  /*3690*/  IMNMX R3, R3, R13, PT ;  /* 0x0000000d03037217 */ /* 0x000fe20003800200 */
[----:B--2---:R-:W-:-:S04]  /*36a0*/  FMUL.FTZ R2, R34, c[0x0][0x320] ;  /* 0x0000c80022027a20 */ /* 0x004fc80000410000 */
[----:B------:R1:W2:Y:S02]  /*36b0*/  MUFU.TANH R25, R2 ;  /* 0x0000000200197308 */ /* 0x0002a40000002400 */
[----:B-1----:R-:W-:-:S06]  /*36c0*/  FMUL.FTZ R2, R35, c[0x0][0x320] ;  /* 0x0000c80023027a20 */ /* 0x002fcc0000410000 */
[----:B------:R1:W4:Y:S02]  /*36d0*/  MUFU.TANH R24, R2 ;  /* 0x0000000200187308 */ /* 0x0003240000002400 */
[----:B-1----:R-:W-:-:S06]  /*36e0*/  FMUL.FTZ R2, R23, c[0x0][0x320] ;  /* 0x0000c80017027a20 */ /* 0x002fcc0000410000 */
[----:B------:R1:W1:Y:S02]  /*36f0*/  MUFU.TANH R21, R2 ;  /* 0x0000000200157308 */ /* 0x0002640000002400 */
        /* <DEDUP_REMOVED lines=22> */
[----:B-1----:R-:W-:Y:S01]  /*3860*/  IMAD.IADD R2, R14, 0x1, R6 ;  /* 0x000000010e027824 */ /* 0x002fe200078e0206 */
        /* <DEDUP_REMOVED lines=12> */
.L_x_881:
[----:B------:R-:W-:-:S13]  /*3930*/  ISETP.NE.AND P0, PT, R113, c[0x0][0x32c], PT ;  /* 0x0000cb0071007a0c */ /* 0x000fda0003f05270 */
[----:B------:R-:W-:-:S05]  /*3940*/  @P0 IMAD.HI.U32 R7, R6, c[0x0][0x330], RZ ;  /* 0x0000cc0006070a27 */ /* 0x000fca00078e00ff */
[----:B------:R-:W-:Y:S02]  /*3950*/  @P0 SHF.R.U32.HI R6, RZ, c[0x0][0x334], R7 ;  /* 0x0000cd00ff060a19 */ /* 0x000fe40000011607 */
.L_x_882:
[----:B------:R-:W-:Y:S05]  /*3960*/  BSYNC B0 ;  /* 0x0000000000007941 */ /* 0x000fea0003800000 */
.L_x_880:
[----:B------:R-:W-:-:S04]  /*3970*/  IMAD R6, R6, c[0x0][0x32c], -R104 ;  /* 0x0000cb0006067a24 */ /* 0x000fc800078e0a68 */
[----:B------:R-:W-:-:S05]  /*3980*/  IMAD.IADD R6, R6, 0x1, -R32 ;  /* 0x0000000106067824 */ /* 0x000fca00078e0a20 */
[----:B------:R-:W-:Y:S02]  /*3990*/  IADD3 R7, R6, c[0x0][0x32c], RZ ;  /* 0x0000cb0006077a10 */ /* 0x000fe40007ffe0ff */
[----:B------:R-:W-:Y:S02]  /*39a0*/  IMNMX R2, R2, R6, !PT ;  /* 0x0000000602027217 */ /* 0x000fe40007800200 */
[----:B------:R-:W-:Y:S02]  /*39b0*/  IMNMX R3, R3, R7, PT ;  /* 0x0000000703037217 */ /* 0x000fe40003800200 */
.L_x_879:
[----:B--234-:R-:W-:Y:S01]  /*39c0*/  ISETP.GT.AND P0, PT, R2, 0x1, P1 ;  /* 0x000000010200780c */ /* 0x01cfe20000f04270 */
[----:B------:R-:W-:Y:S01]  /*39d0*/  IMAD.SHL.U32 R193, R5, 0x2, RZ ;  /* 0x0000000205c17824 */ /* 0x000fe200078e00ff */
[----:B------:R-:W-:Y:S02]  /*39e0*/  FMNMX.FTZ R132, R27, R28, !PT ;  /* 0x0000001c1b847209 */ /* 0x000fe40007810000 */
[----:B------:R-:W-:Y:S01]  /*39f0*/  ISETP.LT.OR P0, PT, R3, 0x2, P0 ;  /* 0x000000020300780c */ /* 0x000fe20000701670 */
[----:B------:R-:W-:Y:S01]  /*3a00*/  IMAD R196, R0, 0x2, R193 ;  /* 0x0000000200c47824 */ /* 0x000fe200078e02c1 */
[----:B------:R-:W-:Y:S01]  /*3a10*/  FMNMX.FTZ R132, R29, R132, !PT ;  /* 0x000000841d847209 */ /* 0x000fe20007810000 */
[----:B------:R-:W-:Y:S01]  /*3a20*/  LDSM.16.MT88.4 R40, [R193+0x2100] ;  /* 0x00210000c128783b */ /* 0x000fe20000004200 */
[----:B------:R-:W-:-:S02]  /*3a30*/  FSEL R13, R20, -INF , !P0 ;  /* 0xff800000140d7808 */ /* 0x000fc40004000000 */
[----:B------:R-:W-:Y:S01]  /*3a40*/  ISETP.GT.AND P0, PT, R2, 0x8, P1 ;  /* 0x000000080200780c */ /* 0x000fe20000f04270 */
[----:B------:R-:W-:Y:S01]  /*3a50*/  LDSM.16.MT88.4 R32, [R196+0x2100] ;  /* 0x00210000c420783b */ /* 0x000fe20000004200 */
[----:B------:R-:W-:Y:S02]  /*3a60*/  FMNMX.FTZ R132, R30, R132, !PT ;  /* 0x000000841e847209 */ /* 0x000fe40007810000 */
[----:B------:R-:W-:Y:S02]  /*3a70*/  ISETP.LT.OR P0, PT, R3, 0x9, P0 ;  /* 0x000000090300780c */ /* 0x000fe40000701670 */
[----:B------:R-:W-:Y:S02]  /*3a80*/  FMNMX.FTZ R132, R101, R132, !PT ;  /* 0x0000008465847209 */ /* 0x000fe40007810000 */
[----:B------:R-:W-:Y:S02]  /*3a90*/  FSEL R12, R12, -INF , !P0 ;  /* 0xff8000000c0c7808 */ /* 0x000fe40004000000 */
[----:B------:R-:W-:-:S02]  /*3aa0*/  ISETP.GT.AND P0, PT, R2, 0x9, P1 ;  /* 0x000000090200780c */ /* 0x000fc40000f04270 */
[----:B------:R-:W-:Y:S02]  /*3ab0*/  FMNMX.FTZ R132, R100, R132, !PT ;  /* 0x0000008464847209 */ /* 0x000fe40007810000 */
[----:B------:R-:W-:Y:S02]  /*3ac0*/  ISETP.LT.OR P0, PT, R3, 0xa, P0 ;  /* 0x0000000a0300780c */ /* 0x000fe40000701670 */
[----:B------:R-:W-:Y:S02]  /*3ad0*/  FMNMX.FTZ R132, R103, R132, !PT ;  /* 0x0000008467847209 */ /* 0x000fe40007810000 */
[----:B------:R-:W-:Y:S02]  /*3ae0*/  FSEL R14, R21, -INF , !P0 ;  /* 0xff800000150e7808 */ /* 0x000fe40004000000 */
[----:B------:R-:W-:Y:S02]  /*3af0*/  ISETP.GT.AND P0, PT, R2, 0x10, P1 ;  /* 0x000000100200780c */ /* 0x000fe40000f04270 */
[----:B------:R-:W-:-:S02]  /*3b00*/  FMNMX.FTZ R132, R102, R132, !PT ;  /* 0x0000008466847209 */ /* 0x000fc40007810000 */
[----:B------:R-:W-:Y:S02]  /*3b10*/  ISETP.LT.OR P0, PT, R3, 0x11, P0 ;  /* 0x000000110300780c */ /* 0x000fe40000701670 */
[----:B------:R-:W-:Y:S02]  /*3b20*/  FMNMX.FTZ R132, R135, R132, !PT ;  /* 0x0000008487847209 */ /* 0x000fe40007810000 */
[----:B------:R-:W-:Y:S02]  /*3b30*/  FSEL R10, R10, -INF , !P0 ;  /* 0xff8000000a0a7808 */ /* 0x000fe40004000000 */
[----:B------:R-:W-:Y:S02]  /*3b40*/  ISETP.GT.AND P0, PT, R2, 0x11, P1 ;  /* 0x000000110200780c */ /* 0x000fe40000f04270 */
[----:B------:R-:W-:Y:S02]  /*3b50*/  FMNMX.FTZ R132, R219, R132, !PT ;  /* 0x00000084db847209 */ /* 0x000fe40007810000 */
[----:B------:R-:W-:-:S02]  /*3b60*/  ISETP.LT.OR P0, PT, R3, 0x12, P0 ;  /* 0x000000120300780c */ /* 0x000fc40000701670 */
[----:B------:R-:W-:Y:S02]  /*3b70*/  FMNMX.FTZ R132, R224, R132, !PT ;  /* 0x00000084e0847209 */ /* 0x000fe40007810000 */
[----:B------:R-:W-:Y:S02]  /*3b80*/  FSEL R45, R26, -INF , !P0 ;  /* 0xff8000001a2d7808 */ /* 0x000fe40004000000 */
[----:B------:R-:W-:Y:S02]  /*3b90*/  ISETP.GT.AND P0, PT, R2, 0x18, P1 ;  /* 0x000000180200780c */ /* 0x000fe40000f04270 */
[----:B------:R-:W-:Y:S02]  /*3ba0*/  FMNMX.FTZ R132, R225, R132, !PT ;  /* 0x00000084e1847209 */ /* 0x000fe40007810000 */
[----:B------:R-:W-:Y:S02]  /*3bb0*/  ISETP.LT.OR P0, PT, R3, 0x19, P0 ;  /* 0x000000190300780c */ /* 0x000fe40000701670 */
[----:B------:R-:W-:-:S02]  /*3bc0*/  FMNMX.FTZ R132, R182, R132, !PT ;  /* 0x00000084b6847209 */ /* 0x000fc40007810000 */
[----:B------:R-:W-:Y:S02]  /*3bd0*/  FSEL R44, R17, -INF , !P0 ;  /* 0xff800000112c7808 */ /* 0x000fe40004000000 */
[----:B------:R-:W-:Y:S02]  /*3be0*/  ISETP.GT.AND P0, PT, R2, 0x19, P1 ;  /* 0x000000190200780c */ /* 0x000fe40000f04270 */
[----:B------:R-:W-:Y:S02]  /*3bf0*/  FMNMX.FTZ R132, R178, R132, !PT ;  /* 0x00000084b2847209 */ /* 0x000fe40007810000 */
[----:B------:R-:W-:Y:S02]  /*3c00*/  ISETP.LT.OR P0, PT, R3, 0x1a, P0 ;  /* 0x0000001a0300780c */ /* 0x000fe40000701670 */
[----:B------:R-:W-:Y:S02]  /*3c10*/  FMNMX.FTZ R132, R176, R132, !PT ;  /* 0x00000084b0847209 */ /* 0x000fe40007810000 */
[----:B------:R-:W-:-:S02]  /*3c20*/  FSEL R46, R16, -INF , !P0 ;  /* 0xff800000102e7808 */ /* 0x000fc40004000000 */
[----:B------:R-:W-:Y:S02]  /*3c30*/  ISETP.GT.AND P0, PT, R2, 0x20, P1 ;  /* 0x000000200200780c */ /* 0x000fe40000f04270 */
[----:B------:R-:W-:Y:S02]  /*3c40*/  FMNMX.FTZ R132, R174, R132, !PT ;  /* 0x00000084ae847209 */ /* 0x000fe40007810000 */
[----:B------:R-:W-:Y:S02]  /*3c50*/  ISETP.LT.OR P0, PT, R3, 0x21, P0 ;  /* 0x000000210300780c */ /* 0x000fe40000701670 */
[----:B------:R-:W-:Y:S01]  /*3c60*/  LEA R194, R4, R193, 0x1 ;  /* 0x000000c104c27211 */ /* 0x000fe200078e08ff */
[----:B------:R-:W1:Y:S01]  /*3c70*/  SHFL.BFLY PT, R7, R132, 0x2, 0x1f ;  /* 0x0c401f0084077f89 */ /* 0x000e6200000e0000 */
[----:B------:R-:W-:Y:S02]  /*3c80*/  FSEL R47, R9, -INF , !P0 ;  /* 0xff800000092f7808 */ /* 0x000fe40004000000 */
[----:B------:R-:W-:Y:S01]  /*3c90*/  ISETP.GT.AND P0, PT, R2, 0x21, P1 ;  /* 0x000000210200780c */ /* 0x000fe20000f04270 */
[----:B------:R-:W-:Y:S01]  /*3ca0*/  IMAD R195, R0, 0x2, R194 ;  /* 0x0000000200c37824 */ /* 0x000fe200078e02c2 */
[----:B------:R-:W-:Y:S02]  /*3cb0*/  LDSM.16.MT88.4 R36, [R194+0x2100] ;  /* 0x00210000c224783b */ /* 0x000fe40000004200 */
[----:B------:R-:W-:-:S04]  /*3cc0*/  ISETP.LT.OR P0, PT, R3, 0x22, P0 ;  /* 0x000000220300780c */ /* 0x000fc80000701670 */
[----:B------:R-:W-:Y:S02]  /*3cd0*/  FSEL R133, R11, -INF , !P0 ;  /* 0xff8000000b857808 */ /* 0x000fe40004000000 */
[----:B------:R-:W-:-:S04]  /*3ce0*/  ISETP.GT.AND P0, PT, R2, 0x28, P1 ;  /* 0x000000280200780c */ /* 0x000fc80000f04270 */
[----:B------:R-:W-:-:S04]  /*3cf0*/  ISETP.LT.OR P0, PT, R3, 0x29, P0 ;  /* 0x000000290300780c */ /* 0x000fc80000701670 */
[----:B------:R-:W-:Y:S02]  /*3d00*/  FSEL R11, R25, -INF , !P0 ;  /* 0xff800000190b7808 */ /* 0x000fe40004000000 */
[----:B------:R-:W-:Y:S02]  /*3d10*/  ISETP.GT.AND P0, PT, R2, 0x29, P1 ;  /* 0x000000290200780c */ /* 0x000fe40000f04270 */
[----:B-1----:R-:W-:Y:S02]  /*3d20*/  FMNMX.FTZ R132, R132, R7, !PT ;  /* 0x0000000784847209 */ /* 0x002fe40007810000 */
        /* <DEDUP_REMOVED lines=9> */
[----:B------:R-:W-:Y:S03]  /*3dc0*/  LDSM.16.MT88.4 R16, [R194+0x100] ;  /* 0x00010000c210783b */ /* 0x000fe60000004200 */
[----:B------:R-:W-:-:S04]  /*3dd0*/  ISETP.LT.OR P0, PT, R3, 0x39, P0 ;  /* 0x000000390300780c */ /* 0x000fc80000701670 */
[----:B------:R-:W-:Y:S02]  /*3de0*/  FSEL R173, R15, -INF , !P0 ;  /* 0xff8000000fad7808 */ /* 0x000fe40004000000 */
[----:B------:R-:W-:-:S04]  /*3df0*/  ISETP.GT.AND P0, PT, R2, RZ, P1 ;  /* 0x000000ff0200720c */ /* 0x000fc80000f04270 */
[----:B------:R-:W-:-:S04]  /*3e00*/  ISETP.LT.OR P0, PT, R3, 0x1, P0 ;  /* 0x000000010300780c */ /* 0x000fc80000701670 */
[----:B------:R-:W-:Y:S02]  /*3e10*/  FSEL R9, R62, -INF , !P0 ;  /* 0xff8000003e097808 */ /* 0x000fe40004000000 */
[----:B------:R-:W-:Y:S02]  /*3e20*/  ISETP.GT.AND P0, PT, R2, 0x39, P1 ;  /* 0x000000390200780c */ /* 0x000fe40000f04270 */
[----:B------:R-:W-:Y:S02]  /*3e30*/  FMNMX.FTZ R6, R9, R13, !PT ;  /* 0x0000000d09067209 */ /* 0x000fe40007810000 */
[----:B------:R-:W-:Y:S02]  /*3e40*/  ISETP.LT.OR P0, PT, R3, 0x3a, P0 ;  /* 0x0000003a0300780c */ /* 0x000fe40000701670 */
[----:B------:R-:W-:Y:S02]  /*3e50*/  FMNMX.FTZ R6, R12, R6, !PT ;  /* 0x000000060c067209 */ /* 0x000fe40007810000 */
[----:B------:R-:W-:-:S02]  /*3e60*/  FSEL R235, R23, -INF , !P0 ;  /* 0xff80000017eb7808 */ /* 0x000fc40004000000 */
[----:B------:R-:W-:-:S04]  /*3e70*/  FMNMX.FTZ R6, R14, R6, !PT ;  /* 0x000000060e067209 */ /* 0x000fc80007810000 */
        /* <DEDUP_REMOVED lines=8> */
[----:B------:R-:W-:Y:S02]  /*3f00*/  FMNMX.FTZ R2, R252, R6, !PT ;  /* 0x00000006fc027209 */ /* 0x000fe40007810000 */
[----:B------:R-:W1:Y:S02]  /*3f10*/  SHFL.BFLY PT, R6, R132, 0x1, 0x1f ;  /* 0x0c201f0084067f89 */ /* 0x000e6400000e0000 */
[----:B------:R-:W-:-:S04]  /*3f20*/  FMNMX.FTZ R2, R175, R2, !PT ;  /* 0x00000002af027209 */ /* 0x000fc80007810000 */
[----:B------:R-:W-:-:S04]  /*3f30*/  FMNMX.FTZ R2, R173, R2, !PT ;  /* 0x00000002ad027209 */ /* 0x000fc80007810000 */
[----:B------:R-:W-:-:S05]  /*3f40*/  FMNMX.FTZ R2, R235, R2, !PT ;  /* 0x00000002eb027209 */ /* 0x000fca0007810000 */
[----:B------:R-:W2:Y:S01]  /*3f50*/  SHFL.BFLY PT, R3, R2, 0x2, 0x1f ;  /* 0x0c401f0002037f89 */ /* 0x000ea200000e0000 */
[----:B-1----:R-:W-:-:S04]  /*3f60*/  FMNMX.FTZ R132, R132, R6, !PT ;  /* 0x0000000684847209 */ /* 0x002fc80007810000 */
[C---:B------:R-:W-:Y:S01]  /*3f70*/  FSETP.NEU.FTZ.AND P0, PT, R132.reuse, -INF , PT ;  /* 0xff8000008400780b */ /* 0x040fe20003f1d000 */
[----:B------:R-:W-:-:S05]  /*3f80*/  FMUL.FTZ R8, R132, c[0x0][0x2d0] ;  /* 0x0000b40084087a20 */ /* 0x000fca0000410000 */
[----:B------:R-:W-:Y:S02]  /*3f90*/  FSEL R8, R8, RZ, P0 ;  /* 0x000000ff08087208 */ /* 0x000fe40000000000 */
[----:B--2---:R-:W-:-:S03]  /*3fa0*/  FMNMX.FTZ R2, R2, R3, !PT ;  /* 0x0000000302027209 */ /* 0x004fc60007810000 */
[--C-:B------:R-:W-:Y:S02]  /*3fb0*/  FFMA.FTZ R3, R27, c[0x0][0x2d0], -R8.reuse ;  /* 0x0000b4001b037a23 */ /* 0x100fe40000010808 */
[----:B------:R-:W-:Y:S01]  /*3fc0*/  LDSM.16.MT88.4 R24, [R195+0x2100] ;  /* 0x00210000c318783b */ /* 0x000fe20000004200 */
[--C-:B------:R-:W-:Y:S01]  /*3fd0*/  FFMA.FTZ R0, R101, c[0x0][0x2d0], -R8.reuse ;  /* 0x0000b40065007a23 */ /* 0x100fe20000010808 */
[----:B------:R1:W-:Y:S02]  /*3fe0*/  MUFU.EX2 R185, R3 ;  /* 0x0000000300b97308 */ /* 0x0003e40000000800 */
[----:B------:R-:W2:Y:S06]  /*3ff0*/  SHFL.BFLY PT, R6, R2, 0x1, 0x1f ;  /* 0x0c201f0002067f89 */ /* 0x000eac00000e0000 */
[----:B------:R3:W-:Y:S01]  /*4000*/  MUFU.EX2 R227, R0 ;  /* 0x0000000000e37308 */ /* 0x0007e20000000800 */
[----:B-1----:R-:W-:-:S07]  /*4010*/  FFMA.FTZ R3, R28, c[0x0][0x2d0], -R8 ;  /* 0x0000b4001c037a23 */ /* 0x002fce0000010808 */
[----:B------:R2:W-:Y:S01]  /*4020*/  MUFU.EX2 R234, R3 ;  /* 0x0000000300ea7308 */ /* 0x0005e20000000800 */
[----:B---3--:R-:W-:-:S07]  /*4030*/  FFMA.FTZ R0, R100, c[0x0][0x2d0], -R8 ;  /* 0x0000b40064007a23 */ /* 0x008fce0000010808 */
[----:B------:R1:W-:Y:S01]  /*4040*/  MUFU.EX2 R226, R0 ;  /* 0x0000000000e27308 */ /* 0x0003e20000000800 */
[----:B--2---:R-:W-:Y:S01]  /*4050*/  FMNMX.FTZ R3, R2, R6, !PT ;  /* 0x0000000602037209 */ /* 0x004fe20007810000 */
[--C-:B------:R-:W-:Y:S02]  /*4060*/  FFMA.FTZ R2, R29, c[0x0][0x2d0], -R8.reuse ;  /* 0x0000b4001d027a23 */ /* 0x100fe40000010808 */
[----:B------:R-:W-:Y:S01]  /*4070*/  FFMA.FTZ R6, R30, c[0x0][0x2d0], -R8 ;  /* 0x0000b4001e067a23 */ /* 0x000fe20000010808 */
[----:B------:R-:W-:-:S03]  /*4080*/  FSETP.NEU.FTZ.AND P0, PT, R3, -INF , PT ;  /* 0xff8000000300780b */ /* 0x000fc60003f1d000 */
[----:B------:R2:W3:Y:S01]  /*4090*/  MUFU.EX2 R22, R2 ;  /* 0x0000000200167308 */ /* 0x0004e20000000800 */
[----:B------:R-:W-:Y:S01]  /*40a0*/  LDSM.16.MT88.4 R28, [R195+0x100] ;  /* 0x00010000c31c783b */ /* 0x000fe20000004200 */
[----:B-1----:R-:W-:-:S06]  /*40b0*/  FFMA.FTZ R0, R103, c[0x0][0x2d0], -R8 ;  /* 0x0000b40067007a23 */ /* 0x002fcc0000010808 */
[----:B------:R1:W4:Y:S01]  /*40c0*/  MUFU.EX2 R183, R6 ;  /* 0x0000000600b77308 */ /* 0x0003220000000800 */
[----:B--2---:R-:W-:-:S05]  /*40d0*/  FMUL.FTZ R2, R3, c[0x0][0x2d0] ;  /* 0x0000b40003027a20 */ /* 0x004fca0000410000 */
[----:B------:R-:W-:-:S05]  /*40e0*/  FSEL R2, R2, RZ, P0 ;  /* 0x000000ff02027208 */ /* 0x000fca0000000000 */
[--C-:B------:R-:W-:Y:S02]  /*40f0*/  FFMA.FTZ R4, R13, c[0x0][0x2d0], -R2.reuse ;  /* 0x0000b4000d047a23 */ /* 0x100fe40000010802 */
[----:B-1----:R-:W-:Y:S02]  /*4100*/  FFMA.FTZ R6, R9, c[0x0][0x2d0], -R2 ;  /* 0x0000b40009067a23 */ /* 0x002fe40000010802 */
[----:B------:R1:W-:Y:S01]  /*4110*/  MUFU.EX2 R187, R4 ;  /* 0x0000000400bb7308 */ /* 0x0003e20000000800 */
[----:B---3--:R-:W-:Y:S02]  /*4120*/  IMAD.MOV.U32 R9, RZ, RZ, R22 ;  /* 0x000000ffff097224 */ /* 0x008fe400078e0016 */
[----:B------:R-:W2:Y:S05]  /*4130*/  LDSM.16.MT88.4 R20, [R193+0x100] ;  /* 0x00010000c114783b */ /* 0x000eaa0000004200 */
[----:B------:R4:W3:Y:S01]  /*4140*/  MUFU.EX2 R180, R6 ;  /* 0x0000000600b47308 */ /* 0x0008e20000000800 */
[----:B-1----:R-:W-:-:S07]  /*4150*/  FFMA.FTZ R4, R12, c[0x0][0x2d0], -R2 ;  /* 0x0000b4000c047a23 */ /* 0x002fce0000010802 */
[----:B------:R1:W-:Y:S01]  /*4160*/  MUFU.EX2 R179, R4 ;  /* 0x0000000400b37308 */ /* 0x0003e20000000800 */
[----:B----4-:R-:W-:Y:S02]  /*4170*/  F2FP.BF16.PACK_AB R6, R183, R9 ;  /* 0x00000009b706723e */ /* 0x010fe400000010ff */
[----:B---3--:R-:W-:Y:S01]  /*4180*/  F2FP.BF16.PACK_AB R5, R187, R180 ;  /* 0x000000b4bb05723e */ /* 0x008fe200000010ff */
[----:B-1----:R-:W-:Y:S02]  /*4190*/  FFMA.FTZ R4, R14, c[0x0][0x2d0], -R2 ;  /* 0x0000b4000e047a23 */ /* 0x002fe40000010802 */
[----:B------:R-:W1:Y:S02]  /*41a0*/  LDSM.16.MT88.4 R12, [R196+0x100] ;  /* 0x00010000c40c783b */ /* 0x000e640000004200 */
[----:B------:R3:W4:Y:S02]  /*41b0*/  MUFU.EX2 R186, R4 ;  /* 0x0000000400ba7308 */ /* 0x0007240000000800 */
[----:B---3--:R-:W-:-:S02]  /*41c0*/  F2FP.BF16.PACK_AB R4, R234, R185 ;  /* 0x000000b9ea04723e */ /* 0x008fc400000010ff */
[----:B----4-:R-:W-:-:S07]  /*41d0*/  F2FP.BF16.PACK_AB R7, R186, R179 ;  /* 0x000000b3ba07723e */ /* 0x010fce00000010ff */
[C---:B--2---:R-:W-:Y:S08]  /*41e0*/  HMMA.16816.F32.BF16 R72, R4.reuse, R20, RZ ;  /* 0x000000140448723c */ /* 0x044ff000000418ff */
[C---:B------:R-:W-:Y:S01]  /*41f0*/  HMMA.16816.F32.BF16 R96, R4.reuse, R22, RZ ;  /* 0x000000160460723c */ /* 0x040fe200000418ff */
[----:B------:R-:W2:Y:S07]  /*4200*/  LDSM.16.MT88.4 R20, [R193+0x4100] ;  /* 0x00410000c114783b */ /* 0x000eae0000004200 */
[C---:B------:R-:W-:Y:S08]  /*4210*/  HMMA.16816.F32.BF16 R68, R4.reuse, R16, RZ ;  /* 0x000000100444723c */ /* 0x040ff000000418ff */
[C---:B------:R-:W-:Y:S01]  /*4220*/  HMMA.16816.F32.BF16 R92, R4.reuse, R18, RZ ;  /* 0x00000012045c723c */ /* 0x040fe200000418ff */
[----:B------:R-:W3:Y:S07]  /*4230*/  LDSM.16.MT88.4 R16, [R194+0x4100] ;  /* 0x00410000c210783b */ /* 0x000eee0000004200 */
[C---:B-1----:R-:W-:Y:S08]  /*4240*/  HMMA.16816.F32.BF16 R112, R4.reuse, R12, RZ ;  /* 0x0000000c0470723c */ /* 0x042ff000000418ff */
[C---:B------:R-:W-:Y:S01]  /*4250*/  HMMA.16816.F32.BF16 R120, R4.reuse, R14, RZ ;  /* 0x0000000e0478723c */ /* 0x040fe200000418ff */
[----:B------:R-:W1:Y:S07]  /*4260*/  LDSM.16.MT88.4 R12, [R196+0x4100] ;  /* 0x00410000c40c783b */ /* 0x000e6e0000004200 */
[C---:B------:R-:W-:Y:S08]  /*4270*/  HMMA.16816.F32.BF16 R64, R4.reuse, R40, RZ ;  /* 0x000000280440723c */ /* 0x040ff000000418ff */
[C---:B------:R-:W-:Y:S01]  /*4280*/  HMMA.16816.F32.BF16 R84, R4.reuse, R42, RZ ;  /* 0x0000002a0454723c */ /* 0x040fe200000418ff */
[----:B------:R-:W4:Y:S07]  /*4290*/  LDSM.16.MT88.4 R40, [R195+0x4100] ;  /* 0x00410000c328783b */ /* 0x000f2e0000004200 */
[C---:B------:R-:W-:Y:S08]  /*42a0*/  HMMA.16816.F32.BF16 R108, R4.reuse, R28, RZ ;  /* 0x0000001c046c723c */ /* 0x040ff000000418ff */
[C---:B------:R-:W-:Y:S01]  /*42b0*/  HMMA.16816.F32.BF16 R88, R4.reuse, R30, RZ ;  /* 0x0000001e0458723c */ /* 0x040fe200000418ff */
[----:B------:R-:W5:Y:S07]  /*42c0*/  LDSM.16.MT88.4 R28, [R193+0x6100] ;  /* 0x00610000c11c783b */ /* 0x000f6e0000004200 */
[C---:B--2---:R-:W-:Y:S08]  /*42d0*/  HMMA.16816.F32.BF16 R104, R4.reuse, R20, RZ ;  /* 0x000000140468723c */ /* 0x044ff000000418ff */
[C---:B------:R-:W-:Y:S01]  /*42e0*/  HMMA.16816.F32.BF16 R116, R4.reuse, R22, RZ ;  /* 0x000000160474723c */ /* 0x040fe200000418ff */
[----:B------:R-:W2:Y:S07]  /*42f0*/  LDSM.16.MT88.4 R20, [R194+0x6100] ;  /* 0x00610000c214783b */ /* 0x000eae0000004200 */
[C---:B---3--:R-:W-:Y:S08]  /*4300*/  HMMA.16816.F32.BF16 R124, R4.reuse, R16, RZ ;  /* 0x00000010047c723c */ /* 0x048ff000000418ff */
[C---:B------:R-:W-:Y:S01]  /*4310*/  HMMA.16816.F32.BF16 R128, R4.reuse, R18, RZ ;  /* 0x000000120480723c */ /* 0x040fe200000418ff */
[----:B------:R-:W3:Y:S07]  /*4320*/  LDSM.16.MT88.4 R16, [R196+0x6100] ;  /* 0x00610000c410783b */ /* 0x000eee0000004200 */
[C---:B-1----:R-:W-:Y:S08]  /*4330*/  HMMA.16816.F32.BF16 R136, R4.reuse, R12, RZ ;  /* 0x0000000c0488723c */ /* 0x042ff000000418ff */
[C---:B------:R-:W-:Y:S01]  /*4340*/  HMMA.16816.F32.BF16 R148, R4.reuse, R14, RZ ;  /* 0x0000000e0494723c */ /* 0x040fe200000418ff */
[----:B------:R-:W1:Y:S07]  /*4350*/  LDSM.16.MT88.4 R12, [R195+0x6100] ;  /* 0x00610000c30c783b */ /* 0x000e6e0000004200 */
[C---:B----4-:R-:W-:Y:S01]  /*4360*/  HMMA.16816.F32.BF16 R156, R4.reuse, R42, RZ ;  /* 0x0000002a049c723c */ /* 0x050fe200000418ff */
[----:B------:R4:W-:Y:S07]  /*4370*/  MUFU.EX2 R42, R0 ;  /* 0x00000000002a7308 */ /* 0x0009ee0000000800 */
[C---:B------:R-:W-:Y:S08]  /*4380*/  HMMA.16816.F32.BF16 R52, R4.reuse, R24, RZ ;  /* 0x000000180434723c */ /* 0x040ff000000418ff */
[C---:B------:R-:W-:Y:S01]  /*4390*/  HMMA.16816.F32.BF16 R76, R4.reuse, R26, RZ ;  /* 0x0000001a044c723c */ /* 0x040fe200000418ff */
[----:B----4-:R-:W-:Y:S01]  /*43a0*/  FFMA.FTZ R0, R102, c[0x0][0x2d0], -R8 ;  /* 0x0000b40066007a23 */ /* 0x010fe20000010808 */
[----:B------:R-:W4:Y:S03]  /*43b0*/  LDSM.16.MT88.4 R24, [R194+0x900] ;  /* 0x00090000c218783b */ /* 0x000f260000004200 */
[----:B------:R1:W-:Y:S03]  /*43c0*/  MUFU.EX2 R172, R0 ;  /* 0x0000000000ac7308 */ /* 0x0003e60000000800 */
[C---:B------:R-:W-:Y:S08]  /*43d0*/  HMMA.16816.F32.BF16 R160, R4.reuse, R40, RZ ;  /* 0x0000002804a0723c */ /* 0x040ff000000418ff */
[----:B-----5:R-:W-:Y:S01]  /*43e0*/  HMMA.16816.F32.BF16 R140, R4, R28, RZ ;  /* 0x0000001c048c723c */ /* 0x020fe200000418ff */
[----:B-1----:R-:W-:-:S02]  /*43f0*/  FFMA.FTZ R0, R10, c[0x0][0x2d0], -R2 ;  /* 0x0000b4000a007a23 */ /* 0x002fc40000010802 */
[----:B------:R-:W-:-:S05]  /*4400*/  IMAD.MOV.U32 R10, RZ, RZ, R183 ;  /* 0x000000ffff0a7224 */ /* 0x000fca00078e00b7 */
[C---:B------:R-:W-:Y:S01]  /*4410*/  HMMA.16816.F32.BF16 R164, R4.reuse, R30, RZ ;  /* 0x0000001e04a4723c */ /* 0x040fe200000418ff */
[----:B------:R1:W5:Y:S01]  /*4420*/  MUFU.EX2 R152, R0 ;  /* 0x0000000000987308 */ /* 0x0003620000000800 */
[----:B------:R-:W3:Y:S06]  /*4430*/  LDSM.16.MT88.4 R28, [R193+0x900] ;  /* 0x00090000c11c783b */ /* 0x000eec0000004200 */
[C---:B------:R-:W-:Y:S08]  /*4440*/  HMMA.16816.F32.BF16 R60, R4.reuse, R36, RZ ;  /* 0x00000024043c723c */ /* 0x040ff000000418ff */
[C---:B------:R-:W-:Y:S01]  /*4450*/  HMMA.16816.F32.BF16 R48, R4.reuse, R38, RZ ;  /* 0x000000260430723c */ /* 0x040fe200000418ff */
[--C-:B-1----:R-:W-:Y:S01]  /*4460*/  FFMA.FTZ R0, R45, c[0x0][0x2d0], -R2.reuse ;  /* 0x0000b4002d007a23 */ /* 0x102fe20000010802 */
[----:B-----5:R-:W-:Y:S01]  /*4470*/  MOV R45, R152 ;  /* 0x00000098002d7202 */ /* 0x020fe20000000f00 */
[----:B------:R-:W-:Y:S02]  /*4480*/  LDSM.16.MT88.4 R36, [R196+0x900] ;  /* 0x00090000c424783b */ /* 0x000fe40000004200 */
[----:B------:R1:W5:Y:S03]  /*4490*/  MUFU.EX2 R43, R0 ;  /* 0x00000000002b7308 */ /* 0x0003660000000800 */
[C---:B------:R-:W-:Y:S08]  /*44a0*/  HMMA.16816.F32.BF16 R56, R4.reuse, R32, RZ ;  /* 0x000000200438723c */ /* 0x040ff000000418ff */
[----:B------:R-:W-:Y:S01]  /*44b0*/  HMMA.16816.F32.BF16 R80, R4, R34, RZ ;  /* 0x000000220450723c */ /* 0x000fe200000418ff */
[----:B-1----:R-:W-:-:S07]  /*44c0*/  FFMA.FTZ R0, R44, c[0x0][0x2d0], -R2 ;  /* 0x0000b4002c007a23 */ /* 0x002fce0000010802 */
[C---:B--2---:R-:W-:Y:S01]  /*44d0*/  HMMA.16816.F32.BF16 R144, R4.reuse, R20, RZ ;  /* 0x000000140490723c */ /* 0x044fe200000418ff */
[----:B------:R1:W-:Y:S07]  /*44e0*/  MUFU.EX2 R177, R0 ;  /* 0x0000000000b17308 */ /* 0x0003ee0000000800 */
[C---:B------:R-:W-:Y:S01]  /*44f0*/  HMMA.16816.F32.BF16 R152, R4.reuse, R22, RZ ;  /* 0x000000160498723c */ /* 0x040fe200000418ff */
[----:B------:R-:W2:Y:S07]  /*4500*/  LDSM.16.MT88.4 R20, [R195+0x900] ;  /* 0x00090000c314783b */ /* 0x000eae0000004200 */
[----:B---3--:R-:W-:Y:S01]  /*4510*/  HMMA.16816.F32.BF16 R100, R4, R16, RZ ;  /* 0x000000100464723c */ /* 0x008fe200000418ff */
[----:B-1----:R-:W-:-:S04]  /*4520*/  FFMA.FTZ R0, R46, c[0x0][0x2d0], -R2 ;  /* 0x0000b4002e007a23 */ /* 0x002fc80000010802 */
[----:B------:R-:W1:Y:S03]  /*4530*/  MUFU.EX2 R40, R0 ;  /* 0x0000000000287308 */ /* 0x000e660000000800 */
[C---:B------:R-:W-:Y:S01]  /*4540*/  HMMA.16816.F32.BF16 R168, R4.reuse, R18, RZ ;  /* 0x0000001204a8723c */ /* 0x040fe200000418ff */
[----:B------:R-:W3:Y:S07]  /*4550*/  LDSM.16.MT88.4 R16, [R193+0x2900] ;  /* 0x00290000c110783b */ /* 0x000eee0000004200 */
[C---:B------:R-:W-:Y:S08]  /*4560*/  HMMA.16816.F32.BF16 R236, R4.reuse, R12, RZ ;  /* 0x0000000c04ec723c */ /* 0x040ff000000418ff */
[----:B------:R-:W-:Y:S07]  /*4570*/  HMMA.16816.F32.BF16 R240, R4, R14, RZ ;  /* 0x0000000e04f0723c */ /* 0x000fee00000418ff */
[----:B------:R-:W-:-:S02]  /*4580*/  F2FP.BF16.PACK_AB R4, R226, R227 ;  /* 0x000000e3e204723e */ /* 0x000fc400000010ff */
[----:B------:R-:W-:Y:S02]  /*4590*/  F2FP.BF16.PACK_AB R6, R172, R42 ;  /* 0x0000002aac06723e */ /* 0x000fe400000010ff */
[----:B-----5:R-:W-:Y:S02]  /*45a0*/  F2FP.BF16.PACK_AB R5, R43, R45 ;  /* 0x0000002d2b05723e */ /* 0x020fe400000010ff */
[----:B-1----:R-:W-:-:S07]  /*45b0*/  F2FP.BF16.PACK_AB R7, R40, R177 ;  /* 0x000000b12807723e */ /* 0x002fce00000010ff */
[C---:B----4-:R-:W-:Y:S07]  /*45c0*/  HMMA.16816.F32.BF16 R12, R4.reuse, R24, R68 ;  /* 0x00000018040c723c */ /* 0x050fee0000041844 */
[----:B------:R-:W-:Y:S01]  /*45d0*/  IMAD.MOV.U32 R68, RZ, RZ, R174 ;  /* 0x000000ffff447224 */ /* 0x000fe200078e00ae */
[----:B------:R-:W-:Y:S01]  /*45e0*/  HMMA.16816.F32.BF16 R32, R4, R28, R72 ;  /* 0x0000001c0420723c */ /* 0x000fe20000041848 */
[----:B------:R-:W-:Y:S01]  /*45f0*/  IMAD.MOV.U32 R69, RZ, RZ, R173 ;  /* 0x000000ffff457224 */ /* 0x000fe200078e00ad */
[----:B------:R-:W-:Y:S01]  /*4600*/  MOV R70, R172 ;  /* 0x000000ac00467202 */ /* 0x000fe20000000f00 */
[----:B------:R-:W-:-:S04]  /*4610*/  IMAD.MOV.U32 R71, RZ, RZ, R177 ;  /* 0x000000ffff477224 */ /* 0x000fc800078e00b1 */
[----:B------:R-:W-:Y:S01]  /*4620*/  IMAD.MOV.U32 R74, RZ, RZ, R43 ;  /* 0x000000ffff4a7224 */ /* 0x000fe200078e002b */
[----:B------:R-:W-:Y:S01]  /*4630*/  HMMA.16816.F32.BF16 R248, R4, R30, R96 ;  /* 0x0000001e04f8723c */ /* 0x000fe20000041860 */
[----:B------:R-:W-:Y:S01]  /*4640*/  IMAD.MOV.U32 R43, RZ, RZ, R179 ;  /* 0x000000ffff2b7224 */ /* 0x000fe200078e00b3 */
[----:B------:R-:W-:Y:S01]  /*4650*/  MOV R73, R181 ;  /* 0x000000b500497202 */ /* 0x000fe20000000f00 */
[----:B------:R-:W-:Y:S02]  /*4660*/  IMAD.MOV.U32 R72, RZ, RZ, R180 ;  /* 0x000000ffff487224 */ /* 0x000fe400078e00b4 */
[----:B------:R-:W-:-:S03]  /*4670*/  IMAD.MOV.U32 R75, RZ, RZ, R184 ;  /* 0x000000ffff4b7224 */ /* 0x000fc600078e00b8 */
[----:B------:R-:W-:Y:S01]  /*4680*/  IMAD.MOV.U32 R31, RZ, RZ, R14 ;  /* 0x000000ffff1f7224 */ /* 0x000fe200078e000e */
[----:B------:R-:W-:Y:S01]  /*4690*/  MOV R30, R15 ;  /* 0x0000000f001e7202 */ /* 0x000fe20000000f00 */
[----:B------:R-:W-:Y:S01]  /*46a0*/  IMAD.MOV.U32 R29, RZ, RZ, R12 ;  /* 0x000000ffff1d7224 */ /* 0x000fe200078e000c */
[C---:B------:R-:W-:Y:S01]  /*46b0*/  HMMA.16816.F32.BF16 R244, R4.reuse, R26, R92 ;  /* 0x0000001a04f4723c */ /* 0x040fe2000004185c */
[----:B------:R-:W-:Y:S01]  /*46c0*/  IMAD.MOV.U32 R28, RZ, RZ, R13 ;  /* 0x000000ffff1c7224 */ /* 0x000fe200078e000d */
[----:B------:R-:W-:Y:S03]  /*46d0*/  LDSM.16.MT88.4 R24, [R196+0x2900] ;  /* 0x00290000c418783b */ /* 0x000fe60000004200 */
[----:B------:R-:W-:Y:S01]  /*46e0*/  IMAD.MOV.U32 R41, RZ, RZ, R33 ;  /* 0x000000ffff297224 */ /* 0x000fe200078e0021 */
[----:B------:R-:W1:Y:S01]  /*46f0*/  LDSM.16.MT88.4 R12, [R194+0x2900] ;  /* 0x00290000c20c783b */ /* 0x000e620000004200 */
[----:B------:R-:W-:Y:S01]  /*4700*/  IMAD.MOV.U32 R46, RZ, RZ, R34 ;  /* 0x000000ffff2e7224 */ /* 0x000fe200078e0022 */
[----:B------:R-:W-:Y:S01]  /*4710*/  MOV R44, R35 ;  /* 0x00000023002c7202 */ /* 0x000fe20000000f00 */
[----:B------:R-:W-:Y:S01]  /*4720*/  IMAD.MOV.U32 R0, RZ, RZ, R32 ;  /* 0x000000ffff007224 */ /* 0x000fe200078e0020 */
[C---:B--2---:R-:W-:Y:S01]  /*4730*/  HMMA.16816.F32.BF16 R92, R4.reuse, R22, R88 ;  /* 0x00000016045c723c */ /* 0x044fe20000041858 */
[----:B------:R-:W2:Y:S06]  /*4740*/  LDSM.16.MT88.4 R32, [R195+0x2900] ;  /* 0x00290000c320783b */ /* 0x000eac0000004200 */
[----:B------:R-:W-:Y:S01]  /*4750*/  MOV R88, R31 ;  /* 0x0000001f00587202 */ /* 0x000fe20000000f00 */
[----:B---3--:R-:W-:Y:S01]  /*4760*/  HMMA.16816.F32.BF16 R96, R4, R16, R64 ;  /* 0x000000100460723c */ /* 0x008fe20000041840 */
[----:B------:R-:W-:Y:S01]  /*4770*/  IMAD.MOV.U32 R89, RZ, RZ, R30 ;  /* 0x000000ffff597224 */ /* 0x000fe200078e001e */
[----:B------:R-:W-:Y:S01]  /*4780*/  MOV R91, R41 ;  /* 0x00000029005b7202 */ /* 0x000fe20000000f00 */
[----:B------:R-:W-:-:S02]  /*4790*/  IMAD.MOV.U32 R90, RZ, RZ, R29 ;  /* 0x000000ffff5a7224 */ /* 0x000fc400078e001d */
[----:B------:R-:W-:Y:S02]  /*47a0*/  IMAD.MOV.U32 R41, RZ, RZ, R178 ;  /* 0x000000ffff297224 */ /* 0x000fe400078e00b2 */
[----:B------:R-:W-:Y:S01]  /*47b0*/  MOV R67, R28 ;  /* 0x0000001c00437202 */ /* 0x000fe20000000f00 */
[----:B------:R-:W-:Y:S01]  /*47c0*/  IMAD.MOV.U32 R65, RZ, RZ, R176 ;  /* 0x000000ffff417224 */ /* 0x000fe200078e00b0 */
[----:B------:R-:W3:Y:S01]  /*47d0*/  LDSM.16.MT88.4 R28, [R193+0x4900] ;  /* 0x00490000c11c783b */ /* 0x000ee20000004200 */
[----:B------:R-:W-:Y:S01]  /*47e0*/  MOV R66, R175 ;  /* 0x000000af00427202 */ /* 0x000fe20000000f00 */
[C---:B------:R-:W-:Y:S02]  /*47f0*/  HMMA.16816.F32.BF16 R176, R4.reuse, R18, R84 ;  /* 0x0000001204b0723c */ /* 0x040fe40000041854 */
[----:B------:R-:W-:Y:S06]  /*4800*/  LDSM.16.MT88.4 R16, [R194+0x4900] ;  /* 0x00490000c210783b */ /* 0x000fec0000004200 */
[C---:B------:R-:W-:Y:S01]  /*4810*/  HMMA.16816.F32.BF16 R108, R4.reuse, R20, R108 ;  /* 0x00000014046c723c */ /* 0x040fe2000004186c */
[----:B------:R-:W-:Y:S07]  /*4820*/  LDSM.16.MT88.4 R20, [R195+0x4900] ;  /* 0x00490000c314783b */ /* 0x000fee0000004200 */
[C---:B------:R-:W-:Y:S07]  /*4830*/  HMMA.16816.F32.BF16 R228, R4.reuse, R36, R112 ;  /* 0x0000002404e4723c */ /* 0x040fee0000041870 */
[----:B------:R-:W-:Y:S01]  /*4840*/  IMAD.MOV.U32 R36, RZ, RZ, R182 ;  /* 0x000000ffff247224 */ /* 0x000fe200078e00b6 */
[----:B-1----:R-:W-:Y:S01]  /*4850*/  HMMA.16816.F32.BF16 R220, R4, R12, R60 ;  /* 0x0000000c04dc723c */ /* 0x002fe2000004183c */
[----:B------:R-:W-:-:S07]  /*4860*/  MOV R37, R187 ;  /* 0x000000bb00257202 */ /* 0x000fce0000000f00 */
[C---:B------:R-:W-:Y:S01]  /*4870*/  HMMA.16816.F32.BF16 R172, R4.reuse, R14, R48 ;  /* 0x0000000e04ac723c */ /* 0x040fe20000041830 */
[----:B------:R-:W1:Y:S07]  /*4880*/  LDSM.16.MT88.4 R12, [R196+0x4900] ;  /* 0x00490000c40c783b */ /* 0x000e6e0000004200 */
[C---:B------:R-:W-:Y:S07]  /*4890*/  HMMA.16816.F32.BF16 R180, R4.reuse, R38, R120 ;  /* 0x0000002604b4723c */ /* 0x040fee0000041878 */
[----:B------:R-:W-:Y:S01]  /*48a0*/  IMAD.MOV.U32 R39, RZ, RZ, R186 ;  /* 0x000000ffff277224 */ /* 0x000fe200078e00ba */
[----:B------:R-:W-:Y:S01]  /*48b0*/  MOV R38, R185 ;  /* 0x000000b900267202 */ /* 0x000fe20000000f00 */
[C---:B--2---:R-:W-:Y:S07]  /*48c0*/  HMMA.16816.F32.BF16 R120, R4.reuse, R34, R76 ;  /* 0x000000220478723c */ /* 0x044fee000004184c */
[----:B------:R-:W-:Y:S01]  /*48d0*/  MOV R35, R74 ;  /* 0x0000004a00237202 */ /* 0x000fe20000000f00 */
[----:B------:R-:W-:Y:S01]  /*48e0*/  HMMA.16816.F32.BF16 R184, R4, R32, R52 ;  /* 0x0000002004b8723c */ /* 0x000fe20000041834 */
[----:B------:R-:W-:-:S06]  /*48f0*/  IMAD.MOV.U32 R34, RZ, RZ, R75 ;  /* 0x000000ffff227224 */ /* 0x000fcc00078e004b */
[----:B------:R-:W-:Y:S01]  /*4900*/  IMAD.MOV.U32 R33, RZ, RZ, R72 ;  /* 0x000000ffff217224 */ /* 0x000fe200078e0048 */
[----:B------:R-:W-:Y:S01]  /*4910*/  HMMA.16816.F32.BF16 R188, R4, R24, R56 ;  /* 0x0000001804bc723c */ /* 0x000fe20000041838 */
[----:B------:R-:W-:-:S07]  /*4920*/  IMAD.MOV.U32 R32, RZ, RZ, R73 ;  /* 0x000000ffff207224 */ /* 0x000fce00078e0049 */
[C---:B---3--:R-:W-:Y:S07]  /*4930*/  HMMA.16816.F32.BF16 R72, R4.reuse, R28, R104 ;  /* 0x0000001c0448723c */ /* 0x048fee0000041868 */
[----:B------:R-:W-:Y:S01]  /*4940*/  IMAD.MOV.U32 R105, RZ, RZ, R42 ;  /* 0x000000ffff697224 */ /* 0x000fe200078e002a */
[----:B------:R-:W-:Y:S01]  /*4950*/  HMMA.16816.F32.BF16 R56, R4, R30, R116 ;  /* 0x0000001e0438723c */ /* 0x000fe20000041874 */
[----:B------:R-:W2:Y:S01]  /*4960*/  LDSM.16.MT88.4 R28, [R194+0x6900] ;  /* 0x00690000c21c783b */ /* 0x000ea20000004200 */
[----:B------:R-:W-:Y:S01]  /*4970*/  MOV R104, R43 ;  /* 0x0000002b00687202 */ /* 0x000fe20000000f00 */
[----:B------:R-:W-:Y:S01]  /*4980*/  IMAD.MOV.U32 R107, RZ, RZ, R45 ;  /* 0x000000ffff6b7224 */ /* 0x000fe200078e002d */
[----:B------:R-:W-:-:S03]  /*4990*/  MOV R106, R234 ;  /* 0x000000ea006a7202 */ /* 0x000fc60000000f00 */
[----:B------:R-:W-:Y:S01]  /*49a0*/  IMAD.MOV.U32 R119, RZ, RZ, R70 ;  /* 0x000000ffff777224 */ /* 0x000fe200078e0046 */
[C---:B------:R-:W-:Y:S01]  /*49b0*/  HMMA.16816.F32.BF16 R112, R4.reuse, R26, R80 ;  /* 0x0000001a0470723c */ /* 0x040fe20000041850 */
[----:B------:R-:W3:Y:S01]  /*49c0*/  LDSM.16.MT88.4 R24, [R193+0x6900] ;  /* 0x00690000c118783b */ /* 0x000ee20000004200 */
[----:B------:R-:W-:Y:S02]  /*49d0*/  IMAD.MOV.U32 R118, RZ, RZ, R71 ;  /* 0x000000ffff767224 */ /* 0x000fe400078e0047 */
[----:B------:R-:W-:Y:S02]  /*49e0*/  IMAD.MOV.U32 R117, RZ, RZ, R40 ;  /* 0x000000ffff757224 */ /* 0x000fe400078e0028 */
[----:B------:R-:W-:Y:S02]  /*49f0*/  IMAD.MOV.U32 R116, RZ, RZ, R41 ;  /* 0x000000ffff747224 */ /* 0x000fe400078e0029 */
[C---:B-1----:R-:W-:Y:S07]  /*4a00*/  HMMA.16816.F32.BF16 R48, R4.reuse, R12, R136 ;  /* 0x0000000c0430723c */ /* 0x042fee0000041888 */
[----:B------:R-:W-:Y:S01]  /*4a10*/  IMAD.MOV.U32 R137, RZ, RZ, R68 ;  /* 0x000000ffff897224 */ /* 0x000fe200078e0044 */
[----:B------:R-:W-:Y:S01]  /*4a20*/  MOV R136, R69 ;  /* 0x0000004500887202 */ /* 0x000fe20000000f00 */
[----:B------:R-:W-:Y:S01]  /*4a30*/  HMMA.16816.F32.BF16 R40, R4, R16, R124 ;  /* 0x000000100428723c */ /* 0x000fe2000004187c */
[----:B------:R-:W-:Y:S01]  /*4a40*/  MOV R139, R65 ;  /* 0x00000041008b7202 */ /* 0x000fe20000000f00 */
[----:B------:R-:W-:-:S06]  /*4a50*/  IMAD.MOV.U32 R138, RZ, RZ, R66 ;  /* 0x000000ffff8a7224 */ /* 0x000fcc00078e0042 */
[C---:B------:R-:W-:Y:S01]  /*4a60*/  HMMA.16816.F32.BF16 R68, R4.reuse, R14, R148 ;  /* 0x0000000e0444723c */ /* 0x040fe20000041894 */
[----:B------:R-:W1:Y:S06]  /*4a70*/  LDSM.16.MT88.4 R12, [R195+0x6900] ;  /* 0x00690000c30c783b */ /* 0x000e6c0000004200 */
[----:B------:R-:W-:Y:S01]  /*4a80*/  IMAD.MOV.U32 R150, RZ, RZ, R88 ;  /* 0x000000ffff967224 */ /* 0x000fe200078e0058 */
[----:B------:R-:W-:Y:S01]  /*4a90*/  HMMA.16816.F32.BF16 R124, R4, R22, R156 ;  /* 0x00000016047c723c */ /* 0x000fe2000004189c */
[----:B------:R-:W-:Y:S01]  /*4aa0*/  IMAD.MOV.U32 R88, RZ, RZ, R0 ;  /* 0x000000ffff587224 */ /* 0x000fe200078e0000 */
[----:B------:R-:W-:Y:S01]  /*4ab0*/  MOV R149, R67 ;  /* 0x0000004300957202 */ /* 0x000fe20000000f00 */
[----:B------:R-:W-:-:S02]  /*4ac0*/  FFMA.FTZ R0, R135, c[0x0][0x2d0], -R8 ;  /* 0x0000b40087007a23 */ /* 0x000fc40000010808 */
[----:B------:R-:W-:Y:S02]  /*4ad0*/  IMAD.MOV.U32 R151, RZ, RZ, R89 ;  /* 0x000000ffff977224 */ /* 0x000fe400078e0059 */
[----:B------:R4:W-:Y:S01]  /*4ae0*/  MUFU.EX2 R148, R0 ;  /* 0x0000000000947308 */ /* 0x0009e20000000800 */
[C---:B------:R-:W-:Y:S01]  /*4af0*/  HMMA.16816.F32.BF16 R52, R4.reuse, R18, R128 ;  /* 0x000000120434723c */ /* 0x040fe20000041880 */
[----:B------:R-:W5:Y:S01]  /*4b00*/  LDSM.16.MT88.4 R16, [R196+0x6900] ;  /* 0x00690000c410783b */ /* 0x000f620000004200 */
[----:B------:R-:W-:Y:S01]  /*4b10*/  IMAD.MOV.U32 R158, RZ, RZ, R116 ;  /* 0x000000ffff9e7224 */ /* 0x000fe200078e0074 */
[----:B------:R-:W-:Y:S01]  /*4b20*/  MOV R156, R138 ;  /* 0x0000008a009c7202 */ /* 0x000fe20000000f00 */
[----:B------:R-:W-:Y:S01]  /*4b30*/  IMAD.MOV.U32 R89, RZ, RZ, R91 ;  /* 0x000000ffff597224 */ /* 0x000fe200078e005b */
[----:B------:R-:W-:Y:S01]  /*4b40*/  MOV R91, R44 ;  /* 0x0000002c005b7202 */ /* 0x000fe20000000f00 */
[----:B------:R-:W-:Y:S01]  /*4b50*/  IMAD.MOV.U32 R116, RZ, RZ, R104 ;  /* 0x000000ffff747224 */ /* 0x000fe200078e0068 */
[----:B------:R-:W-:Y:S01]  /*4b60*/  MOV R104, R36 ;  /* 0x0000002400687202 */ /* 0x000fe20000000f00 */
[----:B------:R-:W-:Y:S01]  /*4b70*/  HMMA.16816.F32.BF16 R60, R4, R20, R160 ;  /* 0x00000014043c723c */ /* 0x000fe200000418a0 */
[----:B------:R-:W-:Y:S01]  /*4b80*/  LDSM.16.MT88.4 R20, [R196+0x1100] ;  /* 0x00110000c414783b */ /* 0x000fe20000004200 */
[----:B------:R-:W-:-:S02]  /*4b90*/  IMAD.MOV.U32 R157, RZ, RZ, R139 ;  /* 0x000000ffff9d7224 */ /* 0x000fc400078e008b */
[----:B----4-:R-:W-:-:S03]  /*4ba0*/  FFMA.FTZ R0, R219, c[0x0][0x2d0], -R8 ;  /* 0x0000b400db007a23 */ /* 0x010fc60000010808 */
[----:B------:R-:W-:Y:S01]  /*4bb0*/  MOV R163, R90 ;  /* 0x0000005a00a37202 */ /* 0x000fe20000000f00 */
[----:B--2---:R-:W-:Y:S01]  /*4bc0*/  HMMA.16816.F32.BF16 R84, R4, R28, R144 ;  /* 0x0000001c0454723c */ /* 0x004fe20000041890 */
[----:B------:R-:W-:Y:S01]  /*4bd0*/  IMAD.MOV.U32 R90, RZ, RZ, R46 ;  /* 0x000000ffff5a7224 */ /* 0x000fe200078e002e */
[----:B------:R2:W-:Y:S01]  /*4be0*/  MUFU.EX2 R159, R0 ;  /* 0x00000000009f7308 */ /* 0x0005e20000000800 */
[----:B------:R-:W-:-:S04]  /*4bf0*/  IMAD.MOV.U32 R162, RZ, RZ, R38 ;  /* 0x000000ffffa27224 */ /* 0x000fc800078e0026 */
[----:B------:R-:W-:Y:S01]  /*4c00*/  MOV R147, R151 ;  /* 0x0000009700937202 */ /* 0x000fe20000000f00 */
[C---:B------:R-:W-:Y:S01]  /*4c10*/  HMMA.16816.F32.BF16 R128, R4.reuse, R30, R152 ;  /* 0x0000001e0480723c */ /* 0x040fe20000041898 */
[----:B------:R-:W4:Y:S01]  /*4c20*/  LDSM.16.MT88.4 R28, [R193+0x1100] ;  /* 0x00110000c11c783b */ /* 0x000f220000004200 */
[----:B------:R-:W-:Y:S01]  /*4c30*/  MOV R151, R117 ;  /* 0x0000007500977202 */ /* 0x000fe20000000f00 */
[----:B------:R-:W-:Y:S01]  /*4c40*/  IMAD.MOV.U32 R117, RZ, RZ, R105 ;  /* 0x000000ffff757224 */ /* 0x000fe200078e0069 */
[----:B------:R-:W-:Y:S01]  /*4c50*/  MOV R144, R163 ;  /* 0x000000a300907202 */ /* 0x000fe20000000f00 */
[----:B------:R-:W-:Y:S02]  /*4c60*/  IMAD.MOV.U32 R163, RZ, RZ, R39 ;  /* 0x000000ffffa37224 */ /* 0x000fe400078e0027 */
[----:B------:R-:W-:Y:S01]  /*4c70*/  IMAD.MOV.U32 R105, RZ, RZ, R37 ;  /* 0x000000ffff697224 */ /* 0x000fe200078e0025 */
[----:B---3--:R-:W-:Y:S01]  /*4c80*/  HMMA.16816.F32.BF16 R80, R4, R24, R140 ;  /* 0x000000180450723c */ /* 0x008fe2000004188c */
[----:B------:R-:W-:-:S02]  /*4c90*/  IMAD.MOV.U32 R145, RZ, RZ, R149 ;  /* 0x000000ffff917224 */ /* 0x000fc400078e0095 */
[----:B--2---:R-:W-:Y:S02]  /*4ca0*/  FFMA.FTZ R0, R224, c[0x0][0x2d0], -R8 ;  /* 0x0000b400e0007a23 */ /* 0x004fe40000010808 */
[----:B------:R-:W-:Y:S01]  /*4cb0*/  IMAD.MOV.U32 R146, RZ, RZ, R150 ;  /* 0x000000ffff927224 */ /* 0x000fe200078e0096 */
[----:B------:R-:W-:Y:S01]  /*4cc0*/  MOV R150, R34 ;  /* 0x0000002200967202 */ /* 0x000fe20000000f00 */
[----:B------:R2:W-:Y:S01]  /*4cd0*/  MUFU.EX2 R160, R0 ;  /* 0x0000000000a07308 */ /* 0x0005e20000000800 */
[----:B------:R-:W-:Y:S01]  /*4ce0*/  HMMA.16816.F32.BF16 R164, R4, R26, R164 ;  /* 0x0000001a04a4723c */ /* 0x000fe200000418a4 */
[----:B------:R-:W3:Y:S01]  /*4cf0*/  LDSM.16.MT88.4 R24, [R194+0x1100] ;  /* 0x00110000c218783b */ /* 0x000ee20000004200 */
[----:B------:R-:W-:Y:S01]  /*4d00*/  IMAD.MOV.U32 R142, RZ, RZ, R136 ;  /* 0x000000ffff8e7224 */ /* 0x000fe200078e0088 */
[----:B------:R-:W-:Y:S01]  /*4d10*/  MOV R141, R227 ;  /* 0x000000e3008d7202 */ /* 0x000fe20000000f00 */
[----:B------:R-:W-:Y:S02]  /*4d20*/  IMAD.MOV.U32 R143, RZ, RZ, R137 ;  /* 0x000000ffff8f7224 */ /* 0x000fe400078e0089 */
[----:B------:R-:W-:-:S02]  /*4d30*/  IMAD.MOV.U32 R149, RZ, RZ, R35 ;  /* 0x000000ffff957224 */ /* 0x000fc400078e0023 */
[----:B-1----:R-:W-:Y:S01]  /*4d40*/  HMMA.16816.F32.BF16 R36, R4, R14, R240 ;  /* 0x0000000e0424723c */ /* 0x002fe200000418f0 */
[----:B------:R-:W-:Y:S02]  /*4d50*/  IMAD.MOV.U32 R140, RZ, RZ, R107 ;  /* 0x000000ffff8c7224 */ /* 0x000fe400078e006b */
[----:B--2---:R-:W-:-:S05]  /*4d60*/  FFMA.FTZ R0, R225, c[0x0][0x2d0], -R8 ;  /* 0x0000b400e1007a23 */ /* 0x004fca0000010808 */
[C---:B-----5:R-:W-:Y:S01]  /*4d70*/  HMMA.16816.F32.BF16 R76, R4.reuse, R16, R100 ;  /* 0x00000010044c723c */ /* 0x060fe20000041864 */
[----:B------:R1:W2:Y:S07]  /*4d80*/  MUFU.EX2 R161, R0 ;  /* 0x0000000000a17308 */ /* 0x0002ae0000000800 */
[C---:B------:R-:W-:Y:S01]  /*4d90*/  HMMA.16816.F32.BF16 R64, R4.reuse, R18, R168 ;  /* 0x000000120440723c */ /* 0x040fe200000418a8 */
[----:B------:R-:W-:Y:S06]  /*4da0*/  LDSM.16.MT88.4 R16, [R195+0x1100] ;  /* 0x00110000c310783b */ /* 0x000fec0000004200 */
[----:B------:R-:W-:Y:S01]  /*4db0*/  IMAD.MOV.U32 R171, RZ, RZ, R156 ;  /* 0x000000ffffab7224 */ /* 0x000fe200078e009c */
[----:B------:R-:W-:Y:S01]  /*4dc0*/  MOV R169, R158 ;  /* 0x0000009e00a97202 */ /* 0x000fe20000000f00 */
[----:B------:R-:W-:Y:S01]  /*4dd0*/  IMAD.MOV.U32 R170, RZ, RZ, R157 ;  /* 0x000000ffffaa7224 */ /* 0x000fe200078e009d */
[----:B------:R-:W-:Y:S01]  /*4de0*/  MOV R156, R162 ;  /* 0x000000a2009c7202 */ /* 0x000fe20000000f00 */
[----:B-1----:R-:W-:Y:S01]  /*4df0*/  FFMA.FTZ R0, R47, c[0x0][0x2d0], -R2 ;  /* 0x0000b4002f007a23 */ /* 0x002fe20000010802 */
[----:B------:R-:W-:Y:S01]  /*4e00*/  MOV R168, R105 ;  /* 0x0000006900a87202 */ /* 0x000fe20000000f00 */
[----:B------:R-:W-:Y:S01]  /*4e10*/  HMMA.16816.F32.BF16 R44, R4, R12, R236 ;  /* 0x0000000c042c723c */ /* 0x000fe200000418ec */
[----:B------:R-:W1:Y:S01]  /*4e20*/  LDSM.16.MT88.4 R12, [R193+0x3100] ;  /* 0x00310000c10c783b */ /* 0x000e620000004200 */
[----:B------:R5:W-:Y:S05]  /*4e30*/  MUFU.EX2 R234, R0 ;  /* 0x0000000000ea7308 */ /* 0x000bea0000000800 */
[----:B--2---:R-:W-:Y:S01]  /*4e40*/  IMAD.MOV.U32 R238, RZ, RZ, R161 ;  /* 0x000000ffffee7224 */ /* 0x004fe200078e00a1 */
[----:B------:R-:W-:Y:S01]  /*4e50*/  F2FP.BF16.PACK_AB R4, R159, R148 ;  /* 0x000000949f04723e */ /* 0x000fe200000010ff */
[----:B------:R-:W-:Y:S01]  /*4e60*/  IMAD.MOV.U32 R239, RZ, RZ, R160 ;  /* 0x000000ffffef7224 */ /* 0x000fe200078e00a0 */
[----:B------:R-:W-:Y:S01]  /*4e70*/  MOV R161, R33 ;  /* 0x0000002100a17202 */ /* 0x000fe20000000f00 */
[----:B------:R-:W-:Y:S01]  /*4e80*/  IMAD.MOV.U32 R160, RZ, RZ, R32 ;  /* 0x000000ffffa07224 */ /* 0x000fe200078e0020 */
[----:B------:R-:W-:Y:S01]  /*4e90*/  MOV R236, R143 ;  /* 0x0000008f00ec7202 */ /* 0x000fe20000000f00 */
[----:B------:R-:W-:Y:S01]  /*4ea0*/  LDSM.16.MT88.4 R32, [R194+0x3100] ;  /* 0x00310000c220783b */ /* 0x000fe20000004200 */
[----:B------:R-:W-:Y:S01]  /*4eb0*/  F2FP.BF16.PACK_AB R6, R238, R239 ;  /* 0x000000efee06723e */ /* 0x000fe200000010ff */
[----:B------:R-:W-:-:S02]  /*4ec0*/  IMAD.MOV.U32 R158, RZ, RZ, R160 ;  /* 0x000000ffff9e7224 */ /* 0x000fc400078e00a0 */
[----:B------:R-:W-:Y:S02]  /*4ed0*/  IMAD.MOV.U32 R157, RZ, RZ, R161 ;  /* 0x000000ffff9d7224 */ /* 0x000fe400078e00a1 */
[----:B-----5:R-:W-:Y:S02]  /*4ee0*/  FFMA.FTZ R0, R133, c[0x0][0x2d0], -R2 ;  /* 0x0000b40085007a23 */ /* 0x020fe40000010802 */
[----:B------:R-:W-:Y:S02]  /*4ef0*/  IMAD.MOV.U32 R143, RZ, RZ, R163 ;  /* 0x000000ffff8f7224 */ /* 0x000fe400078e00a3 */
[----:B------:R2:W5:Y:S01]  /*4f00*/  MUFU.EX2 R219, R0 ;  /* 0x0000000000db7308 */ /* 0x0005620000000800 */
[----:B------:R-:W-:Y:S02]  /*4f10*/  IMAD.MOV.U32 R237, RZ, RZ, R142 ;  /* 0x000000ffffed7224 */ /* 0x000fe400078e008e */
[----:B------:R-:W-:Y:S02]  /*4f20*/  IMAD.MOV.U32 R142, RZ, RZ, R226 ;  /* 0x000000ffff8e7224 */ /* 0x000fe400078e00e2 */
[----:B--2---:R-:W-:Y:S01]  /*4f30*/  FFMA.FTZ R0, R11, c[0x0][0x2d0], -R2 ;  /* 0x0000b4000b007a23 */ /* 0x004fe20000010802 */
[----:B-----5:R-:W-:Y:S01]  /*4f40*/  F2FP.BF16.PACK_AB R5, R219, R234 ;  /* 0x000000eadb05723e */ /* 0x020fe200000010ff */
[----:B------:R-:W-:-:S02]  /*4f50*/  IMAD.MOV.U32 R11, RZ, RZ, R106 ;  /* 0x000000ffff0b7224 */ /* 0x000fc400078e006a */
[----:B------:R2:W-:Y:S02]  /*4f60*/  MUFU.EX2 R135, R0 ;  /* 0x0000000000877308 */ /* 0x0005e40000000800 */
[----:B--2---:R-:W-:Y:S02]  /*4f70*/  FFMA.FTZ R0, R134, c[0x0][0x2d0], -R2 ;  /* 0x0000b40086007a23 */ /* 0x004fe40000010802 */
[----:B------:R-:W-:-:S04]  /*4f80*/  IMAD.MOV.U32 R134, RZ, RZ, R104 ;  /* 0x000000ffff867224 */ /* 0x000fc800078e0068 */
[----:B------:R-:W2:Y:S02]  /*4f90*/  MUFU.EX2 R133, R0 ;  /* 0x0000000000857308 */ /* 0x000ea40000000800 */
[----:B--2---:R-:W-:Y:S01]  /*4fa0*/  F2FP.BF16.PACK_AB R7, R133, R135 ;  /* 0x000000878507723e */ /* 0x004fe200000010ff */
[----:B------:R-:W-:Y:S02]  /*4fb0*/  FFMA.FTZ R0, R134, c[0x0][0x2d0], -R8 ;  /* 0x0000b40086007a23 */ /* 0x000fe40000010808 */
[----:B------:R-:W-:-:S04]  /*4fc0*/  IMAD.MOV.U32 R134, RZ, RZ, R168 ;  /* 0x000000ffff867224 */ /* 0x000fc800078e00a8 */
[C---:B----4-:R-:W-:Y:S08]  /*4fd0*/  HMMA.16816.F32.BF16 R136, R4.reuse, R28, R88 ;  /* 0x0000001c0488723c */ /* 0x050ff00000041858 */
[C---:B------:R-:W-:Y:S01]  /*4fe0*/  HMMA.16816.F32.BF16 R88, R4.reuse, R30, R248 ;  /* 0x0000001e0458723c */ /* 0x040fe200000418f8 */
[----:B------:R-:W2:Y:S01]  /*4ff0*/  LDSM.16.MT88.4 R28, [R196+0x3100] ;  /* 0x00310000c41c783b */ /* 0x000ea20000004200 */
[----:B------:R4:W-:Y:S05]  /*5000*/  MUFU.EX2 R250, R0 ;  /* 0x0000000000fa7308 */ /* 0x0009ea0000000800 */
[----:B------:R-:W-:Y:S01]  /*5010*/  MOV R251, R239 ;  /* 0x000000ef00fb7202 */ /* 0x000fe20000000f00 */
[----:B---3--:R-:W-:Y:S01]  /*5020*/  HMMA.16816.F32.BF16 R144, R4, R24, R144 ;  /* 0x000000180490723c */ /* 0x008fe20000041890 */
[----:B------:R-:W-:-:S02]  /*5030*/  IMAD.MOV.U32 R239, RZ, RZ, R157 ;  /* 0x000000ffffef7224 */ /* 0x000fc400078e009d */
[----:B------:R-:W-:Y:S01]  /*5040*/  IMAD.MOV.U32 R157, RZ, RZ, R149 ;  /* 0x000000ffff9d7224 */ /* 0x000fe200078e0095 */
[----:B------:R-:W-:Y:S01]  /*5050*/  MOV R149, R151 ;  /* 0x0000009700957202 */ /* 0x000fe20000000f00 */
[----:B------:R-:W-:-:S03]  /*5060*/  IMAD.MOV.U32 R151, RZ, RZ, R9 ;  /* 0x000000ffff977224 */ /* 0x000fc600078e0009 */
[----:B------:R-:W-:Y:S01]  /*5070*/  HMMA.16816.F32.BF16 R244, R4, R26, R244 ;  /* 0x0000001a04f4723c */ /* 0x000fe200000418f4 */
[----:B------:R-:W3:Y:S01]  /*5080*/  LDSM.16.MT88.4 R24, [R195+0x3100] ;  /* 0x00310000c318783b */ /* 0x000ee20000004200 */
[----:B----4-:R-:W-:-:S04]  /*5090*/  FFMA.FTZ R0, R169, c[0x0][0x2d0], -R8 ;  /* 0x0000b400a9007a23 */ /* 0x010fc80000010808 */
[----:B------:R4:W5:Y:S02]  /*50a0*/  MUFU.EX2 R249, R0 ;  /* 0x0000000000f97308 */ /* 0x0009640000000800 */
[C---:B-1----:R-:W-:Y:S08]  /*50b0*/  HMMA.16816.F32.BF16 R96, R4.reuse, R12, R96 ;  /* 0x0000000c0460723c */ /* 0x042ff00000041860 */
[----:B------:R-:W-:Y:S01]  /*50c0*/  HMMA.16816.F32.BF16 R100, R4, R14, R176 ;  /* 0x0000000e0464723c */ /* 0x000fe200000418b0 */
[----:B------:R-:W1:Y:S01]  /*50d0*/  LDSM.16.MT88.4 R12, [R194+0x5100] ;  /* 0x00510000c20c783b */ /* 0x000e620000004200 */
[----:B----4-:R-:W-:-:S06]  /*50e0*/  FFMA.FTZ R0, R170, c[0x0][0x2d0], -R8 ;  /* 0x0000b400aa007a23 */ /* 0x010fcc0000010808 */
[C---:B------:R-:W-:Y:S01]  /*50f0*/  HMMA.16816.F32.BF16 R152, R4.reuse, R20, R228 ;  /* 0x000000140498723c */ /* 0x040fe200000418e4 */
[----:B------:R4:W-:Y:S07]  /*5100*/  MUFU.EX2 R248, R0 ;  /* 0x0000000000f87308 */ /* 0x0009ee0000000800 */
[C---:B------:R-:W-:Y:S01]  /*5110*/  HMMA.16816.F32.BF16 R228, R4.reuse, R22, R180 ;  /* 0x0000001604e4723c */ /* 0x040fe200000418b4 */
[----:B------:R-:W1:Y:S06]  /*5120*/  LDSM.16.MT88.4 R20, [R193+0x5100] ;  /* 0x00510000c114783b */ /* 0x000e6c0000004200 */
[----:B------:R-:W-:Y:S01]  /*5130*/  IMAD.MOV.U32 R180, RZ, RZ, R134 ;  /* 0x000000ffffb47224 */ /* 0x000fe200078e0086 */
[----:B------:R-:W-:Y:S01]  /*5140*/  HMMA.16816.F32.BF16 R160, R4, R16, R108 ;  /* 0x0000001004a0723c */ /* 0x000fe2000004186c */
[----:B------:R-:W-:Y:S01]  /*5150*/  IMAD.MOV.U32 R181, RZ, RZ, R11 ;  /* 0x000000ffffb57224 */ /* 0x000fe200078e000b */
[----:B------:R-:W-:Y:S01]  /*5160*/  MOV R182, R140 ;  /* 0x0000008c00b67202 */ /* 0x000fe20000000f00 */
[----:B----4-:R-:W-:-:S02]  /*5170*/  FFMA.FTZ R0, R236, c[0x0][0x2d0], -R8 ;  /* 0x0000b400ec007a23 */ /* 0x010fc40000010808 */
[----:B------:R-:W-:Y:S02]  /*5180*/  IMAD.MOV.U32 R183, RZ, RZ, R141 ;  /* 0x000000ffffb77224 */ /* 0x000fe400078e008d */
[----:B------:R4:W1:Y:S01]  /*5190*/  MUFU.EX2 R134, R0 ;  /* 0x0000000000867308 */ /* 0x0008620000000800 */
[----:B------:R-:W-:Y:S01]  /*51a0*/  HMMA.16816.F32.BF16 R92, R4, R18, R92 ;  /* 0x00000012045c723c */ /* 0x000fe2000004185c */
[----:B------:R-:W5:Y:S01]  /*51b0*/  LDSM.16.MT88.4 R16, [R196+0x5100] ;  /* 0x00510000c410783b */ /* 0x000f620000004200 */
[----:B------:R-:W-:-:S06]  /*51c0*/  IMAD.MOV.U32 R236, RZ, RZ, R142 ;  /* 0x000000ffffec7224 */ /* 0x000fcc00078e008e */
[----:B--2---:R-:W-:Y:S01]  /*51d0*/  HMMA.16816.F32.BF16 R108, R4, R28, R188 ;  /* 0x0000001c046c723c */ /* 0x004fe200000418bc */
[----:B----4-:R-:W-:-:S07]  /*51e0*/  FFMA.FTZ R0, R252, c[0x0][0x2d0], -R2 ;  /* 0x0000b400fc007a23 */ /* 0x010fce0000010802 */
[----:B------:R-:W-:Y:S01]  /*51f0*/  HMMA.16816.F32.BF16 R112, R4, R30, R112 ;  /* 0x0000001e0470723c */ /* 0x000fe20000041870 */
[----:B------:R-:W2:Y:S01]  /*5200*/  LDSM.16.MT88.4 R28, [R195+0x5100] ;  /* 0x00510000c31c783b */ /* 0x000ea20000004200 */
[----:B------:R-:W-:-:S06]  /*5210*/  IMAD.MOV.U32 R252, RZ, RZ, R119 ;  /* 0x000000fffffc7224 */ /* 0x000fcc00078e0077 */
[C---:B---3--:R-:W-:Y:S08]  /*5220*/  HMMA.16816.F32.BF16 R184, R4.reuse, R24, R184 ;  /* 0x0000001804b8723c */ /* 0x048ff000000418b8 */
[C---:B------:R-:W-:Y:S01]  /*5230*/  HMMA.16816.F32.BF16 R224, R4.reuse, R26, R120 ;  /* 0x0000001a04e0723c */ /* 0x040fe20000041878 */
[----:B------:R-:W3:Y:S07]  /*5240*/  LDSM.16.MT88.4 R24, [R193+0x7100] ;  /* 0x00710000c118783b */ /* 0x000eee0000004200 */
[C---:B-1----:R-:W-:Y:S01]  /*5250*/  HMMA.16816.F32.BF16 R120, R4.reuse, R12, R40 ;  /* 0x0000000c0478723c */ /* 0x042fe20000041828 */
[----:B------:R-:W-:Y:S07]  /*5260*/  LDSM.16.MT88.4 R40, [R193+0x3900] ;  /* 0x00390000c128783b */ /* 0x000fee0000004200 */
[C---:B------:R-:W-:Y:S01]  /*5270*/  HMMA.16816.F32.BF16 R188, R4.reuse, R14, R52 ;  /* 0x0000000e04bc723c */ /* 0x040fe20000041834 */
[----:B------:R-:W1:Y:S06]  /*5280*/  LDSM.16.MT88.4 R12, [R196+0x7100] ;  /* 0x00710000c40c783b */ /* 0x000e6c0000004200 */
[----:B------:R-:W-:Y:S01]  /*5290*/  MOV R55, R182 ;  /* 0x000000b600377202 */ /* 0x000fe20000000f00 */
[----:B------:R-:W-:Y:S01]  /*52a0*/  HMMA.16816.F32.BF16 R104, R4, R32, R220 ;  /* 0x000000200468723c */ /* 0x000fe200000418dc */
[----:B------:R-:W-:Y:S01]  /*52b0*/  IMAD.MOV.U32 R54, RZ, RZ, R183 ;  /* 0x000000ffff367224 */ /* 0x000fe200078e00b7 */
[----:B------:R-:W-:-:S06]  /*52c0*/  MOV R53, R236 ;  /* 0x000000ec00357202 */ /* 0x000fcc0000000f00 */
[C---:B------:R-:W-:Y:S07]  /*52d0*/  HMMA.16816.F32.BF16 R240, R4.reuse, R20, R72 ;  /* 0x0000001404f0723c */ /* 0x040fee0000041848 */
[----:B------:R-:W-:Y:S01]  /*52e0*/  IMAD.MOV.U32 R75, RZ, RZ, R238 ;  /* 0x000000ffff4b7224 */ /* 0x000fe200078e00ee */
[C---:B------:R-:W-:Y:S01]  /*52f0*/  HMMA.16816.F32.BF16 R220, R4.reuse, R22, R56 ;  /* 0x0000001604dc723c */ /* 0x040fe20000041838 */
[----:B------:R-:W4:Y:S01]  /*5300*/  LDSM.16.MT88.4 R20, [R194+0x7100] ;  /* 0x00710000c214783b */ /* 0x000f220000004200 */
[----:B------:R-:W-:Y:S01]  /*5310*/  IMAD.MOV.U32 R238, RZ, RZ, R156 ;  /* 0x000000ffffee7224 */ /* 0x000fe200078e009c */
[----:B------:R-:W-:Y:S01]  /*5320*/  MOV R73, R171 ;  /* 0x000000ab00497202 */ /* 0x000fe20000000f00 */
[----:B------:R-:W-:Y:S01]  /*5330*/  IMAD.MOV.U32 R72, RZ, RZ, R157 ;  /* 0x000000ffff487224 */ /* 0x000fe200078e009d */
[----:B------:R-:W-:Y:S01]  /*5340*/  MOV R156, R158 ;  /* 0x0000009e009c7202 */ /* 0x000fe20000000f00 */
[----:B------:R-:W-:Y:S01]  /*5350*/  IMAD.MOV.U32 R158, RZ, RZ, R150 ;  /* 0x000000ffff9e7224 */ /* 0x000fe200078e0096 */
[----:B------:R-:W-:Y:S01]  /*5360*/  LDSM.16.MT88.4 R56, [R196+0x3900] ;  /* 0x00390000c438783b */ /* 0x000fe20000004200 */
[----:B------:R-:W-:Y:S01]  /*5370*/  HMMA.16816.F32.BF16 R32, R4, R34, R172 ;  /* 0x000000220420723c */ /* 0x000fe200000418ac */
[----:B------:R-:W-:-:S02]  /*5380*/  IMAD.MOV.U32 R150, RZ, RZ, R10 ;  /* 0x000000ffff967224 */ /* 0x000fc400078e000a */
[----:B------:R-:W1:Y:S01]  /*5390*/  LDSM.16.MT88.4 R8, [R195+0x7100] ;  /* 0x00710000c308783b */ /* 0x000e620000004200 */
[----:B------:R-:W-:Y:S01]  /*53a0*/  IMAD.MOV.U32 R74, RZ, RZ, R237 ;  /* 0x000000ffff4a7224 */ /* 0x000fe200078e00ed */
[----:B------:R-:W-:Y:S02]  /*53b0*/  MOV R237, R143 ;  /* 0x0000008f00ed7202 */ /* 0x000fe40000000f00 */
[----:B------:R-:W-:Y:S01]  /*53c0*/  LDSM.16.MT88.4 R140, [R193+0x1900] ;  /* 0x00190000c18c783b */ /* 0x000fe20000004200 */
[C---:B-----5:R-:W-:Y:S02]  /*53d0*/  HMMA.16816.F32.BF16 R176, R4.reuse, R16, R48 ;  /* 0x0000001004b0723c */ /* 0x060fe40000041830 */
[----:B------:R-:W-:Y:S01]  /*53e0*/  IMAD.MOV.U32 R52, RZ, RZ, R237 ;  /* 0x000000ffff347224 */ /* 0x000fe200078e00ed */
[----:B------:R-:W5:Y:S05]  /*53f0*/  LDSM.16.MT88.4 R48, [R194+0x3900] ;  /* 0x00390000c230783b */ /* 0x000f6a0000004200 */
[C---:B------:R-:W-:Y:S01]  /*5400*/  HMMA.16816.F32.BF16 R172, R4.reuse, R18, R68 ;  /* 0x0000001204ac723c */ /* 0x040fe20000041844 */
[----:B------:R3:W-:Y:S06]  /*5410*/  MUFU.EX2 R19, R0 ;  /* 0x0000000000137308 */ /* 0x0007ec0000000800 */
[----:B------:R-:W-:Y:S01]  /*5420*/  IMAD.MOV.U32 R68, RZ, RZ, R180 ;  /* 0x000000ffff447224 */ /* 0x000fe200078e00b4 */
[----:B--2---:R-:W-:Y:S01]  /*5430*/  HMMA.16816.F32.BF16 R168, R4, R28, R60 ;  /* 0x0000001c04a8723c */ /* 0x004fe2000004183c */
[----:B------:R-:W-:Y:S01]  /*5440*/  MOV R71, R150 ;  /* 0x0000009600477202 */ /* 0x000fe20000000f00 */
[----:B------:R-:W-:Y:S01]  /*5450*/  IMAD.MOV.U32 R69, RZ, RZ, R151 ;  /* 0x000000ffff457224 */ /* 0x000fe200078e0097 */
[----:B------:R-:W-:-:S04]  /*5460*/  MOV R70, R116 ;  /* 0x0000007400467202 */ /* 0x000fc80000000f00 */
[----:B------:R-:W-:Y:S01]  /*5470*/  MOV R62, R158 ;  /* 0x0000009e003e7202 */ /* 0x000fe20000000f00 */
[C---:B------:R-:W-:Y:S01]  /*5480*/  HMMA.16816.F32.BF16 R124, R4.reuse, R30, R124 ;  /* 0x0000001e047c723c */ /* 0x040fe2000004187c */
[----:B---3--:R-:W-:Y:S01]  /*5490*/  FFMA.FTZ R0, R73, c[0x0][0x2d0], -R2 ;  /* 0x0000b40049007a23 */ /* 0x008fe20000010802 */
[----:B------:R-:W-:Y:S01]  /*54a0*/  MOV R73, R156 ;  /* 0x0000009c00497202 */ /* 0x000fe20000000f00 */
[----:B------:R-:W-:Y:S01]  /*54b0*/  IMAD.MOV.U32 R63, RZ, RZ, R181 ;  /* 0x000000ffff3f7224 */ /* 0x000fe200078e00b5 */
[----:B------:R-:W-:Y:S01]  /*54c0*/  MOV R60, R118 ;  /* 0x00000076003c7202 */ /* 0x000fe20000000f00 */
[----:B------:R2:W3:Y:S01]  /*54d0*/  MUFU.EX2 R18, R0 ;  /* 0x0000000000127308 */ /* 0x0004e20000000800 */
[----:B------:R-:W-:Y:S02]  /*54e0*/  IMAD.MOV.U32 R61, RZ, RZ, R117 ;  /* 0x000000ffff3d7224 */ /* 0x000fe400078e0075 */
[C---:B------:R-:W-:Y:S07]  /*54f0*/  HMMA.16816.F32.BF16 R28, R4.reuse, R24, R80 ;  /* 0x00000018041c723c */ /* 0x040fee0000041850 */
[----:B------:R-:W-:Y:S01]  /*5500*/  IMAD.MOV.U32 R81, RZ, RZ, R159 ;  /* 0x000000ffff517224 */ /* 0x000fe200078e009f */
[----:B-1----:R-:W-:Y:S01]  /*5510*/  HMMA.16816.F32.BF16 R180, R4, R12, R76 ;  /* 0x0000000c04b4723c */ /* 0x002fe2000004184c */
[----:B------:R-:W1:Y:S01]  /*5520*/  LDSM.16.MT88.4 R156, [R196+0x1900] ;  /* 0x00190000c49c783b */ /* 0x000e620000004200 */
[----:B------:R-:W-:Y:S01]  /*5530*/  MOV R82, R148 ;  /* 0x0000009400527202 */ /* 0x000fe20000000f00 */
[----:B------:R-:W-:-:S02]  /*5540*/  IMAD.MOV.U32 R83, RZ, RZ, R149 ;  /* 0x000000ffff537224 */ /* 0x000fc400078e0095 */
[--C-:B--2---:R-:W-:Y:S01]  /*5550*/  FFMA.FTZ R0, R74, c[0x0][0x2d0], -R2.reuse ;  /* 0x0000b4004a007a23 */ /* 0x104fe20000010802 */
[----:B------:R-:W2:Y:S01]  /*5560*/  LDSM.16.MT88.4 R148, [R194+0x1900] ;  /* 0x00190000c294783b */ /* 0x000ea20000004200 */
[----:B------:R-:W-:Y:S01]  /*5570*/  FFMA.FTZ R2, R235, c[0x0][0x2d0], -R2 ;  /* 0x0000b400eb027a23 */ /* 0x000fe20000010802 */
[----:B------:R-:W-:Y:S01]  /*5580*/  HMMA.16816.F32.BF16 R12, R4, R14, R64 ;  /* 0x0000000e040c723c */ /* 0x000fe20000041840 */
[----:B------:R3:W-:Y:S01]  /*5590*/  MUFU.EX2 R17, R0 ;  /* 0x0000000000117308 */ /* 0x0007e20000000800 */
[----:B------:R-:W1:Y:S01]  /*55a0*/  LDSM.16.MT88.4 R64, [R195+0x3900] ;  /* 0x00390000c340783b */ /* 0x000e620000004200 */
[----:B------:R-:W-:Y:S01]  /*55b0*/  MOV R235, R75 ;  /* 0x0000004b00eb7202 */ /* 0x000fe20000000f00 */
[----:B------:R-:W-:Y:S01]  /*55c0*/  IMAD.MOV.U32 R74, RZ, RZ, R239 ;  /* 0x000000ffff4a7224 */ /* 0x000fe200078e00ef */
[----:B------:R-:W-:-:S03]  /*55d0*/  MOV R75, R238 ;  /* 0x000000ee004b7202 */ /* 0x000fc60000000f00 */
[C---:B----4-:R-:W-:Y:S01]  /*55e0*/  HMMA.16816.F32.BF16 R116, R4.reuse, R20, R84 ;  /* 0x000000140474723c */ /* 0x050fe20000041854 */
[----:B------:R-:W4:Y:S07]  /*55f0*/  MUFU.EX2 R16, R2 ;  /* 0x0000000200107308 */ /* 0x000f2e0000000800 */
[----:B------:R-:W-:Y:S01]  /*5600*/  HMMA.16816.F32.BF16 R20, R4, R22, R128 ;  /* 0x000000160414723c */ /* 0x000fe20000041880 */
[----:B---3--:R-:W-:-:S06]  /*5610*/  IMAD.MOV.U32 R0, RZ, RZ, R74 ;  /* 0x000000ffff007224 */ /* 0x008fcc00078e004a */
[----:B------:R-:W-:Y:S01]  /*5620*/  F2FP.BF16.PACK_AB R128, R249, R250 ;  /* 0x000000faf980723e */ /* 0x000fe200000010ff */
[C---:B------:R-:W-:Y:S01]  /*5630*/  HMMA.16816.F32.BF16 R236, R4.reuse, R8, R44 ;  /* 0x0000000804ec723c */ /* 0x040fe2000004182c */
[----:B------:R-:W-:Y:S02]  /*5640*/  F2FP.BF16.PACK_AB R130, R134, R248 ;  /* 0x000000f88682723e */ /* 0x000fe400000010ff */
[----:B------:R-:W-:Y:S02]  /*5650*/  F2FP.BF16.PACK_AB R129, R18, R19 ;  /* 0x000000131281723e */ /* 0x000fe400000010ff */
[----:B----4-:R-:W-:Y:S02]  /*5660*/  F2FP.BF16.PACK_AB R131, R16, R17 ;  /* 0x000000111083723e */ /* 0x010fe400000010ff */
[----:B------:R-:W-:Y:S01]  /*5670*/  MOV R2, R75 ;  /* 0x0000004b00027202 */ /* 0x000fe20000000f00 */
[----:B------:R-:W-:Y:S01]  /*5680*/  HMMA.16816.F32.BF16 R24, R4, R26, R164 ;  /* 0x0000001a0418723c */ /* 0x000fe200000418a4 */
[----:B------:R-:W3:Y:S07]  /*5690*/  LDSM.16.MT88.4 R164, [R195+0x1900] ;  /* 0x00190000c3a4783b */ /* 0x000eee0000004200 */
[C---:B-----5:R-:W-:Y:S01]  /*56a0*/  HMMA.16816.F32.BF16 R44, R128.reuse, R48, R104 ;  /* 0x00000030802c723c */ /* 0x060fe20000041868 */
[----:B------:R-:W-:Y:S07]  /*56b0*/  LDSM.16.MT88.4 R104, [R193+0x7900] ;  /* 0x00790000c168783b */ /* 0x000fee0000004200 */
[C---:B------:R-:W-:Y:S07]  /*56c0*/  HMMA.16816.F32.BF16 R48, R128.reuse, R50, R32 ;  /* 0x000000328030723c */ /* 0x040fee0000041820 */
[----:B------:R-:W-:Y:S01]  /*56d0*/  IMAD.MOV.U32 R32, RZ, RZ, R52 ;  /* 0x000000ffff207224 */ /* 0x000fe200078e0034 */
[----:B------:R-:W-:Y:S01]  /*56e0*/  MOV R35, R53 ;  /* 0x0000003500237202 */ /* 0x000fe20000000f00 */
[----:B------:R-:W-:Y:S01]  /*56f0*/  IMAD.MOV.U32 R33, RZ, RZ, R54 ;  /* 0x000000ffff217224 */ /* 0x000fe200078e0036 */
[----:B------:R-:W-:Y:S01]  /*5700*/  MOV R34, R55 ;  /* 0x0000003700227202 */ /* 0x000fe20000000f00 */
[C---:B-1----:R-:W-:Y:S08]  /*5710*/  HMMA.16816.F32.BF16 R152, R128.reuse, R156, R152 ;  /* 0x0000009c8098723c */ /* 0x042ff00000041898 */
[C---:B------:R-:W-:Y:S07]  /*5720*/  HMMA.16816.F32.BF16 R52, R128.reuse, R56, R108 ;  /* 0x000000388034723c */ /* 0x040fee000004186c */
[----:B------:R-:W-:Y:S01]  /*5730*/  IMAD.MOV.U32 R110, RZ, RZ, R63 ;  /* 0x000000ffff6e7224 */ /* 0x000fe200078e003f */
[----:B------:R-:W-:Y:S01]  /*5740*/  HMMA.16816.F32.BF16 R156, R128, R158, R228 ;  /* 0x0000009e809c723c */ /* 0x000fe200000418e4 */
[----:B------:R-:W-:-:S02]  /*5750*/  MOV R111, R68 ;  /* 0x00000044006f7202 */ /* 0x000fc40000000f00 */
[----:B------:R-:W-:-:S03]  /*5760*/  FADD.FTZ R2, R2, R110 ;  /* 0x0000006e02027221 */ /* 0x000fc60000010000 */
[----:B------:R-:W-:Y:S01]  /*5770*/  FADD.FTZ R0, R0, R111 ;  /* 0x0000006f00007221 */ /* 0x000fe20000010000 */
[----:B------:R-:W-:Y:S01]  /*5780*/  MOV R230, R60 ;  /* 0x0000003c00e67202 */ /* 0x000fe20000000f00 */
[----:B------:R-:W-:Y:S01]  /*5790*/  IMAD.MOV.U32 R231, RZ, RZ, R252 ;  /* 0x000000ffffe77224 */ /* 0x000fe200078e00fc */
[----:B------:R-:W-:Y:S01]  /*57a0*/  MOV R252, R62 ;  /* 0x0000003e00fc7202 */ /* 0x000fe20000000f00 */
[----:B------:R-:W-:Y:S01]  /*57b0*/  IMAD.MOV.U32 R229, RZ, RZ, R61 ;  /* 0x000000ffffe57224 */ /* 0x000fe200078e003d */
[----:B--2---:R-:W-:Y:S01]  /*57c0*/  HMMA.16816.F32.BF16 R144, R128, R148, R144 ;  /* 0x000000948090723c */ /* 0x004fe20000041890 */
[----:B------:R-:W-:-:S07]  /*57d0*/  IMAD.MOV.U32 R228, RZ, RZ, R72 ;  /* 0x000000ffffe47224 */ /* 0x000fce00078e0048 */
[C---:B------:R-:W-:Y:S07]  /*57e0*/  HMMA.16816.F32.BF16 R60, R128.reuse, R64, R184 ;  /* 0x00000040803c723c */ /* 0x040fee00000418b8 */
[----:B------:R-:W-:Y:S01]  /*57f0*/  IMAD.MOV.U32 R185, RZ, RZ, R69 ;  /* 0x000000ffffb97224 */ /* 0x000fe200078e0045 */
[----:B------:R-:W-:Y:S01]  /*5800*/  HMMA.16816.F32.BF16 R148, R128, R150, R244 ;  /* 0x000000968094723c */ /* 0x000fe200000418f4 */
[----:B------:R-:W-:Y:S01]  /*5810*/  IMAD.MOV.U32 R187, RZ, RZ, R71 ;  /* 0x000000ffffbb7224 */ /* 0x000fe200078e0047 */
[----:B------:R-:W-:Y:S01]  /*5820*/  MOV R186, R70 ;  /* 0x0000004600ba7202 */ /* 0x000fe20000000f00 */
[----:B------:R-:W-:-:S04]  /*5830*/  FADD.FTZ R2, R185, R2 ;  /* 0x00000002b9027221 */ /* 0x000fc80000010000 */
[----:B------:R-:W-:Y:S01]  /*5840*/  FADD.FTZ R2, R187, R2 ;  /* 0x00000002bb027221 */ /* 0x000fe20000010000 */
[----:B------:R-:W-:Y:S01]  /*5850*/  HMMA.16816.F32.BF16 R8, R4, R10, R36 ;  /* 0x0000000a0408723c */ /* 0x000fe20000041824 */
[----:B------:R-:W-:Y:S01]  /*5860*/  MOV R246, R81 ;  /* 0x0000005100f67202 */ /* 0x000fe20000000f00 */
[----:B------:R-:W-:Y:S01]  /*5870*/  IMAD.MOV.U32 R245, RZ, RZ, R82 ;  /* 0x000000fffff57224 */ /* 0x000fe200078e0052 */
[----:B------:R-:W-:Y:S01]  /*5880*/  MOV R244, R83 ;  /* 0x0000005300f47202 */ /* 0x000fe20000000f00 */
[----:B------:R-:W-:Y:S01]  /*5890*/  FADD.FTZ R2, R33, R2 ;  /* 0x0000000221027221 */ /* 0x000fe20000010000 */
[----:B------:R-:W1:Y:S01]  /*58a0*/  LDSM.16.MT88.4 R80, [R194+0x5900] ;  /* 0x00590000c250783b */ /* 0x000e620000004200 */
[----:B------:R-:W-:Y:S01]  /*58b0*/  FADD.FTZ R0, R186, R0 ;  /* 0x00000000ba007221 */ /* 0x000fe20000010000 */
[----:B------:R-:W-:Y:S01]  /*58c0*/  MOV R247, R73 ;  /* 0x0000004900f77202 */ /* 0x000fe20000000f00 */
[----:B------:R-:W-:Y:S01]  /*58d0*/  FADD.FTZ R2, R35, R2 ;  /* 0x0000000223027221 */ /* 0x000fe20000010000 */
[----:B------:R-:W-:Y:S01]  /*58e0*/  HMMA.16816.F32.BF16 R36, R128, R40, R96 ;  /* 0x000000288024723c */ /* 0x000fe20000041860 */
[----:B------:R-:W2:Y:S01]  /*58f0*/  LDSM.16.MT88.4 R96, [R195+0x5900] ;  /* 0x00590000c360783b */ /* 0x000ea20000004200 */
[----:B------:R-:W-:-:S02]  /*5900*/  FADD.FTZ R0, R32, R0 ;  /* 0x0000000020007221 */ /* 0x000fc40000010000 */
[----:B------:R-:W-:Y:S01]  /*5910*/  FADD.FTZ R2, R229, R2 ;  /* 0x00000002e5027221 */ /* 0x000fe20000010000 */
[----:B------:R-:W4:Y:S01]  /*5920*/  LDSM.16.MT88.4 R4, [R195+0x7900] ;  /* 0x00790000c304783b */ /* 0x000f220000004200 */
[----:B------:R-:W-:Y:S02]  /*5930*/  FADD.FTZ R0, R34, R0 ;  /* 0x0000000022007221 */ /* 0x000fe40000010000 */
[----:B------:R-:W-:Y:S01]  /*5940*/  FADD.FTZ R2, R231, R2 ;  /* 0x00000002e7027221 */ /* 0x000fe20000010000 */
[----:B------:R-:W-:Y:S01]  /*5950*/  HMMA.16816.F32.BF16 R136, R128, R140, R136 ;  /* 0x0000008c8088723c */ /* 0x000fe20000041888 */
[----:B------:R-:W-:Y:S01]  /*5960*/  FADD.FTZ R0, R228, R0 ;  /* 0x00000000e4007221 */ /* 0x000fe20000010000 */
[----:B------:R-:W-:Y:S01]  /*5970*/  LDSM.16.MT88.4 R72, [R193+0x5900] ;  /* 0x00590000c148783b */ /* 0x000fe20000004200 */
[----:B------:R-:W-:Y:S02]  /*5980*/  FADD.FTZ R2, R245, R2 ;  /* 0x00000002f5027221 */ /* 0x000fe40000010000 */
[----:B------:R-:W-:-:S02]  /*5990*/  FADD.FTZ R0, R230, R0 ;  /* 0x00000000e6007221 */ /* 0x000fc40000010000 */
[----:B------:R-:W-:Y:S01]  /*59a0*/  FADD.FTZ R2, R246, R2 ;  /* 0x00000002f6027221 */ /* 0x000fe20000010000 */
[----:B---3--:R-:W-:Y:S01]  /*59b0*/  HMMA.16816.F32.BF16 R160, R128, R164, R160 ;  /* 0x000000a480a0723c */ /* 0x008fe200000418a0 */
[----:B------:R-:W-:Y:S02]  /*59c0*/  FADD.FTZ R0, R244, R0 ;  /* 0x00000000f4007221 */ /* 0x000fe40000010000 */
[----:B------:R-:W-:Y:S01]  /*59d0*/  FADD.FTZ R2, R251, R2 ;  /* 0x00000002fb027221 */ /* 0x000fe20000010000 */
[----:B------:R-:W-:Y:S01]  /*59e0*/  MOV R251, c[0x0][0x2c4] ;  /* 0x0000b10000fb7a02 */ /* 0x000fe20000000f00 */
[----:B------:R-:W-:-:S03]  /*59f0*/  FADD.FTZ R0, R234, R0 ;  /* 0x00000000ea007221 */ /* 0x000fc60000010000 */
[----:B------:R-:W-:Y:S01]  /*5a00*/  ISETP.NE.AND P2, PT, R251, 0x1, PT ;  /* 0x00000001fb00780c */ /* 0x000fe20003f45270 */
[----:B------:R-:W-:Y:S01]  /*5a10*/  FADD.FTZ R0, R219, R0 ;  /* 0x00000000db007221 */ /* 0x000fe20000010000 */
[----:B------:R-:W3:Y:S01]  /*5a20*/  S2R R251, SR_CTAID.X ;  /* 0x0000000000fb7919 */ /* 0x000ee20000002500 */
[C---:B------:R-:W-:Y:S01]  /*5a30*/  HMMA.16816.F32.BF16 R56, R128.reuse, R58, R112 ;  /* 0x0000003a8038723c */ /* 0x040fe20000041870 */
[----:B------:R-:W-:Y:S01]  /*5a40*/  IADD3 R219, R252, -0x2, RZ ;  /* 0xfffffffefcdb7810 */ /* 0x000fe20007ffe0ff */
[----:B------:R-:W-:Y:S01]  /*5a50*/  FADD.FTZ R0, R135, R0 ;  /* 0x0000000087007221 */ /* 0x000fe20000010000 */
[----:B------:R-:W5:Y:S05]  /*5a60*/  LDSM.16.MT88.4 R112, [R194+0x7900] ;  /* 0x00790000c270783b */ /* 0x000f6a0000004200 */
[C---:B------:R-:W-:Y:S01]  /*5a70*/  HMMA.16816.F32.BF16 R140, R128.reuse, R142, R88 ;  /* 0x0000008e808c723c */ /* 0x040fe20000041858 */
[----:B------:R-:W5:Y:S07]  /*5a80*/  LDSM.16.MT88.4 R88, [R196+0x5900] ;  /* 0x00590000c458783b */ /* 0x000f6e0000004200 */
[----:B------:R-:W-:Y:S01]  /*5a90*/  HMMA.16816.F32.BF16 R164, R128, R166, R92 ;  /* 0x000000a680a4723c */ /* 0x000fe2000004185c */
[----:B---3--:R-:W-:-:S07]  /*5aa0*/  IMAD.SHL.U32 R251, R251, 0x80, RZ ;  /* 0x00000080fbfb7824 */ /* 0x008fce00078e00ff */
[C---:B-1----:R-:W-:Y:S01]  /*5ab0*/  HMMA.16816.F32.BF16 R76, R128.reuse, R80, R120 ;  /* 0x00000050804c723c */ /* 0x042fe20000041878 */
[----:B------:R-:W1:Y:S07]  /*5ac0*/  LDSM.16.MT88.4 R120, [R196+0x7900] ;  /* 0x00790000c478783b */ /* 0x000e6e0000004200 */
[C---:B--2---:R-:W-:Y:S08]  /*5ad0*/  HMMA.16816.F32.BF16 R92, R128.reuse, R96, R168 ;  /* 0x00000060805c723c */ /* 0x044ff000000418a8 */
[C---:B------:R-:W-:Y:S08]  /*5ae0*/  HMMA.16816.F32.BF16 R96, R128.reuse, R98, R124 ;  /* 0x000000628060723c */ /* 0x040ff0000004187c */
[C---:B----4-:R-:W-:Y:S07]  /*5af0*/  HMMA.16816.F32.BF16 R124, R128.reuse, R4, R236 ;  /* 0x00000004807c723c */ /* 0x050fee00000418ec */
[----:B------:R-:W-:Y:S01]  /*5b00*/  FADD.FTZ R4, R235, R2 ;  /* 0x00000002eb047221 */ /* 0x000fe20000010000 */
[----:B------:R-:W-:Y:S01]  /*5b10*/  MOV R235, c[0x0][0x1d0] ;  /* 0x0000740000eb7a02 */ /* 0x000fe20000000f00 */
[----:B------:R-:W-:Y:S01]  /*5b20*/  FADD.FTZ R2, R133, R0 ;  /* 0x0000000085027221 */ /* 0x000fe20000010000 */
[----:B------:R-:W-:Y:S01]  /*5b30*/  HMMA.16816.F32.BF16 R40, R128, R42, R100 ;  /* 0x0000002a8028723c */ /* 0x000fe20000041864 */
[----:B------:R-:W-:Y:S01]  /*5b40*/  FADD.FTZ R0, R250, R4 ;  /* 0x00000004fa007221 */ /* 0x000fe20000010000 */
[----:B------:R-:W-:Y:S01]  /*5b50*/  IADD3 R235, R235, -c[0x0][0x168], RZ ;  /* 0x80005a00ebeb7a10 */ /* 0x000fe20007ffe0ff */
[----:B------:R-:W-:-:S02]  /*5b60*/  FADD.FTZ R4, R19, R2 ;  /* 0x0000000213047221 */ /* 0x000fc40000010000 */
[----:B------:R-:W-:Y:S02]  /*5b70*/  FADD.FTZ R2, R249, R0 ;  /* 0x00000000f9027221 */ /* 0x000fe40000010000 */
[----:B------:R-:W-:Y:S01]  /*5b80*/  FADD.FTZ R0, R18, R4 ;  /* 0x0000000412007221 */ /* 0x000fe20000010000 */
[----:B-----5:R-:W-:Y:S01]  /*5b90*/  HMMA.16816.F32.BF16 R108, R128, R112, R116 ;  /* 0x00000070806c723c */ /* 0x020fe20000041874 */
[----:B------:R-:W-:-:S04]  /*5ba0*/  @P2 IMAD.HI.U32 R5, R251, c[0x0][0x2c8], RZ ;  /* 0x0000b200fb052a27 */ /* 0x000fc800078e00ff */
[----:B------:R-:W-:Y:S01]  /*5bb0*/  FADD.FTZ R2, R248, R2 ;  /* 0x00000002f8027221 */ /* 0x000fe20000010000 */
[----:B------:R-:W-:Y:S01]  /*5bc0*/  @P2 SHF.R.U32.HI R247, RZ, c[0x0][0x2cc], R5 ;  /* 0x0000b300fff72a19 */ /* 0x000fe20000011605 */
[----:B------:R-:W-:Y:S01]  /*5bd0*/  FADD.FTZ R0, R17, R0 ;  /* 0x0000000011007221 */ /* 0x000fe20000010000 */
[C---:B------:R-:W-:Y:S01]  /*5be0*/  HMMA.16816.F32.BF16 R68, R128.reuse, R72, R240 ;  /* 0x000000488044723c */ /* 0x040fe200000418f0 */
[----:B------:R-:W-:Y:S01]  /*5bf0*/  FADD.FTZ R5, R134, R2 ;  /* 0x0000000286057221 */ /* 0x000fe20000010000 */
[----:B------:R-:W-:Y:S01]  /*5c00*/  IADD3 R4, R235, R247, RZ ;  /* 0x000000f7eb047210 */ /* 0x000fe20007ffe0ff */
[----:B------:R-:W-:Y:S02]  /*5c10*/  FADD.FTZ R2, R16, R0 ;  /* 0x0000000010027221 */ /* 0x000fe40000010000 */
[----:B------:R-:W-:Y:S01]  /*5c20*/  IMAD.MOV.U32 R251, RZ, RZ, 0x1 ;  /* 0x00000001fffb7424 */ /* 0x000fe200078e00ff */
[----:B------:R2:W-:Y:S01]  /*5c30*/  STL [R1+0x8], R5 ;  /* 0x0000080501007387 */ /* 0x0005e20000100800 */
[----:B------:R-:W-:Y:S01]  /*5c40*/  IADD3 R0, R4, c[0x0][0x328], RZ ;  /* 0x0000ca0004007a10 */ /* 0x000fe20007ffe0ff */
[----:B------:R-:W-:Y:S02]  /*5c50*/  HMMA.16816.F32.BF16 R84, R128, R88, R176 ;  /* 0x000000588054723c */ /* 0x000fe400000418b0 */
[----:B------:R2:W-:Y:S01]  /*5c60*/  STL [R1+0xc], R2 ;  /* 0x00000c0201007387 */ /* 0x0005e20000100800 */
[----:B------:R-:W-:-:S05]  /*5c70*/  ISETP.LE.AND P1, PT, R251, c[0x0][0x32c], PT ;  /* 0x0000cb00fb007a0c */ /* 0x000fca0003f23270 */
        /* <DEDUP_REMOVED lines=20> */
.L_x_884:
[----:B------:R-:W-:-:S13]  /*5dc0*/  ISETP.NE.AND P0, PT, R251, c[0x0][0x32c], PT ;  /* 0x0000cb00fb007a0c */ /* 0x000fda0003f05270 */
[----:B------:R-:W-:-:S05]  /*5dd0*/  @P0 IMAD.HI.U32 R4, R2, c[0x0][0x330], RZ ;  /* 0x0000cc0002040a27 */ /* 0x000fca00078e00ff */
[----:B------:R-:W-:Y:S02]  /*5de0*/  @P0 SHF.R.U32.HI R2, RZ, c[0x0][0x334], R4 ;  /* 0x0000cd00ff020a19 */ /* 0x000fe40000011604 */
.L_x_885:
[----:B------:R-:W-:-:S05]  /*5df0*/  MOV R4, c[0x0][0x32c] ;  /* 0x0000cb0000047a02 */ /* 0x000fca0000000f00 */
[----:B------:R-:W-:-:S05]  /*5e00*/  IMAD R2, R2, R4, c[0x0][0x32c] ;  /* 0x0000cb0002027624 */ /* 0x000fca00078e0204 */
[----:B------:R-:W-:-:S04]  /*5e10*/  IMNMX R0, R0, R2, PT ;  /* 0x0000000200007217 */ /* 0x000fc80003800200 */
.L_x_883:
[----:B--2---:R-:W-:-:S04]  /*5e20*/  SHF.R.S32.HI R2, RZ, 0x1f, R0 ;  /* 0x0000001fff027819 */ /* 0x004fc80000011400 */
[----:B------:R-:W-:-:S04]  /*5e30*/  LEA.HI R0, R2, R0, RZ, 0x6 ;  /* 0x0000000002007211 */ /* 0x000fc800078f30ff */
[----:B------:R-:W-:-:S04]  /*5e40*/  SHF.R.S32.HI R0, RZ, 0x6, R0 ;  /* 0x00000006ff007819 */ /* 0x000fc80000011400 */
[----:B------:R-:W-:-:S04]  /*5e50*/  IMNMX R4, R232, R0, !PT ;  /* 0x00000000e8047217 */ /* 0x000fc80007800200 */
[----:B------:R-:W-:Y:S01]  /*5e60*/  ISETP.GE.AND P0, PT, R219, R4, PT ;  /* 0x00000004db00720c */ /* 0x000fe20003f06270 */
[----:B------:R1:W-:-:S12]  /*5e70*/  STL [R1], R4 ;  /* 0x0000000401007387 */ /* 0x0003d80000100800 */
[----:B------:R-:W-:Y:S05]  /*5e80*/  @!P0 BRA `(.L_x_886) ;  /* 0x000043d000008947 */ /* 0x000fea0003800000 */
[----:B------:R-:W2:Y:S04]  /*5e90*/  LDL.64 R12, [R1+0x60] ;  /* 0x00006000010c7983 */ /* 0x000ea80000100a00 */
[----:B------:R-:W3:Y:S04]  /*5ea0*/  LDL R8, [R1+0x6c] ;  /* 0x00006c0001087983 */ /* 0x000ee80000100800 */
[----:B------:R-:W4:Y:S04]  /*5eb0*/  LDL.64 R10, [R1+0x48] ;  /* 0x00004800010a7983 */ /* 0x000f280000100a00 */
[----:B------:R-:W5:Y:S04]  /*5ec0*/  LDL.64 R6, [R1+0x58] ;  /* 0x0000580001067983 */ /* 0x000f680000100a00 */
[----:B-1----:R-:W5:Y:S01]  /*5ed0*/  LDL.64 R4, [R1+0x50] ;  /* 0x0000500001047983 */ /* 0x002f620000100a00 */
[----:B------:R-:W-:Y:S01]  /*5ee0*/  IMAD.MOV.U32 R134, RZ, RZ, R3 ;  /* 0x000000ffff867224 */ /* 0x000fe200078e0003 */
[----:B------:R-:W-:Y:S01]  /*5ef0*/  MOV R133, R132 ;  /* 0x0000008400857202 */ /* 0x000fe20000000f00 */
[----:B------:R-:W-:Y:S01]  /*5f00*/  IMAD.MOV.U32 R222, RZ, RZ, R219 ;  /* 0x000000ffffde7224 */ /* 0x000fe200078e00db */
[----:B--2---:R-:W-:Y:S01]  /*5f10*/  IADD3 R252, P0, R12, 0x40, RZ ;  /* 0x000000400cfc7810 */ /* 0x004fe20007f1e0ff */
[----:B---3--:R-:W-:-:S04]  /*5f20*/  @P2 IMAD.HI.U32 R0, R8, c[0x0][0x2c8], RZ ;  /* 0x0000b20008002a27 */ /* 0x008fc800078e00ff */
[----:B----4-:R-:W-:Y:S01]  /*5f30*/  IMAD.X R251, RZ, RZ, R11, P0 ;  /* 0x000000fffffb7224 */ /* 0x010fe200000e060b */
[----:B------:R-:W-:Y:S02]  /*5f40*/  IADD3 R250, P0, R12, 0x80, RZ ;  /* 0x000000800cfa7810 */ /* 0x000fe40007f1e0ff */
[----:B------:R-:W-:-:S03]  /*5f50*/  @P2 SHF.R.U32.HI R0, RZ, c[0x0][0x2cc], R0 ;  /* 0x0000b300ff002a19 */ /* 0x000fc60000011600 */
[--C-:B------:R-:W-:Y:S01]  /*5f60*/  IMAD.X R249, RZ, RZ, R11.reuse, P0 ;  /* 0x000000fffff97224 */ /* 0x100fe200000e060b */
[----:B------:R-:W-:Y:S01]  /*5f70*/  IADD3 R248, P0, R12, 0xc0, RZ ;  /* 0x000000c00cf87810 */ /* 0x000fe20007f1e0ff */
[----:B------:R1:W-:Y:S04]  /*5f80*/  @P2 STL [R1+0x4], R0 ;  /* 0x0000040001002387 */ /* 0x0003e80000100800 */
[----:B------:R-:W-:Y:S01]  /*5f90*/  IMAD.X R247, RZ, RZ, R11, P0 ;  /* 0x000000fffff77224 */ /* 0x000fe200000e060b */
[----:B-----5:R-:W-:-:S04]  /*5fa0*/  IADD3 R246, P0, R6, 0x40, RZ ;  /* 0x0000004006f67810 */ /* 0x020fc80007f1e0ff */
[----:B------:R-:W-:Y:S02]  /*5fb0*/  IADD3.X R245, RZ, R5, RZ, P0, !PT ;  /* 0x00000005fff57210 */ /* 0x000fe400007fe4ff */
[----:B------:R-:W-:-:S05]  /*5fc0*/  IADD3 R244, P0, R6, 0x80, RZ ;  /* 0x0000008006f47810 */ /* 0x000fca0007f1e0ff */
[----:B------:R-:W-:Y:S01]  /*5fd0*/  IMAD.X R243, RZ, RZ, R5, P0 ;  /* 0x000000fffff37224 */ /* 0x000fe200000e0605 */
[----:B------:R-:W-:-:S04]  /*5fe0*/  IADD3 R242, P0, R6, 0xc0, RZ ;  /* 0x000000c006f27810 */ /* 0x000fc80007f1e0ff */
[----:B------:R-:W-:Y:S02]  /*5ff0*/  IADD3.X R241, RZ, R5, RZ, P0, !PT ;  /* 0x00000005fff17210 */ /* 0x000fe400007fe4ff */
.L_x_895:
[----:B------:R-:W2:Y:S01]  /*6000*/  LDL.64 R12, [R1+0x60] ;  /* 0x00006000010c7983 */ /* 0x000ea20000100a00 */
[----:B------:R-:W-:Y:S01]  /*6010*/  ISETP.GT.AND P1, PT, R232, R222, PT ;  /* 0x000000dee800720c */ /* 0x000fe20003f24270 */
[----:B------:R-:W-:Y:S04]  /*6020*/  DEPBAR.LE SB0, 0x0 ;  /* 0x000080000000791a */ /* 0x000fe80000000000 */
[----:B------:R-:W3:Y:S01]  /*6030*/  LDL.64 R10, [R1+0x48] ;  /* 0x00004800010a7983 */ /* 0x000ee20000100a00 */
[----:B------:R-:W-:Y:S02]  /*6040*/  IMAD.MOV.U32 R9, RZ, RZ, c[0x0][0x208] ;  /* 0x00008200ff097624 */ /* 0x000fe400078e00ff */
[----:B------:R-:W-:Y:S02]  /*6050*/  IMAD.MOV.U32 R14, RZ, RZ, c[0x0][0x20c] ;  /* 0x00008300ff0e7624 */ /* 0x000fe400078e00ff */
[----:B------:R-:W-:Y:S01]  /*6060*/  IMAD.MOV.U32 R219, RZ, RZ, 0x5 ;  /* 0x00000005ffdb7424 */ /* 0x000fe200078e00ff */
[----:B------:R-:W4:Y:S01]  /*6070*/  LDL.64 R226, [R1+0x58] ;  /* 0x0000580001e27983 */ /* 0x000f220000100a00 */
[----:B------:R-:W-:Y:S01]  /*6080*/  IMAD.MOV.U32 R135, RZ, RZ, c[0x0][0x1e0] ;  /* 0x00007800ff877624 */ /* 0x000fe200078e00ff */
[----:B-1----:R-:W-:Y:S01]  /*6090*/  @!P1 SHF.R.S32.HI R0, RZ, 0x1f, R222 ;  /* 0x0000001fff009819 */ /* 0x002fe200000114de */
[----:B------:R-:W-:Y:S03]  /*60a0*/  @!P1 IMAD.WIDE.U32 R4, R222, c[0x0][0x208], RZ ;  /* 0x00008200de049a25 */ /* 0x000fe600078e00ff */
[----:B------:R-:W5:Y:S01]  /*60b0*/  LDL.64 R224, [R1+0x50] ;  /* 0x0000500001e07983 */ /* 0x000f620000100a00 */
[----:B------:R-:W-:Y:S01]  /*60c0*/  @!P1 IMAD R0, R0, c[0x0][0x208], RZ ;  /* 0x0000820000009a24 */ /* 0x000fe200078e02ff */
[----:B------:R-:W-:Y:S01]  /*60d0*/  SHF.L.U64.HI R135, R135, R219, c[0x0][0x1e4] ;  /* 0x0000790087877619 */ /* 0x000fe200000102db */
[----:B------:R-:W-:Y:S02]  /*60e0*/  @!P1 IMAD.SHL.U32 R2, R4, 0x40, RZ ;  /* 0x0000004004029824 */ /* 0x000fe400078e00ff */
[----:B------:R-:W-:Y:S01]  /*60f0*/  @!P1 IMAD R0, R222, c[0x0][0x20c], R0 ;  /* 0x00008300de009a24 */ /* 0x000fe200078e0200 */
[----:B------:R-:W-:Y:S01]  /*6100*/  BAR.SYNC.DEFER_BLOCKING 0x0 ;  /* 0x0000000000007b1d */ /* 0x000fe20000010000 */
[----:B------:R-:W-:Y:S02]  /*6110*/  IMAD.MOV.U32 R223, RZ, RZ, c[0x0][0x1e0] ;  /* 0x00007800ffdf7624 */ /* 0x000fe400078e00ff */
[----:B------:R-:W-:Y:S02]  /*6120*/  @!P1 IMAD.IADD R0, R5, 0x1, R0 ;  /* 0x0000000105009824 */ /* 0x000fe400078e0200 */
[----:B------:R-:W-:Y:S03]  /*6130*/  IMAD.SHL.U32 R223, R223, 0x20, RZ ;  /* 0x00000020dfdf7824 */ /* 0x000fe600078e00ff */
[----:B------:R-:W-:Y:S01]  /*6140*/  @!P1 SHF.L.U64.HI R0, R4, 0x6, R0 ;  /* 0x0000000604009819 */ /* 0x000fe20000010200 */
[----:B------:R-:W-:Y:S06]  /*6150*/  LDSM.16.M88.4 R32, [R199+0x10100] ;  /* 0x01010000c720783b */ /* 0x000fec0000000200 */
[----:B------:R-:W-:Y:S06]  /*6160*/  LDSM.16.M88.4 R16, [R192+0x8900] ;  /* 0x00890000c010783b */ /* 0x000fec0000000200 */
[----:B------:R-:W-:Y:S06]  /*6170*/  LDSM.16.M88.4 R24, [R192+0x9100] ;  /* 0x00910000c018783b */ /* 0x000fec0000000200 */
[----:B------:R-:W-:Y:S06]  /*6180*/  LDSM.16.M88.4 R168, [R192+0x9900] ;  /* 0x00990000c0a8783b */ /* 0x000fec0000000200 */
[----:B------:R-:W-:Y:S06]  /*6190*/  LDSM.16.M88.4 R172, [R200+0x10100] ;  /* 0x01010000c8ac783b */ /* 0x000fec0000000200 */
[----:B------:R-:W-:Y:S06]  /*61a0*/  LDSM.16.M88.4 R176, [R203] ;  /* 0x00000000cbb0783b */ /* 0x000fec0000000200 */
[----:B------:R-:W-:Y:S06]  /*61b0*/  LDSM.16.M88.4 R180, [R218] ;  /* 0x00000000dab4783b */ /* 0x000fec0000000200 */
[----:B------:R-:W-:Y:S06]  /*61c0*/  LDSM.16.M88.4 R184, [R217] ;  /* 0x00000000d9b8783b */ /* 0x000fec0000000200 */
[----:B------:R-:W-:Y:S06]  /*61d0*/  LDSM.16.M88.4 R188, [R216] ;  /* 0x00000000d8bc783b */ /* 0x000fec0000000200 */
[----:B------:R-:W4:Y:S06]  /*61e0*/  LDL R219, [R1+0x4] ;  /* 0x0000040001db7983 */ /* 0x000f2c0000100800 */
[----:B------:R-:W4:Y:S01]  /*61f0*/  LDL R240, [R1+0x40] ;  /* 0x0000400001f07983 */ /* 0x000f220000100800 */
[----:B--2---:R-:W-:Y:S05]  /*6200*/  @!P1 IADD3 R3, P0, R2, R12, RZ ;  /* 0x0000000c02039210 */ /* 0x004fea0007f1e0ff */
[----:B---3--:R-:W-:Y:S01]  /*6210*/  @!P1 IMAD.X R6, R0, 0x1, R11, P0 ;  /* 0x0000000100069824 */ /* 0x008fe200000e060b */
[----:B------:R-:W-:Y:S05]  /*6220*/  @!P1 IADD3 R4, P0, R2, R252, RZ ;  /* 0x000000fc02049210 */ /* 0x000fea0007f1e0ff */
[----:B------:R-:W-:Y:S01]  /*6230*/  @!P1 IMAD.X R7, R0, 0x1, R251, P0 ;  /* 0x0000000100079824 */ /* 0x000fe200000e06fb */
[----:B------:R-:W-:Y:S05]  /*6240*/  @!P1 IADD3 R5, P0, R2, R250, RZ ;  /* 0x000000fa02059210 */ /* 0x000fea0007f1e0ff */
[----:B------:R-:W-:Y:S01]  /*6250*/  @!P1 IMAD.X R8, R0, 0x1, R249, P0 ;  /* 0x0000000100089824 */ /* 0x000fe200000e06f9 */
[C---:B------:R-:W-:Y:S04]  /*6260*/  @!P1 LEA R220, P0, R3.reuse, c[0x0][0x1f8], 0x1 ;  /* 0x00007e0003dc9a11 */ /* 0x040fe800078008ff */
[----:B------:R-:W-:Y:S02]  /*6270*/  @!P1 LEA.HI.X R221, R3, c[0x0][0x1fc], R6, 0x1, P0 ;  /* 0x00007f0003dd9a11 */ /* 0x000fe400000f0c06 */
[C---:B------:R-:W-:Y:S04]  /*6280*/  @!P1 LEA R30, P0, R4.reuse, c[0x0][0x1f8], 0x1 ;  /* 0x00007e00041e9a11 */ /* 0x040fe800078008ff */
[----:B------:R-:W-:Y:S02]  /*6290*/  @!P1 LEA.HI.X R31, R4, c[0x0][0x1fc], R7, 0x1, P0 ;  /* 0x00007f00041f9a11 */ /* 0x000fe400000f0c07 */
[C---:B------:R-:W-:Y:S04]  /*62a0*/  @!P1 LEA R28, P0, R5.reuse, c[0x0][0x1f8], 0x1 ;  /* 0x00007e00051c9a11 */ /* 0x040fe800078008ff */
[----:B------:R-:W-:Y:S02]  /*62b0*/  @!P1 LEA.HI.X R29, R5, c[0x0][0x1fc], R8, 0x1, P0 ;  /* 0x00007f00051d9a11 */ /* 0x000fe400000f0c08 */
[----:B------:R-:W-:Y:S05]  /*62c0*/  @!P1 IADD3 R3, P0, R2, R248, RZ ;  /* 0x000000f802039210 */ /* 0x000fea0007f1e0ff */
[----:B------:R-:W-:Y:S01]  /*62d0*/  @!P1 IMAD.X R4, R0, 0x1, R247, P0 ;  /* 0x0000000100049824 */ /* 0x000fe200000e06f7 */
[C---:B------:R-:W-:Y:S04]  /*62e0*/  @!P1 LEA R22, P0, R3.reuse, c[0x0][0x1f8], 0x1 ;  /* 0x00007e0003169a11 */ /* 0x040fe800078008ff */
[----:B------:R-:W-:Y:S02]  /*62f0*/  @!P1 LEA.HI.X R23, R3, c[0x0][0x1fc], R4, 0x1, P0 ;  /* 0x00007f0003179a11 */ /* 0x000fe400000f0c04 */
[C---:B------:R-:W-:Y:S04]  /*6300*/  @!P1 LEA R2, P0, R9.reuse, R2, 0x5 ;  /* 0x0000000209029211 */ /* 0x040fe800078028ff */
[----:B------:R-:W-:Y:S02]  /*6310*/  @!P1 LEA.HI.X R0, R9, R0, R14, 0x5, P0 ;  /* 0x0000000009009211 */ /* 0x000fe400000f2c0e */
[----:B------:R-:W-:Y:S04]  /*6320*/  @!P1 IADD3 R3, P0, R2, R12, RZ ;  /* 0x0000000c02039210 */ /* 0x000fe80007f1e0ff */
[----:B------:R-:W-:Y:S02]  /*6330*/  @!P1 IADD3.X R4, R0, R11, RZ, P0, !PT ;  /* 0x0000000b00049210 */ /* 0x000fe400007fe4ff */
[C---:B------:R-:W-:Y:S01]  /*6340*/  @!P1 LEA R20, P0, R3.reuse, c[0x0][0x1f8], 0x1 ;  /* 0x00007e0003149a11 */ /* 0x040fe200078008ff */
[----:B------:R-:W1:Y:S03]  /*6350*/  LDSM.16.M88.4 R8, [R192+0x8100] ;  /* 0x00810000c008783b */ /* 0x000e660000000200 */
[----:B------:R-:W-:Y:S02]  /*6360*/  @!P1 LEA.HI.X R21, R3, c[0x0][0x1fc], R4, 0x1, P0 ;  /* 0x00007f0003159a11 */ /* 0x000fe400000f0c04 */
[----:B------:R-:W-:Y:S01]  /*6370*/  @!P1 IADD3 R3, P0, R2, R252, RZ ;  /* 0x000000fc02039210 */ /* 0x000fe20007f1e0ff */
[----:B------:R-:W-:Y:S01]  /*6380*/  @!PT LDS RZ, [RZ] ;  /* 0x00000000fffff984 */ /* 0x000fe20000000800 */
[----:B------:R-:W-:Y:S01]  /*6390*/  @!PT LDS RZ, [RZ] ;  /* 0x00000000fffff984 */ /* 0x000fe20000000800 */
[----:B------:R-:W-:Y:S01]  /*63a0*/  @!PT LDS RZ, [RZ] ;  /* 0x00000000fffff984 */ /* 0x000fe20000000800 */
[----:B------:R2:W-:Y:S04]  /*63b0*/  @!P1 LDGSTS.E.BYPASS.LTC128B.128 [R233+0x100], [R220.64], !P3 ;  /* 0x00100000dce99fae */ /* 0x0005e8000d901d48 */
[----:B------:R-:W-:Y:S01]  /*63c0*/  @!P1 IMAD.X R4, R0, 0x1, R251, P0 ;  /* 0x0000000100049824 */ /* 0x000fe200000e06fb */
[C---:B------:R-:W-:Y:S01]  /*63d0*/  @!P1 LEA R14, P0, R3.reuse, c[0x0][0x1f8], 0x1 ;  /* 0x00007e00030e9a11 */ /* 0x040fe200078008ff */
[----:B------:R3:W-:Y:S03]  /*63e0*/  @!P1 LDGSTS.E.BYPASS.LTC128B.128 [R233+0x2100], [R30.64], !P6 ;  /* 0x021000001ee99fae */ /* 0x0007e6000f101d48 */
[----:B------:R-:W-:Y:S02]  /*63f0*/  @!P1 LEA.HI.X R15, R3, c[0x0][0x1fc], R4, 0x1, P0 ;  /* 0x00007f00030f9a11 */ /* 0x000fe400000f0c04 */
[----:B------:R-:W-:Y:S01]  /*6400*/  @!P1 IADD3 R3, P0, R2, R250, RZ ;  /* 0x000000fa02039210 */ /* 0x000fe20007f1e0ff */
        /* <DEDUP_REMOVED lines=11> */
[C---:B------:R-:W-:Y:S01]  /*64c0*/  ISETP.GT.AND P0, PT, R222.reuse, R232, PT ;  /* 0x000000e8de00720c */ /* 0x040fe20003f04270 */
[----:B------:R1:W-:Y:S06]  /*64d0*/  @!P1 LDGSTS.E.BYPASS.LTC128B.128 [R233+0x5100], [R12.64], !P5 ;  /* 0x051000000ce99fae */ /* 0x0003ec000e901d48 */
[----:B------:R1:W-:Y:S06]  /*64e0*/  @!P1 LDGSTS.E.BYPASS.LTC128B.128 [R233+0x7100], [R6.64], !P4 ;  /* 0x0710000006e99fae */ /* 0x0003ec000e101d48 */
[----:B------:R-:W-:Y:S01]  /*64f0*/  @P0 IADD3 R4, R222, -0x1, RZ ;  /* 0xffffffffde040810 */ /* 0x000fe20007ffe0ff */
[----:B------:R-:W0:Y:S03]  /*6500*/  LDGDEPBAR ;  /* 0x00000000000079af */ /* 0x000e260000000000 */
[----:B------:R-:W-:Y:S05]  /*6510*/  @P0 SHF.R.S32.HI R0, RZ, 0x1f, R4 ;  /* 0x0000001fff000819 */ /* 0x000fea0000011404 */
[----:B------:R-:W-:Y:S04]  /*6520*/  @P0 IMAD R0, R0, c[0x0][0x1e0], RZ ;  /* 0x0000780000000a24 */ /* 0x000fe800078e02ff */
[C---:B------:R-:W-:Y:S02]  /*6530*/  @P0 IMAD R0, R4.reuse, c[0x0][0x1e4], R0 ;  /* 0x0000790004000a24 */ /* 0x040fe400078e0200 */
[----:B------:R-:W-:Y:S04]  /*6540*/  @P0 IMAD.WIDE.U32 R4, R4, c[0x0][0x1e0], RZ ;  /* 0x0000780004040a25 */ /* 0x000fe800078e00ff */
[----:B------:R-:W-:Y:S02]  /*6550*/  @P0 IMAD.IADD R0, R5, 0x1, R0 ;  /* 0x0000000105000824 */ /* 0x000fe400078e0200 */
[C---:B------:R-:W-:Y:S03]  /*6560*/  @P0 IMAD.SHL.U32 R2, R4.reuse, 0x40, RZ ;  /* 0x0000004004020824 */ /* 0x040fe600078e00ff */
[----:B------:R-:W-:Y:S02]  /*6570*/  @P0 SHF.L.U64.HI R0, R4, 0x6, R0 ;  /* 0x0000000604000819 */ /* 0x000fe40000010200 */
[----:B----4-:R-:W-:Y:S05]  /*6580*/  @P0 IADD3 R3, P2, R2, R226, RZ ;  /* 0x000000e202030210 */ /* 0x010fea0007f5e0ff */
[----:B-----5:R-:W-:Y:S01]  /*6590*/  @P0 IMAD.X R4, R0, 0x1, R225, P2 ;  /* 0x0000000100040824 */ /* 0x020fe200010e06e1 */
[C---:B------:R-:W-:Y:S04]  /*65a0*/  @P0 LEA R238, P2, R3.reuse, c[0x0][0x1c8], 0x1 ;  /* 0x0000720003ee0a11 */ /* 0x040fe800078408ff */
[----:B------:R-:W-:Y:S02]  /*65b0*/  @P0 LEA.HI.X R239, R3, c[0x0][0x1cc], R4, 0x1, P2 ;  /* 0x0000730003ef0a11 */ /* 0x000fe400010f0c04 */
[C---:B-1----:R-:W-:Y:S03]  /*65c0*/  HMMA.16816.F32.BF16 R4, R32.reuse, R8, RZ ;  /* 0x000000082004723c */ /* 0x042fe600000418ff */
[----:B------:R-:W-:Y:S04]  /*65d0*/  @P0 IADD3 R3, P1, R2, R246, RZ ;  /* 0x000000f602030210 */ /* 0x000fe80007f3e0ff */
[----:B------:R-:W-:Y:S01]  /*65e0*/  @P0 IADD3.X R132, R0, R245, RZ, P1, !PT ;  /* 0x000000f500840210 */ /* 0x000fe20000ffe4ff */
[C---:B------:R-:W-:Y:S01]  /*65f0*/  HMMA.16816.F32.BF16 R8, R32.reuse, R10, RZ ;  /* 0x0000000a2008723c */ /* 0x040fe200000418ff */
[C---:B------:R-:W-:Y:S04]  /*6600*/  @P0 LEA R236, P1, R3.reuse, c[0x0][0x1c8], 0x1 ;  /* 0x0000720003ec0a11 */ /* 0x040fe800078208ff */
[----:B------:R-:W-:Y:S02]  /*6610*/  @P0 LEA.HI.X R237, R3, c[0x0][0x1cc], R132, 0x1, P1 ;  /* 0x0000730003ed0a11 */ /* 0x000fe400008f0c84 */
[----:B------:R-:W-:Y:S01]  /*6620*/  @P0 IADD3 R3, P1, R2, R244, RZ ;  /* 0x000000f402030210 */ /* 0x000fe20007f3e0ff */
[C---:B------:R-:W-:Y:S04]  /*6630*/  HMMA.16816.F32.BF16 R12, R32.reuse, R16, RZ ;  /* 0x00000010200c723c */ /* 0x040fe800000418ff */
[----:B------:R-:W-:Y:S01]  /*6640*/  @P0 IMAD.X R132, R0, 0x1, R243, P1 ;  /* 0x0000000100840824 */ /* 0x000fe200008e06f3 */
[C---:B------:R-:W-:Y:S03]  /*6650*/  @P0 LEA R234, P1, R3.reuse, c[0x0][0x1c8], 0x1 ;  /* 0x0000720003ea0a11 */ /* 0x040fe600078208ff */
[C---:B------:R-:W-:Y:S01]  /*6660*/  HMMA.16816.F32.BF16 R16, R32.reuse, R18, RZ ;  /* 0x000000122010723c */ /* 0x040fe200000418ff */
[----:B------:R-:W-:Y:S03]  /*6670*/  @P0 LEA.HI.X R235, R3, c[0x0][0x1cc], R132, 0x1, P1 ;  /* 0x0000730003eb0a11 */ /* 0x000fe600008f0c84 */
[----:B------:R-:W-:Y:S04]  /*6680*/  @P0 IADD3 R3, P1, R2, R242, RZ ;  /* 0x000000f202030210 */ /* 0x000fe80007f3e0ff */
[C---:B------:R-:W-:Y:S01]  /*6690*/  HMMA.16816.F32.BF16 R20, R32.reuse, R24, RZ ;  /* 0x000000182014723c */ /* 0x040fe200000418ff */
[----:B------:R-:W-:Y:S03]  /*66a0*/  @P0 IMAD.X R132, R0, 0x1, R241, P1 ;  /* 0x0000000100840824 */ /* 0x000fe600008e06f1 */
[C---:B------:R-:W-:Y:S04]  /*66b0*/  @P0 LEA R230, P1, R3.reuse, c[0x0][0x1c8], 0x1 ;  /* 0x0000720003e60a11 */ /* 0x040fe800078208ff */
[C---:B------:R-:W-:Y:S01]  /*66c0*/  HMMA.16816.F32.BF16 R24, R32.reuse, R26, RZ ;  /* 0x0000001a2018723c */ /* 0x040fe200000418ff */
[----:B------:R-:W-:Y:S03]  /*66d0*/  @P0 LEA.HI.X R231, R3, c[0x0][0x1cc], R132, 0x1, P1 ;  /* 0x0000730003e70a11 */ /* 0x000fe600008f0c84 */
[----:B------:R-:W-:Y:S01]  /*66e0*/  @P0 IADD3 R2, P1, R223, R2, RZ ;  /* 0x00000002df020210 */ /* 0x000fe20007f3e0ff */
[----:B------:R-:W-:Y:S03]  /*66f0*/  IMAD.MOV.U32 R223, RZ, RZ, c[0x0][0x2c4] ;  /* 0x0000b100ffdf7624 */ /* 0x000fe600078e00ff */
[C---:B---3--:R-:W-:Y:S01]  /*6700*/  HMMA.16816.F32.BF16 R28, R32.reuse, R168, RZ ;  /* 0x000000a8201c723c */ /* 0x048fe200000418ff */
[----:B------:R-:W-:Y:S02]  /*6710*/  @P0 IADD3.X R0, R135, R0, RZ, P1, !PT ;  /* 0x0000000087000210 */ /* 0x000fe40000ffe4ff */
[----:B------:R-:W-:Y:S02]  /*6720*/  ISETP.NE.AND P2, PT, R223, 0x1, PT ;  /* 0x00000001df00780c */ /* 0x000fe40003f45270 */
[----:B------:R-:W-:Y:S03]  /*6730*/  @P0 IADD3 R3, P1, R2, R226, RZ ;  /* 0x000000e202030210 */ /* 0x000fe60007f3e0ff */
[----:B------:R-:W-:Y:S01]  /*6740*/  HMMA.16816.F32.BF16 R32, R32, R170, RZ ;  /* 0x000000aa2020723c */ /* 0x000fe200000418ff */
[----:B------:R-:W-:Y:S03]  /*6750*/  LDSM.16.M88.4 R168, [R202+0x10100] ;  /* 0x01010000caa8783b */ /* 0x000fe60000000200 */
[----:B------:R-:W-:Y:S01]  /*6760*/  @P0 IMAD.X R132, R0, 0x1, R225, P1 ;  /* 0x0000000100840824 */ /* 0x000fe200008e06e1 */
[C---:B------:R-:W-:Y:S03]  /*6770*/  @P0 LEA R228, P1, R3.reuse, c[0x0][0x1c8], 0x1 ;  /* 0x0000720003e40a11 */ /* 0x040fe600078208ff */
[C---:B------:R-:W-:Y:S05]  /*6780*/  HMMA.16816.F32.BF16 R4, R172.reuse, R176, R4 ;  /* 0x000000b0ac04723c */ /* 0x040fea0000041804 */
[----:B------:R-:W-:Y:S02]  /*6790*/  @P0 LEA.HI.X R229, R3, c[0x0][0x1cc], R132, 0x1, P1 ;  /* 0x0000730003e50a11 */ /* 0x000fe400008f0c84 */
[----:B------:R-:W-:Y:S01]  /*67a0*/  @P0 IADD3 R3, P1, R2, R246, RZ ;  /* 0x000000f602030210 */ /* 0x000fe20007f3e0ff */
[C---:B------:R-:W-:Y:S01]  /*67b0*/  HMMA.16816.F32.BF16 R8, R172.reuse, R178, R8 ;  /* 0x000000b2ac08723c */ /* 0x040fe20000041808 */
[----:B------:R-:W-:Y:S03]  /*67c0*/  LDSM.16.M88.4 R176, [R198+0x8900] ;  /* 0x00890000c6b0783b */ /* 0x000fe60000000200 */
[----:B------:R-:W-:Y:S01]  /*67d0*/  @P0 IMAD.X R132, R0, 0x1, R245, P1 ;  /* 0x0000000100840824 */ /* 0x000fe200008e06f5 */
[C---:B------:R-:W-:Y:S03]  /*67e0*/  @P0 LEA R226, P1, R3.reuse, c[0x0][0x1c8], 0x1 ;  /* 0x0000720003e20a11 */ /* 0x040fe600078208ff */
[C---:B------:R-:W-:Y:S04]  /*67f0*/  HMMA.16816.F32.BF16 R12, R172.reuse, R180, R12 ;  /* 0x000000b4ac0c723c */ /* 0x040fe8000004180c */
[----:B------:R-:W-:Y:S02]  /*6800*/  @P0 LEA.HI.X R227, R3, c[0x0][0x1cc], R132, 0x1, P1 ;  /* 0x0000730003e30a11 */ /* 0x000fe400008f0c84 */
[----:B------:R-:W-:Y:S02]  /*6810*/  @P0 IADD3 R3, P1, R2, R244, RZ ;  /* 0x000000f402030210 */ /* 0x000fe40007f3e0ff */
[C---:B------:R-:W-:Y:S04]  /*6820*/  HMMA.16816.F32.BF16 R16, R172.reuse, R182, R16 ;  /* 0x000000b6ac10723c */ /* 0x040fe80000041810 */
[----:B------:R-:W-:Y:S01]  /*6830*/  @P0 IMAD.X R132, R0, 0x1, R243, P1 ;  /* 0x0000000100840824 */ /* 0x000fe200008e06f3 */
[C---:B------:R-:W-:Y:S03]  /*6840*/  @P0 LEA R224, P1, R3.reuse, c[0x0][0x1c8], 0x1 ;  /* 0x0000720003e00a11 */ /* 0x040fe600078208ff */
[C---:B------:R-:W-:Y:S04]  /*6850*/  HMMA.16816.F32.BF16 R20, R172.reuse, R184, R20 ;  /* 0x000000b8ac14723c */ /* 0x040fe80000041814 */
[----:B------:R-:W-:Y:S02]  /*6860*/  @P0 LEA.HI.X R225, R3, c[0x0][0x1cc], R132, 0x1, P1 ;  /* 0x0000730003e10a11 */ /* 0x000fe400008f0c84 */
[----:B------:R-:W-:Y:S02]  /*6870*/  @P0 IADD3 R2, P1, R2, R242, RZ ;  /* 0x000000f202020210 */ /* 0x000fe40007f3e0ff */
[C---:B------:R-:W-:Y:S04]  /*6880*/  HMMA.16816.F32.BF16 R24, R172.reuse, R186, R24 ;  /* 0x000000baac18723c */ /* 0x040fe80000041818 */
[----:B------:R-:W-:Y:S01]  /*6890*/  @P0 IMAD.X R0, R0, 0x1, R241, P1 ;  /* 0x0000000100000824 */ /* 0x000fe200008e06f1 */
[C---:B--2---:R-:W-:Y:S03]  /*68a0*/  @P0 LEA R220, P1, R2.reuse, c[0x0][0x1c8], 0x1 ;  /* 0x0000720002dc0a11 */ /* 0x044fe600078208ff */
[C---:B------:R-:W-:Y:S04]  /*68b0*/  HMMA.16816.F32.BF16 R28, R172.reuse, R188, R28 ;  /* 0x000000bcac1c723c */ /* 0x040fe8000004181c */
[----:B------:R-:W-:Y:S04]  /*68c0*/  @P0 LEA.HI.X R221, R2, c[0x0][0x1cc], R0, 0x1, P1 ;  /* 0x0000730002dd0a11 */ /* 0x000fe800008f0c00 */
[----:B------:R-:W-:Y:S01]  /*68d0*/  HMMA.16816.F32.BF16 R32, R172, R190, R32 ;  /* 0x000000beac20723c */ /* 0x000fe20000041820 */
[----:B------:R-:W1:Y:S07]  /*68e0*/  LDSM.16.M88.4 R172, [R198+0x8100] ;  /* 0x00810000c6ac783b */ /* 0x000e6e0000000200 */
[C---:B-1----:R-:W-:Y:S08]  /*68f0*/  HMMA.16816.F32.BF16 R4, R168.reuse, R172, R4 ;  /* 0x000000aca804723c */ /* 0x042ff00000041804 */
[C---:B------:R-:W-:Y:S01]  /*6900*/  HMMA.16816.F32.BF16 R8, R168.reuse, R174, R8 ;  /* 0x000000aea808723c */ /* 0x040fe20000041808 */
[----:B------:R-:W1:Y:S07]  /*6910*/  LDSM.16.M88.4 R172, [R198+0x9100] ;  /* 0x00910000c6ac783b */ /* 0x000e6e0000000200 */
[C---:B------:R-:W-:Y:S08]  /*6920*/  HMMA.16816.F32.BF16 R12, R168.reuse, R176, R12 ;  /* 0x000000b0a80c723c */ /* 0x040ff0000004180c */
[C---:B------:R-:W-:Y:S01]  /*6930*/  HMMA.16816.F32.BF16 R16, R168.reuse, R178, R16 ;  /* 0x000000b2a810723c */ /* 0x040fe20000041810 */
[----:B------:R-:W2:Y:S07]  /*6940*/  LDSM.16.M88.4 R176, [R198+0x9900] ;  /* 0x00990000c6b0783b */ /* 0x000eae0000000200 */
[C---:B-1----:R-:W-:Y:S08]  /*6950*/  HMMA.16816.F32.BF16 R20, R168.reuse, R172, R20 ;  /* 0x000000aca814723c */ /* 0x042ff00000041814 */
[C---:B------:R-:W-:Y:S01]  /*6960*/  HMMA.16816.F32.BF16 R24, R168.reuse, R174, R24 ;  /* 0x000000aea818723c */ /* 0x040fe20000041818 */
[----:B------:R-:W-:Y:S07]  /*6970*/  LDSM.16.M88.4 R172, [R197] ;  /* 0x00000000c5ac783b */ /* 0x000fee0000000200 */
[C---:B--2---:R-:W-:Y:S08]  /*6980*/  HMMA.16816.F32.BF16 R28, R168.reuse, R176, R28 ;  /* 0x000000b0a81c723c */ /* 0x044ff0000004181c */
[----:B------:R-:W-:Y:S01]  /*6990*/  HMMA.16816.F32.BF16 R32, R168, R178, R32 ;  /* 0x000000b2a820723c */ /* 0x000fe20000041820 */
[----:B------:R-:W1:Y:S06]  /*69a0*/  LDSM.16.M88.4 R168, [R201+0x10100] ;  /* 0x01010000c9a8783b */ /* 0x000e6c0000000200 */
[----:B------:R-:W2:Y:S01]  /*69b0*/  LDSM.16.M88.4 R176, [R197+0x800] ;  /* 0x00080000c5b0783b */ /* 0x000ea20000000200 */
[C---:B-1----:R-:W-:Y:S08]  /*69c0*/  HMMA.16816.F32.BF16 R4, R168.reuse, R172, R4 ;  /* 0x000000aca804723c */ /* 0x042ff00000041804 */
[C---:B------:R-:W-:Y:S01]  /*69d0*/  HMMA.16816.F32.BF16 R8, R168.reuse, R174, R8 ;  /* 0x000000aea808723c */ /* 0x040fe20000041808 */
[----:B------:R-:W1:Y:S07]  /*69e0*/  LDSM.16.M88.4 R172, [R197+0x1000] ;  /* 0x00100000c5ac783b */ /* 0x000e6e0000000200 */
[C---:B--2---:R-:W-:Y:S08]  /*69f0*/  HMMA.16816.F32.BF16 R12, R168.reuse, R176, R12 ;  /* 0x000000b0a80c723c */ /* 0x044ff0000004180c */
[C---:B------:R-:W-:Y:S01]  /*6a00*/  HMMA.16816.F32.BF16 R16, R168.reuse, R178, R16 ;  /* 0x000000b2a810723c */ /* 0x040fe20000041810 */
[----:B------:R-:W2:Y:S07]  /*6a10*/  LDSM.16.M88.4 R176, [R197+0x1800] ;  /* 0x00180000c5b0783b */ /* 0x000eae0000000200 */
[C---:B-1----:R-:W-:Y:S08]  /*6a20*/  HMMA.16816.F32.BF16 R20, R168.reuse, R172, R20 ;  /* 0x000000aca814723c */ /* 0x042ff00000041814 */
[C---:B------:R-:W-:Y:S01]  /*6a30*/  HMMA.16816.F32.BF16 R24, R168.reuse, R174, R24 ;  /* 0x000000aea818723c */ /* 0x040fe20000041818 */
[----:B------:R-:W-:Y:S07]  /*6a40*/  LDSM.16.M88.4 R172, [R192+0xa100] ;  /* 0x00a10000c0ac783b */ /* 0x000fee0000000200 */
        /* <DEDUP_REMOVED lines=16> */
[----:B------:R-:W2:Y:S01]  /*6b50*/  LDSM.16.M88.4 R176, [R214] ;  /* 0x00000000d6b0783b */ /* 0x000ea20000000200 */
[C---:B-1----:R-:W-:Y:S08]  /*6b60*/  HMMA.16816.F32.BF16 R4, R168.reuse, R172, R4 ;  /* 0x000000aca804723c */ /* 0x042ff00000041804 */
[C---:B------:R-:W-:Y:S01]  /*6b70*/  HMMA.16816.F32.BF16 R8, R168.reuse, R174, R8 ;  /* 0x000000aea808723c */ /* 0x040fe20000041808 */
[----:B------:R-:W1:Y:S07]  /*6b80*/  LDSM.16.M88.4 R172, [R213] ;  /* 0x00000000d5ac783b */ /* 0x000e6e0000000200 */
[C---:B--2---:R-:W-:Y:S08]  /*6b90*/  HMMA.16816.F32.BF16 R12, R168.reuse, R176, R12 ;  /* 0x000000b0a80c723c */ /* 0x044ff0000004180c */
[C---:B------:R-:W-:Y:S01]  /*6ba0*/  HMMA.16816.F32.BF16 R16, R168.reuse, R178, R16 ;  /* 0x000000b2a810723c */ /* 0x040fe20000041810 */
[----:B------:R-:W2:Y:S07]  /*6bb0*/  LDSM.16.M88.4 R176, [R212] ;  /* 0x00000000d4b0783b */ /* 0x000eae0000000200 */
        /* <DEDUP_REMOVED lines=125> */
[C---:B------:R-:W-:Y:S08]  /*7390*/  HMMA.16816.F32.BF16 R8, R168.reuse, R174, R8 ;  /* 0x000000aea808723c */ /* 0x040ff00000041808 */
[C---:B--2---:R-:W-:Y:S08]  /*73a0*/  HMMA.16816.F32.BF16 R12, R168.reuse, R176, R12 ;  /* 0x000000b0a80c723c */ /* 0x044ff0000004180c */
[----:B------:R-:W-:Y:S01]  /*73b0*/  FMUL.FTZ R4, R4, c[0x0][0x320] ;  /* 0x0000c80004047a20 */ /* 0x000fe20000410000 */
[C---:B------:R-:W-:Y:S03]  /*73c0*/  HMMA.16816.F32.BF16 R16, R168.reuse, R178, R16 ;  /* 0x000000b2a810723c */ /* 0x040fe60000041810 */
[----:B------:R-:W1:Y:S01]  /*73d0*/  MUFU.TANH R184, R4 ;  /* 0x0000000400b87308 */ /* 0x000e620000002400 */
[----:B------:R-:W-:Y:S02]  /*73e0*/  FMUL.FTZ R5, R5, c[0x0][0x320] ;  /* 0x0000c80005057a20 */ /* 0x000fe40000410000 */
[----:B------:R-:W-:Y:S02]  /*73f0*/  FMUL.FTZ R6, R6, c[0x0][0x320] ;  /* 0x0000c80006067a20 */ /* 0x000fe40000410000 */
[----:B------:R-:W-:Y:S04]  /*7400*/  FMUL.FTZ R7, R7, c[0x0][0x320] ;  /* 0x0000c80007077a20 */ /* 0x000fe80000410000 */
        /* <DEDUP_REMOVED lines=9> */
[----:B------:R-:W-:Y:S02]  /*74a0*/  FMUL.FTZ R15, R15, c[0x0][0x320] ;  /* 0x0000c8000f0f7a20 */ /* 0x000fe40000410000 */
[----:B------:R-:W-:Y:S02]  /*74b0*/  FMUL.FTZ R16, R16, c[0x0][0x320] ;  /* 0x0000c80010107a20 */ /* 0x000fe40000410000 */
[----:B------:R-:W-:Y:S02]  /*74c0*/  FMUL.FTZ R17, R17, c[0x0][0x320] ;  /* 0x0000c80011117a20 */ /* 0x000fe40000410000 */
[----:B------:R-:W-:Y:S01]  /*74d0*/  FMUL.FTZ R18, R18, c[0x0][0x320] ;  /* 0x0000c80012127a20 */ /* 0x000fe20000410000 */
[----:B------:R4:W1:Y:S01]  /*74e0*/  MUFU.TANH R187, R7 ;  /* 0x0000000700bb7308 */ /* 0x0008620000002400 */
[----:B------:R-:W-:Y:S09]  /*74f0*/  FMUL.FTZ R19, R19, c[0x0][0x320] ;  /* 0x0000c80013137a20 */ /* 0x000ff20000410000 */
[----:B------:R-:W1:Y:S10]  /*7500*/  MUFU.TANH R182, R8 ;  /* 0x0000000800b67308 */ /* 0x000e740000002400 */
[----:B------:R-:W1:Y:S01]  /*7510*/  MUFU.TANH R180, R9 ;  /* 0x0000000900b47308 */ /* 0x000e620000002400 */
[----:B----4-:R-:W4:Y:S09]  /*7520*/  LDSM.16.M88.4 R4, [R197+0x7000] ;  /* 0x00700000c504783b */ /* 0x010f320000000200 */
[----:B------:R-:W1:Y:S10]  /*7530*/  MUFU.TANH R186, R10 ;  /* 0x0000000a00ba7308 */ /* 0x000e740000002400 */
[----:B------:R5:W1:Y:S10]  /*7540*/  MUFU.TANH R185, R11 ;  /* 0x0000000b00b97308 */ /* 0x000a740000002400 */
[----:B------:R-:W1:Y:S10]  /*7550*/  MUFU.TANH R176, R12 ;  /* 0x0000000c00b07308 */ /* 0x000e740000002400 */
[----:B------:R-:W1:Y:S01]  /*7560*/  MUFU.TANH R175, R13 ;  /* 0x0000000d00af7308 */ /* 0x000e620000002400 */
[C---:B----4-:R-:W-:Y:S01]  /*7570*/  HMMA.16816.F32.BF16 R20, R168.reuse, R4, R20 ;  /* 0x00000004a814723c */ /* 0x050fe20000041814 */
[----:B------:R4:W2:Y:S08]  /*7580*/  LDL R4, [R1+0x6c] ;  /* 0x00006c0001047983 */ /* 0x0008b00000100800 */
[----:B------:R-:W1:Y:S01]  /*7590*/  MUFU.TANH R181, R14 ;  /* 0x0000000e00b57308 */ /* 0x000e620000002400 */
[----:B-----5:R-:W5:Y:S01]  /*75a0*/  LDSM.16.M88.4 R8, [R197+0x7800] ;  /* 0x00780000c508783b */ /* 0x020f620000000200 */
[----:B------:R-:W-:Y:S04]  /*75b0*/  DEPBAR.LE SB0, 0x0 ;  /* 0x000080000000791a */ /* 0x000fe80000000000 */
[C---:B------:R-:W-:Y:S04]  /*75c0*/  HMMA.16816.F32.BF16 R24, R168.reuse, R6, R24 ;  /* 0x00000006a818723c */ /* 0x040fe80000041818 */
[----:B------:R1:W1:Y:S01]  /*75d0*/  MUFU.TANH R179, R15 ;  /* 0x0000000f00b37308 */ /* 0x0002620000002400 */
[----:B------:R-:W-:Y:S01]  /*75e0*/  BAR.SYNC.DEFER_BLOCKING 0x0 ;  /* 0x0000000000007b1d */ /* 0x000fe20000010000 */
[----:B------:R-:W-:Y:S03]  /*75f0*/  IMAD.SHL.U32 R5, R222, 0x40, RZ ;  /* 0x00000040de057824 */ /* 0x000fe600078e00ff */
[----:B------:R-:W-:Y:S03]  /*7600*/  FMUL.FTZ R20, R20, c[0x0][0x320] ;  /* 0x0000c80014147a20 */ /* 0x000fe60000410000 */
[----:B------:R-:W-:Y:S02]  /*7610*/  IADD3 R0, -R240, 0x1, -R5 ;  /* 0x00000001f0007810 */ /* 0x000fe40007ffe905 */
[----:B------:R-:W1:Y:S01]  /*7620*/  MUFU.TANH R172, R16 ;  /* 0x0000001000ac7308 */ /* 0x000e620000002400 */
[----:B------:R-:W-:Y:S02]  /*7630*/  FMUL.FTZ R22, R22, c[0x0][0x320] ;  /* 0x0000c80016167a20 */ /* 0x000fe40000410000 */
[----:B------:R-:W-:Y:S01]  /*7640*/  FMUL.FTZ R23, R23, c[0x0][0x320] ;  /* 0x0000c80017177a20 */ /* 0x000fe20000410000 */
[----:B------:R-:W-:Y:S01]  /*7650*/  IADD3 R0, R0, c[0x0][0x1d0], RZ ;  /* 0x0000740000007a10 */ /* 0x000fe20007ffe0ff */
[----:B------:R-:W-:Y:S03]  /*7660*/  FMUL.FTZ R21, R21, c[0x0][0x320] ;  /* 0x0000c80015157a20 */ /* 0x000fe60000410000 */
[----:B------:R-:W-:Y:S02]  /*7670*/  IADD3 R0, R0, -c[0x0][0x168], RZ ;  /* 0x80005a0000007a10 */ /* 0x000fe40007ffe0ff */
[----:B------:R-:W1:Y:S02]  /*7680*/  MUFU.TANH R135, R17 ;  /* 0x0000001100877308 */ /* 0x000e640000002400 */
[C---:B------:R-:W-:Y:S02]  /*7690*/  IADD3 R7, R0.reuse, c[0x0][0x328], RZ ;  /* 0x0000ca0000077a10 */ /* 0x040fe40007ffe0ff */
[----:B------:R-:W-:Y:S01]  /*76a0*/  IADD3 R6, R0, UR6, RZ ;  /* 0x0000000600067c10 */ /* 0x000fe2000fffe0ff */
[----:B------:R-:W-:Y:S01]  /*76b0*/  @!PT LDS RZ, [RZ] ;  /* 0x00000000fffff984 */ /* 0x000fe20000000800 */
[----:B------:R-:W-:Y:S01]  /*76c0*/  @!PT LDS RZ, [RZ] ;  /* 0x00000000fffff984 */ /* 0x000fe20000000800 */
[----:B------:R-:W-:Y:S01]  /*76d0*/  @!PT LDS RZ, [RZ] ;  /* 0x00000000fffff984 */ /* 0x000fe20000000800 */
[----:B------:R4:W-:Y:S05]  /*76e0*/  @P0 LDGSTS.E.BYPASS.LTC128B.128 [R233+0x8100], [R238.64], !P3 ;  /* 0x08100000eee90fae */ /* 0x0009ea000d901d48 */
[----:B------:R1:W1:Y:S01]  /*76f0*/  MUFU.TANH R178, R18 ;  /* 0x0000001200b27308 */ /* 0x0002620000002400 */
[----:B------:R4:W-:Y:S01]  /*7700*/  @P0 LDGSTS.E.BYPASS.LTC128B.128 [R233+0xa100], [R236.64], !P6 ;  /* 0x0a100000ece90fae */ /* 0x0009e2000f101d48 */
[C---:B-----5:R-:W-:Y:S05]  /*7710*/  HMMA.16816.F32.BF16 R28, R168.reuse, R8, R28 ;  /* 0x00000008a81c723c */ /* 0x060fea000004181c */
[----:B------:R4:W-:Y:S03]  /*7720*/  @P0 LDGSTS.E.BYPASS.LTC128B.128 [R233+0xc100], [R234.64], !P5 ;  /* 0x0c100000eae90fae */ /* 0x0009e6000e901d48 */
[----:B------:R5:W2:Y:S01]  /*7730*/  MUFU.TANH R177, R19 ;  /* 0x0000001300b17308 */ /* 0x000aa20000002400 */
[----:B------:R-:W-:Y:S02]  /*7740*/  HMMA.16816.F32.BF16 R32, R168, R10, R32 ;  /* 0x0000000aa820723c */ /* 0x000fe40000041820 */
[----:B------:R4:W-:Y:S06]  /*7750*/  @P0 LDGSTS.E.BYPASS.LTC128B.128 [R233+0xe100], [R230.64], !P4 ;  /* 0x0e100000e6e90fae */ /* 0x0009ec000e101d48 */
[----:B------:R4:W-:Y:S01]  /*7760*/  @P0 LDGSTS.E.BYPASS.LTC128B.128 [R233+0x9100], [R228.64], !P3 ;  /* 0x09100000e4e90fae */ /* 0x0009e2000d901d48 */
[----:B------:R3:W2:Y:S05]  /*7770*/  MUFU.TANH R132, R20 ;  /* 0x0000001400847308 */ /* 0x0006aa0000002400 */
[----:B------:R4:W-:Y:S01]  /*7780*/  @P0 LDGSTS.E.BYPASS.LTC128B.128 [R233+0xb100], [R226.64], !P6 ;  /* 0x0b100000e2e90fae */ /* 0x0009e2000f101d48 */
[----:B-1----:R-:W-:Y:S02]  /*7790*/  FMUL.FTZ R15, R28, c[0x0][0x320] ;  /* 0x0000c8001c0f7a20 */ /* 0x002fe40000410000 */
[----:B------:R-:W-:Y:S02]  /*77a0*/  FMUL.FTZ R14, R29, c[0x0][0x320] ;  /* 0x0000c8001d0e7a20 */ /* 0x000fe40000410000 */
[----:B------:R1:W1:Y:S01]  /*77b0*/  MUFU.TANH R174, R22 ;  /* 0x0000001600ae7308 */ /* 0x0002620000002400 */
[----:B------:R4:W-:Y:S01]  /*77c0*/  @P0 LDGSTS.E.BYPASS.LTC128B.128 [R233+0xd100], [R224.64], !P5 ;  /* 0x0d100000e0e90fae */ /* 0x0009e2000e901d48 */
[----:B------:R-:W-:Y:S02]  /*77d0*/  FMUL.FTZ R18, R30, c[0x0][0x320] ;  /* 0x0000c8001e127a20 */ /* 0x000fe40000410000 */
[----:B-----5:R-:W-:Y:S02]  /*77e0*/  FMUL.FTZ R19, R25, c[0x0][0x320] ;  /* 0x0000c80019137a20 */ /* 0x020fe40000410000 */
[----:B------:R-:W-:Y:S01]  /*77f0*/  FMUL.FTZ R17, R31, c[0x0][0x320] ;  /* 0x0000c8001f117a20 */ /* 0x000fe20000410000 */
[----:B------:R4:W-:Y:S01]  /*7800*/  @P0 LDGSTS.E.BYPASS.LTC128B.128 [R233+0xf100], [R220.64], !P4 ;  /* 0x0f100000dce90fae */ /* 0x0009e2000e101d48 */
[----:B------:R-:W-:Y:S02]  /*7810*/  FMUL.FTZ R13, R32, c[0x0][0x320] ;  /* 0x0000c800200d7a20 */ /* 0x000fe40000410000 */
[----:B------:R5:W2:Y:S01]  /*7820*/  MUFU.TANH R173, R23 ;  /* 0x0000001700ad7308 */ /* 0x000aa20000002400 */
[----:B------:R-:W-:Y:S02]  /*7830*/  FMUL.FTZ R12, R33, c[0x0][0x320] ;  /* 0x0000c800210c7a20 */ /* 0x000fe40000410000 */
[----:B------:R-:W0:Y:S01]  /*7840*/  LDGDEPBAR ;  /* 0x00000000000079af */ /* 0x000e220000000000 */
[----:B---3--:R-:W-:Y:S02]  /*7850*/  FMUL.FTZ R20, R24, c[0x0][0x320] ;  /* 0x0000c80018147a20 */ /* 0x008fe40000410000 */
[----:B------:R-:W-:Y:S02]  /*7860*/  FMUL.FTZ R16, R34, c[0x0][0x320] ;  /* 0x0000c80022107a20 */ /* 0x000fe40000410000 */
[----:B------:R-:W-:Y:S02]  /*7870*/  FMUL.FTZ R24, R35, c[0x0][0x320] ;  /* 0x0000c80023187a20 */ /* 0x000fe40000410000 */
[----:B------:R-:W3:Y:S01]  /*7880*/  MUFU.TANH R21, R21 ;  /* 0x0000001500157308 */ /* 0x000ee20000002400 */
[----:B-1----:R-:W-:Y:S09]  /*7890*/  FMUL.FTZ R22, R27, c[0x0][0x320] ;  /* 0x0000c8001b167a20 */ /* 0x002ff20000410000 */
[----:B------:R-:W1:Y:S01]  /*78a0*/  MUFU.TANH R20, R20 ;  /* 0x0000001400147308 */ /* 0x000e620000002400 */
[----:B-----5:R-:W-:Y:S09]  /*78b0*/  FMUL.FTZ R23, R26, c[0x0][0x320] ;  /* 0x0000c8001a177a20 */ /* 0x020ff20000410000 */
        /* <DEDUP_REMOVED lines=11> */
[----:B--2---:R-:W-:Y:S01]  /*7970*/  @P2 MOV R4, R219 ;  /* 0x000000db00042202 */ /* 0x004fe20000000f00 */
[----:B------:R-:W-:Y:S04]  /*7980*/  IMAD.MOV.U32 R219, RZ, RZ, 0x1 ;  /* 0x00000001ffdb7424 */ /* 0x000fe800078e00ff */
[----:B------:R-:W2:Y:S01]  /*7990*/  SHFL.IDX PT, R3, R4, RZ, 0x1c1f ;  /* 0x001c1fff04037589 */ /* 0x000ea200000e0000 */
[----:B------:R-:W-:Y:S01]  /*79a0*/  ISETP.LE.AND P2, PT, R219, c[0x0][0x32c], PT ;  /* 0x0000cb00db007a0c */ /* 0x000fe20003f43270 */
[--C-:B--2---:R-:W-:Y:S02]  /*79b0*/  IMAD.IADD R2, R7, 0x1, R3.reuse ;  /* 0x0000000107027824 */ /* 0x104fe400078e0203 */
[----:B------:R-:W-:Y:S10]  /*79c0*/  IMAD.IADD R0, R6, 0x1, R3 ;  /* 0x0000000106007824 */ /* 0x000ff400078e0203 */
[----:B------:R-:W-:-:S05]  /*79d0*/  @!P2 BRA `(.L_x_887) ;  /* 0x000001900000a947 */ /* 0x000fca0003800000 */
[----:B-1-34-:R-:W-:Y:S01]  /*79e0*/  IADD3 R3, R3, c[0x0][0x1d0], RZ ;  /* 0x0000740003037a10 */ /* 0x01afe20007ffe0ff */
        /* <DEDUP_REMOVED lines=13> */
.L_x_889:
[----:B------:R-:W-:Y:S04]  /*7ac0*/  MOV R8, c[0x0][0x32c] ;  /* 0x0000cb0000087a02 */ /* 0x000fe80000000f00 */
[----:B------:R-:W-:Y:S11]  /*7ad0*/  ISETP.NE.AND P0, PT, R8, 0x1, PT ;  /* 0x000000010800780c */ /* 0x000ff60003f05270 */
[----:B------:R-:W-:Y:S02]  /*7ae0*/  @!UPT UIADD3 URZ, URZ, URZ, URZ ;  /* 0x0000003f3f3ff290 */ /* 0x000fe4000fffe03f */
[----:B------:R-:W-:Y:S05]  /*7af0*/  @P0 IMAD.HI.U32 R8, R3, c[0x0][0x330], RZ ;  /* 0x0000cc0003080a27 */ /* 0x000fea00078e00ff */
[----:B------:R-:W-:Y:S02]  /*7b00*/  @P0 SHF.R.U32.HI R3, RZ, c[0x0][0x334], R8 ;  /* 0x0000cd00ff030a19 */ /* 0x000fe40000011608 */
.L_x_890:
[----:B------:R-:W-:Y:S05]  /*7b10*/  BSYNC B0 ;  /* 0x0000000000007941 */ /* 0x000fea0003800000 */
.L_x_888:
[----:B------:R-:W-:Y:S04]  /*7b20*/  IMAD R3, R3, c[0x0][0x32c], -R5 ;  /* 0x0000cb0003037a24 */ /* 0x000fe800078e0a05 */
[----:B------:R-:W-:Y:S05]  /*7b30*/  IMAD.IADD R3, R3, 0x1, -R240 ;  /* 0x0000000103037824 */ /* 0x000fea00078e0af0 */
[----:B------:R-:W-:Y:S02]  /*7b40*/  IADD3 R8, R3, c[0x0][0x32c], RZ ;  /* 0x0000cb0003087a10 */ /* 0x000fe40007ffe0ff */
[----:B------:R-:W-:Y:S02]  /*7b50*/  IMNMX R0, R0, R3, !PT ;  /* 0x0000000300007217 */ /* 0x000fe40007800200 */
[----:B------:R-:W-:Y:S02]  /*7b60*/  IMNMX R2, R2, R8, PT ;  /* 0x0000000802027217 */ /* 0x000fe40003800200 */
.L_x_887:
[----:B-1-34-:R-:W-:Y:S01]  /*7b70*/  ISETP.GT.AND P1, PT, R222, -0x1, PT ;  /* 0xffffffffde00780c */ /* 0x01afe20003f24270 */
[----:B------:R-:W1:Y:S03]  /*7b80*/  SHFL.IDX PT, R3, R4, 0x1, 0x1c1f ;  /* 0x003c1f0004037f89 */ /* 0x000e6600000e0000 */
[----:B------:R-:W-:Y:S04]  /*7b90*/  ISETP.GT.AND P0, PT, R0, RZ, P1 ;  /* 0x000000ff0000720c */ /* 0x000fe80000f04270 */
[----:B------:R-:W-:Y:S04]  /*7ba0*/  ISETP.LT.OR P0, PT, R2, 0x1, P0 ;  /* 0x000000010200780c */ /* 0x000fe80000701670 */
[----:B------:R-:W-:Y:S02]  /*7bb0*/  FSEL R8, R184, -INF , !P0 ;  /* 0xff800000b8087808 */ /* 0x000fe40004000000 */
[----:B------:R-:W-:Y:S04]  /*7bc0*/  ISETP.GT.AND P0, PT, R0, 0x1, P1 ;  /* 0x000000010000780c */ /* 0x000fe80000f04270 */
        /* <DEDUP_REMOVED lines=41> */
[----:B------:R-:W-:Y:S01]  /*7e60*/  ISETP.GT.AND P0, PT, R0, 0x39, P1 ;  /* 0x000000390000780c */ /* 0x000fe20000f04270 */
[--C-:B-1----:R-:W-:Y:S03]  /*7e70*/  IMAD.IADD R0, R6, 0x1, R3.reuse ;  /* 0x0000000106007824 */ /* 0x102fe600078e0203 */
[----:B------:R-:W-:Y:S01]  /*7e80*/  ISETP.LT.OR P0, PT, R2, 0x3a, P0 ;  /* 0x0000003a0200780c */ /* 0x000fe20000701670 */
[----:B------:R-:W-:Y:S03]  /*7e90*/  IMAD.IADD R2, R7, 0x1, R3 ;  /* 0x0000000107027824 */ /* 0x000fe600078e0203 */
[----:B------:R-:W-:Y:S01]  /*7ea0*/  FSEL R223, R12, -INF , !P0 ;  /* 0xff8000000cdf7808 */ /* 0x000fe20004000000 */
[----:B------:R-:W-:-:S05]  /*7eb0*/  @!P2 BRA `(.L_x_891) ;  /* 0x000001900000a947 */ /* 0x000fca0003800000 */
        /* <DEDUP_REMOVED lines=14> */
.L_x_893:
[----:B------:R-:W-:Y:S04]  /*7fa0*/  MOV R4, c[0x0][0x32c] ;  /* 0x0000cb0000047a02 */ /* 0x000fe80000000f00 */
[----:B------:R-:W-:Y:S11]  /*7fb0*/  ISETP.NE.AND P0, PT, R4, 0x1, PT ;  /* 0x000000010400780c */ /* 0x000ff60003f05270 */
[----:B------:R-:W-:Y:S02]  /*7fc0*/  @!UPT UIADD3 URZ, URZ, URZ, URZ ;  /* 0x0000003f3f3ff290 */ /* 0x000fe4000fffe03f */
[----:B------:R-:W-:Y:S05]  /*7fd0*/  @P0 IMAD.HI.U32 R4, R3, c[0x0][0x330], RZ ;  /* 0x0000cc0003040a27 */ /* 0x000fea00078e00ff */
[----:B------:R-:W-:Y:S02]  /*7fe0*/  @P0 SHF.R.U32.HI R3, RZ, c[0x0][0x334], R4 ;  /* 0x0000cd00ff030a19 */ /* 0x000fe40000011604 */
.L_x_894:
[----:B------:R-:W-:Y:S05]  /*7ff0*/  BSYNC B0 ;  /* 0x0000000000007941 */ /* 0x000fea0003800000 */
.L_x_892:
[----:B------:R-:W-:Y:S04]  /*8000*/  IMAD R5, R3, c[0x0][0x32c], -R5 ;  /* 0x0000cb0003057a24 */ /* 0x000fe800078e0a05 */
[----:B------:R-:W-:Y:S05]  /*8010*/  IMAD.IADD R5, R5, 0x1, -R240 ;  /* 0x0000000105057824 */ /* 0x000fea00078e0af0 */
[----:B------:R-:W-:Y:S02]  /*8020*/  IADD3 R3, R5, c[0x0][0x32c], RZ ;  /* 0x0000cb0005037a10 */ /* 0x000fe40007ffe0ff */
[----:B------:R-:W-:Y:S02]  /*8030*/  IMNMX R0, R0, R5, !PT ;  /* 0x0000000500007217 */ /* 0x000fe40007800200 */
[----:B------:R-:W-:Y:S02]  /*8040*/  IMNMX R2, R2, R3, PT ;  /* 0x0000000302027217 */ /* 0x000fe40003800200 */
.L_x_891:
[----:B------:R-:W-:Y:S01]  /*8050*/  ISETP.GT.AND P0, PT, R0, RZ, P1 ;  /* 0x000000ff0000720c */ /* 0x000fe20000f04270 */
[----:B------:R-:W-:Y:S01]  /*8060*/  LDSM.16.MT88.4 R28, [R196+0x100] ;  /* 0x00010000c41c783b */ /* 0x000fe20000004200 */
[----:B------:R-:W-:Y:S02]  /*8070*/  FMNMX.FTZ R3, R8, R133, !PT ;  /* 0x0000008508037209 */ /* 0x000fe40007810000 */
[----:B------:R-:W-:Y:S02]  /*8080*/  ISETP.LT.OR P0, PT, R2, 0x1, P0 ;  /* 0x000000010200780c */ /* 0x000fe40000701670 */
[----:B------:R-:W-:Y:S02]  /*8090*/  FMNMX.FTZ R3, R10, R3, !PT ;  /* 0x000000030a037209 */ /* 0x000fe40007810000 */
[----:B------:R-:W-:Y:S02]  /*80a0*/  FSEL R4, R188, -INF , !P0 ;  /* 0xff800000bc047808 */ /* 0x000fe40004000000 */
[----:B------:R-:W-:Y:S02]  /*80b0*/  ISETP.GT.AND P0, PT, R0, 0x1, P1 ;  /* 0x000000010000780c */ /* 0x000fe40000f04270 */
        /* <DEDUP_REMOVED lines=54> */
[----:B------:R-:W-:Y:S01]  /*8420*/  ISETP.GT.AND P0, PT, R0, 0x30, P1 ;  /* 0x000000300000780c */ /* 0x000fe20000f04270 */
[----:B------:R-:W-:Y:S01]  /*8430*/  LDSM.16.MT88.4 R20, [R194+0x100] ;  /* 0x00010000c214783b */ /* 0x000fe20000004200 */
[----:B------:R-:W-:Y:S02]  /*8440*/  FMNMX.FTZ R3, R223, R3, !PT ;  /* 0x00000003df037209 */ /* 0x000fe40007810000 */
[----:B------:R-:W-:Y:S02]  /*8450*/  ISETP.LT.OR P0, PT, R2, 0x31, P0 ;  /* 0x000000310200780c */ /* 0x000fe40000701670 */
[----:B------:R-:W-:Y:S02]  /*8460*/  FMNMX.FTZ R12, R173, R12, !PT ;  /* 0x0000000cad0c7209 */ /* 0x000fe40007810000 */
[----:B------:R-:W-:Y:S01]  /*8470*/  FSEL R187, R18, -INF , !P0 ;  /* 0xff80000012bb7808 */ /* 0x000fe20004000000 */
[----:B------:R-:W1:Y:S01]  /*8480*/  SHFL.BFLY PT, R13, R3, 0x2, 0x1f ;  /* 0x0c401f00030d7f89 */ /* 0x000e6200000e0000 */
[----:B------:R-:W-:Y:S02]  /*8490*/  ISETP.GT.AND P0, PT, R0, 0x31, P1 ;  /* 0x000000310000780c */ /* 0x000fe40000f04270 */
[----:B------:R-:W-:Y:S02]  /*84a0*/  FMNMX.FTZ R12, R185, R12, !PT ;  /* 0x0000000cb90c7209 */ /* 0x000fe40007810000 */
[----:B------:R-:W-:Y:S02]  /*84b0*/  ISETP.LT.OR P0, PT, R2, 0x32, P0 ;  /* 0x000000320200780c */ /* 0x000fe40000701670 */
[----:B------:R-:W-:Y:S02]  /*84c0*/  FMNMX.FTZ R12, R186, R12, !PT ;  /* 0x0000000cba0c7209 */ /* 0x000fe40007810000 */
[----:B------:R-:W-:Y:S02]  /*84d0*/  FSEL R188, R17, -INF , !P0 ;  /* 0xff80000011bc7808 */ /* 0x000fe40004000000 */
[----:B------:R-:W-:Y:S04]  /*84e0*/  ISETP.GT.AND P0, PT, R0, 0x38, P1 ;  /* 0x000000380000780c */ /* 0x000fe80000f04270 */
[----:B------:R-:W-:Y:S04]  /*84f0*/  ISETP.LT.OR P0, PT, R2, 0x39, P0 ;  /* 0x000000390200780c */ /* 0x000fe80000701670 */
[----:B------:R-:W-:Y:S02]  /*8500*/  FSEL R220, R16, -INF , !P0 ;  /* 0xff80000010dc7808 */ /* 0x000fe40004000000 */
[----:B------:R-:W-:Y:S02]  /*8510*/  ISETP.GT.AND P0, PT, R0, 0x39, P1 ;  /* 0x000000390000780c */ /* 0x000fe40000f04270 */
[----:B------:R-:W-:Y:S02]  /*8520*/  FMNMX.FTZ R0, R187, R12, !PT ;  /* 0x0000000cbb007209 */ /* 0x000fe40007810000 */
[----:B------:R-:W-:Y:S02]  /*8530*/  ISETP.LT.OR P0, PT, R2, 0x3a, P0 ;  /* 0x0000003a0200780c */ /* 0x000fe40000701670 */
[----:B------:R-:W-:Y:S02]  /*8540*/  FMNMX.FTZ R0, R188, R0, !PT ;  /* 0x00000000bc007209 */ /* 0x000fe40007810000 */
[----:B------:R-:W-:Y:S02]  /*8550*/  FSEL R135, R24, -INF , !P0 ;  /* 0xff80000018877808 */ /* 0x000fe40004000000 */
[----:B------:R-:W-:Y:S02]  /*8560*/  FMNMX.FTZ R0, R220, R0, !PT ;  /* 0x00000000dc007209 */ /* 0x000fe40007810000 */
[----:B-1----:R-:W-:Y:S02]  /*8570*/  FMNMX.FTZ R3, R3, R13, !PT ;  /* 0x0000000d03037209 */ /* 0x002fe40007810000 */
[----:B------:R-:W-:Y:S01]  /*8580*/  FMNMX.FTZ R0, R135, R0, !PT ;  /* 0x0000000087007209 */ /* 0x000fe20007810000 */
[----:B------:R-:W-:Y:S08]  /*8590*/  LDSM.16.MT88.4 R12, [R193+0x100] ;  /* 0x00010000c10c783b */ /* 0x000ff00000004200 */
[----:B------:R-:W1:Y:S08]  /*85a0*/  SHFL.BFLY PT, R2, R0, 0x2, 0x1f ;  /* 0x0c401f0000027f89 */ /* 0x000e7000000e0000 */
[----:B------:R-:W2:Y:S01]  /*85b0*/  SHFL.BFLY PT, R132, R3, 0x1, 0x1f ;  /* 0x0c201f0003847f89 */ /* 0x000ea200000e0000 */
[----:B-1----:R-:W-:Y:S02]  /*85c0*/  FMNMX.FTZ R2, R0, R2, !PT ;  /* 0x0000000200027209 */ /* 0x002fe40007810000 */
[----:B--2---:R-:W-:Y:S05]  /*85d0*/  FMNMX.FTZ R132, R3, R132, !PT ;  /* 0x0000008403847209 */ /* 0x004fea0007810000 */
[----:B------:R-:W1:Y:S01]  /*85e0*/  SHFL.BFLY PT, R3, R2, 0x1, 0x1f ;  /* 0x0c201f0002037f89 */ /* 0x000e6200000e0000 */
[C---:B------:R-:W-:Y:S01]  /*85f0*/  FSETP.NEU.FTZ.AND P0, PT, R132.reuse, -INF , PT ;  /* 0xff8000008400780b */ /* 0x040fe20003f1d000 */
[C---:B------:R-:W-:Y:S03]  /*8600*/  FMUL.FTZ R172, R132.reuse, c[0x0][0x2d0] ;  /* 0x0000b40084ac7a20 */ /* 0x040fe60000410000 */
[----:B------:R-:W-:Y:S02]  /*8610*/  FSEL R0, R132, RZ, P0 ;  /* 0x000000ff84007208 */ /* 0x000fe40000000000 */
[----:B------:R-:W-:Y:S03]  /*8620*/  FSEL R172, R172, RZ, P0 ;  /* 0x000000ffacac7208 */ /* 0x000fe60000000000 */
[----:B------:R-:W-:Y:S02]  /*8630*/  FADD.FTZ R0, -R0, R133 ;  /* 0x0000008500007221 */ /* 0x000fe40000010100 */
[--C-:B------:R-:W-:Y:S02]  /*8640*/  FFMA.FTZ R8, R8, c[0x0][0x2d0], -R172.reuse ;  /* 0x0000b40008087a23 */ /* 0x100fe400000108ac */
[----:B------:R-:W-:Y:S02]  /*8650*/  FMUL.FTZ R0, R0, c[0x0][0x2d0] ;  /* 0x0000b40000007a20 */ /* 0x000fe40000410000 */
[--C-:B------:R-:W-:Y:S01]  /*8660*/  FFMA.FTZ R10, R10, c[0x0][0x2d0], -R172.reuse ;  /* 0x0000b4000a0a7a23 */ /* 0x100fe200000108ac */
[----:B------:R-:W-:Y:S01]  /*8670*/  MUFU.EX2 R237, R8 ;  /* 0x0000000800ed7308 */ /* 0x000fe20000000800 */
[--C-:B------:R-:W-:Y:S02]  /*8680*/  FFMA.FTZ R9, R9, c[0x0][0x2d0], -R172.reuse ;  /* 0x0000b40009097a23 */ /* 0x100fe400000108ac */
[----:B------:R-:W-:Y:S01]  /*8690*/  FFMA.FTZ R11, R11, c[0x0][0x2d0], -R172 ;  /* 0x0000b4000b0b7a23 */ /* 0x000fe200000108ac */
[----:B-1----:R-:W-:Y:S06]  /*86a0*/  FMNMX.FTZ R3, R2, R3, !PT ;  /* 0x0000000302037209 */ /* 0x002fec0007810000 */
[----:B------:R1:W2:Y:S01]  /*86b0*/  MUFU.EX2 R2, R0 ;  /* 0x0000000000027308 */ /* 0x0002a20000000800 */
[C---:B------:R-:W-:Y:S01]  /*86c0*/  FSETP.NEU.FTZ.AND P0, PT, R3.reuse, -INF , PT ;  /* 0xff8000000300780b */ /* 0x040fe20003f1d000 */
[----:B------:R-:W-:Y:S05]  /*86d0*/  FMUL.FTZ R133, R3, c[0x0][0x2d0] ;  /* 0x0000b40003857a20 */ /* 0x000fea0000410000 */
[----:B------:R-:W-:Y:S03]  /*86e0*/  FSEL R133, R133, RZ, P0 ;  /* 0x000000ff85857208 */ /* 0x000fe60000000000 */
[----:B------:R-:W3:Y:S02]  /*86f0*/  MUFU.EX2 R240, R10 ;  /* 0x0000000a00f07308 */ /* 0x000ee40000000800 */
[--C-:B------:R-:W-:Y:S02]  /*8700*/  FFMA.FTZ R4, R4, c[0x0][0x2d0], -R133.reuse ;  /* 0x0000b40004047a23 */ /* 0x100fe40000010885 */
[--C-:B------:R-:W-:Y:S02]  /*8710*/  FFMA.FTZ R6, R6, c[0x0][0x2d0], -R133.reuse ;  /* 0x0000b40006067a23 */ /* 0x100fe40000010885 */
[--C-:B------:R-:W-:Y:S02]  /*8720*/  FFMA.FTZ R5, R5, c[0x0][0x2d0], -R133.reuse ;  /* 0x0000b40005057a23 */ /* 0x100fe40000010885 */
[--C-:B------:R-:W-:Y:S02]  /*8730*/  FFMA.FTZ R7, R7, c[0x0][0x2d0], -R133.reuse ;  /* 0x0000b40007077a23 */ /* 0x100fe40000010885 */
[----:B------:R4:W-:Y:S01]  /*8740*/  MUFU.EX2 R239, R9 ;  /* 0x0000000900ef7308 */ /* 0x0009e20000000800 */
[----:B-1----:R-:W-:Y:S01]  /*8750*/  FSEL R0, R3, RZ, P0 ;  /* 0x000000ff03007208 */ /* 0x002fe20000000000 */
[C---:B--2---:R-:W-:Y:S02]  /*8760*/  FMUL.FTZ R8, R2.reuse, R140 ;  /* 0x0000008c02087220 */ /* 0x044fe40000410000 */
[----:B------:R-:W-:Y:S02]  /*8770*/  FMUL.FTZ R16, R2, R148 ;  /* 0x0000009402107220 */ /* 0x000fe40000410000 */
[----:B------:R-:W-:Y:S04]  /*8780*/  FADD.FTZ R0, -R0, R134 ;  /* 0x0000008600007221 */ /* 0x000fe80000010100 */
[----:B------:R-:W1:Y:S01]  /*8790*/  MUFU.EX2 R238, R11 ;  /* 0x0000000b00ee7308 */ /* 0x000e620000000800 */
[----:B------:R-:W-:Y:S02]  /*87a0*/  FMUL.FTZ R17, R2, R149 ;  /* 0x0000009502117220 */ /* 0x000fe40000410000 */
[----:B------:R-:W-:Y:S01]  /*87b0*/  FMUL.FTZ R0, R0, c[0x0][0x2d0] ;  /* 0x0000b40000007a20 */ /* 0x000fe20000410000 */
[----:B---3--:R-:W-:Y:S01]  /*87c0*/  F2FP.BF16.PACK_AB R168, R240, R237 ;  /* 0x000000edf0a8723e */ /* 0x008fe200000010ff */
[C---:B------:R-:W-:Y:S02]  /*87d0*/  FMUL.FTZ R24, R2.reuse, R156 ;  /* 0x0000009c02187220 */ /* 0x040fe40000410000 */
[----:B------:R-:W-:Y:S02]  /*87e0*/  FMUL.FTZ R25, R2, R157 ;  /* 0x0000009d02197220 */ /* 0x000fe40000410000 */
[--C-:B------:R-:W-:Y:S01]  /*87f0*/  FFMA.FTZ R134, R176, c[0x0][0x2d0], -R172.reuse ;  /* 0x0000b400b0867a23 */ /* 0x100fe200000108ac */
[----:B------:R2:W-:Y:S01]  /*8800*/  MUFU.EX2 R227, R4 ;  /* 0x0000000400e37308 */ /* 0x0005e20000000800 */
[C---:B------:R-:W-:Y:S02]  /*8810*/  FMUL.FTZ R32, R2.reuse, R164 ;  /* 0x000000a402207220 */ /* 0x040fe40000410000 */
[C---:B------:R-:W-:Y:S02]  /*8820*/  FMUL.FTZ R33, R2.reuse, R165 ;  /* 0x000000a502217220 */ /* 0x040fe40000410000 */
[C---:B----4-:R-:W-:Y:S02]  /*8830*/  FMUL.FTZ R9, R2.reuse, R141 ;  /* 0x0000008d02097220 */ /* 0x050fe40000410000 */
[C---:B------:R-:W-:Y:S02]  /*8840*/  FMUL.FTZ R36, R2.reuse, R36 ;  /* 0x0000002402247220 */ /* 0x040fe40000410000 */
[C---:B------:R-:W-:Y:S01]  /*8850*/  FMUL.FTZ R37, R2.reuse, R37 ;  /* 0x0000002502257220 */ /* 0x040fe20000410000 */
[----:B------:R-:W3:Y:S01]  /*8860*/  MUFU.EX2 R226, R6 ;  /* 0x0000000600e27308 */ /* 0x000ee20000000800 */
[C---:B------:R-:W-:Y:S02]  /*8870*/  FMUL.FTZ R40, R2.reuse, R40 ;  /* 0x0000002802287220 */ /* 0x040fe40000410000 */
[----:B------:R-:W-:Y:S01]  /*8880*/  FMUL.FTZ R41, R2, R41 ;  /* 0x0000002902297220 */ /* 0x000fe20000410000 */
[----:B-1----:R-:W-:Y:S01]  /*8890*/  F2FP.BF16.PACK_AB R170, R238, R239 ;  /* 0x000000efeeaa723e */ /* 0x002fe200000010ff */
[C---:B------:R-:W-:Y:S02]  /*88a0*/  FMUL.FTZ R44, R2.reuse, R44 ;  /* 0x0000002c022c7220 */ /* 0x040fe40000410000 */
[C---:B------:R-:W-:Y:S02]  /*88b0*/  FMUL.FTZ R45, R2.reuse, R45 ;  /* 0x0000002d022d7220 */ /* 0x040fe40000410000 */
[C---:B------:R-:W-:Y:S01]  /*88c0*/  FMUL.FTZ R48, R2.reuse, R48 ;  /* 0x0000003002307220 */ /* 0x040fe20000410000 */
[----:B------:R1:W-:Y:S01]  /*88d0*/  MUFU.EX2 R225, R5 ;  /* 0x0000000500e17308 */ /* 0x0003e20000000800 */
[C---:B------:R-:W-:Y:S02]  /*88e0*/  FMUL.FTZ R49, R2.reuse, R49 ;  /* 0x0000003102317220 */ /* 0x040fe40000410000 */
[C---:B------:R-:W-:Y:S02]  /*88f0*/  FMUL.FTZ R52, R2.reuse, R52 ;  /* 0x0000003402347220 */ /* 0x040fe40000410000 */
[C---:B--2---:R-:W-:Y:S02]  /*8900*/  FMUL.FTZ R4, R2.reuse, R136 ;  /* 0x0000008802047220 */ /* 0x044fe40000410000 */
[C---:B------:R-:W-:Y:S02]  /*8910*/  FMUL.FTZ R53, R2.reuse, R53 ;  /* 0x0000003502357220 */ /* 0x040fe40000410000 */
[C---:B------:R-:W-:Y:S01]  /*8920*/  FMUL.FTZ R56, R2.reuse, R56 ;  /* 0x0000003802387220 */ /* 0x040fe20000410000 */
[----:B------:R-:W2:Y:S01]  /*8930*/  MUFU.EX2 R224, R7 ;  /* 0x0000000700e07308 */ /* 0x000ea20000000800 */
[C---:B------:R-:W-:Y:S02]  /*8940*/  FMUL.FTZ R57, R2.reuse, R57 ;  /* 0x0000003902397220 */ /* 0x040fe40000410000 */
[----:B------:R-:W-:Y:S01]  /*8950*/  FMUL.FTZ R60, R2, R60 ;  /* 0x0000003c023c7220 */ /* 0x000fe20000410000 */
[----:B---3--:R-:W-:Y:S01]  /*8960*/  F2FP.BF16.PACK_AB R169, R226, R227 ;  /* 0x000000e3e2a9723e */ /* 0x008fe200000010ff */
[C---:B------:R-:W-:Y:S02]  /*8970*/  FMUL.FTZ R61, R2.reuse, R61 ;  /* 0x0000003d023d7220 */ /* 0x040fe40000410000 */
[C---:B------:R-:W-:Y:S02]  /*8980*/  FMUL.FTZ R64, R2.reuse, R64 ;  /* 0x0000004002407220 */ /* 0x040fe40000410000 */
[C---:B------:R-:W-:Y:S01]  /*8990*/  FMUL.FTZ R65, R2.reuse, R65 ;  /* 0x0000004102417220 */ /* 0x040fe20000410000 */
[----:B------:R-:W3:Y:S01]  /*89a0*/  MUFU.EX2 R0, R0 ;  /* 0x0000000000007308 */ /* 0x000ee20000000800 */
[C---:B------:R-:W-:Y:S02]  /*89b0*/  FMUL.FTZ R68, R2.reuse, R68 ;  /* 0x0000004402447220 */ /* 0x040fe40000410000 */
[C---:B------:R-:W-:Y:S02]  /*89c0*/  FMUL.FTZ R69, R2.reuse, R69 ;  /* 0x0000004502457220 */ /* 0x040fe40000410000 */
[C---:B-1----:R-:W-:Y:S02]  /*89d0*/  FMUL.FTZ R5, R2.reuse, R137 ;  /* 0x0000008902057220 */ /* 0x042fe40000410000 */
[C---:B------:R-:W-:Y:S02]  /*89e0*/  FMUL.FTZ R72, R2.reuse, R72 ;  /* 0x0000004802487220 */ /* 0x040fe40000410000 */
[C---:B------:R-:W-:Y:S01]  /*89f0*/  FMUL.FTZ R73, R2.reuse, R73 ;  /* 0x0000004902497220 */ /* 0x040fe20000410000 */
[----:B------:R1:W-:Y:S01]  /*8a00*/  MUFU.EX2 R236, R134 ;  /* 0x0000008600ec7308 */ /* 0x0003e20000000800 */
[C---:B------:R-:W-:Y:S02]  /*8a10*/  FMUL.FTZ R76, R2.reuse, R76 ;  /* 0x0000004c024c7220 */ /* 0x040fe40000410000 */
[----:B------:R-:W-:Y:S01]  /*8a20*/  FMUL.FTZ R77, R2, R77 ;  /* 0x0000004d024d7220 */ /* 0x000fe20000410000 */
[----:B--2---:R-:W-:Y:S01]  /*8a30*/  F2FP.BF16.PACK_AB R171, R224, R225 ;  /* 0x000000e1e0ab723e */ /* 0x004fe200000010ff */
[C---:B------:R-:W-:Y:S02]  /*8a40*/  FMUL.FTZ R80, R2.reuse, R80 ;  /* 0x0000005002507220 */ /* 0x040fe40000410000 */
[C---:B------:R-:W-:Y:S02]  /*8a50*/  FMUL.FTZ R81, R2.reuse, R81 ;  /* 0x0000005102517220 */ /* 0x040fe40000410000 */
[C---:B------:R-:W-:Y:S02]  /*8a60*/  FMUL.FTZ R84, R2.reuse, R84 ;  /* 0x0000005402547220 */ /* 0x040fe40000410000 */
[C---:B------:R-:W-:Y:S02]  /*8a70*/  FMUL.FTZ R85, R2.reuse, R85 ;  /* 0x0000005502557220 */ /* 0x040fe40000410000 */
[----:B------:R-:W-:Y:S02]  /*8a80*/  FMUL.FTZ R88, R2, R88 ;  /* 0x0000005802587220 */ /* 0x000fe40000410000 */
[C---:B---3--:R-:W-:Y:S02]  /*8a90*/  FMUL.FTZ R6, R0.reuse, R138 ;  /* 0x0000008a00067220 */ /* 0x048fe40000410000 */
[C---:B------:R-:W-:Y:S02]  /*8aa0*/  FMUL.FTZ R7, R0.reuse, R139 ;  /* 0x0000008b00077220 */ /* 0x040fe40000410000 */
[----:B------:R-:W2:Y:S01]  /*8ab0*/  LDSM.16.MT88.4 R136, [R195+0x100] ;  /* 0x00010000c388783b */ /* 0x000ea20000004200 */
[C---:B------:R-:W-:Y:S02]  /*8ac0*/  FMUL.FTZ R10, R0.reuse, R142 ;  /* 0x0000008e000a7220 */ /* 0x040fe40000410000 */
[C---:B------:R-:W-:Y:S02]  /*8ad0*/  FMUL.FTZ R11, R0.reuse, R143 ;  /* 0x0000008f000b7220 */ /* 0x040fe40000410000 */
[C---:B------:R-:W-:Y:S03]  /*8ae0*/  HMMA.16816.F32.BF16 R4, R168.reuse, R12, R4 ;  /* 0x0000000ca804723c */ /* 0x040fe60000041804 */
[----:B------:R-:W3:Y:S02]  /*8af0*/  LDSM.16.MT88.4 R140, [R193+0x2100] ;  /* 0x00210000c18c783b */ /* 0x000ee40000004200 */
[----:B------:R-:W-:Y:S02]  /*8b00*/  FMUL.FTZ R18, R0, R150 ;  /* 0x0000009600127220 */ /* 0x000fe40000410000 */
[C---:B------:R-:W-:Y:S01]  /*8b10*/  FMUL.FTZ R12, R2.reuse, R144 ;  /* 0x00000090020c7220 */ /* 0x040fe20000410000 */
[C---:B------:R-:W-:Y:S04]  /*8b20*/  HMMA.16816.F32.BF16 R8, R168.reuse, R14, R8 ;  /* 0x0000000ea808723c */ /* 0x040fe80000041808 */
[----:B------:R-:W-:Y:S02]  /*8b30*/  FMUL.FTZ R13, R2, R145 ;  /* 0x00000091020d7220 */ /* 0x000fe40000410000 */
[C---:B------:R-:W-:Y:S02]  /*8b40*/  FMUL.FTZ R19, R0.reuse, R151 ;  /* 0x0000009700137220 */ /* 0x040fe40000410000 */
[C---:B------:R-:W-:Y:S01]  /*8b50*/  FMUL.FTZ R14, R0.reuse, R146 ;  /* 0x00000092000e7220 */ /* 0x040fe20000410000 */
[----:B------:R-:W-:Y:S03]  /*8b60*/  LDSM.16.MT88.4 R148, [R196+0x900] ;  /* 0x00090000c494783b */ /* 0x000fe60000004200 */
[C---:B------:R-:W-:Y:S02]  /*8b70*/  FMUL.FTZ R15, R0.reuse, R147 ;  /* 0x00000093000f7220 */ /* 0x040fe40000410000 */
[C---:B------:R-:W-:Y:S02]  /*8b80*/  FMUL.FTZ R26, R0.reuse, R158 ;  /* 0x0000009e001a7220 */ /* 0x040fe40000410000 */
[C---:B------:R-:W-:Y:S01]  /*8b90*/  FMUL.FTZ R27, R0.reuse, R159 ;  /* 0x0000009f001b7220 */ /* 0x040fe20000410000 */
[----:B------:R-:W4:Y:S01]  /*8ba0*/  LDSM.16.MT88.4 R144, [R194+0x2100] ;  /* 0x00210000c290783b */ /* 0x000f220000004200 */
[C---:B------:R-:W-:Y:S01]  /*8bb0*/  FMUL.FTZ R34, R0.reuse, R166 ;  /* 0x000000a600227220 */ /* 0x040fe20000410000 */
[C---:B------:R-:W-:Y:S03]  /*8bc0*/  HMMA.16816.F32.BF16 R12, R168.reuse, R20, R12 ;  /* 0x00000014a80c723c */ /* 0x040fe6000004180c */
[C---:B------:R-:W-:Y:S02]  /*8bd0*/  FMUL.FTZ R35, R0.reuse, R167 ;  /* 0x000000a700237220 */ /* 0x040fe40000410000 */
[----:B------:R-:W-:Y:S01]  /*8be0*/  FMUL.FTZ R38, R0, R38 ;  /* 0x0000002600267220 */ /* 0x000fe20000410000 */
[----:B------:R-:W-:Y:S01]  /*8bf0*/  LDSM.16.MT88.4 R156, [R194+0x2900] ;  /* 0x00290000c29c783b */ /* 0x000fe20000004200 */
[C---:B------:R-:W-:Y:S01]  /*8c00*/  FMUL.FTZ R20, R2.reuse, R152 ;  /* 0x0000009802147220 */ /* 0x040fe20000410000 */
[C---:B------:R-:W-:Y:S04]  /*8c10*/  HMMA.16816.F32.BF16 R16, R168.reuse, R22, R16 ;  /* 0x00000016a810723c */ /* 0x040fe80000041810 */
[----:B------:R-:W-:Y:S02]  /*8c20*/  FMUL.FTZ R21, R2, R153 ;  /* 0x0000009902157220 */ /* 0x000fe40000410000 */
[C---:B------:R-:W-:Y:S01]  /*8c30*/  FMUL.FTZ R39, R0.reuse, R39 ;  /* 0x0000002700277220 */ /* 0x040fe20000410000 */
[----:B------:R-:W-:Y:S01]  /*8c40*/  LDSM.16.MT88.4 R164, [R195+0x1900] ;  /* 0x00190000c3a4783b */ /* 0x000fe20000004200 */
[C---:B------:R-:W-:Y:S04]  /*8c50*/  FMUL.FTZ R22, R0.reuse, R154 ;  /* 0x0000009a00167220 */ /* 0x040fe80000410000 */
[C---:B------:R-:W-:Y:S02]  /*8c60*/  FMUL.FTZ R23, R0.reuse, R155 ;  /* 0x0000009b00177220 */ /* 0x040fe40000410000 */
[C---:B------:R-:W-:Y:S01]  /*8c70*/  FMUL.FTZ R42, R0.reuse, R42 ;  /* 0x0000002a002a7220 */ /* 0x040fe20000410000 */
[----:B------:R-:W-:Y:S01]  /*8c80*/  LDSM.16.MT88.4 R152, [R195+0x900] ;  /* 0x00090000c398783b */ /* 0x000fe20000004200 */
[C---:B------:R-:W-:Y:S02]  /*8c90*/  FMUL.FTZ R43, R0.reuse, R43 ;  /* 0x0000002b002b7220 */ /* 0x040fe40000410000 */
[C---:B------:R-:W-:Y:S01]  /*8ca0*/  FMUL.FTZ R46, R0.reuse, R46 ;  /* 0x0000002e002e7220 */ /* 0x040fe20000410000 */
[C---:B------:R-:W-:Y:S03]  /*8cb0*/  HMMA.16816.F32.BF16 R20, R168.reuse, R28, R20 ;  /* 0x0000001ca814723c */ /* 0x040fe60000041814 */
[C---:B------:R-:W-:Y:S02]  /*8cc0*/  FMUL.FTZ R47, R0.reuse, R47 ;  /* 0x0000002f002f7220 */ /* 0x040fe40000410000 */
[----:B------:R-:W-:Y:S02]  /*8cd0*/  FMUL.FTZ R50, R0, R50 ;  /* 0x0000003200327220 */ /* 0x000fe40000410000 */
[C---:B------:R-:W-:Y:S01]  /*8ce0*/  FMUL.FTZ R28, R2.reuse, R160 ;  /* 0x000000a0021c7220 */ /* 0x040fe20000410000 */
[C---:B------:R-:W-:Y:S04]  /*8cf0*/  HMMA.16816.F32.BF16 R24, R168.reuse, R30, R24 ;  /* 0x0000001ea818723c */ /* 0x040fe80000041818 */
[----:B------:R-:W-:Y:S02]  /*8d00*/  FMUL.FTZ R29, R2, R161 ;  /* 0x000000a1021d7220 */ /* 0x000fe40000410000 */
[--C-:B-1----:R-:W-:Y:S02]  /*8d10*/  FFMA.FTZ R134, R175, c[0x0][0x2d0], -R172.reuse ;  /* 0x0000b400af867a23 */ /* 0x102fe400000108ac */
[C---:B------:R-:W-:Y:S02]  /*8d20*/  FMUL.FTZ R30, R0.reuse, R162 ;  /* 0x000000a2001e7220 */ /* 0x040fe40000410000 */
[----:B------:R1:W5:Y:S02]  /*8d30*/  MUFU.EX2 R235, R134 ;  /* 0x0000008600eb7308 */ /* 0x0003640000000800 */
[C---:B------:R-:W-:Y:S02]  /*8d40*/  FMUL.FTZ R31, R0.reuse, R163 ;  /* 0x000000a3001f7220 */ /* 0x040fe40000410000 */
[----:B------:R-:W-:Y:S01]  /*8d50*/  LDSM.16.MT88.4 R160, [R196+0x1900] ;  /* 0x00190000c4a0783b */ /* 0x000fe20000004200 */
[C---:B------:R-:W-:Y:S02]  /*8d60*/  FMUL.FTZ R51, R0.reuse, R51 ;  /* 0x0000003300337220 */ /* 0x040fe40000410000 */
[C---:B------:R-:W-:Y:S02]  /*8d70*/  FMUL.FTZ R54, R0.reuse, R54 ;  /* 0x0000003600367220 */ /* 0x040fe40000410000 */
[C---:B--2---:R-:W-:Y:S03]  /*8d80*/  HMMA.16816.F32.BF16 R28, R168.reuse, R136, R28 ;  /* 0x00000088a81c723c */ /* 0x044fe6000004181c */
[C---:B------:R-:W-:Y:S02]  /*8d90*/  FMUL.FTZ R55, R0.reuse, R55 ;  /* 0x0000003700377220 */ /* 0x040fe40000410000 */
[C---:B------:R-:W-:Y:S02]  /*8da0*/  FMUL.FTZ R58, R0.reuse, R58 ;  /* 0x0000003a003a7220 */ /* 0x040fe40000410000 */
[C---:B------:R-:W-:Y:S01]  /*8db0*/  FMUL.FTZ R59, R0.reuse, R59 ;  /* 0x0000003b003b7220 */ /* 0x040fe20000410000 */
        /* <DEDUP_REMOVED lines=10> */
[----:B------:R-:W-:Y:S02]  /*8e60*/  FMUL.FTZ R71, R0, R71 ;  /* 0x0000004700477220 */ /* 0x000fe40000410000 */
[C---:B----4-:R-:W-:Y:S04]  /*8e70*/  HMMA.16816.F32.BF16 R44, R168.reuse, R144, R44 ;  /* 0x00000090a82c723c */ /* 0x050fe8000004182c */
[--C-:B-1----:R-:W-:Y:S02]  /*8e80*/  FFMA.FTZ R134, R180, c[0x0][0x2d0], -R172.reuse ;  /* 0x0000b400b4867a23 */ /* 0x102fe400000108ac */
[C---:B------:R-:W-:Y:S02]  /*8e90*/  FMUL.FTZ R74, R0.reuse, R74 ;  /* 0x0000004a004a7220 */ /* 0x040fe40000410000 */
[C---:B------:R-:W-:Y:S01]  /*8ea0*/  HMMA.16816.F32.BF16 R48, R168.reuse, R146, R48 ;  /* 0x00000092a830723c */ /* 0x040fe20000041830 */
[----:B------:R-:W1:Y:S01]  /*8eb0*/  LDSM.16.MT88.4 R144, [R193+0x4100] ;  /* 0x00410000c190783b */ /* 0x000e620000004200 */
[----:B------:R4:W-:Y:S02]  /*8ec0*/  MUFU.EX2 R234, R134 ;  /* 0x0000008600ea7308 */ /* 0x0009e40000000800 */
[C---:B------:R-:W-:Y:S02]  /*8ed0*/  FMUL.FTZ R75, R0.reuse, R75 ;  /* 0x0000004b004b7220 */ /* 0x040fe40000410000 */
[C---:B------:R-:W-:Y:S02]  /*8ee0*/  FMUL.FTZ R78, R0.reuse, R78 ;  /* 0x0000004e004e7220 */ /* 0x040fe40000410000 */
[C---:B------:R-:W-:Y:S01]  /*8ef0*/  FMUL.FTZ R79, R0.reuse, R79 ;  /* 0x0000004f004f7220 */ /* 0x040fe20000410000 */
[C---:B--2---:R-:W-:Y:S03]  /*8f00*/  HMMA.16816.F32.BF16 R52, R168.reuse, R136, R52 ;  /* 0x00000088a834723c */ /* 0x044fe60000041834 */
[C---:B------:R-:W-:Y:S02]  /*8f10*/  FMUL.FTZ R82, R0.reuse, R82 ;  /* 0x0000005200527220 */ /* 0x040fe40000410000 */
[C---:B------:R-:W-:Y:S02]  /*8f20*/  FMUL.FTZ R83, R0.reuse, R83 ;  /* 0x0000005300537220 */ /* 0x040fe40000410000 */
[C---:B------:R-:W-:Y:S01]  /*8f30*/  FMUL.FTZ R86, R0.reuse, R86 ;  /* 0x0000005600567220 */ /* 0x040fe20000410000 */
[C---:B------:R-:W-:Y:S01]  /*8f40*/  HMMA.16816.F32.BF16 R56, R168.reuse, R138, R56 ;  /* 0x0000008aa838723c */ /* 0x040fe20000041838 */
[----:B------:R-:W2:Y:S03]  /*8f50*/  LDSM.16.MT88.4 R136, [R194+0x4100] ;  /* 0x00410000c288783b */ /* 0x000ea60000004200 */
[----:B------:R-:W-:Y:S02]  /*8f60*/  FMUL.FTZ R87, R0, R87 ;  /* 0x0000005700577220 */ /* 0x000fe40000410000 */
[----:B------:R-:W-:Y:S02]  /*8f70*/  FMUL.FTZ R89, R2, R89 ;  /* 0x0000005902597220 */ /* 0x000fe40000410000 */
[C---:B---3--:R-:W-:Y:S04]  /*8f80*/  HMMA.16816.F32.BF16 R60, R168.reuse, R140, R60 ;  /* 0x0000008ca83c723c */ /* 0x048fe8000004183c */
[--C-:B----4-:R-:W-:Y:S02]  /*8f90*/  FFMA.FTZ R134, R182, c[0x0][0x2d0], -R172.reuse ;  /* 0x0000b400b6867a23 */ /* 0x110fe400000108ac */
[C---:B------:R-:W-:Y:S02]  /*8fa0*/  FMUL.FTZ R90, R0.reuse, R90 ;  /* 0x0000005a005a7220 */ /* 0x040fe40000410000 */
[C---:B------:R-:W-:Y:S01]  /*8fb0*/  HMMA.16816.F32.BF16 R64, R168.reuse, R142, R64 ;  /* 0x0000008ea840723c */ /* 0x040fe20000041840 */
[----:B------:R3:W-:Y:S01]  /*8fc0*/  MUFU.EX2 R231, R134 ;  /* 0x0000008600e77308 */ /* 0x0007e20000000800 */
[----:B------:R-:W4:Y:S02]  /*8fd0*/  LDSM.16.MT88.4 R140, [R196+0x4100] ;  /* 0x00410000c48c783b */ /* 0x000f240000004200 */
[----:B------:R-:W-:Y:S02]  /*8fe0*/  FMUL.FTZ R91, R0, R91 ;  /* 0x0000005b005b7220 */ /* 0x000fe40000410000 */
[C---:B------:R-:W-:Y:S02]  /*8ff0*/  FMUL.FTZ R92, R2.reuse, R92 ;  /* 0x0000005c025c7220 */ /* 0x040fe40000410000 */
[C---:B-1----:R-:W-:Y:S04]  /*9000*/  HMMA.16816.F32.BF16 R68, R168.reuse, R144, R68 ;  /* 0x00000090a844723c */ /* 0x042fe80000041844 */
[----:B------:R-:W-:Y:S02]  /*9010*/  FMUL.FTZ R93, R2, R93 ;  /* 0x0000005d025d7220 */ /* 0x000fe40000410000 */
[C---:B------:R-:W-:Y:S02]  /*9020*/  FMUL.FTZ R94, R0.reuse, R94 ;  /* 0x0000005e005e7220 */ /* 0x040fe40000410000 */
[C---:B------:R-:W-:Y:S01]  /*9030*/  HMMA.16816.F32.BF16 R72, R168.reuse, R146, R72 ;  /* 0x00000092a848723c */ /* 0x040fe20000041848 */
[----:B------:R-:W1:Y:S03]  /*9040*/  LDSM.16.MT88.4 R144, [R195+0x4100] ;  /* 0x00410000c390783b */ /* 0x000e660000004200 */
[----:B------:R-:W-:Y:S02]  /*9050*/  FMUL.FTZ R95, R0, R95 ;  /* 0x0000005f005f7220 */ /* 0x000fe40000410000 */
[C---:B------:R-:W-:Y:S02]  /*9060*/  FMUL.FTZ R96, R2.reuse, R96 ;  /* 0x0000006002607220 */ /* 0x040fe40000410000 */
[----:B------:R-:W-:Y:S01]  /*9070*/  FMUL.FTZ R97, R2, R97 ;  /* 0x0000006102617220 */ /* 0x000fe20000410000 */
[C---:B--2---:R-:W-:Y:S03]  /*9080*/  HMMA.16816.F32.BF16 R76, R168.reuse, R136, R76 ;  /* 0x00000088a84c723c */ /* 0x044fe6000004184c */
[--C-:B---3--:R-:W-:Y:S02]  /*9090*/  FFMA.FTZ R134, R181, c[0x0][0x2d0], -R133.reuse ;  /* 0x0000b400b5867a23 */ /* 0x108fe40000010885 */
[C---:B------:R-:W-:Y:S02]  /*90a0*/  FMUL.FTZ R98, R0.reuse, R98 ;  /* 0x0000006200627220 */ /* 0x040fe40000410000 */
[----:B------:R2:W-:Y:S01]  /*90b0*/  MUFU.EX2 R181, R134 ;  /* 0x0000008600b57308 */ /* 0x0005e20000000800 */
[C---:B------:R-:W-:Y:S01]  /*90c0*/  HMMA.16816.F32.BF16 R80, R168.reuse, R138, R80 ;  /* 0x0000008aa850723c */ /* 0x040fe20000041850 */
[----:B------:R-:W3:Y:S03]  /*90d0*/  LDSM.16.MT88.4 R136, [R193+0x6100] ;  /* 0x00610000c188783b */ /* 0x000ee60000004200 */
[----:B------:R-:W-:Y:S02]  /*90e0*/  FMUL.FTZ R99, R0, R99 ;  /* 0x0000006300637220 */ /* 0x000fe40000410000 */
[C---:B------:R-:W-:Y:S02]  /*90f0*/  FMUL.FTZ R100, R2.reuse, R100 ;  /* 0x0000006402647220 */ /* 0x040fe40000410000 */
[----:B------:R-:W-:Y:S01]  /*9100*/  FMUL.FTZ R101, R2, R101 ;  /* 0x0000006502657220 */ /* 0x000fe20000410000 */
[C---:B----4-:R-:W-:Y:S03]  /*9110*/  HMMA.16816.F32.BF16 R84, R168.reuse, R140, R84 ;  /* 0x0000008ca854723c */ /* 0x050fe60000041854 */
[C---:B------:R-:W-:Y:S02]  /*9120*/  FMUL.FTZ R102, R0.reuse, R102 ;  /* 0x0000006600667220 */ /* 0x040fe40000410000 */
[----:B------:R-:W-:Y:S02]  /*9130*/  FMUL.FTZ R103, R0, R103 ;  /* 0x0000006700677220 */ /* 0x000fe40000410000 */
[C---:B------:R-:W-:Y:S01]  /*9140*/  FMUL.FTZ R104, R2.reuse, R104 ;  /* 0x0000006802687220 */ /* 0x040fe20000410000 */
[C---:B------:R-:W-:Y:S01]  /*9150*/  HMMA.16816.F32.BF16 R88, R168.reuse, R142, R88 ;  /* 0x0000008ea858723c */ /* 0x040fe20000041858 */
[----:B------:R-:W4:Y:S03]  /*9160*/  LDSM.16.MT88.4 R140, [R194+0x6100] ;  /* 0x00610000c28c783b */ /* 0x000f260000004200 */
[----:B------:R-:W-:Y:S02]  /*9170*/  FMUL.FTZ R105, R2, R105 ;  /* 0x0000006902697220 */ /* 0x000fe40000410000 */
[--C-:B--2---:R-:W-:Y:S02]  /*9180*/  FFMA.FTZ R134, R179, c[0x0][0x2d0], -R133.reuse ;  /* 0x0000b400b3867a23 */ /* 0x104fe40000010885 */
[C---:B-1----:R-:W-:Y:S02]  /*9190*/  HMMA.16816.F32.BF16 R92, R168.reuse, R144, R92 ;  /* 0x00000090a85c723c */ /* 0x042fe4000004185c */
[----:B------:R1:W2:Y:S02]  /*91a0*/  MUFU.EX2 R180, R134 ;  /* 0x0000008600b47308 */ /* 0x0002a40000000800 */
[C---:B------:R-:W-:Y:S02]  /*91b0*/  FMUL.FTZ R106, R0.reuse, R106 ;  /* 0x0000006a006a7220 */ /* 0x040fe40000410000 */
[----:B------:R-:W-:Y:S02]  /*91c0*/  FMUL.FTZ R107, R0, R107 ;  /* 0x0000006b006b7220 */ /* 0x000fe40000410000 */
[C---:B------:R-:W-:Y:S01]  /*91d0*/  HMMA.16816.F32.BF16 R96, R168.reuse, R146, R96 ;  /* 0x00000092a860723c */ /* 0x040fe20000041860 */
[----:B------:R-:W2:Y:S03]  /*91e0*/  LDSM.16.MT88.4 R144, [R196+0x6100] ;  /* 0x00610000c490783b */ /* 0x000ea60000004200 */
[C---:B------:R-:W-:Y:S02]  /*91f0*/  FMUL.FTZ R108, R2.reuse, R108 ;  /* 0x0000006c026c7220 */ /* 0x040fe40000410000 */
[----:B------:R-:W-:Y:S02]  /*9200*/  FMUL.FTZ R109, R2, R109 ;  /* 0x0000006d026d7220 */ /* 0x000fe40000410000 */
[C---:B---3--:R-:W-:Y:S04]  /*9210*/  HMMA.16816.F32.BF16 R100, R168.reuse, R136, R100 ;  /* 0x00000088a864723c */ /* 0x048fe80000041864 */
[C---:B------:R-:W-:Y:S02]  /*9220*/  FMUL.FTZ R110, R0.reuse, R110 ;  /* 0x0000006e006e7220 */ /* 0x040fe40000410000 */
[----:B------:R-:W-:Y:S02]  /*9230*/  FMUL.FTZ R111, R0, R111 ;  /* 0x0000006f006f7220 */ /* 0x000fe40000410000 */
[C---:B------:R-:W-:Y:S01]  /*9240*/  HMMA.16816.F32.BF16 R104, R168.reuse, R138, R104 ;  /* 0x0000008aa868723c */ /* 0x040fe20000041868 */
[----:B------:R-:W3:Y:S03]  /*9250*/  LDSM.16.MT88.4 R136, [R195+0x6100] ;  /* 0x00610000c388783b */ /* 0x000ee60000004200 */
[--C-:B-1----:R-:W-:Y:S02]  /*9260*/  FFMA.FTZ R134, R178, c[0x0][0x2d0], -R133.reuse ;  /* 0x0000b400b2867a23 */ /* 0x102fe40000010885 */
[C---:B------:R-:W-:Y:S02]  /*9270*/  FMUL.FTZ R112, R2.reuse, R112 ;  /* 0x0000007002707220 */ /* 0x040fe40000410000 */
[----:B------:R1:W-:Y:S01]  /*9280*/  MUFU.EX2 R179, R134 ;  /* 0x0000008600b37308 */ /* 0x0003e20000000800 */
[C---:B----4-:R-:W-:Y:S03]  /*9290*/  HMMA.16816.F32.BF16 R108, R168.reuse, R140, R108 ;  /* 0x0000008ca86c723c */ /* 0x050fe6000004186c */
[----:B------:R-:W-:Y:S02]  /*92a0*/  FMUL.FTZ R113, R2, R113 ;  /* 0x0000007102717220 */ /* 0x000fe40000410000 */
[C---:B------:R-:W-:Y:S02]  /*92b0*/  FMUL.FTZ R114, R0.reuse, R114 ;  /* 0x0000007200727220 */ /* 0x040fe40000410000 */
[----:B------:R-:W-:Y:S02]  /*92c0*/  FMUL.FTZ R115, R0, R115 ;  /* 0x0000007300737220 */ /* 0x000fe40000410000 */
[C---:B------:R-:W-:Y:S03]  /*92d0*/  FMUL.FTZ R116, R2.reuse, R116 ;  /* 0x0000007402747220 */ /* 0x040fe60000410000 */
[----:B------:R-:W-:Y:S02]  /*92e0*/  FMUL.FTZ R117, R2, R117 ;  /* 0x0000007502757220 */ /* 0x000fe40000410000 */
[C---:B------:R-:W-:Y:S01]  /*92f0*/  HMMA.16816.F32.BF16 R112, R168.reuse, R142, R112 ;  /* 0x0000008ea870723c */ /* 0x040fe20000041870 */
[----:B------:R-:W4:Y:S02]  /*9300*/  LDSM.16.MT88.4 R140, [R193+0x900] ;  /* 0x00090000c18c783b */ /* 0x000f240000004200 */
[C---:B------:R-:W-:Y:S02]  /*9310*/  FMUL.FTZ R118, R0.reuse, R118 ;  /* 0x0000007600767220 */ /* 0x040fe40000410000 */
[----:B------:R-:W-:Y:S02]  /*9320*/  FMUL.FTZ R119, R0, R119 ;  /* 0x0000007700777220 */ /* 0x000fe40000410000 */
[C---:B------:R-:W-:Y:S02]  /*9330*/  FMUL.FTZ R120, R2.reuse, R120 ;  /* 0x0000007802787220 */ /* 0x040fe40000410000 */
[----:B------:R-:W-:Y:S03]  /*9340*/  FMUL.FTZ R121, R2, R121 ;  /* 0x0000007902797220 */ /* 0x000fe60000410000 */
[C---:B--2---:R-:W-:Y:S03]  /*9350*/  HMMA.16816.F32.BF16 R116, R168.reuse, R144, R116 ;  /* 0x00000090a874723c */ /* 0x044fe60000041874 */
[C---:B------:R-:W-:Y:S02]  /*9360*/  FMUL.FTZ R122, R0.reuse, R122 ;  /* 0x0000007a007a7220 */ /* 0x040fe40000410000 */
[----:B------:R-:W-:Y:S02]  /*9370*/  FMUL.FTZ R123, R0, R123 ;  /* 0x0000007b007b7220 */ /* 0x000fe40000410000 */
[--C-:B-1----:R-:W-:Y:S02]  /*9380*/  FFMA.FTZ R134, R177, c[0x0][0x2d0], -R133.reuse ;  /* 0x0000b400b1867a23 */ /* 0x102fe40000010885 */
[C---:B------:R-:W-:Y:S02]  /*9390*/  FMUL.FTZ R124, R2.reuse, R124 ;  /* 0x0000007c027c7220 */ /* 0x040fe40000410000 */
[----:B------:R1:W2:Y:S01]  /*93a0*/  MUFU.EX2 R178, R134 ;  /* 0x0000008600b27308 */ /* 0x0002a20000000800 */
[C---:B------:R-:W-:Y:S01]  /*93b0*/  HMMA.16816.F32.BF16 R120, R168.reuse, R146, R120 ;  /* 0x00000092a878723c */ /* 0x040fe20000041878 */
[----:B------:R-:W4:Y:S02]  /*93c0*/  LDSM.16.MT88.4 R144, [R194+0x900] ;  /* 0x00090000c290783b */ /* 0x000f240000004200 */
[----:B------:R-:W-:Y:S02]  /*93d0*/  FMUL.FTZ R125, R2, R125 ;  /* 0x0000007d027d7220 */ /* 0x000fe40000410000 */
[C---:B------:R-:W-:Y:S02]  /*93e0*/  FMUL.FTZ R126, R0.reuse, R126 ;  /* 0x0000007e007e7220 */ /* 0x040fe40000410000 */
[----:B------:R-:W-:Y:S02]  /*93f0*/  FMUL.FTZ R127, R0, R127 ;  /* 0x0000007f007f7220 */ /* 0x000fe40000410000 */
[C---:B------:R-:W-:Y:S03]  /*9400*/  FMUL.FTZ R128, R2.reuse, R128 ;  /* 0x0000008002807220 */ /* 0x040fe60000410000 */
[----:B------:R-:W-:Y:S02]  /*9410*/  FMUL.FTZ R129, R2, R129 ;  /* 0x0000008102817220 */ /* 0x000fe40000410000 */
[C---:B---3--:R-:W-:Y:S03]  /*9420*/  HMMA.16816.F32.BF16 R124, R168.reuse, R136, R124 ;  /* 0x00000088a87c723c */ /* 0x048fe6000004187c */
[C---:B------:R-:W-:Y:S02]  /*9430*/  FMUL.FTZ R130, R0.reuse, R130 ;  /* 0x0000008200827220 */ /* 0x040fe40000410000 */
[----:B------:R-:W-:Y:S02]  /*9440*/  FMUL.FTZ R131, R0, R131 ;  /* 0x0000008300837220 */ /* 0x000fe40000410000 */
[----:B-----5:R-:W-:Y:S02]  /*9450*/  F2FP.BF16.PACK_AB R136, R235, R236 ;  /* 0x000000eceb88723e */ /* 0x020fe400000010ff */
[----:B------:R-:W-:Y:S03]  /*9460*/  F2FP.BF16.PACK_AB R137, R180, R181 ;  /* 0x000000b5b489723e */ /* 0x000fe600000010ff */
[----:B------:R-:W-:Y:S03]  /*9470*/  HMMA.16816.F32.BF16 R128, R168, R138, R128 ;  /* 0x0000008aa880723c */ /* 0x000fe60000041880 */
[--C-:B-1----:R-:W-:Y:S04]  /*9480*/  FFMA.FTZ R134, R183, c[0x0][0x2d0], -R172.reuse ;  /* 0x0000b400b7867a23 */ /* 0x102fe800000108ac */
[----:B------:R-:W-:Y:S01]  /*9490*/  F2FP.BF16.PACK_AB R138, R231, R234 ;  /* 0x000000eae78a723e */ /* 0x000fe200000010ff */
[----:B------:R1:W-:Y:S01]  /*94a0*/  MUFU.EX2 R230, R134 ;  /* 0x0000008600e67308 */ /* 0x0003e20000000800 */
[----:B--2---:R-:W-:Y:S07]  /*94b0*/  F2FP.BF16.PACK_AB R139, R178, R179 ;  /* 0x000000b3b28b723e */ /* 0x004fee00000010ff */
[C---:B----4-:R-:W-:Y:S08]  /*94c0*/  HMMA.16816.F32.BF16 R4, R136.reuse, R140, R4 ;  /* 0x0000008c8804723c */ /* 0x050ff00000041804 */
[C---:B------:R-:W-:Y:S01]  /*94d0*/  HMMA.16816.F32.BF16 R8, R136.reuse, R142, R8 ;  /* 0x0000008e8808723c */ /* 0x040fe20000041808 */
[----:B------:R-:W2:Y:S07]  /*94e0*/  LDSM.16.MT88.4 R140, [R193+0x2900] ;  /* 0x00290000c18c783b */ /* 0x000eae0000004200 */
[C---:B------:R-:W-:Y:S04]  /*94f0*/  HMMA.16816.F32.BF16 R12, R136.reuse, R144, R12 ;  /* 0x00000090880c723c */ /* 0x040fe8000004180c */
[--C-:B-1----:R-:W-:Y:S04]  /*9500*/  FFMA.FTZ R134, R184, c[0x0][0x2d0], -R172.reuse ;  /* 0x0000b400b8867a23 */ /* 0x102fe800000108ac */
[C---:B------:R-:W-:Y:S01]  /*9510*/  HMMA.16816.F32.BF16 R16, R136.reuse, R146, R16 ;  /* 0x000000928810723c */ /* 0x040fe20000041810 */
[----:B------:R-:W1:Y:S01]  /*9520*/  LDSM.16.MT88.4 R144, [R196+0x2900] ;  /* 0x00290000c490783b */ /* 0x000e620000004200 */
[----:B------:R3:W4:Y:S06]  /*9530*/  MUFU.EX2 R229, R134 ;  /* 0x0000008600e57308 */ /* 0x00072c0000000800 */
[C---:B------:R-:W-:Y:S08]  /*9540*/  HMMA.16816.F32.BF16 R20, R136.reuse, R148, R20 ;  /* 0x000000948814723c */ /* 0x040ff00000041814 */
[C---:B------:R-:W-:Y:S01]  /*9550*/  HMMA.16816.F32.BF16 R24, R136.reuse, R150, R24 ;  /* 0x000000968818723c */ /* 0x040fe20000041818 */
[----:B------:R-:W5:Y:S07]  /*9560*/  LDSM.16.MT88.4 R148, [R195+0x2900] ;  /* 0x00290000c394783b */ /* 0x000f6e0000004200 */
[C---:B------:R-:W-:Y:S04]  /*9570*/  HMMA.16816.F32.BF16 R28, R136.reuse, R152, R28 ;  /* 0x00000098881c723c */ /* 0x040fe8000004181c */
[--C-:B---3--:R-:W-:Y:S04]  /*9580*/  FFMA.FTZ R134, R189, c[0x0][0x2d0], -R172.reuse ;  /* 0x0000b400bd867a23 */ /* 0x108fe800000108ac */
[C---:B------:R-:W-:Y:S01]  /*9590*/  HMMA.16816.F32.BF16 R32, R136.reuse, R154, R32 ;  /* 0x0000009a8820723c */ /* 0x040fe20000041820 */
[----:B------:R-:W-:Y:S01]  /*95a0*/  LDSM.16.MT88.4 R152, [R194+0x4900] ;  /* 0x00490000c298783b */ /* 0x000fe20000004200 */
[----:B------:R3:W-:Y:S06]  /*95b0*/  MUFU.EX2 R228, R134 ;  /* 0x0000008600e47308 */ /* 0x0007ec0000000800 */
[C---:B--2---:R-:W-:Y:S08]  /*95c0*/  HMMA.16816.F32.BF16 R36, R136.reuse, R140, R36 ;  /* 0x0000008c8824723c */ /* 0x044ff00000041824 */
[C---:B------:R-:W-:Y:S01]  /*95d0*/  HMMA.16816.F32.BF16 R40, R136.reuse, R142, R40 ;  /* 0x0000008e8828723c */ /* 0x040fe20000041828 */
[----:B------:R-:W2:Y:S07]  /*95e0*/  LDSM.16.MT88.4 R140, [R193+0x4900] ;  /* 0x00490000c18c783b */ /* 0x000eae0000004200 */
[C---:B------:R-:W-:Y:S04]  /*95f0*/  HMMA.16816.F32.BF16 R44, R136.reuse, R156, R44 ;  /* 0x0000009c882c723c */ /* 0x040fe8000004182c */
[--C-:B---3--:R-:W-:Y:S02]  /*9600*/  FFMA.FTZ R134, R190, c[0x0][0x2d0], -R172.reuse ;  /* 0x0000b400be867a23 */ /* 0x108fe400000108ac */
[----:B------:R-:W3:Y:S02]  /*9610*/  LDL.LU R190, [R1+0xc] ;  /* 0x00000c0001be7983 */ /* 0x000ee40000300800 */
[C---:B------:R-:W-:Y:S01]  /*9620*/  HMMA.16816.F32.BF16 R48, R136.reuse, R158, R48 ;  /* 0x0000009e8830723c */ /* 0x040fe20000041830 */
[----:B------:R2:W2:Y:S01]  /*9630*/  MUFU.EX2 R189, R134 ;  /* 0x0000008600bd7308 */ /* 0x0004a20000000800 */
[----:B------:R-:W4:Y:S06]  /*9640*/  LDSM.16.MT88.4 R156, [R196+0x4900] ;  /* 0x00490000c49c783b */ /* 0x000f2c0000004200 */
[C---:B-1----:R-:W-:Y:S08]  /*9650*/  HMMA.16816.F32.BF16 R52, R136.reuse, R144, R52 ;  /* 0x000000908834723c */ /* 0x042ff00000041834 */
[C---:B------:R-:W-:Y:S01]  /*9660*/  HMMA.16816.F32.BF16 R56, R136.reuse, R146, R56 ;  /* 0x000000928838723c */ /* 0x040fe20000041838 */
[----:B------:R-:W1:Y:S07]  /*9670*/  LDSM.16.MT88.4 R144, [R195+0x4900] ;  /* 0x00490000c390783b */ /* 0x000e6e0000004200 */
[C---:B-----5:R-:W-:Y:S04]  /*9680*/  HMMA.16816.F32.BF16 R60, R136.reuse, R148, R60 ;  /* 0x00000094883c723c */ /* 0x060fe8000004183c */
[--C-:B--2---:R-:W-:Y:S04]  /*9690*/  FFMA.FTZ R134, R174, c[0x0][0x2d0], -R133.reuse ;  /* 0x0000b400ae867a23 */ /* 0x104fe80000010885 */
[C---:B------:R-:W-:Y:S01]  /*96a0*/  HMMA.16816.F32.BF16 R64, R136.reuse, R150, R64 ;  /* 0x000000968840723c */ /* 0x040fe20000041840 */
[----:B------:R-:W-:Y:S01]  /*96b0*/  LDSM.16.MT88.4 R148, [R194+0x6900] ;  /* 0x00690000c294783b */ /* 0x000fe20000004200 */
[----:B------:R2:W-:Y:S06]  /*96c0*/  MUFU.EX2 R177, R134 ;  /* 0x0000008600b17308 */ /* 0x0005ec0000000800 */
[C---:B------:R-:W-:Y:S08]  /*96d0*/  HMMA.16816.F32.BF16 R68, R136.reuse, R140, R68 ;  /* 0x0000008c8844723c */ /* 0x040ff00000041844 */
[C---:B------:R-:W-:Y:S01]  /*96e0*/  HMMA.16816.F32.BF16 R72, R136.reuse, R142, R72 ;  /* 0x0000008e8848723c */ /* 0x040fe20000041848 */
[----:B------:R-:W5:Y:S07]  /*96f0*/  LDSM.16.MT88.4 R140, [R193+0x6900] ;  /* 0x00690000c18c783b */ /* 0x000f6e0000004200 */
[C---:B------:R-:W-:Y:S04]  /*9700*/  HMMA.16816.F32.BF16 R76, R136.reuse, R152, R76 ;  /* 0x00000098884c723c */ /* 0x040fe8000004184c */
[--C-:B--2---:R-:W-:Y:S04]  /*9710*/  FFMA.FTZ R134, R173, c[0x0][0x2d0], -R133.reuse ;  /* 0x0000b400ad867a23 */ /* 0x104fe80000010885 */
[C---:B------:R-:W-:Y:S01]  /*9720*/  HMMA.16816.F32.BF16 R80, R136.reuse, R154, R80 ;  /* 0x0000009a8850723c */ /* 0x040fe20000041850 */
[----:B------:R-:W2:Y:S01]  /*9730*/  LDSM.16.MT88.4 R152, [R196+0x6900] ;  /* 0x00690000c498783b */ /* 0x000ea20000004200 */
[----:B------:R5:W2:Y:S06]  /*9740*/  MUFU.EX2 R176, R134 ;  /* 0x0000008600b07308 */ /* 0x000aac0000000800 */
[C---:B----4-:R-:W-:Y:S08]  /*9750*/  HMMA.16816.F32.BF16 R84, R136.reuse, R156, R84 ;  /* 0x0000009c8854723c */ /* 0x050ff00000041854 */
[C---:B------:R-:W-:Y:S01]  /*9760*/  HMMA.16816.F32.BF16 R88, R136.reuse, R158, R88 ;  /* 0x0000009e8858723c */ /* 0x040fe20000041858 */
[----:B------:R-:W4:Y:S07]  /*9770*/  LDSM.16.MT88.4 R156, [R195+0x6900] ;  /* 0x00690000c39c783b */ /* 0x000f2e0000004200 */
[C---:B-1----:R-:W-:Y:S04]  /*9780*/  HMMA.16816.F32.BF16 R92, R136.reuse, R144, R92 ;  /* 0x00000090885c723c */ /* 0x042fe8000004185c */
[--C-:B-----5:R-:W-:Y:S04]  /*9790*/  FFMA.FTZ R134, R185, c[0x0][0x2d0], -R133.reuse ;  /* 0x0000b400b9867a23 */ /* 0x120fe80000010885 */
[C---:B------:R-:W-:Y:S01]  /*97a0*/  HMMA.16816.F32.BF16 R96, R136.reuse, R146, R96 ;  /* 0x000000928860723c */ /* 0x040fe20000041860 */
[----:B------:R-:W-:Y:S01]  /*97b0*/  LDSM.16.MT88.4 R144, [R194+0x1100] ;  /* 0x00110000c290783b */ /* 0x000fe20000004200 */
[----:B------:R1:W-:Y:S06]  /*97c0*/  MUFU.EX2 R175, R134 ;  /* 0x0000008600af7308 */ /* 0x0003ec0000000800 */
[C---:B------:R-:W-:Y:S08]  /*97d0*/  HMMA.16816.F32.BF16 R100, R136.reuse, R140, R100 ;  /* 0x0000008c8864723c */ /* 0x040ff00000041864 */
[C---:B------:R-:W-:Y:S01]  /*97e0*/  HMMA.16816.F32.BF16 R104, R136.reuse, R142, R104 ;  /* 0x0000008e8868723c */ /* 0x040fe20000041868 */
[----:B------:R-:W5:Y:S07]  /*97f0*/  LDSM.16.MT88.4 R140, [R193+0x1100] ;  /* 0x00110000c18c783b */ /* 0x000f6e0000004200 */
[C---:B------:R-:W-:Y:S04]  /*9800*/  HMMA.16816.F32.BF16 R108, R136.reuse, R148, R108 ;  /* 0x00000094886c723c */ /* 0x040fe8000004186c */
[--C-:B-1----:R-:W-:Y:S02]  /*9810*/  FFMA.FTZ R134, R186, c[0x0][0x2d0], -R133.reuse ;  /* 0x0000b400ba867a23 */ /* 0x102fe40000010885 */
[----:B------:R-:W3:Y:S02]  /*9820*/  LDL.LU R186, [R1+0x8] ;  /* 0x0000080001ba7983 */ /* 0x000ee40000300800 */
[C---:B------:R-:W-:Y:S01]  /*9830*/  HMMA.16816.F32.BF16 R112, R136.reuse, R150, R112 ;  /* 0x000000968870723c */ /* 0x040fe20000041870 */
[----:B------:R1:W1:Y:S01]  /*9840*/  MUFU.EX2 R174, R134 ;  /* 0x0000008600ae7308 */ /* 0x0002620000000800 */
[----:B------:R-:W5:Y:S06]  /*9850*/  LDSM.16.MT88.4 R148, [R196+0x1100] ;  /* 0x00110000c494783b */ /* 0x000f6c0000004200 */
[C---:B--2---:R-:W-:Y:S08]  /*9860*/  HMMA.16816.F32.BF16 R116, R136.reuse, R152, R116 ;  /* 0x000000988874723c */ /* 0x044ff00000041874 */
[C---:B------:R-:W-:Y:S01]  /*9870*/  HMMA.16816.F32.BF16 R120, R136.reuse, R154, R120 ;  /* 0x0000009a8878723c */ /* 0x040fe20000041878 */
[----:B------:R-:W2:Y:S07]  /*9880*/  LDSM.16.MT88.4 R152, [R195+0x1100] ;  /* 0x00110000c398783b */ /* 0x000eae0000004200 */
[C---:B----4-:R-:W-:Y:S04]  /*9890*/  HMMA.16816.F32.BF16 R124, R136.reuse, R156, R124 ;  /* 0x0000009c887c723c */ /* 0x050fe8000004187c */
[--C-:B-1----:R-:W-:Y:S04]  /*98a0*/  FFMA.FTZ R134, R191, c[0x0][0x2d0], -R172.reuse ;  /* 0x0000b400bf867a23 */ /* 0x102fe800000108ac */
[----:B------:R-:W-:Y:S01]  /*98b0*/  HMMA.16816.F32.BF16 R128, R136, R158, R128 ;  /* 0x0000009e8880723c */ /* 0x000fe20000041880 */
[----:B------:R-:W-:Y:S01]  /*98c0*/  LDSM.16.MT88.4 R156, [R194+0x3100] ;  /* 0x00310000c29c783b */ /* 0x000fe20000004200 */
[----:B------:R1:W-:Y:S05]  /*98d0*/  MUFU.EX2 R185, R134 ;  /* 0x0000008600b97308 */ /* 0x0003ea0000000800 */
[----:B------:R-:W-:Y:S02]  /*98e0*/  F2FP.BF16.PACK_AB R136, R229, R230 ;  /* 0x000000e6e588723e */ /* 0x000fe400000010ff */
[----:B------:R-:W-:Y:S03]  /*98f0*/  F2FP.BF16.PACK_AB R138, R189, R228 ;  /* 0x000000e4bd8a723e */ /* 0x000fe600000010ff */
[----:B------:R-:W-:Y:S02]  /*9900*/  F2FP.BF16.PACK_AB R137, R176, R177 ;  /* 0x000000b1b089723e */ /* 0x000fe400000010ff */
[----:B------:R-:W-:Y:S07]  /*9910*/  F2FP.BF16.PACK_AB R139, R174, R175 ;  /* 0x000000afae8b723e */ /* 0x000fee00000010ff */
[C---:B-----5:R-:W-:Y:S03]  /*9920*/  HMMA.16816.F32.BF16 R4, R136.reuse, R140, R4 ;  /* 0x0000008c8804723c */ /* 0x060fe60000041804 */
[--C-:B-1----:R-:W-:Y:S01]  /*9930*/  FFMA.FTZ R134, R219, c[0x0][0x2d0], -R172.reuse ;  /* 0x0000b400db867a23 */ /* 0x102fe200000108ac */
[----:B------:R-:W-:Y:S04]  /*9940*/  IADD3 R219, R222, -0x1, RZ ;  /* 0xffffffffdedb7810 */ /* 0x000fe80007ffe0ff */
[C---:B------:R-:W-:Y:S01]  /*9950*/  HMMA.16816.F32.BF16 R8, R136.reuse, R142, R8 ;  /* 0x0000008e8808723c */ /* 0x040fe20000041808 */
[----:B------:R-:W1:Y:S01]  /*9960*/  LDSM.16.MT88.4 R140, [R193+0x3100] ;  /* 0x00310000c18c783b */ /* 0x000e620000004200 */
[----:B------:R-:W4:Y:S06]  /*9970*/  MUFU.EX2 R184, R134 ;  /* 0x0000008600b87308 */ /* 0x000f2c0000000800 */
[C---:B------:R-:W-:Y:S08]  /*9980*/  HMMA.16816.F32.BF16 R12, R136.reuse, R144, R12 ;  /* 0x00000090880c723c */ /* 0x040ff0000004180c */
[C---:B------:R-:W-:Y:S01]  /*9990*/  HMMA.16816.F32.BF16 R16, R136.reuse, R146, R16 ;  /* 0x000000928810723c */ /* 0x040fe20000041810 */
[----:B------:R-:W5:Y:S07]  /*99a0*/  LDSM.16.MT88.4 R144, [R196+0x3100] ;  /* 0x00310000c490783b */ /* 0x000f6e0000004200 */
[C---:B------:R-:W-:Y:S04]  /*99b0*/  HMMA.16816.F32.BF16 R20, R136.reuse, R148, R20 ;  /* 0x000000948814723c */ /* 0x040fe80000041814 */
[----:B----4-:R-:W-:Y:S01]  /*99c0*/  F2FP.BF16.PACK_AB R168, R184, R185 ;  /* 0x000000b9b8a8723e */ /* 0x010fe200000010ff */
[--C-:B------:R-:W-:Y:S02]  /*99d0*/  FFMA.FTZ R134, R221, c[0x0][0x2d0], -R172.reuse ;  /* 0x0000b400dd867a23 */ /* 0x100fe400000108ac */
[----:B------:R-:W-:Y:S01]  /*99e0*/  FFMA.FTZ R172, R223, c[0x0][0x2d0], -R172 ;  /* 0x0000b400dfac7a23 */ /* 0x000fe200000108ac */
[C---:B------:R-:W-:Y:S01]  /*99f0*/  HMMA.16816.F32.BF16 R24, R136.reuse, R150, R24 ;  /* 0x000000968818723c */ /* 0x040fe20000041818 */
[----:B------:R-:W4:Y:S01]  /*9a00*/  LDSM.16.MT88.4 R148, [R195+0x3100] ;  /* 0x00310000c394783b */ /* 0x000f220000004200 */
[----:B------:R5:W-:Y:S06]  /*9a10*/  MUFU.EX2 R183, R134 ;  /* 0x0000008600b77308 */ /* 0x000bec0000000800 */
[C---:B--2---:R-:W-:Y:S04]  /*9a20*/  HMMA.16816.F32.BF16 R28, R136.reuse, R152, R28 ;  /* 0x00000098881c723c */ /* 0x044fe8000004181c */
[----:B------:R-:W2:Y:S04]  /*9a30*/  MUFU.EX2 R182, R172 ;  /* 0x000000ac00b67308 */ /* 0x000ea80000000800 */
[C---:B------:R-:W-:Y:S01]  /*9a40*/  HMMA.16816.F32.BF16 R32, R136.reuse, R154, R32 ;  /* 0x0000009a8820723c */ /* 0x040fe20000041820 */
[----:B------:R-:W-:Y:S07]  /*9a50*/  LDSM.16.MT88.4 R152, [R194+0x5100] ;  /* 0x00510000c298783b */ /* 0x000fee0000004200 */
[C---:B-1----:R-:W-:Y:S04]  /*9a60*/  HMMA.16816.F32.BF16 R36, R136.reuse, R140, R36 ;  /* 0x0000008c8824723c */ /* 0x042fe80000041824 */
[--C-:B-----5:R-:W-:Y:S04]  /*9a70*/  FFMA.FTZ R134, R187, c[0x0][0x2d0], -R133.reuse ;  /* 0x0000b400bb867a23 */ /* 0x120fe80000010885 */
[C---:B------:R-:W-:Y:S01]  /*9a80*/  HMMA.16816.F32.BF16 R40, R136.reuse, R142, R40 ;  /* 0x0000008e8828723c */ /* 0x040fe20000041828 */
[----:B------:R-:W1:Y:S01]  /*9a90*/  LDSM.16.MT88.4 R140, [R193+0x5100] ;  /* 0x00510000c18c783b */ /* 0x000e620000004200 */
[----:B------:R5:W-:Y:S02]  /*9aa0*/  MUFU.EX2 R173, R134 ;  /* 0x0000008600ad7308 */ /* 0x000be40000000800 */
[----:B--2---:R-:W-:Y:S04]  /*9ab0*/  F2FP.BF16.PACK_AB R170, R182, R183 ;  /* 0x000000b7b6aa723e */ /* 0x004fe800000010ff */
[C---:B------:R-:W-:Y:S08]  /*9ac0*/  HMMA.16816.F32.BF16 R44, R136.reuse, R156, R44 ;  /* 0x0000009c882c723c */ /* 0x040ff0000004182c */
[C---:B------:R-:W-:Y:S01]  /*9ad0*/  HMMA.16816.F32.BF16 R48, R136.reuse, R158, R48 ;  /* 0x0000009e8830723c */ /* 0x040fe20000041830 */
[----:B------:R-:W2:Y:S07]  /*9ae0*/  LDSM.16.MT88.4 R156, [R196+0x5100] ;  /* 0x00510000c49c783b */ /* 0x000eae0000004200 */
[C---:B------:R-:W-:Y:S04]  /*9af0*/  HMMA.16816.F32.BF16 R52, R136.reuse, R144, R52 ;  /* 0x000000908834723c */ /* 0x040fe80000041834 */
[--C-:B-----5:R-:W-:Y:S04]  /*9b00*/  FFMA.FTZ R134, R188, c[0x0][0x2d0], -R133.reuse ;  /* 0x0000b400bc867a23 */ /* 0x120fe80000010885 */
[C---:B------:R-:W-:Y:S01]  /*9b10*/  HMMA.16816.F32.BF16 R56, R136.reuse, R146, R56 ;  /* 0x000000928838723c */ /* 0x040fe20000041838 */
[----:B------:R-:W5:Y:S01]  /*9b20*/  LDSM.16.MT88.4 R144, [R195+0x5100] ;  /* 0x00510000c390783b */ /* 0x000f620000004200 */
[----:B------:R-:W2:Y:S06]  /*9b30*/  MUFU.EX2 R172, R134 ;  /* 0x0000008600ac7308 */ /* 0x000eac0000000800 */
[C---:B----4-:R-:W-:Y:S08]  /*9b40*/  HMMA.16816.F32.BF16 R60, R136.reuse, R148, R60 ;  /* 0x00000094883c723c */ /* 0x050ff0000004183c */
[C---:B------:R-:W-:Y:S01]  /*9b50*/  HMMA.16816.F32.BF16 R64, R136.reuse, R150, R64 ;  /* 0x000000968840723c */ /* 0x040fe20000041840 */
[----:B------:R-:W-:Y:S07]  /*9b60*/  LDSM.16.MT88.4 R148, [R194+0x7100] ;  /* 0x00710000c294783b */ /* 0x000fee0000004200 */
[C---:B-1----:R-:W-:Y:S04]  /*9b70*/  HMMA.16816.F32.BF16 R68, R136.reuse, R140, R68 ;  /* 0x0000008c8844723c */ /* 0x042fe80000041844 */
[----:B--2---:R-:W-:Y:S01]  /*9b80*/  F2FP.BF16.PACK_AB R169, R172, R173 ;  /* 0x000000adaca9723e */ /* 0x004fe200000010ff */
[--C-:B------:R-:W-:Y:S02]  /*9b90*/  FFMA.FTZ R134, R220, c[0x0][0x2d0], -R133.reuse ;  /* 0x0000b400dc867a23 */ /* 0x100fe40000010885 */
[----:B------:R-:W-:Y:S01]  /*9ba0*/  FFMA.FTZ R133, R135, c[0x0][0x2d0], -R133 ;  /* 0x0000b40087857a23 */ /* 0x000fe20000010885 */
[C---:B------:R-:W-:Y:S01]  /*9bb0*/  HMMA.16816.F32.BF16 R72, R136.reuse, R142, R72 ;  /* 0x0000008e8848723c */ /* 0x040fe20000041848 */
[----:B------:R-:W1:Y:S02]  /*9bc0*/  LDSM.16.MT88.4 R140, [R193+0x7100] ;  /* 0x00710000c18c783b */ /* 0x000e640000004200 */
[----:B------:R-:W-:Y:S05]  /*9bd0*/  MUFU.EX2 R134, R134 ;  /* 0x0000008600867308 */ /* 0x000fea0000000800 */
[C---:B------:R-:W-:Y:S05]  /*9be0*/  HMMA.16816.F32.BF16 R76, R136.reuse, R152, R76 ;  /* 0x00000098884c723c */ /* 0x040fea000004184c */
[----:B------:R-:W2:Y:S03]  /*9bf0*/  MUFU.EX2 R133, R133 ;  /* 0x0000008500857308 */ /* 0x000ea60000000800 */
[C---:B------:R-:W-:Y:S01]  /*9c00*/  HMMA.16816.F32.BF16 R80, R136.reuse, R154, R80 ;  /* 0x0000009a8850723c */ /* 0x040fe20000041850 */
[----:B------:R-:W4:Y:S07]  /*9c10*/  LDSM.16.MT88.4 R152, [R196+0x7100] ;  /* 0x00710000c498783b */ /* 0x000f2e0000004200 */
[C---:B------:R-:W-:Y:S08]  /*9c20*/  HMMA.16816.F32.BF16 R84, R136.reuse, R156, R84 ;  /* 0x0000009c8854723c */ /* 0x040ff00000041854 */
[C---:B------:R-:W-:Y:S01]  /*9c30*/  HMMA.16816.F32.BF16 R88, R136.reuse, R158, R88 ;  /* 0x0000009e8858723c */ /* 0x040fe20000041858 */
[----:B------:R-:W-:Y:S03]  /*9c40*/  LDSM.16.MT88.4 R156, [R194+0x1900] ;  /* 0x00190000c29c783b */ /* 0x000fe60000004200 */
[----:B--2---:R-:W-:Y:S04]  /*9c50*/  F2FP.BF16.PACK_AB R171, R133, R134 ;  /* 0x0000008685ab723e */ /* 0x004fe800000010ff */
[C---:B-----5:R-:W-:Y:S08]  /*9c60*/  HMMA.16816.F32.BF16 R92, R136.reuse, R144, R92 ;  /* 0x00000090885c723c */ /* 0x060ff0000004185c */
[C---:B------:R-:W-:Y:S01]  /*9c70*/  HMMA.16816.F32.BF16 R96, R136.reuse, R146, R96 ;  /* 0x000000928860723c */ /* 0x040fe20000041860 */
[----:B------:R-:W2:Y:S07]  /*9c80*/  LDSM.16.MT88.4 R144, [R195+0x7100] ;  /* 0x00710000c390783b */ /* 0x000eae0000004200 */
[C---:B-1----:R-:W-:Y:S08]  /*9c90*/  HMMA.16816.F32.BF16 R100, R136.reuse, R140, R100 ;  /* 0x0000008c8864723c */ /* 0x042ff00000041864 */
[C---:B------:R-:W-:Y:S01]  /*9ca0*/  HMMA.16816.F32.BF16 R104, R136.reuse, R142, R104 ;  /* 0x0000008e8868723c */ /* 0x040fe20000041868 */
[----:B------:R-:W1:Y:S07]  /*9cb0*/  LDSM.16.MT88.4 R140, [R193+0x1900] ;  /* 0x00190000c18c783b */ /* 0x000e6e0000004200 */
[C---:B------:R-:W-:Y:S08]  /*9cc0*/  HMMA.16816.F32.BF16 R108, R136.reuse, R148, R108 ;  /* 0x00000094886c723c */ /* 0x040ff0000004186c */
[C---:B------:R-:W-:Y:S08]  /*9cd0*/  HMMA.16816.F32.BF16 R112, R136.reuse, R150, R112 ;  /* 0x000000968870723c */ /* 0x040ff00000041870 */
[C---:B----4-:R-:W-:Y:S08]  /*9ce0*/  HMMA.16816.F32.BF16 R116, R136.reuse, R152, R116 ;  /* 0x000000988874723c */ /* 0x050ff00000041874 */
[C---:B------:R-:W-:Y:S08]  /*9cf0*/  HMMA.16816.F32.BF16 R120, R136.reuse, R154, R120 ;  /* 0x0000009a8878723c */ /* 0x040ff00000041878 */
[C---:B--2---:R-:W-:Y:S08]  /*9d00*/  HMMA.16816.F32.BF16 R124, R136.reuse, R144, R124 ;  /* 0x00000090887c723c */ /* 0x044ff0000004187c */
[----:B------:R-:W-:Y:S08]  /*9d10*/  HMMA.16816.F32.BF16 R128, R136, R146, R128 ;  /* 0x000000928880723c */ /* 0x000ff00000041880 */
[C---:B-1----:R-:W-:Y:S01]  /*9d20*/  HMMA.16816.F32.BF16 R136, R168.reuse, R140, R4 ;  /* 0x0000008ca888723c */ /* 0x042fe20000041804 */
[----:B------:R-:W1:Y:S07]  /*9d30*/  LDSM.16.MT88.4 R4, [R193+0x3900] ;  /* 0x00390000c104783b */ /* 0x000e6e0000004200 */
[C---:B------:R-:W-:Y:S01]  /*9d40*/  HMMA.16816.F32.BF16 R140, R168.reuse, R142, R8 ;  /* 0x0000008ea88c723c */ /* 0x040fe20000041808 */
[----:B------:R-:W2:Y:S07]  /*9d50*/  LDSM.16.MT88.4 R8, [R194+0x3900] ;  /* 0x00390000c208783b */ /* 0x000eae0000004200 */
[C---:B------:R-:W-:Y:S01]  /*9d60*/  HMMA.16816.F32.BF16 R144, R168.reuse, R156, R12 ;  /* 0x0000009ca890723c */ /* 0x040fe2000004180c */
[----:B------:R-:W4:Y:S07]  /*9d70*/  LDSM.16.MT88.4 R12, [R196+0x3900] ;  /* 0x00390000c40c783b */ /* 0x000f2e0000004200 */
[C---:B------:R-:W-:Y:S01]  /*9d80*/  HMMA.16816.F32.BF16 R148, R168.reuse, R158, R16 ;  /* 0x0000009ea894723c */ /* 0x040fe20000041810 */
[----:B------:R-:W5:Y:S07]  /*9d90*/  LDSM.16.MT88.4 R16, [R195+0x3900] ;  /* 0x00390000c310783b */ /* 0x000f6e0000004200 */
[C---:B------:R-:W-:Y:S01]  /*9da0*/  HMMA.16816.F32.BF16 R152, R168.reuse, R160, R20 ;  /* 0x000000a0a898723c */ /* 0x040fe20000041814 */
[----:B------:R-:W2:Y:S07]  /*9db0*/  LDSM.16.MT88.4 R20, [R193+0x5900] ;  /* 0x00590000c114783b */ /* 0x000eae0000004200 */
[C---:B------:R-:W-:Y:S08]  /*9dc0*/  HMMA.16816.F32.BF16 R156, R168.reuse, R162, R24 ;  /* 0x000000a2a89c723c */ /* 0x040ff00000041818 */
        /* <DEDUP_REMOVED lines=8> */
[C---:B----4-:R-:W-:Y:S08]  /*9e50*/  HMMA.16816.F32.BF16 R52, R168.reuse, R12, R52 ;  /* 0x0000000ca834723c */ /* 0x050ff00000041834 */
[C---:B------:R-:W-:Y:S01]  /*9e60*/  HMMA.16816.F32.BF16 R56, R168.reuse, R14, R56 ;  /* 0x0000000ea838723c */ /* 0x040fe20000041838 */
[----:B------:R-:W4:Y:S07]  /*9e70*/  LDSM.16.MT88.4 R12, [R195+0x5900] ;  /* 0x00590000c30c783b */ /* 0x000f2e0000004200 */
[C---:B-----5:R-:W-:Y:S08]  /*9e80*/  HMMA.16816.F32.BF16 R60, R168.reuse, R16, R60 ;  /* 0x00000010a83c723c */ /* 0x060ff0000004183c */
[C---:B------:R-:W-:Y:S01]  /*9e90*/  HMMA.16816.F32.BF16 R64, R168.reuse, R18, R64 ;  /* 0x00000012a840723c */ /* 0x040fe20000041840 */
[----:B------:R-:W5:Y:S07]  /*9ea0*/  LDSM.16.MT88.4 R16, [R193+0x7900] ;  /* 0x00790000c110783b */ /* 0x000f6e0000004200 */
[C---:B------:R-:W-:Y:S08]  /*9eb0*/  HMMA.16816.F32.BF16 R68, R168.reuse, R20, R68 ;  /* 0x00000014a844723c */ /* 0x040ff00000041844 */
        /* <DEDUP_REMOVED lines=8> */
[C---:B----4-:R-:W-:Y:S01]  /*9f40*/  HMMA.16816.F32.BF16 R92, R168.reuse, R12, R92 ;  /* 0x0000000ca85c723c */ /* 0x050fe2000004185c */
[----:B------:R-:W4:Y:S06]  /*9f50*/  LDL R13, [R1] ;  /* 0x00000000010d7983 */ /* 0x000f2c0000100800 */
[----:B---3--:R-:W-:Y:S01]  /*9f60*/  FFMA.FTZ R12, R2, R186, R237 ;  /* 0x000000ba020c7223 */ /* 0x008fe200000100ed */
[C---:B------:R-:W-:Y:S04]  /*9f70*/  HMMA.16816.F32.BF16 R96, R168.reuse, R14, R96 ;  /* 0x0000000ea860723c */ /* 0x040fe80000041860 */
[----:B------:R-:W-:Y:S02]  /*9f80*/  FFMA.FTZ R2, R0, R190, R227 ;  /* 0x000000be00027223 */ /* 0x000fe400000100e3 */
[----:B------:R-:W-:Y:S02]  /*9f90*/  FADD.FTZ R0, R240, R12 ;  /* 0x0000000cf0007221 */ /* 0x000fe40000010000 */
[C---:B-----5:R-:W-:Y:S04]  /*9fa0*/  HMMA.16816.F32.BF16 R100, R168.reuse, R16, R100 ;  /* 0x00000010a864723c */ /* 0x060fe80000041864 */
[----:B------:R-:W-:Y:S02]  /*9fb0*/  FADD.FTZ R2, R226, R2 ;  /* 0x00000002e2027221 */ /* 0x000fe40000010000 */
[----:B------:R-:W-:Y:S02]  /*9fc0*/  FADD.FTZ R0, R239, R0 ;  /* 0x00000000ef007221 */ /* 0x000fe40000010000 */
[C---:B------:R-:W-:Y:S04]  /*9fd0*/  HMMA.16816.F32.BF16 R104, R168.reuse, R18, R104 ;  /* 0x00000012a868723c */ /* 0x040fe80000041868 */
[----:B------:R-:W-:Y:S02]  /*9fe0*/  FADD.FTZ R2, R225, R2 ;  /* 0x00000002e1027221 */ /* 0x000fe40000010000 */
[----:B------:R-:W-:Y:S02]  /*9ff0*/  FADD.FTZ R0, R238, R0 ;  /* 0x00000000ee007221 */ /* 0x000fe40000010000 */
[----:B------:R-:W-:Y:S01]  /*a000*/  FADD.FTZ R2, R224, R2 ;  /* 0x00000002e0027221 */ /* 0x000fe20000010000 */
[C---:B------:R-:W-:Y:S03]  /*a010*/  HMMA.16816.F32.BF16 R108, R168.reuse, R20, R108 ;  /* 0x00000014a86c723c */ /* 0x040fe6000004186c */
[----:B------:R-:W-:Y:S02]  /*a020*/  FADD.FTZ R0, R236, R0 ;  /* 0x00000000ec007221 */ /* 0x000fe40000010000 */
[----:B------:R-:W-:Y:S02]  /*a030*/  FADD.FTZ R2, R181, R2 ;  /* 0x00000002b5027221 */ /* 0x000fe40000010000 */
[----:B------:R-:W-:Y:S01]  /*a040*/  FADD.FTZ R0, R235, R0 ;  /* 0x00000000eb007221 */ /* 0x000fe20000010000 */
[C---:B------:R-:W-:Y:S04]  /*a050*/  HMMA.16816.F32.BF16 R112, R168.reuse, R22, R112 ;  /* 0x00000016a870723c */ /* 0x040fe80000041870 */
[----:B------:R-:W-:Y:S02]  /*a060*/  FADD.FTZ R2, R180, R2 ;  /* 0x00000002b4027221 */ /* 0x000fe40000010000 */
[----:B------:R-:W-:Y:S02]  /*a070*/  FADD.FTZ R0, R234, R0 ;  /* 0x00000000ea007221 */ /* 0x000fe40000010000 */
[----:B------:R-:W-:Y:S01]  /*a080*/  FADD.FTZ R2, R179, R2 ;  /* 0x00000002b3027221 */ /* 0x000fe20000010000 */
[C---:B-1----:R-:W-:Y:S03]  /*a090*/  HMMA.16816.F32.BF16 R116, R168.reuse, R4, R116 ;  /* 0x00000004a874723c */ /* 0x042fe60000041874 */
[----:B------:R-:W-:Y:S02]  /*a0a0*/  FADD.FTZ R0, R231, R0 ;  /* 0x00000000e7007221 */ /* 0x000fe40000010000 */
[----:B------:R-:W-:Y:S02]  /*a0b0*/  FADD.FTZ R2, R178, R2 ;  /* 0x00000002b2027221 */ /* 0x000fe40000010000 */
[----:B------:R-:W-:Y:S01]  /*a0c0*/  FADD.FTZ R0, R230, R0 ;  /* 0x00000000e6007221 */ /* 0x000fe20000010000 */
[C---:B------:R-:W-:Y:S04]  /*a0d0*/  HMMA.16816.F32.BF16 R120, R168.reuse, R6, R120 ;  /* 0x00000006a878723c */ /* 0x040fe80000041878 */
[----:B------:R-:W-:Y:S02]  /*a0e0*/  FADD.FTZ R2, R177, R2 ;  /* 0x00000002b1027221 */ /* 0x000fe40000010000 */
[----:B------:R-:W-:Y:S02]  /*a0f0*/  FADD.FTZ R0, R229, R0 ;  /* 0x00000000e5007221 */ /* 0x000fe40000010000 */
[----:B------:R-:W-:Y:S01]  /*a100*/  FADD.FTZ R2, R176, R2 ;  /* 0x00000002b0027221 */ /* 0x000fe20000010000 */
[C---:B--2---:R-:W-:Y:S03]  /*a110*/  HMMA.16816.F32.BF16 R124, R168.reuse, R8, R124 ;  /* 0x00000008a87c723c */ /* 0x044fe6000004187c */
[----:B------:R-:W-:Y:S02]  /*a120*/  FADD.FTZ R0, R228, R0 ;  /* 0x00000000e4007221 */ /* 0x000fe40000010000 */
[----:B------:R-:W-:Y:S02]  /*a130*/  FADD.FTZ R2, R175, R2 ;  /* 0x00000002af027221 */ /* 0x000fe40000010000 */
        /* <DEDUP_REMOVED lines=10> */
[----:B------:R-:W-:Y:S02]  /*a1e0*/  FADD.FTZ R2, R182, R2 ;  /* 0x00000002b6027221 */ /* 0x000fe40000010000 */
[----:B------:R-:W-:Y:S01]  /*a1f0*/  FADD.FTZ R0, R133, R0 ;  /* 0x0000000085007221 */ /* 0x000fe20000010000 */
[----:B------:R-:W-:Y:S02]  /*a200*/  MOV R133, R132 ;  /* 0x0000008400857202 */ /* 0x000fe40000000f00 */
[----:B------:R1:W-:Y:S04]  /*a210*/  STL [R1+0x8], R2 ;  /* 0x0000080201007387 */ /* 0x0003e80000100800 */
[----:B------:R1:W-:Y:S01]  /*a220*/  STL [R1+0xc], R0 ;  /* 0x00000c0001007387 */ /* 0x0003e20000100800 */
[----:B----4-:R-:W-:Y:S02]  /*a230*/  ISETP.GT.AND P0, PT, R222, R13, PT ;  /* 0x0000000dde00720c */ /* 0x010fe40003f04270 */
[----:B------:R-:W-:Y:S11]  /*a240*/  MOV R222, R219 ;  /* 0x000000db00de7202 */ /* 0x000ff60000000f00 */
[----:B-1----:R-:W-:-:S05]  /*a250*/  @P0 BRA `(.L_x_895) ;  /* 0xffffbda000000947 */ /* 0x002fca000383ffff */
.L_x_886:
[----:B------:R-:W-:Y:S02]  /*a260*/  IMAD.MOV.U32 R0, RZ, RZ, c[0x0][0x2c4] ;  /* 0x0000b100ff007624 */ /* 0x000fe400078e00ff */
[----:B------:R-:W-:-:S02]  /*a270*/  IMAD.MOV.U32 R5, RZ, RZ, 0x1 ;  /* 0x00000001ff057424 */ /* 0x000fc400078e00ff */
[----:B-1----:R-:W-:Y:S01]  /*a280*/  IMAD.MOV.U32 R4, RZ, RZ, 0x1 ;  /* 0x00000001ff047424 */ /* 0x002fe200078e00ff */
[----:B------:R-:W-:Y:S02]  /*a290*/  ISETP.NE.AND P1, PT, R0, 0x1, PT ;  /* 0x000000010000780c */ /* 0x000fe40003f25270 */
[----:B------:R-:W1:Y:S01]  /*a2a0*/  S2R R0, SR_CTAID.X ;  /* 0x0000000000007919 */ /* 0x000e620000002500 */
[----:B------:R-:W-:Y:S02]  /*a2b0*/  ISETP.LE.AND P0, PT, R5, c[0x0][0x32c], PT ;  /* 0x0000cb0005007a0c */ /* 0x000fe40003f03270 */
[----:B------:R-:W-:Y:S02]  /*a2c0*/  IADD3 R4, R4, -c[0x0][0x168], RZ ;  /* 0x80005a0004047a10 */ /* 0x000fe40007ffe0ff */
[----:B-1----:R-:W-:-:S06]  /*a2d0*/  LEA R0, R0, 0x7f, 0x7 ;  /* 0x0000007f00007811 */ /* 0x002fcc00078e38ff */
[----:B------:R-:W-:-:S05]  /*a2e0*/  @P1 IMAD.HI.U32 R2, R0, c[0x0][0x2c8], RZ ;  /* 0x0000b20000021a27 */ /* 0x000fca00078e00ff */
[----:B------:R-:W-:-:S04]  /*a2f0*/  @P1 SHF.R.U32.HI R0, RZ, c[0x0][0x2cc], R2 ;  /* 0x0000b300ff001a19 */ /* 0x000fc80000011602 */
[----:B------:R-:W-:-:S04]  /*a300*/  IADD3 R0, R0, c[0x0][0x1d0], R4 ;  /* 0x0000740000007a10 */ /* 0x000fc80007ffe004 */
[----:B------:R-:W-:Y:S01]  /*a310*/  IADD3 R2, R0, -c[0x0][0x324], RZ ;  /* 0x8000c90000027a10 */ /* 0x000fe20007ffe0ff */
        /* <DEDUP_REMOVED lines=10> */
.L_x_897:
[----:B------:R-:W-:-:S04]  /*a3c0*/  MOV R4, c[0x0][0x32c] ;  /* 0x0000cb0000047a02 */ /* 0x000fc80000000f00 */
[----:B------:R-:W-:-:S13]  /*a3d0*/  ISETP.NE.AND P0, PT, R4, 0x1, PT ;  /* 0x000000010400780c */ /* 0x000fda0003f05270 */
[----:B------:R-:W-:-:S05]  /*a3e0*/  @P0 IMAD.HI.U32 R4, R0, c[0x0][0x330], RZ ;  /* 0x0000cc0000040a27 */ /* 0x000fca00078e00ff */
[----:B------:R-:W-:-:S05]  /*a3f0*/  @P0 SHF.R.U32.HI R0, RZ, c[0x0][0x334], R4 ;  /* 0x0000cd00ff000a19 */ /* 0x000fca0000011604 */
.L_x_898:
[----:B------:R-:W-:-:S05]  /*a400*/  IMAD R0, R0, c[0x0][0x32c], RZ ;  /* 0x0000cb0000007a24 */ /* 0x000fca00078e02ff */
[----:B------:R-:W-:-:S04]  /*a410*/  IMNMX R2, R2, R0, !PT ;  /* 0x0000000002027217 */ /* 0x000fc80007800200 */
.L_x_896:
[----:B------:R-:W-:-:S04]  /*a420*/  IADD3 R2, R2, 0x3f, RZ ;  /* 0x0000003f02027810 */ /* 0x000fc80007ffe0ff */
[----:B------:R-:W-:-:S04]  /*a430*/  SHF.R.S32.HI R0, RZ, 0x1f, R2 ;  /* 0x0000001fff007819 */ /* 0x000fc80000011402 */
[----:B------:R-:W-:-:S04]  /*a440*/  LEA.HI R0, R0, R2, RZ, 0x6 ;  /* 0x0000000200007211 */ /* 0x000fc800078f30ff */
[----:B------:R-:W-:-:S04]  /*a450*/  SHF.R.S32.HI R0, RZ, 0x6, R0 ;  /* 0x00000006ff007819 */ /* 0x000fc80000011400 */
[----:B------:R-:W-:-:S04]  /*a460*/  IMNMX R4, R232, R0, !PT ;  /* 0x00000000e8047217 */ /* 0x000fc80007800200 */
[----:B------:R-:W-:Y:S01]  /*a470*/  ISETP.GE.AND P0, PT, R219, R4, PT ;  /* 0x00000004db00720c */ /* 0x000fe20003f06270 */
[----:B------:R1:W-:-:S12]  /*a480*/  STL [R1+0x68], R4 ;  /* 0x0000680401007387 */ /* 0x0003d80000100800 */
[----:B------:R-:W-:Y:S05]  /*a490*/  @!P0 BRA `(.L_x_899) ;  /* 0x00003a5000008947 */ /* 0x000fea0003800000 */
[----:B------:R-:W2:Y:S04]  /*a4a0*/  LDL.64 R10, [R1+0x60] ;  /* 0x00006000010a7983 */ /* 0x000ea80000100a00 */
[----:B------:R-:W3:Y:S04]  /*a4b0*/  LDL.64 R8, [R1+0x48] ;  /* 0x0000480001087983 */ /* 0x000ee80000100a00 */
[----:B------:R-:W4:Y:S04]  /*a4c0*/  LDL.64 R6, [R1+0x58] ;  /* 0x0000580001067983 */ /* 0x000f280000100a00 */
[----:B-1----:R-:W5:Y:S01]  /*a4d0*/  LDL.64 R4, [R1+0x50] ;  /* 0x0000500001047983 */ /* 0x002f620000100a00 */
[----:B------:R-:W-:Y:S01]  /*a4e0*/  IMAD.MOV.U32 R134, RZ, RZ, R3 ;  /* 0x000000ffff867224 */ /* 0x000fe200078e0003 */
[----:B------:R-:W-:Y:S01]  /*a4f0*/  MOV R133, R132 ;  /* 0x0000008400857202 */ /* 0x000fe20000000f00 */
[----:B------:R-:W-:Y:S01]  /*a500*/  IMAD.MOV.U32 R220, RZ, RZ, R219 ;  /* 0x000000ffffdc7224 */ /* 0x000fe200078e00db */
[----:B--2---:R-:W-:-:S05]  /*a510*/  IADD3 R2, P0, R10, 0x40, RZ ;  /* 0x000000400a027810 */ /* 0x004fca0007f1e0ff */
[--C-:B---3--:R-:W-:Y:S01]  /*a520*/  IMAD.X R0, RZ, RZ, R9.reuse, P0 ;  /* 0x000000ffff007224 */ /* 0x108fe200000e0609 */
[C---:B------:R-:W-:Y:S01]  /*a530*/  IADD3 R12, P0, R10.reuse, 0x80, RZ ;  /* 0x000000800a0c7810 */ /* 0x040fe20007f1e0ff */
[----:B------:R1:W-:Y:S04]  /*a540*/  STL [R1+0x3c], R2 ;  /* 0x00003c0201007387 */ /* 0x0003e80000100800 */
[----:B------:R2:W-:Y:S04]  /*a550*/  STL [R1+0x38], R0 ;  /* 0x0000380001007387 */ /* 0x0005e80000100800 */
[----:B------:R-:W-:Y:S01]  /*a560*/  STL [R1+0x34], R12 ;  /* 0x0000340c01007387 */ /* 0x000fe20000100800 */
[----:B-1----:R-:W-:Y:S01]  /*a570*/  IMAD.X R2, RZ, RZ, R9, P0 ;  /* 0x000000ffff027224 */ /* 0x002fe200000e0609 */
[----:B--2---:R-:W-:-:S04]  /*a580*/  IADD3 R0, P0, R10, 0xc0, RZ ;  /* 0x000000c00a007810 */ /* 0x004fc80007f1e0ff */
[----:B------:R4:W-:Y:S01]  /*a590*/  STL [R1+0x30], R2 ;  /* 0x0000300201007387 */ /* 0x0009e20000100800 */
[----:B------:R-:W-:-:S03]  /*a5a0*/  IMAD.X R8, RZ, RZ, R9, P0 ;  /* 0x000000ffff087224 */ /* 0x000fc600000e0609 */
[----:B------:R5:W-:Y:S04]  /*a5b0*/  STL [R1+0x2c], R0 ;  /* 0x00002c0001007387 */ /* 0x000be80000100800 */
[----:B------:R1:W-:Y:S01]  /*a5c0*/  STL [R1+0x28], R8 ;  /* 0x0000280801007387 */ /* 0x0003e20000100800 */
[----:B----4-:R-:W-:-:S04]  /*a5d0*/  IADD3 R2, P0, R6, 0x40, RZ ;  /* 0x0000004006027810 */ /* 0x010fc80007f1e0ff */
[----:B-----5:R-:W-:Y:S01]  /*a5e0*/  IADD3.X R0, RZ, R5, RZ, P0, !PT ;  /* 0x00000005ff007210 */ /* 0x020fe200007fe4ff */
[----:B------:R2:W-:Y:S01]  /*a5f0*/  STL [R1+0x24], R2 ;  /* 0x0000240201007387 */ /* 0x0005e20000100800 */
[----:B-1----:R-:W-:-:S03]  /*a600*/  IADD3 R8, P0, R6, 0x80, RZ ;  /* 0x0000008006087810 */ /* 0x002fc60007f1e0ff */
[----:B------:R1:W-:Y:S04]  /*a610*/  STL [R1+0x20], R0 ;  /* 0x0000200001007387 */ /* 0x0003e80000100800 */
[----:B------:R-:W-:Y:S01]  /*a620*/  STL [R1+0x1c], R8 ;  /* 0x00001c0801007387 */ /* 0x000fe20000100800 */
[----:B--2---:R-:W-:Y:S01]  /*a630*/  IMAD.X R2, RZ, RZ, R5, P0 ;  /* 0x000000ffff027224 */ /* 0x004fe200000e0605 */
[----:B-1----:R-:W-:-:S04]  /*a640*/  IADD3 R0, P0, R6, 0xc0, RZ ;  /* 0x000000c006007810 */ /* 0x002fc80007f1e0ff */
[----:B------:R-:W-:Y:S04]  /*a650*/  STL [R1+0x18], R2 ;  /* 0x0000180201007387 */ /* 0x000fe80000100800 */
[----:B------:R1:W-:Y:S02]  /*a660*/  STL [R1+0x14], R0 ;  /* 0x0000140001007387 */ /* 0x0003e40000100800 */
[----:B-1----:R-:W-:-:S05]  /*a670*/  IADD3.X R0, RZ, R5, RZ, P0, !PT ;  /* 0x00000005ff007210 */ /* 0x002fca00007fe4ff */
[----:B------:R1:W-:Y:S02]  /*a680*/  STL [R1+0x10], R0 ;  /* 0x0000100001007387 */ /* 0x0003e40000100800 */
.L_x_900:
[----:B------:R-:W2:Y:S01]  /*a690*/  LDL.64 R14, [R1+0x60] ;  /* 0x00006000010e7983 */ /* 0x000ea20000100a00 */
[----:B------:R-:W-:Y:S01]  /*a6a0*/  ISETP.GT.AND P1, PT, R232, R220, PT ;  /* 0x000000dce800720c */ /* 0x000fe20003f24270 */
[----:B------:R-:W-:Y:S04]  /*a6b0*/  DEPBAR.LE SB0, 0x0 ;  /* 0x000080000000791a */ /* 0x000fe80000000000 */
[----:B------:R-:W3:Y:S01]  /*a6c0*/  LDL R11, [R1+0x3c] ;  /* 0x00003c00010b7983 */ /* 0x000ee20000100800 */
[C---:B------:R-:W-:Y:S02]  /*a6d0*/  IADD3 R219, R220.reuse, -0x1, RZ ;  /* 0xffffffffdcdb7810 */ /* 0x040fe40007ffe0ff */
[----:B------:R-:W-:Y:S01]  /*a6e0*/  MOV R16, c[0x0][0x208] ;  /* 0x0000820000107a02 */ /* 0x000fe20000000f00 */
[----:B------:R-:W4:Y:S01]  /*a6f0*/  LDL.64 R12, [R1+0x48] ;  /* 0x00004800010c7983 */ /* 0x000f220000100a00 */
[----:B------:R-:W-:Y:S02]  /*a700*/  MOV R17, c[0x0][0x20c] ;  /* 0x0000830000117a02 */ /* 0x000fe40000000f00 */
[----:B------:R-:W-:Y:S01]  /*a710*/  MOV R241, 0x5 ;  /* 0x0000000500f17802 */ /* 0x000fe20000000f00 */
[----:B------:R-:W-:Y:S01]  /*a720*/  @!P1 IMAD.WIDE.U32 R4, R220, c[0x0][0x208], RZ ;  /* 0x00008200dc049a25 */ /* 0x000fe200078e00ff */
[----:B-1----:R-:W-:Y:S01]  /*a730*/  @!P1 SHF.R.S32.HI R0, RZ, 0x1f, R220 ;  /* 0x0000001fff009819 */ /* 0x002fe200000114dc */
[----:B------:R-:W5:Y:S01]  /*a740*/  LDL R10, [R1+0x38] ;  /* 0x00003800010a7983 */ /* 0x000f620000100800 */
[----:B------:R-:W-:Y:S02]  /*a750*/  MOV R242, c[0x0][0x1e0] ;  /* 0x0000780000f27a02 */ /* 0x000fe40000000f00 */
[----:B------:R-:W-:Y:S01]  /*a760*/  @!P1 SHF.L.U32 R2, R4, 0x6, RZ ;  /* 0x0000000604029819 */ /* 0x000fe200000006ff */
[----:B------:R-:W5:Y:S01]  /*a770*/  LDL R221, [R1+0x34] ;  /* 0x0000340001dd7983 */ /* 0x000f620000100800 */
[----:B------:R-:W-:Y:S01]  /*a780*/  @!P1 IMAD R0, R0, c[0x0][0x208], RZ ;  /* 0x0000820000009a24 */ /* 0x000fe200078e02ff */
[----:B------:R-:W-:Y:S02]  /*a790*/  SHF.L.U32 R242, R242, 0x5, RZ ;  /* 0x00000005f2f27819 */ /* 0x000fe400000006ff */
[----:B------:R-:W5:Y:S01]  /*a7a0*/  LDL R135, [R1+0x30] ;  /* 0x0000300001877983 */ /* 0x000f620000100800 */
[----:B------:R-:W-:Y:S01]  /*a7b0*/  @!P1 IMAD R0, R220, c[0x0][0x20c], R0 ;  /* 0x00008300dc009a24 */ /* 0x000fe200078e0200 */
[----:B------:R-:W-:Y:S02]  /*a7c0*/  MOV R240, c[0x0][0x1e0] ;  /* 0x0000780000f07a02 */ /* 0x000fe40000000f00 */
[----:B------:R-:W5:Y:S02]  /*a7d0*/  LDL R31, [R1+0x2c] ;  /* 0x00002c00011f7983 */ /* 0x000f640000100800 */
[----:B------:R-:W-:Y:S02]  /*a7e0*/  @!P1 IADD3 R0, R5, R0, RZ ;  /* 0x0000000005009210 */ /* 0x000fe40007ffe0ff */
[----:B------:R-:W5:Y:S01]  /*a7f0*/  LDL R30, [R1+0x28] ;  /* 0x00002800011e7983 */ /* 0x000f620000100800 */
[----:B------:R-:W-:Y:S02]  /*a800*/  SHF.L.U64.HI R240, R240, R241, c[0x0][0x1e4] ;  /* 0x00007900f0f07619 */ /* 0x000fe400000102f1 */
[----:B------:R-:W-:Y:S01]  /*a810*/  @!P1 SHF.L.U64.HI R0, R4, 0x6, R0 ;  /* 0x0000000604009819 */ /* 0x000fe20000010200 */
[----:B------:R-:W5:Y:S06]  /*a820*/  LDL.64 R228, [R1+0x58] ;  /* 0x0000580001e47983 */ /* 0x000f6c0000100a00 */
[----:B------:R-:W5:Y:S06]  /*a830*/  LDL.64 R226, [R1+0x50] ;  /* 0x0000500001e27983 */ /* 0x000f6c0000100a00 */
[----:B------:R-:W-:Y:S08]  /*a840*/  BAR.SYNC.DEFER_BLOCKING 0x0 ;  /* 0x0000000000007b1d */ /* 0x000ff00000010000 */
[----:B------:R-:W-:Y:S08]  /*a850*/  LDSM.16.M88.4 R32, [R199+0x10100] ;  /* 0x01010000c720783b */ /* 0x000ff00000000200 */
[----:B------:R-:W-:Y:S08]  /*a860*/  LDSM.16.M88.4 R24, [R192+0x9100] ;  /* 0x00910000c018783b */ /* 0x000ff00000000200 */
[----:B------:R-:W-:Y:S08]  /*a870*/  LDSM.16.M88.4 R168, [R192+0x9900] ;  /* 0x00990000c0a8783b */ /* 0x000ff00000000200 */
[----:B------:R-:W-:Y:S08]  /*a880*/  LDSM.16.M88.4 R172, [R200+0x10100] ;  /* 0x01010000c8ac783b */ /* 0x000ff00000000200 */
[----:B------:R-:W-:Y:S08]  /*a890*/  LDSM.16.M88.4 R176, [R203] ;  /* 0x00000000cbb0783b */ /* 0x000ff00000000200 */
[----:B------:R-:W-:Y:S08]  /*a8a0*/  LDSM.16.M88.4 R180, [R218] ;  /* 0x00000000dab4783b */ /* 0x000ff00000000200 */
[----:B------:R-:W-:Y:S08]  /*a8b0*/  LDSM.16.M88.4 R184, [R217] ;  /* 0x00000000d9b8783b */ /* 0x000ff00000000200 */
[----:B------:R-:W-:Y:S08]  /*a8c0*/  LDSM.16.M88.4 R188, [R216] ;  /* 0x00000000d8bc783b */ /* 0x000ff00000000200 */
[----:B------:R-:W5:Y:S04]  /*a8d0*/  LDL R225, [R1+0x24] ;  /* 0x0000240001e17983 */ /* 0x000f680000100800 */
[----:B------:R-:W5:Y:S04]  /*a8e0*/  LDL R224, [R1+0x20] ;  /* 0x0000200001e07983 */ /* 0x000f680000100800 */
[----:B------:R-:W5:Y:S04]  /*a8f0*/  LDL R223, [R1+0x1c] ;  /* 0x00001c0001df7983 */ /* 0x000f680000100800 */
[----:B------:R-:W5:Y:S01]  /*a900*/  LDL R222, [R1+0x18] ;  /* 0x0000180001de7983 */ /* 0x000f620000100800 */
[----:B--2---:R-:W-:Y:S04]  /*a910*/  @!P1 IADD3 R3, P0, R2, R14, RZ ;  /* 0x0000000e02039210 */ /* 0x004fe80007f1e0ff */
[----:B----4-:R-:W-:Y:S02]  /*a920*/  @!P1 IADD3.X R7, R0, R13, RZ, P0, !PT ;  /* 0x0000000d00079210 */ /* 0x010fe400007fe4ff */
[----:B---3--:R-:W-:Y:S04]  /*a930*/  @!P1 IADD3 R4, P0, R2, R11, RZ ;  /* 0x0000000b02049210 */ /* 0x008fe80007f1e0ff */
[----:B-----5:R-:W-:Y:S02]  /*a940*/  @!P1 IADD3.X R8, R0, R10, RZ, P0, !PT ;  /* 0x0000000a00089210 */ /* 0x020fe400007fe4ff */
[----:B------:R-:W-:Y:S04]  /*a950*/  @!P1 IADD3 R5, P0, R2, R221, RZ ;  /* 0x000000dd02059210 */ /* 0x000fe80007f1e0ff */
[----:B------:R-:W-:Y:S02]  /*a960*/  @!P1 IADD3.X R9, R0, R135, RZ, P0, !PT ;  /* 0x0000008700099210 */ /* 0x000fe400007fe4ff */
[C---:B------:R-:W-:Y:S04]  /*a970*/  @!P1 LEA R6, P0, R3.reuse, c[0x0][0x1f8], 0x1 ;  /* 0x00007e0003069a11 */ /* 0x040fe800078008ff */
[----:B------:R-:W-:Y:S02]  /*a980*/  @!P1 LEA.HI.X R7, R3, c[0x0][0x1fc], R7, 0x1, P0 ;  /* 0x00007f0003079a11 */ /* 0x000fe400000f0c07 */
[C---:B------:R-:W-:Y:S04]  /*a990*/  @!P1 LEA R28, P0, R4.reuse, c[0x0][0x1f8], 0x1 ;  /* 0x00007e00041c9a11 */ /* 0x040fe800078008ff */
[----:B------:R-:W-:Y:S02]  /*a9a0*/  @!P1 LEA.HI.X R29, R4, c[0x0][0x1fc], R8, 0x1, P0 ;  /* 0x00007f00041d9a11 */ /* 0x000fe400000f0c08 */
[C---:B------:R-:W-:Y:S04]  /*a9b0*/  @!P1 LEA R22, P0, R5.reuse, c[0x0][0x1f8], 0x1 ;  /* 0x00007e0005169a11 */ /* 0x040fe800078008ff */
[----:B------:R-:W-:Y:S02]  /*a9c0*/  @!P1 LEA.HI.X R23, R5, c[0x0][0x1fc], R9, 0x1, P0 ;  /* 0x00007f0005179a11 */ /* 0x000fe400000f0c09 */
[----:B------:R-:W-:Y:S04]  /*a9d0*/  @!P1 IADD3 R3, P0, R2, R31, RZ ;  /* 0x0000001f02039210 */ /* 0x000fe80007f1e0ff */
[----:B------:R-:W-:Y:S02]  /*a9e0*/  @!P1 IADD3.X R4, R0, R30, RZ, P0, !PT ;  /* 0x0000001e00049210 */ /* 0x000fe400007fe4ff */
[C---:B------:R-:W-:Y:S04]  /*a9f0*/  @!P1 LEA R20, P0, R3.reuse, c[0x0][0x1f8], 0x1 ;  /* 0x00007e0003149a11 */ /* 0x040fe800078008ff */
[----:B------:R-:W-:Y:S02]  /*aa00*/  @!P1 LEA.HI.X R21, R3, c[0x0][0x1fc], R4, 0x1, P0 ;  /* 0x00007f0003159a11 */ /* 0x000fe400000f0c04 */
[----:B------:R-:W-:Y:S11]  /*aa10*/  ISETP.GT.AND P0, PT, R220, R232, PT ;  /* 0x000000e8dc00720c */ /* 0x000ff60003f04270 */
[----:B------:R-:W-:Y:S02]  /*aa20*/  @!UPT UIADD3 URZ, URZ, URZ, URZ ;  /* 0x0000003f3f3ff290 */ /* 0x000fe4000fffe03f */
[----:B------:R-:W-:Y:S01]  /*aa30*/  @P0 SHF.R.S32.HI R3, RZ, 0x1f, R219 ;  /* 0x0000001fff030819 */ /* 0x000fe200000114db */
[----:B------:R-:W-:Y:S04]  /*aa40*/  @P0 IMAD.WIDE.U32 R4, R219, c[0x0][0x1e0], RZ ;  /* 0x00007800db040a25 */ /* 0x000fe800078e00ff */
[----:B------:R-:W-:Y:S01]  /*aa50*/  @P0 IMAD R3, R3, c[0x0][0x1e0], RZ ;  /* 0x0000780003030a24 */ /* 0x000fe200078e02ff */
[C---:B------:R-:W-:Y:S03]  /*aa60*/  @P0 SHF.L.U32 R132, R4.reuse, 0x6, RZ ;  /* 0x0000000604840819 */ /* 0x040fe600000006ff */
[----:B------:R-:W-:Y:S05]  /*aa70*/  @P0 IMAD R3, R219, c[0x0][0x1e4], R3 ;  /* 0x00007900db030a24 */ /* 0x000fea00078e0203 */
[----:B------:R-:W-:Y:S04]  /*aa80*/  @P0 IADD3 R3, R5, R3, RZ ;  /* 0x0000000305030210 */ /* 0x000fe80007ffe0ff */
[----:B------:R-:W-:Y:S02]  /*aa90*/  @P0 SHF.L.U64.HI R3, R4, 0x6, R3 ;  /* 0x0000000604030819 */ /* 0x000fe40000010203 */
[----:B------:R-:W-:Y:S04]  /*aaa0*/  @P0 IADD3 R4, P2, R132, R228, RZ ;  /* 0x000000e484040210 */ /* 0x000fe80007f5e0ff */
[C---:B------:R-:W-:Y:S02]  /*aab0*/  @P0 IADD3.X R5, R3.reuse, R227, RZ, P2, !PT ;  /* 0x000000e303050210 */ /* 0x040fe400017fe4ff */
[C---:B------:R-:W-:Y:S04]  /*aac0*/  @P0 LEA R238, P2, R4.reuse, c[0x0][0x1c8], 0x1 ;  /* 0x0000720004ee0a11 */ /* 0x040fe800078408ff */
[----:B------:R-:W-:Y:S02]  /*aad0*/  @P0 LEA.HI.X R239, R4, c[0x0][0x1cc], R5, 0x1, P2 ;  /* 0x0000730004ef0a11 */ /* 0x000fe400010f0c05 */
[C---:B------:R-:W-:Y:S04]  /*aae0*/  @!P1 LEA R2, P2, R16.reuse, R2, 0x5 ;  /* 0x0000000210029211 */ /* 0x040fe800078428ff */
[----:B------:R-:W-:Y:S02]  /*aaf0*/  @!P1 LEA.HI.X R0, R16, R0, R17, 0x5, P2 ;  /* 0x0000000010009211 */ /* 0x000fe400010f2c11 */
[----:B------:R-:W-:Y:S01]  /*ab00*/  @!P1 IADD3 R4, P2, R2, R14, RZ ;  /* 0x0000000e02049210 */ /* 0x000fe20007f5e0ff */
[----:B------:R-:W-:Y:S03]  /*ab10*/  LDSM.16.M88.4 R16, [R192+0x8900] ;  /* 0x00890000c010783b */ /* 0x000fe60000000200 */
[----:B------:R-:W-:Y:S02]  /*ab20*/  @!P1 IADD3.X R5, R0, R13, RZ, P2, !PT ;  /* 0x0000000d00059210 */ /* 0x000fe400017fe4ff */
[C---:B------:R-:W-:Y:S04]  /*ab30*/  @!P1 LEA R14, P2, R4.reuse, c[0x0][0x1f8], 0x1 ;  /* 0x00007e00040e9a11 */ /* 0x040fe800078408ff */
[----:B------:R-:W-:Y:S02]  /*ab40*/  @!P1 LEA.HI.X R15, R4, c[0x0][0x1fc], R5, 0x1, P2 ;  /* 0x00007f00040f9a11 */ /* 0x000fe400010f0c05 */
[----:B------:R-:W-:Y:S04]  /*ab50*/  @!P1 IADD3 R4, P2, R2, R11, RZ ;  /* 0x0000000b02049210 */ /* 0x000fe80007f5e0ff */
[----:B------:R-:W-:Y:S02]  /*ab60*/  @!P1 IADD3.X R5, R0, R10, RZ, P2, !PT ;  /* 0x0000000a00059210 */ /* 0x000fe400017fe4ff */
[----:B------:R-:W1:Y:S01]  /*ab70*/  LDSM.16.M88.4 R8, [R192+0x8100] ;  /* 0x00810000c008783b */ /* 0x000e620000000200 */
[C---:B------:R-:W-:Y:S04]  /*ab80*/  @!P1 LEA R12, P2, R4.reuse, c[0x0][0x1f8], 0x1 ;  /* 0x00007e00040c9a11 */ /* 0x040fe800078408ff */
[----:B------:R-:W-:Y:S02]  /*ab90*/  @!P1 LEA.HI.X R13, R4, c[0x0][0x1fc], R5, 0x1, P2 ;  /* 0x00007f00040d9a11 */ /* 0x000fe400010f0c05 */
[----:B------:R-:W-:Y:S01]  /*aba0*/  @!P1 IADD3 R4, P2, R2, R221, RZ ;  /* 0x000000dd02049210 */ /* 0x000fe20007f5e0ff */
[----:B------:R-:W-:Y:S01]  /*abb0*/  @!PT LDS RZ, [RZ] ;  /* 0x00000000fffff984 */ /* 0x000fe20000000800 */
[----:B------:R-:W-:Y:S01]  /*abc0*/  @!PT LDS RZ, [RZ] ;  /* 0x00000000fffff984 */ /* 0x000fe20000000800 */
[----:B------:R-:W-:Y:S01]  /*abd0*/  @!PT LDS RZ, [RZ] ;  /* 0x00000000fffff984 */ /* 0x000fe20000000800 */
[----:B------:R2:W-:Y:S03]  /*abe0*/  @!P1 LDGSTS.E.BYPASS.LTC128B.128 [R233+0x100], [R6.64], !P3 ;  /* 0x0010000006e99fae */ /* 0x0005e6000d901d48 */
[----:B------:R-:W-:Y:S05]  /*abf0*/  @!P1 IADD3.X R5, R0, R135, RZ, P2, !PT ;  /* 0x0000008700059210 */ /* 0x000fea00017fe4ff */
[----:B------:R3:W-:Y:S08]  /*ac00*/  @!P1 LDGSTS.E.BYPASS.LTC128B.128 [R233+0x2100], [R28.64], !P6 ;  /* 0x021000001ce99fae */ /* 0x0007f0000f101d48 */
[----:B------:R4:W-:Y:S08]  /*ac10*/  @!P1 LDGSTS.E.BYPASS.LTC128B.128 [R233+0x4100], [R22.64], !P5 ;  /* 0x0410000016e99fae */ /* 0x0009f0000e901d48 */
[----:B------:R4:W-:Y:S01]  /*ac20*/  @!P1 LDGSTS.E.BYPASS.LTC128B.128 [R233+0x6100], [R20.64], !P4 ;  /* 0x0610000014e99fae */ /* 0x0009e2000e101d48 */
[C---:B--2---:R-:W-:Y:S04]  /*ac30*/  @!P1 LEA R6, P2, R4.reuse, c[0x0][0x1f8], 0x1 ;  /* 0x00007e0004069a11 */ /* 0x044fe800078408ff */
[----:B------:R-:W-:Y:S03]  /*ac40*/  @!P1 LEA.HI.X R7, R4, c[0x0][0x1fc], R5, 0x1, P2 ;  /* 0x00007f0004079a11 */ /* 0x000fe600010f0c05 */
[----:B------:R2:W-:Y:S01]  /*ac50*/  @!P1 LDGSTS.E.BYPASS.LTC128B.128 [R233+0x1100], [R14.64], !P3 ;  /* 0x011000000ee99fae */ /* 0x0005e2000d901d48 */
[----:B------:R-:W-:Y:S04]  /*ac60*/  @!P1 IADD3 R2, P2, R2, R31, RZ ;  /* 0x0000001f02029210 */ /* 0x000fe80007f5e0ff */
[----:B------:R-:W-:Y:S02]  /*ac70*/  @!P1 IADD3.X R0, R0, R30, RZ, P2, !PT ;  /* 0x0000001e00009210 */ /* 0x000fe400017fe4ff */
[C---:B------:R-:W-:Y:S01]  /*ac80*/  @!P1 LEA R4, P2, R2.reuse, c[0x0][0x1f8], 0x1 ;  /* 0x00007e0002049a11 */ /* 0x040fe200078408ff */
[----:B------:R2:W-:Y:S03]  /*ac90*/  @!P1 LDGSTS.E.BYPASS.LTC128B.128 [R233+0x3100], [R12.64], !P6 ;  /* 0x031000000ce99fae */ /* 0x0005e6000f101d48 */
[----:B------:R-:W-:Y:S05]  /*aca0*/  @!P1 LEA.HI.X R5, R2, c[0x0][0x1fc], R0, 0x1, P2 ;  /* 0x00007f0002059a11 */ /* 0x000fea00010f0c00 */
[----:B------:R1:W-:Y:S08]  /*acb0*/  @!P1 LDGSTS.E.BYPASS.LTC128B.128 [R233+0x5100], [R6.64], !P5 ;  /* 0x0510000006e99fae */ /* 0x0003f0000e901d48 */
[----:B------:R1:W-:Y:S01]  /*acc0*/  @!P1 LDGSTS.E.BYPASS.LTC128B.128 [R233+0x7100], [R4.64], !P4 ;  /* 0x0710000004e99fae */ /* 0x0003e2000e101d48 */
[----:B------:R-:W-:Y:S04]  /*acd0*/  @P0 IADD3 R0, P1, R132, R225, RZ ;  /* 0x000000e184000210 */ /* 0x000fe80007f3e0ff */
[C---:B------:R-:W-:Y:S02]  /*ace0*/  @P0 IADD3.X R2, R3.reuse, R224, RZ, P1, !PT ;  /* 0x000000e003020210 */ /* 0x040fe40000ffe4ff */
[C---:B------:R-:W-:Y:S01]  /*acf0*/  @P0 LEA R236, P1, R0.reuse, c[0x0][0x1c8], 0x1 ;  /* 0x0000720000ec0a11 */ /* 0x040fe200078208ff */
[----:B------:R-:W5:Y:S03]  /*ad00*/  LDL R221, [R1+0x14] ;  /* 0x0000140001dd7983 */ /* 0x000f660000100800 */
[----:B------:R-:W-:Y:S01]  /*ad10*/  @P0 LEA.HI.X R237, R0, c[0x0][0x1cc], R2, 0x1, P1 ;  /* 0x0000730000ed0a11 */ /* 0x000fe200008f0c02 */
[----:B------:R-:W5:Y:S01]  /*ad20*/  LDL R135, [R1+0x10] ;  /* 0x0000100001877983 */ /* 0x000f620000100800 */
[----:B------:R-:W-:Y:S03]  /*ad30*/  @P0 IADD3 R0, P1, R132, R223, RZ ;  /* 0x000000df84000210 */ /* 0x000fe60007f3e0ff */
[----:B------:R-:W0:Y:S01]  /*ad40*/  LDGDEPBAR ;  /* 0x00000000000079af */ /* 0x000e220000000000 */
[C---:B------:R-:W-:Y:S02]  /*ad50*/  @P0 IADD3.X R2, R3.reuse, R222, RZ, P1, !PT ;  /* 0x000000de03020210 */ /* 0x040fe40000ffe4ff */
[C---:B------:R-:W-:Y:S04]  /*ad60*/  @P0 LEA R234, P1, R0.reuse, c[0x0][0x1c8], 0x1 ;  /* 0x0000720000ea0a11 */ /* 0x040fe800078208ff */
[----:B------:R-:W-:Y:S01]  /*ad70*/  @P0 LEA.HI.X R235, R0, c[0x0][0x1cc], R2, 0x1, P1 ;  /* 0x0000730000eb0a11 */ /* 0x000fe200008f0c02 */
[C---:B-1----:R-:W-:Y:S08]  /*ad80*/  HMMA.16816.F32.BF16 R4, R32.reuse, R8, RZ ;  /* 0x000000082004723c */ /* 0x042ff000000418ff */
[C---:B------:R-:W-:Y:S08]  /*ad90*/  HMMA.16816.F32.BF16 R8, R32.reuse, R10, RZ ;  /* 0x0000000a2008723c */ /* 0x040ff000000418ff */
[C---:B--2---:R-:W-:Y:S08]  /*ada0*/  HMMA.16816.F32.BF16 R12, R32.reuse, R16, RZ ;  /* 0x00000010200c723c */ /* 0x044ff000000418ff */
[C---:B------:R-:W-:Y:S08]  /*adb0*/  HMMA.16816.F32.BF16 R16, R32.reuse, R18, RZ ;  /* 0x000000122010723c */ /* 0x040ff000000418ff */
[C---:B----4-:R-:W-:Y:S08]  /*adc0*/  HMMA.16816.F32.BF16 R20, R32.reuse, R24, RZ ;  /* 0x000000182014723c */ /* 0x050ff000000418ff */
[C---:B------:R-:W-:Y:S08]  /*add0*/  HMMA.16816.F32.BF16 R24, R32.reuse, R26, RZ ;  /* 0x0000001a2018723c */ /* 0x040ff000000418ff */
[C---:B---3--:R-:W-:Y:S08]  /*ade0*/  HMMA.16816.F32.BF16 R28, R32.reuse, R168, RZ ;  /* 0x000000a8201c723c */ /* 0x048ff000000418ff */
[----:B------:R-:W-:Y:S01]  /*adf0*/  HMMA.16816.F32.BF16 R32, R32, R170, RZ ;  /* 0x000000aa2020723c */ /* 0x000fe200000418ff */
[----:B------:R-:W-:Y:S07]  /*ae00*/  LDSM.16.M88.4 R168, [R202+0x10100] ;  /* 0x01010000caa8783b */ /* 0x000fee0000000200 */
[C---:B------:R-:W-:Y:S08]  /*ae10*/  HMMA.16816.F32.BF16 R4, R172.reuse, R176, R4 ;  /* 0x000000b0ac04723c */ /* 0x040ff00000041804 */
[C---:B------:R-:W-:Y:S01]  /*ae20*/  HMMA.16816.F32.BF16 R8, R172.reuse, R178, R8 ;  /* 0x000000b2ac08723c */ /* 0x040fe20000041808 */
[----:B------:R-:W-:Y:S07]  /*ae30*/  LDSM.16.M88.4 R176, [R198+0x8900] ;  /* 0x00890000c6b0783b */ /* 0x000fee0000000200 */
[C---:B------:R-:W-:Y:S08]  /*ae40*/  HMMA.16816.F32.BF16 R12, R172.reuse, R180, R12 ;  /* 0x000000b4ac0c723c */ /* 0x040ff0000004180c */
[C---:B------:R-:W-:Y:S08]  /*ae50*/  HMMA.16816.F32.BF16 R16, R172.reuse, R182, R16 ;  /* 0x000000b6ac10723c */ /* 0x040ff00000041810 */
[C---:B------:R-:W-:Y:S08]  /*ae60*/  HMMA.16816.F32.BF16 R20, R172.reuse, R184, R20 ;  /* 0x000000b8ac14723c */ /* 0x040ff00000041814 */
[C---:B------:R-:W-:Y:S08]  /*ae70*/  HMMA.16816.F32.BF16 R24, R172.reuse, R186, R24 ;  /* 0x000000baac18723c */ /* 0x040ff00000041818 */
        /* <DEDUP_REMOVED lines=14> */
[----:B------:R-:W1:Y:S08]  /*af60*/  LDSM.16.M88.4 R168, [R201+0x10100] ;  /* 0x01010000c9a8783b */ /* 0x000e700000000200 */
[----:B------:R-:W2:Y:S01]  /*af70*/  LDSM.16.M88.4 R176, [R197+0x800] ;  /* 0x00080000c5b0783b */ /* 0x000ea20000000200 */
[C---:B-1----:R-:W-:Y:S03]  /*af80*/  HMMA.16816.F32.BF16 R4, R168.reuse, R172, R4 ;  /* 0x000000aca804723c */ /* 0x042fe60000041804 */
[----:B-----5:R-:W-:Y:S05]  /*af90*/  @P0 IADD3 R0, P1, R132, R221, RZ ;  /* 0x000000dd84000210 */ /* 0x020fea0007f3e0ff */
[C---:B------:R-:W-:Y:S01]  /*afa0*/  HMMA.16816.F32.BF16 R8, R168.reuse, R174, R8 ;  /* 0x000000aea808723c */ /* 0x040fe20000041808 */
[----:B------:R-:W1:Y:S03]  /*afb0*/  LDSM.16.M88.4 R172, [R197+0x1000] ;  /* 0x00100000c5ac783b */ /* 0x000e660000000200 */
[----:B------:R-:W-:Y:S02]  /*afc0*/  @P0 IADD3.X R2, R3, R135, RZ, P1, !PT ;  /* 0x0000008703020210 */ /* 0x000fe40000ffe4ff */
[C---:B------:R-:W-:Y:S02]  /*afd0*/  @P0 LEA R230, P1, R0.reuse, c[0x0][0x1c8], 0x1 ;  /* 0x0000720000e60a11 */ /* 0x040fe400078208ff */
[C---:B--2---:R-:W-:Y:S04]  /*afe0*/  HMMA.16816.F32.BF16 R12, R168.reuse, R176, R12 ;  /* 0x000000b0a80c723c */ /* 0x044fe8000004180c */
[----:B------:R-:W-:Y:S02]  /*aff0*/  @P0 LEA.HI.X R231, R0, c[0x0][0x1cc], R2, 0x1, P1 ;  /* 0x0000730000e70a11 */ /* 0x000fe400008f0c02 */
[----:B------:R-:W-:Y:S02]  /*b000*/  @P0 IADD3 R0, P1, R242, R132, RZ ;  /* 0x00000084f2000210 */ /* 0x000fe40007f3e0ff */
[C---:B------:R-:W-:Y:S01]  /*b010*/  HMMA.16816.F32.BF16 R16, R168.reuse, R178, R16 ;  /* 0x000000b2a810723c */ /* 0x040fe20000041810 */
[----:B------:R-:W2:Y:S03]  /*b020*/  LDSM.16.M88.4 R176, [R197+0x1800] ;  /* 0x00180000c5b0783b */ /* 0x000ea60000000200 */
[----:B------:R-:W-:Y:S02]  /*b030*/  @P0 IADD3.X R3, R240, R3, RZ, P1, !PT ;  /* 0x00000003f0030210 */ /* 0x000fe40000ffe4ff */
[----:B------:R-:W-:Y:S06]  /*b040*/  @P0 IADD3 R2, P1, R0, R228, RZ ;  /* 0x000000e400020210 */ /* 0x000fec0007f3e0ff */
[C---:B------:R-:W-:Y:S02]  /*b050*/  @P0 IADD3.X R132, R3.reuse, R227, RZ, P1, !PT ;  /* 0x000000e303840210 */ /* 0x040fe40000ffe4ff */
[C---:B------:R-:W-:Y:S04]  /*b060*/  @P0 LEA R228, P1, R2.reuse, c[0x0][0x1c8], 0x1 ;  /* 0x0000720002e40a11 */ /* 0x040fe800078208ff */
[----:B------:R-:W-:Y:S02]  /*b070*/  @P0 LEA.HI.X R229, R2, c[0x0][0x1cc], R132, 0x1, P1 ;  /* 0x0000730002e50a11 */ /* 0x000fe400008f0c84 */
[----:B------:R-:W-:Y:S04]  /*b080*/  @P0 IADD3 R2, P1, R0, R225, RZ ;  /* 0x000000e100020210 */ /* 0x000fe80007f3e0ff */
[C---:B------:R-:W-:Y:S01]  /*b090*/  @P0 IADD3.X R132, R3.reuse, R224, RZ, P1, !PT ;  /* 0x000000e003840210 */ /* 0x040fe20000ffe4ff */
[C---:B-1----:R-:W-:Y:S03]  /*b0a0*/  HMMA.16816.F32.BF16 R20, R168.reuse, R172, R20 ;  /* 0x000000aca814723c */ /* 0x042fe60000041814 */
[C---:B------:R-:W-:Y:S04]  /*b0b0*/  @P0 LEA R226, P1, R2.reuse, c[0x0][0x1c8], 0x1 ;  /* 0x0000720002e20a11 */ /* 0x040fe800078208ff */
[----:B------:R-:W-:Y:S01]  /*b0c0*/  @P0 LEA.HI.X R227, R2, c[0x0][0x1cc], R132, 0x1, P1 ;  /* 0x0000730002e30a11 */ /* 0x000fe200008f0c84 */
[C---:B------:R-:W-:Y:S01]  /*b0d0*/  HMMA.16816.F32.BF16 R24, R168.reuse, R174, R24 ;  /* 0x000000aea818723c */ /* 0x040fe20000041818 */
[----:B------:R-:W-:Y:S03]  /*b0e0*/  LDSM.16.M88.4 R172, [R192+0xa100] ;  /* 0x00a10000c0ac783b */ /* 0x000fe60000000200 */
[----:B------:R-:W-:Y:S04]  /*b0f0*/  @P0 IADD3 R2, P1, R0, R223, RZ ;  /* 0x000000df00020210 */ /* 0x000fe80007f3e0ff */
[C---:B--2---:R-:W-:Y:S04]  /*b100*/  HMMA.16816.F32.BF16 R28, R168.reuse, R176, R28 ;  /* 0x000000b0a81c723c */ /* 0x044fe8000004181c */
[C---:B------:R-:W-:Y:S02]  /*b110*/  @P0 IADD3.X R132, R3.reuse, R222, RZ, P1, !PT ;  /* 0x000000de03840210 */ /* 0x040fe40000ffe4ff */
[C---:B------:R-:W-:Y:S02]  /*b120*/  @P0 LEA R224, P1, R2.reuse, c[0x0][0x1c8], 0x1 ;  /* 0x0000720002e00a11 */ /* 0x040fe400078208ff */
[----:B------:R-:W-:Y:S01]  /*b130*/  HMMA.16816.F32.BF16 R32, R168, R178, R32 ;  /* 0x000000b2a820723c */ /* 0x000fe20000041820 */
[----:B------:R-:W1:Y:S03]  /*b140*/  LDSM.16.M88.4 R168, [R199+0x14100] ;  /* 0x01410000c7a8783b */ /* 0x000e660000000200 */
[----:B------:R-:W-:Y:S02]  /*b150*/  @P0 LEA.HI.X R225, R2, c[0x0][0x1cc], R132, 0x1, P1 ;  /* 0x0000730002e10a11 */ /* 0x000fe400008f0c84 */
[----:B------:R-:W-:Y:S03]  /*b160*/  @P0 IADD3 R0, P1, R0, R221, RZ ;  /* 0x000000dd00000210 */ /* 0x000fe60007f3e0ff */
[----:B------:R-:W2:Y:S03]  /*b170*/  LDSM.16.M88.4 R176, [R192+0xa900] ;  /* 0x00a90000c0b0783b */ /* 0x000ea60000000200 */
[----:B------:R-:W-:Y:S02]  /*b180*/  @P0 IADD3.X R3, R3, R135, RZ, P1, !PT ;  /* 0x0000008703030210 */ /* 0x000fe40000ffe4ff */
[C---:B------:R-:W-:Y:S04]  /*b190*/  @P0 LEA R222, P1, R0.reuse, c[0x0][0x1c8], 0x1 ;  /* 0x0000720000de0a11 */ /* 0x040fe800078208ff */
[----:B------:R-:W-:Y:S01]  /*b1a0*/  @P0 LEA.HI.X R223, R0, c[0x0][0x1cc], R3, 0x1, P1 ;  /* 0x0000730000df0a11 */ /* 0x000fe200008f0c03 */
        /* <DEDUP_REMOVED lines=24> */
[----:B------:R-:W1:Y:S08]  /*b330*/  LDSM.16.M88.4 R168, [R202+0x14100] ;  /* 0x01410000caa8783b */ /* 0x000e700000000200 */
        /* <DEDUP_REMOVED lines=151> */
[----:B------:R2:W5:Y:S01]  /*bcb0*/  MUFU.TANH R174, R11 ;  /* 0x0000000b00ae7308 */ /* 0x0005620000002400 */
[----:B---3--:R-:W-:Y:S09]  /*bcc0*/  FMNMX.FTZ R0, R172, R0, !PT ;  /* 0x00000000ac007209 */ /* 0x008ff20007810000 */
[----:B------:R-:W3:Y:S01]  /*bcd0*/  MUFU.TANH R176, R12 ;  /* 0x0000000c00b07308 */ /* 0x000ee20000002400 */
[----:B----4-:R-:W-:Y:S09]  /*bce0*/  FMNMX.FTZ R2, R173, R2, !PT ;  /* 0x00000002ad027209 */ /* 0x010ff20007810000 */
[----:B------:R-:W4:Y:S01]  /*bcf0*/  MUFU.TANH R177, R13 ;  /* 0x0000000d00b17308 */ /* 0x000f220000002400 */
[C---:B-1----:R-:W-:Y:S01]  /*bd00*/  HMMA.16816.F32.BF16 R20, R168.reuse, R4, R20 ;  /* 0x00000004a814723c */ /* 0x042fe20000041814 */
[----:B--2---:R-:W1:Y:S01]  /*bd10*/  LDSM.16.M88.4 R8, [R197+0x7800] ;  /* 0x00780000c508783b */ /* 0x004e620000000200 */
[----:B------:R-:W-:Y:S07]  /*bd20*/  DEPBAR.LE SB0, 0x0 ;  /* 0x000080000000791a */ /* 0x000fee0000000000 */
[----:B------:R-:W2:Y:S03]  /*bd30*/  MUFU.TANH R178, R14 ;  /* 0x0000000e00b27308 */ /* 0x000ea60000002400 */
[----:B-----5:R-:W-:Y:S01]  /*bd40*/  FMNMX.FTZ R2, R174, R2, !PT ;  /* 0x00000002ae027209 */ /* 0x020fe20007810000 */
[C---:B------:R-:W-:Y:S01]  /*bd50*/  HMMA.16816.F32.BF16 R24, R168.reuse, R6, R24 ;  /* 0x00000006a818723c */ /* 0x040fe20000041818 */
[----:B------:R-:W-:Y:S04]  /*bd60*/  BAR.SYNC.DEFER_BLOCKING 0x0 ;  /* 0x0000000000007b1d */ /* 0x000fe80000010000 */
[----:B---3--:R-:W-:Y:S04]  /*bd70*/  FMNMX.FTZ R0, R176, R0, !PT ;  /* 0x00000000b0007209 */ /* 0x008fe80007810000 */
[----:B----4-:R-:W-:Y:S03]  /*bd80*/  FMNMX.FTZ R0, R177, R0, !PT ;  /* 0x00000000b1007209 */ /* 0x010fe60007810000 */
[----:B------:R-:W-:Y:S02]  /*bd90*/  FMUL.FTZ R20, R20, c[0x0][0x320] ;  /* 0x0000c80014147a20 */ /* 0x000fe40000410000 */
[----:B------:R-:W-:Y:S02]  /*bda0*/  FMUL.FTZ R21, R21, c[0x0][0x320] ;  /* 0x0000c80015157a20 */ /* 0x000fe40000410000 */
[----:B------:R-:W-:Y:S02]  /*bdb0*/  FMUL.FTZ R22, R22, c[0x0][0x320] ;  /* 0x0000c80016167a20 */ /* 0x000fe40000410000 */
[----:B------:R-:W-:Y:S01]  /*bdc0*/  FMUL.FTZ R23, R23, c[0x0][0x320] ;  /* 0x0000c80017177a20 */ /* 0x000fe20000410000 */
[----:B--2---:R-:W-:Y:S05]  /*bdd0*/  FMNMX.FTZ R2, R178, R2, !PT ;  /* 0x00000002b2027209 */ /* 0x004fea0007810000 */
[----:B------:R-:W-:Y:S01]  /*bde0*/  FMUL.FTZ R24, R24, c[0x0][0x320] ;  /* 0x0000c80018187a20 */ /* 0x000fe20000410000 */
[----:B------:R-:W2:Y:S01]  /*bdf0*/  MUFU.TANH R189, R16 ;  /* 0x0000001000bd7308 */ /* 0x000ea20000002400 */
[----:B------:R-:W-:Y:S01]  /*be00*/  @!PT LDS RZ, [RZ] ;  /* 0x00000000fffff984 */ /* 0x000fe20000000800 */
[----:B------:R-:W-:Y:S01]  /*be10*/  @!PT LDS RZ, [RZ] ;  /* 0x00000000fffff984 */ /* 0x000fe20000000800 */
[----:B------:R-:W-:Y:S01]  /*be20*/  @!PT LDS RZ, [RZ] ;  /* 0x00000000fffff984 */ /* 0x000fe20000000800 */
[----:B------:R3:W-:Y:S01]  /*be30*/  @P0 LDGSTS.E.BYPASS.LTC128B.128 [R233+0x8100], [R238.64], !P3 ;  /* 0x08100000eee90fae */ /* 0x0007e2000d901d48 */
[----:B------:R-:W-:Y:S02]  /*be40*/  FMUL.FTZ R25, R25, c[0x0][0x320] ;  /* 0x0000c80019197a20 */ /* 0x000fe40000410000 */
[----:B------:R-:W-:Y:S02]  /*be50*/  FMUL.FTZ R26, R26, c[0x0][0x320] ;  /* 0x0000c8001a1a7a20 */ /* 0x000fe40000410000 */
[----:B------:R-:W-:Y:S01]  /*be60*/  FMUL.FTZ R27, R27, c[0x0][0x320] ;  /* 0x0000c8001b1b7a20 */ /* 0x000fe20000410000 */
[C---:B-1----:R-:W-:Y:S02]  /*be70*/  HMMA.16816.F32.BF16 R28, R168.reuse, R8, R28 ;  /* 0x00000008a81c723c */ /* 0x042fe4000004181c */
[----:B------:R1:W-:Y:S01]  /*be80*/  @P0 LDGSTS.E.BYPASS.LTC128B.128 [R233+0xa100], [R236.64], !P6 ;  /* 0x0a100000ece90fae */ /* 0x0003e2000f101d48 */
[----:B------:R-:W4:Y:S05]  /*be90*/  MUFU.TANH R179, R15 ;  /* 0x0000000f00b37308 */ /* 0x000f2a0000002400 */
[----:B------:R-:W-:Y:S02]  /*bea0*/  HMMA.16816.F32.BF16 R32, R168, R10, R32 ;  /* 0x0000000aa820723c */ /* 0x000fe40000041820 */
[----:B------:R1:W-:Y:S03]  /*beb0*/  @P0 LDGSTS.E.BYPASS.LTC128B.128 [R233+0xc100], [R234.64], !P5 ;  /* 0x0c100000eae90fae */ /* 0x0003e6000e901d48 */
[----:B------:R-:W5:Y:S01]  /*bec0*/  MUFU.TANH R190, R17 ;  /* 0x0000001100be7308 */ /* 0x000f620000002400 */
[----:B--2---:R-:W-:Y:S04]  /*bed0*/  FMNMX.FTZ R0, R189, R0, !PT ;  /* 0x00000000bd007209 */ /* 0x004fe80007810000 */
[----:B------:R1:W-:Y:S05]  /*bee0*/  @P0 LDGSTS.E.BYPASS.LTC128B.128 [R233+0xe100], [R230.64], !P4 ;  /* 0x0e100000e6e90fae */ /* 0x0003ea000e101d48 */
[----:B------:R-:W2:Y:S01]  /*bef0*/  MUFU.TANH R244, R20 ;  /* 0x0000001400f47308 */ /* 0x000ea20000002400 */
[----:B------:R-:W-:Y:S02]  /*bf00*/  FMUL.FTZ R28, R28, c[0x0][0x320] ;  /* 0x0000c8001c1c7a20 */ /* 0x000fe40000410000 */
[----:B------:R1:W-:Y:S01]  /*bf10*/  @P0 LDGSTS.E.BYPASS.LTC128B.128 [R233+0x9100], [R228.64], !P3 ;  /* 0x09100000e4e90fae */ /* 0x0003e2000d901d48 */
[----:B----4-:R-:W-:Y:S01]  /*bf20*/  FMNMX.FTZ R2, R179, R2, !PT ;  /* 0x00000002b3027209 */ /* 0x010fe20007810000 */
[----:B------:R-:W-:Y:S02]  /*bf30*/  FMUL.FTZ R29, R29, c[0x0][0x320] ;  /* 0x0000c8001d1d7a20 */ /* 0x000fe40000410000 */
[----:B------:R-:W-:Y:S02]  /*bf40*/  FMUL.FTZ R30, R30, c[0x0][0x320] ;  /* 0x0000c8001e1e7a20 */ /* 0x000fe40000410000 */
[----:B------:R-:W-:Y:S01]  /*bf50*/  FMUL.FTZ R31, R31, c[0x0][0x320] ;  /* 0x0000c8001f1f7a20 */ /* 0x000fe20000410000 */
[----:B------:R-:W4:Y:S01]  /*bf60*/  MUFU.TANH R191, R18 ;  /* 0x0000001200bf7308 */ /* 0x000f220000002400 */
[----:B------:R-:W-:Y:S01]  /*bf70*/  FMUL.FTZ R32, R32, c[0x0][0x320] ;  /* 0x0000c80020207a20 */ /* 0x000fe20000410000 */
[----:B------:R1:W-:Y:S01]  /*bf80*/  @P0 LDGSTS.E.BYPASS.LTC128B.128 [R233+0xb100], [R226.64], !P6 ;  /* 0x0b100000e2e90fae */ /* 0x0003e2000f101d48 */
[----:B------:R-:W-:Y:S01]  /*bf90*/  FMUL.FTZ R33, R33, c[0x0][0x320] ;  /* 0x0000c80021217a20 */ /* 0x000fe20000410000 */
[----:B-----5:R-:W-:Y:S01]  /*bfa0*/  FMNMX.FTZ R0, R190, R0, !PT ;  /* 0x00000000be007209 */ /* 0x020fe20007810000 */
[----:B------:R-:W-:Y:S05]  /*bfb0*/  FMUL.FTZ R34, R34, c[0x0][0x320] ;  /* 0x0000c80022227a20 */ /* 0x000fea0000410000 */
[----:B------:R-:W-:Y:S01]  /*bfc0*/  MUFU.TANH R245, R21 ;  /* 0x0000001500f57308 */ /* 0x000fe20000002400 */
[----:B------:R5:W-:Y:S01]  /*bfd0*/  @P0 LDGSTS.E.BYPASS.LTC128B.128 [R233+0xd100], [R224.64], !P5 ;  /* 0x0d100000e0e90fae */ /* 0x000be2000e901d48 */
[----:B--2---:R-:W-:Y:S07]  /*bfe0*/  FMNMX.FTZ R0, R244, R0, !PT ;  /* 0x00000000f4007209 */ /* 0x004fee0007810000 */
[----:B------:R2:W-:Y:S01]  /*bff0*/  @P0 LDGSTS.E.BYPASS.LTC128B.128 [R233+0xf100], [R222.64], !P4 ;  /* 0x0f100000dee90fae */ /* 0x0005e2000e101d48 */
[----:B------:R-:W3:Y:S01]  /*c000*/  MUFU.TANH R221, R19 ;  /* 0x0000001300dd7308 */ /* 0x000ee20000002400 */
[----:B----4-:R-:W-:Y:S06]  /*c010*/  FMNMX.FTZ R2, R191, R2, !PT ;  /* 0x00000002bf027209 */ /* 0x010fec0007810000 */
[----:B------:R-:W-:Y:S03]  /*c020*/  LDSM.16.MT88.4 R12, [R193+0x100] ;  /* 0x00010000c10c783b */ /* 0x000fe60000004200 */
[----:B------:R-:W4:Y:S05]  /*c030*/  MUFU.TANH R248, R24 ;  /* 0x0000001800f87308 */ /* 0x000f2a0000002400 */
[----:B-1----:R-:W2:Y:S04]  /*c040*/  LDL.LU R227, [R1+0x8] ;  /* 0x0000080001e37983 */ /* 0x002ea80000300800 */
[----:B------:R-:W2:Y:S01]  /*c050*/  LDL.LU R226, [R1+0xc] ;  /* 0x00000c0001e27983 */ /* 0x000ea20000300800 */
[----:B------:R-:W1:Y:S03]  /*c060*/  MUFU.TANH R249, R25 ;  /* 0x0000001900f97308 */ /* 0x000e660000002400 */
[----:B------:R-:W0:Y:S01]  /*c070*/  LDGDEPBAR ;  /* 0x00000000000079af */ /* 0x000e220000000000 */
[----:B---3--:R-:W-:Y:S02]  /*c080*/  FMNMX.FTZ R3, R221, R2, !PT ;  /* 0x00000002dd037209 */ /* 0x008fe40007810000 */
[----:B------:R-:W-:Y:S01]  /*c090*/  FMNMX.FTZ R2, R245, R0, !PT ;  /* 0x00000000f5027209 */ /* 0x000fe20007810000 */
[----:B------:R-:W-:Y:S03]  /*c0a0*/  FMUL.FTZ R0, R35, c[0x0][0x320] ;  /* 0x0000c80023007a20 */ /* 0x000fe60000410000 */
[----:B------:R-:W3:Y:S01]  /*c0b0*/  MUFU.TANH R170, R28 ;  /* 0x0000001c00aa7308 */ /* 0x000ee20000002400 */
[----:B----4-:R-:W-:Y:S09]  /*c0c0*/  FMNMX.FTZ R2, R248, R2, !PT ;  /* 0x00000002f8027209 */ /* 0x010ff20007810000 */
[----:B------:R1:W-:Y:S10]  /*c0d0*/  MUFU.TANH R168, R0 ;  /* 0x0000000000a87308 */ /* 0x0003f40000002400 */
[----:B------:R-:W4:Y:S10]  /*c0e0*/  MUFU.TANH R171, R29 ;  /* 0x0000001d00ab7308 */ /* 0x000f340000002400 */
[----:B------:R-:W5:Y:S01]  /*c0f0*/  MUFU.TANH R246, R22 ;  /* 0x0000001600f67308 */ /* 0x000f620000002400 */
[----:B-1----:R-:W-:Y:S04]  /*c100*/  FMNMX.FTZ R0, R249, R2, !PT ;  /* 0x00000002f9007209 */ /* 0x002fe80007810000 */
[----:B---3--:R-:W-:Y:S05]  /*c110*/  FMNMX.FTZ R0, R170, R0, !PT ;  /* 0x00000000aa007209 */ /* 0x008fea0007810000 */
[----:B------:R-:W1:Y:S01]  /*c120*/  MUFU.TANH R187, R32 ;  /* 0x0000002000bb7308 */ /* 0x000e620000002400 */
[----:B----4-:R-:W-:Y:S09]  /*c130*/  FMNMX.FTZ R0, R171, R0, !PT ;  /* 0x00000000ab007209 */ /* 0x010ff20007810000 */
[----:B------:R-:W3:Y:S01]  /*c140*/  MUFU.TANH R247, R23 ;  /* 0x0000001700f77308 */ /* 0x000ee20000002400 */
[----:B-----5:R-:W-:Y:S09]  /*c150*/  FMNMX.FTZ R3, R246, R3, !PT ;  /* 0x00000003f6037209 */ /* 0x020ff20007810000 */
[----:B------:R-:W4:Y:S01]  /*c160*/  MUFU.TANH R186, R33 ;  /* 0x0000002100ba7308 */ /* 0x000f220000002400 */
[----:B-1----:R-:W-:Y:S02]  /*c170*/  FMNMX.FTZ R132, R187, R0, !PT ;  /* 0x00000000bb847209 */ /* 0x002fe40007810000 */
[----:B------:R-:W-:Y:S07]  /*c180*/  MOV R238, R187 ;  /* 0x000000bb00ee7202 */ /* 0x000fee0000000f00 */
[----:B------:R-:W1:Y:S01]  /*c190*/  MUFU.TANH R250, R26 ;  /* 0x0000001a00fa7308 */ /* 0x000e620000002400 */
[----:B---3--:R-:W-:Y:S01]  /*c1a0*/  FMNMX.FTZ R3, R247, R3, !PT ;  /* 0x00000003f7037209 */ /* 0x008fe20007810000 */
[----:B------:R-:W-:Y:S08]  /*c1b0*/  LDSM.16.MT88.4 R20, [R194+0x100] ;  /* 0x00010000c214783b */ /* 0x000ff00000004200 */
[----:B------:R-:W3:Y:S01]  /*c1c0*/  MUFU.TANH R251, R27 ;  /* 0x0000001b00fb7308 */ /* 0x000ee20000002400 */
[----:B----4-:R-:W-:Y:S02]  /*c1d0*/  FMNMX.FTZ R132, R186, R132, !PT ;  /* 0x00000084ba847209 */ /* 0x010fe40007810000 */
[----:B------:R-:W-:Y:S07]  /*c1e0*/  MOV R239, R186 ;  /* 0x000000ba00ef7202 */ /* 0x000fee0000000f00 */
[----:B------:R-:W4:Y:S01]  /*c1f0*/  MUFU.TANH R252, R30 ;  /* 0x0000001e00fc7308 */ /* 0x000f220000002400 */
[----:B-1----:R-:W-:Y:S02]  /*c200*/  FMNMX.FTZ R2, R250, R3, !PT ;  /* 0x00000003fa027209 */ /* 0x002fe40007810000 */
[----:B------:R-:W1:Y:S07]  /*c210*/  SHFL.BFLY PT, R3, R132, 0x2, 0x1f ;  /* 0x0c401f0084037f89 */ /* 0x000e6e00000e0000 */
[----:B------:R-:W5:Y:S01]  /*c220*/  MUFU.TANH R184, R31 ;  /* 0x0000001f00b87308 */ /* 0x000f620000002400 */
[----:B---3--:R-:W-:Y:S09]  /*c230*/  FMNMX.FTZ R2, R251, R2, !PT ;  /* 0x00000002fb027209 */ /* 0x008ff20007810000 */
[----:B------:R-:W3:Y:S01]  /*c240*/  MUFU.TANH R135, R34 ;  /* 0x0000002200877308 */ /* 0x000ee20000002400 */
[----:B----4-:R-:W-:Y:S02]  /*c250*/  FMNMX.FTZ R2, R252, R2, !PT ;  /* 0x00000002fc027209 */ /* 0x010fe40007810000 */
[----:B-1----:R-:W-:Y:S02]  /*c260*/  FMNMX.FTZ R132, R132, R3, !PT ;  /* 0x0000000384847209 */ /* 0x002fe40007810000 */
[----:B-----5:R-:W-:Y:S03]  /*c270*/  FMNMX.FTZ R0, R184, R2, !PT ;  /* 0x00000002b8007209 */ /* 0x020fe60007810000 */
[----:B------:R-:W1:Y:S08]  /*c280*/  SHFL.BFLY PT, R4, R132, 0x1, 0x1f ;  /* 0x0c201f0084047f89 */ /* 0x000e7000000e0000 */
[----:B------:R-:W-:Y:S01]  /*c290*/  LDSM.16.MT88.4 R28, [R196+0x100] ;  /* 0x00010000c41c783b */ /* 0x000fe20000004200 */
[----:B---3--:R-:W-:Y:S04]  /*c2a0*/  FMNMX.FTZ R0, R135, R0, !PT ;  /* 0x0000000087007209 */ /* 0x008fe80007810000 */
[----:B------:R-:W-:Y:S05]  /*c2b0*/  FMNMX.FTZ R0, R168, R0, !PT ;  /* 0x00000000a8007209 */ /* 0x000fea0007810000 */
[----:B------:R-:W3:Y:S01]  /*c2c0*/  SHFL.BFLY PT, R2, R0, 0x2, 0x1f ;  /* 0x0c401f0000027f89 */ /* 0x000ee200000e0000 */
[----:B-1----:R-:W-:Y:S05]  /*c2d0*/  FMNMX.FTZ R132, R132, R4, !PT ;  /* 0x0000000484847209 */ /* 0x002fea0007810000 */
[----:B------:R-:W-:Y:S04]  /*c2e0*/  FMUL.FTZ R169, R132, c[0x0][0x2d0] ;  /* 0x0000b40084a97a20 */ /* 0x000fe80000410000 */
[----:B------:R-:W-:Y:S04]  /*c2f0*/  FFMA.FTZ R4, R182, c[0x0][0x2d0], -R169 ;  /* 0x0000b400b6047a23 */ /* 0x000fe800000108a9 */
[----:B------:R1:W-:Y:S01]  /*c300*/  MUFU.EX2 R240, R4 ;  /* 0x0000000400f07308 */ /* 0x0003e20000000800 */
[----:B---3--:R-:W-:Y:S01]  /*c310*/  FMNMX.FTZ R0, R0, R2, !PT ;  /* 0x0000000200007209 */ /* 0x008fe20007810000 */
[----:B------:R-:W-:Y:S04]  /*c320*/  FADD.FTZ R2, -R132, R133 ;  /* 0x0000008584027221 */ /* 0x000fe80000010100 */
[----:B------:R-:W3:Y:S01]  /*c330*/  SHFL.BFLY PT, R3, R0, 0x1, 0x1f ;  /* 0x0c201f0000037f89 */ /* 0x000ee200000e0000 */
[----:B-1----:R-:W-:Y:S04]  /*c340*/  FFMA.FTZ R4, R180, c[0x0][0x2d0], -R169 ;  /* 0x0000b400b4047a23 */ /* 0x002fe800000108a9 */
[----:B------:R1:W-:Y:S01]  /*c350*/  MUFU.EX2 R243, R4 ;  /* 0x0000000400f37308 */ /* 0x0003e20000000800 */
[----:B---3--:R-:W-:Y:S01]  /*c360*/  FMNMX.FTZ R3, R0, R3, !PT ;  /* 0x0000000300037209 */ /* 0x008fe20007810000 */
[----:B------:R-:W-:Y:S04]  /*c370*/  FMUL.FTZ R0, R2, c[0x0][0x2d0] ;  /* 0x0000b40002007a20 */ /* 0x000fe80000410000 */
[----:B------:R-:W-:Y:S04]  /*c380*/  FMUL.FTZ R133, R3, c[0x0][0x2d0] ;  /* 0x0000b40003857a20 */ /* 0x000fe80000410000 */
[----:B------:R3:W4:Y:S01]  /*c390*/  MUFU.EX2 R2, R0 ;  /* 0x0000000000027308 */ /* 0x0007220000000800 */
[----:B------:R-:W-:Y:S09]  /*c3a0*/  FFMA.FTZ R135, R135, c[0x0][0x2d0], -R133 ;  /* 0x0000b40087877a23 */ /* 0x000ff20000010885 */
[----:B------:R-:W-:Y:S01]  /*c3b0*/  MUFU.EX2 R135, R135 ;  /* 0x0000008700877308 */ /* 0x000fe20000000800 */
[--C-:B-1----:R-:W-:Y:S09]  /*c3c0*/  FFMA.FTZ R4, R175, c[0x0][0x2d0], -R169.reuse ;  /* 0x0000b400af047a23 */ /* 0x102ff200000108a9 */
[----:B------:R1:W-:Y:S01]  /*c3d0*/  MUFU.EX2 R242, R4 ;  /* 0x0000000400f27308 */ /* 0x0003e20000000800 */
[----:B---3--:R-:W-:Y:S02]  /*c3e0*/  FADD.FTZ R0, -R3, R134 ;  /* 0x0000008603007221 */ /* 0x008fe40000010100 */
[----:B----4-:R-:W-:Y:S02]  /*c3f0*/  FMUL.FTZ R5, R2, R137 ;  /* 0x0000008902057220 */ /* 0x010fe40000410000 */
[----:B------:R-:W-:Y:S02]  /*c400*/  FMUL.FTZ R0, R0, c[0x0][0x2d0] ;  /* 0x0000b40000007a20 */ /* 0x000fe40000410000 */
[C---:B------:R-:W-:Y:S02]  /*c410*/  FMUL.FTZ R8, R2.reuse, R140 ;  /* 0x0000008c02087220 */ /* 0x040fe40000410000 */
[C---:B------:R-:W-:Y:S02]  /*c420*/  FMUL.FTZ R9, R2.reuse, R141 ;  /* 0x0000008d02097220 */ /* 0x040fe40000410000 */
[----:B------:R-:W3:Y:S01]  /*c430*/  MUFU.EX2 R0, R0 ;  /* 0x0000000000007308 */ /* 0x000ee20000000800 */
[C---:B------:R-:W-:Y:S02]  /*c440*/  FMUL.FTZ R16, R2.reuse, R148 ;  /* 0x0000009402107220 */ /* 0x040fe40000410000 */
[C---:B------:R-:W-:Y:S02]  /*c450*/  FMUL.FTZ R17, R2.reuse, R149 ;  /* 0x0000009502117220 */ /* 0x040fe40000410000 */
[C---:B------:R-:W-:Y:S02]  /*c460*/  FMUL.FTZ R24, R2.reuse, R156 ;  /* 0x0000009c02187220 */ /* 0x040fe40000410000 */
[----:B------:R-:W-:Y:S02]  /*c470*/  FMUL.FTZ R25, R2, R157 ;  /* 0x0000009d02197220 */ /* 0x000fe40000410000 */
[--C-:B------:R-:W-:Y:S02]  /*c480*/  FFMA.FTZ R134, R176, c[0x0][0x2d0], -R169.reuse ;  /* 0x0000b400b0867a23 */ /* 0x100fe400000108a9 */
[----:B-1----:R-:W-:Y:S01]  /*c490*/  FFMA.FTZ R4, R172, c[0x0][0x2d0], -R169 ;  /* 0x0000b400ac047a23 */ /* 0x002fe200000108a9 */
[----:B------:R-:W-:Y:S01]  /*c4a0*/  MOV R172, R184 ;  /* 0x000000b800ac7202 */ /* 0x000fe20000000f00 */
[----:B------:R-:W-:Y:S01]  /*c4b0*/  MUFU.EX2 R225, R134 ;  /* 0x0000008600e17308 */ /* 0x000fe20000000800 */
[C---:B------:R-:W-:Y:S02]  /*c4c0*/  FMUL.FTZ R32, R2.reuse, R164 ;  /* 0x000000a402207220 */ /* 0x040fe40000410000 */
[C---:B------:R-:W-:Y:S02]  /*c4d0*/  FMUL.FTZ R33, R2.reuse, R165 ;  /* 0x000000a502217220 */ /* 0x040fe40000410000 */
[C---:B------:R-:W-:Y:S02]  /*c4e0*/  FMUL.FTZ R36, R2.reuse, R36 ;  /* 0x0000002402247220 */ /* 0x040fe40000410000 */
[C---:B------:R-:W-:Y:S02]  /*c4f0*/  FMUL.FTZ R37, R2.reuse, R37 ;  /* 0x0000002502257220 */ /* 0x040fe40000410000 */
[----:B------:R-:W-:Y:S01]  /*c500*/  FMUL.FTZ R40, R2, R40 ;  /* 0x0000002802287220 */ /* 0x000fe20000410000 */
[----:B------:R-:W1:Y:S01]  /*c510*/  MUFU.EX2 R241, R4 ;  /* 0x0000000400f17308 */ /* 0x000e620000000800 */
[C---:B---3--:R-:W-:Y:S02]  /*c520*/  FMUL.FTZ R6, R0.reuse, R138 ;  /* 0x0000008a00067220 */ /* 0x048fe40000410000 */
[C---:B------:R-:W-:Y:S02]  /*c530*/  FMUL.FTZ R7, R0.reuse, R139 ;  /* 0x0000008b00077220 */ /* 0x040fe40000410000 */
[C---:B------:R-:W-:Y:S02]  /*c540*/  FMUL.FTZ R10, R0.reuse, R142 ;  /* 0x0000008e000a7220 */ /* 0x040fe40000410000 */
[C---:B------:R-:W-:Y:S02]  /*c550*/  FMUL.FTZ R11, R0.reuse, R143 ;  /* 0x0000008f000b7220 */ /* 0x040fe40000410000 */
[C---:B------:R-:W-:Y:S01]  /*c560*/  FMUL.FTZ R18, R0.reuse, R150 ;  /* 0x0000009600127220 */ /* 0x040fe20000410000 */
[----:B------:R-:W3:Y:S01]  /*c570*/  LDSM.16.MT88.4 R140, [R195+0x100] ;  /* 0x00010000c38c783b */ /* 0x000ee20000004200 */
[C---:B------:R-:W-:Y:S02]  /*c580*/  FMUL.FTZ R19, R0.reuse, R151 ;  /* 0x0000009700137220 */ /* 0x040fe40000410000 */
[C---:B------:R-:W-:Y:S02]  /*c590*/  FMUL.FTZ R26, R0.reuse, R158 ;  /* 0x0000009e001a7220 */ /* 0x040fe40000410000 */
[C---:B------:R-:W-:Y:S02]  /*c5a0*/  FMUL.FTZ R27, R0.reuse, R159 ;  /* 0x0000009f001b7220 */ /* 0x040fe40000410000 */
[C---:B------:R-:W-:Y:S01]  /*c5b0*/  FMUL.FTZ R34, R0.reuse, R166 ;  /* 0x000000a600227220 */ /* 0x040fe20000410000 */
[----:B------:R-:W-:Y:S01]  /*c5c0*/  LDSM.16.MT88.4 R148, [R194+0x2100] ;  /* 0x00210000c294783b */ /* 0x000fe20000004200 */
[C---:B------:R-:W-:Y:S02]  /*c5d0*/  FMUL.FTZ R35, R0.reuse, R167 ;  /* 0x000000a700237220 */ /* 0x040fe40000410000 */
[C---:B------:R-:W-:Y:S02]  /*c5e0*/  FMUL.FTZ R38, R0.reuse, R38 ;  /* 0x0000002600267220 */ /* 0x040fe40000410000 */
[----:B------:R-:W-:Y:S01]  /*c5f0*/  FMUL.FTZ R39, R0, R39 ;  /* 0x0000002700277220 */ /* 0x000fe20000410000 */
[----:B-1----:R-:W-:Y:S01]  /*c600*/  F2FP.BF16.PACK_AB R138, R241, R242 ;  /* 0x000000f2f18a723e */ /* 0x002fe200000010ff */
[----:B------:R-:W-:Y:S01]  /*c610*/  FFMA.FTZ R4, R183, c[0x0][0x2d0], -R133 ;  /* 0x0000b400b7047a23 */ /* 0x000fe20000010885 */
[----:B------:R-:W-:Y:S01]  /*c620*/  LDSM.16.MT88.4 R156, [R194+0x2900] ;  /* 0x00290000c29c783b */ /* 0x000fe20000004200 */
[----:B------:R-:W-:Y:S02]  /*c630*/  FFMA.FTZ R134, R177, c[0x0][0x2d0], -R169 ;  /* 0x0000b400b1867a23 */ /* 0x000fe400000108a9 */
[----:B------:R1:W-:Y:S01]  /*c640*/  MUFU.EX2 R185, R4 ;  /* 0x0000000400b97308 */ /* 0x0003e20000000800 */
[----:B------:R-:W-:Y:S02]  /*c650*/  FMUL.FTZ R41, R2, R41 ;  /* 0x0000002902297220 */ /* 0x000fe40000410000 */
[C---:B------:R-:W-:Y:S02]  /*c660*/  FMUL.FTZ R42, R0.reuse, R42 ;  /* 0x0000002a002a7220 */ /* 0x040fe40000410000 */
[----:B------:R-:W-:Y:S01]  /*c670*/  FMUL.FTZ R43, R0, R43 ;  /* 0x0000002b002b7220 */ /* 0x000fe20000410000 */
[----:B------:R-:W-:Y:S01]  /*c680*/  LDSM.16.MT88.4 R164, [R195+0x1900] ;  /* 0x00190000c3a4783b */ /* 0x000fe20000004200 */
[C---:B------:R-:W-:Y:S02]  /*c690*/  FMUL.FTZ R44, R2.reuse, R44 ;  /* 0x0000002c022c7220 */ /* 0x040fe40000410000 */
[----:B------:R-:W-:Y:S01]  /*c6a0*/  FMUL.FTZ R45, R2, R45 ;  /* 0x0000002d022d7220 */ /* 0x000fe20000410000 */
[----:B------:R4:W-:Y:S01]  /*c6b0*/  MUFU.EX2 R224, R134 ;  /* 0x0000008600e07308 */ /* 0x0009e20000000800 */
        /* <DEDUP_REMOVED lines=9> */
[----:B------:R-:W1:Y:S01]  /*c750*/  MUFU.EX2 R188, R4 ;  /* 0x0000000400bc7308 */ /* 0x000e620000000800 */
[C---:B------:R-:W-:Y:S02]  /*c760*/  FMUL.FTZ R54, R0.reuse, R54 ;  /* 0x0000003600367220 */ /* 0x040fe40000410000 */
[----:B------:R-:W-:Y:S02]  /*c770*/  FMUL.FTZ R55, R0, R55 ;  /* 0x0000003700377220 */ /* 0x000fe40000410000 */
[--C-:B----4-:R-:W-:Y:S02]  /*c780*/  FFMA.FTZ R134, R178, c[0x0][0x2d0], -R133.reuse ;  /* 0x0000b400b2867a23 */ /* 0x110fe40000010885 */
        /* <DEDUP_REMOVED lines=9> */
[----:B------:R-:W-:Y:S01]  /*c820*/  FMUL.FTZ R64, R2, R64 ;  /* 0x0000004002407220 */ /* 0x000fe20000410000 */
[----:B-1----:R-:W-:Y:S01]  /*c830*/  F2FP.BF16.PACK_AB R137, R188, R185 ;  /* 0x000000b9bc89723e */ /* 0x002fe200000010ff */
[--C-:B------:R-:W-:Y:S02]  /*c840*/  FFMA.FTZ R4, R173, c[0x0][0x2d0], -R133.reuse ;  /* 0x0000b400ad047a23 */ /* 0x100fe40000010885 */
[----:B------:R-:W-:Y:S02]  /*c850*/  FMUL.FTZ R65, R2, R65 ;  /* 0x0000004102417220 */ /* 0x000fe40000410000 */
[----:B------:R1:W-:Y:S01]  /*c860*/  MUFU.EX2 R187, R4 ;  /* 0x0000000400bb7308 */ /* 0x0003e20000000800 */
        /* <DEDUP_REMOVED lines=12> */
[----:B------:R-:W-:Y:S02]  /*c930*/  FMUL.FTZ R76, R2, R76 ;  /* 0x0000004c024c7220 */ /* 0x000fe40000410000 */
[----:B-1----:R-:W-:Y:S02]  /*c940*/  FFMA.FTZ R4, R174, c[0x0][0x2d0], -R133 ;  /* 0x0000b400ae047a23 */ /* 0x002fe40000010885 */
[----:B------:R-:W-:Y:S02]  /*c950*/  FMUL.FTZ R77, R2, R77 ;  /* 0x0000004d024d7220 */ /* 0x000fe40000410000 */
[----:B------:R-:W1:Y:S01]  /*c960*/  MUFU.EX2 R186, R4 ;  /* 0x0000000400ba7308 */ /* 0x000e620000000800 */
[C---:B------:R-:W-:Y:S02]  /*c970*/  FMUL.FTZ R78, R0.reuse, R78 ;  /* 0x0000004e004e7220 */ /* 0x040fe40000410000 */
[----:B------:R-:W-:Y:S02]  /*c980*/  FMUL.FTZ R79, R0, R79 ;  /* 0x0000004f004f7220 */ /* 0x000fe40000410000 */
[--C-:B----4-:R-:W-:Y:S02]  /*c990*/  FFMA.FTZ R134, R189, c[0x0][0x2d0], -R169.reuse ;  /* 0x0000b400bd867a23 */ /* 0x110fe400000108a9 */
[C---:B------:R-:W-:Y:S02]  /*c9a0*/  FMUL.FTZ R80, R2.reuse, R80 ;  /* 0x0000005002507220 */ /* 0x040fe40000410000 */
[----:B------:R-:W-:Y:S01]  /*c9b0*/  FMUL.FTZ R81, R2, R81 ;  /* 0x0000005102517220 */ /* 0x000fe20000410000 */
[----:B--2---:R2:W4:Y:S01]  /*c9c0*/  MUFU.EX2 R223, R134 ;  /* 0x0000008600df7308 */ /* 0x0045220000000800 */
        /* <DEDUP_REMOVED lines=8> */
[C---:B------:R-:W-:Y:S01]  /*ca50*/  FMUL.FTZ R4, R2.reuse, R136 ;  /* 0x0000008802047220 */ /* 0x040fe20000410000 */
[----:B------:R-:W-:Y:S01]  /*ca60*/  F2FP.BF16.PACK_AB R136, R243, R240 ;  /* 0x000000f0f388723e */ /* 0x000fe200000010ff */
[----:B------:R-:W-:Y:S02]  /*ca70*/  FMUL.FTZ R89, R2, R89 ;  /* 0x0000005902597220 */ /* 0x000fe40000410000 */
[C---:B------:R-:W-:Y:S02]  /*ca80*/  FMUL.FTZ R90, R0.reuse, R90 ;  /* 0x0000005a005a7220 */ /* 0x040fe40000410000 */
[----:B------:R-:W-:Y:S02]  /*ca90*/  FMUL.FTZ R91, R0, R91 ;  /* 0x0000005b005b7220 */ /* 0x000fe40000410000 */
[C---:B------:R-:W-:Y:S05]  /*caa0*/  HMMA.16816.F32.BF16 R4, R136.reuse, R12, R4 ;  /* 0x0000000c8804723c */ /* 0x040fea0000041804 */
[C---:B------:R-:W-:Y:S02]  /*cab0*/  FMUL.FTZ R92, R2.reuse, R92 ;  /* 0x0000005c025c7220 */ /* 0x040fe40000410000 */
[C---:B------:R-:W-:Y:S01]  /*cac0*/  FMUL.FTZ R12, R2.reuse, R144 ;  /* 0x00000090020c7220 */ /* 0x040fe20000410000 */
[C---:B------:R-:W-:Y:S04]  /*cad0*/  HMMA.16816.F32.BF16 R8, R136.reuse, R14, R8 ;  /* 0x0000000e8808723c */ /* 0x040fe80000041808 */
[C---:B------:R-:W-:Y:S02]  /*cae0*/  FMUL.FTZ R13, R2.reuse, R145 ;  /* 0x00000091020d7220 */ /* 0x040fe40000410000 */
[----:B------:R-:W-:Y:S02]  /*caf0*/  FMUL.FTZ R93, R2, R93 ;  /* 0x0000005d025d7220 */ /* 0x000fe40000410000 */
[C---:B------:R-:W-:Y:S04]  /*cb00*/  FMUL.FTZ R14, R0.reuse, R146 ;  /* 0x00000092000e7220 */ /* 0x040fe80000410000 */
[C---:B------:R-:W-:Y:S02]  /*cb10*/  FMUL.FTZ R15, R0.reuse, R147 ;  /* 0x00000093000f7220 */ /* 0x040fe40000410000 */
[----:B------:R-:W1:Y:S01]  /*cb20*/  LDSM.16.MT88.4 R144, [R193+0x2100] ;  /* 0x00210000c190783b */ /* 0x000e620000004200 */
[C---:B------:R-:W-:Y:S02]  /*cb30*/  FMUL.FTZ R94, R0.reuse, R94 ;  /* 0x0000005e005e7220 */ /* 0x040fe40000410000 */
[----:B------:R-:W-:Y:S02]  /*cb40*/  FMUL.FTZ R95, R0, R95 ;  /* 0x0000005f005f7220 */ /* 0x000fe40000410000 */
[C---:B------:R-:W-:Y:S03]  /*cb50*/  HMMA.16816.F32.BF16 R12, R136.reuse, R20, R12 ;  /* 0x00000014880c723c */ /* 0x040fe6000004180c */
[C---:B------:R-:W-:Y:S02]  /*cb60*/  FMUL.FTZ R96, R2.reuse, R96 ;  /* 0x0000006002607220 */ /* 0x040fe40000410000 */
[C---:B------:R-:W-:Y:S02]  /*cb70*/  FMUL.FTZ R97, R2.reuse, R97 ;  /* 0x0000006102617220 */ /* 0x040fe40000410000 */
[C---:B------:R-:W-:Y:S01]  /*cb80*/  FMUL.FTZ R20, R2.reuse, R152 ;  /* 0x0000009802147220 */ /* 0x040fe20000410000 */
[C---:B------:R-:W-:Y:S04]  /*cb90*/  HMMA.16816.F32.BF16 R16, R136.reuse, R22, R16 ;  /* 0x000000168810723c */ /* 0x040fe80000041810 */
[----:B------:R-:W-:Y:S02]  /*cba0*/  FMUL.FTZ R21, R2, R153 ;  /* 0x0000009902157220 */ /* 0x000fe40000410000 */
[----:B--2---:R-:W-:Y:S02]  /*cbb0*/  FFMA.FTZ R134, R190, c[0x0][0x2d0], -R169 ;  /* 0x0000b400be867a23 */ /* 0x004fe400000108a9 */
[C---:B------:R-:W-:Y:S02]  /*cbc0*/  FMUL.FTZ R22, R0.reuse, R154 ;  /* 0x0000009a00167220 */ /* 0x040fe40000410000 */
[----:B------:R2:W5:Y:S02]  /*cbd0*/  MUFU.EX2 R222, R134 ;  /* 0x0000008600de7308 */ /* 0x0005640000000800 */
[C---:B------:R-:W-:Y:S02]  /*cbe0*/  FMUL.FTZ R23, R0.reuse, R155 ;  /* 0x0000009b00177220 */ /* 0x040fe40000410000 */
[----:B------:R-:W-:Y:S01]  /*cbf0*/  LDSM.16.MT88.4 R152, [R196+0x900] ;  /* 0x00090000c498783b */ /* 0x000fe20000004200 */
        /* <DEDUP_REMOVED lines=8> */
[C---:B------:R-:W-:Y:S02]  /*cc80*/  FMUL.FTZ R102, R0.reuse, R102 ;  /* 0x0000006600667220 */ /* 0x040fe40000410000 */
[C---:B------:R-:W-:Y:S04]  /*cc90*/  FMUL.FTZ R30, R0.reuse, R162 ;  /* 0x000000a2001e7220 */ /* 0x040fe80000410000 */
[C---:B------:R-:W-:Y:S02]  /*cca0*/  FMUL.FTZ R31, R0.reuse, R163 ;  /* 0x000000a3001f7220 */ /* 0x040fe40000410000 */
[----:B------:R-:W-:Y:S01]  /*ccb0*/  LDSM.16.MT88.4 R160, [R196+0x1900] ;  /* 0x00190000c4a0783b */ /* 0x000fe20000004200 */
[----:B------:R-:W-:Y:S02]  /*ccc0*/  FMUL.FTZ R103, R0, R103 ;  /* 0x0000006700677220 */ /* 0x000fe40000410000 */
[C---:B------:R-:W-:Y:S02]  /*ccd0*/  FMUL.FTZ R104, R2.reuse, R104 ;  /* 0x0000006802687220 */ /* 0x040fe40000410000 */
        /* <DEDUP_REMOVED lines=11> */
[C---:B------:R-:W-:Y:S01]  /*cd90*/  HMMA.16816.F32.BF16 R40, R136.reuse, R146, R40 ;  /* 0x000000928828723c */ /* 0x040fe20000041828 */
[----:B------:R-:W1:Y:S03]  /*cda0*/  LDSM.16.MT88.4 R144, [R195+0x2100] ;  /* 0x00210000c390783b */ /* 0x000e660000004200 */
[C---:B------:R-:W-:Y:S02]  /*cdb0*/  FMUL.FTZ R112, R2.reuse, R112 ;  /* 0x0000007002707220 */ /* 0x040fe40000410000 */
[----:B------:R-:W-:Y:S02]  /*cdc0*/  FMUL.FTZ R113, R2, R113 ;  /* 0x0000007102717220 */ /* 0x000fe40000410000 */
[C---:B------:R-:W-:Y:S04]  /*cdd0*/  HMMA.16816.F32.BF16 R44, R136.reuse, R148, R44 ;  /* 0x00000094882c723c */ /* 0x040fe8000004182c */
[C---:B------:R-:W-:Y:S02]  /*cde0*/  FMUL.FTZ R114, R0.reuse, R114 ;  /* 0x0000007200727220 */ /* 0x040fe40000410000 */
[----:B------:R-:W-:Y:S02]  /*cdf0*/  FMUL.FTZ R115, R0, R115 ;  /* 0x0000007300737220 */ /* 0x000fe40000410000 */
[C---:B------:R-:W-:Y:S01]  /*ce00*/  HMMA.16816.F32.BF16 R48, R136.reuse, R150, R48 ;  /* 0x000000968830723c */ /* 0x040fe20000041830 */
[----:B------:R-:W2:Y:S03]  /*ce10*/  LDSM.16.MT88.4 R148, [R193+0x4100] ;  /* 0x00410000c194783b */ /* 0x000ea60000004200 */
        /* <DEDUP_REMOVED lines=18> */
[C---:B--2---:R-:W-:Y:S04]  /*cf40*/  HMMA.16816.F32.BF16 R68, R136.reuse, R148, R68 ;  /* 0x000000948844723c */ /* 0x044fe80000041844 */
[C---:B------:R-:W-:Y:S02]  /*cf50*/  FMUL.FTZ R128, R2.reuse, R128 ;  /* 0x0000008002807220 */ /* 0x040fe40000410000 */
[----:B------:R-:W-:Y:S02]  /*cf60*/  FMUL.FTZ R129, R2, R129 ;  /* 0x0000008102817220 */ /* 0x000fe40000410000 */
[C---:B------:R-:W-:Y:S01]  /*cf70*/  HMMA.16816.F32.BF16 R72, R136.reuse, R150, R72 ;  /* 0x000000968848723c */ /* 0x040fe20000041848 */
[----:B------:R-:W2:Y:S03]  /*cf80*/  LDSM.16.MT88.4 R148, [R195+0x4100] ;  /* 0x00410000c394783b */ /* 0x000ea60000004200 */
[C---:B------:R-:W-:Y:S02]  /*cf90*/  FMUL.FTZ R130, R0.reuse, R130 ;  /* 0x0000008200827220 */ /* 0x040fe40000410000 */
[----:B------:R-:W-:Y:S02]  /*cfa0*/  FMUL.FTZ R131, R0, R131 ;  /* 0x0000008300837220 */ /* 0x000fe40000410000 */
[----:B------:R-:W-:Y:S01]  /*cfb0*/  FFMA.FTZ R134, R191, c[0x0][0x2d0], -R133 ;  /* 0x0000b400bf867a23 */ /* 0x000fe20000010885 */
[C---:B---3--:R-:W-:Y:S03]  /*cfc0*/  HMMA.16816.F32.BF16 R76, R136.reuse, R140, R76 ;  /* 0x0000008c884c723c */ /* 0x048fe6000004184c */
[----:B------:R3:W2:Y:S01]  /*cfd0*/  MUFU.EX2 R182, R134 ;  /* 0x0000008600b67308 */ /* 0x0006a20000000800 */
[----:B------:R-:W-:Y:S02]  /*cfe0*/  FFMA.FTZ R2, R2, R227, R240 ;  /* 0x000000e302027223 */ /* 0x000fe400000100f0 */
[----:B------:R-:W-:Y:S02]  /*cff0*/  FFMA.FTZ R0, R0, R226, R185 ;  /* 0x000000e200007223 */ /* 0x000fe400000100b9 */
[C---:B------:R-:W-:Y:S01]  /*d000*/  HMMA.16816.F32.BF16 R80, R136.reuse, R142, R80 ;  /* 0x0000008e8850723c */ /* 0x040fe20000041850 */
[----:B------:R-:W5:Y:S03]  /*d010*/  LDSM.16.MT88.4 R140, [R193+0x6100] ;  /* 0x00610000c18c783b */ /* 0x000f660000004200 */
[----:B------:R-:W-:Y:S02]  /*d020*/  FADD.FTZ R2, R243, R2 ;  /* 0x00000002f3027221 */ /* 0x000fe40000010000 */
[----:B------:R-:W-:Y:S02]  /*d030*/  FADD.FTZ R0, R188, R0 ;  /* 0x00000000bc007221 */ /* 0x000fe40000010000 */
[C---:B-1----:R-:W-:Y:S04]  /*d040*/  HMMA.16816.F32.BF16 R84, R136.reuse, R144, R84 ;  /* 0x000000908854723c */ /* 0x042fe80000041854 */
[----:B------:R-:W-:Y:S02]  /*d050*/  FADD.FTZ R2, R242, R2 ;  /* 0x00000002f2027221 */ /* 0x000fe40000010000 */
[----:B------:R-:W-:Y:S02]  /*d060*/  FADD.FTZ R0, R187, R0 ;  /* 0x00000000bb007221 */ /* 0x000fe40000010000 */
[C---:B------:R-:W-:Y:S01]  /*d070*/  HMMA.16816.F32.BF16 R88, R136.reuse, R146, R88 ;  /* 0x000000928858723c */ /* 0x040fe20000041858 */
[----:B------:R-:W1:Y:S03]  /*d080*/  LDSM.16.MT88.4 R144, [R194+0x6100] ;  /* 0x00610000c290783b */ /* 0x000e660000004200 */
[----:B---3--:R-:W-:Y:S02]  /*d090*/  FFMA.FTZ R134, R221, c[0x0][0x2d0], -R133 ;  /* 0x0000b400dd867a23 */ /* 0x008fe40000010885 */
[----:B------:R-:W-:Y:S02]  /*d0a0*/  FADD.FTZ R2, R241, R2 ;  /* 0x00000002f1027221 */ /* 0x000fe40000010000 */
[C---:B--2---:R-:W-:Y:S01]  /*d0b0*/  HMMA.16816.F32.BF16 R92, R136.reuse, R148, R92 ;  /* 0x00000094885c723c */ /* 0x044fe2000004185c */
[----:B------:R2:W3:Y:S03]  /*d0c0*/  MUFU.EX2 R181, R134 ;  /* 0x0000008600b57308 */ /* 0x0004e60000000800 */
[----:B------:R-:W-:Y:S02]  /*d0d0*/  FADD.FTZ R2, R225, R2 ;  /* 0x00000002e1027221 */ /* 0x000fe40000010000 */
[----:B------:R-:W-:Y:S02]  /*d0e0*/  FADD.FTZ R0, R186, R0 ;  /* 0x00000000ba007221 */ /* 0x000fe40000010000 */
[C---:B------:R-:W-:Y:S01]  /*d0f0*/  HMMA.16816.F32.BF16 R96, R136.reuse, R150, R96 ;  /* 0x000000968860723c */ /* 0x040fe20000041860 */
[----:B------:R-:W3:Y:S03]  /*d100*/  LDSM.16.MT88.4 R148, [R196+0x6100] ;  /* 0x00610000c494783b */ /* 0x000ee60000004200 */
[----:B------:R-:W-:Y:S02]  /*d110*/  FADD.FTZ R2, R224, R2 ;  /* 0x00000002e0027221 */ /* 0x000fe40000010000 */
[----:B------:R-:W-:Y:S02]  /*d120*/  FADD.FTZ R0, R184, R0 ;  /* 0x00000000b8007221 */ /* 0x000fe40000010000 */
[----:B----4-:R-:W-:Y:S01]  /*d130*/  FADD.FTZ R2, R223, R2 ;  /* 0x00000002df027221 */ /* 0x010fe20000010000 */
[C---:B-----5:R-:W-:Y:S03]  /*d140*/  HMMA.16816.F32.BF16 R100, R136.reuse, R140, R100 ;  /* 0x0000008c8864723c */ /* 0x060fe60000041864 */
[----:B------:R-:W-:Y:S02]  /*d150*/  FADD.FTZ R2, R222, R2 ;  /* 0x00000002de027221 */ /* 0x000fe40000010000 */
[----:B------:R-:W-:Y:S03]  /*d160*/  FADD.FTZ R0, R183, R0 ;  /* 0x00000000b7007221 */ /* 0x000fe60000010000 */
[C---:B------:R-:W-:Y:S01]  /*d170*/  HMMA.16816.F32.BF16 R104, R136.reuse, R142, R104 ;  /* 0x0000008e8868723c */ /* 0x040fe20000041868 */
[----:B------:R-:W4:Y:S03]  /*d180*/  LDSM.16.MT88.4 R140, [R195+0x6100] ;  /* 0x00610000c38c783b */ /* 0x000f260000004200 */
[--C-:B--2---:R-:W-:Y:S02]  /*d190*/  FFMA.FTZ R134, R244, c[0x0][0x2d0], -R169.reuse ;  /* 0x0000b400f4867a23 */ /* 0x104fe400000108a9 */
[----:B------:R-:W-:Y:S02]  /*d1a0*/  FADD.FTZ R0, R182, R0 ;  /* 0x00000000b6007221 */ /* 0x000fe40000010000 */
[C---:B-1----:R-:W-:Y:S01]  /*d1b0*/  HMMA.16816.F32.BF16 R108, R136.reuse, R144, R108 ;  /* 0x00000090886c723c */ /* 0x042fe2000004186c */
[----:B------:R1:W2:Y:S03]  /*d1c0*/  MUFU.EX2 R221, R134 ;  /* 0x0000008600dd7308 */ /* 0x0002a60000000800 */
[----:B---3--:R-:W-:Y:S04]  /*d1d0*/  FADD.FTZ R0, R181, R0 ;  /* 0x00000000b5007221 */ /* 0x008fe80000010000 */
[C---:B------:R-:W-:Y:S01]  /*d1e0*/  HMMA.16816.F32.BF16 R112, R136.reuse, R146, R112 ;  /* 0x000000928870723c */ /* 0x040fe20000041870 */
[----:B------:R-:W3:Y:S07]  /*d1f0*/  LDSM.16.MT88.4 R144, [R193+0x900] ;  /* 0x00090000c190783b */ /* 0x000eee0000004200 */
[C---:B------:R-:W-:Y:S08]  /*d200*/  HMMA.16816.F32.BF16 R116, R136.reuse, R148, R116 ;  /* 0x000000948874723c */ /* 0x040ff00000041874 */
[C---:B------:R-:W-:Y:S01]  /*d210*/  HMMA.16816.F32.BF16 R120, R136.reuse, R150, R120 ;  /* 0x000000968878723c */ /* 0x040fe20000041878 */
[----:B------:R-:W5:Y:S03]  /*d220*/  LDSM.16.MT88.4 R148, [R194+0x900] ;  /* 0x00090000c294783b */ /* 0x000f660000004200 */
[----:B-1----:R-:W-:Y:S02]  /*d230*/  FFMA.FTZ R134, R245, c[0x0][0x2d0], -R169 ;  /* 0x0000b400f5867a23 */ /* 0x002fe400000108a9 */
[----:B--2---:R-:W-:Y:S02]  /*d240*/  FADD.FTZ R2, R221, R2 ;  /* 0x00000002dd027221 */ /* 0x004fe40000010000 */
[----:B------:R1:W2:Y:S01]  /*d250*/  MUFU.EX2 R191, R134 ;  /* 0x0000008600bf7308 */ /* 0x0002a20000000800 */
[C---:B----4-:R-:W-:Y:S08]  /*d260*/  HMMA.16816.F32.BF16 R124, R136.reuse, R140, R124 ;  /* 0x0000008c887c723c */ /* 0x050ff0000004187c */
[----:B------:R-:W-:Y:S01]  /*d270*/  HMMA.16816.F32.BF16 R128, R136, R142, R128 ;  /* 0x0000008e8880723c */ /* 0x000fe20000041880 */
[----:B------:R-:W4:Y:S06]  /*d280*/  LDSM.16.MT88.4 R140, [R195+0x900] ;  /* 0x00090000c38c783b */ /* 0x000f2c0000004200 */
[----:B------:R-:W-:Y:S02]  /*d290*/  F2FP.BF16.PACK_AB R136, R224, R225 ;  /* 0x000000e1e088723e */ /* 0x000fe400000010ff */
[----:B------:R-:W-:Y:S03]  /*d2a0*/  F2FP.BF16.PACK_AB R137, R183, R184 ;  /* 0x000000b8b789723e */ /* 0x000fe600000010ff */
[----:B------:R-:W-:Y:S02]  /*d2b0*/  F2FP.BF16.PACK_AB R138, R222, R223 ;  /* 0x000000dfde8a723e */ /* 0x000fe400000010ff */
[----:B------:R-:W-:Y:S01]  /*d2c0*/  F2FP.BF16.PACK_AB R139, R181, R182 ;  /* 0x000000b6b58b723e */ /* 0x000fe200000010ff */
[--C-:B-1----:R-:W-:Y:S02]  /*d2d0*/  FFMA.FTZ R134, R246, c[0x0][0x2d0], -R133.reuse ;  /* 0x0000b400f6867a23 */ /* 0x102fe40000010885 */
[----:B--2---:R-:W-:Y:S02]  /*d2e0*/  FADD.FTZ R2, R191, R2 ;  /* 0x00000002bf027221 */ /* 0x004fe40000010000 */
[----:B------:R1:W2:Y:S02]  /*d2f0*/  MUFU.EX2 R177, R134 ;  /* 0x0000008600b17308 */ /* 0x0002a40000000800 */
[C---:B---3--:R-:W-:Y:S08]  /*d300*/  HMMA.16816.F32.BF16 R4, R136.reuse, R144, R4 ;  /* 0x000000908804723c */ /* 0x048ff00000041804 */
[C---:B------:R-:W-:Y:S01]  /*d310*/  HMMA.16816.F32.BF16 R8, R136.reuse, R146, R8 ;  /* 0x000000928808723c */ /* 0x040fe20000041808 */
[----:B------:R-:W3:Y:S07]  /*d320*/  LDSM.16.MT88.4 R144, [R193+0x2900] ;  /* 0x00290000c190783b */ /* 0x000eee0000004200 */
[C---:B-----5:R-:W-:Y:S04]  /*d330*/  HMMA.16816.F32.BF16 R12, R136.reuse, R148, R12 ;  /* 0x00000094880c723c */ /* 0x060fe8000004180c */
[----:B-1----:R-:W-:Y:S04]  /*d340*/  FFMA.FTZ R134, R247, c[0x0][0x2d0], -R133 ;  /* 0x0000b400f7867a23 */ /* 0x002fe80000010885 */
[C---:B------:R-:W-:Y:S01]  /*d350*/  HMMA.16816.F32.BF16 R16, R136.reuse, R150, R16 ;  /* 0x000000968810723c */ /* 0x040fe20000041810 */
[----:B------:R-:W1:Y:S01]  /*d360*/  LDSM.16.MT88.4 R148, [R196+0x2900] ;  /* 0x00290000c494783b */ /* 0x000e620000004200 */
[----:B------:R5:W3:Y:S02]  /*d370*/  MUFU.EX2 R176, R134 ;  /* 0x0000008600b07308 */ /* 0x000ae40000000800 */
[----:B--2---:R-:W-:Y:S04]  /*d380*/  FADD.FTZ R0, R177, R0 ;  /* 0x00000000b1007221 */ /* 0x004fe80000010000 */
[C---:B------:R-:W-:Y:S08]  /*d390*/  HMMA.16816.F32.BF16 R20, R136.reuse, R152, R20 ;  /* 0x000000988814723c */ /* 0x040ff00000041814 */
[C---:B------:R-:W-:Y:S01]  /*d3a0*/  HMMA.16816.F32.BF16 R24, R136.reuse, R154, R24 ;  /* 0x0000009a8818723c */ /* 0x040fe20000041818 */
[----:B------:R-:W2:Y:S07]  /*d3b0*/  LDSM.16.MT88.4 R152, [R195+0x2900] ;  /* 0x00290000c398783b */ /* 0x000eae0000004200 */
[C---:B----4-:R-:W-:Y:S04]  /*d3c0*/  HMMA.16816.F32.BF16 R28, R136.reuse, R140, R28 ;  /* 0x0000008c881c723c */ /* 0x050fe8000004181c */
[--C-:B-----5:R-:W-:Y:S02]  /*d3d0*/  FFMA.FTZ R134, R248, c[0x0][0x2d0], -R169.reuse ;  /* 0x0000b400f8867a23 */ /* 0x120fe400000108a9 */
[----:B---3--:R-:W-:Y:S02]  /*d3e0*/  FADD.FTZ R0, R176, R0 ;  /* 0x00000000b0007221 */ /* 0x008fe40000010000 */
[C---:B------:R-:W-:Y:S01]  /*d3f0*/  HMMA.16816.F32.BF16 R32, R136.reuse, R142, R32 ;  /* 0x0000008e8820723c */ /* 0x040fe20000041820 */
[----:B------:R-:W3:Y:S01]  /*d400*/  LDSM.16.MT88.4 R140, [R193+0x4900] ;  /* 0x00490000c18c783b */ /* 0x000ee20000004200 */
[----:B------:R4:W5:Y:S06]  /*d410*/  MUFU.EX2 R190, R134 ;  /* 0x0000008600be7308 */ /* 0x00096c0000000800 */
[C---:B------:R-:W-:Y:S08]  /*d420*/  HMMA.16816.F32.BF16 R36, R136.reuse, R144, R36 ;  /* 0x000000908824723c */ /* 0x040ff00000041824 */
[C---:B------:R-:W-:Y:S01]  /*d430*/  HMMA.16816.F32.BF16 R40, R136.reuse, R146, R40 ;  /* 0x000000928828723c */ /* 0x040fe20000041828 */
[----:B------:R-:W3:Y:S07]  /*d440*/  LDSM.16.MT88.4 R144, [R194+0x4900] ;  /* 0x00490000c290783b */ /* 0x000eee0000004200 */
[C---:B------:R-:W-:Y:S04]  /*d450*/  HMMA.16816.F32.BF16 R44, R136.reuse, R156, R44 ;  /* 0x0000009c882c723c */ /* 0x040fe8000004182c */
[----:B----4-:R-:W-:Y:S02]  /*d460*/  FFMA.FTZ R134, R249, c[0x0][0x2d0], -R169 ;  /* 0x0000b400f9867a23 */ /* 0x010fe400000108a9 */
[----:B-----5:R-:W-:Y:S02]  /*d470*/  FADD.FTZ R2, R190, R2 ;  /* 0x00000002be027221 */ /* 0x020fe40000010000 */
[C---:B------:R-:W-:Y:S01]  /*d480*/  HMMA.16816.F32.BF16 R48, R136.reuse, R158, R48 ;  /* 0x0000009e8830723c */ /* 0x040fe20000041830 */
[----:B------:R-:W4:Y:S01]  /*d490*/  LDSM.16.MT88.4 R156, [R196+0x4900] ;  /* 0x00490000c49c783b */ /* 0x000f220000004200 */
[----:B------:R5:W3:Y:S06]  /*d4a0*/  MUFU.EX2 R189, R134 ;  /* 0x0000008600bd7308 */ /* 0x000aec0000000800 */
[C---:B-1----:R-:W-:Y:S08]  /*d4b0*/  HMMA.16816.F32.BF16 R52, R136.reuse, R148, R52 ;  /* 0x000000948834723c */ /* 0x042ff00000041834 */
[C---:B------:R-:W-:Y:S01]  /*d4c0*/  HMMA.16816.F32.BF16 R56, R136.reuse, R150, R56 ;  /* 0x000000968838723c */ /* 0x040fe20000041838 */
[----:B------:R-:W1:Y:S07]  /*d4d0*/  LDSM.16.MT88.4 R148, [R195+0x4900] ;  /* 0x00490000c394783b */ /* 0x000e6e0000004200 */
[C---:B--2---:R-:W-:Y:S04]  /*d4e0*/  HMMA.16816.F32.BF16 R60, R136.reuse, R152, R60 ;  /* 0x00000098883c723c */ /* 0x044fe8000004183c */
[--C-:B-----5:R-:W-:Y:S02]  /*d4f0*/  FFMA.FTZ R134, R250, c[0x0][0x2d0], -R133.reuse ;  /* 0x0000b400fa867a23 */ /* 0x120fe40000010885 */
[----:B---3--:R-:W-:Y:S02]  /*d500*/  FADD.FTZ R2, R189, R2 ;  /* 0x00000002bd027221 */ /* 0x008fe40000010000 */
[C---:B------:R-:W-:Y:S01]  /*d510*/  HMMA.16816.F32.BF16 R64, R136.reuse, R154, R64 ;  /* 0x0000009a8840723c */ /* 0x040fe20000041840 */
[----:B------:R-:W-:Y:S01]  /*d520*/  LDSM.16.MT88.4 R152, [R196+0x6900] ;  /* 0x00690000c498783b */ /* 0x000fe20000004200 */
[----:B------:R2:W3:Y:S06]  /*d530*/  MUFU.EX2 R175, R134 ;  /* 0x0000008600af7308 */ /* 0x0004ec0000000800 */
[C---:B------:R-:W-:Y:S08]  /*d540*/  HMMA.16816.F32.BF16 R68, R136.reuse, R140, R68 ;  /* 0x0000008c8844723c */ /* 0x040ff00000041844 */
[C---:B------:R-:W-:Y:S01]  /*d550*/  HMMA.16816.F32.BF16 R72, R136.reuse, R142, R72 ;  /* 0x0000008e8848723c */ /* 0x040fe20000041848 */
[----:B------:R-:W5:Y:S07]  /*d560*/  LDSM.16.MT88.4 R140, [R193+0x6900] ;  /* 0x00690000c18c783b */ /* 0x000f6e0000004200 */
[C---:B------:R-:W-:Y:S04]  /*d570*/  HMMA.16816.F32.BF16 R76, R136.reuse, R144, R76 ;  /* 0x00000090884c723c */ /* 0x040fe8000004184c */
[----:B--2---:R-:W-:Y:S02]  /*d580*/  FFMA.FTZ R134, R251, c[0x0][0x2d0], -R133 ;  /* 0x0000b400fb867a23 */ /* 0x004fe40000010885 */
[----:B---3--:R-:W-:Y:S02]  /*d590*/  FADD.FTZ R0, R175, R0 ;  /* 0x00000000af007221 */ /* 0x008fe40000010000 */
[C---:B------:R-:W-:Y:S01]  /*d5a0*/  HMMA.16816.F32.BF16 R80, R136.reuse, R146, R80 ;  /* 0x000000928850723c */ /* 0x040fe20000041850 */
[----:B------:R-:W2:Y:S01]  /*d5b0*/  LDSM.16.MT88.4 R144, [R194+0x6900] ;  /* 0x00690000c290783b */ /* 0x000ea20000004200 */
[----:B------:R3:W3:Y:S06]  /*d5c0*/  MUFU.EX2 R174, R134 ;  /* 0x0000008600ae7308 */ /* 0x0006ec0000000800 */
[C---:B----4-:R-:W-:Y:S08]  /*d5d0*/  HMMA.16816.F32.BF16 R84, R136.reuse, R156, R84 ;  /* 0x0000009c8854723c */ /* 0x050ff00000041854 */
[C---:B------:R-:W-:Y:S01]  /*d5e0*/  HMMA.16816.F32.BF16 R88, R136.reuse, R158, R88 ;  /* 0x0000009e8858723c */ /* 0x040fe20000041858 */
[----:B------:R-:W-:Y:S07]  /*d5f0*/  LDSM.16.MT88.4 R156, [R194+0x1100] ;  /* 0x00110000c29c783b */ /* 0x000fee0000004200 */
[C---:B-1----:R-:W-:Y:S04]  /*d600*/  HMMA.16816.F32.BF16 R92, R136.reuse, R148, R92 ;  /* 0x00000094885c723c */ /* 0x042fe8000004185c */
[--C-:B---3--:R-:W-:Y:S02]  /*d610*/  FFMA.FTZ R134, R170, c[0x0][0x2d0], -R169.reuse ;  /* 0x0000b400aa867a23 */ /* 0x108fe400000108a9 */
[----:B------:R-:W-:Y:S02]  /*d620*/  FADD.FTZ R0, R174, R0 ;  /* 0x00000000ae007221 */ /* 0x000fe40000010000 */
[C---:B------:R-:W-:Y:S01]  /*d630*/  HMMA.16816.F32.BF16 R96, R136.reuse, R150, R96 ;  /* 0x000000968860723c */ /* 0x040fe20000041860 */
[----:B------:R-:W1:Y:S01]  /*d640*/  LDSM.16.MT88.4 R148, [R195+0x6900] ;  /* 0x00690000c394783b */ /* 0x000e620000004200 */
[----:B------:R3:W4:Y:S06]  /*d650*/  MUFU.EX2 R180, R134 ;  /* 0x0000008600b47308 */ /* 0x00072c0000000800 */
[C---:B-----5:R-:W-:Y:S08]  /*d660*/  HMMA.16816.F32.BF16 R100, R136.reuse, R140, R100 ;  /* 0x0000008c8864723c */ /* 0x060ff00000041864 */
[C---:B------:R-:W-:Y:S01]  /*d670*/  HMMA.16816.F32.BF16 R104, R136.reuse, R142, R104 ;  /* 0x0000008e8868723c */ /* 0x040fe20000041868 */
[----:B------:R-:W5:Y:S07]  /*d680*/  LDSM.16.MT88.4 R140, [R193+0x1100] ;  /* 0x00110000c18c783b */ /* 0x000f6e0000004200 */
[C---:B--2---:R-:W-:Y:S04]  /*d690*/  HMMA.16816.F32.BF16 R108, R136.reuse, R144, R108 ;  /* 0x00000090886c723c */ /* 0x044fe8000004186c */
[----:B---3--:R-:W-:Y:S02]  /*d6a0*/  FFMA.FTZ R134, R171, c[0x0][0x2d0], -R169 ;  /* 0x0000b400ab867a23 */ /* 0x008fe400000108a9 */
[----:B----4-:R-:W-:Y:S02]  /*d6b0*/  FADD.FTZ R2, R180, R2 ;  /* 0x00000002b4027221 */ /* 0x010fe40000010000 */
[C---:B------:R-:W-:Y:S01]  /*d6c0*/  HMMA.16816.F32.BF16 R112, R136.reuse, R146, R112 ;  /* 0x000000928870723c */ /* 0x040fe20000041870 */
[----:B------:R-:W2:Y:S01]  /*d6d0*/  LDSM.16.MT88.4 R144, [R196+0x1100] ;  /* 0x00110000c490783b */ /* 0x000ea20000004200 */
[----:B------:R3:W4:Y:S06]  /*d6e0*/  MUFU.EX2 R179, R134 ;  /* 0x0000008600b37308 */ /* 0x00072c0000000800 */
[C---:B------:R-:W-:Y:S08]  /*d6f0*/  HMMA.16816.F32.BF16 R116, R136.reuse, R152, R116 ;  /* 0x000000988874723c */ /* 0x040ff00000041874 */
[C---:B------:R-:W-:Y:S01]  /*d700*/  HMMA.16816.F32.BF16 R120, R136.reuse, R154, R120 ;  /* 0x0000009a8878723c */ /* 0x040fe20000041878 */
[----:B------:R-:W-:Y:S07]  /*d710*/  LDSM.16.MT88.4 R152, [R194+0x3100] ;  /* 0x00310000c298783b */ /* 0x000fee0000004200 */
[C---:B-1----:R-:W-:Y:S04]  /*d720*/  HMMA.16816.F32.BF16 R124, R136.reuse, R148, R124 ;  /* 0x00000094887c723c */ /* 0x042fe8000004187c */
[--C-:B---3--:R-:W-:Y:S04]  /*d730*/  FFMA.FTZ R134, R252, c[0x0][0x2d0], -R133.reuse ;  /* 0x0000b400fc867a23 */ /* 0x108fe80000010885 */
[----:B------:R-:W-:Y:S01]  /*d740*/  HMMA.16816.F32.BF16 R128, R136, R150, R128 ;  /* 0x000000968880723c */ /* 0x000fe20000041880 */
[----:B------:R-:W1:Y:S01]  /*d750*/  LDSM.16.MT88.4 R148, [R195+0x1100] ;  /* 0x00110000c394783b */ /* 0x000e620000004200 */
[----:B------:R3:W-:Y:S05]  /*d760*/  MUFU.EX2 R173, R134 ;  /* 0x0000008600ad7308 */ /* 0x0007ea0000000800 */
[----:B------:R-:W-:Y:S02]  /*d770*/  F2FP.BF16.PACK_AB R136, R191, R221 ;  /* 0x000000ddbf88723e */ /* 0x000fe400000010ff */
[----:B------:R-:W-:Y:S03]  /*d780*/  F2FP.BF16.PACK_AB R137, R176, R177 ;  /* 0x000000b1b089723e */ /* 0x000fe600000010ff */
[----:B------:R-:W-:Y:S02]  /*d790*/  F2FP.BF16.PACK_AB R138, R189, R190 ;  /* 0x000000bebd8a723e */ /* 0x000fe400000010ff */
[----:B------:R-:W-:Y:S07]  /*d7a0*/  F2FP.BF16.PACK_AB R139, R174, R175 ;  /* 0x000000afae8b723e */ /* 0x000fee00000010ff */
[C---:B-----5:R-:W-:Y:S03]  /*d7b0*/  HMMA.16816.F32.BF16 R4, R136.reuse, R140, R4 ;  /* 0x0000008c8804723c */ /* 0x060fe60000041804 */
[--C-:B---3--:R-:W-:Y:S02]  /*d7c0*/  FFMA.FTZ R134, R172, c[0x0][0x2d0], -R133.reuse ;  /* 0x0000b400ac867a23 */ /* 0x108fe40000010885 */
[----:B------:R-:W-:Y:S03]  /*d7d0*/  FFMA.FTZ R133, R168, c[0x0][0x2d0], -R133 ;  /* 0x0000b400a8857a23 */ /* 0x000fe60000010885 */
[C---:B------:R-:W-:Y:S01]  /*d7e0*/  HMMA.16816.F32.BF16 R8, R136.reuse, R142, R8 ;  /* 0x0000008e8808723c */ /* 0x040fe20000041808 */
[----:B------:R-:W3:Y:S01]  /*d7f0*/  LDSM.16.MT88.4 R140, [R193+0x3100] ;  /* 0x00310000c18c783b */ /* 0x000ee20000004200 */
[----:B------:R5:W-:Y:S02]  /*d800*/  MUFU.EX2 R172, R134 ;  /* 0x0000008600ac7308 */ /* 0x000be40000000800 */
[----:B----4-:R-:W-:Y:S04]  /*d810*/  F2FP.BF16.PACK_AB R168, R179, R180 ;  /* 0x000000b4b3a8723e */ /* 0x010fe800000010ff */
[C---:B------:R-:W-:Y:S04]  /*d820*/  HMMA.16816.F32.BF16 R12, R136.reuse, R156, R12 ;  /* 0x0000009c880c723c */ /* 0x040fe8000004180c */
[----:B------:R-:W4:Y:S04]  /*d830*/  MUFU.EX2 R133, R133 ;  /* 0x0000008500857308 */ /* 0x000f280000000800 */
[C---:B------:R-:W-:Y:S01]  /*d840*/  HMMA.16816.F32.BF16 R16, R136.reuse, R158, R16 ;  /* 0x0000009e8810723c */ /* 0x040fe20000041810 */
[----:B------:R-:W3:Y:S07]  /*d850*/  LDSM.16.MT88.4 R156, [R196+0x3100] ;  /* 0x00310000c49c783b */ /* 0x000eee0000004200 */
[C---:B--2---:R-:W-:Y:S04]  /*d860*/  HMMA.16816.F32.BF16 R20, R136.reuse, R144, R20 ;  /* 0x000000908814723c */ /* 0x044fe80000041814 */
[--C-:B-----5:R-:W-:Y:S04]  /*d870*/  FFMA.FTZ R134, R238, c[0x0][0x2d0], -R169.reuse ;  /* 0x0000b400ee867a23 */ /* 0x120fe800000108a9 */
[C---:B------:R-:W-:Y:S01]  /*d880*/  HMMA.16816.F32.BF16 R24, R136.reuse, R146, R24 ;  /* 0x000000928818723c */ /* 0x040fe20000041818 */
[----:B------:R-:W2:Y:S01]  /*d890*/  LDSM.16.MT88.4 R144, [R195+0x3100] ;  /* 0x00310000c390783b */ /* 0x000ea20000004200 */
[----:B------:R5:W-:Y:S02]  /*d8a0*/  MUFU.EX2 R178, R134 ;  /* 0x0000008600b27308 */ /* 0x000be40000000800 */
[----:B----4-:R-:W-:Y:S04]  /*d8b0*/  F2FP.BF16.PACK_AB R171, R133, R135 ;  /* 0x0000008785ab723e */ /* 0x010fe800000010ff */
[C---:B-1----:R-:W-:Y:S08]  /*d8c0*/  HMMA.16816.F32.BF16 R28, R136.reuse, R148, R28 ;  /* 0x00000094881c723c */ /* 0x042ff0000004181c */
[C---:B------:R-:W-:Y:S01]  /*d8d0*/  HMMA.16816.F32.BF16 R32, R136.reuse, R150, R32 ;  /* 0x000000968820723c */ /* 0x040fe20000041820 */
[----:B------:R-:W-:Y:S07]  /*d8e0*/  LDSM.16.MT88.4 R148, [R194+0x5100] ;  /* 0x00510000c294783b */ /* 0x000fee0000004200 */
[C---:B---3--:R-:W-:Y:S04]  /*d8f0*/  HMMA.16816.F32.BF16 R36, R136.reuse, R140, R36 ;  /* 0x0000008c8824723c */ /* 0x048fe80000041824 */
[----:B-----5:R-:W-:Y:S01]  /*d900*/  FFMA.FTZ R134, R239, c[0x0][0x2d0], -R169 ;  /* 0x0000b400ef867a23 */ /* 0x020fe200000108a9 */
[----:B------:R-:W-:Y:S03]  /*d910*/  F2FP.BF16.PACK_AB R169, R172, R173 ;  /* 0x000000adaca9723e */ /* 0x000fe600000010ff */
[C---:B------:R-:W-:Y:S01]  /*d920*/  HMMA.16816.F32.BF16 R40, R136.reuse, R142, R40 ;  /* 0x0000008e8828723c */ /* 0x040fe20000041828 */
[----:B------:R-:W1:Y:S01]  /*d930*/  LDSM.16.MT88.4 R140, [R193+0x5100] ;  /* 0x00510000c18c783b */ /* 0x000e620000004200 */
[----:B------:R-:W3:Y:S06]  /*d940*/  MUFU.EX2 R134, R134 ;  /* 0x0000008600867308 */ /* 0x000eec0000000800 */
[C---:B------:R-:W-:Y:S08]  /*d950*/  HMMA.16816.F32.BF16 R44, R136.reuse, R152, R44 ;  /* 0x00000098882c723c */ /* 0x040ff0000004182c */
[C---:B------:R-:W-:Y:S01]  /*d960*/  HMMA.16816.F32.BF16 R48, R136.reuse, R154, R48 ;  /* 0x0000009a8830723c */ /* 0x040fe20000041830 */
[----:B------:R-:W4:Y:S07]  /*d970*/  LDSM.16.MT88.4 R152, [R196+0x5100] ;  /* 0x00510000c498783b */ /* 0x000f2e0000004200 */
[C---:B------:R-:W-:Y:S04]  /*d980*/  HMMA.16816.F32.BF16 R52, R136.reuse, R156, R52 ;  /* 0x0000009c8834723c */ /* 0x040fe80000041834 */
[----:B---3--:R-:W-:Y:S04]  /*d990*/  F2FP.BF16.PACK_AB R170, R134, R178 ;  /* 0x000000b286aa723e */ /* 0x008fe800000010ff */
        /* <DEDUP_REMOVED lines=11> */
[C---:B----4-:R-:W-:Y:S08]  /*da50*/  HMMA.16816.F32.BF16 R84, R136.reuse, R152, R84 ;  /* 0x000000988854723c */ /* 0x050ff00000041854 */
[C---:B------:R-:W-:Y:S01]  /*da60*/  HMMA.16816.F32.BF16 R88, R136.reuse, R154, R88 ;  /* 0x0000009a8858723c */ /* 0x040fe20000041858 */
[----:B------:R-:W4:Y:S07]  /*da70*/  LDSM.16.MT88.4 R152, [R195+0x7100] ;  /* 0x00710000c398783b */ /* 0x000f2e0000004200 */
[C---:B---3--:R-:W-:Y:S08]  /*da80*/  HMMA.16816.F32.BF16 R92, R136.reuse, R156, R92 ;  /* 0x0000009c885c723c */ /* 0x048ff0000004185c */
[C---:B------:R-:W-:Y:S01]  /*da90*/  HMMA.16816.F32.BF16 R96, R136.reuse, R158, R96 ;  /* 0x0000009e8860723c */ /* 0x040fe20000041860 */
[----:B------:R-:W-:Y:S07]  /*daa0*/  LDSM.16.MT88.4 R156, [R194+0x1900] ;  /* 0x00190000c29c783b */ /* 0x000fee0000004200 */
[C---:B-1----:R-:W-:Y:S08]  /*dab0*/  HMMA.16816.F32.BF16 R100, R136.reuse, R140, R100 ;  /* 0x0000008c8864723c */ /* 0x042ff00000041864 */
[C---:B------:R-:W-:Y:S01]  /*dac0*/  HMMA.16816.F32.BF16 R104, R136.reuse, R142, R104 ;  /* 0x0000008e8868723c */ /* 0x040fe20000041868 */
[----:B------:R-:W1:Y:S07]  /*dad0*/  LDSM.16.MT88.4 R140, [R193+0x1900] ;  /* 0x00190000c18c783b */ /* 0x000e6e0000004200 */
[C---:B------:R-:W-:Y:S08]  /*dae0*/  HMMA.16816.F32.BF16 R108, R136.reuse, R144, R108 ;  /* 0x00000090886c723c */ /* 0x040ff0000004186c */
[C---:B------:R-:W-:Y:S08]  /*daf0*/  HMMA.16816.F32.BF16 R112, R136.reuse, R146, R112 ;  /* 0x000000928870723c */ /* 0x040ff00000041870 */
[C---:B--2---:R-:W-:Y:S08]  /*db00*/  HMMA.16816.F32.BF16 R116, R136.reuse, R148, R116 ;  /* 0x000000948874723c */ /* 0x044ff00000041874 */
[C---:B------:R-:W-:Y:S08]  /*db10*/  HMMA.16816.F32.BF16 R120, R136.reuse, R150, R120 ;  /* 0x000000968878723c */ /* 0x040ff00000041878 */
[C---:B----4-:R-:W-:Y:S08]  /*db20*/  HMMA.16816.F32.BF16 R124, R136.reuse, R152, R124 ;  /* 0x00000098887c723c */ /* 0x050ff0000004187c */
[----:B------:R-:W-:Y:S08]  /*db30*/  HMMA.16816.F32.BF16 R128, R136, R154, R128 ;  /* 0x0000009a8880723c */ /* 0x000ff00000041880 */
[C---:B-1----:R-:W-:Y:S01]  /*db40*/  HMMA.16816.F32.BF16 R136, R168.reuse, R140, R4 ;  /* 0x0000008ca888723c */ /* 0x042fe20000041804 */
        /* <DEDUP_REMOVED lines=24> */
[C---:B-----5:R-:W-:Y:S08]  /*dcd0*/  HMMA.16816.F32.BF16 R68, R168.reuse, R20, R68 ;  /* 0x00000014a844723c */ /* 0x060ff00000041844 */
[C---:B------:R-:W-:Y:S01]  /*dce0*/  HMMA.16816.F32.BF16 R72, R168.reuse, R22, R72 ;  /* 0x00000016a848723c */ /* 0x040fe20000041848 */
[----:B------:R-:W5:Y:S07]  /*dcf0*/  LDSM.16.MT88.4 R20, [R194+0x7900] ;  /* 0x00790000c214783b */ /* 0x000f6e0000004200 */
[C---:B-1----:R-:W-:Y:S08]  /*dd00*/  HMMA.16816.F32.BF16 R76, R168.reuse, R4, R76 ;  /* 0x00000004a84c723c */ /* 0x042ff0000004184c */
[C---:B------:R-:W-:Y:S01]  /*dd10*/  HMMA.16816.F32.BF16 R80, R168.reuse, R6, R80 ;  /* 0x00000006a850723c */ /* 0x040fe20000041850 */
[----:B------:R-:W1:Y:S07]  /*dd20*/  LDSM.16.MT88.4 R4, [R196+0x7900] ;  /* 0x00790000c404783b */ /* 0x000e6e0000004200 */
[C---:B--2---:R-:W-:Y:S08]  /*dd30*/  HMMA.16816.F32.BF16 R84, R168.reuse, R8, R84 ;  /* 0x00000008a854723c */ /* 0x044ff00000041854 */
[C---:B------:R-:W-:Y:S01]  /*dd40*/  HMMA.16816.F32.BF16 R88, R168.reuse, R10, R88 ;  /* 0x0000000aa858723c */ /* 0x040fe20000041858 */
[----:B------:R-:W2:Y:S07]  /*dd50*/  LDSM.16.MT88.4 R8, [R195+0x7900] ;  /* 0x00790000c308783b */ /* 0x000eae0000004200 */
[C---:B---3--:R-:W-:Y:S01]  /*dd60*/  HMMA.16816.F32.BF16 R92, R168.reuse, R12, R92 ;  /* 0x0000000ca85c723c */ /* 0x048fe2000004185c */
[----:B------:R-:W3:Y:S07]  /*dd70*/  LDL R12, [R1+0x68] ;  /* 0x00006800010c7983 */ /* 0x000eee0000100800 */
[C---:B------:R-:W-:Y:S08]  /*dd80*/  HMMA.16816.F32.BF16 R96, R168.reuse, R14, R96 ;  /* 0x0000000ea860723c */ /* 0x040ff00000041860 */
[C---:B----4-:R-:W-:Y:S08]  /*dd90*/  HMMA.16816.F32.BF16 R100, R168.reuse, R16, R100 ;  /* 0x00000010a864723c */ /* 0x050ff00000041864 */
[C---:B------:R-:W-:Y:S08]  /*dda0*/  HMMA.16816.F32.BF16 R104, R168.reuse, R18, R104 ;  /* 0x00000012a868723c */ /* 0x040ff00000041868 */
[C---:B-----5:R-:W-:Y:S08]  /*ddb0*/  HMMA.16816.F32.BF16 R108, R168.reuse, R20, R108 ;  /* 0x00000014a86c723c */ /* 0x060ff0000004186c */
[C---:B------:R-:W-:Y:S08]  /*ddc0*/  HMMA.16816.F32.BF16 R112, R168.reuse, R22, R112 ;  /* 0x00000016a870723c */ /* 0x040ff00000041870 */
[C---:B-1----:R-:W-:Y:S07]  /*ddd0*/  HMMA.16816.F32.BF16 R116, R168.reuse, R4, R116 ;  /* 0x00000004a874723c */ /* 0x042fee0000041874 */
[----:B------:R-:W-:Y:S01]  /*dde0*/  FADD.FTZ R4, R173, R0 ;  /* 0x00000000ad047221 */ /* 0x000fe20000010000 */
[C---:B------:R-:W-:Y:S04]  /*ddf0*/  HMMA.16816.F32.BF16 R120, R168.reuse, R6, R120 ;  /* 0x00000006a878723c */ /* 0x040fe80000041878 */
[----:B------:R-:W-:Y:S02]  /*de00*/  FADD.FTZ R0, R179, R2 ;  /* 0x00000002b3007221 */ /* 0x000fe40000010000 */
[----:B------:R-:W-:Y:S02]  /*de10*/  FADD.FTZ R4, R172, R4 ;  /* 0x00000004ac047221 */ /* 0x000fe40000010000 */
[C---:B--2---:R-:W-:Y:S04]  /*de20*/  HMMA.16816.F32.BF16 R124, R168.reuse, R8, R124 ;  /* 0x00000008a87c723c */ /* 0x044fe8000004187c */
[----:B------:R-:W-:Y:S02]  /*de30*/  FADD.FTZ R2, R178, R0 ;  /* 0x00000000b2027221 */ /* 0x000fe40000010000 */
[----:B------:R-:W-:Y:S02]  /*de40*/  FADD.FTZ R0, R135, R4 ;  /* 0x0000000487007221 */ /* 0x000fe40000010000 */
[----:B------:R-:W-:Y:S04]  /*de50*/  HMMA.16816.F32.BF16 R128, R168, R10, R128 ;  /* 0x0000000aa880723c */ /* 0x000fe80000041880 */
[----:B------:R-:W-:Y:S01]  /*de60*/  FADD.FTZ R2, R134, R2 ;  /* 0x0000000286027221 */ /* 0x000fe20000010000 */
[----:B------:R-:W-:Y:S01]  /*de70*/  MOV R134, R3 ;  /* 0x0000000300867202 */ /* 0x000fe20000000f00 */
[----:B------:R-:W-:Y:S01]  /*de80*/  FADD.FTZ R0, R133, R0 ;  /* 0x0000000085007221 */ /* 0x000fe20000010000 */
[----:B------:R-:W-:Y:S02]  /*de90*/  MOV R133, R132 ;  /* 0x0000008400857202 */ /* 0x000fe40000000f00 */
[----:B------:R1:W-:Y:S04]  /*dea0*/  STL [R1+0x8], R2 ;  /* 0x0000080201007387 */ /* 0x0003e80000100800 */
[----:B------:R1:W-:Y:S01]  /*deb0*/  STL [R1+0xc], R0 ;  /* 0x00000c0001007387 */ /* 0x0003e20000100800 */
[----:B---3--:R-:W-:Y:S02]  /*dec0*/  ISETP.GT.AND P0, PT, R220, R12, PT ;  /* 0x0000000cdc00720c */ /* 0x008fe40003f04270 */
[----:B------:R-:W-:Y:S11]  /*ded0*/  MOV R220, R219 ;  /* 0x000000db00dc7202 */ /* 0x000ff60000000f00 */
[----:B-1----:R-:W-:-:S05]  /*dee0*/  @P0 BRA `(.L_x_900) ;  /* 0xffffc7a000000947 */ /* 0x002fca000383ffff */
.L_x_899:
[----:B------:R-:W-:-:S13]  /*def0*/  ISETP.GE.AND P0, PT, R219, R232, PT ;  /* 0x000000e8db00720c */ /* 0x000fda0003f06270 */
[----:B------:R-:W-:Y:S05]  /*df00*/  @!P0 BRA `(.L_x_901) ;  /* 0x000043c000008947 */ /* 0x000fea0003800000 */
[----:B------:R-:W2:Y:S01]  /*df10*/  LDL.64 R6, [R1+0x60] ;  /* 0x0000600001067983 */ /* 0x000ea20000100a00 */
[----:B------:R-:W-:-:S03]  /*df20*/  ULDC.64 UR4, c[0x0][0x208] ;  /* 0x0000820000047ab9 */ /* 0x000fc60000000a00 */
[----:B-1----:R-:W3:Y:S04]  /*df30*/  LDL.64 R4, [R1+0x48] ;  /* 0x0000480001047983 */ /* 0x002ee80000100a00 */
[----:B------:R-:W4:Y:S04]  /*df40*/  LDL.64 R10, [R1+0x58] ;  /* 0x00005800010a7983 */ /* 0x000f280000100a00 */
[----:B------:R-:W5:Y:S04]  /*df50*/  LDL.64 R8, [R1+0x50] ;  /* 0x0000500001087983 */ /* 0x000f680000100a00 */
[----:B------:R-:W4:Y:S01]  /*df60*/  LDL R0, [R1+0x6c] ;  /* 0x00006c0001007983 */ /* 0x000f220000100800 */
[----:B------:R-:W-:-:S05]  /*df70*/  IMAD.MOV.U32 R2, RZ, RZ, c[0x0][0x2c4] ;  /* 0x0000b100ff027624 */ /* 0x000fca00078e00ff */
[----:B------:R-:W-:Y:S01]  /*df80*/  ISETP.NE.AND P1, PT, R2, 0x1, PT ;  /* 0x000000010200780c */ /* 0x000fe20003f25270 */
[----:B------:R-:W-:Y:S01]  /*df90*/  IMAD.MOV.U32 R134, RZ, RZ, R3 ;  /* 0x000000ffff867224 */ /* 0x000fe200078e0003 */
[----:B------:R-:W-:Y:S01]  /*dfa0*/  MOV R133, R132 ;  /* 0x0000008400857202 */ /* 0x000fe20000000f00 */
[----:B------:R-:W-:Y:S02]  /*dfb0*/  USHF.L.U64.HI UR5, UR4, 0x5, UR5 ;  /* 0x0000000504057899 */ /* 0x000fe40008010205 */
[----:B------:R-:W-:Y:S01]  /*dfc0*/  USHF.L.U32 UR4, UR4, 0x5, URZ ;  /* 0x0000000504047899 */ /* 0x000fe2000800063f */
[----:B--2---:R-:W-:-:S05]  /*dfd0*/  IADD3 R240, P0, R6, 0x40, RZ ;  /* 0x0000004006f07810 */ /* 0x004fca0007f1e0ff */
[----:B---3--:R-:W-:Y:S01]  /*dfe0*/  IMAD.X R241, RZ, RZ, R5, P0 ;  /* 0x000000fffff17224 */ /* 0x008fe200000e0605 */
[----:B------:R-:W-:Y:S02]  /*dff0*/  IADD3 R238, P0, R6, 0x80, RZ ;  /* 0x0000008006ee7810 */ /* 0x000fe40007f1e0ff */
[----:B------:R-:W-:-:S03]  /*e000*/  MOV R4, R6 ;  /* 0x0000000600047202 */ /* 0x000fc60000000f00 */
[--C-:B------:R-:W-:Y:S01]  /*e010*/  IMAD.X R239, RZ, RZ, R5.reuse, P0 ;  /* 0x000000ffffef7224 */ /* 0x100fe200000e0605 */
[----:B------:R-:W-:Y:S01]  /*e020*/  IADD3 R236, P0, R6, 0xc0, RZ ;  /* 0x000000c006ec7810 */ /* 0x000fe20007f1e0ff */
[----:B------:R1:W-:Y:S04]  /*e030*/  STL.64 [R1+0x48], R4 ;  /* 0x0000480401007387 */ /* 0x0003e80000100a00 */
[----:B------:R-:W-:Y:S01]  /*e040*/  IMAD.X R237, RZ, RZ, R5, P0 ;  /* 0x000000ffffed7224 */ /* 0x000fe200000e0605 */
[----:B----4-:R-:W-:-:S04]  /*e050*/  IADD3 R251, P0, R10, 0x40, RZ ;  /* 0x000000400afb7810 */ /* 0x010fc80007f1e0ff */
[----:B-----5:R-:W-:Y:S02]  /*e060*/  IADD3.X R250, RZ, R9, RZ, P0, !PT ;  /* 0x00000009fffa7210 */ /* 0x020fe400007fe4ff */
[----:B------:R-:W-:-:S05]  /*e070*/  IADD3 R249, P0, R10, 0x80, RZ ;  /* 0x000000800af97810 */ /* 0x000fca0007f1e0ff */
[----:B------:R-:W-:Y:S01]  /*e080*/  IMAD.X R248, RZ, RZ, R9, P0 ;  /* 0x000000fffff87224 */ /* 0x000fe200000e0609 */
[----:B------:R-:W-:Y:S01]  /*e090*/  IADD3 R247, P0, R10, 0xc0, RZ ;  /* 0x000000c00af77810 */ /* 0x000fe20007f1e0ff */
[----:B------:R-:W-:-:S04]  /*e0a0*/  @P1 IMAD.HI.U32 R252, R0, c[0x0][0x2c8], RZ ;  /* 0x0000b20000fc1a27 */ /* 0x000fc800078e00ff */
[----:B------:R-:W-:Y:S02]  /*e0b0*/  IMAD.X R246, RZ, RZ, R9, P0 ;  /* 0x000000fffff67224 */ /* 0x000fe400000e0609 */
.L_x_910:
[----:B------:R-:W2:Y:S01]  /*e0c0*/  LDL.64 R8, [R1+0x48] ;  /* 0x0000480001087983 */ /* 0x000ea20000100a00 */
[----:B------:R-:W-:Y:S01]  /*e0d0*/  IMAD.MOV.U32 R3, RZ, RZ, 0x6 ;  /* 0x00000006ff037424 */ /* 0x000fe200078e00ff */
[----:B-1----:R-:W-:Y:S01]  /*e0e0*/  SHF.R.S32.HI R2, RZ, 0x1f, R219 ;  /* 0x0000001fff027819 */ /* 0x002fe200000114db */
[----:B------:R-:W-:Y:S01]  /*e0f0*/  IMAD.MOV.U32 R0, RZ, RZ, c[0x0][0x208] ;  /* 0x00008200ff007624 */ /* 0x000fe200078e00ff */
[----:B------:R-:W-:Y:S04]  /*e100*/  DEPBAR.LE SB0, 0x0 ;  /* 0x000080000000791a */ /* 0x000fe80000000000 */
[----:B------:R-:W3:Y:S01]  /*e110*/  LDL.64 R10, [R1+0x60] ;  /* 0x00006000010a7983 */ /* 0x000ee20000100a00 */
[----:B------:R-:W-:Y:S01]  /*e120*/  IMAD.MOV.U32 R16, RZ, RZ, c[0x0][0x208] ;  /* 0x00008200ff107624 */ /* 0x000fe200078e00ff */
[----:B------:R-:W-:Y:S04]  /*e130*/  SHF.L.U64.HI R0, R0, R3, c[0x0][0x20c] ;  /* 0x0000830000007619 */ /* 0x000fe80000010203 */
[----:B------:R-:W4:Y:S01]  /*e140*/  LDL.64 R244, [R1+0x58] ;  /* 0x0000580001f47983 */ /* 0x000f220000100a00 */
[----:B------:R-:W-:Y:S01]  /*e150*/  SHF.L.U32 R16, R16, 0x6, RZ ;  /* 0x0000000610107819 */ /* 0x000fe200000006ff */
[----:B------:R-:W-:Y:S04]  /*e160*/  IMAD R0, R0, R219, RZ ;  /* 0x000000db00007224 */ /* 0x000fe800078e02ff */
[----:B------:R-:W5:Y:S01]  /*e170*/  LDL.64 R242, [R1+0x50] ;  /* 0x0000500001f27983 */ /* 0x000f620000100a00 */
[-C--:B------:R-:W-:Y:S02]  /*e180*/  IMAD R0, R2, R16.reuse, R0 ;  /* 0x0000001002007224 */ /* 0x080fe400078e0200 */
[CC--:B------:R-:W-:Y:S03]  /*e190*/  IMAD.WIDE.U32 R2, R219.reuse, R16.reuse, R240 ;  /* 0x00000010db027225 */ /* 0x0c0fe600078e00f0 */
[----:B------:R-:W-:Y:S01]  /*e1a0*/  BAR.SYNC.DEFER_BLOCKING 0x0 ;  /* 0x0000000000007b1d */ /* 0x000fe20000010000 */
[CC--:B------:R-:W-:Y:S04]  /*e1b0*/  IMAD.WIDE.U32 R6, R219.reuse, R16.reuse, R238 ;  /* 0x00000010db067225 */ /* 0x0c0fe800078e00ee */
[----:B------:R-:W-:Y:S01]  /*e1c0*/  IMAD.IADD R3, R0, 0x1, R3 ;  /* 0x0000000100037824 */ /* 0x000fe200078e0203 */
        /* <DEDUP_REMOVED lines=8> */
[----:B------:R-:W4:Y:S01]  /*e250*/  LDL R135, [R1+0x70] ;  /* 0x0000700001877983 */ /* 0x000f220000100800 */
[-C--:B-12---:R-:W-:Y:S04]  /*e260*/  IMAD.WIDE.U32 R4, R219, R16.reuse, R8 ;  /* 0x00000010db047225 */ /* 0x086fe800078e0008 */
[----:B------:R-:W-:Y:S01]  /*e270*/  IMAD.IADD R5, R5, 0x1, R0 ;  /* 0x0000000105057824 */ /* 0x000fe200078e0200 */
[C---:B------:R-:W-:Y:S04]  /*e280*/  LEA R14, P0, R4.reuse, c[0x0][0x1f8], 0x1 ;  /* 0x00007e00040e7a11 */ /* 0x040fe800078008ff */
[----:B------:R-:W-:Y:S01]  /*e290*/  LEA.HI.X R15, R4, c[0x0][0x1fc], R5, 0x1, P0 ;  /* 0x00007f00040f7a11 */ /* 0x000fe200000f0c05 */
[----:B------:R-:W-:Y:S01]  /*e2a0*/  IMAD.IADD R4, R0, 0x1, R7 ;  /* 0x0000000100047824 */ /* 0x000fe200078e0207 */
[C---:B------:R-:W-:Y:S04]  /*e2b0*/  LEA R12, P0, R2.reuse, c[0x0][0x1f8], 0x1 ;  /* 0x00007e00020c7a11 */ /* 0x040fe800078008ff */
[----:B------:R-:W-:Y:S01]  /*e2c0*/  LEA.HI.X R13, R2, c[0x0][0x1fc], R3, 0x1, P0 ;  /* 0x00007f00020d7a11 */ /* 0x000fe200000f0c03 */
[CC--:B------:R-:W-:Y:S01]  /*e2d0*/  IMAD.WIDE.U32 R2, R219.reuse, R16.reuse, R236 ;  /* 0x00000010db027225 */ /* 0x0c0fe200078e00ec */
[C---:B------:R-:W-:Y:S01]  /*e2e0*/  LEA R230, P0, R6.reuse, c[0x0][0x1f8], 0x1 ;  /* 0x00007e0006e67a11 */ /* 0x040fe200078008ff */
[----:B-----5:R-:W2:Y:S03]  /*e2f0*/  LDL R242, [R1+0x40] ;  /* 0x0000400001f27983 */ /* 0x020ea60000100800 */
[----:B------:R-:W-:Y:S01]  /*e300*/  LEA.HI.X R231, R6, c[0x0][0x1fc], R4, 0x1, P0 ;  /* 0x00007f0006e77a11 */ /* 0x000fe200000f0c04 */
[C---:B------:R-:W-:Y:S01]  /*e310*/  IMAD.WIDE.U32 R4, R219.reuse, R16, UR4 ;  /* 0x00000004db047e25 */ /* 0x040fe2000f8e0010 */
[----:B------:R-:W-:Y:S02]  /*e320*/  LEA R228, P0, R2, c[0x0][0x1f8], 0x1 ;  /* 0x00007e0002e47a11 */ /* 0x000fe400078008ff */
[C---:B------:R-:W-:Y:S01]  /*e330*/  IADD3 R3, R0.reuse, R3, RZ ;  /* 0x0000000300037210 */ /* 0x040fe20007ffe0ff */
[----:B------:R-:W-:Y:S01]  /*e340*/  IMAD.IADD R0, R0, 0x1, R5 ;  /* 0x0000000100007824 */ /* 0x000fe200078e0205 */
[----:B------:R-:W-:Y:S02]  /*e350*/  LDSM.16.M88.4 R16, [R192+0x8900] ;  /* 0x00890000c010783b */ /* 0x000fe40000000200 */
[----:B------:R-:W-:Y:S02]  /*e360*/  LEA.HI.X R229, R2, c[0x0][0x1fc], R3, 0x1, P0 ;  /* 0x00007f0002e57a11 */ /* 0x000fe400000f0c03 */
[-C--:B---3--:R-:W-:Y:S05]  /*e370*/  IADD3 R2, P0, R10, R4.reuse, RZ ;  /* 0x000000040a027210 */ /* 0x088fea0007f1e0ff */
[----:B------:R-:W-:Y:S01]  /*e380*/  IMAD.X R3, R0, 0x1, R9, P0 ;  /* 0x0000000100037824 */ /* 0x000fe200000e0609 */
[C---:B------:R-:W-:Y:S01]  /*e390*/  LEA R226, P0, R2.reuse, c[0x0][0x1f8], 0x1 ;  /* 0x00007e0002e27a11 */ /* 0x040fe200078008ff */
[----:B------:R-:W1:Y:S03]  /*e3a0*/  LDSM.16.M88.4 R8, [R192+0x8100] ;  /* 0x00810000c008783b */ /* 0x000e660000000200 */
[----:B------:R-:W-:Y:S02]  /*e3b0*/  LEA.HI.X R227, R2, c[0x0][0x1fc], R3, 0x1, P0 ;  /* 0x00007f0002e37a11 */ /* 0x000fe400000f0c03 */
[-C--:B------:R-:W-:Y:S01]  /*e3c0*/  IADD3 R2, P0, R240, R4.reuse, RZ ;  /* 0x00000004f0027210 */ /* 0x080fe20007f1e0ff */
[----:B------:R-:W-:Y:S01]  /*e3d0*/  @!PT LDS RZ, [RZ] ;  /* 0x00000000fffff984 */ /* 0x000fe20000000800 */
[----:B------:R-:W-:Y:S01]  /*e3e0*/  @!PT LDS RZ, [RZ] ;  /* 0x00000000fffff984 */ /* 0x000fe20000000800 */
[----:B------:R-:W-:Y:S01]  /*e3f0*/  @!PT LDS RZ, [RZ] ;  /* 0x00000000fffff984 */ /* 0x000fe20000000800 */
[----:B------:R3:W-:Y:S04]  /*e400*/  LDGSTS.E.BYPASS.LTC128B.128 [R233+0x100], [R14.64], !P3 ;  /* 0x001000000ee97fae */ /* 0x0007e8000d901d48 */
[----:B------:R-:W-:Y:S01]  /*e410*/  IMAD.X R3, R0, 0x1, R241, P0 ;  /* 0x0000000100037824 */ /* 0x000fe200000e06f1 */
[C---:B------:R-:W-:Y:S01]  /*e420*/  LEA R224, P0, R2.reuse, c[0x0][0x1f8], 0x1 ;  /* 0x00007e0002e07a11 */ /* 0x040fe200078008ff */
[----:B------:R3:W-:Y:S03]  /*e430*/  LDGSTS.E.BYPASS.LTC128B.128 [R233+0x2100], [R12.64], !P6 ;  /* 0x021000000ce97fae */ /* 0x0007e6000f101d48 */
[----:B------:R-:W-:Y:S02]  /*e440*/  LEA.HI.X R225, R2, c[0x0][0x1fc], R3, 0x1, P0 ;  /* 0x00007f0002e17a11 */ /* 0x000fe400000f0c03 */
[-C--:B------:R-:W-:Y:S01]  /*e450*/  IADD3 R2, P0, R238, R4.reuse, RZ ;  /* 0x00000004ee027210 */ /* 0x080fe20007f1e0ff */
[----:B------:R5:W-:Y:S03]  /*e460*/  LDGSTS.E.BYPASS.LTC128B.128 [R233+0x4100], [R230.64], !P5 ;  /* 0x04100000e6e97fae */ /* 0x000be6000e901d48 */
[----:B------:R-:W-:Y:S02]  /*e470*/  IADD3.X R3, R0, R239, RZ, P0, !PT ;  /* 0x000000ef00037210 */ /* 0x000fe400007fe4ff */
[C---:B------:R-:W-:Y:S01]  /*e480*/  LEA R222, P0, R2.reuse, c[0x0][0x1f8], 0x1 ;  /* 0x00007e0002de7a11 */ /* 0x040fe200078008ff */
[----:B------:R3:W-:Y:S03]  /*e490*/  LDGSTS.E.BYPASS.LTC128B.128 [R233+0x6100], [R228.64], !P4 ;  /* 0x06100000e4e97fae */ /* 0x0007e6000e101d48 */
[----:B------:R-:W-:Y:S02]  /*e4a0*/  LEA.HI.X R223, R2, c[0x0][0x1fc], R3, 0x1, P0 ;  /* 0x00007f0002df7a11 */ /* 0x000fe400000f0c03 */
[----:B------:R-:W-:Y:S01]  /*e4b0*/  IADD3 R4, P0, R236, R4, RZ ;  /* 0x00000004ec047210 */ /* 0x000fe20007f1e0ff */
[----:B------:R3:W-:Y:S04]  /*e4c0*/  LDGSTS.E.BYPASS.LTC128B.128 [R233+0x1100], [R226.64], !P3 ;  /* 0x01100000e2e97fae */ /* 0x0007e8000d901d48 */
[----:B------:R-:W-:Y:S01]  /*e4d0*/  IMAD.X R0, R0, 0x1, R237, P0 ;  /* 0x0000000100007824 */ /* 0x000fe200000e06ed */
[C---:B------:R-:W-:Y:S01]  /*e4e0*/  LEA R220, P0, R4.reuse, c[0x0][0x1f8], 0x1 ;  /* 0x00007e0004dc7a11 */ /* 0x040fe200078008ff */
[----:B------:R4:W-:Y:S03]  /*e4f0*/  LDGSTS.E.BYPASS.LTC128B.128 [R233+0x3100], [R224.64], !P6 ;  /* 0x03100000e0e97fae */ /* 0x0009e6000f101d48 */
[----:B------:R-:W-:Y:S02]  /*e500*/  LEA.HI.X R221, R4, c[0x0][0x1fc], R0, 0x1, P0 ;  /* 0x00007f0004dd7a11 */ /* 0x000fe400000f0c00 */
[C---:B-1----:R-:W-:Y:S01]  /*e510*/  HMMA.16816.F32.BF16 R4, R32.reuse, R8, RZ ;  /* 0x000000082004723c */ /* 0x042fe200000418ff */
[----:B------:R1:W-:Y:S02]  /*e520*/  LDGSTS.E.BYPASS.LTC128B.128 [R233+0x5100], [R222.64], !P5 ;  /* 0x05100000dee97fae */ /* 0x0003e4000e901d48 */
[C---:B------:R-:W-:Y:S04]  /*e530*/  ISETP.GT.AND P0, PT, R219.reuse, R232, PT ;  /* 0x000000e8db00720c */ /* 0x040fe80003f04270 */
[----:B------:R1:W-:Y:S01]  /*e540*/  LDGSTS.E.BYPASS.LTC128B.128 [R233+0x7100], [R220.64], !P4 ;  /* 0x07100000dce97fae */ /* 0x0003e2000e101d48 */
[C---:B------:R-:W-:Y:S05]  /*e550*/  HMMA.16816.F32.BF16 R8, R32.reuse, R10, RZ ;  /* 0x0000000a2008723c */ /* 0x040fea00000418ff */
[----:B------:R-:W0:Y:S03]  /*e560*/  LDGDEPBAR ;  /* 0x00000000000079af */ /* 0x000e260000000000 */
[C---:B---3--:R-:W-:Y:S08]  /*e570*/  HMMA.16816.F32.BF16 R12, R32.reuse, R16, RZ ;  /* 0x00000010200c723c */ /* 0x048ff000000418ff */
[C---:B------:R-:W-:Y:S08]  /*e580*/  HMMA.16816.F32.BF16 R16, R32.reuse, R18, RZ ;  /* 0x000000122010723c */ /* 0x040ff000000418ff */
[C---:B------:R-:W-:Y:S08]  /*e590*/  HMMA.16816.F32.BF16 R20, R32.reuse, R24, RZ ;  /* 0x000000182014723c */ /* 0x040ff000000418ff */
[C---:B------:R-:W-:Y:S08]  /*e5a0*/  HMMA.16816.F32.BF16 R24, R32.reuse, R26, RZ ;  /* 0x0000001a2018723c */ /* 0x040ff000000418ff */
[C---:B------:R-:W-:Y:S07]  /*e5b0*/  HMMA.16816.F32.BF16 R28, R32.reuse, R168, RZ ;  /* 0x000000a8201c723c */ /* 0x040fee00000418ff */
[----:B------:R-:W-:Y:S01]  /*e5c0*/  @P0 IADD3 R168, R219, -0x1, RZ ;  /* 0xffffffffdba80810 */ /* 0x000fe20007ffe0ff */
[----:B------:R-:W-:Y:S04]  /*e5d0*/  HMMA.16816.F32.BF16 R32, R32, R170, RZ ;  /* 0x000000aa2020723c */ /* 0x000fe800000418ff */
[----:B------:R-:W-:Y:S03]  /*e5e0*/  @P0 SHF.R.S32.HI R0, RZ, 0x1f, R168 ;  /* 0x0000001fff000819 */ /* 0x000fe600000114a8 */
[----:B------:R-:W-:Y:S01]  /*e5f0*/  IMAD.MOV.U32 R171, RZ, RZ, c[0x0][0x1e0] ;  /* 0x00007800ffab7624 */ /* 0x000fe200078e00ff */
[C---:B------:R-:W-:Y:S05]  /*e600*/  HMMA.16816.F32.BF16 R4, R172.reuse, R176, R4 ;  /* 0x000000b0ac04723c */ /* 0x040fea0000041804 */
[----:B------:R-:W-:Y:S01]  /*e610*/  @P0 IMAD R0, R0, c[0x0][0x1e0], RZ ;  /* 0x0000780000000a24 */ /* 0x000fe200078e02ff */
[----:B------:R-:W-:Y:S02]  /*e620*/  SHF.L.U32 R171, R171, 0x5, RZ ;  /* 0x00000005abab7819 */ /* 0x000fe400000006ff */
[C---:B------:R-:W-:Y:S04]  /*e630*/  HMMA.16816.F32.BF16 R8, R172.reuse, R178, R8 ;  /* 0x000000b2ac08723c */ /* 0x040fe80000041808 */
[C---:B------:R-:W-:Y:S02]  /*e640*/  @P0 IMAD R0, R168.reuse, c[0x0][0x1e4], R0 ;  /* 0x00007900a8000a24 */ /* 0x040fe400078e0200 */
[----:B------:R-:W-:Y:S02]  /*e650*/  @P0 IMAD.WIDE.U32 R168, R168, c[0x0][0x1e0], RZ ;  /* 0x00007800a8a80a25 */ /* 0x000fe400078e00ff */
[C---:B------:R-:W-:Y:S04]  /*e660*/  HMMA.16816.F32.BF16 R12, R172.reuse, R180, R12 ;  /* 0x000000b4ac0c723c */ /* 0x040fe8000004180c */
[----:B------:R-:W-:Y:S02]  /*e670*/  @P0 IMAD.IADD R0, R169, 0x1, R0 ;  /* 0x00000001a9000824 */ /* 0x000fe400078e0200 */
[C---:B------:R-:W-:Y:S02]  /*e680*/  @P0 IMAD.SHL.U32 R2, R168.reuse, 0x40, RZ ;  /* 0x00000040a8020824 */ /* 0x040fe400078e00ff */
[C---:B------:R-:W-:Y:S04]  /*e690*/  HMMA.16816.F32.BF16 R16, R172.reuse, R182, R16 ;  /* 0x000000b6ac10723c */ /* 0x040fe80000041810 */
[----:B------:R-:W-:Y:S02]  /*e6a0*/  @P0 SHF.L.U64.HI R0, R168, 0x6, R0 ;  /* 0x00000006a8000819 */ /* 0x000fe40000010200 */
[----:B----4-:R-:W-:Y:S02]  /*e6b0*/  @P0 IADD3 R3, P1, R2, R244, RZ ;  /* 0x000000f402030210 */ /* 0x010fe40007f3e0ff */
[C---:B------:R-:W-:Y:S04]  /*e6c0*/  HMMA.16816.F32.BF16 R20, R172.reuse, R184, R20 ;  /* 0x000000b8ac14723c */ /* 0x040fe80000041814 */
[----:B------:R-:W-:Y:S02]  /*e6d0*/  @P0 IADD3.X R132, R0, R243, RZ, P1, !PT ;  /* 0x000000f300840210 */ /* 0x000fe40000ffe4ff */
[C---:B------:R-:W-:Y:S02]  /*e6e0*/  @P0 LEA R234, P1, R3.reuse, c[0x0][0x1c8], 0x1 ;  /* 0x0000720003ea0a11 */ /* 0x040fe400078208ff */
[C---:B------:R-:W-:Y:S04]  /*e6f0*/  HMMA.16816.F32.BF16 R24, R172.reuse, R186, R24 ;  /* 0x000000baac18723c */ /* 0x040fe80000041818 */
[----:B------:R-:W-:Y:S02]  /*e700*/  @P0 LEA.HI.X R235, R3, c[0x0][0x1cc], R132, 0x1, P1 ;  /* 0x0000730003eb0a11 */ /* 0x000fe400008f0c84 */
[----:B------:R-:W-:Y:S02]  /*e710*/  @P0 IADD3 R3, P1, R2, R251, RZ ;  /* 0x000000fb02030210 */ /* 0x000fe40007f3e0ff */
[C---:B------:R-:W-:Y:S04]  /*e720*/  HMMA.16816.F32.BF16 R28, R172.reuse, R188, R28 ;  /* 0x000000bcac1c723c */ /* 0x040fe8000004181c */
[----:B------:R-:W-:Y:S01]  /*e730*/  @P0 IMAD.X R132, R0, 0x1, R250, P1 ;  /* 0x0000000100840824 */ /* 0x000fe200008e06fa */
[C---:B-----5:R-:W-:Y:S03]  /*e740*/  @P0 LEA R230, P1, R3.reuse, c[0x0][0x1c8], 0x1 ;  /* 0x0000720003e60a11 */ /* 0x060fe600078208ff */
[----:B------:R-:W-:Y:S01]  /*e750*/  HMMA.16816.F32.BF16 R32, R172, R190, R32 ;  /* 0x000000beac20723c */ /* 0x000fe20000041820 */
[----:B------:R-:W-:Y:S03]  /*e760*/  LDSM.16.M88.4 R172, [R198+0x8100] ;  /* 0x00810000c6ac783b */ /* 0x000fe60000000200 */
[----:B------:R-:W-:Y:S02]  /*e770*/  @P0 LEA.HI.X R231, R3, c[0x0][0x1cc], R132, 0x1, P1 ;  /* 0x0000730003e70a11 */ /* 0x000fe400008f0c84 */
[----:B------:R-:W-:Y:S06]  /*e780*/  @P0 IADD3 R3, P1, R2, R249, RZ ;  /* 0x000000f902030210 */ /* 0x000fec0007f3e0ff */
[----:B------:R-:W-:Y:S01]  /*e790*/  @P0 IMAD.X R132, R0, 0x1, R248, P1 ;  /* 0x0000000100840824 */ /* 0x000fe200008e06f8 */
[C---:B------:R-:W-:Y:S04]  /*e7a0*/  @P0 LEA R228, P1, R3.reuse, c[0x0][0x1c8], 0x1 ;  /* 0x0000720003e40a11 */ /* 0x040fe800078208ff */
[----:B------:R-:W-:Y:S02]  /*e7b0*/  @P0 LEA.HI.X R229, R3, c[0x0][0x1cc], R132, 0x1, P1 ;  /* 0x0000730003e50a11 */ /* 0x000fe400008f0c84 */
[----:B------:R-:W-:Y:S05]  /*e7c0*/  @P0 IADD3 R3, P1, R2, R247, RZ ;  /* 0x000000f702030210 */ /* 0x000fea0007f3e0ff */
[----:B------:R-:W-:Y:S01]  /*e7d0*/  @P0 IMAD.X R132, R0, 0x1, R246, P1 ;  /* 0x0000000100840824 */ /* 0x000fe200008e06f6 */
[C---:B------:R-:W-:Y:S04]  /*e7e0*/  @P0 LEA R226, P1, R3.reuse, c[0x0][0x1c8], 0x1 ;  /* 0x0000720003e20a11 */ /* 0x040fe800078208ff */
[----:B------:R-:W-:Y:S02]  /*e7f0*/  @P0 LEA.HI.X R227, R3, c[0x0][0x1cc], R132, 0x1, P1 ;  /* 0x0000730003e30a11 */ /* 0x000fe400008f0c84 */
[----:B------:R-:W-:Y:S02]  /*e800*/  @P0 IADD3 R132, P1, R171, R2, RZ ;  /* 0x00000002ab840210 */ /* 0x000fe40007f3e0ff */
[----:B------:R-:W3:Y:S03]  /*e810*/  LDSM.16.M88.4 R168, [R202+0x10100] ;  /* 0x01010000caa8783b */ /* 0x000ee60000000200 */
[----:B------:R-:W-:Y:S01]  /*e820*/  @P0 IMAD.X R3, R135, 0x1, R0, P1 ;  /* 0x0000000187030824 */ /* 0x000fe200008e0600 */
[----:B------:R-:W-:Y:S05]  /*e830*/  @P0 IADD3 R0, P1, R132, R244, RZ ;  /* 0x000000f484000210 */ /* 0x000fea0007f3e0ff */
[----:B------:R-:W-:Y:S01]  /*e840*/  @P0 IMAD.X R2, R3, 0x1, R243, P1 ;  /* 0x0000000103020824 */ /* 0x000fe200008e06f3 */
[C---:B------:R-:W-:Y:S02]  /*e850*/  @P0 LEA R224, P1, R0.reuse, c[0x0][0x1c8], 0x1 ;  /* 0x0000720000e00a11 */ /* 0x040fe400078208ff */
[----:B------:R-:W-:Y:S02]  /*e860*/  MOV R243, c[0x0][0x2c4] ;  /* 0x0000b10000f37a02 */ /* 0x000fe40000000f00 */
[----:B------:R-:W-:Y:S02]  /*e870*/  @P0 LEA.HI.X R225, R0, c[0x0][0x1cc], R2, 0x1, P1 ;  /* 0x0000730000e10a11 */ /* 0x000fe400008f0c02 */
[----:B------:R-:W-:Y:S02]  /*e880*/  @P0 IADD3 R0, P1, R132, R251, RZ ;  /* 0x000000fb84000210 */ /* 0x000fe40007f3e0ff */
[----:B------:R-:W-:Y:S01]  /*e890*/  ISETP.NE.AND P2, PT, R243, 0x1, PT ;  /* 0x00000001f300780c */ /* 0x000fe20003f45270 */
[----:B------:R-:W-:Y:S01]  /*e8a0*/  IMAD.MOV.U32 R243, RZ, RZ, 0x1 ;  /* 0x00000001fff37424 */ /* 0x000fe200078e00ff */
[C---:B------:R-:W-:Y:S02]  /*e8b0*/  @P0 IADD3.X R2, R3.reuse, R250, RZ, P1, !PT ;  /* 0x000000fa03020210 */ /* 0x040fe40000ffe4ff */
[C---:B------:R-:W-:Y:S04]  /*e8c0*/  @P0 LEA R188, P1, R0.reuse, c[0x0][0x1c8], 0x1 ;  /* 0x0000720000bc0a11 */ /* 0x040fe800078208ff */
[----:B------:R-:W-:Y:S02]  /*e8d0*/  @P0 LEA.HI.X R189, R0, c[0x0][0x1cc], R2, 0x1, P1 ;  /* 0x0000730000bd0a11 */ /* 0x000fe400008f0c02 */
[----:B------:R-:W-:Y:S05]  /*e8e0*/  @P0 IADD3 R0, P1, R132, R249, RZ ;  /* 0x000000f984000210 */ /* 0x000fea0007f3e0ff */
[C---:B------:R-:W-:Y:S01]  /*e8f0*/  @P0 IMAD.X R2, R3.reuse, 0x1, R248, P1 ;  /* 0x0000000103020824 */ /* 0x040fe200008e06f8 */
[C---:B------:R-:W-:Y:S04]  /*e900*/  @P0 LEA R176, P1, R0.reuse, c[0x0][0x1c8], 0x1 ;  /* 0x0000720000b00a11 */ /* 0x040fe800078208ff */
[----:B------:R-:W-:Y:S01]  /*e910*/  @P0 LEA.HI.X R177, R0, c[0x0][0x1cc], R2, 0x1, P1 ;  /* 0x0000730000b10a11 */ /* 0x000fe200008f0c02 */
[C---:B---3--:R-:W-:Y:S05]  /*e920*/  HMMA.16816.F32.BF16 R4, R168.reuse, R172, R4 ;  /* 0x000000aca804723c */ /* 0x048fea0000041804 */
[----:B------:R-:W-:Y:S03]  /*e930*/  @P0 IADD3 R0, P1, R132, R247, RZ ;  /* 0x000000f784000210 */ /* 0x000fe60007f3e0ff */
[C---:B------:R-:W-:Y:S01]  /*e940*/  HMMA.16816.F32.BF16 R8, R168.reuse, R174, R8 ;  /* 0x000000aea808723c */ /* 0x040fe20000041808 */
[----:B------:R-:W3:Y:S03]  /*e950*/  LDSM.16.M88.4 R172, [R198+0x8900] ;  /* 0x00890000c6ac783b */ /* 0x000ee60000000200 */
[----:B------:R-:W-:Y:S04]  /*e960*/  @P0 IMAD.X R2, R3, 0x1, R246, P1 ;  /* 0x0000000103020824 */ /* 0x000fe800008e06f6 */
[C---:B---3--:R-:W-:Y:S08]  /*e970*/  HMMA.16816.F32.BF16 R12, R168.reuse, R172, R12 ;  /* 0x000000aca80c723c */ /* 0x048ff0000004180c */
[C---:B------:R-:W-:Y:S01]  /*e980*/  HMMA.16816.F32.BF16 R16, R168.reuse, R174, R16 ;  /* 0x000000aea810723c */ /* 0x040fe20000041810 */
[----:B------:R-:W3:Y:S07]  /*e990*/  LDSM.16.M88.4 R172, [R198+0x9100] ;  /* 0x00910000c6ac783b */ /* 0x000eee0000000200 */
[C---:B---3--:R-:W-:Y:S08]  /*e9a0*/  HMMA.16816.F32.BF16 R20, R168.reuse, R172, R20 ;  /* 0x000000aca814723c */ /* 0x048ff00000041814 */
[C---:B------:R-:W-:Y:S01]  /*e9b0*/  HMMA.16816.F32.BF16 R24, R168.reuse, R174, R24 ;  /* 0x000000aea818723c */ /* 0x040fe20000041818 */
[----:B------:R-:W3:Y:S07]  /*e9c0*/  LDSM.16.M88.4 R172, [R198+0x9900] ;  /* 0x00990000c6ac783b */ /* 0x000eee0000000200 */
[C---:B---3--:R-:W-:Y:S08]  /*e9d0*/  HMMA.16816.F32.BF16 R28, R168.reuse, R172, R28 ;  /* 0x000000aca81c723c */ /* 0x048ff0000004181c */
[----:B------:R-:W-:Y:S01]  /*e9e0*/  HMMA.16816.F32.BF16 R32, R168, R174, R32 ;  /* 0x000000aea820723c */ /* 0x000fe20000041820 */
[----:B------:R-:W-:Y:S06]  /*e9f0*/  LDSM.16.M88.4 R168, [R201+0x10100] ;  /* 0x01010000c9a8783b */ /* 0x000fec0000000200 */
[----:B------:R-:W3:Y:S02]  /*ea00*/  LDSM.16.M88.4 R172, [R197] ;  /* 0x00000000c5ac783b */ /* 0x000ee40000000200 */
[C---:B---3--:R-:W-:Y:S08]  /*ea10*/  HMMA.16816.F32.BF16 R4, R168.reuse, R172, R4 ;  /* 0x000000aca804723c */ /* 0x048ff00000041804 */
[C---:B------:R-:W-:Y:S01]  /*ea20*/  HMMA.16816.F32.BF16 R8, R168.reuse, R174, R8 ;  /* 0x000000aea808723c */ /* 0x040fe20000041808 */
[----:B------:R-:W3:Y:S07]  /*ea30*/  LDSM.16.M88.4 R172, [R197+0x800] ;  /* 0x00080000c5ac783b */ /* 0x000eee0000000200 */
        /* <DEDUP_REMOVED lines=9> */
[----:B------:R-:W3:Y:S02]  /*ead0*/  LDSM.16.M88.4 R172, [R192+0xa100] ;  /* 0x00a10000c0ac783b */ /* 0x000ee40000000200 */
        /* <DEDUP_REMOVED lines=15> */
[----:B------:R-:W3:Y:S07]  /*ebd0*/  LDSM.16.M88.4 R172, [R214] ;  /* 0x00000000d6ac783b */ /* 0x000eee0000000200 */
[C---:B---3--:R-:W-:Y:S08]  /*ebe0*/  HMMA.16816.F32.BF16 R12, R168.reuse, R172, R12 ;  /* 0x000000aca80c723c */ /* 0x048ff0000004180c */
[C---:B------:R-:W-:Y:S01]  /*ebf0*/  HMMA.16816.F32.BF16 R16, R168.reuse, R174, R16 ;  /* 0x000000aea810723c */ /* 0x040fe20000041810 */
[----:B------:R-:W3:Y:S07]  /*ec00*/  LDSM.16.M88.4 R172, [R213] ;  /* 0x00000000d5ac783b */ /* 0x000eee0000000200 */
[C---:B---3--:R-:W-:Y:S08]  /*ec10*/  HMMA.16816.F32.BF16 R20, R168.reuse, R172, R20 ;  /* 0x000000aca814723c */ /* 0x048ff00000041814 */
[C---:B------:R-:W-:Y:S01]  /*ec20*/  HMMA.16816.F32.BF16 R24, R168.reuse, R174, R24 ;  /* 0x000000aea818723c */ /* 0x040fe20000041818 */
[----:B------:R-:W3:Y:S07]  /*ec30*/  LDSM.16.M88.4 R172, [R212] ;  /* 0x00000000d4ac783b */ /* 0x000eee0000000200 */
        /* <DEDUP_REMOVED lines=123> */
[----:B------:R-:W3:Y:S11]  /*f3f0*/  LDSM.16.M88.4 R172, [R197+0x6800] ;  /* 0x00680000c5ac783b */ /* 0x000ef60000000200 */
[----:B------:R-:W-:Y:S04]  /*f400*/  @!UPT UIADD3 URZ, URZ, URZ, URZ ;  /* 0x0000003f3f3ff290 */ /* 0x000fe8000fffe03f */
[----:B------:R-:W-:Y:S02]  /*f410*/  FMUL.FTZ R4, R4, c[0x0][0x320] ;  /* 0x0000c80004047a20 */ /* 0x000fe40000410000 */
[----:B------:R-:W-:Y:S02]  /*f420*/  FMUL.FTZ R5, R5, c[0x0][0x320] ;  /* 0x0000c80005057a20 */ /* 0x000fe40000410000 */
[----:B------:R4:W1:Y:S01]  /*f430*/  MUFU.TANH R179, R4 ;  /* 0x0000000400b37308 */ /* 0x0008620000002400 */
[----:B------:R-:W-:Y:S02]  /*f440*/  FMUL.FTZ R6, R6, c[0x0][0x320] ;  /* 0x0000c80006067a20 */ /* 0x000fe40000410000 */
[----:B------:R-:W-:Y:S02]  /*f450*/  FMUL.FTZ R7, R7, c[0x0][0x320] ;  /* 0x0000c80007077a20 */ /* 0x000fe40000410000 */
[----:B------:R-:W-:Y:S02]  /*f460*/  FMUL.FTZ R8, R8, c[0x0][0x320] ;  /* 0x0000c80008087a20 */ /* 0x000fe40000410000 */
[----:B------:R-:W-:Y:S02]  /*f470*/  FMUL.FTZ R9, R9, c[0x0][0x320] ;  /* 0x0000c80009097a20 */ /* 0x000fe40000410000 */
[----:B------:R-:W-:Y:S01]  /*f480*/  FMUL.FTZ R10, R10, c[0x0][0x320] ;  /* 0x0000c8000a0a7a20 */ /* 0x000fe20000410000 */
[----:B------:R5:W1:Y:S01]  /*f490*/  MUFU.TANH R178, R5 ;  /* 0x0000000500b27308 */ /* 0x000a620000002400 */
[----:B------:R-:W-:Y:S09]  /*f4a0*/  FMUL.FTZ R11, R11, c[0x0][0x320] ;  /* 0x0000c8000b0b7a20 */ /* 0x000ff20000410000 */
[----:B------:R-:W1:Y:S01]  /*f4b0*/  MUFU.TANH R187, R6 ;  /* 0x0000000600bb7308 */ /* 0x000e620000002400 */
[C---:B---3--:R-:W-:Y:S01]  /*f4c0*/  HMMA.16816.F32.BF16 R12, R168.reuse, R172, R12 ;  /* 0x000000aca80c723c */ /* 0x048fe2000004180c */
[----:B----4-:R3:W4:Y:S07]  /*f4d0*/  LDL R4, [R1+0x6c] ;  /* 0x00006c0001047983 */ /* 0x01072e0000100800 */
[C---:B------:R-:W-:Y:S01]  /*f4e0*/  HMMA.16816.F32.BF16 R16, R168.reuse, R174, R16 ;  /* 0x000000aea810723c */ /* 0x040fe20000041810 */
[----:B------:R-:W1:Y:S01]  /*f4f0*/  MUFU.TANH R186, R7 ;  /* 0x0000000700ba7308 */ /* 0x000e620000002400 */
[----:B------:R-:W1:Y:S02]  /*f500*/  LDSM.16.M88.4 R172, [R197+0x7000] ;  /* 0x00700000c5ac783b */ /* 0x000e640000000200 */
[----:B-----5:R-:W-:Y:S07]  /*f510*/  IMAD.SHL.U32 R5, R219, 0x40, RZ ;  /* 0x00000040db057824 */ /* 0x020fee00078e00ff */
[----:B------:R-:W1:Y:S05]  /*f520*/  MUFU.TANH R185, R10 ;  /* 0x0000000a00b97308 */ /* 0x000e6a0000002400 */
        /* <DEDUP_REMOVED lines=9> */
[----:B------:R-:W2:Y:S10]  /*f5c0*/  MUFU.TANH R183, R14 ;  /* 0x0000000e00b77308 */ /* 0x000eb40000002400 */
[----:B------:R-:W2:Y:S01]  /*f5d0*/  MUFU.TANH R182, R15 ;  /* 0x0000000f00b67308 */ /* 0x000ea20000002400 */
[C---:B-1----:R-:W-:Y:S08]  /*f5e0*/  HMMA.16816.F32.BF16 R20, R168.reuse, R172, R20 ;  /* 0x000000aca814723c */ /* 0x042ff00000041814 */
[C---:B------:R-:W-:Y:S01]  /*f5f0*/  HMMA.16816.F32.BF16 R24, R168.reuse, R174, R24 ;  /* 0x000000aea818723c */ /* 0x040fe20000041818 */
[----:B------:R1:W1:Y:S01]  /*f600*/  MUFU.TANH R135, R16 ;  /* 0x0000001000877308 */ /* 0x0002620000002400 */
[----:B------:R-:W5:Y:S01]  /*f610*/  LDSM.16.M88.4 R172, [R197+0x7800] ;  /* 0x00780000c5ac783b */ /* 0x000f620000000200 */
[----:B------:R-:W-:Y:S08]  /*f620*/  DEPBAR.LE SB0, 0x0 ;  /* 0x000080000000791a */ /* 0x000ff00000000000 */
[----:B------:R2:W2:Y:S01]  /*f630*/  MUFU.TANH R132, R17 ;  /* 0x0000001100847308 */ /* 0x0004a20000002400 */
[----:B------:R-:W-:Y:S04]  /*f640*/  BAR.SYNC.DEFER_BLOCKING 0x0 ;  /* 0x0000000000007b1d */ /* 0x000fe80000010000 */
[----:B------:R-:W-:Y:S02]  /*f650*/  FMUL.FTZ R22, R22, c[0x0][0x320] ;  /* 0x0000c80016167a20 */ /* 0x000fe40000410000 */
[----:B------:R-:W-:Y:S02]  /*f660*/  FMUL.FTZ R23, R23, c[0x0][0x320] ;  /* 0x0000c80017177a20 */ /* 0x000fe40000410000 */
[----:B------:R-:W-:Y:S01]  /*f670*/  FMUL.FTZ R20, R20, c[0x0][0x320] ;  /* 0x0000c80014147a20 */ /* 0x000fe20000410000 */
[----:B------:R3:W3:Y:S03]  /*f680*/  MUFU.TANH R181, R18 ;  /* 0x0000001200b57308 */ /* 0x0006e60000002400 */
[----:B-1----:R-:W-:Y:S07]  /*f690*/  FMUL.FTZ R16, R25, c[0x0][0x320] ;  /* 0x0000c80019107a20 */ /* 0x002fee0000410000 */
[----:B------:R1:W1:Y:S01]  /*f6a0*/  MUFU.TANH R180, R19 ;  /* 0x0000001300b47308 */ /* 0x0002620000002400 */
[----:B--2---:R-:W-:Y:S01]  /*f6b0*/  FMUL.FTZ R17, R24, c[0x0][0x320] ;  /* 0x0000c80018117a20 */ /* 0x004fe20000410000 */
[----:B------:R-:W-:Y:S01]  /*f6c0*/  @!PT LDS RZ, [RZ] ;  /* 0x00000000fffff984 */ /* 0x000fe20000000800 */
[----:B------:R-:W-:Y:S01]  /*f6d0*/  @!PT LDS RZ, [RZ] ;  /* 0x00000000fffff984 */ /* 0x000fe20000000800 */
[----:B------:R-:W-:Y:S01]  /*f6e0*/  @!PT LDS RZ, [RZ] ;  /* 0x00000000fffff984 */ /* 0x000fe20000000800 */
[----:B------:R2:W-:Y:S01]  /*f6f0*/  @P0 LDGSTS.E.BYPASS.LTC128B.128 [R233+0x8100], [R234.64], !P3 ;  /* 0x08100000eae90fae */ /* 0x0005e2000d901d48 */
[----:B------:R-:W-:Y:S07]  /*f700*/  FMUL.FTZ R24, R26, c[0x0][0x320] ;  /* 0x0000c8001a187a20 */ /* 0x000fee0000410000 */
[----:B------:R-:W1:Y:S01]  /*f710*/  MUFU.TANH R20, R20 ;  /* 0x0000001400147308 */ /* 0x000e620000002400 */
[----:B------:R2:W-:Y:S01]  /*f720*/  @P0 LDGSTS.E.BYPASS.LTC128B.128 [R233+0xa100], [R230.64], !P6 ;  /* 0x0a100000e6e90fae */ /* 0x0005e2000f101d48 */
[C---:B-----5:R-:W-:Y:S05]  /*f730*/  HMMA.16816.F32.BF16 R28, R168.reuse, R172, R28 ;  /* 0x000000aca81c723c */ /* 0x060fea000004181c */
[----:B------:R2:W-:Y:S01]  /*f740*/  @P0 LDGSTS.E.BYPASS.LTC128B.128 [R233+0xc100], [R228.64], !P5 ;  /* 0x0c100000e4e90fae */ /* 0x0005e2000e901d48 */
[----:B---3--:R-:W-:Y:S01]  /*f750*/  FMUL.FTZ R18, R21, c[0x0][0x320] ;  /* 0x0000c80015127a20 */ /* 0x008fe20000410000 */
[C---:B------:R-:W-:Y:S01]  /*f760*/  @P0 LEA R172, P1, R0.reuse, c[0x0][0x1c8], 0x1 ;  /* 0x0000720000ac0a11 */ /* 0x040fe200078208ff */
[----:B------:R-:W3:Y:S01]  /*f770*/  MUFU.TANH R17, R17 ;  /* 0x0000001100117308 */ /* 0x000ee20000002400 */
[----:B------:R-:W-:Y:S02]  /*f780*/  HMMA.16816.F32.BF16 R32, R168, R174, R32 ;  /* 0x000000aea820723c */ /* 0x000fe40000041820 */
[----:B------:R2:W-:Y:S01]  /*f790*/  @P0 LDGSTS.E.BYPASS.LTC128B.128 [R233+0xe100], [R226.64], !P4 ;  /* 0x0e100000e2e90fae */ /* 0x0005e2000e101d48 */
[----:B------:R-:W-:Y:S02]  /*f7a0*/  @P0 LEA.HI.X R173, R0, c[0x0][0x1cc], R2, 0x1, P1 ;  /* 0x0000730000ad0a11 */ /* 0x000fe400008f0c02 */
[----:B------:R-:W-:Y:S03]  /*f7b0*/  IADD3 R0, -R242, 0x1, -R5 ;  /* 0x00000001f2007810 */ /* 0x000fe60007ffe905 */
[----:B------:R2:W-:Y:S01]  /*f7c0*/  @P0 LDGSTS.E.BYPASS.LTC128B.128 [R233+0x9100], [R224.64], !P3 ;  /* 0x09100000e0e90fae */ /* 0x0005e2000d901d48 */
[----:B------:R5:W2:Y:S03]  /*f7d0*/  MUFU.TANH R169, R12 ;  /* 0x0000000c00a97308 */ /* 0x000aa60000002400 */
[----:B------:R-:W-:Y:S02]  /*f7e0*/  IADD3 R0, R0, c[0x0][0x1d0], RZ ;  /* 0x0000740000007a10 */ /* 0x000fe40007ffe0ff */
[----:B------:R2:W-:Y:S01]  /*f7f0*/  @P0 LDGSTS.E.BYPASS.LTC128B.128 [R233+0xb100], [R188.64], !P6 ;  /* 0x0b100000bce90fae */ /* 0x0005e2000f101d48 */
[----:B------:R-:W-:Y:S01]  /*f800*/  FMUL.FTZ R15, R28, c[0x0][0x320] ;  /* 0x0000c8001c0f7a20 */ /* 0x000fe20000410000 */
[----:B------:R-:W-:Y:S01]  /*f810*/  IADD3 R0, R0, -c[0x0][0x168], RZ ;  /* 0x80005a0000007a10 */ /* 0x000fe20007ffe0ff */
[----:B------:R-:W-:Y:S02]  /*f820*/  FMUL.FTZ R14, R29, c[0x0][0x320] ;  /* 0x0000c8001d0e7a20 */ /* 0x000fe40000410000 */
[----:B------:R2:W2:Y:S01]  /*f830*/  MUFU.TANH R168, R13 ;  /* 0x0000000d00a87308 */ /* 0x0004a20000002400 */
[----:B------:R3:W-:Y:S01]  /*f840*/  @P0 LDGSTS.E.BYPASS.LTC128B.128 [R233+0xd100], [R176.64], !P5 ;  /* 0x0d100000b0e90fae */ /* 0x0007e2000e901d48 */
[----:B------:R-:W-:Y:S01]  /*f850*/  FMUL.FTZ R21, R31, c[0x0][0x320] ;  /* 0x0000c8001f157a20 */ /* 0x000fe20000410000 */
[----:B------:R-:W-:Y:S02]  /*f860*/  IADD3 R6, R0, UR6, RZ ;  /* 0x0000000600067c10 */ /* 0x000fe4000fffe0ff */
[----:B-1----:R-:W-:Y:S01]  /*f870*/  FMUL.FTZ R19, R34, c[0x0][0x320] ;  /* 0x0000c80022137a20 */ /* 0x002fe20000410000 */
[----:B------:R-:W-:Y:S01]  /*f880*/  IADD3 R7, R0, c[0x0][0x328], RZ ;  /* 0x0000ca0000077a10 */ /* 0x000fe20007ffe0ff */
[----:B------:R1:W-:Y:S01]  /*f890*/  @P0 LDGSTS.E.BYPASS.LTC128B.128 [R233+0xf100], [R172.64], !P4 ;  /* 0x0f100000ace90fae */ /* 0x0003e2000e101d48 */
[----:B------:R-:W-:Y:S02]  /*f8a0*/  FMUL.FTZ R25, R35, c[0x0][0x320] ;  /* 0x0000c80023197a20 */ /* 0x000fe40000410000 */
[----:B------:R1:W1:Y:S03]  /*f8b0*/  MUFU.TANH R175, R22 ;  /* 0x0000001600af7308 */ /* 0x0002660000002400 */
[----:B------:R-:W0:Y:S01]  /*f8c0*/  LDGDEPBAR ;  /* 0x00000000000079af */ /* 0x000e220000000000 */
[----:B-----5:R-:W-:Y:S06]  /*f8d0*/  FMUL.FTZ R12, R33, c[0x0][0x320] ;  /* 0x0000c800210c7a20 */ /* 0x020fec0000410000 */
[----:B------:R5:W3:Y:S01]  /*f8e0*/  MUFU.TANH R174, R23 ;  /* 0x0000001700ae7308 */ /* 0x000ae20000002400 */
[----:B--2---:R-:W-:Y:S09]  /*f8f0*/  FMUL.FTZ R13, R32, c[0x0][0x320] ;  /* 0x0000c800200d7a20 */ /* 0x004ff20000410000 */
[----:B------:R2:W2:Y:S01]  /*f900*/  MUFU.TANH R171, R8 ;  /* 0x0000000800ab7308 */ /* 0x0004a20000002400 */
[----:B-1----:R-:W-:Y:S09]  /*f910*/  FMUL.FTZ R22, R30, c[0x0][0x320] ;  /* 0x0000c8001e167a20 */ /* 0x002ff20000410000 */
[----:B------:R1:W1:Y:S01]  /*f920*/  MUFU.TANH R170, R9 ;  /* 0x0000000900aa7308 */ /* 0x0002620000002400 */
        /* <DEDUP_REMOVED lines=13> */
[----:B----4-:R-:W-:Y:S02]  /*fa00*/  @P2 SHF.R.U32.HI R4, RZ, c[0x0][0x2cc], R252 ;  /* 0x0000b300ff042a19 */ /* 0x010fe400000116fc */
[----:B------:R-:W-:Y:S03]  /*fa10*/  ISETP.LE.AND P2, PT, R243, c[0x0][0x32c], PT ;  /* 0x0000cb00f3007a0c */ /* 0x000fe60003f43270 */
[----:B------:R-:W4:Y:S02]  /*fa20*/  SHFL.IDX PT, R3, R4, RZ, 0x1c1f ;  /* 0x001c1fff04037589 */ /* 0x000f2400000e0000 */
[----:B----4-:R-:W-:Y:S01]  /*fa30*/  IADD3 R2, R7, R3, RZ ;  /* 0x0000000307027210 */ /* 0x010fe20007ffe0ff */
[----:B------:R-:W-:Y:S07]  /*fa40*/  IMAD.IADD R0, R6, 0x1, R3 ;  /* 0x0000000106007824 */ /* 0x000fee00078e0203 */
[----:B------:R-:W-:-:S05]  /*fa50*/  @!P2 BRA `(.L_x_902) ;  /* 0x000001900000a947 */ /* 0x000fca0003800000 */
[----:B-123--:R-:W-:Y:S01]  /*fa60*/  IADD3 R3, R3, c[0x0][0x1d0], RZ ;  /* 0x0000740003037a10 */ /* 0x00efe20007ffe0ff */
        /* <DEDUP_REMOVED lines=13> */
.L_x_904:
[----:B------:R-:W-:Y:S04]  /*fb40*/  MOV R8, c[0x0][0x32c] ;  /* 0x0000cb0000087a02 */ /* 0x000fe80000000f00 */
[----:B------:R-:W-:Y:S11]  /*fb50*/  ISETP.NE.AND P0, PT, R8, 0x1, PT ;  /* 0x000000010800780c */ /* 0x000ff60003f05270 */
[----:B------:R-:W-:Y:S02]  /*fb60*/  @!UPT UIADD3 URZ, URZ, URZ, URZ ;  /* 0x0000003f3f3ff290 */ /* 0x000fe4000fffe03f */
[----:B------:R-:W-:Y:S05]  /*fb70*/  @P0 IMAD.HI.U32 R8, R3, c[0x0][0x330], RZ ;  /* 0x0000cc0003080a27 */ /* 0x000fea00078e00ff */
[----:B------:R-:W-:Y:S02]  /*fb80*/  @P0 SHF.R.U32.HI R3, RZ, c[0x0][0x334], R8 ;  /* 0x0000cd00ff030a19 */ /* 0x000fe40000011608 */
.L_x_905:
[----:B------:R-:W-:Y:S05]  /*fb90*/  BSYNC B0 ;  /* 0x0000000000007941 */ /* 0x000fea0003800000 */
.L_x_903:
[----:B------:R-:W-:Y:S04]  /*fba0*/  IMAD R3, R3, c[0x0][0x32c], -R5 ;  /* 0x0000cb0003037a24 */ /* 0x000fe800078e0a05 */
[----:B------:R-:W-:Y:S05]  /*fbb0*/  IMAD.IADD R3, R3, 0x1, -R242 ;  /* 0x0000000103037824 */ /* 0x000fea00078e0af2 */
[----:B------:R-:W-:Y:S02]  /*fbc0*/  IADD3 R8, R3, c[0x0][0x32c], RZ ;  /* 0x0000cb0003087a10 */ /* 0x000fe40007ffe0ff */
[----:B------:R-:W-:Y:S02]  /*fbd0*/  IMNMX R0, R0, R3, !PT ;  /* 0x0000000300007217 */ /* 0x000fe40007800200 */
[----:B------:R-:W-:Y:S02]  /*fbe0*/  IMNMX R2, R2, R8, PT ;  /* 0x0000000802027217 */ /* 0x000fe40003800200 */
.L_x_902:
[----:B-123--:R-:W-:Y:S01]  /*fbf0*/  ISETP.GT.AND P1, PT, R219, -0x1, PT ;  /* 0xffffffffdb00780c */ /* 0x00efe20003f24270 */
        /* <DEDUP_REMOVED lines=66> */
.L_x_908:
[----:B------:R-:W-:Y:S04]  /*10020*/  MOV R4, c[0x0][0x32c] ;  /* 0x0000cb0000047a02 */ /* 0x000fe80000000f00 */
[----:B------:R-:W-:Y:S11]  /*10030*/  ISETP.NE.AND P0, PT, R4, 0x1, PT ;  /* 0x000000010400780c */ /* 0x000ff60003f05270 */
[----:B------:R-:W-:Y:S02]  /*10040*/  @!UPT UIADD3 URZ, URZ, URZ, URZ ;  /* 0x0000003f3f3ff290 */ /* 0x000fe4000fffe03f */
[----:B------:R-:W-:Y:S05]  /*10050*/  @P0 IMAD.HI.U32 R4, R3, c[0x0][0x330], RZ ;  /* 0x0000cc0003040a27 */ /* 0x000fea00078e00ff */
[----:B------:R-:W-:Y:S02]  /*10060*/  @P0 SHF.R.U32.HI R3, RZ, c[0x0][0x334], R4 ;  /* 0x0000cd00ff030a19 */ /* 0x000fe40000011604 */
.L_x_909:
[----:B------:R-:W-:Y:S05]  /*10070*/  BSYNC B0 ;  /* 0x0000000000007941 */ /* 0x000fea0003800000 */
.L_x_907:
[----:B------:R-:W-:Y:S04]  /*10080*/  IMAD R5, R3, c[0x0][0x32c], -R5 ;  /* 0x0000cb0003057a24 */ /* 0x000fe800078e0a05 */
[----:B------:R-:W-:Y:S05]  /*10090*/  IMAD.IADD R5, R5, 0x1, -R242 ;  /* 0x0000000105057824 */ /* 0x000fea00078e0af2 */
[----:B------:R-:W-:Y:S02]  /*100a0*/  IADD3 R3, R5, c[0x0][0x32c], RZ ;  /* 0x0000cb0005037a10 */ /* 0x000fe40007ffe0ff */
[----:B------:R-:W-:Y:S02]  /*100b0*/  IMNMX R0, R0, R5, !PT ;  /* 0x0000000500007217 */ /* 0x000fe40007800200 */
[----:B------:R-:W-:Y:S02]  /*100c0*/  IMNMX R2, R2, R3, PT ;  /* 0x0000000302027217 */ /* 0x000fe40003800200 */
.L_x_906:
        /* <DEDUP_REMOVED lines=64> */
[----:B------:R-:W-:Y:S01]  /*104d0*/  FMNMX.FTZ R12, R174, R12, !PT ;  /* 0x0000000cae0c7209 */ /* 0x000fe20007810000 */
[----:B------:R-:W-:Y:S01]  /*104e0*/  SHFL.BFLY PT, R13, R3, 0x2, 0x1f ;  /* 0x0c401f00030d7f89 */ /* 0x000fe200000e0000 */
[----:B------:R-:W-:Y:S02]  /*104f0*/  FSEL R186, R22, -INF , !P0 ;  /* 0xff80000016ba7808 */ /* 0x000fe40004000000 */
[----:B------:R-:W-:Y:S02]  /*10500*/  ISETP.GT.AND P0, PT, R0, 0x31, P1 ;  /* 0x000000310000780c */ /* 0x000fe40000f04270 */
[----:B------:R-:W-:Y:S02]  /*10510*/  FMNMX.FTZ R12, R184, R12, !PT ;  /* 0x0000000cb80c7209 */ /* 0x000fe40007810000 */
[----:B------:R-:W-:Y:S02]  /*10520*/  ISETP.LT.OR P0, PT, R2, 0x32, P0 ;  /* 0x000000320200780c */ /* 0x000fe40000701670 */
[----:B------:R-:W-:Y:S02]  /*10530*/  FMNMX.FTZ R12, R185, R12, !PT ;  /* 0x0000000cb90c7209 */ /* 0x000fe40007810000 */
[----:B------:R-:W-:Y:S02]  /*10540*/  FSEL R187, R21, -INF , !P0 ;  /* 0xff80000015bb7808 */ /* 0x000fe40004000000 */
[----:B------:R-:W-:Y:S01]  /*10550*/  ISETP.GT.AND P0, PT, R0, 0x38, P1 ;  /* 0x000000380000780c */ /* 0x000fe20000f04270 */
[----:B------:R-:W-:Y:S03]  /*10560*/  LDSM.16.MT88.4 R20, [R194+0x100] ;  /* 0x00010000c214783b */ /* 0x000fe60000004200 */
[----:B------:R-:W-:Y:S04]  /*10570*/  ISETP.LT.OR P0, PT, R2, 0x39, P0 ;  /* 0x000000390200780c */ /* 0x000fe80000701670 */
[----:B------:R-:W-:Y:S02]  /*10580*/  FSEL R221, R19, -INF , !P0 ;  /* 0xff80000013dd7808 */ /* 0x000fe40004000000 */
[----:B------:R-:W-:Y:S02]  /*10590*/  ISETP.GT.AND P0, PT, R0, 0x39, P1 ;  /* 0x000000390000780c */ /* 0x000fe40000f04270 */
[----:B------:R-:W-:Y:S02]  /*105a0*/  FMNMX.FTZ R0, R186, R12, !PT ;  /* 0x0000000cba007209 */ /* 0x000fe40007810000 */
[----:B------:R-:W-:Y:S02]  /*105b0*/  ISETP.LT.OR P0, PT, R2, 0x3a, P0 ;  /* 0x0000003a0200780c */ /* 0x000fe40000701670 */
[----:B------:R-:W-:Y:S02]  /*105c0*/  FMNMX.FTZ R0, R187, R0, !PT ;  /* 0x00000000bb007209 */ /* 0x000fe40007810000 */
[----:B------:R-:W-:Y:S02]  /*105d0*/  FSEL R135, R25, -INF , !P0 ;  /* 0xff80000019877808 */ /* 0x000fe40004000000 */
[----:B------:R-:W-:Y:S04]  /*105e0*/  FMNMX.FTZ R0, R221, R0, !PT ;  /* 0x00000000dd007209 */ /* 0x000fe80007810000 */
[----:B------:R-:W-:Y:S05]  /*105f0*/  FMNMX.FTZ R0, R135, R0, !PT ;  /* 0x0000000087007209 */ /* 0x000fea0007810000 */
[----:B------:R-:W1:Y:S02]  /*10600*/  SHFL.BFLY PT, R2, R0, 0x2, 0x1f ;  /* 0x0c401f0000027f89 */ /* 0x000e6400000e0000 */
[----:B-1----:R-:W-:Y:S02]  /*10610*/  FMNMX.FTZ R2, R0, R2, !PT ;  /* 0x0000000200027209 */ /* 0x002fe40007810000 */
[----:B------:R-:W-:Y:S04]  /*10620*/  FMNMX.FTZ R3, R3, R13, !PT ;  /* 0x0000000d03037209 */ /* 0x000fe80007810000 */
[----:B------:R-:W-:Y:S08]  /*10630*/  LDSM.16.MT88.4 R12, [R193+0x100] ;  /* 0x00010000c10c783b */ /* 0x000ff00000004200 */
[----:B------:R-:W1:Y:S02]  /*10640*/  SHFL.BFLY PT, R132, R3, 0x1, 0x1f ;  /* 0x0c201f0003847f89 */ /* 0x000e6400000e0000 */
[----:B-1----:R-:W-:Y:S06]  /*10650*/  FMNMX.FTZ R132, R3, R132, !PT ;  /* 0x0000008403847209 */ /* 0x002fec0007810000 */
        /* <DEDUP_REMOVED lines=24> */
[C---:B--2---:R-:W-:Y:S01]  /*107e0*/  FMUL.FTZ R8, R2.reuse, R140 ;  /* 0x0000008c02087220 */ /* 0x044fe20000410000 */
[----:B------:R-:W-:Y:S01]  /*107f0*/  ISETP.GT.AND P0, PT, R219, R232, PT ;  /* 0x000000e8db00720c */ /* 0x000fe20003f04270 */
[----:B------:R-:W-:Y:S02]  /*10800*/  FMUL.FTZ R16, R2, R148 ;  /* 0x0000009402107220 */ /* 0x000fe40000410000 */
[----:B------:R-:W-:Y:S04]  /*10810*/  FADD.FTZ R0, -R0, R134 ;  /* 0x0000008600007221 */ /* 0x000fe80000010100 */
[----:B------:R-:W1:Y:S01]  /*10820*/  MUFU.EX2 R243, R11 ;  /* 0x0000000b00f37308 */ /* 0x000e620000000800 */
[----:B------:R-:W-:Y:S02]  /*10830*/  FMUL.FTZ R17, R2, R149 ;  /* 0x0000009502117220 */ /* 0x000fe40000410000 */
[----:B------:R-:W-:Y:S01]  /*10840*/  FMUL.FTZ R0, R0, c[0x0][0x2d0] ;  /* 0x0000b40000007a20 */ /* 0x000fe20000410000 */
[----:B---3--:R-:W-:Y:S01]  /*10850*/  F2FP.BF16.PACK_AB R168, R245, R242 ;  /* 0x000000f2f5a8723e */ /* 0x008fe200000010ff */
[C---:B------:R-:W-:Y:S02]  /*10860*/  FMUL.FTZ R24, R2.reuse, R156 ;  /* 0x0000009c02187220 */ /* 0x040fe40000410000 */
[C---:B------:R-:W-:Y:S02]  /*10870*/  FMUL.FTZ R25, R2.reuse, R157 ;  /* 0x0000009d02197220 */ /* 0x040fe40000410000 */
        /* <DEDUP_REMOVED lines=9> */
[C---:B------:R-:W-:Y:S01]  /*10910*/  FMUL.FTZ R41, R2.reuse, R41 ;  /* 0x0000002902297220 */ /* 0x040fe20000410000 */
        /* <DEDUP_REMOVED lines=209> */
[----:B------:R-:W3:Y:S01]  /*11630*/  LDSM.16.MT88.4 R152, [R195+0x2900] ;  /* 0x00290000c398783b */ /* 0x000ee20000004200 */
[----:B------:R4:W-:Y:S06]  /*11640*/  MUFU.EX2 R189, R134 ;  /* 0x0000008600bd7308 */ /* 0x0009ec0000000800 */
[C---:B--2---:R-:W-:Y:S08]  /*11650*/  HMMA.16816.F32.BF16 R36, R136.reuse, R140, R36 ;  /* 0x0000008c8824723c */ /* 0x044ff00000041824 */
[C---:B------:R-:W-:Y:S01]  /*11660*/  HMMA.16816.F32.BF16 R40, R136.reuse, R142, R40 ;  /* 0x0000008e8828723c */ /* 0x040fe20000041828 */
[----:B------:R-:W2:Y:S07]  /*11670*/  LDSM.16.MT88.4 R140, [R193+0x4900] ;  /* 0x00490000c18c783b */ /* 0x000eae0000004200 */
[C---:B-1----:R-:W-:Y:S04]  /*11680*/  HMMA.16816.F32.BF16 R44, R136.reuse, R144, R44 ;  /* 0x00000090882c723c */ /* 0x042fe8000004182c */
[--C-:B----4-:R-:W-:Y:S02]  /*11690*/  FFMA.FTZ R134, R190, c[0x0][0x2d0], -R172.reuse ;  /* 0x0000b400be867a23 */ /* 0x110fe400000108ac */
[----:B------:R-:W4:Y:S02]  /*116a0*/  LDL.LU R190, [R1+0xc] ;  /* 0x00000c0001be7983 */ /* 0x000f240000300800 */
[C---:B------:R-:W-:Y:S01]  /*116b0*/  HMMA.16816.F32.BF16 R48, R136.reuse, R146, R48 ;  /* 0x000000928830723c */ /* 0x040fe20000041830 */
[----:B------:R1:W1:Y:S01]  /*116c0*/  MUFU.EX2 R188, R134 ;  /* 0x0000008600bc7308 */ /* 0x0002620000000800 */
[----:B------:R-:W2:Y:S06]  /*116d0*/  LDSM.16.MT88.4 R144, [R194+0x4900] ;  /* 0x00490000c290783b */ /* 0x000eac0000004200 */
[C---:B-----5:R-:W-:Y:S08]  /*116e0*/  HMMA.16816.F32.BF16 R52, R136.reuse, R148, R52 ;  /* 0x000000948834723c */ /* 0x060ff00000041834 */
[C---:B------:R-:W-:Y:S01]  /*116f0*/  HMMA.16816.F32.BF16 R56, R136.reuse, R150, R56 ;  /* 0x000000968838723c */ /* 0x040fe20000041838 */
[----:B------:R-:W5:Y:S07]  /*11700*/  LDSM.16.MT88.4 R148, [R196+0x4900] ;  /* 0x00490000c494783b */ /* 0x000f6e0000004200 */
[C---:B---3--:R-:W-:Y:S04]  /*11710*/  HMMA.16816.F32.BF16 R60, R136.reuse, R152, R60 ;  /* 0x00000098883c723c */ /* 0x048fe8000004183c */
[--C-:B-1----:R-:W-:Y:S04]  /*11720*/  FFMA.FTZ R134, R175, c[0x0][0x2d0], -R133.reuse ;  /* 0x0000b400af867a23 */ /* 0x102fe80000010885 */
[C---:B------:R-:W-:Y:S01]  /*11730*/  HMMA.16816.F32.BF16 R64, R136.reuse, R154, R64 ;  /* 0x0000009a8840723c */ /* 0x040fe20000041840 */
[----:B------:R-:W1:Y:S01]  /*11740*/  LDSM.16.MT88.4 R152, [R195+0x4900] ;  /* 0x00490000c398783b */ /* 0x000e620000004200 */
[----:B------:R3:W-:Y:S06]  /*11750*/  MUFU.EX2 R177, R134 ;  /* 0x0000008600b17308 */ /* 0x0007ec0000000800 */
[C---:B--2---:R-:W-:Y:S08]  /*11760*/  HMMA.16816.F32.BF16 R68, R136.reuse, R140, R68 ;  /* 0x0000008c8844723c */ /* 0x044ff00000041844 */
[C---:B------:R-:W-:Y:S01]  /*11770*/  HMMA.16816.F32.BF16 R72, R136.reuse, R142, R72 ;  /* 0x0000008e8848723c */ /* 0x040fe20000041848 */
[----:B------:R-:W2:Y:S07]  /*11780*/  LDSM.16.MT88.4 R140, [R193+0x6900] ;  /* 0x00690000c18c783b */ /* 0x000eae0000004200 */
[C---:B------:R-:W-:Y:S04]  /*11790*/  HMMA.16816.F32.BF16 R76, R136.reuse, R144, R76 ;  /* 0x00000090884c723c */ /* 0x040fe8000004184c */
[--C-:B---3--:R-:W-:Y:S04]  /*117a0*/  FFMA.FTZ R134, R174, c[0x0][0x2d0], -R133.reuse ;  /* 0x0000b400ae867a23 */ /* 0x108fe80000010885 */
[C---:B------:R-:W-:Y:S01]  /*117b0*/  HMMA.16816.F32.BF16 R80, R136.reuse, R146, R80 ;  /* 0x000000928850723c */ /* 0x040fe20000041850 */
[----:B------:R-:W3:Y:S01]  /*117c0*/  LDSM.16.MT88.4 R144, [R194+0x6900] ;  /* 0x00690000c290783b */ /* 0x000ee20000004200 */
[----:B------:R2:W2:Y:S06]  /*117d0*/  MUFU.EX2 R176, R134 ;  /* 0x0000008600b07308 */ /* 0x0004ac0000000800 */
[C---:B-----5:R-:W-:Y:S08]  /*117e0*/  HMMA.16816.F32.BF16 R84, R136.reuse, R148, R84 ;  /* 0x000000948854723c */ /* 0x060ff00000041854 */
[C---:B------:R-:W-:Y:S01]  /*117f0*/  HMMA.16816.F32.BF16 R88, R136.reuse, R150, R88 ;  /* 0x000000968858723c */ /* 0x040fe20000041858 */
[----:B------:R-:W5:Y:S07]  /*11800*/  LDSM.16.MT88.4 R148, [R196+0x6900] ;  /* 0x00690000c494783b */ /* 0x000f6e0000004200 */
[C---:B-1----:R-:W-:Y:S04]  /*11810*/  HMMA.16816.F32.BF16 R92, R136.reuse, R152, R92 ;  /* 0x00000098885c723c */ /* 0x042fe8000004185c */
[--C-:B--2---:R-:W-:Y:S04]  /*11820*/  FFMA.FTZ R134, R184, c[0x0][0x2d0], -R133.reuse ;  /* 0x0000b400b8867a23 */ /* 0x104fe80000010885 */
        /* <DEDUP_REMOVED lines=10> */
[----:B------:R3:W2:Y:S06]  /*118d0*/  MUFU.EX2 R174, R134 ;  /* 0x0000008600ae7308 */ /* 0x0006ac0000000800 */
[C---:B-----5:R-:W-:Y:S08]  /*118e0*/  HMMA.16816.F32.BF16 R116, R136.reuse, R148, R116 ;  /* 0x000000948874723c */ /* 0x060ff00000041874 */
[C---:B------:R-:W-:Y:S01]  /*118f0*/  HMMA.16816.F32.BF16 R120, R136.reuse, R150, R120 ;  /* 0x000000968878723c */ /* 0x040fe20000041878 */
[----:B------:R-:W5:Y:S07]  /*11900*/  LDSM.16.MT88.4 R148, [R196+0x1100] ;  /* 0x00110000c494783b */ /* 0x000f6e0000004200 */
[C---:B-1----:R-:W-:Y:S04]  /*11910*/  HMMA.16816.F32.BF16 R124, R136.reuse, R152, R124 ;  /* 0x00000098887c723c */ /* 0x042fe8000004187c */
[--C-:B---3--:R-:W-:Y:S02]  /*11920*/  FFMA.FTZ R134, R191, c[0x0][0x2d0], -R172.reuse ;  /* 0x0000b400bf867a23 */ /* 0x108fe400000108ac */
[----:B------:R-:W3:Y:S02]  /*11930*/  LDL.LU R191, [R1+0x8] ;  /* 0x0000080001bf7983 */ /* 0x000ee40000300800 */
[----:B------:R-:W-:Y:S01]  /*11940*/  HMMA.16816.F32.BF16 R128, R136, R154, R128 ;  /* 0x0000009a8880723c */ /* 0x000fe20000041880 */
[----:B------:R1:W-:Y:S01]  /*11950*/  MUFU.EX2 R185, R134 ;  /* 0x0000008600b97308 */ /* 0x0003e20000000800 */
[----:B------:R-:W5:Y:S05]  /*11960*/  LDSM.16.MT88.4 R152, [R195+0x1100] ;  /* 0x00110000c398783b */ /* 0x000f6a0000004200 */
[----:B------:R-:W-:Y:S02]  /*11970*/  F2FP.BF16.PACK_AB R136, R228, R229 ;  /* 0x000000e5e488723e */ /* 0x000fe400000010ff */
[----:B------:R-:W-:Y:S03]  /*11980*/  F2FP.BF16.PACK_AB R138, R188, R189 ;  /* 0x000000bdbc8a723e */ /* 0x000fe600000010ff */
[----:B------:R-:W-:Y:S02]  /*11990*/  F2FP.BF16.PACK_AB R137, R176, R177 ;  /* 0x000000b1b089723e */ /* 0x000fe400000010ff */
[----:B--2---:R-:W-:Y:S07]  /*119a0*/  F2FP.BF16.PACK_AB R139, R174, R175 ;  /* 0x000000afae8b723e */ /* 0x004fee00000010ff */
[C---:B------:R-:W-:Y:S03]  /*119b0*/  HMMA.16816.F32.BF16 R4, R136.reuse, R140, R4 ;  /* 0x0000008c8804723c */ /* 0x040fe60000041804 */
[--C-:B-1----:R-:W-:Y:S05]  /*119c0*/  FFMA.FTZ R134, R220, c[0x0][0x2d0], -R172.reuse ;  /* 0x0000b400dc867a23 */ /* 0x102fea00000108ac */
[C---:B------:R-:W-:Y:S01]  /*119d0*/  HMMA.16816.F32.BF16 R8, R136.reuse, R142, R8 ;  /* 0x0000008e8808723c */ /* 0x040fe20000041808 */
[----:B------:R-:W1:Y:S01]  /*119e0*/  LDSM.16.MT88.4 R140, [R193+0x3100] ;  /* 0x00310000c18c783b */ /* 0x000e620000004200 */
[----:B------:R-:W2:Y:S06]  /*119f0*/  MUFU.EX2 R184, R134 ;  /* 0x0000008600b87308 */ /* 0x000eac0000000800 */
[C---:B------:R-:W-:Y:S08]  /*11a00*/  HMMA.16816.F32.BF16 R12, R136.reuse, R144, R12 ;  /* 0x00000090880c723c */ /* 0x040ff0000004180c */
[C---:B------:R-:W-:Y:S01]  /*11a10*/  HMMA.16816.F32.BF16 R16, R136.reuse, R146, R16 ;  /* 0x000000928810723c */ /* 0x040fe20000041810 */
[----:B------:R-:W1:Y:S07]  /*11a20*/  LDSM.16.MT88.4 R144, [R194+0x3100] ;  /* 0x00310000c290783b */ /* 0x000e6e0000004200 */
[C---:B-----5:R-:W-:Y:S04]  /*11a30*/  HMMA.16816.F32.BF16 R20, R136.reuse, R148, R20 ;  /* 0x000000948814723c */ /* 0x060fe80000041814 */
[----:B--2---:R-:W-:Y:S01]  /*11a40*/  F2FP.BF16.PACK_AB R168, R184, R185 ;  /* 0x000000b9b8a8723e */ /* 0x004fe200000010ff */
[--C-:B------:R-:W-:Y:S02]  /*11a50*/  FFMA.FTZ R134, R222, c[0x0][0x2d0], -R172.reuse ;  /* 0x0000b400de867a23 */ /* 0x100fe400000108ac */
[----:B------:R-:W-:Y:S01]  /*11a60*/  FFMA.FTZ R172, R223, c[0x0][0x2d0], -R172 ;  /* 0x0000b400dfac7a23 */ /* 0x000fe200000108ac */
[C---:B------:R-:W-:Y:S01]  /*11a70*/  HMMA.16816.F32.BF16 R24, R136.reuse, R150, R24 ;  /* 0x000000968818723c */ /* 0x040fe20000041818 */
[----:B------:R-:W2:Y:S01]  /*11a80*/  LDSM.16.MT88.4 R148, [R196+0x3100] ;  /* 0x00310000c494783b */ /* 0x000ea20000004200 */
[----:B------:R5:W-:Y:S06]  /*11a90*/  MUFU.EX2 R180, R134 ;  /* 0x0000008600b47308 */ /* 0x000bec0000000800 */
[C---:B------:R-:W-:Y:S04]  /*11aa0*/  HMMA.16816.F32.BF16 R28, R136.reuse, R152, R28 ;  /* 0x00000098881c723c */ /* 0x040fe8000004181c */
[----:B------:R-:W2:Y:S04]  /*11ab0*/  MUFU.EX2 R179, R172 ;  /* 0x000000ac00b37308 */ /* 0x000ea80000000800 */
[C---:B------:R-:W-:Y:S01]  /*11ac0*/  HMMA.16816.F32.BF16 R32, R136.reuse, R154, R32 ;  /* 0x0000009a8820723c */ /* 0x040fe20000041820 */
[----:B------:R-:W4:Y:S07]  /*11ad0*/  LDSM.16.MT88.4 R152, [R195+0x3100] ;  /* 0x00310000c398783b */ /* 0x000f2e0000004200 */
        /* <DEDUP_REMOVED lines=16> */
[----:B------:R-:W4:Y:S07]  /*11be0*/  LDSM.16.MT88.4 R152, [R195+0x5100] ;  /* 0x00510000c398783b */ /* 0x000f2e0000004200 */
        /* <DEDUP_REMOVED lines=10> */
[----:B------:R-:W1:Y:S07]  /*11c90*/  LDSM.16.MT88.4 R144, [R194+0x7100] ;  /* 0x00710000c290783b */ /* 0x000e6e0000004200 */
[C---:B-----5:R-:W-:Y:S08]  /*11ca0*/  HMMA.16816.F32.BF16 R84, R136.reuse, R148, R84 ;  /* 0x000000948854723c */ /* 0x060ff00000041854 */
[C---:B------:R-:W-:Y:S01]  /*11cb0*/  HMMA.16816.F32.BF16 R88, R136.reuse, R150, R88 ;  /* 0x000000968858723c */ /* 0x040fe20000041858 */
[----:B------:R-:W5:Y:S03]  /*11cc0*/  LDSM.16.MT88.4 R148, [R196+0x7100] ;  /* 0x00710000c494783b */ /* 0x000f660000004200 */
[----:B--2---:R-:W-:Y:S04]  /*11cd0*/  F2FP.BF16.PACK_AB R171, R133, R134 ;  /* 0x0000008685ab723e */ /* 0x004fe800000010ff */
[C---:B----4-:R-:W-:Y:S08]  /*11ce0*/  HMMA.16816.F32.BF16 R92, R136.reuse, R152, R92 ;  /* 0x00000098885c723c */ /* 0x050ff0000004185c */
[C---:B------:R-:W-:Y:S01]  /*11cf0*/  HMMA.16816.F32.BF16 R96, R136.reuse, R154, R96 ;  /* 0x0000009a8860723c */ /* 0x040fe20000041860 */
[----:B------:R-:W2:Y:S07]  /*11d00*/  LDSM.16.MT88.4 R152, [R195+0x7100] ;  /* 0x00710000c398783b */ /* 0x000eae0000004200 */
[C---:B-1----:R-:W-:Y:S08]  /*11d10*/  HMMA.16816.F32.BF16 R100, R136.reuse, R140, R100 ;  /* 0x0000008c8864723c */ /* 0x042ff00000041864 */
[C---:B------:R-:W-:Y:S01]  /*11d20*/  HMMA.16816.F32.BF16 R104, R136.reuse, R142, R104 ;  /* 0x0000008e8868723c */ /* 0x040fe20000041868 */
[----:B------:R-:W1:Y:S07]  /*11d30*/  LDSM.16.MT88.4 R140, [R193+0x1900] ;  /* 0x00190000c18c783b */ /* 0x000e6e0000004200 */
[C---:B------:R-:W-:Y:S08]  /*11d40*/  HMMA.16816.F32.BF16 R108, R136.reuse, R144, R108 ;  /* 0x00000090886c723c */ /* 0x040ff0000004186c */
[C---:B------:R-:W-:Y:S08]  /*11d50*/  HMMA.16816.F32.BF16 R112, R136.reuse, R146, R112 ;  /* 0x000000928870723c */ /* 0x040ff00000041870 */
[C---:B-----5:R-:W-:Y:S08]  /*11d60*/  HMMA.16816.F32.BF16 R116, R136.reuse, R148, R116 ;  /* 0x000000948874723c */ /* 0x060ff00000041874 */
        /* <DEDUP_REMOVED lines=11> */
[C---:B------:R-:W-:Y:S08]  /*11e20*/  HMMA.16816.F32.BF16 R152, R168.reuse, R160, R20 ;  /* 0x000000a0a898723c */ /* 0x040ff00000041814 */
        /* <DEDUP_REMOVED lines=24> */
[C---:B-----5:R-:W-:Y:S07]  /*11fb0*/  HMMA.16816.F32.BF16 R92, R168.reuse, R16, R92 ;  /* 0x00000010a85c723c */ /* 0x060fee000004185c */
[----:B---3--:R-:W-:Y:S01]  /*11fc0*/  FFMA.FTZ R16, R2, R191, R242 ;  /* 0x000000bf02107223 */ /* 0x008fe200000100f2 */
[C---:B------:R-:W-:Y:S04]  /*11fd0*/  HMMA.16816.F32.BF16 R96, R168.reuse, R18, R96 ;  /* 0x00000012a860723c */ /* 0x040fe80000041860 */
[----:B------:R-:W-:Y:S02]  /*11fe0*/  FFMA.FTZ R2, R0, R190, R227 ;  /* 0x000000be00027223 */ /* 0x000fe400000100e3 */
        /* <DEDUP_REMOVED lines=8> */
[----:B------:R-:W-:Y:S01]  /*12070*/  FADD.FTZ R2, R224, R2 ;  /* 0x00000002e0027221 */ /* 0x000fe20000010000 */
[C---:B--2---:R-:W-:Y:S03]  /*12080*/  HMMA.16816.F32.BF16 R108, R168.reuse, R8, R108 ;  /* 0x00000008a86c723c */ /* 0x044fe6000004186c */
[----:B------:R-:W-:Y:S02]  /*12090*/  FADD.FTZ R0, R235, R0 ;  /* 0x00000000eb007221 */ /* 0x000fe40000010000 */
[----:B------:R-:W-:Y:S02]  /*120a0*/  FADD.FTZ R2, R183, R2 ;  /* 0x00000002b7027221 */ /* 0x000fe40000010000 */
[----:B------:R-:W-:Y:S01]  /*120b0*/  FADD.FTZ R0, R234, R0 ;  /* 0x00000000ea007221 */ /* 0x000fe20000010000 */
[C---:B------:R-:W-:Y:S04]  /*120c0*/  HMMA.16816.F32.BF16 R112, R168.reuse, R10, R112 ;  /* 0x0000000aa870723c */ /* 0x040fe80000041870 */
[----:B------:R-:W-:Y:S02]  /*120d0*/  FADD.FTZ R2, R182, R2 ;  /* 0x00000002b6027221 */ /* 0x000fe40000010000 */
[----:B------:R-:W-:Y:S02]  /*120e0*/  FADD.FTZ R0, R231, R0 ;  /* 0x00000000e7007221 */ /* 0x000fe40000010000 */
[----:B------:R-:W-:Y:S01]  /*120f0*/  FADD.FTZ R2, R181, R2 ;  /* 0x00000002b5027221 */ /* 0x000fe20000010000 */
[C---:B----4-:R-:W-:Y:S03]  /*12100*/  HMMA.16816.F32.BF16 R116, R168.reuse, R12, R116 ;  /* 0x0000000ca874723c */ /* 0x050fe60000041874 */
        /* <DEDUP_REMOVED lines=19> */
[----:B------:R-:W-:Y:S01]  /*12240*/  IADD3 R0, R219, -0x1, RZ ;  /* 0xffffffffdb007810 */ /* 0x000fe20007ffe0ff */
[----:B------:R-:W-:Y:S01]  /*12250*/  FADD.FTZ R4, R179, R4 ;  /* 0x00000004b3047221 */ /* 0x000fe20000010000 */
[----:B------:R-:W-:Y:S01]  /*12260*/  MOV R134, R3 ;  /* 0x0000000300867202 */ /* 0x000fe20000000f00 */
[----:B------:R-:W-:Y:S01]  /*12270*/  FADD.FTZ R2, R133, R2 ;  /* 0x0000000285027221 */ /* 0x000fe20000010000 */
[----:B------:R-:W-:Y:S02]  /*12280*/  MOV R219, R0 ;  /* 0x0000000000db7202 */ /* 0x000fe40000000f00 */
[----:B------:R1:W-:Y:S01]  /*12290*/  STL [R1+0x8], R4 ;  /* 0x0000080401007387 */ /* 0x0003e20000100800 */
[----:B------:R-:W-:Y:S03]  /*122a0*/  MOV R133, R132 ;  /* 0x0000008400857202 */ /* 0x000fe60000000f00 */
[----:B------:R1:W-:Y:S01]  /*122b0*/  STL [R1+0xc], R2 ;  /* 0x00000c0201007387 */ /* 0x0003e20000100800 */
[----:B------:R-:W-:-:S05]  /*122c0*/  @P0 BRA `(.L_x_910) ;  /* 0xffffbdf000000947 */ /* 0x000fca000383ffff */
.L_x_901:
        /* <DEDUP_REMOVED lines=86> */
[----:B------:R-:W-:Y:S01]  /*12830*/  FMUL.FTZ R22, R2, R129 ;  /* 0x0000008102167220 */ /* 0x000fe20000410000 */
[----:B------:R-:W-:Y:S01]  /*12840*/  @P0 MOV R2, 0x3f317218 ;  /* 0x3f31721800020802 */ /* 0x000fe20000000f00 */
[----:B--2---:R-:W-:Y:S02]  /*12850*/  @P1 FMUL.FTZ R6, R6, 0.69314718246459960938 ;  /* 0x3f31721806061820 */ /* 0x004fe40000410000 */
[----:B-1----:R-:W-:Y:S02]  /*12860*/  @P0 FMUL.FTZ R4, R7, 0.69314718246459960938 ;  /* 0x3f31721807040820 */ /* 0x002fe40000410000 */
[----:B------:R-:W-:Y:S02]  /*12870*/  @P0 FMUL.FTZ R2, R2, c[0x0][0x2d0] ;  /* 0x0000b40002020a20 */ /* 0x000fe40000410000 */
        /* <DEDUP_REMOVED lines=63> */
[----:B------:R-:W-:Y:S02]  /*12c70*/  FMUL.FTZ R131, R0, R131 ;  /* 0x0000008300837220 */ /* 0x000fe40000410000 */
[----:B------:R-:W-:Y:S02]  /*12c80*/  @P1 FFMA.FTZ R36, R5, R132, R6 ;  /* 0x0000008405241223 */ /* 0x000fe40000010006 */
[----:B------:R-:W-:Y:S02]  /*12c90*/  @P0 FFMA.FTZ R37, R2, R3, R4 ;  /* 0x0000000302250223 */ /* 0x000fe40000010004 */
.L_x_874:
        /* <DEDUP_REMOVED lines=9> */
[----:B------:R-:W-:Y:S01]  /*12d30*/  F2FP.BF16.PACK_AB R34, R34, R80 ;  /* 0x000000502222723e */ /* 0x000fe200000010ff */
[----:B------:R-:W-:Y:S01]  /*12d40*/  IMAD.MOV.U32 R80, RZ, RZ, c[0x0][0x4e8] ;  /* 0x00013a00ff507624 */ /* 0x000fe200078e00ff */
[----:B------:R-:W-:Y:S01]  /*12d50*/  F2FP.BF16.PACK_AB R41, R137, R136 ;  /* 0x000000888929723e */ /* 0x000fe200000010ff */
[----:B------:R-:W4:Y:S01]  /*12d60*/  S2R R83, SR_CTAID.X ;  /* 0x0000000000537919 */ /* 0x000f220000002500 */
[----:B------:R-:W-:Y:S02]  /*12d70*/  F2FP.BF16.PACK_AB R138, R139, R138 ;  /* 0x0000008a8b8a723e */ /* 0x000fe400000010ff */
[C---:B------:R-:W-:Y:S01]  /*12d80*/  ISETP.NE.AND P3, PT, R80.reuse, 0x1, PT ;  /* 0x000000015000780c */ /* 0x040fe20003f65270 */
[----:B------:R-:W-:Y:S01]  /*12d90*/  IMAD R80, R80, c[0x0][0x388], RZ ;  /* 0x0000e20050507a24 */ /* 0x000fe200078e02ff */
[----:B------:R-:W-:Y:S01]  /*12da0*/  BAR.SYNC.DEFER_BLOCKING 0x1, 0x100 ;  /* 0x0044000000007b1d */ /* 0x000fe20000010000 */
[----:B------:R-:W-:-:S02]  /*12db0*/  F2FP.BF16.PACK_AB R53, R141, R140 ;  /* 0x0000008c8d35723e */ /* 0x000fc400000010ff */
[----:B------:R-:W-:Y:S02]  /*12dc0*/  F2FP.BF16.PACK_AB R142, R143, R142 ;  /* 0x0000008e8f8e723e */ /* 0x000fe400000010ff */
        /* <DEDUP_REMOVED lines=52> */
[----:B------:R-:W-:Y:S01]  /*13110*/  IMAD.IADD R6, R7, 0x1, -R4 ;  /* 0x0000000107067824 */ /* 0x000fe200078e0a04 */
[----:B------:R-:W-:Y:S01]  /*13120*/  LOP3.LUT R4, R3, 0x1ffffffe, RZ, 0xc0, !PT ;  /* 0x1ffffffe03047812 */ /* 0x000fe200078ec0ff */
[----:B------:R-:W-:Y:S01]  /*13130*/  IMAD R14, R7, 0x200, R10 ;  /* 0x00000200070e7824 */ /* 0x000fe200078e020a */
[----:B------:R-:W-:Y:S01]  /*13140*/  SHF.R.U32.HI R3, RZ, 0x3, R2 ;  /* 0x00000003ff037819 */ /* 0x000fe20000011602 */
[----:B----4-:R-:W-:Y:S01]  /*13150*/  IMAD R7, R83, 0x80, R5 ;  /* 0x0000008053077824 */ /* 0x010fe200078e0205 */
[----:B------:R-:W-:Y:S01]  /*13160*/  LOP3.LUT R2, R2, 0x38, R0, 0xf8, !PT ;  /* 0x0000003802027812 */ /* 0x000fe200078ef800 */
[----:B------:R-:W-:Y:S01]  /*13170*/  IMAD.IADD R11, R10, 0x1, -R4 ;  /* 0x000000010a0b7824 */ /* 0x000fe200078e0a04 */
[C---:B------:R-:W-:Y:S01]  /*13180*/  LOP3.LUT R4, R8.reuse, 0x1, RZ, 0xc0, !PT ;  /* 0x0000000108047812 */ /* 0x040fe200078ec0ff */
[----:B------:R-:W-:Y:S01]  /*13190*/  IMAD.SHL.U32 R5, R8, 0x40, RZ ;  /* 0x0000004008057824 */ /* 0x000fe200078e00ff */
[----:B------:R-:W-:Y:S01]  /*131a0*/  LOP3.LUT R10, R2, R3, RZ, 0x3c, !PT ;  /* 0x00000003020a7212 */ /* 0x000fe200078e3cff */
[----:B------:R-:W-:Y:S01]  /*131b0*/  @P3 IMAD.HI.U32 R3, R7, c[0x0][0x4ec], RZ ;  /* 0x00013b0007033a27 */ /* 0x000fe200078e00ff */
[----:B------:R-:W-:-:S02]  /*131c0*/  ISETP.NE.U32.AND P4, PT, R4, 0x1, PT ;  /* 0x000000010400780c */ /* 0x000fc40003f85070 */
[----:B------:R-:W-:Y:S01]  /*131d0*/  SHF.R.S32.HI R4, RZ, 0x2, R15 ;  /* 0x00000002ff047819 */ /* 0x000fe2000001140f */
[----:B------:R-:W-:Y:S01]  /*131e0*/  IMAD.MOV.U32 R2, RZ, RZ, R7 ;  /* 0x000000ffff027224 */ /* 0x000fe200078e0007 */
[----:B------:R-:W-:Y:S02]  /*131f0*/  @P3 SHF.R.U32.HI R2, RZ, c[0x0][0x4f0], R3 ;  /* 0x00013c00ff023a19 */ /* 0x000fe40000011603 */
[----:B------:R-:W-:Y:S01]  /*13200*/  LOP3.LUT R8, R5, 0x1c0, RZ, 0xc0, !PT ;  /* 0x000001c005087812 */ /* 0x000fe200078ec0ff */
[----:B------:R-:W-:Y:S01]  /*13210*/  IMAD R3, R6, 0x10, R4 ;  /* 0x0000001006037824 */ /* 0x000fe200078e0204 */
[----:B------:R-:W-:Y:S01]  /*13220*/  F2FP.BF16.PACK_AB R153, R153, R152 ;  /* 0x000000989999723e */ /* 0x000fe200000010ff */
[----:B------:R-:W-:Y:S01]  /*13230*/  IMAD.SHL.U32 R6, R20, 0x8, RZ ;  /* 0x0000000814067824 */ /* 0x000fe200078e00ff */
[----:B------:R-:W-:Y:S01]  /*13240*/  LEA.HI R9, R8, R8, RZ, 0x1d ;  /* 0x0000000808097211 */ /* 0x000fe200078fe8ff */
[----:B------:R-:W-:Y:S01]  /*13250*/  IMAD.IADD R5, R13, 0x1, R18 ;  /* 0x000000010d057824 */ /* 0x000fe200078e0212 */
[----:B------:R-:W-:Y:S01]  /*13260*/  F2FP.BF16.PACK_AB R154, R155, R154 ;  /* 0x0000009a9b9a723e */ /* 0x000fe200000010ff */
[----:B------:R-:W-:Y:S01]  /*13270*/  IMAD.MOV R8, RZ, RZ, -R2 ;  /* 0x000000ffff087224 */ /* 0x000fe200078e0a02 */
[----:B------:R-:W-:Y:S01]  /*13280*/  LOP3.LUT R18, R10, 0x7ffffe00, R6, 0xf8, !PT ;  /* 0x7ffffe000a127812 */ /* 0x000fe200078ef806 */
[----:B------:R-:W-:Y:S01]  /*13290*/  IMAD.MOV.U32 R4, RZ, RZ, R12 ;  /* 0x000000ffff047224 */ /* 0x000fe200078e000c */
[----:B------:R-:W-:Y:S01]  /*132a0*/  SHF.R.S32.HI R6, RZ, 0x1f, R2 ;  /* 0x0000001fff067819 */ /* 0x000fe20000011402 */
[----:B------:R-:W-:Y:S01]  /*132b0*/  IMAD R12, R8, c[0x0][0x4e8], R7 ;  /* 0x00013a00080c7a24 */ /* 0x000fe200078e0207 */
[----:B------:R-:W-:Y:S01]  /*132c0*/  F2FP.BF16.PACK_AB R156, R157, R156 ;  /* 0x0000009c9d9c723e */ /* 0x000fe200000010ff */
[----:B------:R-:W-:Y:S01]  /*132d0*/  IMAD R8, R11, 0x8, R3 ;  /* 0x000000080b087824 */ /* 0x000fe200078e0203 */
[----:B------:R-:W-:Y:S01]  /*132e0*/  F2FP.BF16.PACK_AB R158, R159, R158 ;  /* 0x0000009e9f9e723e */ /* 0x000fe200000010ff */
[----:B------:R-:W-:Y:S01]  /*132f0*/  IMAD.U32 R10, R14, 0x2, R9 ;  /* 0x000000020e0a7824 */ /* 0x000fe200078e0009 */
[----:B------:R-:W-:Y:S01]  /*13300*/  F2FP.BF16.PACK_AB R160, R161, R160 ;  /* 0x000000a0a1a0723e */ /* 0x000fe200000010ff */
[----:B------:R-:W-:Y:S01]  /*13310*/  IMAD R9, R6, c[0x0][0x3e0], RZ ;  /* 0x0000f80006097a24 */ /* 0x000fe200078e02ff */
[----:B------:R-:W-:Y:S01]  /*13320*/  F2FP.BF16.PACK_AB R162, R163, R162 ;  /* 0x000000a2a3a2723e */ /* 0x000fe200000010ff */
[----:B------:R-:W-:Y:S01]  /*13330*/  IMAD.WIDE.U32 R6, R2, c[0x0][0x3e0], R4 ;  /* 0x0000f80002067a25 */ /* 0x000fe200078e0004 */
[----:B------:R-:W-:-:S02]  /*13340*/  F2FP.BF16.PACK_AB R164, R165, R164 ;  /* 0x000000a4a5a4723e */ /* 0x000fc400000010ff */
[----:B------:R-:W-:Y:S01]  /*13350*/  F2FP.BF16.PACK_AB R166, R167, R166 ;  /* 0x000000a6a7a6723e */ /* 0x000fe200000010ff */
[----:B------:R-:W-:Y:S01]  /*13360*/  IMAD R5, R83, 0x80, R8 ;  /* 0x0000008053057824 */ /* 0x000fe200078e0208 */
[----:B------:R-:W-:Y:S01]  /*13370*/  F2FP.BF16.PACK_AB R81, R39, R38 ;  /* 0x000000262751723e */ /* 0x000fe200000010ff */
[----:B------:R-:W-:Y:S01]  /*13380*/  IMAD R3, R83, 0x80, R3 ;  /* 0x0000008053037824 */ /* 0x000fe200078e0203 */
[----:B------:R-:W-:Y:S01]  /*13390*/  F2FP.BF16.PACK_AB R65, R43, R42 ;  /* 0x0000002a2b41723e */ /* 0x000fe200000010ff */
[----:B------:R-:W-:Y:S01]  /*133a0*/  @P3 IMAD.HI.U32 R8, R5, c[0x0][0x4ec], RZ ;  /* 0x00013b0005083a27 */ /* 0x000fe200078e00ff */
[----:B------:R-:W-:Y:S02]  /*133b0*/  F2FP.BF16.PACK_AB R46, R47, R46 ;  /* 0x0000002e2f2e723e */ /* 0x000fe400000010ff */
[CC--:B------:R-:W-:Y:S01]  /*133c0*/  ISETP.GE.OR P6, PT, R3.reuse, R80.reuse, P0 ;  /* 0x000000500300720c */ /* 0x0c0fe200007c6670 */
[----:B------:R-:W-:Y:S01]  /*133d0*/  IMAD.MOV.U32 R4, RZ, RZ, R5 ;  /* 0x000000ffff047224 */ /* 0x000fe200078e0005 */
[----:B------:R-:W-:Y:S01]  /*133e0*/  IADD3 R3, R3, 0x8, RZ ;  /* 0x0000000803037810 */ /* 0x000fe20007ffe0ff */
[----:B------:R-:W-:Y:S01]  /*133f0*/  IMAD R9, R2, c[0x0][0x3e4], R9 ;  /* 0x0000f90002097a24 */ /* 0x000fe200078e0209 */
[----:B------:R-:W-:Y:S01]  /*13400*/  @P3 SHF.R.U32.HI R4, RZ, c[0x0][0x4f0], R8 ;  /* 0x00013c00ff043a19 */ /* 0x000fe20000011608 */
[----:B------:R-:W-:Y:S01]  /*13410*/  IMAD.SHL.U32 R2, R10, 0x2, RZ ;  /* 0x000000020a027824 */ /* 0x000fe200078e00ff */
[----:B------:R-:W-:Y:S01]  /*13420*/  ISETP.GE.OR P5, PT, R3, R80, P0 ;  /* 0x000000500300720c */ /* 0x000fe200007a6670 */
[----:B------:R-:W-:Y:S01]  /*13430*/  IMAD.IADD R7, R7, 0x1, R9 ;  /* 0x0000000107077824 */ /* 0x000fe200078e0209 */
[--C-:B------:R-:W-:Y:S01]  /*13440*/  SHF.R.S32.HI R8, RZ, 0x1f, R4.reuse ;  /* 0x0000001fff087819 */ /* 0x100fe20000011404 */
[----:B------:R-:W-:Y:S01]  /*13450*/  IMAD.MOV.U32 R14, RZ, RZ, 0x40 ;  /* 0x00000040ff0e7424 */ /* 0x000fe200078e00ff */
[----:B------:R-:W-:Y:S01]  /*13460*/  IADD3 R10, P0, R4, R16, RZ ;  /* 0x00000010040a7210 */ /* 0x000fe20007f1e0ff */
[----:B------:R-:W-:Y:S01]  /*13470*/  IMAD.MOV R4, RZ, RZ, -R4 ;  /* 0x000000ffff047224 */ /* 0x000fe200078e0a04 */
[----:B------:R-:W-:Y:S01]  /*13480*/  IADD3 R9, R2, 0x80, RZ ;  /* 0x0000008002097810 */ /* 0x000fe20007ffe0ff */
[----:B------:R-:W-:Y:S01]  /*13490*/  STS [R2+0x80], R41 ;  /* 0x0000802902007388 */ /* 0x000fe20000000800 */
[----:B------:R-:W-:Y:S01]  /*134a0*/  IADD3.X R11, R8, R17, R21, P0, !PT ;  /* 0x00000011080b7210 */ /* 0x000fe200007fe415 */
[----:B------:R-:W-:Y:S01]  /*134b0*/  IMAD.MOV.U32 R8, RZ, RZ, 0x20 ;  /* 0x00000020ff087424 */ /* 0x000fe200078e00ff */
[----:B------:R-:W-:Y:S01]  /*134c0*/  IADD3 R3, R2, 0x70, RZ ;  /* 0x0000007002037810 */ /* 0x000fe20007ffe0ff */
[----:B------:R-:W-:Y:S01]  /*134d0*/  IMAD R5, R4, c[0x0][0x4e8], R5 ;  /* 0x00013a0004057a24 */ /* 0x000fe200078e0205 */
[----:B------:R-:W-:Y:S01]  /*134e0*/  @P4 IADD3 R3, R9, 0x10, RZ ;  /* 0x0000001009034810 */ /* 0x000fe20007ffe0ff */
[----:B------:R-:W-:Y:S01]  /*134f0*/  STS [R2+0x480], R138 ;  /* 0x0004808a02007388 */ /* 0x000fe20000000800 */
[----:B------:R-:W-:-:S02]  /*13500*/  SHF.R.S32.HI R9, RZ, 0x1f, R12 ;  /* 0x0000001fff097819 */ /* 0x000fc4000001140c */
[----:B------:R-:W-:Y:S01]  /*13510*/  SEL R8, R8, 0xffffffe0, !P1 ;  /* 0xffffffe008087807 */ /* 0x000fe20004800000 */
[----:B------:R-:W-:Y:S01]  /*13520*/  STS [R3], R53 ;  /* 0x0000003503007388 */ /* 0x000fe20000000800 */
[----:B------:R-:W-:Y:S01]  /*13530*/  F2FP.BF16.PACK_AB R49, R49, R48 ;  /* 0x000000303131723e */ /* 0x000fe200000010ff */
[----:B------:R-:W-:Y:S01]  /*13540*/  IMAD R9, R9, c[0x0][0x3d8], RZ ;  /* 0x0000f60009097a24 */ /* 0x000fe200078e02ff */
[----:B------:R-:W-:Y:S01]  /*13550*/  F2FP.BF16.PACK_AB R50, R51, R50 ;  /* 0x000000323332723e */ /* 0x000fe200000010ff */
[----:B------:R-:W-:Y:S01]  /*13560*/  IMAD.IADD R4, R2, 0x1, R8 ;  /* 0x0000000102047824 */ /* 0x000fe200078e0208 */
[----:B------:R-:W-:Y:S01]  /*13570*/  STS [R3+0x400], R142 ;  /* 0x0004008e03007388 */ /* 0x000fe20000000800 */
[----:B------:R-:W-:Y:S01]  /*13580*/  IMAD.IADD R15, R8, 0x1, R3 ;  /* 0x00000001080f7824 */ /* 0x000fe200078e0203 */
[----:B------:R-:W-:Y:S01]  /*13590*/  SHF.R.S32.HI R8, RZ, 0x1f, R5 ;  /* 0x0000001fff087819 */ /* 0x000fe20000011405 */
[C---:B------:R-:W-:Y:S01]  /*135a0*/  IMAD R17, R12.reuse, c[0x0][0x3dc], R9 ;  /* 0x0000f7000c117a24 */ /* 0x040fe200078e0209 */
[----:B------:R-:W-:Y:S01]  /*135b0*/  STS [R4+0x80], R144 ;  /* 0x0000809004007388 */ /* 0x000fe20000000800 */
[----:B------:R-:W-:Y:S01]  /*135c0*/  IMAD.WIDE.U32 R12, R12, c[0x0][0x3d8], R6 ;  /* 0x0000f6000c0c7a25 */ /* 0x000fe200078e0006 */
[----:B------:R-:W-:-:S02]  /*135d0*/  SEL R7, R14, 0xffffffc0, !P2 ;  /* 0xffffffc00e077807 */ /* 0x000fc40005000000 */
[----:B------:R-:W-:Y:S01]  /*135e0*/  STS [R4+0x480], R146 ;  /* 0x0004809204007388 */ /* 0x000fe20000000800 */
[----:B------:R-:W-:Y:S01]  /*135f0*/  IMAD R14, R8, c[0x0][0x488], RZ ;  /* 0x00012200080e7a24 */ /* 0x000fe200078e02ff */
[----:B------:R-:W-:Y:S01]  /*13600*/  F2FP.BF16.PACK_AB R44, R44, R52 ;  /* 0x000000342c2c723e */ /* 0x000fe200000010ff */
[----:B------:R-:W-:Y:S01]  /*13610*/  IMAD.WIDE.U32 R8, R5, c[0x0][0x488], R10 ;  /* 0x0001220005087a25 */ /* 0x000fe200078e000a */
[----:B------:R-:W-:Y:S01]  /*13620*/  STS [R15], R148 ;  /* 0x000000940f007388 */ /* 0x000fe20000000800 */
[----:B------:R-:W-:Y:S02]  /*13630*/  F2FP.BF16.PACK_AB R54, R55, R54 ;  /* 0x000000363736723e */ /* 0x000fe400000010ff */
[----:B------:R-:W-:Y:S01]  /*13640*/  IMAD.IADD R6, R2, 0x1, R7 ;  /* 0x0000000102067824 */ /* 0x000fe200078e0207 */
[----:B------:R-:W-:Y:S01]  /*13650*/  STS [R15+0x400], R150 ;  /* 0x000400960f007388 */ /* 0x000fe20000000800 */
[----:B------:R-:W-:Y:S01]  /*13660*/  IMAD R10, R5, c[0x0][0x48c], R14 ;  /* 0x00012300050a7a24 */ /* 0x000fe200078e020e */
[----:B------:R-:W-:Y:S01]  /*13670*/  F2FP.BF16.PACK_AB R43, R57, R56 ;  /* 0x00000038392b723e */ /* 0x000fe200000010ff */
[C---:B------:R-:W-:Y:S01]  /*13680*/  IMAD.IADD R14, R7.reuse, 0x1, R3 ;  /* 0x00000001070e7824 */ /* 0x040fe200078e0203 */
[----:B------:R-:W-:Y:S01]  /*13690*/  STS [R6+0x80], R153 ;  /* 0x0000809906007388 */ /* 0x000fe20000000800 */
[----:B------:R-:W-:Y:S01]  /*136a0*/  IMAD.IADD R5, R7, 0x1, R4 ;  /* 0x0000000107057824 */ /* 0x000fe200078e0204 */
[----:B------:R-:W-:Y:S01]  /*136b0*/  F2FP.BF16.PACK_AB R58, R59, R58 ;  /* 0x0000003a3b3a723e */ /* 0x000fe200000010ff */
[----:B------:R-:W-:Y:S01]  /*136c0*/  IMAD.IADD R7, R15, 0x1, R7 ;  /* 0x000000010f077824 */ /* 0x000fe200078e0207 */
[----:B------:R-:W-:Y:S01]  /*136d0*/  STS [R6+0x480], R154 ;  /* 0x0004809a06007388 */ /* 0x000fe20000000800 */
[----:B------:R-:W-:Y:S01]  /*136e0*/  F2FP.BF16.PACK_AB R42, R61, R60 ;  /* 0x0000003c3d2a723e */ /* 0x000fe200000010ff */
[----:B------:R-:W-:Y:S01]  /*136f0*/  IMAD.IADD R9, R9, 0x1, R10 ;  /* 0x0000000109097824 */ /* 0x000fe200078e020a */
        /* <DEDUP_REMOVED lines=41> */
[----:B------:R-:W-:Y:S02]  /*13990*/  LEA R16, P0, R8, c[0x0][0x450], 0x2 ;  /* 0x0001140008107a11 */ /* 0x000fe400078010ff */
        /* <DEDUP_REMOVED lines=9> */
[----:B------:R-:W-:Y:S01]  /*13a30*/  LEA.HI.X R9, R8, c[0x0][0x454], R9, 0x2, P0 ;  /* 0x0001150008097a11 */ /* 0x000fe200000f1409 */
        /* <DEDUP_REMOVED lines=93> */
.L_x_913:
[----:B--234-:R-:W-:Y:S05]  /*14010*/  BSYNC B0 ;  /* 0x0000000000007941 */ /* 0x01cfea0003800000 */
.L_x_912:
[----:B------:R-:W-:Y:S01]  /*14020*/  IADD3 R4, R28, 0x20, RZ ;  /* 0x000000201c047810 */ /* 0x000fe20007ffe0ff */
[----:B------:R2:W3:Y:S01]  /*14030*/  SHFL.IDX PT, R3, R29, 0x1, 0x181f ;  /* 0x00381f001d037f89 */ /* 0x0004e200000e0000 */
[----:B------:R-:W-:Y:S02]  /*14040*/  BSSY B0, `(.L_x_914) ;  /* 0x000001c000007945 */ /* 0x000fe40003800000 */
[----:B------:R-:W-:Y:S01]  /*14050*/  ISETP.GE.AND P0, PT, R4, R80, PT ;  /* 0x000000500400720c */ /* 0x000fe20003f06270 */
[----:B-1----:R2:W1:-:S12]  /*14060*/  SHFL.IDX PT, R2, R30, 0x1, 0x181f ;  /* 0x00381f001e027f89 */ /* 0x00245800000e0000 */
        /* <DEDUP_REMOVED lines=14> */
[----:B-1-3--:R-:W-:Y:S01]  /*14150*/  @!P3 IMAD.WIDE R8, R0, 0x2, R2 ;  /* 0x000000020008b825 */ /* 0x00afe200078e0202 */
        /* <DEDUP_REMOVED lines=10> */
.L_x_915:
[----:B------:R-:W-:Y:S05]  /*14200*/  BSYNC B0 ;  /* 0x0000000000007941 */ /* 0x000fea0003800000 */
.L_x_914:
[----:B-1----:R-:W-:Y:S01]  /*14210*/  IADD3 R4, R28, 0x40, RZ ;  /* 0x000000401c047810 */ /* 0x002fe20007ffe0ff */
[----:B---3--:R1:W3:Y:S01]  /*14220*/  SHFL.IDX PT, R3, R29, 0x2, 0x181f ;  /* 0x00581f001d037f89 */ /* 0x0082e200000e0000 */
        /* <DEDUP_REMOVED lines=28> */
.L_x_917:
[----:B------:R-:W-:Y:S05]  /*143f0*/  BSYNC B0 ;  /* 0x0000000000007941 */ /* 0x000fea0003800000 */
.L_x_916:
[----:B---3--:R-:W-:Y:S01]  /*14400*/  IADD3 R4, R28, 0x60, RZ ;  /* 0x000000601c047810 */ /* 0x008fe20007ffe0ff */
[----:B------:R3:W1:Y:S03]  /*14410*/  SHFL.IDX PT, R3, R29, 0x3, 0x181f ;  /* 0x00781f001d037f89 */ /* 0x00066600000e0000 */
[----:B------:R-:W-:Y:S01]  /*14420*/  ISETP.GE.AND P0, PT, R4, R80, PT ;  /* 0x000000500400720c */ /* 0x000fe20003f06270 */
[----:B----4-:R3:W4:-:S12]  /*14430*/  SHFL.IDX PT, R2, R30, 0x3, 0x181f ;  /* 0x00781f001e027f89 */ /* 0x01071800000e0000 */
        /* <DEDUP_REMOVED lines=27> */
.L_x_911:
        /* <DEDUP_REMOVED lines=40> */
.L_x_919:
[----:B------:R-:W-:Y:S05]  /*14870*/  BSYNC B0 ;  /* 0x0000000000007941 */ /* 0x000fea0003800000 */
.L_x_918:
        /* <DEDUP_REMOVED lines=70> */
.L_x_921:
[----:B------:R-:W-:Y:S05]  /*14ce0*/  BSYNC B0 ;  /* 0x0000000000007941 */ /* 0x000fea0003800000 */
.L_x_920:
        /* <DEDUP_REMOVED lines=27> */
.L_x_923:
[----:B------:R-:W-:Y:S05]  /*14ea0*/  BSYNC B0 ;  /* 0x0000000000007941 */ /* 0x000fea0003800000 */
.L_x_922:
        /* <DEDUP_REMOVED lines=27> */
.L_x_925:
[----:B------:R-:W-:Y:S05]  /*15060*/  BSYNC B0 ;  /* 0x0000000000007941 */ /* 0x000fea0003800000 */
.L_x_924:
        /* <DEDUP_REMOVED lines=28> */
.L_x_926:
        /* <DEDUP_REMOVED lines=13> */
.L_x_1542:


//--------------------- .text._ZN7cutlass13device_kernelIN5flash19enable_sm80_to_sm89INS1_16FlashAttnFwdSm80INS1_25CollectiveMainloopFwdSm80ILi8ELi1ELb0EN4cute5tupleIJNS5_1CILi128EEENS7_ILi64EEENS7_ILi256EEEEEELi256ENS_10bfloat16_tEfNS_4arch4Sm80ELb0ELb1ELb1ELb1ELb0ELb0ELb1ELb0EEENS1_21CollectiveEpilogueFwdINS6_IJS8_SA_S9_EEENS6_IJNS7_ILi1EEESI_SI_EEESC_SE_Li256ELb1ELb1ELb0ELb0EEENS1_19SingleTileSchedulerILb1ELb0ELb1ELi128EEEEEEEEEvNT_6ParamsE --------------------------
	.section	.text._ZN7cutlass13device_kernelIN5flash19enable_sm80_to_sm89INS1_16FlashAttnFwdSm80INS1_25CollectiveMainloopFwdSm80ILi8ELi1ELb0EN4cute5tupleIJNS5_1CILi128EEENS7_ILi64EEENS7_ILi256EEEEEELi256ENS_10bfloat16_tEfNS_4arch4Sm80ELb0ELb1ELb1ELb1ELb0ELb0ELb1ELb0EEENS1_21CollectiveEpilogueFwdINS6_IJS8_SA_S9_EEENS6_IJNS7_ILi1EEESI_SI_EEESC_SE_Li256ELb1ELb1ELb0ELb0EEENS1_19SingleTileSchedulerILb1ELb0ELb1ELi128EEEEEEEEEvNT_6ParamsE,"ax",@progbits
	.sectioninfo	@"SHI_REGISTERS=255"
	.align	128
.text._ZN7cutlass13device_kernelIN5flash19enable_sm80_to_sm89INS1_16FlashAttnFwdSm80INS1_25CollectiveMainloopFwdSm80ILi8ELi1ELb0EN4cute5tupleIJNS5_1CILi128EEENS7_ILi64EEENS7_ILi256EEEEEELi256ENS_10bfloat16_tEfNS_4arch4Sm80ELb0ELb1ELb1ELb1ELb0ELb0ELb1ELb0EEENS1_21CollectiveEpilogueFwdINS6_IJS8_SA_S9_EEENS6_IJNS7_ILi1EEESI_SI_EEESC_SE_Li256ELb1ELb1ELb0ELb0EEENS1_19SingleTileSchedulerILb1ELb0ELb1ELi128EEEEEEEEEvNT_6ParamsE:
        .type           _ZN7cutlass13device_kernelIN5flash19enable_sm80_to_sm89INS1_16FlashAttnFwdSm80INS1_25CollectiveMainloopFwdSm80ILi8ELi1ELb0EN4cute5tupleIJNS5_1CILi128EEENS7_ILi64EEENS7_ILi256EEEEEELi256ENS_10bfloat16_tEfNS_4arch4Sm80ELb0ELb1ELb1ELb1ELb0ELb0ELb1ELb0EEENS1_21CollectiveEpilogueFwdINS6_IJS8_SA_S9_EEENS6_IJNS7_ILi1EEESI_SI_EEESC_SE_Li256ELb1ELb1ELb0ELb0EEENS1_19SingleTileSchedulerILb1ELb0ELb1ELi128EEEEEEEEEvNT_6ParamsE,@function
        .size           _ZN7cutlass13device_kernelIN5flash19enable_sm80_to_sm89INS1_16FlashAttnFwdSm80INS1_25CollectiveMainloopFwdSm80ILi8ELi1ELb0EN4cute5tupleIJNS5_1CILi128EEENS7_ILi64EEENS7_ILi256EEEEEELi256ENS_10bfloat16_tEfNS_4arch4Sm80ELb0ELb1ELb1ELb1ELb0ELb0ELb1ELb0EEENS1_21CollectiveEpilogueFwdINS6_IJS8_SA_S9_EEENS6_IJNS7_ILi1EEESI_SI_EEESC_SE_Li256ELb1ELb1ELb0ELb0EEENS1_19SingleTileSchedulerILb1ELb0ELb1ELi128EEEEEEEEEvNT_6ParamsE,(.L_x_1543 - _ZN7cutlass13device_kernelIN5flash19enable_sm80_to_sm89INS1_16FlashAttnFwdSm80INS1_25CollectiveMainloopFwdSm80ILi8ELi1ELb0EN4cute5tupleIJNS5_1CILi128EEENS7_ILi64EEENS7_ILi256EEEEEELi256ENS_10bfloat16_tEfNS_4arch4Sm80ELb0ELb1ELb1ELb1ELb0ELb0ELb1ELb0EEENS1_21CollectiveEpilogueFwdINS6_IJS8_SA_S9_EEENS6_IJNS7_ILi1EEESI_SI_EEESC_SE_Li256ELb1ELb1ELb0ELb0EEENS1_19SingleTileSchedulerILb1ELb0ELb1ELi128EEEEEEEEEvNT_6ParamsE)
        .other          _ZN7cutlass13device_kernelIN5flash19enable_sm80_to_sm89INS1_16FlashAttnFwdSm80INS1_25CollectiveMainloopFwdSm80ILi8ELi1ELb0EN4cute5tupleIJNS5_1CILi128EEENS7_ILi64EEENS7_ILi256EEEEEELi256ENS_10bfloat16_tEfNS_4arch4Sm80ELb0ELb1ELb1ELb1ELb0ELb0ELb1ELb0EEENS1_21CollectiveEpilogueFwdINS6_IJS8_SA_S9_EEENS6_IJNS7_ILi1EEESI_SI_EEESC_SE_Li256ELb1ELb1ELb0ELb0EEENS1_19SingleTileSchedulerILb1ELb0ELb1ELi128EEEEEEEEEvNT_6ParamsE,@"STO_CUDA_ENTRY STV_DEFAULT"
_ZN7cutlass13device_kernelIN5flash19enable_sm80_to_sm89INS1_16FlashAttnFwdSm80INS1_25CollectiveMainloopFwdSm80ILi8ELi1ELb0EN4cute5tupleIJNS5_1CILi128EEENS7_ILi64EEENS7_ILi256EEEEEELi256ENS_10bfloat16_tEfNS_4arch4Sm80ELb0ELb1ELb1ELb1ELb0ELb0ELb1ELb0EEENS1_21CollectiveEpilogueFwdINS6_IJS8_SA_S9_EEENS6_IJNS7_ILi1EEESI_SI_EEESC_SE_Li256ELb1ELb1ELb0ELb0EEENS1_19SingleTileSchedulerILb1ELb0ELb1ELi128EEEEEEEEEvNT_6ParamsE:
        /* <DEDUP_REMOVED lines=17> */
.L_x_928:
        /* <DEDUP_REMOVED lines=8> */
.L_x_930:
[----:B------:R-:W-:-:S04]  /*0190*/  MOV R0, c[0x0][0x54c] ;  /* 0x0001530000007a02 */ /* 0x000fc80000000f00 */
.L_x_929:
[----:B------:R-:W-:Y:S01]  /*01a0*/  USHF.L.U32 UR7, UR7, 0x7, URZ ;  /* 0x0000000707077899 */ /* 0x000fe2000800063f */
[----:B-----5:R-:W-:-:S05]  /*01b0*/  IMAD R0, R0, c[0x0][0x548], RZ ;  /* 0x0001520000007a24 */ /* 0x020fca00078e02ff */
[----:B------:R-:W-:-:S04]  /*01c0*/  ISETP.LE.AND P0, PT, R0, UR7, PT ;  /* 0x0000000700007c0c */ /* 0x000fc8000bf03270 */
[----:B------:R-:W-:-:S05]  /*01d0*/  SEL R0, R5, 0xffffffff, !P0 ;  /* 0xffffffff05007807 */ /* 0x000fca0004000000 */
[----:B------:R2:W-:Y:S01]  /*01e0*/  STL [R1+0x54], R0 ;  /* 0x0000540001007387 */ /* 0x0005e20000100800 */
[----:B------:R-:W-:Y:S05]  /*01f0*/  BRA `(.L_x_931) ;  /* 0x0000013000007947 */ /* 0x000fea0003800000 */
.L_x_927:
[----:B------:R-:W-:-:S04]  /*0200*/  ISETP.NE.U32.AND P0, PT, RZ, c[0x0][0x568], PT ;  /* 0x00015a00ff007a0c */ /* 0x000fc80003f05070 */
[----:B------:R-:W-:-:S13]  /*0210*/  ISETP.NE.AND.EX P0, PT, RZ, c[0x0][0x56c], PT, P0 ;  /* 0x00015b00ff007a0c */ /* 0x000fda0003f05300 */
[----:B------:R-:W-:Y:S05]  /*0220*/  @!P0 BRA `(.L_x_932) ;  /* 0x0000002000008947 */ /* 0x000fea0003800000 */
[----:B------:R1:W5:Y:S01]  /*0230*/  LDG.E R0, [R2.64] ;  /* 0x0000001202007981 */ /* 0x000362000c1e1900 */
[----:B------:R-:W-:Y:S05]  /*0240*/  BRA `(.L_x_933) ;  /* 0x0000009000007947 */ /* 0x000fea0003800000 */
.L_x_932:
        /* <DEDUP_REMOVED lines=8> */
.L_x_934:
[----:B------:R-:W-:-:S04]  /*02d0*/  MOV R0, c[0x0][0x54c] ;  /* 0x0001530000007a02 */ /* 0x000fc80000000f00 */
.L_x_933:
[----:B------:R-:W-:Y:S01]  /*02e0*/  USHF.L.U32 UR7, UR7, 0x7, URZ ;  /* 0x0000000707077899 */ /* 0x000fe2000800063f */
[----:B-----5:R-:W-:-:S05]  /*02f0*/  IMAD R0, R0, c[0x0][0x548], RZ ;  /* 0x0001520000007a24 */ /* 0x020fca00078e02ff */
[----:B------:R-:W-:-:S04]  /*0300*/  ISETP.LE.AND P0, PT, R0, UR7, PT ;  /* 0x0000000700007c0c */ /* 0x000fc8000bf03270 */
[----:B------:R-:W-:-:S05]  /*0310*/  SEL R0, R5, 0xffffffff, !P0 ;  /* 0xffffffff05007807 */ /* 0x000fca0004000000 */
[----:B------:R2:W-:Y:S04]  /*0320*/  STL [R1+0x54], R0 ;  /* 0x0000540001007387 */ /* 0x0005e80000100800 */
.L_x_931:
        /* <DEDUP_REMOVED lines=25> */
[----:B-12---:R-:W-:Y:S05]  /*04c0*/  @P0 BRA `(.L_x_935) ;  /* 0x0000006000000947 */ /* 0x006fea0003800000 */
[----:B------:R-:W-:Y:S05]  /*04d0*/  @!P2 BRA `(.L_x_935) ;  /* 0x000000500000a947 */ /* 0x000fea0003800000 */
[----:B------:R1:W2:Y:S04]  /*04e0*/  LDG.E R0, [R4.64] ;  /* 0x0000001204007981 */ /* 0x0002a8000c1e1900 */
[----:B-1----:R-:W4:Y:S01]  /*04f0*/  LDG.E R4, [R4.64+0x4] ;  /* 0x0000041204047981 */ /* 0x002f22000c1e1900 */
[----:B--23--:R-:W1:Y:S08]  /*0500*/  R2UR UR16, R0 ;  /* 0x00000000001073c2 */ /* 0x00ce7000000e0000 */
[----:B----4-:R-:W1:Y:S02]  /*0510*/  R2UR UR4, R4 ;  /* 0x00000000040473c2 */ /* 0x010e6400000e0000 */
[----:B-1----:R-:W-:-:S06]  /*0520*/  UIADD3 UR16, -UR16, UR4, URZ ;  /* 0x0000000410107290 */ /* 0x002fcc000fffe13f */
.L_x_935:
[----:B------:R-:W-:-:S04]  /*0530*/  ISETP.NE.U32.AND P0, PT, RZ, c[0x0][0x368], PT ;  /* 0x0000da00ff007a0c */ /* 0x000fc80003f05070 */
[----:B------:R-:W-:-:S13]  /*0540*/  ISETP.NE.AND.EX P0, PT, RZ, c[0x0][0x36c], PT, P0 ;  /* 0x0000db00ff007a0c */ /* 0x000fda0003f05300 */
[----:B------:R-:W-:Y:S05]  /*0550*/  @!P0 BRA `(.L_x_936) ;  /* 0x0000004000008947 */ /* 0x000fea0003800000 */
[----:B------:R-:W-:-:S05]  /*0560*/  IMAD.WIDE R2, R41, R26, c[0x0][0x368] ;  /* 0x0000da0029027625 */ /* 0x000fca00078e021a */
[----:B------:R-:W2:Y:S02]  /*0570*/  LDG.E R0, [R2.64] ;  /* 0x0000001202007981 */ /* 0x000ea4000c1e1900 */
[----:B--2---:R1:W2:Y:S02]  /*0580*/  R2UR UR9, R0 ;  /* 0x00000000000973c2 */ /* 0x0042a400000e0000 */
[----:B-12---:R-:W-:Y:S05]  /*0590*/  BRA `(.L_x_937) ;  /* 0x0000006000007947 */ /* 0x006fea0003800000 */
.L_x_936:
[----:B------:R-:W-:Y:S05]  /*05a0*/  @!P4 BRA `(.L_x_937) ;  /* 0x000000500000c947 */ /* 0x000fea0003800000 */
[----:B------:R1:W2:Y:S04]  /*05b0*/  LDG.E R0, [R2.64] ;  /* 0x0000001202007981 */ /* 0x0002a8000c1e1900 */
[----:B-1----:R-:W4:Y:S01]  /*05c0*/  LDG.E R2, [R2.64+0x4] ;  /* 0x0000041202027981 */ /* 0x002f22000c1e1900 */
[----:B--2---:R-:W1:Y:S08]  /*05d0*/  R2UR UR9, R0 ;  /* 0x00000000000973c2 */ /* 0x004e7000000e0000 */
[----:B----4-:R-:W1:Y:S02]  /*05e0*/  R2UR UR4, R2 ;  /* 0x00000000020473c2 */ /* 0x010e6400000e0000 */
[----:B-1----:R-:W-:-:S06]  /*05f0*/  UIADD3 UR9, -UR9, UR4, URZ ;  /* 0x0000000409097290 */ /* 0x002fcc000fffe13f */
.L_x_937:
[----:B------:R-:W-:Y:S01]  /*0600*/  ULDC UR4, c[0x0][0x2c4] ;  /* 0x0000b10000047ab9 */ /* 0x000fe20000000800 */
[----:B-----5:R-:W-:Y:S01]  /*0610*/  IADD3 R11, R7, UR6, RZ ;  /* 0x00000006070b7c10 */ /* 0x020fe2000fffe0ff */
[----:B------:R-:W-:-:S02]  /*0620*/  UISETP.NE.AND UP2, UPT, UR4, 0x1, UPT ;  /* 0x000000010400788c */ /* 0x000fc4000bf45270 */
[----:B------:R-:W-:Y:S02]  /*0630*/  ULDC.64 UR10, c[0x0][0x2c8] ;  /* 0x0000b200000a7ab9 */ /* 0x000fe40000000a00 */
[----:B------:R-:W-:Y:S02]  /*0640*/  ULDC.64 UR4, c[0x0][0x328] ;  /* 0x0000ca0000047ab9 */ /* 0x000fe40000000a00 */
[----:B------:R-:W-:Y:S02]  /*0650*/  UISETP.GE.AND UP1, UPT, UR5, 0x1, UPT ;  /* 0x000000010500788c */ /* 0x000fe4000bf26270 */
[----:B------:R-:W-:-:S03]  /*0660*/  UIADD3 UR9, -UR6, UR9, URZ ;  /* 0x0000000906097290 */ /* 0x000fc6000fffe13f */
[----:B------:R-:W-:Y:S01]  /*0670*/  @UP2 UIADD3 UR12, UR7, 0x7f, URZ ;  /* 0x0000007f070c2890 */ /* 0x000fe2000fffe03f */
[----:B------:R-:W-:Y:S01]  /*0680*/  PLOP3.LUT P0, PT, PT, PT, UP1, 0x40, 0x0 ;  /* 0x000000000000781c */ /* 0x000fe20003f0e818 */
[----:B---3--:R-:W-:Y:S02]  /*0690*/  UIADD3 UR8, UR9, 0x1, -UR16 ;  /* 0x0000000109087890 */ /* 0x008fe4000fffe810 */
[----:B------:R-:W-:Y:S02]  /*06a0*/  UIMAD.WIDE.U32 UR12, UR12, UR10, URZ ;  /* 0x0000000a0c0c72a5 */ /* 0x000fe4000f8e003f */
[----:B------:R-:W-:Y:S02]  /*06b0*/  UIADD3 UR10, UR7, 0x7f, URZ ;  /* 0x0000007f070a7890 */ /* 0x000fe4000fffe03f */
[----:B------:R-:W-:-:S04]  /*06c0*/  @UP2 USHF.R.U32.HI UR10, URZ, UR11, UR13 ;  /* 0x0000000b3f0a2299 */ /* 0x000fc8000801160d */
[----:B------:R-:W-:-:S04]  /*06d0*/  UIADD3 UR8, UR8, UR10, URZ ;  /* 0x0000000a08087290 */ /* 0x000fc8000fffe03f */
[----:B------:R-:W-:Y:S01]  /*06e0*/  UIADD3 UR4, UR8, UR4, URZ ;  /* 0x0000000408047290 */ /* 0x000fe2000fffe03f */
[----:B------:R-:W-:Y:S05]  /*06f0*/  @P0 BRA `(.L_x_938) ;  /* 0x0000012000000947 */ /* 0x000fea0003800000 */
[----:B------:R-:W-:Y:S01]  /*0700*/  ISETP.LT.AND P0, PT, RZ, UR8, PT ;  /* 0x00000008ff007c0c */ /* 0x000fe2000bf01270 */
[----:B------:R-:W-:-:S12]  /*0710*/  UIADD3 UR6, UR8, -0x1, URZ ;  /* 0xffffffff08067890 */ /* 0x000fd8000fffe03f */
        /* <DEDUP_REMOVED lines=8> */
.L_x_939:
[----:B------:R-:W-:Y:S02]  /*07a0*/  UISETP.NE.AND UP0, UPT, UR5, 0x1, UPT ;  /* 0x000000010500788c */ /* 0x000fe4000bf05270 */
[----:B------:R-:W-:Y:S02]  /*07b0*/  ULDC.64 UR10, c[0x0][0x330] ;  /* 0x0000cc00000a7ab9 */ /* 0x000fe40000000a00 */
[----:B------:R-:W-:-:S07]  /*07c0*/  UIMAD.WIDE.U32 UR12, UR6, UR10, URZ ;  /* 0x0000000a060c72a5 */ /* 0x000fce000f8e003f */
[----:B------:R-:W-:Y:S02]  /*07d0*/  @UP0 USHF.R.U32.HI UR6, URZ, UR11, UR13 ;  /* 0x0000000b3f060299 */ /* 0x000fe4000801160d */
.L_x_940:
[----:B------:R-:W-:Y:S02]  /*07e0*/  ULDC UR8, c[0x0][0x32c] ;  /* 0x0000cb0000087ab9 */ /* 0x000fe40000000800 */
[----:B------:R-:W-:-:S04]  /*07f0*/  UIMAD UR8, UR6, UR5, UR8 ;  /* 0x00000005060872a4 */ /* 0x000fc8000f8e0208 */
[----:B------:R-:W-:-:S04]  /*0800*/  UISETP.LT.AND UP0, UPT, UR4, UR8, UPT ;  /* 0x000000080400728c */ /* 0x000fc8000bf01270 */
[----:B------:R-:W-:Y:S02]  /*0810*/  USEL UR4, UR4, UR8, UP0 ;  /* 0x0000000804047287 */ /* 0x000fe40008000000 */
.L_x_938:
[----:B------:R-:W-:Y:S01]  /*0820*/  UIADD3 UR12, UR9, 0x3f, URZ ;  /* 0x0000003f090c7890 */ /* 0x000fe2000fffe03f */
[----:B------:R-:W-:Y:S01]  /*0830*/  PLOP3.LUT P0, PT, PT, PT, UP1, 0x40, 0x0 ;  /* 0x000000000000781c */ /* 0x000fe20003f0e818 */
[----:B------:R-:W-:Y:S02]  /*0840*/  UIADD3 UR6, UR4, 0x3f, URZ ;  /* 0x0000003f04067890 */ /* 0x000fe4000fffe03f */
[----:B------:R-:W-:Y:S02]  /*0850*/  ULDC.64 UR10, c[0x0][0x2c8] ;  /* 0x0000b200000a7ab9 */ /* 0x000fe40000000a00 */
[----:B------:R-:W-:Y:S02]  /*0860*/  UIMAD.WIDE.U32 UR14, UR7, UR10, URZ ;  /* 0x0000000a070e72a5 */ /* 0x000fe4000f8e003f */
[----:B------:R-:W-:Y:S02]  /*0870*/  USHF.R.S32.HI UR8, URZ, 0x1f, UR12 ;  /* 0x0000001f3f087899 */ /* 0x000fe4000801140c */
[----:B------:R-:W-:-:S02]  /*0880*/  USHF.R.S32.HI UR10, URZ, 0x1f, UR6 ;  /* 0x0000001f3f0a7899 */ /* 0x000fc40008011406 */
[----:B------:R-:W-:Y:S02]  /*0890*/  ULEA.HI UR8, UR8, UR12, URZ, 0x6 ;  /* 0x0000000c08087291 */ /* 0x000fe4000f8f303f */
[----:B------:R-:W-:Y:S02]  /*08a0*/  ULEA.HI UR10, UR10, UR6, URZ, 0x6 ;  /* 0x000000060a0a7291 */ /* 0x000fe4000f8f303f */
[----:B------:R-:W-:Y:S02]  /*08b0*/  UMOV UR4, UR7 ;  /* 0x0000000700047c82 */ /* 0x000fe40008000000 */
[----:B------:R-:W-:Y:S02]  /*08c0*/  @UP2 USHF.R.U32.HI UR4, URZ, UR11, UR15 ;  /* 0x0000000b3f042299 */ /* 0x000fe4000801160f */
[----:B------:R-:W-:Y:S02]  /*08d0*/  USHF.R.S32.HI UR14, URZ, 0x6, UR8 ;  /* 0x000000063f0e7899 */ /* 0x000fe40008011408 */
[----:B------:R-:W-:-:S02]  /*08e0*/  USHF.R.S32.HI UR11, URZ, 0x6, UR10 ;  /* 0x000000063f0b7899 */ /* 0x000fc4000801140a */
[----:B------:R-:W-:Y:S02]  /*08f0*/  UIADD3 UR6, UR9, -UR16, URZ ;  /* 0x8000001009067290 */ /* 0x000fe4000fffe03f */
[----:B------:R-:W-:Y:S02]  /*0900*/  UISETP.LT.AND UP0, UPT, UR14, UR11, UPT ;  /* 0x0000000b0e00728c */ /* 0x000fe4000bf01270 */
[----:B------:R-:W-:Y:S02]  /*0910*/  UIADD3 UR10, UR6, UR4, URZ ;  /* 0x00000004060a7290 */ /* 0x000fe4000fffe03f */
[----:B------:R-:W-:Y:S02]  /*0920*/  ULDC UR8, c[0x0][0x324] ;  /* 0x0000c90000087ab9 */ /* 0x000fe40000000800 */
[----:B------:R-:W-:Y:S02]  /*0930*/  USEL UR14, UR14, UR11, UP0 ;  /* 0x0000000b0e0e7287 */ /* 0x000fe40008000000 */
        /* <DEDUP_REMOVED lines=13> */
.L_x_942:
[----:B------:R-:W-:-:S03]  /*0a10*/  UISETP.NE.AND UP0, UPT, UR5, 0x1, UPT ;  /* 0x000000010500788c */ /* 0x000fc6000bf05270 */
[----:B------:R-:W-:Y:S02]  /*0a20*/  ULDC.64 UR4, c[0x0][0x330] ;  /* 0x0000cc0000047ab9 */ /* 0x000fe40000000a00 */
[----:B------:R-:W-:-:S07]  /*0a30*/  UIMAD.WIDE.U32 UR12, UR10, UR4, URZ ;  /* 0x000000040a0c72a5 */ /* 0x000fce000f8e003f */
[----:B------:R-:W-:Y:S02]  /*0a40*/  @UP0 UMOV UR11, UR13 ;  /* 0x0000000d000b0c82 */ /* 0x000fe40008000000 */
[----:B------:R-:W-:Y:S02]  /*0a50*/  @UP0 USHF.R.U32.HI UR10, URZ, UR5, UR11 ;  /* 0x000000053f0a0299 */ /* 0x000fe4000801160b */
.L_x_943:
[----:B------:R-:W-:Y:S02]  /*0a60*/  ULDC UR4, c[0x0][0x32c] ;  /* 0x0000cb0000047ab9 */ /* 0x000fe40000000800 */
[----:B------:R-:W-:-:S04]  /*0a70*/  UIMAD UR4, UR10, UR4, URZ ;  /* 0x000000040a0472a4 */ /* 0x000fc8000f8e023f */
[----:B------:R-:W-:-:S04]  /*0a80*/  UISETP.LT.AND UP0, UPT, UR8, UR4, UPT ;  /* 0x000000040800728c */ /* 0x000fc8000bf01270 */
[----:B------:R-:W-:-:S04]  /*0a90*/  USEL UR8, UR8, UR4, !UP0 ;  /* 0x0000000408087287 */ /* 0x000fc8000c000000 */
.L_x_941:
[----:B------:R-:W-:Y:S01]  /*0aa0*/  USHF.R.S32.HI UR4, URZ, 0x1f, UR8 ;  /* 0x0000001f3f047899 */ /* 0x000fe20008011408 */
[----:B------:R-:W-:Y:S01]  /*0ab0*/  PLOP3.LUT P1, PT, PT, PT, PT, 0x80, 0x0 ;  /* 0x000000000000781c */ /* 0x000fe20003f2f070 */
[----:B------:R-:W-:Y:S01]  /*0ac0*/  IMAD.MOV.U32 R10, RZ, RZ, RZ ;  /* 0x000000ffff0a7224 */ /* 0x000fe200078e00ff */
[----:B------:R-:W-:Y:S01]  /*0ad0*/  CS2R R128, SRZ ;  /* 0x0000000000807805 */ /* 0x000fe2000001ff00 */
[----:B------:R-:W-:Y:S01]  /*0ae0*/  ULEA.HI UR8, UR4, UR8, URZ, 0x6 ;  /* 0x0000000804087291 */ /* 0x000fe2000f8f303f */
[----:B------:R-:W-:Y:S01]  /*0af0*/  IMAD.MOV.U32 R130, RZ, RZ, RZ ;  /* 0x000000ffff827224 */ /* 0x000fe200078e00ff */
[----:B------:R-:W-:Y:S01]  /*0b00*/  CS2R R14, SRZ ;  /* 0x00000000000e7805 */ /* 0x000fe2000001ff00 */
[----:B------:R-:W-:Y:S01]  /*0b10*/  MOV R126, RZ ;  /* 0x000000ff007e7202 */ /* 0x000fe20000000f00 */
[----:B------:R-:W-:Y:S01]  /*0b20*/  USHF.R.S32.HI UR8, URZ, 0x6, UR8 ;  /* 0x000000063f087899 */ /* 0x000fe20008011408 */
[----:B------:R-:W-:Y:S01]  /*0b30*/  CS2R R124, SRZ ;  /* 0x00000000007c7805 */ /* 0x000fe2000001ff00 */
[----:B------:R-:W-:Y:S01]  /*0b40*/  CS2R R122, SRZ ;  /* 0x00000000007a7805 */ /* 0x000fe2000001ff00 */
        /* <DEDUP_REMOVED lines=17> */
[----:B------:R-:W-:Y:S01]  /*0c60*/  CS2R R22, SRZ ;  /* 0x0000000000167805 */ /* 0x000fe2000001ff00 */
[----:B------:R-:W-:Y:S01]  /*0c70*/  IMAD.MOV.U32 R102, RZ, RZ, RZ ;  /* 0x000000ffff667224 */ /* 0x000fe200078e00ff */
        /* <DEDUP_REMOVED lines=53> */
[----:B------:R-:W-:Y:S05]  /*0fd0*/  @!P0 BRA `(.L_x_944) ;  /* 0x000149d000008947 */ /* 0x000fea0003800000 */
[----:B------:R-:W-:-:S04]  /*0fe0*/  ISETP.NE.U32.AND P3, PT, RZ, c[0x0][0x340], PT ;  /* 0x0000d000ff007a0c */ /* 0x000fc80003f65070 */
[----:B------:R-:W-:-:S13]  /*0ff0*/  ISETP.NE.AND.EX P3, PT, RZ, c[0x0][0x344], PT, P3 ;  /* 0x0000d100ff007a0c */ /* 0x000fda0003f65330 */
[----:B------:R-:W-:-:S05]  /*1000*/  @P3 IMAD.WIDE R2, R41, R26, c[0x0][0x340] ;  /* 0x0000d00029023625 */ /* 0x000fca00078e021a */
[----:B------:R1:W2:Y:S01]  /*1010*/  @P3 LDG.E R20, [R2.64] ;  /* 0x0000001202143981 */ /* 0x0002a2000c1e1900 */
[----:B------:R-:W-:Y:S01]  /*1020*/  SHF.R.S32.HI R0, RZ, 0x1f, R6 ;  /* 0x0000001fff007819 */ /* 0x000fe20000011406 */
[----:B------:R-:W-:Y:S01]  /*1030*/  ULDC UR4, c[0x0][0x2c4] ;  /* 0x0000b10000047ab9 */ /* 0x000fe20000000800 */
[----:B------:R-:W-:Y:S01]  /*1040*/  SHF.R.S32.HI R100, RZ, 0x1f, R103 ;  /* 0x0000001fff647819 */ /* 0x000fe20000011467 */
[----:B------:R-:W3:Y:S01]  /*1050*/  S2R R29, SR_CTAID.Y ;  /* 0x00000000001d7919 */ /* 0x000ee20000002600 */
[----:B------:R-:W-:Y:S01]  /*1060*/  PLOP3.LUT P1, PT, PT, PT, UP2, 0x80, 0x0 ;  /* 0x000000000000781c */ /* 0x000fe20003f2f028 */
[----:B------:R-:W-:Y:S01]  /*1070*/  IMAD R0, R0, c[0x0][0x178], RZ ;  /* 0x00005e0000007a24 */ /* 0x000fe200078e02ff */
[-C--:B------:R-:W-:Y:S01]  /*1080*/  LEA.HI R4, R100, R103.reuse, RZ, 0x3 ;  /* 0x0000006764047211 */ /* 0x080fe200078f18ff */
[----:B------:R-:W-:Y:S01]  /*1090*/  UIMAD UR4, UR16, UR4, URZ ;  /* 0x00000004100472a4 */ /* 0x000fe2000f8e023f */
[----:B------:R-:W-:Y:S01]  /*10a0*/  SHF.R.S32.HI R18, RZ, 0x1f, R41 ;  /* 0x0000001fff127819 */ /* 0x000fe20000011429 */
[----:B------:R-:W-:Y:S01]  /*10b0*/  IMAD R0, R6, c[0x0][0x17c], R0 ;  /* 0x00005f0006007a24 */ /* 0x000fe200078e0200 */
[----:B------:R-:W-:Y:S01]  /*10c0*/  SHF.R.S32.HI R26, RZ, 0x3, R4 ;  /* 0x00000003ff1a7819 */ /* 0x000fe20000011404 */
[----:B------:R-:W-:Y:S01]  /*10d0*/  BSSY B0, `(.L_x_945) ;  /* 0x00000b3000007945 */ /* 0x000fe20003800000 */
[----:B------:R-:W-:-:S02]  /*10e0*/  LEA.HI R19, R100, R103, RZ, 0x4 ;  /* 0x0000006764137211 */ /* 0x000fc400078f20ff */
[----:B------:R-:W-:Y:S02]  /*10f0*/  PLOP3.LUT P0, PT, PT, PT, UP2, 0x80, 0x0 ;  /* 0x000000000000781c */ /* 0x000fe40003f0f028 */
[----:B------:R-:W-:Y:S02]  /*1100*/  SHF.R.S32.HI R10, RZ, 0x4, R19 ;  /* 0x00000004ff0a7819 */ /* 0x000fe40000011413 */
[----:B------:R-:W-:Y:S02]  /*1110*/  IADD3 R30, R26, UR7, RZ ;  /* 0x000000071a1e7c10 */ /* 0x000fe4000fffe0ff */
[----:B------:R-:W-:Y:S02]  /*1120*/  LEA.HI R9, R19, R10, RZ, 0x1 ;  /* 0x0000000a13097211 */ /* 0x000fe400078f08ff */
[----:B------:R-:W-:Y:S01]  /*1130*/  LEA.HI R13, R100, R103, RZ, 0x6 ;  /* 0x00000067640d7211 */ /* 0x000fe200078f30ff */
[----:B-1----:R-:W-:Y:S01]  /*1140*/  IMAD.WIDE.U32 R2, R6, c[0x0][0x178], RZ ;  /* 0x00005e0006027a25 */ /* 0x002fe200078e00ff */
[----:B---3--:R-:W-:-:S03]  /*1150*/  SHF.R.S32.HI R25, RZ, 0x1f, R29 ;  /* 0x0000001fff197819 */ /* 0x008fc6000001141d */
[----:B------:R-:W-:Y:S01]  /*1160*/  IMAD.IADD R3, R3, 0x1, R0 ;  /* 0x0000000103037824 */ /* 0x000fe200078e0200 */
[----:B------:R-:W-:Y:S01]  /*1170*/  LOP3.LUT R0, R4, 0xfffffff8, RZ, 0xc0, !PT ;  /* 0xfffffff804007812 */ /* 0x000fe200078ec0ff */
[----:B------:R-:W-:-:S04]  /*1180*/  IMAD R5, R25, c[0x0][0x1b8], RZ ;  /* 0x00006e0019057a24 */ /* 0x000fc800078e02ff */
[----:B------:R-:W-:Y:S02]  /*1190*/  IMAD.IADD R32, R103, 0x1, -R0 ;  /* 0x0000000167207824 */ /* 0x000fe400078e0a00 */
[C---:B------:R-:W-:Y:S01]  /*11a0*/  IMAD R0, R29.reuse, c[0x0][0x1bc], R5 ;  /* 0x00006f001d007a24 */ /* 0x040fe200078e0205 */
[----:B------:R-:W-:Y:S01]  /*11b0*/  SEL R5, R18, RZ, !P2 ;  /* 0x000000ff12057207 */ /* 0x000fe20005000000 */
[----:B------:R-:W-:Y:S02]  /*11c0*/  IMAD R7, R32, 0x20, R26 ;  /* 0x0000002020077824 */ /* 0x000fe400078e021a */
[----:B------:R-:W-:-:S03]  /*11d0*/  IMAD.WIDE.U32 R2, R29, c[0x0][0x1b8], R2 ;  /* 0x00006e001d027a25 */ /* 0x000fc600078e0002 */
[----:B------:R-:W-:Y:S01]  /*11e0*/  IADD3 R7, R7, UR7, RZ ;  /* 0x0000000707077c10 */ /* 0x000fe2000fffe0ff */
[----:B------:R-:W-:Y:S01]  /*11f0*/  IMAD.IADD R3, R3, 0x1, R0 ;  /* 0x0000000103037824 */ /* 0x000fe200078e0200 */
[----:B------:R-:W-:Y:S01]  /*1200*/  SEL R0, R41, RZ, !P2 ;  /* 0x000000ff29007207 */ /* 0x000fe20005000000 */
[----:B------:R-:W-:Y:S02]  /*1210*/  IMAD R5, R5, c[0x0][0x1c0], RZ ;  /* 0x0000700005057a24 */ /* 0x000fe400078e02ff */
[----:B------:R-:W-:-:S04]  /*1220*/  @P1 IMAD.HI.U32 R6, R7, c[0x0][0x2c8], RZ ;  /* 0x0000b20007061a27 */ /* 0x000fc800078e00ff */
[C---:B------:R-:W-:Y:S01]  /*1230*/  IMAD R8, R0.reuse, c[0x0][0x1c4], R5 ;  /* 0x0000710000087a24 */ /* 0x040fe200078e0205 */
[----:B------:R-:W-:Y:S01]  /*1240*/  LOP3.LUT R5, R9, 0xfffffffe, RZ, 0xc0, !PT ;  /* 0xfffffffe09057812 */ /* 0x000fe200078ec0ff */
[----:B------:R-:W-:Y:S01]  /*1250*/  IMAD.MOV.U32 R4, RZ, RZ, R7 ;  /* 0x000000ffff047224 */ /* 0x000fe200078e0007 */
[----:B------:R-:W-:Y:S01]  /*1260*/  @P0 SHF.R.U32.HI R4, RZ, c[0x0][0x2cc], R6 ;  /* 0x0000b300ff040a19 */ /* 0x000fe20000011606 */
[----:B------:R-:W-:Y:S01]  /*1270*/  IMAD.WIDE.U32 R2, R0, c[0x0][0x1c0], R2 ;  /* 0x0000700000027a25 */ /* 0x000fe200078e0002 */
[----:B------:R-:W-:Y:S02]  /*1280*/  SHF.R.S32.HI R9, RZ, 0x1f, R11 ;  /* 0x0000001fff097819 */ /* 0x000fe4000001140b */
[----:B------:R-:W-:Y:S01]  /*1290*/  SHF.R.S32.HI R6, RZ, 0x1f, R4 ;  /* 0x0000001fff067819 */ /* 0x000fe20000011404 */
[----:B------:R-:W-:Y:S01]  /*12a0*/  IMAD.IADD R31, R10, 0x1, -R5 ;  /* 0x000000010a1f7824 */ /* 0x000fe200078e0a05 */
[----:B------:R-:W-:Y:S01]  /*12b0*/  IADD3 R5, R30, 0x20, RZ ;  /* 0x000000201e057810 */ /* 0x000fe20007ffe0ff */
[----:B------:R-:W-:-:S02]  /*12c0*/  IMAD.IADD R3, R3, 0x1, R8 ;  /* 0x0000000103037824 */ /* 0x000fc400078e0208 */
[----:B------:R-:W-:Y:S01]  /*12d0*/  IMAD.MOV R0, RZ, RZ, -R4 ;  /* 0x000000ffff007224 */ /* 0x000fe200078e0a04 */
[----:B------:R-:W-:Y:S01]  /*12e0*/  ISETP.GE.AND P0, PT, R5, UR4, PT ;  /* 0x0000000405007c0c */ /* 0x000fe2000bf06270 */
[----:B------:R-:W-:Y:S02]  /*12f0*/  IMAD.SHL.U32 R8, R26, 0x40, RZ ;  /* 0x000000401a087824 */ /* 0x000fe400078e00ff */
[----:B------:R-:W-:Y:S02]  /*1300*/  IMAD R5, R0, c[0x0][0x2c4], R7 ;  /* 0x0000b10000057a24 */ /* 0x000fe400078e0207 */
[----:B------:R-:W-:Y:S01]  /*1310*/  IMAD R6, R6, c[0x0][0x1b0], RZ ;  /* 0x00006c0006067a24 */ /* 0x000fe200078e02ff */
[----:B------:R-:W-:Y:S01]  /*1320*/  LOP3.LUT R0, R8, 0x1c0, RZ, 0xc0, !PT ;  /* 0x000001c008007812 */ /* 0x000fe200078ec0ff */
[----:B------:R-:W-:Y:S02]  /*1330*/  IMAD.SHL.U32 R10, R32, 0x8, RZ ;  /* 0x00000008200a7824 */ /* 0x000fe400078e00ff */
[C---:B------:R-:W-:Y:S01]  /*1340*/  IMAD R8, R4.reuse, c[0x0][0x1b4], R6 ;  /* 0x00006d0004087a24 */ /* 0x040fe200078e0206 */
[----:B------:R-:W-:Y:S01]  /*1350*/  SHF.R.U32.HI R6, RZ, 0x3, R0 ;  /* 0x00000003ff067819 */ /* 0x000fe20000011600 */
[----:B------:R-:W-:Y:S01]  /*1360*/  IMAD.WIDE.U32 R2, R4, c[0x0][0x1b0], R2 ;  /* 0x00006c0004027a25 */ /* 0x000fe200078e0002 */
[----:B------:R-:W-:-:S02]  /*1370*/  LOP3.LUT R7, R0, 0x38, R10, 0xf8, !PT ;  /* 0x0000003800077812 */ /* 0x000fc400078ef80a */
[----:B------:R-:W-:Y:S01]  /*1380*/  SHF.R.S32.HI R4, RZ, 0x1f, R5 ;  /* 0x0000001fff047819 */ /* 0x000fe20000011405 */
[----:B------:R-:W-:Y:S01]  /*1390*/  IMAD.IADD R3, R3, 0x1, R8 ;  /* 0x0000000103037824 */ /* 0x000fe200078e0208 */
[----:B------:R-:W-:Y:S01]  /*13a0*/  IADD3 R0, P1, R11, R26, RZ ;  /* 0x0000001a0b007210 */ /* 0x000fe20007f3e0ff */
[----:B------:R-:W-:Y:S01]  /*13b0*/  IMAD.SHL.U32 R17, R32, 0x8, RZ ;  /* 0x0000000820117824 */ /* 0x000fe200078e00ff */
[----:B------:R-:W-:Y:S01]  /*13c0*/  IADD3 R11, R10, 0x80, RZ ;  /* 0x000000800a0b7810 */ /* 0x000fe20007ffe0ff */
[----:B------:R-:W-:Y:S01]  /*13d0*/  IMAD R4, R4, c[0x0][0x1a8], RZ ;  /* 0x00006a0004047a24 */ /* 0x000fe200078e02ff */
[----:B------:R-:W-:Y:S01]  /*13e0*/  LOP3.LUT R14, R7, R6, RZ, 0x3c, !PT ;  /* 0x00000006070e7212 */ /* 0x000fe200078e3cff */
[C---:B------:R-:W-:Y:S01]  /*13f0*/  IMAD.WIDE.U32 R2, R5.reuse, c[0x0][0x1a8], R2 ;  /* 0x00006a0005027a25 */ /* 0x040fe200078e0002 */
[----:B------:R-:W-:Y:S02]  /*1400*/  LEA.HI.X.SX32 R6, R26, R9, 0x1, P1 ;  /* 0x000000091a067211 */ /* 0x000fe400008f0eff */
[----:B------:R-:W-:Y:S01]  /*1410*/  ISETP.GE.AND P1, PT, R30, UR4, PT ;  /* 0x000000041e007c0c */ /* 0x000fe2000bf26270 */
[----:B------:R-:W-:Y:S01]  /*1420*/  IMAD R12, R5, c[0x0][0x1ac], R4 ;  /* 0x00006b00050c7a24 */ /* 0x000fe200078e0204 */
[----:B------:R-:W-:Y:S01]  /*1430*/  ISETP.GE.AND P2, PT, R11, c[0x0][0x1d4], PT ;  /* 0x000075000b007a0c */ /* 0x000fe20003f46270 */
[C---:B------:R-:W-:Y:S01]  /*1440*/  IMAD R5, R6.reuse, c[0x0][0x1e0], RZ ;  /* 0x0000780006057a24 */ /* 0x040fe200078e02ff */
[----:B------:R-:W-:Y:S01]  /*1450*/  SHF.R.S32.HI R11, RZ, 0x1f, R10 ;  /* 0x0000001fff0b7819 */ /* 0x000fe2000001140a */
[----:B------:R-:W-:Y:S01]  /*1460*/  IMAD R4, R6, c[0x0][0x208], RZ ;  /* 0x0000820006047a24 */ /* 0x000fe200078e02ff */
[----:B------:R-:W-:Y:S01]  /*1470*/  LEA R28, P5, R2, c[0x0][0x160], 0x1 ;  /* 0x00005800021c7a11 */ /* 0x000fe200078a08ff */
[C---:B------:R-:W-:Y:S01]  /*1480*/  IMAD R15, R0.reuse, c[0x0][0x1e4], R5 ;  /* 0x00007900000f7a24 */ /* 0x040fe200078e0205 */
[----:B------:R-:W-:Y:S01]  /*1490*/  IADD3 R22, R17, 0x80, RZ ;  /* 0x0000008011167810 */ /* 0x000fe20007ffe0ff */
[----:B------:R-:W-:-:S02]  /*14a0*/  IMAD R16, R0, c[0x0][0x20c], R4 ;  /* 0x0000830000107a24 */ /* 0x000fc400078e0204 */
[----:B------:R-:W-:Y:S01]  /*14b0*/  IMAD.WIDE.U32 R8, R0, c[0x0][0x1e0], R10 ;  /* 0x0000780000087a25 */ /* 0x000fe200078e000a */
[----:B------:R-:W-:-:S03]  /*14c0*/  ISETP.GE.AND P6, PT, R22, c[0x0][0x198], PT ;  /* 0x0000660016007a0c */ /* 0x000fc60003fc6270 */
[----:B------:R-:W-:Y:S01]  /*14d0*/  IMAD.WIDE.U32 R6, R0, c[0x0][0x208], R10 ;  /* 0x0000820000067a25 */ /* 0x000fe200078e000a */
[----:B------:R-:W-:-:S03]  /*14e0*/  LOP3.LUT R0, R19, 0xfffffff0, RZ, 0xc0, !PT ;  /* 0xfffffff013007812 */ /* 0x000fc600078ec0ff */
[----:B------:R-:W-:Y:S02]  /*14f0*/  IMAD.IADD R3, R3, 0x1, R12 ;  /* 0x0000000103037824 */ /* 0x000fe400078e020c */
[----:B------:R-:W-:Y:S01]  /*1500*/  IMAD.SHL.U32 R4, R13, 0x8, RZ ;  /* 0x000000080d047824 */ /* 0x000fe200078e00ff */
[----:B------:R-:W-:Y:S01]  /*1510*/  IADD3 R13, R17, 0xc0, RZ ;  /* 0x000000c0110d7810 */ /* 0x000fe20007ffe0ff */
[----:B------:R-:W-:Y:S01]  /*1520*/  IMAD.IADD R0, R103, 0x1, -R0 ;  /* 0x0000000167007824 */ /* 0x000fe200078e0a00 */
[----:B------:R-:W-:Y:S01]  /*1530*/  LEA.HI.X R27, R2, c[0x0][0x164], R3, 0x1, P5 ;  /* 0x00005900021b7a11 */ /* 0x000fe200028f0c03 */
[----:B------:R-:W-:Y:S01]  /*1540*/  IMAD.IADD R9, R9, 0x1, R15 ;  /* 0x0000000109097824 */ /* 0x000fe200078e020f */
[----:B------:R-:W-:Y:S01]  /*1550*/  @!P1 SHF.R.S32.HI R3, RZ, 0x1f, R22 ;  /* 0x0000001fff039819 */ /* 0x000fe20000011416 */
[----:B------:R-:W1:Y:S01]  /*1560*/  SHFL.IDX PT, R2, R28, RZ, 0x181f ;  /* 0x00181fff1c027589 */ /* 0x000e6200000e0000 */
[----:B------:R-:W-:Y:S01]  /*1570*/  LOP3.LUT R231, R14, 0xfffffe00, R4, 0xf8, !PT ;  /* 0xfffffe000ee77812 */ /* 0x000fe200078ef804 */
[----:B------:R-:W-:Y:S01]  /*1580*/  IMAD.IADD R7, R7, 0x1, R16 ;  /* 0x0000000107077824 */ /* 0x000fe200078e0210 */
[----:B------:R-:W-:Y:S01]  /*1590*/  SHF.R.S32.HI R4, RZ, 0x1f, R0 ;  /* 0x0000001fff047819 */ /* 0x000fe20000011400 */
[----:B------:R-:W-:Y:S01]  /*15a0*/  IMAD R23, R25, c[0x0][0x1e8], RZ ;  /* 0x00007a0019177a24 */ /* 0x000fe200078e02ff */
[----:B------:R-:W-:Y:S01]  /*15b0*/  @!P1 LEA.HI R22, R3, R22, RZ, 0x3 ;  /* 0x0000001603169211 */ /* 0x000fe200078f18ff */
[----:B------:R-:W-:Y:S01]  /*15c0*/  @!P1 IMAD.SHL.U32 R16, R231, 0x2, RZ ;  /* 0x00000002e7109824 */ /* 0x000fe200078e00ff */
[----:B------:R-:W3:Y:S01]  /*15d0*/  SHFL.IDX PT, R3, R27, RZ, 0x181f ;  /* 0x00181fff1b037589 */ /* 0x000ee200000e0000 */
[----:B------:R-:W-:Y:S01]  /*15e0*/  LEA.HI R24, R4, R0, RZ, 0x3 ;  /* 0x0000000004187211 */ /* 0x000fe200078f18ff */
[----:B------:R-:W-:Y:S01]  /*15f0*/  IMAD R25, R25, c[0x0][0x210], RZ ;  /* 0x0000840019197a24 */ /* 0x000fe200078e02ff */
[----:B------:R-:W-:Y:S01]  /*1600*/  @!P1 SHF.R.S32.HI R12, RZ, 0x1f, R13 ;  /* 0x0000001fff0c9819 */ /* 0x000fe2000001140d */
[C---:B------:R-:W-:Y:S01]  /*1610*/  IMAD R23, R29.reuse, c[0x0][0x1ec], R23 ;  /* 0x00007b001d177a24 */ /* 0x040fe200078e0217 */
[----:B------:R-:W-:Y:S01]  /*1620*/  LOP3.LUT R4, R24, 0xfffffff8, RZ, 0xc0, !PT ;  /* 0xfffffff818047812 */ /* 0x000fe200078ec0ff */
[----:B------:R-:W-:Y:S01]  /*1630*/  IMAD.WIDE.U32 R8, R29, c[0x0][0x1e8], R8 ;  /* 0x00007a001d087a25 */ /* 0x000fe200078e0008 */
[----:B------:R-:W-:-:S02]  /*1640*/  ISETP.GE.AND P5, PT, R13, c[0x0][0x198], PT ;  /* 0x000066000d007a0c */ /* 0x000fc40003fa6270 */
[----:B------:R-:W-:Y:S01]  /*1650*/  @!P1 LEA.HI R13, R12, R13, RZ, 0x3 ;  /* 0x0000000d0c0d9211 */ /* 0x000fe200078f18ff */
[----:B------:R-:W-:Y:S01]  /*1660*/  IMAD.IADD R19, R0, 0x1, -R4 ;  /* 0x0000000100137824 */ /* 0x000fe200078e0a04 */
[----:B------:R-:W-:Y:S01]  /*1670*/  @!P1 LOP3.LUT R12, R22, 0xfffffff8, RZ, 0xc0, !PT ;  /* 0xfffffff8160c9812 */ /* 0x000fe200078ec0ff */
[C---:B------:R-:W-:Y:S02]  /*1680*/  IMAD R25, R29.reuse, c[0x0][0x214], R25 ;  /* 0x000085001d197a24 */ /* 0x040fe400078e0219 */
[----:B------:R-:W-:-:S04]  /*1690*/  IMAD.WIDE.U32 R6, R29, c[0x0][0x210], R6 ;  /* 0x000084001d067a25 */ /* 0x000fc800078e0006 */
[----:B------:R-:W-:Y:S02]  /*16a0*/  IMAD.IADD R9, R9, 0x1, R23 ;  /* 0x0000000109097824 */ /* 0x000fe400078e0217 */
[--C-:B--2---:R-:W-:Y:S01]  /*16b0*/  @P3 IMAD.MOV.U32 R4, RZ, RZ, R20.reuse ;  /* 0x000000ffff043224 */ /* 0x104fe200078e0014 */
[----:B------:R-:W-:Y:S01]  /*16c0*/  @P3 SHF.R.S32.HI R5, RZ, 0x1f, R20 ;  /* 0x0000001fff053819 */ /* 0x000fe20000011414 */
[----:B------:R-:W-:Y:S02]  /*16d0*/  @!P3 IMAD.MOV.U32 R4, RZ, RZ, R41 ;  /* 0x000000ffff04b224 */ /* 0x000fe400078e0029 */
[----:B------:R-:W-:Y:S01]  /*16e0*/  @!P3 IMAD.MOV.U32 R5, RZ, RZ, R18 ;  /* 0x000000ffff05b224 */ /* 0x000fe200078e0012 */
[----:B------:R-:W-:Y:S02]  /*16f0*/  IADD3 R18, R10, 0x40, RZ ;  /* 0x000000400a127810 */ /* 0x000fe40007ffe0ff */
[----:B------:R-:W-:Y:S02]  /*1700*/  SEL R21, R4, RZ, !P4 ;  /* 0x000000ff04157207 */ /* 0x000fe40006000000 */
[----:B------:R-:W-:-:S02]  /*1710*/  @!P1 SHF.R.S32.HI R0, RZ, 0x1f, R18 ;  /* 0x0000001fff009819 */ /* 0x000fc40000011412 */
[----:B-1----:R-:W-:Y:S01]  /*1720*/  @!P1 LEA R4, P3, R17, R2, 0x1 ;  /* 0x0000000211049211 */ /* 0x002fe200078608ff */
[----:B------:R-:W-:Y:S01]  /*1730*/  IMAD.WIDE.U32 R38, R21, c[0x0][0x1f0], R8 ;  /* 0x00007c0015267a25 */ /* 0x000fe200078e0008 */
[----:B------:R-:W-:Y:S02]  /*1740*/  SEL R20, R5, RZ, !P4 ;  /* 0x000000ff05147207 */ /* 0x000fe40006000000 */
[----:B------:R-:W-:Y:S02]  /*1750*/  @!P1 LEA.HI R0, R0, R18, RZ, 0x3 ;  /* 0x0000001200009211 */ /* 0x000fe400078f18ff */
[C---:B---3--:R-:W-:Y:S01]  /*1760*/  @!P1 LEA.HI.X R5, R17.reuse, R3, R11, 0x1, P3 ;  /* 0x0000000311059211 */ /* 0x048fe200018f0c0b */
[----:B------:R1:W-:Y:S01]  /*1770*/  STL.64 [R1+0x40], R38 ;  /* 0x0000402601007387 */ /* 0x0003e20000100a00 */
[C---:B------:R-:W-:Y:S02]  /*1780*/  ISETP.GE.AND P3, PT, R17.reuse, c[0x0][0x198], PT ;  /* 0x0000660011007a0c */ /* 0x040fe40003f66270 */
[----:B------:R-:W-:-:S02]  /*1790*/  ISETP.GE.AND P4, PT, R17, c[0x0][0x198], PT ;  /* 0x0000660011007a0c */ /* 0x000fc40003f86270 */
[----:B------:R-:W-:Y:S02]  /*17a0*/  ISETP.GE.AND P4, PT, R18, c[0x0][0x198], PT ;  /* 0x0000660012007a0c */ /* 0x000fe40003f86270 */
[----:B------:R-:W-:Y:S02]  /*17b0*/  @!P1 LOP3.LUT R14, R0, 0xfffffff8, RZ, 0xc0, !PT ;  /* 0xfffffff8000e9812 */ /* 0x000fe400078ec0ff */
[----:B------:R-:W-:Y:S01]  /*17c0*/  @!P1 LOP3.LUT R0, R13, 0xfffffff8, RZ, 0xc0, !PT ;  /* 0xfffffff80d009812 */ /* 0x000fe200078ec0ff */
[----:B------:R-:W-:Y:S01]  /*17d0*/  @!P1 IMAD.WIDE R12, R12, 0x2, R2 ;  /* 0x000000020c0c9825 */ /* 0x000fe200078e0202 */
[----:B------:R-:W-:-:S03]  /*17e0*/  P2R R29, PR, RZ, 0x10 ;  /* 0x00000010ff1d7803 */ /* 0x000fc60000000000 */
[--C-:B------:R-:W-:Y:S01]  /*17f0*/  @!P1 IMAD.WIDE R14, R14, 0x2, R2.reuse ;  /* 0x000000020e0e9825 */ /* 0x100fe200078e0202 */
[----:B------:R-:W-:Y:S01]  /*1800*/  @!PT LDS RZ, [RZ] ;  /* 0x00000000fffff984 */ /* 0x000fe20000000800 */
[----:B------:R2:W-:Y:S01]  /*1810*/  @!P1 LDGSTS.E.BYPASS.LTC128B.128 [R16+0x10100], [R4.64], !P3 ;  /* 0x1010000004109fae */ /* 0x0005e2000d901d52 */
[----:B------:R-:W-:Y:S02]  /*1820*/  ISETP.GE.AND P3, PT, R18, c[0x0][0x1d4], PT ;  /* 0x0000750012007a0c */ /* 0x000fe40003f66270 */
[----:B------:R-:W-:Y:S01]  /*1830*/  @!P1 IMAD.WIDE R2, R0, 0x2, R2 ;  /* 0x0000000200029825 */ /* 0x000fe200078e0202 */
[----:B------:R3:W-:Y:S01]  /*1840*/  @!P1 LDGSTS.E.BYPASS.LTC128B.128 [R16+0x14100], [R14.64], !P4 ;  /* 0x141000000e109fae */ /* 0x0007e2000e101d52 */
[----:B------:R-:W-:Y:S02]  /*1850*/  ISETP.GE.AND P4, PT, R10, c[0x0][0x1d4], PT ;  /* 0x000075000a007a0c */ /* 0x000fe40003f86270 */
[C---:B------:R-:W-:Y:S01]  /*1860*/  IMAD.SHL.U32 R0, R19.reuse, 0x40, RZ ;  /* 0x0000004013007824 */ /* 0x040fe200078e00ff */
[----:B------:R4:W-:Y:S04]  /*1870*/  @!P1 LDGSTS.E.BYPASS.LTC128B.128 [R16+0x18100], [R12.64], !P6 ;  /* 0x181000000c109fae */ /* 0x0009e8000f101d52 */
[----:B------:R-:W-:Y:S01]  /*1880*/  LOP3.LUT R0, R0, 0x1c0, RZ, 0xc0, !PT ;  /* 0x000001c000007812 */ /* 0x000fe200078ec0ff */
[----:B------:R5:W-:Y:S01]  /*1890*/  @!P1 LDGSTS.E.BYPASS.LTC128B.128 [R16+0x1c100], [R2.64], !P5 ;  /* 0x1c10000002109fae */ /* 0x000be2000e901d52 */
[----:B------:R-:W-:Y:S01]  /*18a0*/  LOP3.LUT P1, RZ, R19, 0x2, RZ, 0xc0, !PT ;  /* 0x0000000213ff7812 */ /* 0x000fe2000782c0ff */
[----:B--2---:R-:W-:-:S02]  /*18b0*/  IMAD.SHL.U32 R4, R31, 0x8, RZ ;  /* 0x000000081f047824 */ /* 0x004fc400078e00ff */
[----:B------:R-:W-:Y:S02]  /*18c0*/  IMAD R5, R20, c[0x0][0x1f0], RZ ;  /* 0x00007c0014057a24 */ /* 0x000fe400078e02ff */
[----:B---3--:R-:W-:Y:S02]  /*18d0*/  IMAD.MOV.U32 R15, RZ, RZ, 0x20 ;  /* 0x00000020ff0f7424 */ /* 0x008fe400078e00ff */
[----:B----4-:R-:W-:Y:S02]  /*18e0*/  IMAD R13, R21, c[0x0][0x1f4], R5 ;  /* 0x00007d00150d7a24 */ /* 0x010fe400078e0205 */
[----:B------:R-:W-:Y:S02]  /*18f0*/  IMAD.SHL.U32 R5, R24, 0x40, RZ ;  /* 0x0000004018057824 */ /* 0x000fe400078e00ff */
[----:B------:R-:W-:Y:S01]  /*1900*/  IMAD.IADD R41, R39, 0x1, R13 ;  /* 0x0000000127297824 */ /* 0x000fe200078e020d */
[----:B-----5:R-:W-:Y:S01]  /*1910*/  LOP3.LUT R2, R0, 0x8, R4, 0xf8, !PT ;  /* 0x0000000800027812 */ /* 0x020fe200078ef804 */
[----:B------:R-:W-:Y:S01]  /*1920*/  IMAD.MOV.U32 R3, RZ, RZ, 0x10 ;  /* 0x00000010ff037424 */ /* 0x000fe200078e00ff */
[----:B------:R-:W-:-:S04]  /*1930*/  SHF.R.U32.HI R0, RZ, 0x3, R0 ;  /* 0x00000003ff007819 */ /* 0x000fc80000011600 */
[----:B------:R-:W-:Y:S01]  /*1940*/  SEL R4, R3, 0xfffffff0, !P1 ;  /* 0xfffffff003047807 */ /* 0x000fe20004800000 */
[----:B------:R-:W-:Y:S01]  /*1950*/  IMAD.IADD R3, R7, 0x1, R25 ;  /* 0x0000000107037824 */ /* 0x000fe200078e0219 */
[----:B------:R-:W-:Y:S01]  /*1960*/  LOP3.LUT R14, R2, R0, RZ, 0x3c, !PT ;  /* 0x00000000020e7212 */ /* 0x000fe200078e3cff */
[----:B------:R-:W-:Y:S01]  /*1970*/  IMAD R0, R20, c[0x0][0x218], RZ ;  /* 0x0000860014007a24 */ /* 0x000fe200078e02ff */
[----:B------:R-:W-:Y:S01]  /*1980*/  LOP3.LUT P1, RZ, R19, 0x4, RZ, 0xc0, !PT ;  /* 0x0000000413ff7812 */ /* 0x000fe2000782c0ff */
[----:B------:R-:W-:Y:S01]  /*1990*/  IMAD.MOV.U32 R2, RZ, RZ, R6 ;  /* 0x000000ffff027224 */ /* 0x000fe200078e0006 */
[----:B------:R1:W2:Y:S01]  /*19a0*/  SHFL.IDX PT, R7, R27, 0x1, 0x181f ;  /* 0x00381f001b077f89 */ /* 0x0002a200000e0000 */
[C---:B------:R-:W-:Y:S01]  /*19b0*/  IMAD R12, R21.reuse, c[0x0][0x21c], R0 ;  /* 0x00008700150c7a24 */ /* 0x040fe200078e0200 */
[----:B------:R-:W-:Y:S01]  /*19c0*/  IADD3 R0, R10, 0xc0, RZ ;  /* 0x000000c00a007810 */ /* 0x000fe20007ffe0ff */
[----:B------:R-:W-:Y:S01]  /*19d0*/  IMAD.WIDE.U32 R36, R21, c[0x0][0x218], R2 ;  /* 0x0000860015247a25 */ /* 0x000fe200078e0002 */
[----:B------:R1:W3:Y:S01]  /*19e0*/  SHFL.IDX PT, R6, R28, 0x1, 0x181f ;  /* 0x00381f001c067f89 */ /* 0x0002e200000e0000 */
[----:B------:R-:W-:-:S02]  /*19f0*/  SEL R2, R15, 0xffffffe0, !P1 ;  /* 0xffffffe00f027807 */ /* 0x000fc40004800000 */
[----:B------:R-:W-:Y:S01]  /*1a00*/  IMAD.IADD R35, R37, 0x1, R12 ;  /* 0x0000000125237824 */ /* 0x000fe200078e020c */
[----:B------:R1:W-:Y:S01]  /*1a10*/  STL.64 [R1+0x48], R36 ;  /* 0x0000482401007387 */ /* 0x0003e20000100a00 */
[----:B------:R-:W-:Y:S02]  /*1a20*/  LOP3.LUT R5, R14, 0xfffffe00, R5, 0xf8, !PT ;  /* 0xfffffe000e057812 */ /* 0x000fe400078ef805 */
[----:B------:R-:W-:Y:S01]  /*1a30*/  ISETP.GE.AND P1, PT, R0, c[0x0][0x1d4], PT ;  /* 0x0000750000007a0c */ /* 0x000fe20003f26270 */
[----:B------:R1:W-:Y:S04]  /*1a40*/  STL [R1+0x34], R41 ;  /* 0x0000342901007387 */ /* 0x0003e80000100800 */
[----:B------:R1:W-:Y:S01]  /*1a50*/  STL [R1+0x3c], R35 ;  /* 0x00003c2301007387 */ /* 0x0003e20000100800 */
[----:B------:R-:W-:Y:S05]  /*1a60*/  @P0 BRA `(.L_x_946) ;  /* 0x0000019000000947 */ /* 0x000fea0003800000 */
[C---:B------:R-:W-:Y:S02]  /*1a70*/  IADD3 R3, R17.reuse, 0x80, RZ ;  /* 0x0000008011037810 */ /* 0x040fe40007ffe0ff */
[----:B------:R-:W-:-:S02]  /*1a80*/  IADD3 R13, R17, 0xc0, RZ ;  /* 0x000000c0110d7810 */ /* 0x000fc40007ffe0ff */
[C---:B---3--:R-:W-:Y:S02]  /*1a90*/  LEA R8, P0, R17.reuse, R6, 0x1 ;  /* 0x0000000611087211 */ /* 0x048fe400078008ff */
[----:B------:R-:W-:Y:S02]  /*1aa0*/  SHF.R.S32.HI R0, RZ, 0x1f, R18 ;  /* 0x0000001fff007819 */ /* 0x000fe40000011412 */
[----:B------:R-:W-:Y:S02]  /*1ab0*/  SHF.R.S32.HI R14, RZ, 0x1f, R3 ;  /* 0x0000001fff0e7819 */ /* 0x000fe40000011403 */
[----:B------:R-:W-:Y:S02]  /*1ac0*/  SHF.R.S32.HI R15, RZ, 0x1f, R13 ;  /* 0x0000001fff0f7819 */ /* 0x000fe4000001140d */
[----:B------:R-:W-:Y:S02]  /*1ad0*/  P2R R19, PR, RZ, 0x2 ;  /* 0x00000002ff137803 */ /* 0x000fe40000000000 */
[----:B--2---:R-:W-:-:S02]  /*1ae0*/  LEA.HI.X R9, R17, R7, R11, 0x1, P0 ;  /* 0x0000000711097211 */ /* 0x004fc400000f0c0b */
[----:B------:R-:W-:Y:S02]  /*1af0*/  LEA.HI R12, R0, R18, RZ, 0x3 ;  /* 0x00000012000c7211 */ /* 0x000fe400078f18ff */
[----:B------:R-:W-:Y:S02]  /*1b00*/  ISETP.GE.AND P1, PT, R17, c[0x0][0x198], PT ;  /* 0x0000660011007a0c */ /* 0x000fe40003f26270 */
[----:B------:R-:W-:Y:S02]  /*1b10*/  ISETP.NE.AND P0, PT, R29, RZ, PT ;  /* 0x000000ff1d00720c */ /* 0x000fe40003f05270 */
[----:B------:R-:W-:Y:S02]  /*1b20*/  LEA.HI R3, R14, R3, RZ, 0x3 ;  /* 0x000000030e037211 */ /* 0x000fe400078f18ff */
[----:B------:R-:W-:Y:S02]  /*1b30*/  LEA.HI R0, R15, R13, RZ, 0x3 ;  /* 0x0000000d0f007211 */ /* 0x000fe400078f18ff */
[----:B------:R-:W-:-:S02]  /*1b40*/  LOP3.LUT R12, R12, 0xfffffff8, RZ, 0xc0, !PT ;  /* 0xfffffff80c0c7812 */ /* 0x000fc400078ec0ff */
[----:B------:R-:W-:Y:S02]  /*1b50*/  LOP3.LUT R3, R3, 0xfffffff8, RZ, 0xc0, !PT ;  /* 0xfffffff803037812 */ /* 0x000fe400078ec0ff */
[----:B------:R-:W-:Y:S01]  /*1b60*/  LOP3.LUT R16, R0, 0xfffffff8, RZ, 0xc0, !PT ;  /* 0xfffffff800107812 */ /* 0x000fe200078ec0ff */
[----:B------:R-:W-:Y:S02]  /*1b70*/  IMAD.SHL.U32 R0, R231, 0x2, RZ ;  /* 0x00000002e7007824 */ /* 0x000fe400078e00ff */
[----:B------:R-:W-:-:S03]  /*1b80*/  IMAD.WIDE R14, R12, 0x2, R6 ;  /* 0x000000020c0e7825 */ /* 0x000fc600078e0206 */
[----:B------:R2:W-:Y:S01]  /*1b90*/  LDGSTS.E.BYPASS.LTC128B.128 [R0+0x11100], [R8.64], !P1 ;  /* 0x1110000008007fae */ /* 0x0005e2000c901d52 */
[--C-:B------:R-:W-:Y:S01]  /*1ba0*/  IMAD.WIDE R12, R3, 0x2, R6.reuse ;  /* 0x00000002030c7825 */ /* 0x100fe200078e0206 */
[----:B------:R-:W-:Y:S02]  /*1bb0*/  ISETP.NE.AND P1, PT, R19, RZ, PT ;  /* 0x000000ff1300720c */ /* 0x000fe40003f25270 */
[----:B------:R2:W-:Y:S01]  /*1bc0*/  LDGSTS.E.BYPASS.LTC128B.128 [R0+0x15100], [R14.64], !P0 ;  /* 0x151000000e007fae */ /* 0x0005e2000c101d52 */
[----:B------:R-:W-:-:S03]  /*1bd0*/  IMAD.WIDE R6, R16, 0x2, R6 ;  /* 0x0000000210067825 */ /* 0x000fc600078e0206 */
[----:B------:R2:W-:Y:S04]  /*1be0*/  LDGSTS.E.BYPASS.LTC128B.128 [R0+0x19100], [R12.64], !P6 ;  /* 0x191000000c007fae */ /* 0x0005e8000f101d52 */
[----:B------:R2:W-:Y:S03]  /*1bf0*/  LDGSTS.E.BYPASS.LTC128B.128 [R0+0x1d100], [R6.64], !P5 ;  /* 0x1d10000006007fae */ /* 0x0005e6000e901d52 */
.L_x_946:
[----:B------:R-:W-:Y:S05]  /*1c00*/  BSYNC B0 ;  /* 0x0000000000007941 */ /* 0x000fea0003800000 */
.L_x_945:
[----:B--2---:R-:W-:Y:S01]  /*1c10*/  IADD3 R0, R30, 0x40, RZ ;  /* 0x000000401e007810 */ /* 0x004fe20007ffe0ff */
[----:B------:R2:W4:Y:S01]  /*1c20*/  SHFL.IDX PT, R7, R27, 0x2, 0x181f ;  /* 0x00581f001b077f89 */ /* 0x00052200000e0000 */
[----:B------:R-:W-:Y:S02]  /*1c30*/  BSSY B0, `(.L_x_947) ;  /* 0x000001e000007945 */ /* 0x000fe40003800000 */
[----:B------:R-:W-:Y:S01]  /*1c40*/  ISETP.GE.AND P0, PT, R0, UR4, PT ;  /* 0x0000000400007c0c */ /* 0x000fe2000bf06270 */
[----:B---3--:R2:W3:-:S12]  /*1c50*/  SHFL.IDX PT, R6, R28, 0x2, 0x181f ;  /* 0x00581f001c067f89 */ /* 0x0084d800000e0000 */
[----:B------:R-:W-:Y:S05]  /*1c60*/  @P0 BRA `(.L_x_948) ;  /* 0x000001a000000947 */ /* 0x000fea0003800000 */
[C---:B------:R-:W-:Y:S02]  /*1c70*/  IADD3 R3, R17.reuse, 0x80, RZ ;  /* 0x0000008011037810 */ /* 0x040fe40007ffe0ff */
[C---:B------:R-:W-:Y:S02]  /*1c80*/  IADD3 R13, R17.reuse, 0xc0, RZ ;  /* 0x000000c0110d7810 */ /* 0x040fe40007ffe0ff */
[----:B---3--:R-:W-:Y:S02]  /*1c90*/  LEA R8, P0, R17, R6, 0x1 ;  /* 0x0000000611087211 */ /* 0x008fe400078008ff */
[----:B------:R-:W-:Y:S02]  /*1ca0*/  SHF.R.S32.HI R0, RZ, 0x1f, R18 ;  /* 0x0000001fff007819 */ /* 0x000fe40000011412 */
[----:B------:R-:W-:Y:S02]  /*1cb0*/  SHF.R.S32.HI R14, RZ, 0x1f, R3 ;  /* 0x0000001fff0e7819 */ /* 0x000fe40000011403 */
[----:B------:R-:W-:-:S02]  /*1cc0*/  SHF.R.S32.HI R15, RZ, 0x1f, R13 ;  /* 0x0000001fff0f7819 */ /* 0x000fc4000001140d */
[----:B------:R-:W-:Y:S02]  /*1cd0*/  P2R R19, PR, RZ, 0x2 ;  /* 0x00000002ff137803 */ /* 0x000fe40000000000 */
[C---:B----4-:R-:W-:Y:S02]  /*1ce0*/  LEA.HI.X R9, R17.reuse, R7, R11, 0x1, P0 ;  /* 0x0000000711097211 */ /* 0x050fe400000f0c0b */
[----:B------:R-:W-:Y:S02]  /*1cf0*/  LEA.HI R12, R0, R18, RZ, 0x3 ;  /* 0x00000012000c7211 */ /* 0x000fe400078f18ff */
[----:B------:R-:W-:Y:S02]  /*1d00*/  ISETP.GE.AND P1, PT, R17, c[0x0][0x198], PT ;  /* 0x0000660011007a0c */ /* 0x000fe40003f26270 */
[----:B------:R-:W-:Y:S02]  /*1d10*/  ISETP.NE.AND P0, PT, R29, RZ, PT ;  /* 0x000000ff1d00720c */ /* 0x000fe40003f05270 */
[----:B------:R-:W-:-:S02]  /*1d20*/  LEA.HI R3, R14, R3, RZ, 0x3 ;  /* 0x000000030e037211 */ /* 0x000fc400078f18ff */
[----:B------:R-:W-:Y:S02]  /*1d30*/  LEA.HI R0, R15, R13, RZ, 0x3 ;  /* 0x0000000d0f007211 */ /* 0x000fe400078f18ff */
[----:B------:R-:W-:Y:S02]  /*1d40*/  LOP3.LUT R12, R12, 0xfffffff8, RZ, 0xc0, !PT ;  /* 0xfffffff80c0c7812 */ /* 0x000fe400078ec0ff */
[----:B------:R-:W-:Y:S02]  /*1d50*/  LOP3.LUT R3, R3, 0xfffffff8, RZ, 0xc0, !PT ;  /* 0xfffffff803037812 */ /* 0x000fe400078ec0ff */
[----:B------:R-:W-:Y:S01]  /*1d60*/  LOP3.LUT R16, R0, 0xfffffff8, RZ, 0xc0, !PT ;  /* 0xfffffff800107812 */ /* 0x000fe200078ec0ff */
[----:B------:R-:W-:Y:S02]  /*1d70*/  IMAD.SHL.U32 R0, R231, 0x2, RZ ;  /* 0x00000002e7007824 */ /* 0x000fe400078e00ff */
[----:B------:R-:W-:-:S03]  /*1d80*/  IMAD.WIDE R14, R12, 0x2, R6 ;  /* 0x000000020c0e7825 */ /* 0x000fc600078e0206 */
[----:B------:R-:W-:Y:S01]  /*1d90*/  @!PT LDS RZ, [RZ] ;  /* 0x00000000fffff984 */ /* 0x000fe20000000800 */
[----:B------:R3:W-:Y:S01]  /*1da0*/  LDGSTS.E.BYPASS.LTC128B.128 [R0+0x12100], [R8.64], !P1 ;  /* 0x1210000008007fae */ /* 0x0007e2000c901d52 */
[--C-:B------:R-:W-:Y:S01]  /*1db0*/  IMAD.WIDE R12, R3, 0x2, R6.reuse ;  /* 0x00000002030c7825 */ /* 0x100fe200078e0206 */
[----:B------:R-:W-:Y:S02]  /*1dc0*/  ISETP.NE.AND P1, PT, R19, RZ, PT ;  /* 0x000000ff1300720c */ /* 0x000fe40003f25270 */
[----:B------:R3:W-:Y:S01]  /*1dd0*/  LDGSTS.E.BYPASS.LTC128B.128 [R0+0x16100], [R14.64], !P0 ;  /* 0x161000000e007fae */ /* 0x0007e2000c101d52 */
[----:B------:R-:W-:-:S03]  /*1de0*/  IMAD.WIDE R6, R16, 0x2, R6 ;  /* 0x0000000210067825 */ /* 0x000fc600078e0206 */
[----:B------:R3:W-:Y:S04]  /*1df0*/  LDGSTS.E.BYPASS.LTC128B.128 [R0+0x1a100], [R12.64], !P6 ;  /* 0x1a1000000c007fae */ /* 0x0007e8000f101d52 */
[----:B------:R3:W-:Y:S03]  /*1e00*/  LDGSTS.E.BYPASS.LTC128B.128 [R0+0x1e100], [R6.64], !P5 ;  /* 0x1e10000006007fae */ /* 0x0007e6000e901d52 */
.L_x_948:
[----:B------:R-:W-:Y:S05]  /*1e10*/  BSYNC B0 ;  /* 0x0000000000007941 */ /* 0x000fea0003800000 */
.L_x_947:
[----:B---3--:R-:W-:Y:S01]  /*1e20*/  IADD3 R0, R30, 0x60, RZ ;  /* 0x000000601e007810 */ /* 0x008fe20007ffe0ff */
[----:B------:R-:W-:Y:S01]  /*1e30*/  UMOV UR10, 0x6 ;  /* 0x00000006000a7882 */ /* 0x000fe20000000000 */
[----:B----4-:R3:W4:Y:S01]  /*1e40*/  SHFL.IDX PT, R7, R27, 0x3, 0x181f ;  /* 0x00781f001b077f89 */ /* 0x01072200000e0000 */
[----:B------:R-:W-:Y:S01]  /*1e50*/  ULDC.64 UR12, c[0x0][0x1e0] ;  /* 0x00007800000c7ab9 */ /* 0x000fe20000000a00 */
[----:B------:R-:W-:Y:S01]  /*1e60*/  ISETP.GE.AND P0, PT, R0, UR4, PT ;  /* 0x0000000400007c0c */ /* 0x000fe2000bf06270 */
[----:B------:R-:W-:Y:S01]  /*1e70*/  UIADD3 UR15, UR14, -0x1, URZ ;  /* 0xffffffff0e0f7890 */ /* 0x000fe2000fffe03f */
[----:B------:R3:W1:Y:S01]  /*1e80*/  SHFL.IDX PT, R6, R28, 0x3, 0x181f ;  /* 0x00781f001c067f89 */ /* 0x00066200000e0000 */
[----:B------:R-:W-:Y:S01]  /*1e90*/  USHF.L.U64.HI UR20, UR12, UR10, UR13 ;  /* 0x0000000a0c147299 */ /* 0x000fe2000801020d */
[----:B------:R-:W-:Y:S01]  /*1ea0*/  BSSY B0, `(.L_x_949) ;  /* 0x000001d000007945 */ /* 0x000fe20003800000 */
[----:B------:R-:W-:-:S08]  /*1eb0*/  USHF.L.U32 UR21, UR12, 0x6, URZ ;  /* 0x000000060c157899 */ /* 0x000fd0000800063f */
[----:B------:R-:W-:Y:S05]  /*1ec0*/  @P0 BRA `(.L_x_950) ;  /* 0x000001a000000947 */ /* 0x000fea0003800000 */
[----:B------:R-:W-:Y:S01]  /*1ed0*/  P2R R0, PR, RZ, 0x2 ;  /* 0x00000002ff007803 */ /* 0x000fe20000000000 */
[----:B------:R-:W-:Y:S01]  /*1ee0*/  IMAD.SHL.U32 R12, R231, 0x2, RZ ;  /* 0x00000002e70c7824 */ /* 0x000fe200078e00ff */
[C---:B------:R-:W-:Y:S02]  /*1ef0*/  ISETP.GE.AND P1, PT, R17.reuse, c[0x0][0x198], PT ;  /* 0x0000660011007a0c */ /* 0x040fe40003f26270 */
[C---:B-1----:R-:W-:Y:S02]  /*1f00*/  LEA R8, P0, R17.reuse, R6, 0x1 ;  /* 0x0000000611087211 */ /* 0x042fe400078008ff */
[C---:B------:R-:W-:Y:S02]  /*1f10*/  IADD3 R3, R17.reuse, 0xc0, RZ ;  /* 0x000000c011037810 */ /* 0x040fe40007ffe0ff */
[----:B----4-:R-:W-:Y:S02]  /*1f20*/  LEA.HI.X R9, R17, R7, R11, 0x1, P0 ;  /* 0x0000000711097211 */ /* 0x010fe400000f0c0b */
[----:B------:R-:W-:-:S02]  /*1f30*/  SHF.R.S32.HI R10, RZ, 0x1f, R3 ;  /* 0x0000001fff0a7819 */ /* 0x000fc40000011403 */
[----:B------:R-:W-:Y:S02]  /*1f40*/  ISETP.NE.AND P0, PT, R29, RZ, PT ;  /* 0x000000ff1d00720c */ /* 0x000fe40003f05270 */
[----:B------:R-:W-:Y:S01]  /*1f50*/  LEA.HI R3, R10, R3, RZ, 0x3 ;  /* 0x000000030a037211 */ /* 0x000fe200078f18ff */
[----:B------:R-:W-:Y:S01]  /*1f60*/  @!PT LDS RZ, [RZ] ;  /* 0x00000000fffff984 */ /* 0x000fe20000000800 */
[----:B------:R1:W-:Y:S01]  /*1f70*/  LDGSTS.E.BYPASS.LTC128B.128 [R12+0x13100], [R8.64], !P1 ;  /* 0x13100000080c7fae */ /* 0x0003e2000c901d52 */
[----:B------:R-:W-:Y:S02]  /*1f80*/  ISETP.NE.AND P1, PT, R0, RZ, PT ;  /* 0x000000ff0000720c */ /* 0x000fe40003f25270 */
[----:B------:R-:W-:Y:S02]  /*1f90*/  SHF.R.S32.HI R0, RZ, 0x1f, R18 ;  /* 0x0000001fff007819 */ /* 0x000fe40000011412 */
[----:B------:R-:W-:Y:S02]  /*1fa0*/  LOP3.LUT R3, R3, 0xfffffff8, RZ, 0xc0, !PT ;  /* 0xfffffff803037812 */ /* 0x000fe400078ec0ff */
[----:B------:R-:W-:-:S04]  /*1fb0*/  LEA.HI R0, R0, R18, RZ, 0x3 ;  /* 0x0000001200007211 */ /* 0x000fc800078f18ff */
[----:B------:R-:W-:-:S05]  /*1fc0*/  LOP3.LUT R0, R0, 0xfffffff8, RZ, 0xc0, !PT ;  /* 0xfffffff800007812 */ /* 0x000fca00078ec0ff */
        /* <DEDUP_REMOVED lines=10> */
.L_x_950:
[----:B------:R-:W-:Y:S05]  /*2070*/  BSYNC B0 ;  /* 0x0000000000007941 */ /* 0x000fea0003800000 */
.L_x_949:
[----:B------:R-:W-:Y:S01]  /*2080*/  USHF.L.U32 UR17, UR15, 0x6, URZ ;  /* 0x000000060f117899 */ /* 0x000fe2000800063f */
[----:B------:R-:W-:Y:S01]  /*2090*/  IMAD.MOV.U32 R104, RZ, RZ, R40 ;  /* 0x000000ffff687224 */ /* 0x000fe200078e0028 */
[----:B------:R-:W-:Y:S01]  /*20a0*/  USHF.R.S32.HI UR11, URZ, 0x1f, UR15 ;  /* 0x0000001f3f0b7899 */ /* 0x000fe2000801140f */
[----:B------:R-:W0:Y:S01]  /*20b0*/  LDGDEPBAR ;  /* 0x00000000000079af */ /* 0x000e220000000000 */
[----:B------:R-:W-:Y:S01]  /*20c0*/  UIMAD UR4, UR20, UR15, URZ ;  /* 0x0000000f140472a4 */ /* 0x000fe2000f8e023f */
[----:B------:R-:W-:Y:S01]  /*20d0*/  IMAD.MOV.U32 R105, RZ, RZ, R41 ;  /* 0x000000ffff697224 */ /* 0x000fe200078e0029 */
[----:B----4-:R-:W-:Y:S01]  /*20e0*/  SEL R8, RZ, 0x2, P3 ;  /* 0x00000002ff087807 */ /* 0x010fe20001800000 */
[----:B------:R-:W-:Y:S01]  /*20f0*/  IMAD.U32 R96, RZ, RZ, UR17 ;  /* 0x00000011ff607e24 */ /* 0x000fe2000f8e00ff */
[----:B------:R-:W-:Y:S01]  /*2100*/  SEL R3, RZ, 0x4, P2 ;  /* 0x00000004ff037807 */ /* 0x000fe20001000000 */
[----:B------:R-:W-:Y:S01]  /*2110*/  IMAD.U32 R99, RZ, RZ, UR21 ;  /* 0x00000015ff637e24 */ /* 0x000fe2000f8e00ff */
[----:B------:R-:W-:Y:S01]  /*2120*/  UIMAD UR4, UR11, UR21, UR4 ;  /* 0x000000150b0472a4 */ /* 0x000fe2000f8e0204 */
[----:B------:R-:W-:Y:S01]  /*2130*/  IMAD.MOV.U32 R104, RZ, RZ, R38 ;  /* 0x000000ffff687224 */ /* 0x000fe200078e0026 */
[----:B------:R-:W-:Y:S01]  /*2140*/  IADD3 R0, -R96, UR9, -R26 ;  /* 0x0000000960007c10 */ /* 0x000fe2000fffe91a */
[----:B------:R-:W-:Y:S01]  /*2150*/  IMAD.SHL.U32 R9, R32, 0x40, RZ ;  /* 0x0000004020097824 */ /* 0x000fe200078e00ff */
[----:B------:R-:W-:Y:S01]  /*2160*/  USHF.L.U32 UR13, UR12, 0x5, URZ ;  /* 0x000000050c0d7899 */ /* 0x000fe2000800063f */
[----:B-1----:R-:W-:Y:S01]  /*2170*/  IMAD.WIDE.U32 R6, R99, UR15, R104 ;  /* 0x0000000f63067c25 */ /* 0x002fe2000f8e0068 */
[C---:B------:R-:W-:Y:S01]  /*2180*/  ISETP.GE.AND P6, PT, R0.reuse, 0x1, PT ;  /* 0x000000010000780c */ /* 0x040fe20003fc6270 */
[----:B------:R-:W-:Y:S01]  /*2190*/  UMOV UR22, 0x5 ;  /* 0x0000000500167882 */ /* 0x000fe20000000000 */
[----:B------:R-:W-:Y:S01]  /*21a0*/  ISETP.GE.AND P5, PT, R0, 0x21, PT ;  /* 0x000000210000780c */ /* 0x000fe20003fa6270 */
[----:B------:R-:W-:Y:S01]  /*21b0*/  IMAD.SHL.U32 R10, R26, 0x8, RZ ;  /* 0x000000081a0a7824 */ /* 0x000fe200078e00ff */
[----:B------:R-:W-:Y:S01]  /*21c0*/  SEL R0, RZ, 0x1, P4 ;  /* 0x00000001ff007807 */ /* 0x000fe20002000000 */
[----:B------:R-:W-:Y:S01]  /*21d0*/  ULDC UR5, c[0x0][0x1e4] ;  /* 0x0000790000057ab9 */ /* 0x000fe20000000800 */
[----:B------:R-:W-:Y:S01]  /*21e0*/  IMAD.SHL.U32 R231, R231, 0x2, RZ ;  /* 0x00000002e7e77824 */ /* 0x000fe200078e00ff */
[----:B------:R-:W-:Y:S01]  /*21f0*/  USHF.L.U64.HI UR12, UR12, UR22, UR5 ;  /* 0x000000160c0c7299 */ /* 0x000fe20008010205 */
[----:B------:R-:W-:Y:S01]  /*2200*/  IADD3 R12, R3, R8, R0 ;  /* 0x00000008030c7210 */ /* 0x000fe20007ffe000 */
[----:B------:R-:W-:Y:S01]  /*2210*/  UISETP.GT.AND UP0, UPT, UR15, UR8, UPT ;  /* 0x000000080f00728c */ /* 0x000fe2000bf04270 */
[----:B------:R-:W-:Y:S01]  /*2220*/  LOP3.LUT R3, R9, 0x1c0, RZ, 0xc0, !PT ;  /* 0x000001c009037812 */ /* 0x000fe200078ec0ff */
[----:B------:R-:W-:Y:S01]  /*2230*/  UIADD3 UR17, UR9, 0x1, -UR17 ;  /* 0x0000000109117890 */ /* 0x000fe2000fffe811 */
[----:B------:R-:W-:Y:S01]  /*2240*/  IADD3 R0, R7, UR4, RZ ;  /* 0x0000000407007c10 */ /* 0x000fe2000fffe0ff */
[----:B------:R-:W-:Y:S01]  /*2250*/  ULDC.64 UR4, c[0x0][0x208] ;  /* 0x0000820000047ab9 */ /* 0x000fe20000000a00 */
[C---:B------:R-:W-:Y:S01]  /*2260*/  @P6 LEA R8, P0, R6.reuse, c[0x0][0x1c8], 0x1 ;  /* 0x0000720006086a11 */ /* 0x040fe200078008ff */
[----:B------:R-:W-:Y:S01]  /*2270*/  UIMAD UR11, UR11, UR4, URZ ;  /* 0x000000040b0b72a4 */ /* 0x000fe2000f8e023f */
[----:B------:R-:W-:Y:S01]  /*2280*/  LOP3.LUT R10, R3, 0x8, R10, 0xf8, !PT ;  /* 0x00000008030a7812 */ /* 0x000fe200078ef80a */
[----:B------:R-:W-:Y:S01]  /*2290*/  UIMAD.WIDE.U32 UR22, UR15, UR4, URZ ;  /* 0x000000040f1672a5 */ /* 0x000fe2000f8e003f */
[----:B------:R-:W-:Y:S01]  /*22a0*/  SHF.R.U32.HI R3, RZ, 0x3, R3 ;  /* 0x00000003ff037819 */ /* 0x000fe20000011603 */
[----:B------:R-:W-:Y:S01]  /*22b0*/  UIMAD UR11, UR15, UR5, UR11 ;  /* 0x000000050f0b72a4 */ /* 0x000fe2000f8e020b */
[C---:B------:R-:W-:Y:S01]  /*22c0*/  @P6 LEA.HI.X R9, R6.reuse, c[0x0][0x1cc], R0, 0x1, P0 ;  /* 0x0000730006096a11 */ /* 0x040fe200000f0c00 */
[----:B------:R-:W-:Y:S01]  /*22d0*/  BAR.SYNC.DEFER_BLOCKING 0x0 ;  /* 0x0000000000007b1d */ /* 0x000fe20000010000 */
[----:B------:R-:W-:Y:S01]  /*22e0*/  @P5 IADD3 R7, P0, R6, UR13, RZ ;  /* 0x0000000d06075c10 */ /* 0x000fe2000ff1e0ff */
[----:B------:R-:W-:Y:S01]  /*22f0*/  UIADD3 UR11, UR23, UR11, URZ ;  /* 0x0000000b170b7290 */ /* 0x000fe2000fffe03f */
[----:B------:R-:W-:Y:S01]  /*2300*/  LOP3.LUT R10, R10, R3, RZ, 0x3c, !PT ;  /* 0x000000030a0a7212 */ /* 0x000fe200078e3cff */
[----:B------:R-:W-:Y:S01]  /*2310*/  USHF.L.U64.HI UR10, UR4, UR10, UR5 ;  /* 0x0000000a040a7299 */ /* 0x000fe20008010205 */
[----:B------:R-:W-:Y:S01]  /*2320*/  @P5 IADD3.X R3, R0, UR12, RZ, P0, !PT ;  /* 0x0000000c00035c10 */ /* 0x000fe200087fe4ff */
[----:B------:R-:W-:Y:S01]  /*2330*/  @UP0 UIADD3 UR5, UR14, -0x2, URZ ;  /* 0xfffffffe0e050890 */ /* 0x000fe2000fffe03f */
[----:B------:R-:W-:Y:S01]  /*2340*/  @P5 LEA R6, P0, R7, c[0x0][0x1c8], 0x1 ;  /* 0x0000720007065a11 */ /* 0x000fe200078008ff */
[----:B------:R-:W-:Y:S01]  /*2350*/  IMAD R0, R31, 0x200, R10 ;  /* 0x000002001f007824 */ /* 0x000fe200078e020a */
[----:B------:R-:W-:Y:S01]  /*2360*/  SEL R11, RZ, 0x8, P1 ;  /* 0x00000008ff0b7807 */ /* 0x000fe20000800000 */
[----:B------:R-:W-:Y:S01]  /*2370*/  IMAD.U32 R10, RZ, RZ, UR22 ;  /* 0x00000016ff0a7e24 */ /* 0x000fe2000f8e00ff */
[----:B------:R-:W-:Y:S01]  /*2380*/  @P5 LEA.HI.X R7, R7, c[0x0][0x1cc], R3, 0x1, P0 ;  /* 0x0000730007075a11 */ /* 0x000fe200000f0c03 */
[----:B------:R-:W-:Y:S01]  /*2390*/  IMAD.SHL.U32 R204, R0, 0x2, RZ ;  /* 0x0000000200cc7824 */ /* 0x000fe200078e00ff */
[----:B------:R-:W-:Y:S01]  /*23a0*/  LEA.HI R98, R100, R103, RZ, 0x5 ;  /* 0x0000006764627211 */ /* 0x000fe200078f28ff */
[----:B------:R-:W-:Y:S01]  /*23b0*/  IMAD.IADD R14, R12, 0x1, R11 ;  /* 0x000000010c0e7824 */ /* 0x000fe200078e020b */
[----:B------:R-:W-:Y:S01]  /*23c0*/  LEA R3, P0, R10, R36, 0x6 ;  /* 0x000000240a037211 */ /* 0x000fe200078030ff */
[----:B------:R-:W-:Y:S01]  /*23d0*/  IMAD.U32 R11, RZ, RZ, UR23 ;  /* 0x00000017ff0b7e24 */ /* 0x000fe2000f8e00ff */
[C---:B------:R-:W-:Y:S01]  /*23e0*/  IADD3 R0, R204.reuse, 0x8100, RZ ;  /* 0x00008100cc007810 */ /* 0x040fe20007ffe0ff */
[----:B------:R-:W-:Y:S01]  /*23f0*/  @UP0 UIMAD UR20, UR20, UR5, URZ ;  /* 0x00000005141402a4 */ /* 0x000fe2000f8e023f */
[----:B------:R-:W-:Y:S01]  /*2400*/  SHF.R.S32.HI R97, RZ, 0x5, R98 ;  /* 0x00000005ff617819 */ /* 0x000fe20000011462 */
[----:B------:R-:W-:Y:S01]  /*2410*/  STL.64 [R1+0x30], R104 ;  /* 0x0000306801007387 */ /* 0x000fe20000100a00 */
[----:B------:R-:W-:Y:S01]  /*2420*/  IADD3 R215, R204, 0x8120, RZ ;  /* 0x00008120ccd77810 */ /* 0x000fe20007ffe0ff */
[----:B------:R-:W-:Y:S01]  /*2430*/  ULDC UR15, c[0x0][0x324] ;  /* 0x0000c900000f7ab9 */ /* 0x000fe20000000800 */
[----:B------:R-:W-:Y:S01]  /*2440*/  P2R R15, PR, RZ, 0x8 ;  /* 0x00000008ff0f7803 */ /* 0x000fe20000000000 */
[----:B------:R-:W-:Y:S01]  /*2450*/  @!PT LDS RZ, [RZ] ;  /* 0x00000000fffff984 */ /* 0x000fe20000000800 */
[----:B------:R-:W-:Y:S01]  /*2460*/  @!PT LDS RZ, [RZ] ;  /* 0x00000000fffff984 */ /* 0x000fe20000000800 */
[----:B------:R-:W-:Y:S01]  /*2470*/  @!PT LDS RZ, [RZ] ;  /* 0x00000000fffff984 */ /* 0x000fe20000000800 */
[----:B------:R1:W-:Y:S01]  /*2480*/  @P6 LDGSTS.E.BYPASS.LTC128B.128 [R231+0x8100], [R8.64], !P4 ;  /* 0x0810000008e76fae */ /* 0x0003e2000e101d52 */
[----:B------:R-:W-:-:S03]  /*2490*/  ULOP3.LUT UR15, URZ, UR15, URZ, 0x33, !UPT ;  /* 0x0000000f3f0f7292 */ /* 0x000fc6000f8e333f */
[----:B------:R1:W-:Y:S04]  /*24a0*/  @P6 LDGSTS.E.BYPASS.LTC128B.128 [R231+0xa100], [R8.64+0x80], !P3 ;  /* 0x0a10008008e76fae */ /* 0x0003e8000d901d52 */
[----:B------:R1:W-:Y:S04]  /*24b0*/  @P6 LDGSTS.E.BYPASS.LTC128B.128 [R231+0xc100], [R8.64+0x100], !P2 ;  /* 0x0c10010008e76fae */ /* 0x0003e8000d101d52 */
[----:B------:R1:W-:Y:S01]  /*24c0*/  @P6 LDGSTS.E.BYPASS.LTC128B.128 [R231+0xe100], [R8.64+0x180], !P1 ;  /* 0x0e10018008e76fae */ /* 0x0003e2000c901d52 */
[----:B------:R-:W-:-:S03]  /*24d0*/  LOP3.LUT P6, RZ, R32, 0x2, RZ, 0xc0, !PT ;  /* 0x0000000220ff7812 */ /* 0x000fc600078cc0ff */
[----:B------:R4:W-:Y:S04]  /*24e0*/  @P5 LDGSTS.E.BYPASS.LTC128B.128 [R231+0x9100], [R6.64], !P4 ;  /* 0x0910000006e75fae */ /* 0x0009e8000e101d52 */
[----:B------:R4:W-:Y:S04]  /*24f0*/  @P5 LDGSTS.E.BYPASS.LTC128B.128 [R231+0xb100], [R6.64+0x80], !P3 ;  /* 0x0b10008006e75fae */ /* 0x0009e8000d901d52 */
[----:B------:R4:W-:Y:S02]  /*2500*/  @P5 LDGSTS.E.BYPASS.LTC128B.128 [R231+0xd100], [R6.64+0x100], !P2 ;  /* 0x0d10010006e75fae */ /* 0x0009e4000d101d52 */
[----:B------:R-:W-:Y:S01]  /*2510*/  @P6 IADD3 R215, R0, -0x20, RZ ;  /* 0xffffffe000d76810 */ /* 0x000fe20007ffe0ff */
[----:B------:R-:W-:Y:S01]  /*2520*/  IMAD R0, R97, 0x400, R5 ;  /* 0x0000040061007824 */ /* 0x000fe200078e0205 */
[----:B------:R4:W-:Y:S01]  /*2530*/  @P5 LDGSTS.E.BYPASS.LTC128B.128 [R231+0xf100], [R6.64+0x180], !P1 ;  /* 0x0f10018006e75fae */ /* 0x0009e2000c901d52 */
[----:B------:R-:W-:-:S02]  /*2540*/  LOP3.LUT P6, RZ, R14, 0x2, RZ, 0xc0, !PT ;  /* 0x000000020eff7812 */ /* 0x000fc400078cc0ff */
[----:B------:R-:W-:Y:S01]  /*2550*/  IMAD.SHL.U32 R211, R0, 0x2, RZ ;  /* 0x0000000200d37824 */ /* 0x000fe200078e00ff */
[----:B------:R-:W0:Y:S01]  /*2560*/  LDGDEPBAR ;  /* 0x00000000000079af */ /* 0x000e220000000000 */
[----:B------:R-:W-:Y:S01]  /*2570*/  IMAD.MOV.U32 R0, RZ, RZ, 0x40 ;  /* 0x00000040ff007424 */ /* 0x000fe200078e00ff */
[C---:B------:R-:W-:Y:S01]  /*2580*/  IADD3 R230, R215.reuse, 0x800, RZ ;  /* 0x00000800d7e67810 */ /* 0x040fe20007ffe0ff */
[--C-:B------:R-:W-:Y:S01]  /*2590*/  IMAD R212, R4, 0x2, R211.reuse ;  /* 0x0000000204d47824 */ /* 0x100fe200078e02d3 */
[C---:B------:R-:W-:Y:S01]  /*25a0*/  IADD3 R229, R215.reuse, 0x1000, RZ ;  /* 0x00001000d7e57810 */ /* 0x040fe20007ffe0ff */
[C---:B------:R-:W-:Y:S01]  /*25b0*/  IMAD R214, R2.reuse, 0x2, R211 ;  /* 0x0000000202d67824 */ /* 0x040fe200078e02d3 */
[C---:B------:R-:W-:Y:S01]  /*25c0*/  IADD3 R228, R215.reuse, 0x1800, RZ ;  /* 0x00001800d7e47810 */ /* 0x040fe20007ffe0ff */
[----:B-1----:R-:W-:Y:S01]  /*25d0*/  IMAD.U32 R8, RZ, RZ, UR11 ;  /* 0x0000000bff087e24 */ /* 0x002fe2000f8e00ff */
[----:B------:R-:W-:Y:S01]  /*25e0*/  USHF.L.U32 UR11, UR4, 0x6, URZ ;  /* 0x00000006040b7899 */ /* 0x000fe2000800063f */
[----:B------:R-:W-:Y:S01]  /*25f0*/  IMAD R213, R2, 0x2, R212 ;  /* 0x0000000202d57824 */ /* 0x000fe200078e02d4 */
[----:B------:R-:W-:Y:S01]  /*2600*/  @UP0 USHF.R.S32.HI UR4, URZ, 0x1f, UR5 ;  /* 0x0000001f3f040899 */ /* 0x000fe20008011405 */
[----:B------:R-:W-:-:S02]  /*2610*/  IADD3 R227, R215, 0x2000, RZ ;  /* 0x00002000d7e37810 */ /* 0x000fc40007ffe0ff */
[----:B------:R-:W-:Y:S01]  /*2620*/  LEA.HI.X R10, R10, R35, R8, 0x6, P0 ;  /* 0x000000230a0a7211 */ /* 0x000fe200000f3408 */
[----:B------:R-:W-:Y:S01]  /*2630*/  @UP0 UIMAD UR4, UR4, UR21, UR20 ;  /* 0x00000015040402a4 */ /* 0x000fe2000f8e0214 */
[C---:B------:R-:W-:Y:S02]  /*2640*/  IADD3 R226, R215.reuse, 0x2800, RZ ;  /* 0x00002800d7e27810 */ /* 0x040fe40007ffe0ff */
[C---:B------:R-:W-:Y:S02]  /*2650*/  IADD3 R225, R215.reuse, 0x3000, RZ ;  /* 0x00003000d7e17810 */ /* 0x040fe40007ffe0ff */
[C---:B------:R-:W-:Y:S02]  /*2660*/  IADD3 R224, R215.reuse, 0x3800, RZ ;  /* 0x00003800d7e07810 */ /* 0x040fe40007ffe0ff */
[----:B------:R-:W-:Y:S02]  /*2670*/  IADD3 R223, R215, 0x4000, RZ ;  /* 0x00004000d7df7810 */ /* 0x000fe40007ffe0ff */
[----:B----4-:R-:W-:Y:S01]  /*2680*/  LEA R6, P0, R3, c[0x0][0x1f8], 0x1 ;  /* 0x00007e0003067a11 */ /* 0x010fe200078008ff */
[----:B------:R-:W-:-:S04]  /*2690*/  DEPBAR.LE SB0, 0x1 ;  /* 0x000080400000791a */ /* 0x000fc80000000000 */
[----:B------:R-:W-:-:S04]  /*26a0*/  DEPBAR.LE SB0, 0x0 ;  /* 0x000080000000791a */ /* 0x000fc80000000000 */
[----:B------:R-:W-:Y:S01]  /*26b0*/  BAR.SYNC.DEFER_BLOCKING 0x0 ;  /* 0x0000000000007b1d */ /* 0x000fe20000010000 */
[----:B------:R-:W-:Y:S02]  /*26c0*/  LEA.HI.X R7, R3, c[0x0][0x1fc], R10, 0x1, P0 ;  /* 0x00007f0003077a11 */ /* 0x000fe400000f0c0a */
[----:B------:R-:W-:Y:S02]  /*26d0*/  IADD3 R3, -R26, UR9, -R96 ;  /* 0x000000091a037c10 */ /* 0x000fe4000fffe960 */
[----:B------:R-:W-:Y:S02]  /*26e0*/  IADD3 R12, P0, R6, UR11, RZ ;  /* 0x0000000b060c7c10 */ /* 0x000fe4000ff1e0ff */
[----:B------:R-:W-:Y:S02]  /*26f0*/  ISETP.LT.OR P5, PT, R3, 0x1, P4 ;  /* 0x000000010300780c */ /* 0x000fe400027a1670 */
[----:B------:R-:W-:Y:S02]  /*2700*/  IADD3.X R13, R7, UR10, RZ, P0, !PT ;  /* 0x0000000a070d7c10 */ /* 0x000fe400087fe4ff */
[----:B------:R-:W-:-:S02]  /*2710*/  ISETP.LT.OR P0, PT, R3, 0x1, !P6 ;  /* 0x000000010300780c */ /* 0x000fc40007701670 */
[----:B------:R-:W-:Y:S02]  /*2720*/  ISETP.LT.OR P6, PT, R3, 0x21, !P6 ;  /* 0x000000210300780c */ /* 0x000fe400077c1670 */
[C---:B------:R-:W-:Y:S02]  /*2730*/  IADD3 R222, R215.reuse, 0x4800, RZ ;  /* 0x00004800d7de7810 */ /* 0x040fe40007ffe0ff */
[C---:B------:R-:W-:Y:S02]  /*2740*/  IADD3 R221, R215.reuse, 0x5000, RZ ;  /* 0x00005000d7dd7810 */ /* 0x040fe40007ffe0ff */
[C---:B------:R-:W-:Y:S02]  /*2750*/  IADD3 R220, R215.reuse, 0x5800, RZ ;  /* 0x00005800d7dc7810 */ /* 0x040fe40007ffe0ff */
[C---:B------:R-:W-:Y:S02]  /*2760*/  IADD3 R219, R215.reuse, 0x6000, RZ ;  /* 0x00006000d7db7810 */ /* 0x040fe40007ffe0ff */
[C---:B------:R-:W-:Y:S01]  /*2770*/  IADD3 R218, R215.reuse, 0x6800, RZ ;  /* 0x00006800d7da7810 */ /* 0x040fe20007ffe0ff */
[----:B--23--:R-:W-:Y:S01]  /*2780*/  LDSM.16.M88.4 R24, [R204+0x8100] ;  /* 0x00810000cc18783b */ /* 0x00cfe20000000200 */
[----:B------:R-:W-:-:S02]  /*2790*/  IADD3 R217, R215, 0x7000, RZ ;  /* 0x00007000d7d97810 */ /* 0x000fc40007ffe0ff */
[----:B------:R-:W-:Y:S01]  /*27a0*/  IADD3 R216, R215, 0x7800, RZ ;  /* 0x00007800d7d87810 */ /* 0x000fe20007ffe0ff */
        /* <DEDUP_REMOVED lines=18> */
[----:B------:R-:W-:-:S04]  /*28d0*/  LOP3.LUT P0, RZ, R32, 0x4, RZ, 0xc0, !PT ;  /* 0x0000000420ff7812 */ /* 0x000fc8000780c0ff */
[----:B------:R-:W-:Y:S02]  /*28e0*/  SEL R0, R0, 0xffffffc0, !P0 ;  /* 0xffffffc000007807 */ /* 0x000fe40004000000 */
[----:B------:R-:W-:-:S03]  /*28f0*/  LOP3.LUT P0, RZ, R14, 0x8, RZ, 0xc0, !PT ;  /* 0x000000080eff7812 */ /* 0x000fc6000780c0ff */
[----:B------:R-:W-:Y:S01]  /*2900*/  IMAD.IADD R210, R204, 0x1, R0 ;  /* 0x00000001ccd27824 */ /* 0x000fe200078e0200 */
[C---:B------:R-:W-:Y:S01]  /*2910*/  ISETP.LT.OR P3, PT, R3.reuse, 0x1, !P0 ;  /* 0x000000010300780c */ /* 0x040fe20004761670 */
[----:B------:R-:W-:Y:S01]  /*2920*/  IMAD.IADD R209, R0, 0x1, R215 ;  /* 0x0000000100d17824 */ /* 0x000fe200078e02d7 */
[C---:B------:R-:W-:Y:S01]  /*2930*/  ISETP.LT.OR P0, PT, R3.reuse, 0x21, !P0 ;  /* 0x000000210300780c */ /* 0x040fe20004701670 */
[C---:B-1----:R-:W-:Y:S08]  /*2940*/  HMMA.16816.F32.BF16 R32, R8.reuse, R24, RZ ;  /* 0x000000180820723c */ /* 0x042ff000000418ff */
[----:B------:R-:W-:Y:S02]  /*2950*/  HMMA.16816.F32.BF16 R24, R8, R26, RZ ;  /* 0x0000001a0818723c */ /* 0x000fe400000418ff */
[----:B------:R3:W-:Y:S01]  /*2960*/  LDGSTS.E.BYPASS.LTC128B.128 [R231+0x6100], [R6.64+0x180], !P3 ;  /* 0x0610018006e77fae */ /* 0x0007e2000d901d52 */
[----:B------:R-:W-:-:S05]  /*2970*/  ISETP.LT.OR P3, PT, R3, 0x21, P4 ;  /* 0x000000210300780c */ /* 0x000fca0002761670 */
[C---:B------:R-:W-:Y:S08]  /*2980*/  HMMA.16816.F32.BF16 R40, R8.reuse, R20, RZ ;  /* 0x000000140828723c */ /* 0x040ff000000418ff */
[----:B------:R1:W-:Y:S01]  /*2990*/  LDGSTS.E.BYPASS.LTC128B.128 [R231+0x1100], [R12.64], !P3 ;  /* 0x011000000ce77fae */ /* 0x0003e2000d901d52 */
[----:B------:R-:W-:Y:S01]  /*29a0*/  ISETP.NE.AND P3, PT, R15, RZ, PT ;  /* 0x000000ff0f00720c */ /* 0x000fe20003f65270 */
[----:B------:R-:W-:Y:S02]  /*29b0*/  HMMA.16816.F32.BF16 R44, R8, R22, RZ ;  /* 0x00000016082c723c */ /* 0x000fe400000418ff */
[----:B------:R1:W-:Y:S01]  /*29c0*/  LDGSTS.E.BYPASS.LTC128B.128 [R231+0x3100], [R12.64+0x80], !P6 ;  /* 0x031000800ce77fae */ /* 0x0003e2000f101d52 */
[----:B------:R-:W-:-:S03]  /*29d0*/  PLOP3.LUT P6, PT, PT, PT, UP0, 0x80, 0x0 ;  /* 0x000000000000781c */ /* 0x000fc60003fcf008 */
[----:B------:R1:W-:Y:S01]  /*29e0*/  LDGSTS.E.BYPASS.LTC128B.128 [R231+0x5100], [R12.64+0x100], !P5 ;  /* 0x051001000ce77fae */ /* 0x0003e2000e901d52 */
[----:B------:R-:W-:Y:S01]  /*29f0*/  PLOP3.LUT P5, PT, PT, PT, UP0, 0x80, 0x0 ;  /* 0x000000000000781c */ /* 0x000fe20003faf008 */
[----:B------:R-:W-:Y:S02]  /*2a00*/  HMMA.16816.F32.BF16 R48, R8, R28, RZ ;  /* 0x0000001c0830723c */ /* 0x000fe400000418ff */
[----:B------:R1:W-:Y:S01]  /*2a10*/  LDGSTS.E.BYPASS.LTC128B.128 [R231+0x7100], [R12.64+0x180], !P0 ;  /* 0x071001800ce77fae */ /* 0x0003e2000c101d52 */
[----:B------:R-:W-:-:S03]  /*2a20*/  PLOP3.LUT P0, PT, PT, PT, UP0, 0x80, 0x0 ;  /* 0x000000000000781c */ /* 0x000fc60003f0f008 */
[----:B------:R-:W-:Y:S02]  /*2a30*/  LDSM.16.M88.4 R68, [R210+0x8100] ;  /* 0x00810000d244783b */ /* 0x000fe40000000200 */
[C---:B------:R-:W-:Y:S02]  /*2a40*/  HMMA.16816.F32.BF16 R60, R8.reuse, R30, RZ ;  /* 0x0000001e083c723c */ /* 0x040fe400000418ff */
[----:B------:R-:W-:Y:S04]  /*2a50*/  LDSM.16.M88.4 R76, [R210+0x8900] ;  /* 0x00890000d24c783b */ /* 0x000fe80000000200 */
[----:B------:R-:W-:Y:S02]  /*2a60*/  LDSM.16.M88.4 R88, [R210+0x9100] ;  /* 0x00910000d258783b */ /* 0x000fe40000000200 */
[----:B------:R-:W-:Y:S01]  /*2a70*/  HMMA.16816.F32.BF16 R20, R8, R38, RZ ;  /* 0x000000260814723c */ /* 0x000fe200000418ff */
[----:B---3--:R-:W-:Y:S01]  /*2a80*/  @P0 IMAD.WIDE.U32 R6, R99, UR5, R104 ;  /* 0x0000000563060c25 */ /* 0x008fe2000f8e0068 */
[----:B------:R-:W-:Y:S01]  /*2a90*/  LDSM.16.M88.4 R84, [R209+0x800] ;  /* 0x00080000d154783b */ /* 0x000fe20000000200 */
[----:B------:R-:W-:-:S03]  /*2aa0*/  PLOP3.LUT P0, PT, PT, PT, UP0, 0x80, 0x0 ;  /* 0x000000000000781c */ /* 0x000fc60003f0f008 */
[----:B------:R-:W-:Y:S01]  /*2ab0*/  LDSM.16.M88.4 R92, [R209+0x1000] ;  /* 0x00100000d15c783b */ /* 0x000fe20000000200 */
[----:B------:R-:W-:Y:S01]  /*2ac0*/  @P5 IADD3 R3, R7, UR4, RZ ;  /* 0x0000000407035c10 */ /* 0x000fe2000fffe0ff */
[----:B------:R-:W-:Y:S01]  /*2ad0*/  HMMA.16816.F32.BF16 R56, R8, R36, RZ ;  /* 0x000000240838723c */ /* 0x000fe200000418ff */
[----:B------:R-:W-:Y:S01]  /*2ae0*/  PLOP3.LUT P5, PT, PT, PT, UP0, 0x80, 0x0 ;  /* 0x000000000000781c */ /* 0x000fe20003faf008 */
[----:B------:R-:W-:Y:S04]  /*2af0*/  LDSM.16.M88.4 R8, [R213+0x10100] ;  /* 0x01010000d508783b */ /* 0x000fe80000000200 */
[----:B-1----:R-:W1:Y:S02]  /*2b00*/  LDSM.16.M88.4 R12, [R214+0x10100] ;  /* 0x01010000d60c783b */ /* 0x002e640000000200 */
[C---:B--2---:R-:W-:Y:S02]  /*2b10*/  HMMA.16816.F32.BF16 R28, R16.reuse, R52, R32 ;  /* 0x00000034101c723c */ /* 0x044fe40000041820 */
[----:B------:R-:W0:Y:S06]  /*2b20*/  LDGDEPBAR ;  /* 0x00000000000079af */ /* 0x000e2c0000000000 */
[C---:B------:R-:W-:Y:S01]  /*2b30*/  HMMA.16816.F32.BF16 R32, R16.reuse, R54, R24 ;  /* 0x000000361020723c */ /* 0x040fe20000041818 */
[----:B------:R-:W2:Y:S07]  /*2b40*/  LDSM.16.M88.4 R52, [R210+0x9900] ;  /* 0x00990000d234783b */ /* 0x000eae0000000200 */
[C---:B------:R-:W-:Y:S08]  /*2b50*/  HMMA.16816.F32.BF16 R36, R16.reuse, R64, R40 ;  /* 0x000000401024723c */ /* 0x040ff00000041828 */
[C---:B------:R-:W-:Y:S01]  /*2b60*/  HMMA.16816.F32.BF16 R40, R16.reuse, R66, R44 ;  /* 0x000000421028723c */ /* 0x040fe2000004182c */
[----:B------:R-:W3:Y:S07]  /*2b70*/  LDSM.16.M88.4 R64, [R209] ;  /* 0x00000000d140783b */ /* 0x000eee0000000200 */
[C---:B------:R-:W-:Y:S08]  /*2b80*/  HMMA.16816.F32.BF16 R44, R16.reuse, R72, R48 ;  /* 0x00000048102c723c */ /* 0x040ff00000041830 */
[C---:B------:R-:W-:Y:S01]  /*2b90*/  HMMA.16816.F32.BF16 R24, R16.reuse, R74, R60 ;  /* 0x0000004a1018723c */ /* 0x040fe2000004183c */
[----:B------:R-:W4:Y:S04]  /*2ba0*/  LDSM.16.M88.4 R60, [R209+0x1800] ;  /* 0x00180000d13c783b */ /* 0x000f280000000200 */
[----:B------:R-:W-:Y:S03]  /*2bb0*/  LDSM.16.M88.4 R72, [R204+0xa900] ;  /* 0x00a90000cc48783b */ /* 0x000fe60000000200 */
[C---:B------:R-:W-:Y:S08]  /*2bc0*/  HMMA.16816.F32.BF16 R20, R16.reuse, R82, R20 ;  /* 0x000000521014723c */ /* 0x040ff00000041814 */
[----:B------:R-:W-:Y:S01]  /*2bd0*/  HMMA.16816.F32.BF16 R48, R16, R80, R56 ;  /* 0x000000501030723c */ /* 0x000fe20000041838 */
[----:B------:R-:W-:Y:S04]  /*2be0*/  LDSM.16.M88.4 R16, [R211+0x14100] ;  /* 0x01410000d310783b */ /* 0x000fe80000000200 */
[----:B------:R-:W-:Y:S03]  /*2bf0*/  LDSM.16.M88.4 R80, [R204+0xb100] ;  /* 0x00b10000cc50783b */ /* 0x000fe60000000200 */
[C---:B-1----:R-:W-:Y:S08]  /*2c00*/  HMMA.16816.F32.BF16 R28, R12.reuse, R68, R28 ;  /* 0x000000440c1c723c */ /* 0x042ff0000004181c */
[C---:B------:R-:W-:Y:S01]  /*2c10*/  HMMA.16816.F32.BF16 R32, R12.reuse, R70, R32 ;  /* 0x000000460c20723c */ /* 0x040fe20000041820 */
[----:B------:R-:W1:Y:S07]  /*2c20*/  LDSM.16.M88.4 R68, [R204+0xa100] ;  /* 0x00a10000cc44783b */ /* 0x000e6e0000000200 */
[C---:B------:R-:W-:Y:S08]  /*2c30*/  HMMA.16816.F32.BF16 R36, R12.reuse, R76, R36 ;  /* 0x0000004c0c24723c */ /* 0x040ff00000041824 */
[C---:B------:R-:W-:Y:S01]  /*2c40*/  HMMA.16816.F32.BF16 R40, R12.reuse, R78, R40 ;  /* 0x0000004e0c28723c */ /* 0x040fe20000041828 */
[----:B------:R-:W-:Y:S07]  /*2c50*/  LDSM.16.M88.4 R76, [R215+0x2800] ;  /* 0x00280000d74c783b */ /* 0x000fee0000000200 */
[C---:B------:R-:W-:Y:S08]  /*2c60*/  HMMA.16816.F32.BF16 R44, R12.reuse, R88, R44 ;  /* 0x000000580c2c723c */ /* 0x040ff0000004182c */
[C---:B------:R-:W-:Y:S01]  /*2c70*/  HMMA.16816.F32.BF16 R56, R12.reuse, R90, R24 ;  /* 0x0000005a0c38723c */ /* 0x040fe20000041818 */
[----:B------:R-:W5:Y:S04]  /*2c80*/  LDSM.16.M88.4 R24, [R204+0xb900] ;  /* 0x00b90000cc18783b */ /* 0x000f680000000200 */
[----:B------:R-:W-:Y:S03]  /*2c90*/  LDSM.16.M88.4 R88, [R215+0x3000] ;  /* 0x00300000d758783b */ /* 0x000fe60000000200 */
[C---:B--2---:R-:W-:Y:S08]  /*2ca0*/  HMMA.16816.F32.BF16 R20, R12.reuse, R54, R20 ;  /* 0x000000360c14723c */ /* 0x044ff00000041814 */
[----:B------:R-:W-:Y:S01]  /*2cb0*/  HMMA.16816.F32.BF16 R48, R12, R52, R48 ;  /* 0x000000340c30723c */ /* 0x000fe20000041830 */
[----:B------:R-:W-:Y:S04]  /*2cc0*/  LDSM.16.M88.4 R12, [R212+0x14100] ;  /* 0x01410000d40c783b */ /* 0x000fe80000000200 */
[----:B------:R-:W-:Y:S03]  /*2cd0*/  LDSM.16.M88.4 R52, [R215+0x3800] ;  /* 0x00380000d734783b */ /* 0x000fe60000000200 */
[C---:B---3--:R-:W-:Y:S08]  /*2ce0*/  HMMA.16816.F32.BF16 R28, R8.reuse, R64, R28 ;  /* 0x00000040081c723c */ /* 0x048ff0000004181c */
[C---:B------:R-:W-:Y:S01]  /*2cf0*/  HMMA.16816.F32.BF16 R32, R8.reuse, R66, R32 ;  /* 0x000000420820723c */ /* 0x040fe20000041820 */
[----:B------:R-:W2:Y:S07]  /*2d00*/  LDSM.16.M88.4 R64, [R215+0x2000] ;  /* 0x00200000d740783b */ /* 0x000eae0000000200 */
[C---:B------:R-:W-:Y:S08]  /*2d10*/  HMMA.16816.F32.BF16 R36, R8.reuse, R84, R36 ;  /* 0x000000540824723c */ /* 0x040ff00000041824 */
[C---:B------:R-:W-:Y:S01]  /*2d20*/  HMMA.16816.F32.BF16 R40, R8.reuse, R86, R40 ;  /* 0x000000560828723c */ /* 0x040fe20000041828 */
[----:B------:R-:W-:Y:S07]  /*2d30*/  LDSM.16.M88.4 R84, [R210+0xb100] ;  /* 0x00b10000d254783b */ /* 0x000fee0000000200 */
[C---:B------:R-:W-:Y:S08]  /*2d40*/  HMMA.16816.F32.BF16 R44, R8.reuse, R92, R44 ;  /* 0x0000005c082c723c */ /* 0x040ff0000004182c */
[C---:B------:R-:W-:Y:S01]  /*2d50*/  HMMA.16816.F32.BF16 R56, R8.reuse, R94, R56 ;  /* 0x0000005e0838723c */ /* 0x040fe20000041838 */
[----:B------:R-:W-:Y:S07]  /*2d60*/  LDSM.16.M88.4 R92, [R215+0x5000] ;  /* 0x00500000d75c783b */ /* 0x000fee0000000200 */
[C---:B----4-:R-:W-:Y:S08]  /*2d70*/  HMMA.16816.F32.BF16 R20, R8.reuse, R62, R20 ;  /* 0x0000003e0814723c */ /* 0x050ff00000041814 */
[----:B------:R-:W-:Y:S01]  /*2d80*/  HMMA.16816.F32.BF16 R48, R8, R60, R48 ;  /* 0x0000003c0830723c */ /* 0x000fe20000041830 */
[----:B------:R-:W-:Y:S04]  /*2d90*/  LDSM.16.M88.4 R8, [R214+0x14100] ;  /* 0x01410000d608783b */ /* 0x000fe80000000200 */
[----:B------:R-:W3:Y:S03]  /*2da0*/  LDSM.16.M88.4 R60, [R210+0xa100] ;  /* 0x00a10000d23c783b */ /* 0x000ee60000000200 */
        /* <DEDUP_REMOVED lines=8> */
[----:B------:R-:W-:Y:S07]  /*2e30*/  LDSM.16.M88.4 R80, [R209+0x2800] ;  /* 0x00280000d150783b */ /* 0x000fee0000000200 */
[C---:B-----5:R-:W-:Y:S08]  /*2e40*/  HMMA.16816.F32.BF16 R20, R16.reuse, R26, R20 ;  /* 0x0000001a1014723c */ /* 0x060ff00000041814 */
[----:B------:R-:W-:Y:S01]  /*2e50*/  HMMA.16816.F32.BF16 R48, R16, R24, R48 ;  /* 0x000000181030723c */ /* 0x000fe20000041830 */
[----:B------:R-:W4:Y:S04]  /*2e60*/  LDSM.16.M88.4 R24, [R210+0xb900] ;  /* 0x00b90000d218783b */ /* 0x000f280000000200 */
[----:B------:R-:W-:Y:S03]  /*2e70*/  LDSM.16.M88.4 R16, [R213+0x14100] ;  /* 0x01410000d510783b */ /* 0x000fe60000000200 */
[C---:B--2---:R-:W-:Y:S08]  /*2e80*/  HMMA.16816.F32.BF16 R28, R12.reuse, R64, R28 ;  /* 0x000000400c1c723c */ /* 0x044ff0000004181c */
[C---:B------:R-:W-:Y:S01]  /*2e90*/  HMMA.16816.F32.BF16 R32, R12.reuse, R66, R32 ;  /* 0x000000420c20723c */ /* 0x040fe20000041820 */
[----:B------:R-:W2:Y:S07]  /*2ea0*/  LDSM.16.M88.4 R64, [R209+0x2000] ;  /* 0x00200000d140783b */ /* 0x000eae0000000200 */
[C---:B------:R-:W-:Y:S08]  /*2eb0*/  HMMA.16816.F32.BF16 R36, R12.reuse, R76, R36 ;  /* 0x0000004c0c24723c */ /* 0x040ff00000041824 */
[C---:B------:R-:W-:Y:S01]  /*2ec0*/  HMMA.16816.F32.BF16 R40, R12.reuse, R78, R40 ;  /* 0x0000004e0c28723c */ /* 0x040fe20000041828 */
[----:B------:R-:W-:Y:S07]  /*2ed0*/  LDSM.16.M88.4 R76, [R204+0xc900] ;  /* 0x00c90000cc4c783b */ /* 0x000fee0000000200 */
[C---:B------:R-:W-:Y:S08]  /*2ee0*/  HMMA.16816.F32.BF16 R44, R12.reuse, R88, R44 ;  /* 0x000000580c2c723c */ /* 0x040ff0000004182c */
[C---:B------:R-:W-:Y:S01]  /*2ef0*/  HMMA.16816.F32.BF16 R56, R12.reuse, R90, R56 ;  /* 0x0000005a0c38723c */ /* 0x040fe20000041838 */
[----:B------:R-:W5:Y:S07]  /*2f00*/  LDSM.16.M88.4 R88, [R209+0x3000] ;  /* 0x00300000d158783b */ /* 0x000f6e0000000200 */
[C---:B------:R-:W-:Y:S08]  /*2f10*/  HMMA.16816.F32.BF16 R20, R12.reuse, R54, R20 ;  /* 0x000000360c14723c */ /* 0x040ff00000041814 */
[----:B------:R-:W-:Y:S01]  /*2f20*/  HMMA.16816.F32.BF16 R48, R12, R52, R48 ;  /* 0x000000340c30723c */ /* 0x000fe20000041830 */
[----:B------:R-:W-:Y:S04]  /*2f30*/  LDSM.16.M88.4 R12, [R211+0x18100] ;  /* 0x01810000d30c783b */ /* 0x000fe80000000200 */
[----:B------:R-:W-:Y:S03]  /*2f40*/  LDSM.16.M88.4 R52, [R204+0xd900] ;  /* 0x00d90000cc34783b */ /* 0x000fe60000000200 */
[C---:B---3--:R-:W-:Y:S08]  /*2f50*/  HMMA.16816.F32.BF16 R28, R8.reuse, R60, R28 ;  /* 0x0000003c081c723c */ /* 0x048ff0000004181c */
[C---:B------:R-:W-:Y:S01]  /*2f60*/  HMMA.16816.F32.BF16 R32, R8.reuse, R62, R32 ;  /* 0x0000003e0820723c */ /* 0x040fe20000041820 */
[----:B------:R-:W3:Y:S07]  /*2f70*/  LDSM.16.M88.4 R60, [R209+0x3800] ;  /* 0x00380000d13c783b */ /* 0x000eee0000000200 */
[C---:B-1----:R-:W-:Y:S08]  /*2f80*/  HMMA.16816.F32.BF16 R36, R8.reuse, R68, R36 ;  /* 0x000000440824723c */ /* 0x042ff00000041824 */
[C---:B------:R-:W-:Y:S01]  /*2f90*/  HMMA.16816.F32.BF16 R40, R8.reuse, R70, R40 ;  /* 0x000000460828723c */ /* 0x040fe20000041828 */
[----:B------:R-:W-:Y:S07]  /*2fa0*/  LDSM.16.M88.4 R68, [R215+0x4000] ;  /* 0x00400000d744783b */ /* 0x000fee0000000200 */
[C---:B------:R-:W-:Y:S08]  /*2fb0*/  HMMA.16816.F32.BF16 R44, R8.reuse, R84, R44 ;  /* 0x00000054082c723c */ /* 0x040ff0000004182c */
[C---:B------:R-:W-:Y:S01]  /*2fc0*/  HMMA.16816.F32.BF16 R56, R8.reuse, R86, R56 ;  /* 0x000000560838723c */ /* 0x040fe20000041838 */
[----:B------:R-:W1:Y:S07]  /*2fd0*/  LDSM.16.M88.4 R84, [R204+0xd100] ;  /* 0x00d10000cc54783b */ /* 0x000e6e0000000200 */
[C---:B----4-:R-:W-:Y:S08]  /*2fe0*/  HMMA.16816.F32.BF16 R20, R8.reuse, R26, R20 ;  /* 0x0000001a0814723c */ /* 0x050ff00000041814 */
[----:B------:R-:W-:Y:S01]  /*2ff0*/  HMMA.16816.F32.BF16 R48, R8, R24, R48 ;  /* 0x000000180830723c */ /* 0x000fe20000041830 */
[----:B------:R-:W4:Y:S07]  /*3000*/  LDSM.16.M88.4 R8, [R212+0x18100] ;  /* 0x01810000d408783b */ /* 0x000f2e0000000200 */
[C---:B--2---:R-:W-:Y:S08]  /*3010*/  HMMA.16816.F32.BF16 R28, R16.reuse, R64, R28 ;  /* 0x00000040101c723c */ /* 0x044ff0000004181c */
[C---:B------:R-:W-:Y:S01]  /*3020*/  HMMA.16816.F32.BF16 R32, R16.reuse, R66, R32 ;  /* 0x000000421020723c */ /* 0x040fe20000041820 */
[----:B------:R-:W-:Y:S07]  /*3030*/  LDSM.16.M88.4 R64, [R215+0x5800] ;  /* 0x00580000d740783b */ /* 0x000fee0000000200 */
[C---:B------:R-:W-:Y:S08]  /*3040*/  HMMA.16816.F32.BF16 R36, R16.reuse, R80, R36 ;  /* 0x000000501024723c */ /* 0x040ff00000041824 */
[C---:B------:R-:W-:Y:S01]  /*3050*/  HMMA.16816.F32.BF16 R40, R16.reuse, R82, R40 ;  /* 0x000000521028723c */ /* 0x040fe20000041828 */
[----:B------:R-:W2:Y:S07]  /*3060*/  LDSM.16.M88.4 R80, [R215+0x4800] ;  /* 0x00480000d750783b */ /* 0x000eae0000000200 */
[C---:B-----5:R-:W-:Y:S08]  /*3070*/  HMMA.16816.F32.BF16 R44, R16.reuse, R88, R44 ;  /* 0x00000058102c723c */ /* 0x060ff0000004182c */
[C---:B------:R-:W-:Y:S01]  /*3080*/  HMMA.16816.F32.BF16 R56, R16.reuse, R90, R56 ;  /* 0x0000005a1038723c */ /* 0x040fe20000041838 */
[----:B------:R-:W-:Y:S07]  /*3090*/  LDSM.16.M88.4 R88, [R210+0xd100] ;  /* 0x00d10000d258783b */ /* 0x000fee0000000200 */
[C---:B---3--:R-:W-:Y:S08]  /*30a0*/  HMMA.16816.F32.BF16 R24, R16.reuse, R62, R20 ;  /* 0x0000003e1018723c */ /* 0x048ff00000041814 */
[----:B------:R-:W-:Y:S01]  /*30b0*/  HMMA.16816.F32.BF16 R48, R16, R60, R48 ;  /* 0x0000003c1030723c */ /* 0x000fe20000041830 */
[----:B------:R-:W-:Y:S04]  /*30c0*/  LDSM.16.M88.4 R16, [R214+0x18100] ;  /* 0x01810000d610783b */ /* 0x000fe80000000200 */
[----:B------:R-:W-:Y:S03]  /*30d0*/  LDSM.16.M88.4 R60, [R210+0xd900] ;  /* 0x00d90000d23c783b */ /* 0x000fe60000000200 */
[C---:B------:R-:W-:Y:S08]  /*30e0*/  HMMA.16816.F32.BF16 R20, R12.reuse, R72, R28 ;  /* 0x000000480c14723c */ /* 0x040ff0000004181c */
[C---:B------:R-:W-:Y:S01]  /*30f0*/  HMMA.16816.F32.BF16 R32, R12.reuse, R74, R32 ;  /* 0x0000004a0c20723c */ /* 0x040fe20000041820 */
[----:B------:R-:W3:Y:S07]  /*3100*/  LDSM.16.M88.4 R72, [R210+0xc100] ;  /* 0x00c10000d248783b */ /* 0x000eee0000000200 */
[C---:B------:R-:W-:Y:S08]  /*3110*/  HMMA.16816.F32.BF16 R36, R12.reuse, R76, R36 ;  /* 0x0000004c0c24723c */ /* 0x040ff00000041824 */
[C---:B------:R-:W-:Y:S01]  /*3120*/  HMMA.16816.F32.BF16 R40, R12.reuse, R78, R40 ;  /* 0x0000004e0c28723c */ /* 0x040fe20000041828 */
[----:B------:R-:W5:Y:S07]  /*3130*/  LDSM.16.M88.4 R76, [R210+0xc900] ;  /* 0x00c90000d24c783b */ /* 0x000f6e0000000200 */
[C---:B-1----:R-:W-:Y:S08]  /*3140*/  HMMA.16816.F32.BF16 R44, R12.reuse, R84, R44 ;  /* 0x000000540c2c723c */ /* 0x042ff0000004182c */
[C---:B------:R-:W-:Y:S01]  /*3150*/  HMMA.16816.F32.BF16 R56, R12.reuse, R86, R56 ;  /* 0x000000560c38723c */ /* 0x040fe20000041838 */
[----:B------:R-:W-:Y:S07]  /*3160*/  LDSM.16.M88.4 R84, [R204+0xe900] ;  /* 0x00e90000cc54783b */ /* 0x000fee0000000200 */
[C---:B------:R-:W-:Y:S08]  /*3170*/  HMMA.16816.F32.BF16 R28, R12.reuse, R54, R24 ;  /* 0x000000360c1c723c */ /* 0x040ff00000041818 */
[----:B------:R-:W-:Y:S01]  /*3180*/  HMMA.16816.F32.BF16 R48, R12, R52, R48 ;  /* 0x000000340c30723c */ /* 0x000fe20000041830 */
[----:B------:R-:W-:Y:S07]  /*3190*/  LDSM.16.M88.4 R12, [R213+0x18100] ;  /* 0x01810000d50c783b */ /* 0x000fee0000000200 */
[C---:B----4-:R-:W-:Y:S08]  /*31a0*/  HMMA.16816.F32.BF16 R24, R8.reuse, R68, R20 ;  /* 0x000000440818723c */ /* 0x050ff00000041814 */
[C---:B------:R-:W-:Y:S01]  /*31b0*/  HMMA.16816.F32.BF16 R20, R8.reuse, R70, R32 ;  /* 0x000000460814723c */ /* 0x040fe20000041820 */
[----:B------:R-:W1:Y:S07]  /*31c0*/  LDSM.16.M88.4 R68, [R209+0x4000] ;  /* 0x00400000d144783b */ /* 0x000e6e0000000200 */
[C---:B--2---:R-:W-:Y:S08]  /*31d0*/  HMMA.16816.F32.BF16 R36, R8.reuse, R80, R36 ;  /* 0x000000500824723c */ /* 0x044ff00000041824 */
[C---:B------:R-:W-:Y:S01]  /*31e0*/  HMMA.16816.F32.BF16 R40, R8.reuse, R82, R40 ;  /* 0x000000520828723c */ /* 0x040fe20000041828 */
[----:B------:R-:W2:Y:S07]  /*31f0*/  LDSM.16.M88.4 R80, [R209+0x4800] ;  /* 0x00480000d150783b */ /* 0x000eae0000000200 */
[C---:B------:R-:W-:Y:S08]  /*3200*/  HMMA.16816.F32.BF16 R44, R8.reuse, R92, R44 ;  /* 0x0000005c082c723c */ /* 0x040ff0000004182c */
[C---:B------:R-:W-:Y:S01]  /*3210*/  HMMA.16816.F32.BF16 R56, R8.reuse, R94, R56 ;  /* 0x0000005e0838723c */ /* 0x040fe20000041838 */
[----:B------:R-:W4:Y:S07]  /*3220*/  LDSM.16.M88.4 R92, [R209+0x5000] ;  /* 0x00500000d15c783b */ /* 0x000f2e0000000200 */
[C---:B------:R-:W-:Y:S08]  /*3230*/  HMMA.16816.F32.BF16 R32, R8.reuse, R66, R28 ;  /* 0x000000420820723c */ /* 0x040ff0000004181c */
[----:B------:R-:W-:Y:S01]  /*3240*/  HMMA.16816.F32.BF16 R48, R8, R64, R48 ;  /* 0x000000400830723c */ /* 0x000fe20000041830 */
[----:B------:R-:W1:Y:S04]  /*3250*/  LDSM.16.M88.4 R64, [R209+0x5800] ;  /* 0x00580000d140783b */ /* 0x000e680000000200 */
[----:B------:R-:W-:Y:S03]  /*3260*/  LDSM.16.M88.4 R8, [R211+0x1c100] ;  /* 0x01c10000d308783b */ /* 0x000fe60000000200 */
[C---:B---3--:R-:W-:Y:S08]  /*3270*/  HMMA.16816.F32.BF16 R28, R16.reuse, R72, R24 ;  /* 0x00000048101c723c */ /* 0x048ff00000041818 */
[C---:B------:R-:W-:Y:S01]  /*3280*/  HMMA.16816.F32.BF16 R24, R16.reuse, R74, R20 ;  /* 0x0000004a1018723c */ /* 0x040fe20000041814 */
[----:B------:R-:W-:Y:S07]  /*3290*/  LDSM.16.M88.4 R72, [R215+0x6800] ;  /* 0x00680000d748783b */ /* 0x000fee0000000200 */
[C---:B-----5:R-:W-:Y:S08]  /*32a0*/  HMMA.16816.F32.BF16 R20, R16.reuse, R76, R36 ;  /* 0x0000004c1014723c */ /* 0x060ff00000041824 */
[C---:B------:R-:W-:Y:S01]  /*32b0*/  HMMA.16816.F32.BF16 R40, R16.reuse, R78, R40 ;  /* 0x0000004e1028723c */ /* 0x040fe20000041828 */
[----:B------:R-:W3:Y:S07]  /*32c0*/  LDSM.16.M88.4 R76, [R204+0xe100] ;  /* 0x00e10000cc4c783b */ /* 0x000eee0000000200 */
[C---:B------:R-:W-:Y:S08]  /*32d0*/  HMMA.16816.F32.BF16 R44, R16.reuse, R88, R44 ;  /* 0x00000058102c723c */ /* 0x040ff0000004182c */
[C---:B------:R-:W-:Y:S01]  /*32e0*/  HMMA.16816.F32.BF16 R56, R16.reuse, R90, R56 ;  /* 0x0000005a1038723c */ /* 0x040fe20000041838 */
[----:B------:R-:W5:Y:S07]  /*32f0*/  LDSM.16.M88.4 R88, [R204+0xf100] ;  /* 0x00f10000cc58783b */ /* 0x000f6e0000000200 */
[C---:B------:R-:W-:Y:S08]  /*3300*/  HMMA.16816.F32.BF16 R36, R16.reuse, R62, R32 ;  /* 0x0000003e1024723c */ /* 0x040ff00000041820 */
[----:B------:R-:W-:Y:S01]  /*3310*/  HMMA.16816.F32.BF16 R52, R16, R60, R48 ;  /* 0x0000003c1034723c */ /* 0x000fe20000041830 */
[----:B------:R-:W3:Y:S04]  /*3320*/  LDSM.16.M88.4 R60, [R204+0xf900] ;  /* 0x00f90000cc3c783b */ /* 0x000ee80000000200 */
[----:B------:R-:W-:Y:S03]  /*3330*/  LDSM.16.M88.4 R16, [R212+0x1c100] ;  /* 0x01c10000d410783b */ /* 0x000fe60000000200 */
[C---:B-1----:R-:W-:Y:S08]  /*3340*/  HMMA.16816.F32.BF16 R32, R12.reuse, R68, R28 ;  /* 0x000000440c20723c */ /* 0x042ff0000004181c */
[C---:B------:R-:W-:Y:S01]  /*3350*/  HMMA.16816.F32.BF16 R28, R12.reuse, R70, R24 ;  /* 0x000000460c1c723c */ /* 0x040fe20000041818 */
[----:B------:R-:W1:Y:S07]  /*3360*/  LDSM.16.M88.4 R68, [R215+0x6000] ;  /* 0x00600000d744783b */ /* 0x000e6e0000000200 */
[C---:B--2---:R-:W-:Y:S08]  /*3370*/  HMMA.16816.F32.BF16 R24, R12.reuse, R80, R20 ;  /* 0x000000500c18723c */ /* 0x044ff00000041814 */
[C---:B------:R-:W-:Y:S01]  /*3380*/  HMMA.16816.F32.BF16 R20, R12.reuse, R82, R40 ;  /* 0x000000520c14723c */ /* 0x040fe20000041828 */
[----:B------:R-:W2:Y:S07]  /*3390*/  LDSM.16.M88.4 R80, [R215+0x7000] ;  /* 0x00700000d750783b */ /* 0x000eae0000000200 */
[C---:B----4-:R-:W-:Y:S08]  /*33a0*/  HMMA.16816.F32.BF16 R44, R12.reuse, R92, R44 ;  /* 0x0000005c0c2c723c */ /* 0x050ff0000004182c */
[C---:B------:R-:W-:Y:S08]  /*33b0*/  HMMA.16816.F32.BF16 R48, R12.reuse, R94, R56 ;  /* 0x0000005e0c30723c */ /* 0x040ff00000041838 */
[C---:B------:R-:W-:Y:S08]  /*33c0*/  HMMA.16816.F32.BF16 R40, R12.reuse, R66, R36 ;  /* 0x000000420c28723c */ /* 0x040ff00000041824 */
[----:B------:R-:W-:Y:S01]  /*33d0*/  HMMA.16816.F32.BF16 R52, R12, R64, R52 ;  /* 0x000000400c34723c */ /* 0x000fe20000041834 */
[----:B------:R-:W4:Y:S04]  /*33e0*/  LDSM.16.M88.4 R64, [R215+0x7800] ;  /* 0x00780000d740783b */ /* 0x000f280000000200 */
[----:B------:R-:W-:Y:S03]  /*33f0*/  LDSM.16.M88.4 R12, [R214+0x1c100] ;  /* 0x01c10000d60c783b */ /* 0x000fe60000000200 */
[C---:B---3--:R-:W-:Y:S08]  /*3400*/  HMMA.16816.F32.BF16 R36, R8.reuse, R76, R32 ;  /* 0x0000004c0824723c */ /* 0x048ff00000041820 */
[C---:B------:R-:W-:Y:S01]  /*3410*/  HMMA.16816.F32.BF16 R32, R8.reuse, R78, R28 ;  /* 0x0000004e0820723c */ /* 0x040fe2000004181c */
[----:B------:R-:W-:Y:S07]  /*3420*/  LDSM.16.M88.4 R76, [R210+0xe100] ;  /* 0x00e10000d24c783b */ /* 0x000fee0000000200 */
[C---:B------:R-:W-:Y:S08]  /*3430*/  HMMA.16816.F32.BF16 R28, R8.reuse, R84, R24 ;  /* 0x00000054081c723c */ /* 0x040ff00000041818 */
[C---:B------:R-:W-:Y:S08]  /*3440*/  HMMA.16816.F32.BF16 R24, R8.reuse, R86, R20 ;  /* 0x000000560818723c */ /* 0x040ff00000041814 */
[C---:B-----5:R-:W-:Y:S08]  /*3450*/  HMMA.16816.F32.BF16 R20, R8.reuse, R88, R44 ;  /* 0x000000580814723c */ /* 0x060ff0000004182c */
[C---:B------:R-:W-:Y:S08]  /*3460*/  HMMA.16816.F32.BF16 R48, R8.reuse, R90, R48 ;  /* 0x0000005a0830723c */ /* 0x040ff00000041830 */
[----:B------:R-:W-:Y:S08]  /*3470*/  HMMA.16816.F32.BF16 R56, R8, R60, R52 ;  /* 0x0000003c0838723c */ /* 0x000ff00000041834 */
[----:B-1----:R-:W-:Y:S01]  /*3480*/  HMMA.16816.F32.BF16 R44, R16, R68, R36 ;  /* 0x00000044102c723c */ /* 0x002fe20000041824 */
[----:B------:R-:W1:Y:S07]  /*3490*/  LDSM.16.M88.4 R36, [R210+0xe900] ;  /* 0x00e90000d224783b */ /* 0x000e6e0000000200 */
[----:B------:R-:W-:Y:S01]  /*34a0*/  HMMA.16816.F32.BF16 R52, R8, R62, R40 ;  /* 0x0000003e0834723c */ /* 0x000fe20000041828 */
[----:B------:R-:W-:Y:S04]  /*34b0*/  LDSM.16.M88.4 R60, [R210+0xf900] ;  /* 0x00f90000d23c783b */ /* 0x000fe80000000200 */
[----:B------:R-:W-:Y:S03]  /*34c0*/  LDSM.16.M88.4 R8, [R213+0x1c100] ;  /* 0x01c10000d508783b */ /* 0x000fe60000000200 */
[C---:B------:R-:W-:Y:S01]  /*34d0*/  HMMA.16816.F32.BF16 R40, R16.reuse, R72, R28 ;  /* 0x000000481028723c */ /* 0x040fe2000004181c */
[----:B------:R-:W3:Y:S07]  /*34e0*/  LDSM.16.M88.4 R28, [R210+0xf100] ;  /* 0x00f10000d21c783b */ /* 0x000eee0000000200 */
[C---:B------:R-:W-:Y:S01]  /*34f0*/  HMMA.16816.F32.BF16 R84, R16.reuse, R70, R32 ;  /* 0x000000461054723c */ /* 0x040fe20000041820 */
[----:B------:R-:W-:Y:S07]  /*3500*/  LDSM.16.M88.4 R68, [R209+0x6000] ;  /* 0x00600000d144783b */ /* 0x000fee0000000200 */
[C---:B------:R-:W-:Y:S08]  /*3510*/  HMMA.16816.F32.BF16 R32, R16.reuse, R74, R24 ;  /* 0x0000004a1020723c */ /* 0x040ff00000041818 */
[C---:B--2---:R-:W-:Y:S08]  /*3520*/  HMMA.16816.F32.BF16 R24, R16.reuse, R80, R20 ;  /* 0x000000501018723c */ /* 0x044ff00000041814 */
[C---:B------:R-:W-:Y:S08]  /*3530*/  HMMA.16816.F32.BF16 R20, R16.reuse, R82, R48 ;  /* 0x000000521014723c */ /* 0x040ff00000041830 */
[----:B----4-:R-:W-:Y:S01]  /*3540*/  HMMA.16816.F32.BF16 R48, R16, R64, R56 ;  /* 0x000000401030723c */ /* 0x010fe20000041838 */
[----:B------:R-:W2:Y:S07]  /*3550*/  LDSM.16.M88.4 R56, [R209+0x6800] ;  /* 0x00680000d138783b */ /* 0x000eae0000000200 */
[C---:B-1----:R-:W-:Y:S08]  /*3560*/  HMMA.16816.F32.BF16 R40, R12.reuse, R36, R40 ;  /* 0x000000240c28723c */ /* 0x042ff00000041828 */
[----:B------:R-:W-:Y:S08]  /*3570*/  HMMA.16816.F32.BF16 R36, R12, R38, R32 ;  /* 0x000000260c24723c */ /* 0x000ff00000041820 */
[----:B------:R-:W-:Y:S08]  /*3580*/  HMMA.16816.F32.BF16 R16, R16, R66, R52 ;  /* 0x000000421010723c */ /* 0x000ff00000041834 */
[C---:B---3--:R-:W-:Y:S08]  /*3590*/  HMMA.16816.F32.BF16 R32, R12.reuse, R28, R24 ;  /* 0x0000001c0c20723c */ /* 0x048ff00000041818 */
[C---:B------:R-:W-:Y:S01]  /*35a0*/  HMMA.16816.F32.BF16 R24, R12.reuse, R30, R20 ;  /* 0x0000001e0c18723c */ /* 0x040fe20000041814 */
[----:B------:R-:W1:Y:S07]  /*35b0*/  LDSM.16.M88.4 R20, [R209+0x7000] ;  /* 0x00700000d114783b */ /* 0x000e6e0000000200 */
[C---:B------:R-:W-:Y:S08]  /*35c0*/  HMMA.16816.F32.BF16 R44, R12.reuse, R76, R44 ;  /* 0x0000004c0c2c723c */ /* 0x040ff0000004182c */
[----:B------:R-:W-:Y:S08]  /*35d0*/  HMMA.16816.F32.BF16 R28, R12, R60, R48 ;  /* 0x0000003c0c1c723c */ /* 0x000ff00000041830 */
[----:B--2---:R-:W-:Y:S01]  /*35e0*/  HMMA.16816.F32.BF16 R52, R8, R56, R40 ;  /* 0x000000380834723c */ /* 0x004fe20000041828 */
[----:B------:R-:W2:Y:S01]  /*35f0*/  LDSM.16.M88.4 R40, [R209+0x7800] ;  /* 0x00780000d128783b */ /* 0x000ea20000000200 */
[----:B------:R-:W-:-:S06]  /*3600*/  DEPBAR.LE SB0, 0x0 ;  /* 0x000080000000791a */ /* 0x000fcc0000000000 */
[----:B------:R-:W-:Y:S01]  /*3610*/  HMMA.16816.F32.BF16 R48, R12, R62, R16 ;  /* 0x0000003e0c30723c */ /* 0x000fe20000041810 */
[----:B------:R-:W-:Y:S06]  /*3620*/  BAR.SYNC.DEFER_BLOCKING 0x0 ;  /* 0x0000000000007b1d */ /* 0x000fec0000010000 */
[----:B------:R-:W-:Y:S01]  /*3630*/  @P6 LEA R16, P6, R6, c[0x0][0x1c8], 0x1 ;  /* 0x0000720006106a11 */ /* 0x000fe200078c08ff */
[----:B------:R-:W-:Y:S01]  /*3640*/  HMMA.16816.F32.BF16 R44, R8, R68, R44 ;  /* 0x00000044082c723c */ /* 0x000fe2000004182c */
[----:B------:R-:W-:-:S07]  /*3650*/  IMAD.U32 R18, RZ, RZ, UR13 ;  /* 0x0000000dff127e24 */ /* 0x000fce000f8e00ff */
[----:B------:R-:W-:Y:S01]  /*3660*/  HMMA.16816.F32.BF16 R36, R8, R58, R36 ;  /* 0x0000003a0824723c */ /* 0x000fe20000041824 */
[----:B------:R-:W-:-:S03]  /*3670*/  FMUL.FTZ R7, R52, c[0x0][0x320] ;  /* 0x0000c80034077a20 */ /* 0x000fc60000410000 */
[----:B------:R-:W-:Y:S01]  /*3680*/  @P0 LEA.HI.X R3, R6, c[0x0][0x1cc], R3, 0x1, P6 ;  /* 0x0000730006030a11 */ /* 0x000fe200030f0c03 */
[----:B------:R-:W-:Y:S01]  /*3690*/  IMAD.U32 R6, RZ, RZ, UR13 ;  /* 0x0000000dff067e24 */ /* 0x000fe2000f8e00ff */
[----:B------:R-:W-:Y:S01]  /*36a0*/  PLOP3.LUT P0, PT, PT, PT, UP0, 0x80, 0x0 ;  /* 0x000000000000781c */ /* 0x000fe20003f0f008 */
[----:B------:R3:W4:Y:S01]  /*36b0*/  MUFU.TANH R52, R7 ;  /* 0x0000000700347308 */ /* 0x0007220000002400 */
[----:B-1----:R-:W-:Y:S01]  /*36c0*/  HMMA.16816.F32.BF16 R56, R8, R20, R32 ;  /* 0x000000140838723c */ /* 0x002fe20000041820 */
[----:B------:R-:W-:-:S06]  /*36d0*/  PLOP3.LUT P6, PT, PT, PT, UP0, 0x80, 0x0 ;  /* 0x000000000000781c */ /* 0x000fcc0003fcf008 */
[----:B------:R-:W-:Y:S01]  /*36e0*/  FMUL.FTZ R20, R53, c[0x0][0x320] ;  /* 0x0000c80035147a20 */ /* 0x000fe20000410000 */
[C---:B------:R-:W-:Y:S01]  /*36f0*/  HMMA.16816.F32.BF16 R32, R8.reuse, R22, R24 ;  /* 0x000000160820723c */ /* 0x040fe20000041818 */
[----:B------:R-:W-:Y:S02]  /*3700*/  FMUL.FTZ R0, R44, c[0x0][0x320] ;  /* 0x0000c8002c007a20 */ /* 0x000fe40000410000 */
[----:B------:R1:W1:Y:S04]  /*3710*/  MUFU.TANH R27, R20 ;  /* 0x00000014001b7308 */ /* 0x0002680000002400 */
[----:B------:R-:W-:Y:S01]  /*3720*/  @P5 LEA R24, P5, R6, R16, 0x1 ;  /* 0x0000001006185211 */ /* 0x000fe200078a08ff */
[----:B---3--:R-:W-:Y:S01]  /*3730*/  IMAD.U32 R7, RZ, RZ, UR12 ;  /* 0x0000000cff077e24 */ /* 0x008fe2000f8e00ff */
[----:B------:R-:W-:Y:S01]  /*3740*/  LEA.HI R6, R100, R103, RZ, 0x2 ;  /* 0x0000006764067211 */ /* 0x000fe200078f10ff */
[----:B--2---:R-:W-:Y:S01]  /*3750*/  HMMA.16816.F32.BF16 R28, R8, R40, R28 ;  /* 0x00000028081c723c */ /* 0x004fe2000004181c */
[----:B------:R2:W3:Y:S02]  /*3760*/  MUFU.TANH R61, R0 ;  /* 0x00000000003d7308 */ /* 0x0004e40000002400 */
[----:B------:R-:W-:-:S05]  /*3770*/  LOP3.LUT R6, R6, 0xfffffffc, RZ, 0xc0, !PT ;  /* 0xfffffffc06067812 */ /* 0x000fca00078ec0ff */
[----:B------:R-:W-:Y:S01]  /*3780*/  IMAD.IADD R17, R103, 0x1, -R6 ;  /* 0x0000000167117824 */ /* 0x000fe200078e0a06 */
[----:B------:R-:W-:Y:S01]  /*3790*/  SHF.R.S32.HI R6, RZ, 0x1f, R97 ;  /* 0x0000001fff067819 */ /* 0x000fe20000011461 */
[----:B-1----:R-:W-:Y:S01]  /*37a0*/  FMUL.FTZ R20, R36, c[0x0][0x320] ;  /* 0x0000c80024147a20 */ /* 0x002fe20000410000 */
[----:B------:R-:W-:Y:S01]  /*37b0*/  @P0 LEA.HI.X R19, R18, R3, R7, 0x1, P5 ;  /* 0x0000000312130211 */ /* 0x000fe200028f0c07 */
[----:B------:R-:W-:Y:S01]  /*37c0*/  @P6 IMAD.MOV.U32 R7, RZ, RZ, R3 ;  /* 0x000000ffff076224 */ /* 0x000fe200078e0003 */
[----:B------:R-:W-:Y:S01]  /*37d0*/  PLOP3.LUT P0, PT, PT, PT, UP0, 0x80, 0x0 ;  /* 0x000000000000781c */ /* 0x000fe20003f0f008 */
[----:B------:R-:W-:Y:S01]  /*37e0*/  FMUL.FTZ R3, R37, c[0x0][0x320] ;  /* 0x0000c80025037a20 */ /* 0x000fe20000410000 */
[----:B------:R-:W-:Y:S01]  /*37f0*/  PLOP3.LUT P5, PT, PT, PT, UP0, 0x80, 0x0 ;  /* 0x000000000000781c */ /* 0x000fe20003faf008 */
[----:B------:R-:W-:Y:S01]  /*3800*/  HMMA.16816.F32.BF16 R40, R8, R42, R48 ;  /* 0x0000002a0828723c */ /* 0x000fe20000041830 */
[----:B--2---:R-:W-:Y:S01]  /*3810*/  FMUL.FTZ R0, R45, c[0x0][0x320] ;  /* 0x0000c8002d007a20 */ /* 0x004fe20000410000 */
[----:B------:R-:W-:Y:S01]  /*3820*/  LEA.HI R18, R6, R97, RZ, 0x3 ;  /* 0x0000006106127211 */ /* 0x000fe200078f18ff */
[----:B------:R-:W-:Y:S01]  /*3830*/  @P6 IMAD.MOV.U32 R6, RZ, RZ, R16 ;  /* 0x000000ffff066224 */ /* 0x000fe200078e0010 */
[----:B------:R1:W2:Y:S01]  /*3840*/  MUFU.TANH R45, R3 ;  /* 0x00000003002d7308 */ /* 0x0002a20000002400 */
[----:B------:R-:W-:-:S02]  /*3850*/  PLOP3.LUT P6, PT, PT, PT, UP0, 0x80, 0x0 ;  /* 0x000000000000781c */ /* 0x000fc40003fcf008 */
[----:B------:R-:W-:Y:S01]  /*3860*/  LOP3.LUT R16, R18, 0xffffff8, RZ, 0xc0, !PT ;  /* 0x0ffffff812107812 */ /* 0x000fe200078ec0ff */
[----:B------:R-:W-:Y:S02]  /*3870*/  FMUL.FTZ R18, R56, c[0x0][0x320] ;  /* 0x0000c80038127a20 */ /* 0x000fe40000410000 */
[----:B------:R-:W-:Y:S01]  /*3880*/  @!PT LDS RZ, [RZ] ;  /* 0x00000000fffff984 */ /* 0x000fe20000000800 */
[----:B------:R-:W-:Y:S01]  /*3890*/  @!PT LDS RZ, [RZ] ;  /* 0x00000000fffff984 */ /* 0x000fe20000000800 */
[----:B------:R-:W-:Y:S01]  /*38a0*/  @!PT LDS RZ, [RZ] ;  /* 0x00000000fffff984 */ /* 0x000fe20000000800 */
[----:B------:R5:W-:Y:S01]  /*38b0*/  @P0 LDGSTS.E.BYPASS.LTC128B.128 [R231+0x8100], [R6.64], !P4 ;  /* 0x0810000006e70fae */ /* 0x000be2000e101d52 */
[----:B------:R-:W-:Y:S01]  /*38c0*/  PLOP3.LUT P0, PT, PT, PT, UP0, 0x80, 0x0 ;  /* 0x000000000000781c */ /* 0x000fe20003f0f008 */
[----:B------:R2:W2:Y:S01]  /*38d0*/  MUFU.TANH R60, R0 ;  /* 0x00000000003c7308 */ /* 0x0004a20000002400 */
[----:B------:R-:W-:Y:S01]  /*38e0*/  IMAD.IADD R16, R97, 0x1, -R16 ;  /* 0x0000000161107824 */ /* 0x000fe200078e0a10 */
[----:B------:R5:W-:Y:S01]  /*38f0*/  @P5 LDGSTS.E.BYPASS.LTC128B.128 [R231+0xa100], [R6.64+0x80], !P3 ;  /* 0x0a10008006e75fae */ /* 0x000be2000d901d52 */
[----:B------:R-:W-:-:S03]  /*3900*/  PLOP3.LUT P5, PT, PT, PT, UP0, 0x80, 0x0 ;  /* 0x000000000000781c */ /* 0x000fc60003faf008 */
[----:B------:R5:W-:Y:S01]  /*3910*/  @P6 LDGSTS.E.BYPASS.LTC128B.128 [R231+0xc100], [R6.64+0x100], !P2 ;  /* 0x0c10010006e76fae */ /* 0x000be2000d101d52 */
[----:B------:R-:W-:Y:S01]  /*3920*/  PLOP3.LUT P6, PT, PT, PT, UP0, 0x80, 0x0 ;  /* 0x000000000000781c */ /* 0x000fe20003fcf008 */
[----:B------:R-:W3:Y:S01]  /*3930*/  MUFU.TANH R44, R18 ;  /* 0x00000012002c7308 */ /* 0x000ee20000002400 */
[----:B-1----:R-:W-:-:S03]  /*3940*/  LEA.HI R3, R17, R17, RZ, 0x1 ;  /* 0x0000001111037211 */ /* 0x002fc600078f08ff */
[----:B------:R5:W-:Y:S01]  /*3950*/  @P0 LDGSTS.E.BYPASS.LTC128B.128 [R231+0xe100], [R6.64+0x180], !P1 ;  /* 0x0e10018006e70fae */ /* 0x000be2000c901d52 */
[----:B------:R-:W-:Y:S02]  /*3960*/  LOP3.LUT R3, R3, 0x1ffffffe, RZ, 0xc0, !PT ;  /* 0x1ffffffe03037812 */ /* 0x000fe400078ec0ff */
[----:B------:R-:W-:Y:S01]  /*3970*/  PLOP3.LUT P0, PT, PT, PT, UP0, 0x80, 0x0 ;  /* 0x000000000000781c */ /* 0x000fe20003f0f008 */
[----:B--2---:R-:W-:Y:S02]  /*3980*/  FMUL.FTZ R0, R46, c[0x0][0x320] ;  /* 0x0000c8002e007a20 */ /* 0x004fe40000410000 */
[----:B------:R1:W2:Y:S08]  /*3990*/  MUFU.TANH R46, R20 ;  /* 0x00000014002e7308 */ /* 0x0002b00000002400 */
[----:B------:R2:W2:Y:S01]  /*39a0*/  MUFU.TANH R64, R0 ;  /* 0x0000000000407308 */ /* 0x0004a20000002400 */
[----:B-1----:R-:W-:Y:S01]  /*39b0*/  HMMA.16816.F32.BF16 R20, R12, R78, R84 ;  /* 0x0000004e0c14723c */ /* 0x002fe20000041854 */
[----:B-----5:R-:W-:-:S06]  /*39c0*/  @P5 IMAD.MOV.U32 R6, RZ, RZ, R24 ;  /* 0x000000ffff065224 */ /* 0x020fcc00078e0018 */
[----:B------:R-:W-:Y:S01]  /*39d0*/  IMAD.IADD R13, R17, 0x1, -R3 ;  /* 0x00000001110d7824 */ /* 0x000fe200078e0a03 */
[----:B--2---:R-:W-:Y:S01]  /*39e0*/  LOP3.LUT R0, R98, 0xffffffe0, RZ, 0xc0, !PT ;  /* 0xffffffe062007812 */ /* 0x004fe200078ec0ff */
[----:B------:R-:W-:Y:S02]  /*39f0*/  FMUL.FTZ R3, R32, c[0x0][0x320] ;  /* 0x0000c80020037a20 */ /* 0x000fe40000410000 */
[----:B------:R-:W-:Y:S01]  /*3a00*/  @P5 IMAD.MOV.U32 R7, RZ, RZ, R19 ;  /* 0x000000ffff075224 */ /* 0x000fe200078e0013 */
[----:B------:R-:W-:Y:S01]  /*3a10*/  PLOP3.LUT P5, PT, PT, PT, UP2, 0x80, 0x0 ;  /* 0x000000000000781c */ /* 0x000fe20003faf028 */
[----:B------:R-:W-:Y:S01]  /*3a20*/  IMAD.IADD R0, R103, 0x1, -R0 ;  /* 0x0000000167007824 */ /* 0x000fe200078e0a00 */
[----:B------:R1:W2:Y:S01]  /*3a30*/  MUFU.TANH R37, R3 ;  /* 0x0000000300257308 */ /* 0x0002a20000002400 */
[----:B------:R-:W-:Y:S01]  /*3a40*/  FMUL.FTZ R14, R33, c[0x0][0x320] ;  /* 0x0000c800210e7a20 */ /* 0x000fe20000410000 */
[----:B------:R5:W-:Y:S01]  /*3a50*/  @P0 LDGSTS.E.BYPASS.LTC128B.128 [R231+0x9100], [R6.64], !P4 ;  /* 0x0910000006e70fae */ /* 0x000be2000e101d52 */
[----:B------:R-:W-:-:S02]  /*3a60*/  PLOP3.LUT P0, PT, PT, PT, UP2, 0x80, 0x0 ;  /* 0x000000000000781c */ /* 0x000fc40003f0f028 */
[----:B------:R-:W-:Y:S01]  /*3a70*/  SHF.R.S32.HI R12, RZ, 0x1f, R0 ;  /* 0x0000001fff0c7819 */ /* 0x000fe20000011400 */
[----:B------:R5:W-:Y:S01]  /*3a80*/  @P6 LDGSTS.E.BYPASS.LTC128B.128 [R231+0xb100], [R6.64+0x80], !P3 ;  /* 0x0b10008006e76fae */ /* 0x000be2000d901d52 */
[----:B------:R-:W-:Y:S01]  /*3a90*/  PLOP3.LUT P6, PT, PT, PT, UP0, 0x80, 0x0 ;  /* 0x000000000000781c */ /* 0x000fe20003fcf008 */
[----:B------:R2:W2:Y:S02]  /*3aa0*/  MUFU.TANH R36, R14 ;  /* 0x0000000e00247308 */ /* 0x0004a40000002400 */
[----:B------:R-:W-:Y:S01]  /*3ab0*/  HMMA.16816.F32.BF16 R20, R8, R70, R20 ;  /* 0x000000460814723c */ /* 0x000fe20000041814 */
[----:B-1----:R-:W-:-:S06]  /*3ac0*/  LEA.HI R3, R12, R0, RZ, 0x2 ;  /* 0x000000000c037211 */ /* 0x002fcc00078f10ff */
[----:B------:R-:W-:Y:S02]  /*3ad0*/  FMUL.FTZ R9, R29, c[0x0][0x320] ;  /* 0x0000c8001d097a20 */ /* 0x000fe40000410000 */
[----:B------:R-:W-:Y:S01]  /*3ae0*/  FMUL.FTZ R10, R40, c[0x0][0x320] ;  /* 0x0000c800280a7a20 */ /* 0x000fe20000410000 */
[C---:B------:R-:W-:Y:S01]  /*3af0*/  LEA.HI.SX32 R12, R3.reuse, UR7, 0x1e ;  /* 0x00000007030c7c11 */ /* 0x040fe2000f8ff2ff */
[----:B------:R1:W1:Y:S01]  /*3b00*/  MUFU.TANH R29, R9 ;  /* 0x00000009001d7308 */ /* 0x0002620000002400 */
[----:B------:R-:W-:Y:S01]  /*3b10*/  LOP3.LUT R3, R3, 0x7ffffffc, RZ, 0xc0, !PT ;  /* 0x7ffffffc03037812 */ /* 0x000fe200078ec0ff */
[----:B------:R5:W-:Y:S01]  /*3b20*/  @P6 LDGSTS.E.BYPASS.LTC128B.128 [R231+0xd100], [R6.64+0x100], !P2 ;  /* 0x0d10010006e76fae */ /* 0x000be2000d101d52 */
[----:B--2---:R-:W-:Y:S02]  /*3b30*/  FMUL.FTZ R14, R28, c[0x0][0x320] ;  /* 0x0000c8001c0e7a20 */ /* 0x004fe40000410000 */
[----:B------:R-:W-:Y:S02]  /*3b40*/  IMAD R12, R16, 0x10, R12 ;  /* 0x00000010100c7824 */ /* 0x000fe400078e020c */
[----:B------:R-:W-:Y:S01]  /*3b50*/  IMAD.IADD R0, R0, 0x1, -R3 ;  /* 0x0000000100007824 */ /* 0x000fe200078e0a03 */
[----:B------:R-:W2:Y:S01]  /*3b60*/  MUFU.TANH R32, R14 ;  /* 0x0000000e00207308 */ /* 0x000ea20000002400 */
[----:B------:R-:W-:-:S02]  /*3b70*/  IMAD R62, R13, 0x8, R12 ;  /* 0x000000080d3e7824 */ /* 0x000fc400078e020c */
[----:B------:R-:W-:Y:S02]  /*3b80*/  FMUL.FTZ R3, R41, c[0x0][0x320] ;  /* 0x0000c80029037a20 */ /* 0x000fe40000410000 */
[----:B------:R-:W-:Y:S01]  /*3b90*/  @P5 IMAD.HI.U32 R8, R62, c[0x0][0x2c8], RZ ;  /* 0x0000b2003e085a27 */ /* 0x000fe200078e00ff */
[----:B------:R-:W-:Y:S01]  /*3ba0*/  PLOP3.LUT P5, PT, PT, PT, UP0, 0x80, 0x0 ;  /* 0x000000000000781c */ /* 0x000fe20003faf008 */
[----:B------:R-:W-:Y:S01]  /*3bb0*/  STL [R1+0x2c], R62 ;  /* 0x00002c3e01007387 */ /* 0x000fe20000100800 */
[----:B------:R2:W2:Y:S01]  /*3bc0*/  MUFU.TANH R25, R3 ;  /* 0x0000000300197308 */ /* 0x0004a20000002400 */
[----:B-1----:R-:W-:Y:S01]  /*3bd0*/  IMAD.MOV.U32 R9, RZ, RZ, R62 ;  /* 0x000000ffff097224 */ /* 0x002fe200078e003e */
[----:B------:R-:W-:Y:S01]  /*3be0*/  @P0 SHF.R.U32.HI R9, RZ, c[0x0][0x2cc], R8 ;  /* 0x0000b300ff090a19 */ /* 0x000fe20000011608 */
[----:B------:R-:W-:Y:S01]  /*3bf0*/  IMAD.SHL.U32 R40, R0, 0x2, RZ ;  /* 0x0000000200287824 */ /* 0x000fe200078e00ff */
[----:B------:R-:W-:-:S04]  /*3c00*/  PLOP3.LUT P0, PT, PT, PT, UP1, 0x40, 0x0 ;  /* 0x000000000000781c */ /* 0x000fc80003f0e818 */
[----:B------:R-:W-:Y:S01]  /*3c10*/  STL [R1+0x28], R40 ;  /* 0x0000282801007387 */ /* 0x000fe20000100800 */
[----:B------:R1:W1:Y:S01]  /*3c20*/  MUFU.TANH R26, R10 ;  /* 0x0000000a001a7308 */ /* 0x0002620000002400 */
[----:B------:R-:W-:Y:S02]  /*3c30*/  IADD3 R11, -R40, UR9, -R96 ;  /* 0x00000009280b7c10 */ /* 0x000fe4000fffe960 */
[----:B------:R5:W-:Y:S01]  /*3c40*/  @P5 LDGSTS.E.BYPASS.LTC128B.128 [R231+0xf100], [R6.64+0x180], !P1 ;  /* 0x0f10018006e75fae */ /* 0x000be2000c901d52 */
[----:B--2---:R-:W-:-:S03]  /*3c50*/  IMAD.U32 R3, RZ, RZ, UR17 ;  /* 0x00000011ff037e24 */ /* 0x004fc6000f8e00ff */
[----:B------:R-:W0:Y:S02]  /*3c60*/  LDGDEPBAR ;  /* 0x00000000000079af */ /* 0x000e240000000000 */
[----:B------:R-:W-:Y:S01]  /*3c70*/  IADD3 R0, R3, -UR16, -R40 ;  /* 0x8000001003007c10 */ /* 0x000fe2000fffe828 */
[----:B------:R-:W-:-:S03]  /*3c80*/  FMUL.FTZ R3, R20, c[0x0][0x320] ;  /* 0x0000c80014037a20 */ /* 0x000fc60000410000 */
[C---:B------:R-:W-:Y:S01]  /*3c90*/  IADD3 R8, R0.reuse, c[0x0][0x328], RZ ;  /* 0x0000ca0000087a10 */ /* 0x040fe20007ffe0ff */
[----:B------:R2:W2:Y:S01]  /*3ca0*/  MUFU.TANH R12, R3 ;  /* 0x00000003000c7308 */ /* 0x0004a20000002400 */
[----:B-1----:R-:W-:Y:S01]  /*3cb0*/  IADD3 R10, R0, UR15, RZ ;  /* 0x0000000f000a7c10 */ /* 0x002fe2000fffe0ff */
[----:B-----5:R-:W1:Y:S01]  /*3cc0*/  SHFL.IDX PT, R6, R9, RZ, 0x1c1f ;  /* 0x001c1fff09067589 */ /* 0x020e6200000e0000 */
[----:B------:R-:W-:Y:S02]  /*3cd0*/  FMUL.FTZ R7, R21, c[0x0][0x320] ;  /* 0x0000c80015077a20 */ /* 0x000fe40000410000 */
[----:B--2---:R-:W-:-:S03]  /*3ce0*/  FMUL.FTZ R3, R57, c[0x0][0x320] ;  /* 0x0000c80039037a20 */ /* 0x004fc60000410000 */
[----:B------:R-:W2:Y:S08]  /*3cf0*/  MUFU.TANH R13, R7 ;  /* 0x00000007000d7308 */ /* 0x000eb00000002400 */
[----:B------:R5:W2:Y:S01]  /*3d00*/  MUFU.TANH R15, R3 ;  /* 0x00000003000f7308 */ /* 0x000aa20000002400 */
[--C-:B-1----:R-:W-:Y:S02]  /*3d10*/  IMAD.IADD R0, R10, 0x1, R6.reuse ;  /* 0x000000010a007824 */ /* 0x102fe400078e0206 */
[----:B-----5:R-:W-:-:S05]  /*3d20*/  IMAD.IADD R3, R8, 0x1, R6 ;  /* 0x0000000108037824 */ /* 0x020fca00078e0206 */
[----:B------:R-:W-:Y:S01]  /*3d30*/  IMNMX R3, R3, R11, PT ;  /* 0x0000000b03037217 */ /* 0x000fe20003800200 */
[----:B------:R-:W-:Y:S05]  /*3d40*/  @P0 BRA `(.L_x_951) ;  /* 0x0000016000000947 */ /* 0x000fea0003800000 */
[----:B--234-:R-:W-:Y:S01]  /*3d50*/  IMAD.U32 R7, RZ, RZ, UR16 ;  /* 0x00000010ff077e24 */ /* 0x01cfe2000f8e00ff */
        /* <DEDUP_REMOVED lines=11> */
.L_x_953:
[----:B------:R-:W-:-:S04]  /*3e10*/  MOV R7, c[0x0][0x32c] ;  /* 0x0000cb0000077a02 */ /* 0x000fc80000000f00 */
[----:B------:R-:W-:-:S13]  /*3e20*/  ISETP.NE.AND P0, PT, R7, 0x1, PT ;  /* 0x000000010700780c */ /* 0x000fda0003f05270 */
[----:B------:R-:W-:-:S05]  /*3e30*/  @P0 IMAD.HI.U32 R7, R6, c[0x0][0x330], RZ ;  /* 0x0000cc0006070a27 */ /* 0x000fca00078e00ff */
[----:B------:R-:W-:Y:S02]  /*3e40*/  @P0 SHF.R.U32.HI R6, RZ, c[0x0][0x334], R7 ;  /* 0x0000cd00ff060a19 */ /* 0x000fe40000011607 */
.L_x_954:
[----:B------:R-:W-:Y:S05]  /*3e50*/  BSYNC B0 ;  /* 0x0000000000007941 */ /* 0x000fea0003800000 */
.L_x_952:
[----:B------:R-:W-:-:S04]  /*3e60*/  IMAD R6, R6, c[0x0][0x32c], -R96 ;  /* 0x0000cb0006067a24 */ /* 0x000fc800078e0a60 */
[----:B------:R-:W-:-:S05]  /*3e70*/  IMAD.IADD R6, R6, 0x1, -R40 ;  /* 0x0000000106067824 */ /* 0x000fca00078e0a28 */
[----:B------:R-:W-:Y:S02]  /*3e80*/  IADD3 R7, R6, c[0x0][0x32c], RZ ;  /* 0x0000cb0006077a10 */ /* 0x000fe40007ffe0ff */
[----:B------:R-:W-:Y:S02]  /*3e90*/  IMNMX R0, R0, R6, !PT ;  /* 0x0000000600007217 */ /* 0x000fe40007800200 */
[----:B------:R-:W-:Y:S02]  /*3ea0*/  IMNMX R3, R3, R7, PT ;  /* 0x0000000703037217 */ /* 0x000fe40003800200 */
.L_x_951:
[----:B--234-:R-:W-:Y:S01]  /*3eb0*/  ISETP.LT.AND P0, PT, RZ, UR14, PT ;  /* 0x0000000eff007c0c */ /* 0x01cfe2000bf01270 */
[----:B------:R-:W-:Y:S02]  /*3ec0*/  FMUL.FTZ R6, R55, c[0x0][0x320] ;  /* 0x0000c80037067a20 */ /* 0x000fe40000410000 */
[----:B------:R-:W-:Y:S01]  /*3ed0*/  FMUL.FTZ R7, R59, c[0x0][0x320] ;  /* 0x0000c8003b077a20 */ /* 0x000fe20000410000 */
[C---:B------:R-:W-:Y:S01]  /*3ee0*/  ISETP.GT.AND P6, PT, R0.reuse, 0x1, P0 ;  /* 0x000000010000780c */ /* 0x040fe200007c4270 */
[----:B------:R1:W2:Y:S01]  /*3ef0*/  MUFU.TANH R24, R6 ;  /* 0x0000000600187308 */ /* 0x0002a20000002400 */
[----:B------:R-:W-:-:S02]  /*3f00*/  ISETP.GT.AND P5, PT, R0, RZ, P0 ;  /* 0x000000ff0000720c */ /* 0x000fc400007a4270 */
[C---:B------:R-:W-:Y:S02]  /*3f10*/  ISETP.LT.OR P6, PT, R3.reuse, 0x2, P6 ;  /* 0x000000020300780c */ /* 0x040fe400037c1670 */
[----:B------:R-:W-:Y:S02]  /*3f20*/  ISETP.LT.OR P5, PT, R3, 0x1, P5 ;  /* 0x000000010300780c */ /* 0x000fe40002fa1670 */
[----:B------:R-:W-:Y:S02]  /*3f30*/  FSEL R17, R60, -INF , !P6 ;  /* 0xff8000003c117808 */ /* 0x000fe40007000000 */
[----:B------:R-:W-:Y:S02]  /*3f40*/  ISETP.GT.AND P6, PT, R0, 0x9, P0 ;  /* 0x000000090000780c */ /* 0x000fe400007c4270 */
[----:B------:R-:W-:Y:S02]  /*3f50*/  FSEL R16, R61, -INF , !P5 ;  /* 0xff8000003d107808 */ /* 0x000fe40006800000 */
[----:B------:R-:W-:-:S02]  /*3f60*/  ISETP.LT.OR P6, PT, R3, 0xa, P6 ;  /* 0x0000000a0300780c */ /* 0x000fc400037c1670 */
[----:B------:R-:W-:Y:S01]  /*3f70*/  ISETP.GT.AND P5, PT, R0, 0x8, P0 ;  /* 0x000000080000780c */ /* 0x000fe200007a4270 */
[----:B-1----:R-:W-:Y:S01]  /*3f80*/  FMUL.FTZ R6, R34, c[0x0][0x320] ;  /* 0x0000c80022067a20 */ /* 0x002fe20000410000 */
[----:B------:R-:W-:Y:S02]  /*3f90*/  FSEL R19, R13, -INF , !P6 ;  /* 0xff8000000d137808 */ /* 0x000fe40007000000 */
[----:B------:R-:W-:Y:S01]  /*3fa0*/  ISETP.GT.AND P6, PT, R0, 0x11, P0 ;  /* 0x000000110000780c */ /* 0x000fe200007c4270 */
[----:B------:R1:W3:Y:S01]  /*3fb0*/  MUFU.TANH R34, R6 ;  /* 0x0000000600227308 */ /* 0x0002e20000002400 */
[C---:B------:R-:W-:Y:S02]  /*3fc0*/  ISETP.LT.OR P5, PT, R3.reuse, 0x9, P5 ;  /* 0x000000090300780c */ /* 0x040fe40002fa1670 */
[----:B------:R-:W-:Y:S02]  /*3fd0*/  ISETP.LT.OR P6, PT, R3, 0x12, P6 ;  /* 0x000000120300780c */ /* 0x000fe400037c1670 */
[----:B------:R-:W-:-:S02]  /*3fe0*/  FSEL R18, R12, -INF , !P5 ;  /* 0xff8000000c127808 */ /* 0x000fc40006800000 */
[----:B------:R-:W-:Y:S02]  /*3ff0*/  FSEL R61, R27, -INF , !P6 ;  /* 0xff8000001b3d7808 */ /* 0x000fe40007000000 */
[C---:B------:R-:W-:Y:S02]  /*4000*/  ISETP.GT.AND P5, PT, R0.reuse, 0x10, P0 ;  /* 0x000000100000780c */ /* 0x040fe400007a4270 */
[----:B------:R-:W-:Y:S02]  /*4010*/  ISETP.GT.AND P6, PT, R0, 0x19, P0 ;  /* 0x000000190000780c */ /* 0x000fe400007c4270 */
[C---:B------:R-:W-:Y:S02]  /*4020*/  ISETP.LT.OR P5, PT, R3.reuse, 0x11, P5 ;  /* 0x000000110300780c */ /* 0x040fe40002fa1670 */
[----:B------:R-:W-:Y:S01]  /*4030*/  ISETP.LT.OR P6, PT, R3, 0x1a, P6 ;  /* 0x0000001a0300780c */ /* 0x000fe200037c1670 */
[----:B-1----:R-:W-:Y:S01]  /*4040*/  FMUL.FTZ R6, R35, c[0x0][0x320] ;  /* 0x0000c80023067a20 */ /* 0x002fe20000410000 */
[----:B------:R-:W-:-:S02]  /*4050*/  FSEL R60, R52, -INF , !P5 ;  /* 0xff800000343c7808 */ /* 0x000fc40006800000 */
[----:B------:R-:W-:Y:S01]  /*4060*/  FSEL R63, R45, -INF , !P6 ;  /* 0xff8000002d3f7808 */ /* 0x000fe20007000000 */
[----:B------:R1:W4:Y:S01]  /*4070*/  MUFU.TANH R35, R6 ;  /* 0x0000000600237308 */ /* 0x0003220000002400 */
[C---:B------:R-:W-:Y:S02]  /*4080*/  ISETP.GT.AND P5, PT, R0.reuse, 0x18, P0 ;  /* 0x000000180000780c */ /* 0x040fe400007a4270 */
[----:B------:R-:W-:Y:S02]  /*4090*/  ISETP.GT.AND P6, PT, R0, 0x21, P0 ;  /* 0x000000210000780c */ /* 0x000fe400007c4270 */
[C---:B------:R-:W-:Y:S02]  /*40a0*/  ISETP.LT.OR P5, PT, R3.reuse, 0x19, P5 ;  /* 0x000000190300780c */ /* 0x040fe40002fa1670 */
[----:B------:R-:W-:Y:S02]  /*40b0*/  ISETP.LT.OR P6, PT, R3, 0x22, P6 ;  /* 0x000000220300780c */ /* 0x000fe400037c1670 */
[----:B------:R-:W-:-:S02]  /*40c0*/  FSEL R62, R46, -INF , !P5 ;  /* 0xff8000002e3e7808 */ /* 0x000fc40006800000 */
[----:B------:R-:W-:Y:S02]  /*40d0*/  FSEL R166, R15, -INF , !P6 ;  /* 0xff8000000fa67808 */ /* 0x000fe40007000000 */
[C---:B------:R-:W-:Y:S01]  /*40e0*/  ISETP.GT.AND P5, PT, R0.reuse, 0x20, P0 ;  /* 0x000000200000780c */ /* 0x040fe200007a4270 */
[----:B------:R5:W2:Y:S01]  /*40f0*/  MUFU.TANH R15, R7 ;  /* 0x00000007000f7308 */ /* 0x000aa20000002400 */
[----:B------:R-:W-:Y:S01]  /*4100*/  ISETP.GT.AND P6, PT, R0, 0x29, P0 ;  /* 0x000000290000780c */ /* 0x000fe200007c4270 */
[----:B-1----:R-:W-:Y:S01]  /*4110*/  FMUL.FTZ R6, R23, c[0x0][0x320] ;  /* 0x0000c80017067a20 */ /* 0x002fe20000410000 */
[C---:B------:R-:W-:Y:S02]  /*4120*/  ISETP.LT.OR P5, PT, R3.reuse, 0x21, P5 ;  /* 0x000000210300780c */ /* 0x040fe40002fa1670 */
[----:B------:R-:W-:Y:S02]  /*4130*/  ISETP.LT.OR P6, PT, R3, 0x2a, P6 ;  /* 0x0000002a0300780c */ /* 0x000fe400037c1670 */
[----:B------:R-:W-:Y:S01]  /*4140*/  FSEL R165, R44, -INF , !P5 ;  /* 0xff8000002ca57808 */ /* 0x000fe20006800000 */
[----:B------:R1:W1:Y:S01]  /*4150*/  MUFU.TANH R20, R6 ;  /* 0x0000000600147308 */ /* 0x0002620000002400 */
[----:B------:R-:W-:-:S02]  /*4160*/  FSEL R176, R36, -INF , !P6 ;  /* 0xff80000024b07808 */ /* 0x000fc40007000000 */
[C---:B------:R-:W-:Y:S02]  /*4170*/  ISETP.GT.AND P5, PT, R0.reuse, 0x28, P0 ;  /* 0x000000280000780c */ /* 0x040fe400007a4270 */
[----:B------:R-:W-:Y:S02]  /*4180*/  ISETP.GT.AND P6, PT, R0, 0x31, P0 ;  /* 0x000000310000780c */ /* 0x000fe400007c4270 */
[C---:B------:R-:W-:Y:S01]  /*4190*/  ISETP.LT.OR P5, PT, R3.reuse, 0x29, P5 ;  /* 0x000000290300780c */ /* 0x040fe20002fa1670 */
[----:B-----5:R-:W-:Y:S01]  /*41a0*/  FMUL.FTZ R7, R54, c[0x0][0x320] ;  /* 0x0000c80036077a20 */ /* 0x020fe20000410000 */
[----:B------:R-:W-:Y:S02]  /*41b0*/  ISETP.LT.OR P6, PT, R3, 0x32, P6 ;  /* 0x000000320300780c */ /* 0x000fe400037c1670 */
[----:B------:R-:W-:Y:S02]  /*41c0*/  FSEL R167, R37, -INF , !P5 ;  /* 0xff80000025a77808 */ /* 0x000fe40006800000 */
[----:B------:R-:W-:-:S02]  /*41d0*/  FSEL R179, R29, -INF , !P6 ;  /* 0xff8000001db37808 */ /* 0x000fc40007000000 */
[C---:B------:R-:W-:Y:S01]  /*41e0*/  ISETP.GT.AND P5, PT, R0.reuse, 0x30, P0 ;  /* 0x000000300000780c */ /* 0x040fe200007a4270 */
[----:B-1----:R-:W-:Y:S01]  /*41f0*/  FMUL.FTZ R6, R47, c[0x0][0x320] ;  /* 0x0000c8002f067a20 */ /* 0x002fe20000410000 */
[----:B------:R-:W-:Y:S02]  /*4200*/  ISETP.GT.AND P6, PT, R0, 0x39, P0 ;  /* 0x000000390000780c */ /* 0x000fe400007c4270 */
[C---:B------:R-:W-:Y:S01]  /*4210*/  ISETP.LT.OR P5, PT, R3.reuse, 0x31, P5 ;  /* 0x000000310300780c */ /* 0x040fe20002fa1670 */
[----:B------:R1:W1:Y:S01]  /*4220*/  MUFU.TANH R14, R6 ;  /* 0x00000006000e7308 */ /* 0x0002620000002400 */
[----:B------:R-:W-:Y:S02]  /*4230*/  ISETP.LT.OR P6, PT, R3, 0x3a, P6 ;  /* 0x0000003a0300780c */ /* 0x000fe400037c1670 */
[----:B------:R-:W-:Y:S02]  /*4240*/  FSEL R177, R32, -INF , !P5 ;  /* 0xff80000020b17808 */ /* 0x000fe40006800000 */
[----:B------:R-:W-:-:S02]  /*4250*/  FSEL R25, R25, -INF , !P6 ;  /* 0xff80000019197808 */ /* 0x000fc40007000000 */
[----:B------:R-:W-:Y:S01]  /*4260*/  ISETP.GT.AND P5, PT, R0, 0x38, P0 ;  /* 0x000000380000780c */ /* 0x000fe200007a4270 */
[----:B------:R-:W-:Y:S02]  /*4270*/  FMUL.FTZ R0, R58, c[0x0][0x320] ;  /* 0x0000c8003a007a20 */ /* 0x000fe40000410000 */
[----:B------:R-:W-:Y:S01]  /*4280*/  STL [R1+0x50], R25 ;  /* 0x0000501901007387 */ /* 0x000fe20000100800 */
[----:B------:R-:W-:Y:S01]  /*4290*/  ISETP.LT.OR P5, PT, R3, 0x39, P5 ;  /* 0x000000390300780c */ /* 0x000fe20002fa1670 */
[----:B------:R-:W2:Y:S03]  /*42a0*/  MUFU.TANH R13, R0 ;  /* 0x00000000000d7308 */ /* 0x000ea60000002400 */
[----:B------:R-:W-:Y:S01]  /*42b0*/  FSEL R178, R26, -INF , !P5 ;  /* 0xff8000001ab27808 */ /* 0x000fe20006800000 */
[----:B-1----:R-:W-:Y:S01]  /*42c0*/  FMUL.FTZ R6, R30, c[0x0][0x320] ;  /* 0x0000c8001e067a20 */ /* 0x002fe20000410000 */
[----:B------:R-:W-:-:S03]  /*42d0*/  PLOP3.LUT P5, PT, PT, PT, UP1, 0x40, 0x0 ;  /* 0x000000000000781c */ /* 0x000fc60003fae818 */
        /* <DEDUP_REMOVED lines=13> */
[----:B-1----:R1:W5:Y:S06]  /*43b0*/  SHFL.IDX PT, R6, R9, 0x1, 0x1c1f ;  /* 0x003c1f0009067f89 */ /* 0x00236c00000e0000 */
[----:B-1----:R1:W1:Y:S01]  /*43c0*/  MUFU.TANH R9, R7 ;  /* 0x0000000700097308 */ /* 0x0022620000002400 */
[--C-:B-----5:R-:W-:Y:S02]  /*43d0*/  IMAD.IADD R3, R8, 0x1, R6.reuse ;  /* 0x0000000108037824 */ /* 0x120fe400078e0206 */
[----:B------:R-:W-:-:S03]  /*43e0*/  IMAD.IADD R0, R10, 0x1, R6 ;  /* 0x000000010a007824 */ /* 0x000fc600078e0206 */
[----:B------:R-:W-:Y:S01]  /*43f0*/  IMNMX R3, R3, R11, PT ;  /* 0x0000000b03037217 */ /* 0x000fe20003800200 */
        /* <DEDUP_REMOVED lines=13> */
.L_x_957:
[----:B------:R-:W-:-:S04]  /*44d0*/  MOV R7, c[0x0][0x32c] ;  /* 0x0000cb0000077a02 */ /* 0x000fc80000000f00 */
[----:B------:R-:W-:-:S13]  /*44e0*/  ISETP.NE.AND P5, PT, R7, 0x1, PT ;  /* 0x000000010700780c */ /* 0x000fda0003fa5270 */
[----:B------:R-:W-:-:S05]  /*44f0*/  @P5 IMAD.HI.U32 R7, R6, c[0x0][0x330], RZ ;  /* 0x0000cc0006075a27 */ /* 0x000fca00078e00ff */
[----:B------:R-:W-:Y:S02]  /*4500*/  @P5 SHF.R.U32.HI R6, RZ, c[0x0][0x334], R7 ;  /* 0x0000cd00ff065a19 */ /* 0x000fe40000011607 */
.L_x_958:
[----:B------:R-:W-:Y:S05]  /*4510*/  BSYNC B0 ;  /* 0x0000000000007941 */ /* 0x000fea0003800000 */
.L_x_956:
[----:B------:R-:W-:-:S04]  /*4520*/  IMAD R6, R6, c[0x0][0x32c], -R96 ;  /* 0x0000cb0006067a24 */ /* 0x000fc800078e0a60 */
[----:B------:R-:W-:-:S05]  /*4530*/  IMAD.IADD R6, R6, 0x1, -R40 ;  /* 0x0000000106067824 */ /* 0x000fca00078e0a28 */
[----:B------:R-:W-:Y:S02]  /*4540*/  IADD3 R7, R6, c[0x0][0x32c], RZ ;  /* 0x0000cb0006077a10 */ /* 0x000fe40007ffe0ff */
[----:B------:R-:W-:Y:S02]  /*4550*/  IMNMX R0, R0, R6, !PT ;  /* 0x0000000600007217 */ /* 0x000fe40007800200 */
[----:B------:R-:W-:Y:S02]  /*4560*/  IMNMX R3, R3, R7, PT ;  /* 0x0000000703037217 */ /* 0x000fe40003800200 */
.L_x_955:
[----:B--234-:R-:W-:Y:S01]  /*4570*/  ISETP.GT.AND P6, PT, R0, 0x8, P0 ;  /* 0x000000080000780c */ /* 0x01cfe200007c4270 */
[----:B------:R-:W-:Y:S01]  /*4580*/  STL [R1+0x8c], R221 ;  /* 0x00008cdd01007387 */ /* 0x000fe20000100800 */
[----:B------:R-:W-:Y:S01]  /*4590*/  FMNMX.FTZ R132, R16, R17, !PT ;  /* 0x0000001110847209 */ /* 0x000fe20007810000 */
[----:B------:R-:W-:Y:S01]  /*45a0*/  IMAD.SHL.U32 R205, R5, 0x2, RZ ;  /* 0x0000000205cd7824 */ /* 0x000fe200078e00ff */
[C---:B------:R-:W-:Y:S01]  /*45b0*/  ISETP.LT.OR P6, PT, R3.reuse, 0x9, P6 ;  /* 0x000000090300780c */ /* 0x040fe200037c1670 */
[----:B------:R-:W-:Y:S01]  /*45c0*/  STL [R1+0x88], R220 ;  /* 0x000088dc01007387 */ /* 0x000fe20000100800 */
[----:B------:R-:W-:Y:S01]  /*45d0*/  ISETP.GT.AND P5, PT, R0, 0x1, P0 ;  /* 0x000000010000780c */ /* 0x000fe200007a4270 */
[----:B------:R-:W-:Y:S01]  /*45e0*/  IMAD R208, R2, 0x2, R205 ;  /* 0x0000000202d07824 */ /* 0x000fe200078e02cd */
[----:B------:R-:W-:Y:S01]  /*45f0*/  FSEL R12, R12, -INF , !P6 ;  /* 0xff8000000c0c7808 */ /* 0x000fe20007000000 */
[----:B------:R2:W-:Y:S01]  /*4600*/  STL [R1+0x84], R219 ;  /* 0x000084db01007387 */ /* 0x0005e20000100800 */
[----:B------:R-:W-:Y:S01]  /*4610*/  ISETP.GT.AND P6, PT, R0, 0x10, P0 ;  /* 0x000000100000780c */ /* 0x000fe200007c4270 */
[----:B------:R-:W-:Y:S01]  /*4620*/  ULDC.64 UR4, c[0x0][0x2c8] ;  /* 0x0000b20000047ab9 */ /* 0x000fe20000000a00 */
[----:B------:R-:W-:Y:S01]  /*4630*/  FMNMX.FTZ R132, R18, R132, !PT ;  /* 0x0000008412847209 */ /* 0x000fe20007810000 */
[----:B------:R-:W-:Y:S01]  /*4640*/  STL [R1+0x80], R218 ;  /* 0x000080da01007387 */ /* 0x000fe20000100800 */
[----:B------:R-:W-:-:S02]  /*4650*/  ISETP.LT.OR P5, PT, R3, 0x2, P5 ;  /* 0x000000020300780c */ /* 0x000fc40002fa1670 */
[----:B------:R-:W-:Y:S01]  /*4660*/  ISETP.LT.OR P6, PT, R3, 0x11, P6 ;  /* 0x000000110300780c */ /* 0x000fe200037c1670 */
[----:B------:R-:W-:Y:S01]  /*4670*/  STL [R1+0x7c], R217 ;  /* 0x00007cd901007387 */ /* 0x000fe20000100800 */
[----:B------:R-:W-:Y:S02]  /*4680*/  FMNMX.FTZ R132, R19, R132, !PT ;  /* 0x0000008413847209 */ /* 0x000fe40007810000 */
[----:B------:R-:W-:Y:S01]  /*4690*/  FSEL R10, R14, -INF , !P5 ;  /* 0xff8000000e0a7808 */ /* 0x000fe20006800000 */
[----:B------:R-:W-:Y:S01]  /*46a0*/  STL [R1+0x78], R216 ;  /* 0x000078d801007387 */ /* 0x000fe20000100800 */
[----:B------:R-:W-:Y:S02]  /*46b0*/  ISETP.GT.AND P5, PT, R0, 0x9, P0 ;  /* 0x000000090000780c */ /* 0x000fe400007a4270 */
[----:B-1----:R-:W-:Y:S01]  /*46c0*/  FSEL R48, R9, -INF , !P6 ;  /* 0xff80000009307808 */ /* 0x002fe20007000000 */
[----:B------:R-:W-:Y:S01]  /*46d0*/  STL [R1+0x74], R215 ;  /* 0x000074d701007387 */ /* 0x000fe20000100800 */
[----:B------:R-:W-:-:S02]  /*46e0*/  FMNMX.FTZ R132, R60, R132, !PT ;  /* 0x000000843c847209 */ /* 0x000fc40007810000 */
[----:B------:R-:W-:Y:S01]  /*46f0*/  ISETP.GT.AND P6, PT, R0, RZ, P0 ;  /* 0x000000ff0000720c */ /* 0x000fe200007c4270 */
[----:B------:R-:W-:Y:S01]  /*4700*/  STL [R1+0x70], R214 ;  /* 0x000070d601007387 */ /* 0x000fe20000100800 */
[----:B------:R-:W-:Y:S02]  /*4710*/  ISETP.LT.OR P5, PT, R3, 0xa, P5 ;  /* 0x0000000a0300780c */ /* 0x000fe40002fa1670 */
[----:B------:R-:W-:Y:S01]  /*4720*/  FMNMX.FTZ R132, R61, R132, !PT ;  /* 0x000000843d847209 */ /* 0x000fe20007810000 */
[----:B------:R-:W-:Y:S01]  /*4730*/  STL [R1+0x6c], R213 ;  /* 0x00006cd501007387 */ /* 0x000fe20000100800 */
[----:B------:R-:W-:Y:S02]  /*4740*/  ISETP.LT.OR P6, PT, R3, 0x1, P6 ;  /* 0x000000010300780c */ /* 0x000fe400037c1670 */
[----:B------:R-:W-:Y:S01]  /*4750*/  FSEL R11, R20, -INF , !P5 ;  /* 0xff800000140b7808 */ /* 0x000fe20006800000 */
[----:B------:R-:W-:Y:S01]  /*4760*/  STL [R1+0x68], R212 ;  /* 0x000068d401007387 */ /* 0x000fe20000100800 */
[----:B------:R-:W-:-:S02]  /*4770*/  ISETP.GT.AND P5, PT, R0, 0x11, P0 ;  /* 0x000000110000780c */ /* 0x000fc400007a4270 */
[----:B------:R-:W-:Y:S01]  /*4780*/  FMNMX.FTZ R132, R62, R132, !PT ;  /* 0x000000843e847209 */ /* 0x000fe20007810000 */
[----:B------:R-:W-:Y:S01]  /*4790*/  STL [R1+0x64], R211 ;  /* 0x000064d301007387 */ /* 0x000fe20000100800 */
[----:B------:R-:W-:Y:S02]  /*47a0*/  FSEL R9, R64, -INF , !P6 ;  /* 0xff80000040097808 */ /* 0x000fe40007000000 */
[----:B------:R-:W-:Y:S01]  /*47b0*/  ISETP.LT.OR P5, PT, R3, 0x12, P5 ;  /* 0x000000120300780c */ /* 0x000fe20002fa1670 */
[----:B------:R-:W-:Y:S01]  /*47c0*/  STL [R1+0x60], R210 ;  /* 0x000060d201007387 */ /* 0x000fe20000100800 */
[----:B------:R-:W-:Y:S02]  /*47d0*/  FMNMX.FTZ R132, R63, R132, !PT ;  /* 0x000000843f847209 */ /* 0x000fe40007810000 */
[----:B------:R-:W-:Y:S01]  /*47e0*/  FMNMX.FTZ R6, R9, R10, !PT ;  /* 0x0000000a09067209 */ /* 0x000fe20007810000 */
[----:B------:R-:W-:Y:S01]  /*47f0*/  STL [R1+0x5c], R209 ;  /* 0x00005cd101007387 */ /* 0x000fe20000100800 */
[----:B------:R-:W-:-:S02]  /*4800*/  FSEL R51, R24, -INF , !P5 ;  /* 0xff80000018337808 */ /* 0x000fc40006800000 */
[----:B------:R-:W-:Y:S01]  /*4810*/  FMNMX.FTZ R132, R165, R132, !PT ;  /* 0x00000084a5847209 */ /* 0x000fe20007810000 */
[----:B------:R1:W-:Y:S01]  /*4820*/  STL [R1+0x58], R204 ;  /* 0x000058cc01007387 */ /* 0x0003e20000100800 */
[----:B------:R-:W-:Y:S02]  /*4830*/  ISETP.GT.AND P5, PT, R0, 0x18, P0 ;  /* 0x000000180000780c */ /* 0x000fe400007a4270 */
[----:B------:R-:W-:Y:S01]  /*4840*/  FMNMX.FTZ R6, R12, R6, !PT ;  /* 0x000000060c067209 */ /* 0x000fe20007810000 */
[----:B------:R-:W-:Y:S01]  /*4850*/  LDSM.16.MT88.4 R36, [R208+0x2100] ;  /* 0x00210000d024783b */ /* 0x000fe20000004200 */
[----:B------:R-:W-:Y:S02]  /*4860*/  FMNMX.FTZ R132, R166, R132, !PT ;  /* 0x00000084a6847209 */ /* 0x000fe40007810000 */
[----:B------:R-:W-:Y:S01]  /*4870*/  ISETP.LT.OR P5, PT, R3, 0x19, P5 ;  /* 0x000000190300780c */ /* 0x000fe20002fa1670 */
[----:B------:R-:W-:Y:S01]  /*4880*/  LDSM.16.MT88.4 R40, [R205+0x2100] ;  /* 0x00210000cd28783b */ /* 0x000fe20000004200 */
[----:B------:R-:W-:-:S02]  /*4890*/  FMNMX.FTZ R6, R11, R6, !PT ;  /* 0x000000060b067209 */ /* 0x000fc40007810000 */
[----:B------:R-:W-:Y:S02]  /*48a0*/  ISETP.GT.AND P6, PT, R0, 0x19, P0 ;  /* 0x000000190000780c */ /* 0x000fe400007c4270 */
[----:B------:R-:W-:Y:S02]  /*48b0*/  FMNMX.FTZ R132, R167, R132, !PT ;  /* 0x00000084a7847209 */ /* 0x000fe40007810000 */
[----:B------:R-:W-:Y:S02]  /*48c0*/  FSEL R50, R21, -INF , !P5 ;  /* 0xff80000015327808 */ /* 0x000fe40006800000 */
[----:B------:R-:W-:Y:S02]  /*48d0*/  FMNMX.FTZ R6, R48, R6, !PT ;  /* 0x0000000630067209 */ /* 0x000fe40007810000 */
[----:B------:R-:W-:Y:S02]  /*48e0*/  ISETP.GT.AND P5, PT, R0, 0x20, P0 ;  /* 0x000000200000780c */ /* 0x000fe400007a4270 */
[----:B------:R-:W-:-:S02]  /*48f0*/  ISETP.LT.OR P6, PT, R3, 0x1a, P6 ;  /* 0x0000001a0300780c */ /* 0x000fc400037c1670 */
[----:B------:R-:W-:Y:S02]  /*4900*/  FMNMX.FTZ R132, R176, R132, !PT ;  /* 0x00000084b0847209 */ /* 0x000fe40007810000 */
[----:B------:R-:W-:Y:S02]  /*4910*/  FMNMX.FTZ R6, R51, R6, !PT ;  /* 0x0000000633067209 */ /* 0x000fe40007810000 */
[----:B------:R-:W-:Y:S02]  /*4920*/  ISETP.LT.OR P5, PT, R3, 0x21, P5 ;  /* 0x000000210300780c */ /* 0x000fe40002fa1670 */
[----:B------:R-:W-:Y:S02]  /*4930*/  FSEL R49, R23, -INF , !P6 ;  /* 0xff80000017317808 */ /* 0x000fe40007000000 */
[----:B------:R-:W-:Y:S01]  /*4940*/  ISETP.GT.AND P6, PT, R0, 0x21, P0 ;  /* 0x000000210000780c */ /* 0x000fe200007c4270 */
[----:B------:R-:W-:Y:S01]  /*4950*/  LDSM.16.MT88.4 R20, [R205+0x100] ;  /* 0x00010000cd14783b */ /* 0x000fe20000004200 */
[----:B------:R-:W-:-:S02]  /*4960*/  FMNMX.FTZ R132, R177, R132, !PT ;  /* 0x00000084b1847209 */ /* 0x000fc40007810000 */
[----:B------:R-:W-:Y:S02]  /*4970*/  FMNMX.FTZ R6, R50, R6, !PT ;  /* 0x0000000632067209 */ /* 0x000fe40007810000 */
[----:B------:R-:W-:Y:S02]  /*4980*/  FSEL R134, R13, -INF , !P5 ;  /* 0xff8000000d867808 */ /* 0x000fe40006800000 */
[----:B------:R-:W-:Y:S02]  /*4990*/  ISETP.GT.AND P5, PT, R0, 0x28, P0 ;  /* 0x000000280000780c */ /* 0x000fe400007a4270 */
[----:B------:R-:W-:Y:S02]  /*49a0*/  ISETP.LT.OR P6, PT, R3, 0x22, P6 ;  /* 0x000000220300780c */ /* 0x000fe400037c1670 */
[----:B------:R-:W-:Y:S02]  /*49b0*/  FMNMX.FTZ R132, R179, R132, !PT ;  /* 0x00000084b3847209 */ /* 0x000fe40007810000 */
[----:B------:R-:W-:-:S02]  /*49c0*/  FMNMX.FTZ R6, R49, R6, !PT ;  /* 0x0000000631067209 */ /* 0x000fc40007810000 */
[----:B------:R-:W-:Y:S02]  /*49d0*/  ISETP.LT.OR P5, PT, R3, 0x29, P5 ;  /* 0x000000290300780c */ /* 0x000fe40002fa1670 */
[----:B------:R-:W-:Y:S02]  /*49e0*/  FSEL R133, R15, -INF , !P6 ;  /* 0xff8000000f857808 */ /* 0x000fe40007000000 */
[----:B------:R-:W-:Y:S02]  /*49f0*/  ISETP.GT.AND P6, PT, R0, 0x29, P0 ;  /* 0x000000290000780c */ /* 0x000fe400007c4270 */
[----:B------:R-:W-:Y:S02]  /*4a00*/  FMNMX.FTZ R132, R178, R132, !PT ;  /* 0x00000084b2847209 */ /* 0x000fe40007810000 */
[----:B------:R-:W-:Y:S02]  /*4a10*/  FMNMX.FTZ R6, R134, R6, !PT ;  /* 0x0000000686067209 */ /* 0x000fe40007810000 */
[----:B------:R-:W-:-:S02]  /*4a20*/  FSEL R135, R34, -INF , !P5 ;  /* 0xff80000022877808 */ /* 0x000fc40006800000 */
[----:B------:R-:W-:Y:S02]  /*4a30*/  ISETP.GT.AND P5, PT, R0, 0x30, P0 ;  /* 0x000000300000780c */ /* 0x000fe400007a4270 */
[----:B------:R-:W-:Y:S02]  /*4a40*/  ISETP.LT.OR P6, PT, R3, 0x2a, P6 ;  /* 0x0000002a0300780c */ /* 0x000fe400037c1670 */
[----:B------:R-:W-:Y:S02]  /*4a50*/  FMNMX.FTZ R132, R25, R132, !PT ;  /* 0x0000008419847209 */ /* 0x000fe40007810000 */
[----:B------:R-:W-:Y:S02]  /*4a60*/  FMNMX.FTZ R6, R133, R6, !PT ;  /* 0x0000000685067209 */ /* 0x000fe40007810000 */
[----:B------:R-:W-:Y:S01]  /*4a70*/  ISETP.LT.OR P5, PT, R3, 0x31, P5 ;  /* 0x000000310300780c */ /* 0x000fe20002fa1670 */
[----:B------:R-:W3:Y:S01]  /*4a80*/  SHFL.BFLY PT, R7, R132, 0x2, 0x1f ;  /* 0x0c401f0084077f89 */ /* 0x000ee200000e0000 */
[----:B------:R-:W-:-:S02]  /*4a90*/  FSEL R164, R35, -INF , !P6 ;  /* 0xff80000023a47808 */ /* 0x000fc40007000000 */
[C---:B------:R-:W-:Y:S02]  /*4aa0*/  ISETP.GT.AND P6, PT, R0.reuse, 0x31, P0 ;  /* 0x000000310000780c */ /* 0x040fe400007c4270 */
[----:B------:R-:W-:Y:S02]  /*4ab0*/  FMNMX.FTZ R6, R135, R6, !PT ;  /* 0x0000000687067209 */ /* 0x000fe40007810000 */
[----:B--2---:R-:W-:Y:S02]  /*4ac0*/  FSEL R219, R33, -INF , !P5 ;  /* 0xff80000021db7808 */ /* 0x004fe40006800000 */
[----:B------:R-:W-:Y:S02]  /*4ad0*/  ISETP.GT.AND P5, PT, R0, 0x38, P0 ;  /* 0x000000380000780c */ /* 0x000fe400007a4270 */
[----:B------:R-:W-:Y:S02]  /*4ae0*/  ISETP.LT.OR P6, PT, R3, 0x32, P6 ;  /* 0x000000320300780c */ /* 0x000fe400037c1670 */
[----:B------:R-:W-:-:S02]  /*4af0*/  FMNMX.FTZ R6, R164, R6, !PT ;  /* 0x00000006a4067209 */ /* 0x000fc40007810000 */
[----:B------:R-:W-:Y:S02]  /*4b00*/  ISETP.GT.AND P0, PT, R0, 0x39, P0 ;  /* 0x000000390000780c */ /* 0x000fe40000704270 */
[----:B------:R-:W-:Y:S02]  /*4b10*/  ISETP.LT.OR P5, PT, R3, 0x39, P5 ;  /* 0x000000390300780c */ /* 0x000fe40002fa1670 */
[----:B-1----:R-:W-:Y:S02]  /*4b20*/  FSEL R204, R30, -INF , !P6 ;  /* 0xff8000001ecc7808 */ /* 0x002fe40007000000 */
[----:B------:R-:W-:Y:S02]  /*4b30*/  FMNMX.FTZ R0, R219, R6, !PT ;  /* 0x00000006db007209 */ /* 0x000fe40007810000 */
[----:B------:R-:W-:Y:S02]  /*4b40*/  ISETP.LT.OR P0, PT, R3, 0x3a, P0 ;  /* 0x0000003a0300780c */ /* 0x000fe40000701670 */
[----:B------:R-:W-:-:S02]  /*4b50*/  FSEL R184, R28, -INF , !P5 ;  /* 0xff8000001cb87808 */ /* 0x000fc40006800000 */
[----:B------:R-:W-:Y:S02]  /*4b60*/  FMNMX.FTZ R0, R204, R0, !PT ;  /* 0x00000000cc007209 */ /* 0x000fe40007810000 */
[----:B------:R-:W-:Y:S02]  /*4b70*/  FSEL R181, R27, -INF , !P0 ;  /* 0xff8000001bb57808 */ /* 0x000fe40004000000 */
[----:B------:R-:W-:Y:S01]  /*4b80*/  FMNMX.FTZ R0, R184, R0, !PT ;  /* 0x00000000b8007209 */ /* 0x000fe20007810000 */
[----:B------:R-:W-:Y:S01]  /*4b90*/  LDSM.16.MT88.4 R24, [R205+0x4100] ;  /* 0x00410000cd18783b */ /* 0x000fe20000004200 */
[----:B---3--:R-:W-:Y:S02]  /*4ba0*/  FMNMX.FTZ R132, R132, R7, !PT ;  /* 0x0000000784847209 */ /* 0x008fe40007810000 */
[----:B------:R-:W-:Y:S02]  /*4bb0*/  FMNMX.FTZ R0, R181, R0, !PT ;  /* 0x00000000b5007209 */ /* 0x000fe40007810000 */
[----:B------:R-:W-:Y:S01]  /*4bc0*/  LEA R206, R4, R205, 0x1 ;  /* 0x000000cd04ce7211 */ /* 0x000fe200078e08ff */
[----:B------:R-:W1:Y:S04]  /*4bd0*/  SHFL.BFLY PT, R6, R132, 0x1, 0x1f ;  /* 0x0c201f0084067f89 */ /* 0x000e6800000e0000 */
[----:B------:R-:W2:Y:S01]  /*4be0*/  SHFL.BFLY PT, R3, R0, 0x2, 0x1f ;  /* 0x0c401f0000037f89 */ /* 0x000ea200000e0000 */
[----:B------:R-:W-:-:S03]  /*4bf0*/  IMAD R207, R2, 0x2, R206 ;  /* 0x0000000202cf7824 */ /* 0x000fc600078e02ce */
[----:B------:R-:W-:Y:S04]  /*4c00*/  LDSM.16.MT88.4 R44, [R206+0x2100] ;  /* 0x00210000ce2c783b */ /* 0x000fe80000004200 */
[----:B------:R-:W-:Y:S04]  /*4c10*/  LDSM.16.MT88.4 R28, [R207+0x100] ;  /* 0x00010000cf1c783b */ /* 0x000fe80000004200 */
[----:B------:R-:W-:Y:S01]  /*4c20*/  LDSM.16.MT88.4 R32, [R207+0x2100] ;  /* 0x00210000cf20783b */ /* 0x000fe20000004200 */
[----:B-1----:R-:W-:Y:S02]  /*4c30*/  FMNMX.FTZ R132, R132, R6, !PT ;  /* 0x0000000684847209 */ /* 0x002fe40007810000 */
[----:B--2---:R-:W-:-:S03]  /*4c40*/  FMNMX.FTZ R0, R0, R3, !PT ;  /* 0x0000000300007209 */ /* 0x004fc60007810000 */
[C---:B------:R-:W-:Y:S01]  /*4c50*/  FMUL.FTZ R8, R132.reuse, c[0x0][0x2d0] ;  /* 0x0000b40084087a20 */ /* 0x040fe20000410000 */
[----:B------:R-:W-:Y:S01]  /*4c60*/  FSETP.NEU.FTZ.AND P0, PT, R132, -INF , PT ;  /* 0xff8000008400780b */ /* 0x000fe20003f1d000 */
[----:B------:R-:W1:Y:S03]  /*4c70*/  SHFL.BFLY PT, R6, R0, 0x1, 0x1f ;  /* 0x0c201f0000067f89 */ /* 0x000e6600000e0000 */
[----:B------:R-:W-:-:S05]  /*4c80*/  FSEL R8, R8, RZ, P0 ;  /* 0x000000ff08087208 */ /* 0x000fca0000000000 */
[--C-:B------:R-:W-:Y:S02]  /*4c90*/  FFMA.FTZ R3, R16, c[0x0][0x2d0], -R8.reuse ;  /* 0x0000b40010037a23 */ /* 0x100fe40000010808 */
[--C-:B------:R-:W-:Y:S02]  /*4ca0*/  FFMA.FTZ R2, R60, c[0x0][0x2d0], -R8.reuse ;  /* 0x0000b4003c027a23 */ /* 0x100fe40000010808 */
[----:B------:R2:W-:Y:S08]  /*4cb0*/  MUFU.EX2 R209, R3 ;  /* 0x0000000300d17308 */ /* 0x0005f00000000800 */
[----:B------:R3:W-:Y:S01]  /*4cc0*/  MUFU.EX2 R215, R2 ;  /* 0x0000000200d77308 */ /* 0x0007e20000000800 */
[----:B--2---:R-:W-:-:S07]  /*4cd0*/  FFMA.FTZ R3, R17, c[0x0][0x2d0], -R8 ;  /* 0x0000b40011037a23 */ /* 0x004fce0000010808 */
[----:B------:R1:W-:Y:S01]  /*4ce0*/  MUFU.EX2 R180, R3 ;  /* 0x0000000300b47308 */ /* 0x0003e20000000800 */
[----:B---3--:R-:W-:-:S07]  /*4cf0*/  FFMA.FTZ R2, R61, c[0x0][0x2d0], -R8 ;  /* 0x0000b4003d027a23 */ /* 0x008fce0000010808 */
[----:B------:R2:W-:Y:S01]  /*4d00*/  MUFU.EX2 R212, R2 ;  /* 0x0000000200d47308 */ /* 0x0005e20000000800 */
[----:B-1----:R-:W-:Y:S01]  /*4d10*/  FMNMX.FTZ R3, R0, R6, !PT ;  /* 0x0000000600037209 */ /* 0x002fe20007810000 */
[--C-:B------:R-:W-:Y:S02]  /*4d20*/  FFMA.FTZ R0, R18, c[0x0][0x2d0], -R8.reuse ;  /* 0x0000b40012007a23 */ /* 0x100fe40000010808 */
[----:B------:R-:W-:Y:S01]  /*4d30*/  FFMA.FTZ R6, R19, c[0x0][0x2d0], -R8 ;  /* 0x0000b40013067a23 */ /* 0x000fe20000010808 */
[----:B------:R-:W-:-:S03]  /*4d40*/  FSETP.NEU.FTZ.AND P0, PT, R3, -INF , PT ;  /* 0xff8000000300780b */ /* 0x000fc60003f1d000 */
[----:B------:R1:W-:Y:S01]  /*4d50*/  MUFU.EX2 R218, R0 ;  /* 0x0000000000da7308 */ /* 0x0003e20000000800 */
[----:B------:R-:W3:Y:S01]  /*4d60*/  LDSM.16.MT88.4 R16, [R206+0x100] ;  /* 0x00010000ce10783b */ /* 0x000ee20000004200 */
[----:B--2---:R-:W-:-:S06]  /*4d70*/  FFMA.FTZ R2, R62, c[0x0][0x2d0], -R8 ;  /* 0x0000b4003e027a23 */ /* 0x004fcc0000010808 */
[----:B------:R2:W4:Y:S01]  /*4d80*/  MUFU.EX2 R13, R6 ;  /* 0x00000006000d7308 */ /* 0x0005220000000800 */
[----:B-1----:R-:W-:-:S07]  /*4d90*/  FMUL.FTZ R0, R3, c[0x0][0x2d0] ;  /* 0x0000b40003007a20 */ /* 0x002fce0000410000 */
[----:B------:R1:W-:Y:S01]  /*4da0*/  MUFU.EX2 R210, R2 ;  /* 0x0000000200d27308 */ /* 0x0003e20000000800 */
[----:B------:R-:W-:-:S05]  /*4db0*/  FSEL R0, R0, RZ, P0 ;  /* 0x000000ff00007208 */ /* 0x000fca0000000000 */
[--C-:B------:R-:W-:Y:S02]  /*4dc0*/  FFMA.FTZ R4, R12, c[0x0][0x2d0], -R0.reuse ;  /* 0x0000b4000c047a23 */ /* 0x100fe40000010800 */
[--C-:B--2---:R-:W-:Y:S02]  /*4dd0*/  FFMA.FTZ R6, R9, c[0x0][0x2d0], -R0.reuse ;  /* 0x0000b40009067a23 */ /* 0x104fe40000010800 */
[----:B------:R2:W-:Y:S01]  /*4de0*/  MUFU.EX2 R216, R4 ;  /* 0x0000000400d87308 */ /* 0x0005e20000000800 */
[----:B------:R-:W-:Y:S02]  /*4df0*/  FFMA.FTZ R5, R10, c[0x0][0x2d0], -R0 ;  /* 0x0000b4000a057a23 */ /* 0x000fe40000010800 */
[----:B----4-:R-:W-:Y:S02]  /*4e00*/  IMAD.MOV.U32 R10, RZ, RZ, R13 ;  /* 0x000000ffff0a7224 */ /* 0x010fe400078e000d */
[----:B------:R-:W4:Y:S01]  /*4e10*/  LDSM.16.MT88.4 R12, [R208+0x100] ;  /* 0x00010000d00c783b */ /* 0x000f220000004200 */
[----:B-1----:R-:W-:-:S02]  /*4e20*/  FFMA.FTZ R2, R63, c[0x0][0x2d0], -R8 ;  /* 0x0000b4003f027a23 */ /* 0x002fc40000010808 */
[----:B------:R1:W-:Y:S01]  /*4e30*/  MUFU.EX2 R214, R6 ;  /* 0x0000000600d67308 */ /* 0x0003e20000000800 */
[----:B--2---:R-:W-:-:S07]  /*4e40*/  FFMA.FTZ R4, R11, c[0x0][0x2d0], -R0 ;  /* 0x0000b4000b047a23 */ /* 0x004fce0000010800 */
[----:B------:R-:W2:Y:S01]  /*4e50*/  MUFU.EX2 R9, R5 ;  /* 0x0000000500097308 */ /* 0x000ea20000000800 */
[----:B-1----:R-:W-:-:S07]  /*4e60*/  F2FP.BF16.PACK_AB R6, R10, R218 ;  /* 0x000000da0a06723e */ /* 0x002fce00000010ff */
[----:B------:R1:W1:Y:S01]  /*4e70*/  MUFU.EX2 R213, R4 ;  /* 0x0000000400d57308 */ /* 0x0002620000000800 */
[----:B--2---:R-:W-:-:S07]  /*4e80*/  F2FP.BF16.PACK_AB R5, R9, R214 ;  /* 0x000000d60905723e */ /* 0x004fce00000010ff */
[----:B------:R2:W2:Y:S01]  /*4e90*/  MUFU.EX2 R217, R2 ;  /* 0x0000000200d97308 */ /* 0x0004a20000000800 */
[----:B-1----:R-:W-:Y:S02]  /*4ea0*/  F2FP.BF16.PACK_AB R4, R180, R209 ;  /* 0x000000d1b404723e */ /* 0x002fe400000010ff */
[----:B------:R-:W-:-:S07]  /*4eb0*/  F2FP.BF16.PACK_AB R7, R213, R216 ;  /* 0x000000d8d507723e */ /* 0x000fce00000010ff */
[----:B---3--:R-:W-:Y:S01]  /*4ec0*/  HMMA.16816.F32.BF16 R56, R4, R16, RZ ;  /* 0x000000100438723c */ /* 0x008fe200000418ff */
[----:B--2---:R-:W-:-:S04]  /*4ed0*/  FFMA.FTZ R2, R48, c[0x0][0x2d0], -R0 ;  /* 0x0000b40030027a23 */ /* 0x004fc80000010800 */
[----:B------:R1:W-:Y:S03]  /*4ee0*/  MUFU.EX2 R211, R2 ;  /* 0x0000000200d37308 */ /* 0x0003e60000000800 */
[C---:B------:R-:W-:Y:S01]  /*4ef0*/  HMMA.16816.F32.BF16 R64, R4.reuse, R18, RZ ;  /* 0x000000120440723c */ /* 0x040fe200000418ff */
[----:B------:R-:W2:Y:S07]  /*4f00*/  LDSM.16.MT88.4 R16, [R206+0x4100] ;  /* 0x00410000ce10783b */ /* 0x000eae0000004200 */
[----:B------:R-:W-:Y:S01]  /*4f10*/  HMMA.16816.F32.BF16 R76, R4, R20, RZ ;  /* 0x00000014044c723c */ /* 0x000fe200000418ff */
[----:B-1----:R-:W-:-:S07]  /*4f20*/  FFMA.FTZ R2, R51, c[0x0][0x2d0], -R0 ;  /* 0x0000b40033027a23 */ /* 0x002fce0000010800 */
[C---:B------:R-:W-:Y:S01]  /*4f30*/  HMMA.16816.F32.BF16 R68, R4.reuse, R22, RZ ;  /* 0x000000160444723c */ /* 0x040fe200000418ff */
[----:B------:R-:W1:Y:S01]  /*4f40*/  LDSM.16.MT88.4 R20, [R207+0x4100] ;  /* 0x00410000cf14783b */ /* 0x000e620000004200 */
[----:B------:R3:W1:Y:S06]  /*4f50*/  MUFU.EX2 R183, R2 ;  /* 0x0000000200b77308 */ /* 0x00066c0000000800 */
[C---:B----4-:R-:W-:Y:S08]  /*4f60*/  HMMA.16816.F32.BF16 R52, R4.reuse, R12, RZ ;  /* 0x0000000c0434723c */ /* 0x050ff000000418ff */
[----:B------:R-:W-:Y:S01]  /*4f70*/  HMMA.16816.F32.BF16 R92, R4, R14, RZ ;  /* 0x0000000e045c723c */ /* 0x000fe200000418ff */
[----:B------:R-:W4:Y:S01]  /*4f80*/  LDSM.16.MT88.4 R12, [R208+0x4100] ;  /* 0x00410000d00c783b */ /* 0x000f220000004200 */
[----:B---3--:R-:W-:-:S04]  /*4f90*/  FFMA.FTZ R2, R50, c[0x0][0x2d0], -R0 ;  /* 0x0000b40032027a23 */ /* 0x008fc80000010800 */
[----:B------:R3:W-:Y:S02]  /*4fa0*/  MUFU.EX2 R220, R2 ;  /* 0x0000000200dc7308 */ /* 0x0007e40000000800 */
[C---:B------:R-:W-:Y:S08]  /*4fb0*/  HMMA.16816.F32.BF16 R104, R4.reuse, R28, RZ ;  /* 0x0000001c0468723c */ /* 0x040ff000000418ff */
[----:B------:R-:W-:Y:S01]  /*4fc0*/  HMMA.16816.F32.BF16 R88, R4, R30, RZ ;  /* 0x0000001e0458723c */ /* 0x000fe200000418ff */
[----:B------:R-:W-:Y:S01]  /*4fd0*/  LDSM.16.MT88.4 R28, [R208+0x6100] ;  /* 0x00610000d01c783b */ /* 0x000fe20000004200 */
[----:B---3--:R-:W-:-:S06]  /*4fe0*/  FFMA.FTZ R2, R49, c[0x0][0x2d0], -R0 ;  /* 0x0000b40031027a23 */ /* 0x008fcc0000010800 */
[C---:B------:R-:W-:Y:S01]  /*4ff0*/  HMMA.16816.F32.BF16 R124, R4.reuse, R36, RZ ;  /* 0x00000024047c723c */ /* 0x040fe200000418ff */
[----:B------:R-:W3:Y:S07]  /*5000*/  MUFU.EX2 R182, R2 ;  /* 0x0000000200b67308 */ /* 0x000eee0000000800 */
[C---:B------:R-:W-:Y:S01]  /*5010*/  HMMA.16816.F32.BF16 R112, R4.reuse, R38, RZ ;  /* 0x000000260470723c */ /* 0x040fe200000418ff */
[----:B------:R-:W1:Y:S07]  /*5020*/  LDSM.16.MT88.4 R36, [R205+0x6100] ;  /* 0x00610000cd24783b */ /* 0x000e6e0000004200 */
[C---:B------:R-:W-:Y:S08]  /*5030*/  HMMA.16816.F32.BF16 R100, R4.reuse, R32, RZ ;  /* 0x000000200464723c */ /* 0x040ff000000418ff */
[C---:B------:R-:W-:Y:S01]  /*5040*/  HMMA.16816.F32.BF16 R80, R4.reuse, R34, RZ ;  /* 0x000000220450723c */ /* 0x040fe200000418ff */
[----:B------:R-:W3:Y:S07]  /*5050*/  LDSM.16.MT88.4 R32, [R206+0x6100] ;  /* 0x00610000ce20783b */ /* 0x000eee0000004200 */
[C---:B--2---:R-:W-:Y:S08]  /*5060*/  HMMA.16816.F32.BF16 R96, R4.reuse, R16, RZ ;  /* 0x000000100460723c */ /* 0x044ff000000418ff */
[C---:B------:R-:W-:Y:S01]  /*5070*/  HMMA.16816.F32.BF16 R108, R4.reuse, R18, RZ ;  /* 0x00000012046c723c */ /* 0x040fe200000418ff */
[----:B------:R-:W2:Y:S07]  /*5080*/  LDSM.16.MT88.4 R16, [R207+0x6100] ;  /* 0x00610000cf10783b */ /* 0x000eae0000004200 */
[C---:B------:R-:W-:Y:S08]  /*5090*/  HMMA.16816.F32.BF16 R72, R4.reuse, R24, RZ ;  /* 0x000000180448723c */ /* 0x040ff000000418ff */
[C---:B------:R-:W-:Y:S01]  /*50a0*/  HMMA.16816.F32.BF16 R84, R4.reuse, R26, RZ ;  /* 0x0000001a0454723c */ /* 0x040fe200000418ff */
[----:B------:R-:W2:Y:S07]  /*50b0*/  LDSM.16.MT88.4 R24, [R205+0x900] ;  /* 0x00090000cd18783b */ /* 0x000eae0000004200 */
[C---:B-1----:R-:W-:Y:S08]  /*50c0*/  HMMA.16816.F32.BF16 R148, R4.reuse, R20, RZ ;  /* 0x000000140494723c */ /* 0x042ff000000418ff */
[C---:B------:R-:W-:Y:S01]  /*50d0*/  HMMA.16816.F32.BF16 R152, R4.reuse, R22, RZ ;  /* 0x000000160498723c */ /* 0x040fe200000418ff */
[----:B------:R-:W-:Y:S07]  /*50e0*/  LDSM.16.MT88.4 R20, [R206+0x900] ;  /* 0x00090000ce14783b */ /* 0x000fee0000004200 */
[C---:B------:R-:W-:Y:S08]  /*50f0*/  HMMA.16816.F32.BF16 R136, R4.reuse, R40, RZ ;  /* 0x000000280488723c */ /* 0x040ff000000418ff */
[C---:B------:R-:W-:Y:S01]  /*5100*/  HMMA.16816.F32.BF16 R144, R4.reuse, R42, RZ ;  /* 0x0000002a0490723c */ /* 0x040fe200000418ff */
[----:B------:R-:W1:Y:S07]  /*5110*/  LDSM.16.MT88.4 R40, [R207+0x900] ;  /* 0x00090000cf28783b */ /* 0x000e6e0000004200 */
[C---:B------:R-:W-:Y:S08]  /*5120*/  HMMA.16816.F32.BF16 R128, R4.reuse, R44, RZ ;  /* 0x0000002c0480723c */ /* 0x040ff000000418ff */
[C---:B------:R-:W-:Y:S01]  /*5130*/  HMMA.16816.F32.BF16 R116, R4.reuse, R46, RZ ;  /* 0x0000002e0474723c */ /* 0x040fe200000418ff */
[----:B------:R-:W-:Y:S07]  /*5140*/  LDSM.16.MT88.4 R44, [R205+0x2900] ;  /* 0x00290000cd2c783b */ /* 0x000fee0000004200 */
[C---:B----4-:R-:W-:Y:S08]  /*5150*/  HMMA.16816.F32.BF16 R120, R4.reuse, R12, RZ ;  /* 0x0000000c0478723c */ /* 0x050ff000000418ff */
[C---:B------:R-:W-:Y:S01]  /*5160*/  HMMA.16816.F32.BF16 R140, R4.reuse, R14, RZ ;  /* 0x0000000e048c723c */ /* 0x040fe200000418ff */
[----:B------:R-:W4:Y:S07]  /*5170*/  LDSM.16.MT88.4 R12, [R208+0x900] ;  /* 0x00090000d00c783b */ /* 0x000f2e0000004200 */
[C---:B------:R-:W-:Y:S08]  /*5180*/  HMMA.16816.F32.BF16 R156, R4.reuse, R36, RZ ;  /* 0x00000024049c723c */ /* 0x040ff000000418ff */
[C---:B------:R-:W-:Y:S01]  /*5190*/  HMMA.16816.F32.BF16 R160, R4.reuse, R38, RZ ;  /* 0x0000002604a0723c */ /* 0x040fe200000418ff */
[----:B------:R-:W-:Y:S07]  /*51a0*/  LDSM.16.MT88.4 R36, [R206+0x2900] ;  /* 0x00290000ce24783b */ /* 0x000fee0000004200 */
[C---:B---3--:R-:W-:Y:S08]  /*51b0*/  HMMA.16816.F32.BF16 R168, R4.reuse, R32, RZ ;  /* 0x0000002004a8723c */ /* 0x048ff000000418ff */
[C---:B------:R-:W-:Y:S01]  /*51c0*/  HMMA.16816.F32.BF16 R172, R4.reuse, R34, RZ ;  /* 0x0000002204ac723c */ /* 0x040fe200000418ff */
[----:B------:R-:W-:Y:S07]  /*51d0*/  LDSM.16.MT88.4 R32, [R208+0x2900] ;  /* 0x00290000d020783b */ /* 0x000fee0000004200 */
[C---:B------:R-:W-:Y:S08]  /*51e0*/  HMMA.16816.F32.BF16 R196, R4.reuse, R28, RZ ;  /* 0x0000001c04c4723c */ /* 0x040ff000000418ff */
[C---:B------:R-:W-:Y:S08]  /*51f0*/  HMMA.16816.F32.BF16 R200, R4.reuse, R30, RZ ;  /* 0x0000001e04c8723c */ /* 0x040ff000000418ff */
[C---:B--2---:R-:W-:Y:S08]  /*5200*/  HMMA.16816.F32.BF16 R188, R4.reuse, R16, RZ ;  /* 0x0000001004bc723c */ /* 0x044ff000000418ff */
[----:B------:R-:W-:Y:S07]  /*5210*/  HMMA.16816.F32.BF16 R240, R4, R18, RZ ;  /* 0x0000001204f0723c */ /* 0x000fee00000418ff */
[----:B------:R-:W-:-:S02]  /*5220*/  F2FP.BF16.PACK_AB R4, R212, R215 ;  /* 0x000000d7d404723e */ /* 0x000fc400000010ff */
[----:B------:R-:W-:Y:S02]  /*5230*/  F2FP.BF16.PACK_AB R6, R217, R210 ;  /* 0x000000d2d906723e */ /* 0x000fe400000010ff */
[----:B------:R-:W-:Y:S02]  /*5240*/  F2FP.BF16.PACK_AB R5, R183, R211 ;  /* 0x000000d3b705723e */ /* 0x000fe400000010ff */
[----:B------:R-:W-:-:S03]  /*5250*/  F2FP.BF16.PACK_AB R7, R182, R220 ;  /* 0x000000dcb607723e */ /* 0x000fc600000010ff */
[----:B------:R-:W-:Y:S01]  /*5260*/  MOV R62, R189 ;  /* 0x000000bd003e7202 */ /* 0x000fe20000000f00 */
[----:B------:R-:W-:Y:S01]  /*5270*/  IMAD.MOV.U32 R61, RZ, RZ, R190 ;  /* 0x000000ffff3d7224 */ /* 0x000fe200078e00be */
[----:B------:R-:W-:Y:S01]  /*5280*/  MOV R51, R188 ;  /* 0x000000bc00337202 */ /* 0x000fe20000000f00 */
[----:B------:R-:W-:Y:S01]  /*5290*/  IMAD.MOV.U32 R60, RZ, RZ, R191 ;  /* 0x000000ffff3c7224 */ /* 0x000fe200078e00bf */
[C---:B------:R-:W-:Y:S08]  /*52a0*/  HMMA.16816.F32.BF16 R16, R4.reuse, R26, R68 ;  /* 0x0000001a0410723c */ /* 0x040ff00000041844 */
[C---:B------:R-:W-:Y:S01]  /*52b0*/  HMMA.16816.F32.BF16 R28, R4.reuse, R24, R76 ;  /* 0x00000018041c723c */ /* 0x040fe2000004184c */
[----:B------:R-:W-:Y:S07]  /*52c0*/  LDSM.16.MT88.4 R24, [R207+0x4900] ;  /* 0x00490000cf18783b */ /* 0x000fee0000004200 */
[C---:B-1----:R-:W-:Y:S07]  /*52d0*/  HMMA.16816.F32.BF16 R248, R4.reuse, R40, R104 ;  /* 0x0000002804f8723c */ /* 0x042fee0000041868 */
[----:B------:R-:W-:Y:S01]  /*52e0*/  IMAD.MOV.U32 R105, RZ, RZ, R62 ;  /* 0x000000ffff697224 */ /* 0x000fe200078e003e */
[----:B------:R-:W-:Y:S01]  /*52f0*/  MOV R70, R19 ;  /* 0x0000001300467202 */ /* 0x000fe20000000f00 */
[----:B------:R-:W-:Y:S01]  /*5300*/  IMAD.MOV.U32 R71, RZ, RZ, R18 ;  /* 0x000000ffff477224 */ /* 0x000fe200078e0012 */
[----:B----4-:R-:W-:Y:S01]  /*5310*/  HMMA.16816.F32.BF16 R232, R4, R12, R52 ;  /* 0x0000000c04e8723c */ /* 0x010fe20000041834 */
[----:B------:R-:W-:Y:S01]  /*5320*/  IMAD.MOV.U32 R69, RZ, RZ, R16 ;  /* 0x000000ffff457224 */ /* 0x000fe200078e0010 */
[----:B------:R-:W-:Y:S01]  /*5330*/  MOV R107, R60 ;  /* 0x0000003c006b7202 */ /* 0x000fe20000000f00 */
[----:B------:R-:W-:-:S02]  /*5340*/  IMAD.MOV.U32 R68, RZ, RZ, R17 ;  /* 0x000000ffff447224 */ /* 0x000fc400078e0011 */
[----:B------:R-:W-:Y:S01]  /*5350*/  IMAD.MOV.U32 R106, RZ, RZ, R61 ;  /* 0x000000ffff6a7224 */ /* 0x000fe200078e003d */
[----:B------:R-:W-:Y:S01]  /*5360*/  MOV R76, R28 ;  /* 0x0000001c004c7202 */ /* 0x000fe20000000f00 */
[----:B------:R-:W-:Y:S01]  /*5370*/  IMAD.MOV.U32 R78, RZ, RZ, R30 ;  /* 0x000000ffff4e7224 */ /* 0x000fe200078e001e */
[C---:B------:R-:W-:Y:S01]  /*5380*/  HMMA.16816.F32.BF16 R16, R4.reuse, R20, R56 ;  /* 0x000000140410723c */ /* 0x040fe20000041838 */
[----:B------:R-:W-:Y:S02]  /*5390*/  IMAD.MOV.U32 R77, RZ, RZ, R31 ;  /* 0x000000ffff4d7224 */ /* 0x000fe400078e001f */
[----:B------:R-:W-:Y:S02]  /*53a0*/  IMAD.MOV.U32 R63, RZ, RZ, R29 ;  /* 0x000000ffff3f7224 */ /* 0x000fe400078e001d */
[----:B------:R-:W-:Y:S01]  /*53b0*/  LDSM.16.MT88.4 R28, [R207+0x2900] ;  /* 0x00290000cf1c783b */ /* 0x000fe20000004200 */
[----:B------:R-:W-:Y:S02]  /*53c0*/  IMAD.MOV.U32 R104, RZ, RZ, R51 ;  /* 0x000000ffff687224 */ /* 0x000fe400078e0033 */
[C---:B------:R-:W-:Y:S01]  /*53d0*/  HMMA.16816.F32.BF16 R192, R4.reuse, R14, R92 ;  /* 0x0000000e04c0723c */ /* 0x040fe2000004185c */
[----:B------:R-:W1:Y:S06]  /*53e0*/  LDSM.16.MT88.4 R12, [R208+0x4900] ;  /* 0x00490000d00c783b */ /* 0x000e6c0000004200 */
[----:B------:R-:W-:Y:S01]  /*53f0*/  IMAD.MOV.U32 R92, RZ, RZ, R69 ;  /* 0x000000ffff5c7224 */ /* 0x000fe200078e0045 */
[C---:B------:R-:W-:Y:S01]  /*5400*/  HMMA.16816.F32.BF16 R236, R4.reuse, R22, R64 ;  /* 0x0000001604ec723c */ /* 0x040fe20000041840 */
[----:B------:R-:W2:Y:S07]  /*5410*/  LDSM.16.MT88.4 R20, [R205+0x4900] ;  /* 0x00490000cd14783b */ /* 0x000eae0000004200 */
[----:B------:R-:W-:Y:S01]  /*5420*/  MOV R58, R18 ;  /* 0x00000012003a7202 */ /* 0x000fe20000000f00 */
[----:B------:R-:W-:Y:S01]  /*5430*/  IMAD.MOV.U32 R57, RZ, RZ, R19 ;  /* 0x000000ffff397224 */ /* 0x000fe200078e0013 */
[----:B------:R-:W-:Y:S01]  /*5440*/  MOV R221, R16 ;  /* 0x0000001000dd7202 */ /* 0x000fe20000000f00 */
[----:B------:R-:W-:Y:S01]  /*5450*/  IMAD.MOV.U32 R56, RZ, RZ, R17 ;  /* 0x000000ffff387224 */ /* 0x000fe200078e0011 */
[----:B------:R-:W-:Y:S01]  /*5460*/  HMMA.16816.F32.BF16 R244, R4, R44, R136 ;  /* 0x0000002c04f4723c */ /* 0x000fe20000041888 */
[----:B------:R-:W-:Y:S01]  /*5470*/  MOV R94, R58 ;  /* 0x0000003a005e7202 */ /* 0x000fe20000000f00 */
[----:B------:R-:W-:-:S02]  /*5480*/  IMAD.MOV.U32 R95, RZ, RZ, R57 ;  /* 0x000000ffff5f7224 */ /* 0x000fc400078e0039 */
[----:B------:R-:W-:-:S03]  /*5490*/  IMAD.MOV.U32 R93, RZ, RZ, R56 ;  /* 0x000000ffff5d7224 */ /* 0x000fc600078e0038 */
[----:B------:R-:W-:Y:S01]  /*54a0*/  IMAD.MOV.U32 R138, RZ, RZ, R78 ;  /* 0x000000ffff8a7224 */ /* 0x000fe200078e004e */
[----:B------:R-:W-:Y:S01]  /*54b0*/  HMMA.16816.F32.BF16 R16, R4, R42, R88 ;  /* 0x0000002a0410723c */ /* 0x000fe20000041858 */
[----:B------:R-:W-:Y:S01]  /*54c0*/  IMAD.MOV.U32 R139, RZ, RZ, R77 ;  /* 0x000000ffff8b7224 */ /* 0x000fe200078e004d */
[----:B------:R-:W-:Y:S01]  /*54d0*/  MOV R136, R76 ;  /* 0x0000004c00887202 */ /* 0x000fe20000000f00 */
[----:B------:R-:W-:-:S05]  /*54e0*/  IMAD.MOV.U32 R137, RZ, RZ, R63 ;  /* 0x000000ffff897224 */ /* 0x000fca00078e003f */
[C---:B------:R-:W-:Y:S07]  /*54f0*/  HMMA.16816.F32.BF16 R40, R4.reuse, R46, R144 ;  /* 0x0000002e0428723c */ /* 0x040fee0000041890 */
[----:B------:R-:W-:Y:S01]  /*5500*/  MOV R147, R71 ;  /* 0x0000004700937202 */ /* 0x000fe20000000f00 */
[----:B-1----:R-:W-:Y:S01]  /*5510*/  HMMA.16816.F32.BF16 R76, R4, R12, R120 ;  /* 0x0000000c044c723c */ /* 0x002fe20000041878 */
[----:B------:R-:W-:-:S07]  /*5520*/  MOV R146, R68 ;  /* 0x0000004400927202 */ /* 0x000fce0000000f00 */
[----:B------:R-:W-:Y:S01]  /*5530*/  IMAD.MOV.U32 R2, RZ, RZ, R17 ;  /* 0x000000ffff027224 */ /* 0x000fe200078e0011 */
[C---:B------:R-:W-:Y:S01]  /*5540*/  HMMA.16816.F32.BF16 R188, R4.reuse, R34, R112 ;  /* 0x0000002204bc723c */ /* 0x040fe20000041870 */
[----:B------:R-:W-:Y:S01]  /*5550*/  IMAD.MOV.U32 R50, RZ, RZ, R18 ;  /* 0x000000ffff327224 */ /* 0x000fe200078e0012 */
[----:B------:R-:W-:Y:S01]  /*5560*/  MOV R48, R16 ;  /* 0x0000001000307202 */ /* 0x000fe20000000f00 */
[----:B------:R-:W-:Y:S02]  /*5570*/  IMAD.MOV.U32 R49, RZ, RZ, R19 ;  /* 0x000000ffff317224 */ /* 0x000fe400078e0013 */
[----:B------:R-:W1:Y:S02]  /*5580*/  LDSM.16.MT88.4 R16, [R206+0x4900] ;  /* 0x00490000ce10783b */ /* 0x000e640000004200 */
[----:B------:R-:W-:Y:S01]  /*5590*/  IMAD.MOV.U32 R47, RZ, RZ, R40 ;  /* 0x000000ffff2f7224 */ /* 0x000fe200078e0028 */
[----:B------:R-:W-:Y:S01]  /*55a0*/  MOV R46, R41 ;  /* 0x00000029002e7202 */ /* 0x000fe20000000f00 */
[----:B------:R-:W-:Y:S01]  /*55b0*/  IMAD.MOV.U32 R45, RZ, RZ, R42 ;  /* 0x000000ffff2d7224 */ /* 0x000fe200078e002a */
[----:B------:R-:W-:Y:S01]  /*55c0*/  HMMA.16816.F32.BF16 R56, R4, R26, R152 ;  /* 0x0000001a0438723c */ /* 0x000fe20000041898 */
[----:B------:R-:W-:-:S02]  /*55d0*/  IMAD.MOV.U32 R44, RZ, RZ, R43 ;  /* 0x000000ffff2c7224 */ /* 0x000fc400078e002b */
[----:B------:R-:W-:Y:S02]  /*55e0*/  IMAD.MOV.U32 R112, RZ, RZ, R2 ;  /* 0x000000ffff707224 */ /* 0x000fe400078e0002 */
[----:B------:R-:W-:Y:S02]  /*55f0*/  IMAD.MOV.U32 R113, RZ, RZ, R50 ;  /* 0x000000ffff717224 */ /* 0x000fe400078e0032 */
[----:B------:R-:W-:Y:S01]  /*5600*/  FFMA.FTZ R2, R165, c[0x0][0x2d0], -R8 ;  /* 0x0000b400a5027a23 */ /* 0x000fe20000010808 */
[----:B------:R-:W-:Y:S01]  /*5610*/  HMMA.16816.F32.BF16 R40, R4, R36, R128 ;  /* 0x000000240428723c */ /* 0x000fe20000041880 */
[----:B------:R-:W-:Y:S02]  /*5620*/  IMAD.MOV.U32 R115, RZ, RZ, R9 ;  /* 0x000000ffff737224 */ /* 0x000fe400078e0009 */
[----:B------:R-:W-:-:S05]  /*5630*/  IMAD.MOV.U32 R114, RZ, RZ, R49 ;  /* 0x000000ffff727224 */ /* 0x000fca00078e0031 */
[C---:B------:R-:W-:Y:S07]  /*5640*/  HMMA.16816.F32.BF16 R36, R4.reuse, R38, R116 ;  /* 0x000000260424723c */ /* 0x040fee0000041874 */
[----:B------:R-:W-:Y:S01]  /*5650*/  IMAD.MOV.U32 R117, RZ, RZ, R184 ;  /* 0x000000ffff757224 */ /* 0x000fe200078e00b8 */
[----:B------:R-:W-:Y:S01]  /*5660*/  MOV R116, R183 ;  /* 0x000000b700747202 */ /* 0x000fe20000000f00 */
[C---:B------:R-:W-:Y:S07]  /*5670*/  HMMA.16816.F32.BF16 R184, R4.reuse, R28, R100 ;  /* 0x0000001c04b8723c */ /* 0x040fee0000041864 */
[----:B------:R-:W-:Y:S01]  /*5680*/  MOV R53, R42 ;  /* 0x0000002a00357202 */ /* 0x000fe20000000f00 */
[----:B------:R-:W-:Y:S01]  /*5690*/  IMAD.MOV.U32 R52, RZ, RZ, R41 ;  /* 0x000000ffff347224 */ /* 0x000fe200078e0029 */
[----:B------:R-:W-:Y:S01]  /*56a0*/  MOV R144, R40 ;  /* 0x0000002800907202 */ /* 0x000fe20000000f00 */
[----:B------:R-:W-:Y:S01]  /*56b0*/  IMAD.MOV.U32 R145, RZ, RZ, R43 ;  /* 0x000000ffff917224 */ /* 0x000fe200078e002b */
[----:B------:R-:W-:Y:S01]  /*56c0*/  MOV R102, R180 ;  /* 0x000000b400667202 */ /* 0x000fe20000000f00 */
[----:B------:R-:W-:Y:S01]  /*56d0*/  IMAD.MOV.U32 R43, RZ, RZ, R70 ;  /* 0x000000ffff2b7224 */ /* 0x000fe200078e0046 */
[C---:B--2---:R-:W-:Y:S01]  /*56e0*/  HMMA.16816.F32.BF16 R128, R4.reuse, R20, R72 ;  /* 0x000000140480723c */ /* 0x044fe20000041848 */
        /* <DEDUP_REMOVED lines=10> */
[----:B------:R-:W-:Y:S01]  /*5790*/  MOV R165, R121 ;  /* 0x0000007900a57202 */ /* 0x000fe20000000f00 */
[----:B------:R-:W-:Y:S01]  /*57a0*/  IMAD.MOV.U32 R121, RZ, RZ, R112 ;  /* 0x000000ffff797224 */ /* 0x000fe200078e0070 */
[----:B------:R-:W2:Y:S01]  /*57b0*/  LDSM.16.MT88.4 R36, [R205+0x6900] ;  /* 0x00690000cd24783b */ /* 0x000ea20000004200 */
[----:B------:R-:W-:-:S02]  /*57c0*/  IMAD.MOV.U32 R112, RZ, RZ, R47 ;  /* 0x000000ffff707224 */ /* 0x000fc400078e002f */
[----:B------:R-:W-:Y:S01]  /*57d0*/  IMAD.MOV.U32 R140, RZ, RZ, R102 ;  /* 0x000000ffff8c7224 */ /* 0x000fe200078e0066 */
[C---:B------:R-:W-:Y:S01]  /*57e0*/  HMMA.16816.F32.BF16 R68, R4.reuse, R24, R148 ;  /* 0x000000180444723c */ /* 0x040fe20000041894 */
[----:B------:R-:W-:Y:S01]  /*57f0*/  IMAD.MOV.U32 R142, RZ, RZ, R116 ;  /* 0x000000ffff8e7224 */ /* 0x000fe200078e0074 */
[----:B------:R-:W-:Y:S01]  /*5800*/  MOV R143, R117 ;  /* 0x00000075008f7202 */ /* 0x000fe20000000f00 */
[----:B------:R-:W-:Y:S01]  /*5810*/  IMAD.MOV.U32 R116, RZ, RZ, R144 ;  /* 0x000000ffff747224 */ /* 0x000fe200078e0090 */
[----:B------:R-:W-:Y:S01]  /*5820*/  MOV R144, R221 ;  /* 0x000000dd00907202 */ /* 0x000fe20000000f00 */
[----:B------:R-:W-:Y:S01]  /*5830*/  IMAD.MOV.U32 R141, RZ, RZ, R115 ;  /* 0x000000ffff8d7224 */ /* 0x000fe200078e0073 */
[----:B------:R4:W5:Y:S01]  /*5840*/  LDL.LU R221, [R1+0x8c] ;  /* 0x00008c0001dd7983 */ /* 0x0009620000300800 */
[----:B------:R-:W-:Y:S01]  /*5850*/  IMAD.MOV.U32 R148, RZ, RZ, R122 ;  /* 0x000000ffff947224 */ /* 0x000fe200078e007a */
[C---:B-1----:R-:W-:Y:S01]  /*5860*/  HMMA.16816.F32.BF16 R88, R4.reuse, R16, R96 ;  /* 0x000000100458723c */ /* 0x042fe20000041860 */
[----:B------:R-:W-:Y:S01]  /*5870*/  IMAD.MOV.U32 R149, RZ, RZ, R123 ;  /* 0x000000ffff957224 */ /* 0x000fe200078e007b */
[----:B------:R1:W4:Y:S01]  /*5880*/  MUFU.EX2 R99, R2 ;  /* 0x0000000200637308 */ /* 0x0003220000000800 */
[----:B------:R-:W-:Y:S01]  /*5890*/  IMAD.MOV.U32 R122, RZ, RZ, R113 ;  /* 0x000000ffff7a7224 */ /* 0x000fe200078e0071 */
[----:B------:R-:W-:Y:S01]  /*58a0*/  MOV R113, R46 ;  /* 0x0000002e00717202 */ /* 0x000fe20000000f00 */
[----:B------:R-:W-:Y:S01]  /*58b0*/  IMAD.MOV.U32 R117, RZ, RZ, R118 ;  /* 0x000000ffff757224 */ /* 0x000fe200078e0076 */
[----:B------:R-:W-:Y:S01]  /*58c0*/  LDSM.16.MT88.4 R12, [R207+0x6900] ;  /* 0x00690000cf0c783b */ /* 0x000fe20000004200 */
[----:B------:R-:W-:Y:S01]  /*58d0*/  IMAD.MOV.U32 R153, RZ, RZ, R148 ;  /* 0x000000ffff997224 */ /* 0x000fe200078e0094 */
[----:B------:R-:W-:Y:S01]  /*58e0*/  MOV R148, R140 ;  /* 0x0000008c00947202 */ /* 0x000fe20000000f00 */
[C---:B------:R-:W-:Y:S01]  /*58f0*/  HMMA.16816.F32.BF16 R64, R4.reuse, R32, R124 ;  /* 0x000000200440723c */ /* 0x040fe2000004187c */
[----:B------:R-:W-:Y:S01]  /*5900*/  MOV R154, R149 ;  /* 0x00000095009a7202 */ /* 0x000fe20000000f00 */
[----:B------:R-:W-:Y:S01]  /*5910*/  IMAD.MOV.U32 R149, RZ, RZ, R141 ;  /* 0x000000ffff957224 */ /* 0x000fe200078e008d */
[----:B------:R-:W-:Y:S01]  /*5920*/  MOV R140, R112 ;  /* 0x00000070008c7202 */ /* 0x000fe20000000f00 */
[----:B------:R-:W-:Y:S01]  /*5930*/  IMAD.MOV.U32 R141, RZ, RZ, R113 ;  /* 0x000000ffff8d7224 */ /* 0x000fe200078e0071 */
[----:B------:R-:W-:Y:S01]  /*5940*/  MOV R112, R116 ;  /* 0x0000007400707202 */ /* 0x000fe20000000f00 */
[----:B------:R-:W-:Y:S01]  /*5950*/  IMAD.MOV.U32 R113, RZ, RZ, R117 ;  /* 0x000000ffff717224 */ /* 0x000fe200078e0075 */
[----:B------:R-:W-:Y:S01]  /*5960*/  MOV R116, R220 ;  /* 0x000000dc00747202 */ /* 0x000fe20000000f00 */
[----:B------:R-:W4:Y:S01]  /*5970*/  LDSM.16.MT88.4 R32, [R206+0x6900] ;  /* 0x00690000ce20783b */ /* 0x000f220000004200 */
[----:B-1----:R-:W-:Y:S01]  /*5980*/  FFMA.FTZ R2, R166, c[0x0][0x2d0], -R8 ;  /* 0x0000b400a6027a23 */ /* 0x002fe20000010808 */
[----:B------:R-:W-:Y:S01]  /*5990*/  HMMA.16816.F32.BF16 R84, R4, R22, R84 ;  /* 0x000000160454723c */ /* 0x000fe20000041854 */
[----:B------:R-:W-:Y:S01]  /*59a0*/  IMAD.MOV.U32 R100, RZ, RZ, R182 ;  /* 0x000000ffff647224 */ /* 0x000fe200078e00b6 */
[----:B------:R1:W5:Y:S01]  /*59b0*/  LDL.LU R220, [R1+0x88] ;  /* 0x0000880001dc7983 */ /* 0x0003620000300800 */
[----:B------:R4:W-:Y:S01]  /*59c0*/  MUFU.EX2 R166, R2 ;  /* 0x0000000200a67308 */ /* 0x0009e20000000800 */
[----:B------:R-:W-:-:S02]  /*59d0*/  IMAD.MOV.U32 R101, RZ, RZ, R181 ;  /* 0x000000ffff657224 */ /* 0x000fc400078e00b5 */
[----:B------:R-:W3:Y:S01]  /*59e0*/  LDL.LU R117, [R1+0x50] ;  /* 0x0000500001757983 */ /* 0x000ee20000300800 */
[----:B------:R-:W-:Y:S02]  /*59f0*/  IMAD.MOV.U32 R120, RZ, RZ, R11 ;  /* 0x000000ffff787224 */ /* 0x000fe400078e000b */
[----:B------:R-:W-:Y:S01]  /*5a00*/  IMAD.MOV.U32 R119, RZ, RZ, R53 ;  /* 0x000000ffff777224 */ /* 0x000fe200078e0035 */
[----:B------:R-:W1:Y:S01]  /*5a10*/  LDSM.16.MT88.4 R20, [R208+0x6900] ;  /* 0x00690000d014783b */ /* 0x000e620000004200 */
[C---:B--2---:R-:W-:Y:S03]  /*5a20*/  HMMA.16816.F32.BF16 R60, R4.reuse, R36, R156 ;  /* 0x00000024043c723c */ /* 0x044fe6000004189c */
[----:B------:R-:W2:Y:S01]  /*5a30*/  LDSM.16.MT88.4 R24, [R206+0x1100] ;  /* 0x00110000ce18783b */ /* 0x000ea20000004200 */
[----:B------:R-:W-:Y:S01]  /*5a40*/  MOV R123, R114 ;  /* 0x00000072007b7202 */ /* 0x000fe20000000f00 */
[----:B------:R-:W-:Y:S01]  /*5a50*/  IMAD.MOV.U32 R115, RZ, RZ, R44 ;  /* 0x000000ffff737224 */ /* 0x000fe200078e002c */
[----:B------:R-:W-:Y:S01]  /*5a60*/  MOV R126, R65 ;  /* 0x00000041007e7202 */ /* 0x000fe20000000f00 */
[----:B------:R-:W-:Y:S01]  /*5a70*/  IMAD.MOV.U32 R152, RZ, RZ, R165 ;  /* 0x000000ffff987224 */ /* 0x000fe200078e00a5 */
[----:B------:R-:W-:Y:S01]  /*5a80*/  MOV R150, R100 ;  /* 0x0000006400967202 */ /* 0x000fe20000000f00 */
[----:B----4-:R-:W-:Y:S01]  /*5a90*/  FFMA.FTZ R2, R167, c[0x0][0x2d0], -R8 ;  /* 0x0000b400a7027a23 */ /* 0x010fe20000010808 */
[----:B------:R-:W-:Y:S01]  /*5aa0*/  HMMA.16816.F32.BF16 R180, R4, R30, R80 ;  /* 0x0000001e04b4723c */ /* 0x000fe20000041850 */
[----:B------:R-:W-:-:S02]  /*5ab0*/  IMAD.MOV.U32 R155, RZ, RZ, R120 ;  /* 0x000000ffff9b7224 */ /* 0x000fc400078e0078 */
[----:B------:R-:W-:Y:S01]  /*5ac0*/  IMAD.MOV.U32 R151, RZ, RZ, R101 ;  /* 0x000000ffff977224 */ /* 0x000fe200078e0065 */
[----:B------:R4:W1:Y:S01]  /*5ad0*/  MUFU.EX2 R98, R2 ;  /* 0x0000000200627308 */ /* 0x0008620000000800 */
[----:B------:R-:W-:Y:S01]  /*5ae0*/  IMAD.MOV.U32 R118, RZ, RZ, R119 ;  /* 0x000000ffff767224 */ /* 0x000fe200078e0077 */
[----:B------:R-:W-:Y:S01]  /*5af0*/  MOV R119, R145 ;  /* 0x0000009100777202 */ /* 0x000fe20000000f00 */
[----:B------:R-:W-:Y:S01]  /*5b00*/  IMAD.MOV.U32 R114, RZ, RZ, R45 ;  /* 0x000000ffff727224 */ /* 0x000fe200078e002d */
[----:B------:R-:W-:Y:S01]  /*5b10*/  MOV R159, R155 ;  /* 0x0000009b009f7202 */ /* 0x000fe20000000f00 */
[----:B------:R-:W-:Y:S01]  /*5b20*/  IMAD.MOV.U32 R165, RZ, RZ, R150 ;  /* 0x000000ffffa57224 */ /* 0x000fe200078e0096 */
[----:B------:R-:W-:Y:S01]  /*5b30*/  HMMA.16816.F32.BF16 R80, R4, R18, R108 ;  /* 0x000000120450723c */ /* 0x000fe2000004186c */
[----:B------:R-:W-:Y:S01]  /*5b40*/  MOV R156, R152 ;  /* 0x00000098009c7202 */ /* 0x000fe20000000f00 */
[----:B------:R-:W-:Y:S01]  /*5b50*/  IMAD.MOV.U32 R157, RZ, RZ, R153 ;  /* 0x000000ffff9d7224 */ /* 0x000fe200078e0099 */
[----:B------:R-:W-:Y:S01]  /*5b60*/  MOV R158, R154 ;  /* 0x0000009a009e7202 */ /* 0x000fe20000000f00 */
[----:B------:R-:W-:Y:S01]  /*5b70*/  IMAD.MOV.U32 R127, RZ, RZ, R64 ;  /* 0x000000ffff7f7224 */ /* 0x000fe200078e0040 */
[----:B------:R-:W2:Y:S01]  /*5b80*/  LDSM.16.MT88.4 R28, [R205+0x1100] ;  /* 0x00110000cd1c783b */ /* 0x000ea20000004200 */
[----:B------:R-:W-:-:S02]  /*5b90*/  IMAD.MOV.U32 R125, RZ, RZ, R66 ;  /* 0x000000ffff7d7224 */ /* 0x000fc400078e0042 */
[C---:B------:R-:W-:Y:S01]  /*5ba0*/  HMMA.16816.F32.BF16 R48, R4.reuse, R34, R172 ;  /* 0x000000220430723c */ /* 0x040fe200000418ac */
[----:B------:R-:W-:Y:S02]  /*5bb0*/  IMAD.MOV.U32 R124, RZ, RZ, R67 ;  /* 0x000000ffff7c7224 */ /* 0x000fe400078e0043 */
[----:B----4-:R-:W-:Y:S01]  /*5bc0*/  FFMA.FTZ R2, R176, c[0x0][0x2d0], -R8 ;  /* 0x0000b400b0027a23 */ /* 0x010fe20000010808 */
[----:B------:R-:W-:Y:S01]  /*5bd0*/  MOV R150, R142 ;  /* 0x0000008e00967202 */ /* 0x000fe20000000f00 */
[----:B------:R-:W-:Y:S01]  /*5be0*/  IMAD.MOV.U32 R155, RZ, RZ, R151 ;  /* 0x000000ffff9b7224 */ /* 0x000fe200078e0097 */
[----:B------:R-:W-:Y:S01]  /*5bf0*/  MOV R110, R147 ;  /* 0x00000093006e7202 */ /* 0x000fe20000000f00 */
[----:B------:R4:W2:Y:S01]  /*5c00*/  MUFU.EX2 R9, R2 ;  /* 0x0000000200097308 */ /* 0x0008a20000000800 */
[----:B------:R-:W-:Y:S01]  /*5c10*/  IMAD.MOV.U32 R151, RZ, RZ, R143 ;  /* 0x000000ffff977224 */ /* 0x000fe200078e008f */
[----:B------:R-:W-:Y:S01]  /*5c20*/  MOV R142, R114 ;  /* 0x00000072008e7202 */ /* 0x000fe20000000f00 */
[----:B------:R-:W-:Y:S01]  /*5c30*/  IMAD.MOV.U32 R172, RZ, RZ, R99 ;  /* 0x000000ffffac7224 */ /* 0x000fe200078e0063 */
[----:B-1----:R-:W-:Y:S01]  /*5c40*/  MOV R173, R98 ;  /* 0x0000006200ad7202 */ /* 0x002fe20000000f00 */
        /* <DEDUP_REMOVED lines=8> */
[----:B------:R-:W1:Y:S01]  /*5cd0*/  LDSM.16.MT88.4 R16, [R208+0x1100] ;  /* 0x00110000d010783b */ /* 0x000e620000004200 */
[----:B------:R-:W-:-:S02]  /*5ce0*/  IMAD.MOV.U32 R111, RZ, RZ, R43 ;  /* 0x000000ffff6f7224 */ /* 0x000fc400078e002b */
[----:B----4-:R-:W-:Y:S01]  /*5cf0*/  FFMA.FTZ R2, R134, c[0x0][0x2d0], -R0 ;  /* 0x0000b40086027a23 */ /* 0x010fe20000010800 */
[----:B------:R-:W-:Y:S01]  /*5d00*/  MOV R114, R118 ;  /* 0x0000007600727202 */ /* 0x000fe20000000f00 */
[----:B------:R-:W-:Y:S01]  /*5d10*/  IMAD.MOV.U32 R143, RZ, RZ, R115 ;  /* 0x000000ffff8f7224 */ /* 0x000fe200078e0073 */
[----:B------:R-:W-:Y:S01]  /*5d20*/  MOV R154, R150 ;  /* 0x00000096009a7202 */ /* 0x000fe20000000f00 */
[----:B------:R4:W-:Y:S01]  /*5d30*/  MUFU.EX2 R252, R2 ;  /* 0x0000000200fc7308 */ /* 0x0009e20000000800 */
[----:B------:R-:W-:Y:S01]  /*5d40*/  IMAD.MOV.U32 R159, RZ, RZ, R155 ;  /* 0x000000ffff9f7224 */ /* 0x000fe200078e009b */
[----:B------:R-:W-:Y:S01]  /*5d50*/  MOV R148, R140 ;  /* 0x0000008c00947202 */ /* 0x000fe20000000f00 */
[----:B------:R-:W-:Y:S01]  /*5d60*/  IMAD.MOV.U32 R146, RZ, RZ, R94 ;  /* 0x000000ffff927224 */ /* 0x000fe200078e005e */
[C---:B------:R-:W-:Y:S01]  /*5d70*/  HMMA.16816.F32.BF16 R64, R4.reuse, R32, R168 ;  /* 0x000000200440723c */ /* 0x040fe200000418a8 */
[----:B------:R-:W-:Y:S01]  /*5d80*/  IMAD.MOV.U32 R153, RZ, RZ, R149 ;  /* 0x000000ffff997224 */ /* 0x000fe200078e0095 */
[----:B------:R-:W-:Y:S01]  /*5d90*/  MOV R176, R157 ;  /* 0x0000009d00b07202 */ /* 0x000fe20000000f00 */
[----:B------:R-:W1:Y:S04]  /*5da0*/  LDSM.16.MT88.4 R40, [R207+0x1100] ;  /* 0x00110000cf28783b */ /* 0x000e680000004200 */
[----:B------:R-:W1:Y:S01]  /*5db0*/  LDSM.16.MT88.4 R44, [R206+0x3100] ;  /* 0x00310000ce2c783b */ /* 0x000e620000004200 */
[----:B------:R-:W-:Y:S03]  /*5dc0*/  HMMA.16816.F32.BF16 R96, R4, R20, R196 ;  /* 0x000000140460723c */ /* 0x000fe600000418c4 */
[----:B------:R-:W-:Y:S01]  /*5dd0*/  LDSM.16.MT88.4 R36, [R205+0x3100] ;  /* 0x00310000cd24783b */ /* 0x000fe20000004200 */
[----:B----4-:R-:W-:-:S02]  /*5de0*/  FFMA.FTZ R2, R133, c[0x0][0x2d0], -R0 ;  /* 0x0000b40085027a23 */ /* 0x010fc40000010800 */
[----:B------:R-:W-:Y:S02]  /*5df0*/  IMAD.MOV.U32 R115, RZ, RZ, R119 ;  /* 0x000000ffff737224 */ /* 0x000fe400078e0077 */
[----:B------:R-:W-:Y:S01]  /*5e00*/  IMAD.MOV.U32 R118, RZ, RZ, R219 ;  /* 0x000000ffff767224 */ /* 0x000fe200078e00db */
[----:B------:R4:W1:Y:S01]  /*5e10*/  MUFU.EX2 R134, R2 ;  /* 0x0000000200867308 */ /* 0x0008620000000800 */
[----:B------:R-:W-:Y:S01]  /*5e20*/  MOV R119, R218 ;  /* 0x000000da00777202 */ /* 0x000fe20000000f00 */
[----:B------:R-:W-:Y:S01]  /*5e30*/  IMAD.MOV.U32 R155, RZ, RZ, R151 ;  /* 0x000000ffff9b7224 */ /* 0x000fe200078e0097 */
[----:B------:R-:W-:Y:S01]  /*5e40*/  HMMA.16816.F32.BF16 R92, R4, R22, R200 ;  /* 0x00000016045c723c */ /* 0x000fe200000418c8 */
[----:B------:R-:W-:Y:S01]  /*5e50*/  IMAD.MOV.U32 R149, RZ, RZ, R141 ;  /* 0x000000ffff957224 */ /* 0x000fe200078e008d */
[----:B------:R-:W-:Y:S01]  /*5e60*/  MOV R150, R142 ;  /* 0x0000008e00967202 */ /* 0x000fe20000000f00 */
[----:B------:R1:W5:Y:S01]  /*5e70*/  LDL.LU R219, [R1+0x84] ;  /* 0x0000840001db7983 */ /* 0x0003620000300800 */
[----:B------:R-:W-:-:S03]  /*5e80*/  MOV R140, R112 ;  /* 0x00000070008c7202 */ /* 0x000fc60000000f00 */
[----:B------:R-:W1:Y:S01]  /*5e90*/  LDSM.16.MT88.4 R32, [R208+0x3100] ;  /* 0x00310000d020783b */ /* 0x000e620000004200 */
[--C-:B----4-:R-:W-:Y:S01]  /*5ea0*/  FFMA.FTZ R2, R135, c[0x0][0x2d0], -R0.reuse ;  /* 0x0000b40087027a23 */ /* 0x110fe20000010800 */
[----:B------:R-:W-:Y:S01]  /*5eb0*/  HMMA.16816.F32.BF16 R104, R4, R12, R104 ;  /* 0x0000000c0468723c */ /* 0x000fe20000041868 */
[----:B------:R-:W-:Y:S01]  /*5ec0*/  IMAD.MOV.U32 R151, RZ, RZ, R143 ;  /* 0x000000ffff977224 */ /* 0x000fe200078e008f */
[----:B------:R-:W-:Y:S01]  /*5ed0*/  MOV R142, R114 ;  /* 0x00000072008e7202 */ /* 0x000fe20000000f00 */
[----:B------:R4:W-:Y:S01]  /*5ee0*/  MUFU.EX2 R133, R2 ;  /* 0x0000000200857308 */ /* 0x0009e20000000800 */
[----:B------:R-:W-:Y:S01]  /*5ef0*/  IMAD.MOV.U32 R141, RZ, RZ, R113 ;  /* 0x000000ffff8d7224 */ /* 0x000fe200078e0071 */
[----:B------:R1:W5:Y:S01]  /*5f00*/  LDL.LU R218, [R1+0x80] ;  /* 0x0000800001da7983 */ /* 0x0003620000300800 */
[----:B----4-:R-:W-:-:S05]  /*5f10*/  FFMA.FTZ R2, R164, c[0x0][0x2d0], -R0 ;  /* 0x0000b400a4027a23 */ /* 0x010fca0000010800 */
[----:B------:R-:W4:Y:S01]  /*5f20*/  MUFU.EX2 R11, R2 ;  /* 0x00000002000b7308 */ /* 0x000f220000000800 */
[----:B------:R-:W-:Y:S01]  /*5f30*/  HMMA.16816.F32.BF16 R100, R4, R14, R240 ;  /* 0x0000000e0464723c */ /* 0x000fe200000418f0 */
[----:B------:R-:W-:Y:S01]  /*5f40*/  IMAD.MOV.U32 R143, RZ, RZ, R115 ;  /* 0x000000ffff8f7224 */ /* 0x000fe200078e0073 */
[----:B------:R-:W-:Y:S01]  /*5f50*/  MOV R112, R116 ;  /* 0x0000007400707202 */ /* 0x000fe20000000f00 */
[----:B------:R-:W-:Y:S01]  /*5f60*/  IMAD.MOV.U32 R115, RZ, RZ, R119 ;  /* 0x000000ffff737224 */ /* 0x000fe200078e0077 */
[----:B------:R-:W-:Y:S01]  /*5f70*/  MOV R114, R118 ;  /* 0x0000007600727202 */ /* 0x000fe20000000f00 */
[----:B------:R-:W-:Y:S01]  /*5f80*/  IMAD.MOV.U32 R196, RZ, RZ, R140 ;  /* 0x000000ffffc47224 */ /* 0x000fe200078e008c */
[----:B------:R-:W-:Y:S01]  /*5f90*/  MOV R116, R217 ;  /* 0x000000d900747202 */ /* 0x000fe20000000f00 */
[----:B------:R-:W-:Y:S01]  /*5fa0*/  IMAD.MOV.U32 R135, RZ, RZ, R156 ;  /* 0x000000ffff877224 */ /* 0x000fe200078e009c */
[----:B------:R-:W-:Y:S01]  /*5fb0*/  F2FP.BF16.PACK_AB R4, R166, R172 ;  /* 0x000000aca604723e */ /* 0x000fe200000010ff */
[----:B------:R3:W5:Y:S01]  /*5fc0*/  LDL.LU R217, [R1+0x7c] ;  /* 0x00007c0001d97983 */ /* 0x0007620000300800 */
[----:B--2---:R-:W-:-:S02]  /*5fd0*/  F2FP.BF16.PACK_AB R6, R9, R173 ;  /* 0x000000ad0906723e */ /* 0x004fc400000010ff */
[----:B-1----:R-:W-:Y:S02]  /*5fe0*/  F2FP.BF16.PACK_AB R5, R134, R252 ;  /* 0x000000fc8605723e */ /* 0x002fe400000010ff */
[----:B----4-:R-:W-:Y:S01]  /*5ff0*/  F2FP.BF16.PACK_AB R7, R11, R133 ;  /* 0x000000850b07723e */ /* 0x010fe200000010ff */
        /* <DEDUP_REMOVED lines=27> */
[C---:B------:R-:W-:Y:S01]  /*61b0*/  HMMA.16816.F32.BF16 R136, R4.reuse, R28, R136 ;  /* 0x0000001c0488723c */ /* 0x040fe20000041888 */
[----:B------:R-:W-:Y:S07]  /*61c0*/  LDSM.16.MT88.4 R12, [R207+0x5100] ;  /* 0x00510000cf0c783b */ /* 0x000fee0000004200 */
[C---:B------:R-:W-:Y:S01]  /*61d0*/  HMMA.16816.F32.BF16 R108, R4.reuse, R30, R108 ;  /* 0x0000001e046c723c */ /* 0x040fe2000004186c */
[----:B------:R-:W-:Y:S07]  /*61e0*/  LDSM.16.MT88.4 R28, [R207+0x3100] ;  /* 0x00310000cf1c783b */ /* 0x000fee0000004200 */
[----:B------:R-:W-:Y:S01]  /*61f0*/  HMMA.16816.F32.BF16 R152, R4, R16, R232 ;  /* 0x000000100498723c */ /* 0x000fe200000418e8 */
[----:B---3--:R-:W-:-:S02]  /*6200*/  IMAD.MOV.U32 R113, RZ, RZ, R117 ;  /* 0x000000ffff717224 */ /* 0x008fc400078e0075 */
[----:B------:R-:W-:Y:S02]  /*6210*/  IMAD.MOV.U32 R117, RZ, RZ, R216 ;  /* 0x000000ffff757224 */ /* 0x000fe400078e00d8 */
[----:B------:R1:W5:Y:S01]  /*6220*/  LDL.LU R216, [R1+0x78] ;  /* 0x0000780001d87983 */ /* 0x0003620000300800 */
[----:B------:R-:W-:-:S03]  /*6230*/  MOV R167, R113 ;  /* 0x0000007100a77202 */ /* 0x000fc60000000f00 */
[----:B------:R1:W5:Y:S01]  /*6240*/  LDL.LU R215, [R1+0x74] ;  /* 0x0000740001d77983 */ /* 0x0003620000300800 */
[----:B------:R-:W-:Y:S03]  /*6250*/  HMMA.16816.F32.BF16 R112, R4, R26, R236 ;  /* 0x0000001a0470723c */ /* 0x000fe600000418ec */
[----:B------:R1:W5:Y:S04]  /*6260*/  LDL.LU R214, [R1+0x70] ;  /* 0x0000700001d67983 */ /* 0x0003680000300800 */
[----:B------:R1:W5:Y:S01]  /*6270*/  LDL.LU R213, [R1+0x6c] ;  /* 0x00006c0001d57983 */ /* 0x0003620000300800 */
[----:B------:R-:W-:Y:S01]  /*6280*/  MOV R239, R176 ;  /* 0x000000b000ef7202 */ /* 0x000fe20000000f00 */
[----:B------:R-:W-:-:S02]  /*6290*/  IMAD.MOV.U32 R238, RZ, RZ, R135 ;  /* 0x000000ffffee7224 */ /* 0x000fc400078e0087 */
[----:B------:R1:W5:Y:S01]  /*62a0*/  LDL.LU R212, [R1+0x68] ;  /* 0x0000680001d47983 */ /* 0x0003620000300800 */
[----:B------:R-:W-:Y:S01]  /*62b0*/  IMAD.MOV.U32 R176, RZ, RZ, R209 ;  /* 0x000000ffffb07224 */ /* 0x000fe200078e00d1 */
[----:B------:R-:W-:Y:S02]  /*62c0*/  MOV R135, R204 ;  /* 0x000000cc00877202 */ /* 0x000fe40000000f00 */
[----:B------:R1:W5:Y:S04]  /*62d0*/  LDL.LU R211, [R1+0x64] ;  /* 0x0000640001d37983 */ /* 0x0003680000300800 */
[----:B------:R1:W5:Y:S04]  /*62e0*/  LDL.LU R210, [R1+0x60] ;  /* 0x0000600001d27983 */ /* 0x0003680000300800 */
[----:B------:R1:W5:Y:S04]  /*62f0*/  LDL.LU R209, [R1+0x5c] ;  /* 0x00005c0001d17983 */ /* 0x0003680000300800 */
[----:B------:R1:W5:Y:S01]  /*6300*/  LDL.LU R204, [R1+0x58] ;  /* 0x0000580001cc7983 */ /* 0x0003620000300800 */
[----:B------:R-:W-:-:S02]  /*6310*/  MOV R143, R117 ;  /* 0x00000075008f7202 */ /* 0x000fc40000000f00 */
[C---:B------:R-:W-:Y:S01]  /*6320*/  HMMA.16816.F32.BF16 R116, R4.reuse, R18, R192 ;  /* 0x000000120474723c */ /* 0x040fe200000418c0 */
[----:B------:R-:W2:Y:S04]  /*6330*/  LDSM.16.MT88.4 R24, [R205+0x5100] ;  /* 0x00510000cd18783b */ /* 0x000ea80000004200 */
[----:B------:R-:W3:Y:S01]  /*6340*/  LDSM.16.MT88.4 R16, [R208+0x5100] ;  /* 0x00510000d010783b */ /* 0x000ee20000004200 */
[----:B------:R-:W-:Y:S01]  /*6350*/  IMAD.MOV.U32 R236, RZ, RZ, R20 ;  /* 0x000000ffffec7224 */ /* 0x000fe200078e0014 */
[----:B------:R-:W-:Y:S01]  /*6360*/  MOV R237, R21 ;  /* 0x0000001500ed7202 */ /* 0x000fe20000000f00 */
[----:B------:R-:W-:Y:S01]  /*6370*/  IMAD.MOV.U32 R240, RZ, RZ, R127 ;  /* 0x000000fffff07224 */ /* 0x000fe200078e007f */
[----:B------:R-:W-:Y:S01]  /*6380*/  MOV R241, R126 ;  /* 0x0000007e00f17202 */ /* 0x000fe20000000f00 */
[----:B------:R-:W-:Y:S01]  /*6390*/  IMAD.MOV.U32 R242, RZ, RZ, R125 ;  /* 0x000000fffff27224 */ /* 0x000fe200078e007d */
[----:B------:R-:W-:Y:S01]  /*63a0*/  MOV R243, R124 ;  /* 0x0000007c00f37202 */ /* 0x000fe20000000f00 */
[C---:B------:R-:W-:Y:S01]  /*63b0*/  HMMA.16816.F32.BF16 R160, R4.reuse, R40, R248 ;  /* 0x0000002804a0723c */ /* 0x040fe200000418f8 */
[----:B------:R-:W-:Y:S07]  /*63c0*/  LDSM.16.MT88.4 R20, [R206+0x5100] ;  /* 0x00510000ce14783b */ /* 0x000fee0000004200 */
[C---:B------:R-:W-:Y:S08]  /*63d0*/  HMMA.16816.F32.BF16 R120, R4.reuse, R42, R120 ;  /* 0x0000002a0478723c */ /* 0x040ff00000041878 */
[C---:B------:R-:W-:Y:S08]  /*63e0*/  HMMA.16816.F32.BF16 R40, R4.reuse, R46, R236 ;  /* 0x0000002e0428723c */ /* 0x040ff000000418ec */
[C---:B------:R-:W-:Y:S08]  /*63f0*/  HMMA.16816.F32.BF16 R192, R4.reuse, R32, R240 ;  /* 0x0000002004c0723c */ /* 0x040ff000000418f0 */
[C---:B------:R-:W-:Y:S08]  /*6400*/  HMMA.16816.F32.BF16 R124, R4.reuse, R36, R244 ;  /* 0x00000024047c723c */ /* 0x040ff000000418f4 */
[C---:B------:R-:W-:Y:S01]  /*6410*/  HMMA.16816.F32.BF16 R168, R4.reuse, R38, R168 ;  /* 0x0000002604a8723c */ /* 0x040fe200000418a8 */
[----:B------:R-:W4:Y:S07]  /*6420*/  LDSM.16.MT88.4 R36, [R205+0x7100] ;  /* 0x00710000cd24783b */ /* 0x000f2e0000004200 */
[----:B------:R-:W-:Y:S01]  /*6430*/  HMMA.16816.F32.BF16 R188, R4, R34, R188 ;  /* 0x0000002204bc723c */ /* 0x000fe200000418bc */
[----:B------:R-:W-:Y:S01]  /*6440*/  IMAD.MOV.U32 R203, RZ, RZ, R2 ;  /* 0x000000ffffcb7224 */ /* 0x000fe200078e0002 */
[----:B------:R-:W-:-:S02]  /*6450*/  MOV R47, R40 ;  /* 0x00000028002f7202 */ /* 0x000fc40000000f00 */
[----:B------:R-:W-:Y:S01]  /*6460*/  MOV R2, R135 ;  /* 0x0000008700027202 */ /* 0x000fe20000000f00 */
[----:B------:R-:W-:Y:S01]  /*6470*/  IMAD.MOV.U32 R135, RZ, RZ, R193 ;  /* 0x000000ffff877224 */ /* 0x000fe200078e00c1 */
[----:B------:R-:W-:Y:S02]  /*6480*/  MOV R40, R192 ;  /* 0x000000c000287202 */ /* 0x000fe40000000f00 */
[C---:B------:R-:W-:Y:S07]  /*6490*/  HMMA.16816.F32.BF16 R196, R4.reuse, R44, R196 ;  /* 0x0000002c04c4723c */ /* 0x040fee00000418c4 */
[----:B------:R-:W-:Y:S01]  /*64a0*/  MOV R45, R42 ;  /* 0x0000002a002d7202 */ /* 0x000fe20000000f00 */
[----:B------:R-:W-:Y:S01]  /*64b0*/  IMAD.MOV.U32 R44, RZ, RZ, R43 ;  /* 0x000000ffff2c7224 */ /* 0x000fe200078e002b */
[----:B------:R-:W-:Y:S01]  /*64c0*/  MOV R43, R194 ;  /* 0x000000c2002b7202 */ /* 0x000fe20000000f00 */
[----:B------:R-:W-:Y:S01]  /*64d0*/  IMAD.MOV.U32 R42, RZ, RZ, R195 ;  /* 0x000000ffff2a7224 */ /* 0x000fe200078e00c3 */
[C---:B--2---:R-:W-:Y:S05]  /*64e0*/  HMMA.16816.F32.BF16 R232, R4.reuse, R26, R84 ;  /* 0x0000001a04e8723c */ /* 0x044fea0000041854 */
[----:B------:R-:W-:Y:S01]  /*64f0*/  IMAD.MOV.U32 R35, RZ, RZ, R188 ;  /* 0x000000ffff237224 */ /* 0x000fe200078e00bc */
[----:B------:R-:W-:Y:S01]  /*6500*/  MOV R34, R189 ;  /* 0x000000bd00227202 */ /* 0x000fe20000000f00 */
[----:B------:R-:W-:Y:S01]  /*6510*/  IMAD.MOV.U32 R33, RZ, RZ, R190 ;  /* 0x000000ffff217224 */ /* 0x000fe200078e00be */
[----:B------:R-:W-:Y:S01]  /*6520*/  MOV R32, R191 ;  /* 0x000000bf00207202 */ /* 0x000fe20000000f00 */
[C---:B------:R-:W-:Y:S08]  /*6530*/  HMMA.16816.F32.BF16 R248, R4.reuse, R28, R184 ;  /* 0x0000001c04f8723c */ /* 0x040ff000000418b8 */
[C---:B---3--:R-:W-:Y:S08]  /*6540*/  HMMA.16816.F32.BF16 R84, R4.reuse, R16, R76 ;  /* 0x000000100454723c */ /* 0x048ff0000004184c */
[C---:B------:R-:W-:Y:S01]  /*6550*/  HMMA.16816.F32.BF16 R192, R4.reuse, R18, R72 ;  /* 0x0000001204c0723c */ /* 0x040fe20000041848 */
[----:B------:R-:W2:Y:S07]  /*6560*/  LDSM.16.MT88.4 R16, [R208+0x7100] ;  /* 0x00710000d010783b */ /* 0x000eae0000004200 */
[----:B------:R-:W-:Y:S01]  /*6570*/  HMMA.16816.F32.BF16 R188, R4, R12, R68 ;  /* 0x0000000c04bc723c */ /* 0x000fe20000041844 */
[----:B------:R-:W-:-:S07]  /*6580*/  MOV R28, R2 ;  /* 0x00000002001c7202 */ /* 0x000fce0000000f00 */
[----:B------:R-:W-:Y:S01]  /*6590*/  HMMA.16816.F32.BF16 R184, R4, R14, R56 ;  /* 0x0000000e04b8723c */ /* 0x000fe20000041838 */
[----:B------:R-:W3:Y:S01]  /*65a0*/  LDSM.16.MT88.4 R12, [R207+0x7100] ;  /* 0x00710000cf0c783b */ /* 0x000ee20000004200 */
[----:B------:R-:W-:-:S06]  /*65b0*/  FFMA.FTZ R2, R177, c[0x0][0x2d0], -R8 ;  /* 0x0000b400b1027a23 */ /* 0x000fcc0000010808 */
[C---:B------:R-:W-:Y:S01]  /*65c0*/  HMMA.16816.F32.BF16 R244, R4.reuse, R30, R180 ;  /* 0x0000001e04f4723c */ /* 0x040fe200000418b4 */
[----:B------:R1:W1:Y:S06]  /*65d0*/  MUFU.EX2 R75, R2 ;  /* 0x00000002004b7308 */ /* 0x00026c0000000800 */
[----:B------:R-:W-:Y:S01]  /*65e0*/  MOV R182, R179 ;  /* 0x000000b300b67202 */ /* 0x000fe20000000f00 */
[----:B------:R-:W-:Y:S01]  /*65f0*/  HMMA.16816.F32.BF16 R240, R4, R24, R128 ;  /* 0x0000001804f0723c */ /* 0x000fe20000041880 */
[----:B------:R-:W2:Y:S01]  /*6600*/  LDSM.16.MT88.4 R24, [R206+0x7100] ;  /* 0x00710000ce18783b */ /* 0x000ea20000004200 */
[----:B------:R-:W-:-:S02]  /*6610*/  IMAD.MOV.U32 R183, RZ, RZ, R178 ;  /* 0x000000ffffb77224 */ /* 0x000fc400078e00b2 */
[----:B------:R-:W-:Y:S02]  /*6620*/  IMAD.MOV.U32 R29, RZ, RZ, R176 ;  /* 0x000000ffff1d7224 */ /* 0x000fe400078e00b0 */
[----:B-1----:R-:W-:Y:S02]  /*6630*/  FFMA.FTZ R2, R182, c[0x0][0x2d0], -R8 ;  /* 0x0000b400b6027a23 */ /* 0x002fe40000010808 */
[----:B----4-:R-:W-:Y:S02]  /*6640*/  HMMA.16816.F32.BF16 R176, R4, R36, R60 ;  /* 0x0000002404b0723c */ /* 0x010fe4000004183c */
[----:B------:R1:W4:Y:S01]  /*6650*/  MUFU.EX2 R37, R2 ;  /* 0x0000000200257308 */ /* 0x0003220000000800 */
[----:B------:R-:W-:Y:S02]  /*6660*/  IMAD.MOV.U32 R46, RZ, RZ, R41 ;  /* 0x000000ffff2e7224 */ /* 0x000fe400078e0029 */
[----:B------:R-:W-:Y:S01]  /*6670*/  IMAD.MOV.U32 R41, RZ, RZ, R203 ;  /* 0x000000ffff297224 */ /* 0x000fe200078e00cb */
[----:B------:R-:W-:Y:S01]  /*6680*/  MOV R130, R28 ;  /* 0x0000001c00827202 */ /* 0x000fe20000000f00 */
[----:B------:R-:W-:-:S02]  /*6690*/  IMAD.MOV.U32 R181, RZ, RZ, R164 ;  /* 0x000000ffffb57224 */ /* 0x000fc400078e00a4 */
[----:B-1----:R-:W-:-:S04]  /*66a0*/  FFMA.FTZ R2, R183, c[0x0][0x2d0], -R8 ;  /* 0x0000b400b7027a23 */ /* 0x002fc80000010808 */
[----:B------:R1:W1:Y:S01]  /*66b0*/  MUFU.EX2 R36, R2 ;  /* 0x0000000200247308 */ /* 0x0002620000000800 */
[----:B------:R-:W-:Y:S01]  /*66c0*/  MOV R183, R135 ;  /* 0x0000008700b77202 */ /* 0x000fe20000000f00 */
[----:B------:R-:W-:Y:S01]  /*66d0*/  IMAD.MOV.U32 R182, RZ, RZ, R174 ;  /* 0x000000ffffb67224 */ /* 0x000fe200078e00ae */
[----:B------:R-:W-:Y:S01]  /*66e0*/  MOV R180, R41 ;  /* 0x0000002900b47202 */ /* 0x000fe20000000f00 */
[----:B------:R-:W-:Y:S01]  /*66f0*/  IMAD.MOV.U32 R164, RZ, RZ, R175 ;  /* 0x000000ffffa47224 */ /* 0x000fe200078e00af */
[----:B------:R-:W-:Y:S01]  /*6700*/  MOV R41, R173 ;  /* 0x000000ad00297202 */ /* 0x000fe20000000f00 */
[----:B------:R-:W-:Y:S01]  /*6710*/  IMAD.MOV.U32 R174, RZ, RZ, R158 ;  /* 0x000000ffffae7224 */ /* 0x000fe200078e009e */
[----:B------:R-:W-:Y:S02]  /*6720*/  MOV R173, R156 ;  /* 0x0000009c00ad7202 */ /* 0x000fe40000000f00 */
[----:B------:R-:W-:Y:S01]  /*6730*/  MOV R175, R159 ;  /* 0x0000009f00af7202 */ /* 0x000fe20000000f00 */
[----:B-1----:R-:W-:Y:S01]  /*6740*/  FFMA.FTZ R2, R167, c[0x0][0x2d0], -R8 ;  /* 0x0000b400a7027a23 */ /* 0x002fe20000010808 */
[----:B------:R-:W-:Y:S01]  /*6750*/  MOV R156, R148 ;  /* 0x00000094009c7202 */ /* 0x000fe20000000f00 */
[----:B------:R-:W-:-:S02]  /*6760*/  IMAD.MOV.U32 R167, RZ, RZ, R165 ;  /* 0x000000ffffa77224 */ /* 0x000fc400078e00a5 */
[----:B------:R1:W1:Y:S01]  /*6770*/  MUFU.EX2 R135, R2 ;  /* 0x0000000200877308 */ /* 0x0002620000000800 */
[----:B------:R-:W-:Y:S01]  /*6780*/  MOV R158, R150 ;  /* 0x00000096009e7202 */ /* 0x000fe20000000f00 */
[----:B------:R-:W-:Y:S01]  /*6790*/  IMAD.MOV.U32 R159, RZ, RZ, R140 ;  /* 0x000000ffff9f7224 */ /* 0x000fe200078e008c */
[----:B------:R-:W-:Y:S01]  /*67a0*/  MOV R148, R143 ;  /* 0x0000008f00947202 */ /* 0x000fe20000000f00 */
[----:B------:R-:W-:Y:S01]  /*67b0*/  IMAD.MOV.U32 R165, RZ, RZ, R142 ;  /* 0x000000ffffa57224 */ /* 0x000fe200078e008e */
[----:B------:R-:W-:Y:S01]  /*67c0*/  HMMA.16816.F32.BF16 R236, R4, R20, R88 ;  /* 0x0000001404ec723c */ /* 0x000fe20000041858 */
[----:B------:R-:W-:Y:S01]  /*67d0*/  IMAD.MOV.U32 R73, RZ, RZ, R182 ;  /* 0x000000ffff497224 */ /* 0x000fe200078e00b6 */
[----:B------:R-:W-:Y:S02]  /*67e0*/  MOV R182, R158 ;  /* 0x0000009e00b67202 */ /* 0x000fe40000000f00 */
[----:B------:R-:W-:Y:S01]  /*67f0*/  MOV R150, R141 ;  /* 0x0000008d00967202 */ /* 0x000fe20000000f00 */
[----:B------:R-:W-:Y:S01]  /*6800*/  IMAD.MOV.U32 R63, RZ, RZ, R75 ;  /* 0x000000ffff3f7224 */ /* 0x000fe200078e004b */
[----:B------:R-:W2:Y:S01]  /*6810*/  LDSM.16.MT88.4 R140, [R205+0x1900] ;  /* 0x00190000cd8c783b */ /* 0x000ea20000004200 */
[----:B-1----:R-:W-:-:S02]  /*6820*/  FFMA.FTZ R2, R157, c[0x0][0x2d0], -R0 ;  /* 0x0000b4009d027a23 */ /* 0x002fc40000010800 */
[----:B------:R-:W-:Y:S01]  /*6830*/  IMAD.MOV.U32 R157, RZ, RZ, R149 ;  /* 0x000000ffff9d7224 */ /* 0x000fe200078e0095 */
[----:B------:R-:W-:Y:S01]  /*6840*/  HMMA.16816.F32.BF16 R200, R4, R22, R80 ;  /* 0x0000001604c8723c */ /* 0x000fe20000041850 */
[----:B------:R-:W-:Y:S01]  /*6850*/  IMAD.MOV.U32 R149, RZ, RZ, R10 ;  /* 0x000000ffff957224 */ /* 0x000fe200078e000a */
[----:B------:R-:W-:Y:S01]  /*6860*/  MOV R89, R34 ;  /* 0x0000002200597202 */ /* 0x000fe20000000f00 */
        /* <DEDUP_REMOVED lines=12> */
[----:B-1----:R-:W-:Y:S01]  /*6930*/  FFMA.FTZ R2, R130, c[0x0][0x2d0], -R0 ;  /* 0x0000b40082027a23 */ /* 0x002fe20000010800 */
        /* <DEDUP_REMOVED lines=12> */
[----:B--2---:R-:W-:Y:S01]  /*6a00*/  HMMA.16816.F32.BF16 R172, R4, R16, R96 ;  /* 0x0000001004ac723c */ /* 0x004fe20000041860 */
[----:B------:R-:W-:Y:S01]  /*6a10*/  IMAD.MOV.U32 R128, RZ, RZ, R43 ;  /* 0x000000ffff807224 */ /* 0x000fe200078e002b */
[----:B------:R-:W-:Y:S01]  /*6a20*/  MOV R129, R42 ;  /* 0x0000002a00817202 */ /* 0x000fe20000000f00 */
[----:B------:R-:W-:-:S02]  /*6a30*/  IMAD.MOV.U32 R81, RZ, RZ, R167 ;  /* 0x000000ffff517224 */ /* 0x000fc400078e00a7 */
[----:B-1----:R-:W-:Y:S01]  /*6a40*/  FFMA.FTZ R2, R73, c[0x0][0x2d0], -R0 ;  /* 0x0000b40049027a23 */ /* 0x002fe20000010800 */
        /* <DEDUP_REMOVED lines=10> */
[----:B------:R-:W-:Y:S01]  /*6af0*/  LDSM.16.MT88.4 R148, [R206+0x1900] ;  /* 0x00190000ce94783b */ /* 0x000fe20000004200 */
[C---:B---3--:R-:W-:Y:S01]  /*6b00*/  HMMA.16816.F32.BF16 R16, R4.reuse, R14, R100 ;  /* 0x0000000e0410723c */ /* 0x048fe20000041864 */
[----:B------:R-:W-:Y:S01]  /*6b10*/  IMAD.MOV.U32 R131, RZ, RZ, R180 ;  /* 0x000000ffff837224 */ /* 0x000fe200078e00b4 */
[----:B------:R-:W-:Y:S01]  /*6b20*/  MOV R180, R156 ;  /* 0x0000009c00b47202 */ /* 0x000fe20000000f00 */
[----:B------:R-:W-:Y:S01]  /*6b30*/  FFMA.FTZ R0, R74, c[0x0][0x2d0], -R0 ;  /* 0x0000b4004a007a23 */ /* 0x000fe20000010800 */
[----:B------:R-:W-:Y:S03]  /*6b40*/  LDSM.16.MT88.4 R156, [R208+0x1900] ;  /* 0x00190000d09c783b */ /* 0x000fe60000004200 */
[----:B------:R-:W-:Y:S01]  /*6b50*/  MOV R102, R63 ;  /* 0x0000003f00667202 */ /* 0x000fe20000000f00 */
[----:B------:R-:W-:Y:S01]  /*6b60*/  IMAD.MOV.U32 R63, RZ, RZ, R56 ;  /* 0x000000ffff3f7224 */ /* 0x000fe200078e0038 */
[C---:B------:R-:W-:Y:S01]  /*6b70*/  HMMA.16816.F32.BF16 R28, R4.reuse, R24, R64 ;  /* 0x00000018041c723c */ /* 0x040fe20000041840 */
[----:B------:R-:W1:Y:S01]  /*6b80*/  LDSM.16.MT88.4 R56, [R208+0x3900] ;  /* 0x00390000d038783b */ /* 0x000e620000004200 */
[----:B------:R-:W-:Y:S01]  /*6b90*/  IMAD.MOV.U32 R70, RZ, RZ, R81 ;  /* 0x000000ffff467224 */ /* 0x000fe200078e0051 */
[----:B------:R-:W-:Y:S01]  /*6ba0*/  MOV R74, R42 ;  /* 0x0000002a004a7202 */ /* 0x000fe20000000f00 */
[----:B------:R-:W-:Y:S01]  /*6bb0*/  IMAD.MOV.U32 R75, RZ, RZ, R43 ;  /* 0x000000ffff4b7224 */ /* 0x000fe200078e002b */
[----:B------:R-:W-:Y:S01]  /*6bc0*/  MOV R80, R40 ;  /* 0x0000002800507202 */ /* 0x000fe20000000f00 */
[----:B------:R-:W-:Y:S01]  /*6bd0*/  IMAD.MOV.U32 R81, RZ, RZ, R41 ;  /* 0x000000ffff517224 */ /* 0x000fe200078e0029 */
[----:B------:R-:W-:Y:S01]  /*6be0*/  LDSM.16.MT88.4 R64, [R207+0x3900] ;  /* 0x00390000cf40783b */ /* 0x000fe20000004200 */
[C---:B------:R-:W-:Y:S03]  /*6bf0*/  HMMA.16816.F32.BF16 R24, R4.reuse, R26, R48 ;  /* 0x0000001a0418723c */ /* 0x040fe60000041830 */
[----:B------:R-:W2:Y:S01]  /*6c00*/  LDSM.16.MT88.4 R40, [R205+0x3900] ;  /* 0x00390000cd28783b */ /* 0x000ea20000004200 */
[----:B------:R3:W-:Y:S03]  /*6c10*/  MUFU.EX2 R8, R2 ;  /* 0x0000000200087308 */ /* 0x0007e60000000800 */
[----:B------:R-:W1:Y:S01]  /*6c20*/  LDSM.16.MT88.4 R48, [R206+0x3900] ;  /* 0x00390000ce30783b */ /* 0x000e620000004200 */
[C---:B------:R-:W-:Y:S01]  /*6c30*/  HMMA.16816.F32.BF16 R20, R4.reuse, R38, R52 ;  /* 0x000000260414723c */ /* 0x040fe20000041834 */
[----:B------:R-:W-:Y:S01]  /*6c40*/  MOV R79, R164 ;  /* 0x000000a4004f7202 */ /* 0x000fe20000000f00 */
[----:B------:R-:W-:Y:S01]  /*6c50*/  IMAD.MOV.U32 R68, RZ, RZ, R181 ;  /* 0x000000ffff447224 */ /* 0x000fe200078e00b5 */
[----:B------:R-:W-:Y:S01]  /*6c60*/  MOV R69, R180 ;  /* 0x000000b400457202 */ /* 0x000fe20000000f00 */
[----:B------:R-:W3:Y:S01]  /*6c70*/  MUFU.EX2 R0, R0 ;  /* 0x0000000000007308 */ /* 0x000ee20000000800 */
[----:B------:R-:W1:Y:S03]  /*6c80*/  LDSM.16.MT88.4 R164, [R207+0x1900] ;  /* 0x00190000cfa4783b */ /* 0x000e660000004200 */
[----:B------:R-:W-:Y:S01]  /*6c90*/  HMMA.16816.F32.BF16 R180, R4, R12, R104 ;  /* 0x0000000c04b4723c */ /* 0x000fe20000041868 */
[----:B------:R-:W-:Y:S01]  /*6ca0*/  IMAD.MOV.U32 R54, RZ, RZ, R128 ;  /* 0x000000ffff367224 */ /* 0x000fe200078e0080 */
[----:B------:R-:W-:Y:S01]  /*6cb0*/  MOV R55, R129 ;  /* 0x0000008100377202 */ /* 0x000fe20000000f00 */
[----:B------:R-:W-:Y:S04]  /*6cc0*/  LDSM.16.MT88.4 R96, [R207+0x5900] ;  /* 0x00590000cf60783b */ /* 0x000fe80000004200 */
[----:B----4-:R-:W-:Y:S01]  /*6cd0*/  IMAD.MOV.U32 R6, RZ, RZ, R37 ;  /* 0x000000ffff067224 */ /* 0x010fe200078e0025 */
[----:B------:R-:W-:Y:S01]  /*6ce0*/  MOV R7, R36 ;  /* 0x0000002400077202 */ /* 0x000fe20000000f00 */
[----:B---3--:R-:W-:Y:S01]  /*6cf0*/  IMAD.MOV.U32 R2, RZ, RZ, R130 ;  /* 0x000000ffff027224 */ /* 0x008fe200078e0082 */
[----:B------:R-:W-:Y:S01]  /*6d00*/  MOV R13, R131 ;  /* 0x00000083000d7202 */ /* 0x000fe20000000f00 */
[----:B------:R-:W-:Y:S01]  /*6d10*/  IMAD.MOV.U32 R52, RZ, RZ, R82 ;  /* 0x000000ffff347224 */ /* 0x000fe200078e0052 */
[----:B------:R-:W-:-:S02]  /*6d20*/  F2FP.BF16.PACK_AB R128, R6, R102 ;  /* 0x000000660680723e */ /* 0x000fc400000010ff */
[----:B------:R-:W-:Y:S01]  /*6d30*/  MOV R53, R83 ;  /* 0x0000005300357202 */ /* 0x000fe20000000f00 */
[----:B------:R-:W-:Y:S01]  /*6d40*/  IMAD.MOV.U32 R93, RZ, RZ, R74 ;  /* 0x000000ffff5d7224 */ /* 0x000fe200078e004a */
[----:B------:R-:W-:Y:S02]  /*6d50*/  F2FP.BF16.PACK_AB R130, R135, R7 ;  /* 0x000000078782723e */ /* 0x000fe400000010ff */
[----:B------:R-:W-:Y:S01]  /*6d60*/  MOV R92, R75 ;  /* 0x0000004b005c7202 */ /* 0x000fe20000000f00 */
[----:B------:R-:W-:Y:S01]  /*6d70*/  IMAD.MOV.U32 R4, RZ, RZ, R62 ;  /* 0x000000ffff047224 */ /* 0x000fe200078e003e */
[----:B------:R-:W-:Y:S01]  /*6d80*/  F2FP.BF16.PACK_AB R129, R9, R10 ;  /* 0x0000000a0981723e */ /* 0x000fe200000010ff */
[----:B------:R-:W-:Y:S01]  /*6d90*/  IMAD.MOV.U32 R95, RZ, RZ, R72 ;  /* 0x000000ffff5f7224 */ /* 0x000fe200078e0048 */
[----:B------:R-:W-:Y:S02]  /*6da0*/  F2FP.BF16.PACK_AB R131, R0, R8 ;  /* 0x000000080083723e */ /* 0x000fe400000010ff */
[----:B------:R-:W-:Y:S01]  /*6db0*/  MOV R94, R73 ;  /* 0x00000049005e7202 */ /* 0x000fe20000000f00 */
[----:B------:R-:W-:Y:S01]  /*6dc0*/  IMAD.MOV.U32 R5, RZ, RZ, R92 ;  /* 0x000000ffff057224 */ /* 0x000fe200078e005c */
[----:B------:R-:W-:Y:S01]  /*6dd0*/  MOV R12, R81 ;  /* 0x00000051000c7202 */ /* 0x000fe20000000f00 */
[----:B------:R-:W-:Y:S01]  /*6de0*/  IMAD.MOV.U32 R103, RZ, RZ, R80 ;  /* 0x000000ffff677224 */ /* 0x000fe200078e0050 */
[----:B------:R-:W3:Y:S01]  /*6df0*/  LDSM.16.MT88.4 R72, [R205+0x5900] ;  /* 0x00590000cd48783b */ /* 0x000ee20000004200 */
[C---:B------:R-:W-:Y:S03]  /*6e00*/  HMMA.16816.F32.BF16 R136, R128.reuse, R140, R136 ;  /* 0x0000008c8088723c */ /* 0x040fe60000041888 */
[----:B------:R-:W4:Y:S04]  /*6e10*/  LDSM.16.MT88.4 R80, [R206+0x5900] ;  /* 0x00590000ce50783b */ /* 0x000f280000004200 */
[----:B------:R-:W-:Y:S01]  /*6e20*/  LDSM.16.MT88.4 R104, [R205+0x7900] ;  /* 0x00790000cd68783b */ /* 0x000fe20000004200 */
[C---:B------:R-:W-:Y:S07]  /*6e30*/  HMMA.16816.F32.BF16 R140, R128.reuse, R142, R108 ;  /* 0x0000008e808c723c */ /* 0x040fee000004186c */
[----:B------:R-:W-:Y:S01]  /*6e40*/  IMAD.MOV.U32 R108, RZ, RZ, R88 ;  /* 0x000000ffff6c7224 */ /* 0x000fe200078e0058 */
[----:B------:R-:W-:Y:S01]  /*6e50*/  MOV R109, R89 ;  /* 0x00000059006d7202 */ /* 0x000fe20000000f00 */
[----:B------:R-:W-:Y:S01]  /*6e60*/  IMAD.MOV.U32 R110, RZ, RZ, R90 ;  /* 0x000000ffff6e7224 */ /* 0x000fe200078e005a */
[----:B------:R-:W-:Y:S01]  /*6e70*/  MOV R111, R91 ;  /* 0x0000005b006f7202 */ /* 0x000fe20000000f00 */
[C---:B-1----:R-:W-:Y:S01]  /*6e80*/  HMMA.16816.F32.BF16 R52, R128.reuse, R56, R52 ;  /* 0x000000388034723c */ /* 0x042fe20000041834 */
[----:B------:R-:W1:Y:S07]  /*6e90*/  LDSM.16.MT88.4 R88, [R208+0x5900] ;  /* 0x00590000d058783b */ /* 0x000e6e0000004200 */
[C---:B------:R-:W-:Y:S07]  /*6ea0*/  HMMA.16816.F32.BF16 R56, R128.reuse, R58, R108 ;  /* 0x0000003a8038723c */ /* 0x040fee000004186c */
[----:B------:R-:W-:Y:S01]  /*6eb0*/  MOV R111, R13 ;  /* 0x0000000d006f7202 */ /* 0x000fe20000000f00 */
[----:B------:R-:W-:Y:S04]  /*6ec0*/  HMMA.16816.F32.BF16 R144, R128, R148, R144 ;  /* 0x000000948090723c */ /* 0x000fe80000041890 */
[----:B------:R-:W-:-:S04]  /*6ed0*/  FADD.FTZ R2, R2, R111 ;  /* 0x0000006f02027221 */ /* 0x000fc80000010000 */
[----:B------:R-:W-:Y:S01]  /*6ee0*/  HMMA.16816.F32.BF16 R152, R128, R156, R152 ;  /* 0x0000009c8098723c */ /* 0x000fe20000041898 */
[----:B------:R-:W-:-:S07]  /*6ef0*/  FADD.FTZ R5, R5, R2 ;  /* 0x0000000205057221 */ /* 0x000fce0000010000 */
[C---:B------:R-:W-:Y:S07]  /*6f00*/  HMMA.16816.F32.BF16 R148, R128.reuse, R150, R112 ;  /* 0x000000968094723c */ /* 0x040fee0000041870 */
[----:B------:R-:W-:Y:S01]  /*6f10*/  IMAD.MOV.U32 R112, RZ, RZ, R47 ;  /* 0x000000ffff707224 */ /* 0x000fe200078e002f */
[----:B------:R-:W-:Y:S01]  /*6f20*/  HMMA.16816.F32.BF16 R156, R128, R158, R116 ;  /* 0x0000009e809c723c */ /* 0x000fe20000041874 */
[----:B------:R-:W-:Y:S01]  /*6f30*/  MOV R113, R46 ;  /* 0x0000002e00717202 */ /* 0x000fe20000000f00 */
[----:B------:R-:W-:Y:S01]  /*6f40*/  IMAD.MOV.U32 R114, RZ, RZ, R45 ;  /* 0x000000ffff727224 */ /* 0x000fe200078e002d */
[----:B------:R-:W-:-:S04]  /*6f50*/  MOV R115, R44 ;  /* 0x0000002c00737202 */ /* 0x000fc80000000f00 */
[----:B------:R-:W-:Y:S01]  /*6f60*/  IMAD.MOV.U32 R116, RZ, RZ, R60 ;  /* 0x000000ffff747224 */ /* 0x000fe200078e003c */
[----:B--2---:R-:W-:Y:S01]  /*6f70*/  HMMA.16816.F32.BF16 R36, R128, R40, R124 ;  /* 0x000000288024723c */ /* 0x004fe2000004187c */
[----:B------:R-:W-:-:S06]  /*6f80*/  MOV R117, R63 ;  /* 0x0000003f00757202 */ /* 0x000fcc0000000f00 */
[----:B------:R-:W-:Y:S01]  /*6f90*/  MOV R126, R61 ;  /* 0x0000003d007e7202 */ /* 0x000fe20000000f00 */
[C---:B------:R-:W-:Y:S07]  /*6fa0*/  HMMA.16816.F32.BF16 R44, R128.reuse, R48, R196 ;  /* 0x00000030802c723c */ /* 0x040fee00000418c4 */
[----:B------:R-:W-:Y:S01]  /*6fb0*/  MOV R196, R93 ;  /* 0x0000005d00c47202 */ /* 0x000fe20000000f00 */
[----:B------:R-:W-:Y:S01]  /*6fc0*/  HMMA.16816.F32.BF16 R60, R128, R64, R248 ;  /* 0x00000040803c723c */ /* 0x000fe200000418f8 */
[----:B------:R-:W-:Y:S01]  /*6fd0*/  IMAD.MOV.U32 R197, RZ, RZ, R94 ;  /* 0x000000ffffc57224 */ /* 0x000fe200078e005e */
[----:B------:R-:W-:-:S05]  /*6fe0*/  MOV R198, R95 ;  /* 0x0000005f00c67202 */ /* 0x000fca0000000f00 */
[----:B------:R-:W-:Y:S01]  /*6ff0*/  MOV R251, R79 ;  /* 0x0000004f00fb7202 */ /* 0x000fe20000000f00 */
[----:B------:R-:W-:-:S04]  /*7000*/  FADD.FTZ R5, R197, R5 ;  /* 0x00000005c5057221 */ /* 0x000fc80000010000 */
[----:B------:R-:W-:-:S04]  /*7010*/  FADD.FTZ R2, R196, R251 ;  /* 0x000000fbc4027221 */ /* 0x000fc80000010000 */
[----:B------:R-:W-:Y:S02]  /*7020*/  FADD.FTZ R2, R198, R2 ;  /* 0x00000002c6027221 */ /* 0x000fe40000010000 */
[----:B------:R-:W-:Y:S01]  /*7030*/  FADD.FTZ R5, R116, R5 ;  /* 0x0000000574057221 */ /* 0x000fe20000010000 */
[C---:B------:R-:W-:Y:S01]  /*7040*/  HMMA.16816.F32.BF16 R160, R128.reuse, R164, R160 ;  /* 0x000000a480a0723c */ /* 0x040fe200000418a0 */
[----:B------:R-:W-:Y:S02]  /*7050*/  IMAD.MOV.U32 R118, RZ, RZ, R68 ;  /* 0x000000ffff767224 */ /* 0x000fe400078e0044 */
[----:B------:R-:W-:Y:S01]  /*7060*/  FADD.FTZ R4, R4, R2 ;  /* 0x0000000204047221 */ /* 0x000fe20000010000 */
[----:B------:R-:W-:Y:S01]  /*7070*/  MOV R119, R69 ;  /* 0x0000004500777202 */ /* 0x000fe20000000f00 */
[----:B------:R-:W-:Y:S01]  /*7080*/  IMAD.MOV.U32 R127, RZ, RZ, R12 ;  /* 0x000000ffff7f7224 */ /* 0x000fe200078e000c */
[----:B------:R-:W-:Y:S01]  /*7090*/  MOV R199, R71 ;  /* 0x0000004700c77202 */ /* 0x000fe20000000f00 */
[----:B------:R-:W-:Y:S01]  /*70a0*/  FADD.FTZ R2, R117, R5 ;  /* 0x0000000575027221 */ /* 0x000fe20000010000 */
[----:B------:R-:W-:Y:S01]  /*70b0*/  HMMA.16816.F32.BF16 R164, R128, R166, R120 ;  /* 0x000000a680a4723c */ /* 0x000fe20000041878 */
[----:B------:R-:W-:Y:S01]  /*70c0*/  LDSM.16.MT88.4 R120, [R208+0x7900] ;  /* 0x00790000d078783b */ /* 0x000fe20000004200 */
[----:B------:R-:W-:-:S03]  /*70d0*/  FADD.FTZ R4, R118, R4 ;  /* 0x0000000476047221 */ /* 0x000fc60000010000 */
[----:B------:R-:W-:Y:S03]  /*70e0*/  LDSM.16.MT88.4 R12, [R207+0x7900] ;  /* 0x00790000cf0c783b */ /* 0x000fe60000004200 */
[----:B------:R-:W-:Y:S01]  /*70f0*/  HMMA.16816.F32.BF16 R48, R128, R50, R112 ;  /* 0x000000328030723c */ /* 0x000fe20000041870 */
[----:B------:R-:W2:Y:S01]  /*7100*/  LDSM.16.MT88.4 R112, [R206+0x7900] ;  /* 0x00790000ce70783b */ /* 0x000ea20000004200 */
[----:B------:R-:W-:Y:S02]  /*7110*/  FADD.FTZ R2, R119, R2 ;  /* 0x0000000277027221 */ /* 0x000fe40000010000 */
[----:B------:R-:W-:-:S04]  /*7120*/  FADD.FTZ R4, R199, R4 ;  /* 0x00000004c7047221 */ /* 0x000fc80000010000 */
[----:B------:R-:W-:Y:S01]  /*7130*/  HMMA.16816.F32.BF16 R40, R128, R42, R168 ;  /* 0x0000002a8028723c */ /* 0x000fe200000418a8 */
[----:B------:R-:W-:-:S06]  /*7140*/  IMAD.MOV.U32 R124, RZ, RZ, R78 ;  /* 0x000000ffff7c7224 */ /* 0x000fcc00078e004e */
[----:B------:R-:W-:Y:S01]  /*7150*/  IMAD.MOV.U32 R168, RZ, RZ, R76 ;  /* 0x000000ffffa87224 */ /* 0x000fe200078e004c */
[----:B------:R-:W-:Y:S01]  /*7160*/  MOV R169, R77 ;  /* 0x0000004d00a97202 */ /* 0x000fe20000000f00 */
[----:B------:R-:W-:Y:S02]  /*7170*/  IMAD.MOV.U32 R125, RZ, RZ, R70 ;  /* 0x000000ffff7d7224 */ /* 0x000fe400078e0046 */
[----:B------:R-:W-:Y:S02]  /*7180*/  FADD.FTZ R2, R168, R2 ;  /* 0x00000002a8027221 */ /* 0x000fe40000010000 */
[----:B------:R-:W-:Y:S02]  /*7190*/  FADD.FTZ R4, R169, R4 ;  /* 0x00000004a9047221 */ /* 0x000fe40000010000 */
[----:B------:R-:W-:Y:S02]  /*71a0*/  FADD.FTZ R2, R124, R2 ;  /* 0x000000027c027221 */ /* 0x000fe40000010000 */
[----:B------:R-:W-:-:S02]  /*71b0*/  FADD.FTZ R4, R125, R4 ;  /* 0x000000047d047221 */ /* 0x000fc40000010000 */
[----:B------:R-:W-:Y:S02]  /*71c0*/  FADD.FTZ R2, R126, R2 ;  /* 0x000000027e027221 */ /* 0x000fe40000010000 */
[----:B------:R-:W-:Y:S01]  /*71d0*/  FADD.FTZ R4, R252, R4 ;  /* 0x00000004fc047221 */ /* 0x000fe20000010000 */
[----:B------:R-:W-:Y:S01]  /*71e0*/  MOV R170, R103 ;  /* 0x0000006700aa7202 */ /* 0x000fe20000000f00 */
[----:B------:R-:W-:Y:S02]  /*71f0*/  FADD.FTZ R2, R127, R2 ;  /* 0x000000027f027221 */ /* 0x000fe40000010000 */
[----:B------:R-:W-:Y:S01]  /*7200*/  FADD.FTZ R4, R134, R4 ;  /* 0x0000000486047221 */ /* 0x000fe20000010000 */
[----:B------:R-:W-:Y:S01]  /*7210*/  UIMAD.WIDE.U32 UR20, UR7, UR4, URZ ;  /* 0x00000004071472a5 */ /* 0x000fe2000f8e003f */
[----:B------:R-:W-:Y:S02]  /*7220*/  IMAD.MOV.U32 R171, RZ, RZ, R102 ;  /* 0x000000ffffab7224 */ /* 0x000fe400078e0066 */
[----:B------:R-:W-:-:S02]  /*7230*/  FADD.FTZ R2, R170, R2 ;  /* 0x00000002aa027221 */ /* 0x000fc40000010000 */
[----:B------:R-:W-:Y:S02]  /*7240*/  FADD.FTZ R5, R133, R4 ;  /* 0x0000000485057221 */ /* 0x000fe40000010000 */
[----:B------:R-:W-:Y:S01]  /*7250*/  FADD.FTZ R4, R171, R2 ;  /* 0x00000002ab047221 */ /* 0x000fe20000010000 */
[----:B------:R-:W-:Y:S01]  /*7260*/  PLOP3.LUT P0, PT, PT, PT, UP1, 0x40, 0x0 ;  /* 0x000000000000781c */ /* 0x000fe20003f0e818 */
[----:B------:R-:W-:Y:S01]  /*7270*/  FADD.FTZ R2, R11, R5 ;  /* 0x000000050b027221 */ /* 0x000fe20000010000 */
[----:B------:R-:W-:Y:S02]  /*7280*/  @UP2 UMOV UR17, UR21 ;  /* 0x0000001500112c82 */ /* 0x000fe40008000000 */
[----:B------:R-:W-:Y:S01]  /*7290*/  @UP2 USHF.R.U32.HI UR7, URZ, UR5, UR17 ;  /* 0x000000053f072299 */ /* 0x000fe20008011611 */
[----:B------:R-:W-:Y:S02]  /*72a0*/  FADD.FTZ R2, R10, R2 ;  /* 0x000000020a027221 */ /* 0x000fe40000010000 */
[----:B------:R-:W-:Y:S01]  /*72b0*/  FADD.FTZ R4, R6, R4 ;  /* 0x0000000406047221 */ /* 0x000fe20000010000 */
[----:B------:R-:W-:Y:S01]  /*72c0*/  UIADD3 UR4, UR6, UR7, URZ ;  /* 0x0000000706047290 */ /* 0x000fe2000fffe03f */
[----:B------:R-:W-:Y:S01]  /*72d0*/  FADD.FTZ R2, R9, R2 ;  /* 0x0000000209027221 */ /* 0x000fe20000010000 */
[----:B---3--:R-:W-:Y:S01]  /*72e0*/  HMMA.16816.F32.BF16 R68, R128, R72, R240 ;  /* 0x000000488044723c */ /* 0x008fe200000418f0 */
[----:B------:R-:W-:Y:S01]  /*72f0*/  ULDC UR7, c[0x0][0x328] ;  /* 0x0000ca0000077ab9 */ /* 0x000fe20000000800 */
[----:B------:R-:W-:Y:S01]  /*7300*/  FADD.FTZ R4, R7, R4 ;  /* 0x0000000407047221 */ /* 0x000fe20000010000 */
[----:B------:R-:W-:Y:S01]  /*7310*/  UIADD3 UR14, UR14, -0x2, URZ ;  /* 0xfffffffe0e0e7890 */ /* 0x000fe2000fffe03f */
[----:B------:R-:W-:Y:S01]  /*7320*/  FADD.FTZ R8, R8, R2 ;  /* 0x0000000208087221 */ /* 0x000fe20000010000 */
[----:B------:R-:W-:-:S03]  /*7330*/  UIADD3 UR7, UR4, UR7, URZ ;  /* 0x0000000704077290 */ /* 0x000fc6000fffe03f */
[----:B----4-:R-:W-:Y:S01]  /*7340*/  HMMA.16816.F32.BF16 R76, R128, R80, R236 ;  /* 0x00000050804c723c */ /* 0x010fe200000418ec */
[----:B------:R-:W-:Y:S02]  /*7350*/  FADD.FTZ R249, R135, R4 ;  /* 0x0000000487f97221 */ /* 0x000fe40000010000 */
[----:B------:R-:W-:-:S05]  /*7360*/  FADD.FTZ R250, R0, R8 ;  /* 0x0000000800fa7221 */ /* 0x000fca0000010000 */
[C---:B-1----:R-:W-:Y:S08]  /*7370*/  HMMA.16816.F32.BF16 R84, R128.reuse, R88, R84 ;  /* 0x000000588054723c */ /* 0x042ff00000041854 */
        /* <DEDUP_REMOVED lines=14> */
[----:B------:R-:W-:Y:S07]  /*7460*/  @P0 BRA `(.L_x_959) ;  /* 0x0000013000000947 */ /* 0x000fee0003800000 */
[----:B------:R-:W-:Y:S01]  /*7470*/  ISETP.LT.AND P0, PT, RZ, UR4, PT ;  /* 0x00000004ff007c0c */ /* 0x000fe2000bf01270 */
[----:B------:R-:W-:-:S02]  /*7480*/  UIADD3 UR17, UR4, -0x1, URZ ;  /* 0xffffffff04117890 */ /* 0x000fc4000fffe03f */
[----:B------:R-:W-:-:S10]  /*7490*/  ULDC UR6, c[0x0][0x32c] ;  /* 0x0000cb0000067ab9 */ /* 0x000fd40000000800 */
        /* <DEDUP_REMOVED lines=8> */
.L_x_960:
[----:B------:R-:W-:Y:S02]  /*7520*/  UISETP.NE.AND UP0, UPT, UR6, 0x1, UPT ;  /* 0x000000010600788c */ /* 0x000fe4000bf05270 */
[----:B------:R-:W-:Y:S02]  /*7530*/  ULDC.64 UR4, c[0x0][0x330] ;  /* 0x0000cc0000047ab9 */ /* 0x000fe40000000a00 */
[----:B------:R-:W-:-:S07]  /*7540*/  UIMAD.WIDE.U32 UR20, UR17, UR4, URZ ;  /* 0x00000004111472a5 */ /* 0x000fce000f8e003f */
[----:B------:R-:W-:Y:S02]  /*7550*/  @UP0 USHF.R.U32.HI UR17, URZ, UR5, UR21 ;  /* 0x000000053f110299 */ /* 0x000fe40008011615 */
.L_x_961:
[----:B------:R-:W-:Y:S02]  /*7560*/  ULDC UR4, c[0x0][0x32c] ;  /* 0x0000cb0000047ab9 */ /* 0x000fe40000000800 */
[----:B------:R-:W-:-:S04]  /*7570*/  UIMAD UR4, UR17, UR6, UR4 ;  /* 0x00000006110472a4 */ /* 0x000fc8000f8e0204 */
[----:B------:R-:W-:-:S04]  /*7580*/  UISETP.LT.AND UP0, UPT, UR7, UR4, UPT ;  /* 0x000000040700728c */ /* 0x000fc8000bf01270 */
[----:B------:R-:W-:-:S04]  /*7590*/  USEL UR7, UR7, UR4, UP0 ;  /* 0x0000000407077287 */ /* 0x000fc80008000000 */
.L_x_959:
        /* <DEDUP_REMOVED lines=8> */
[----:B------:R-:W2:Y:S04]  /*7620*/  LDL.64 R10, [R1+0x48] ;  /* 0x00004800010a7983 */ /* 0x000ea80000100a00 */
[----:B------:R-:W3:Y:S04]  /*7630*/  LDL R0, [R1+0x2c] ;  /* 0x00002c0001007983 */ /* 0x000ee80000100800 */
[----:B------:R-:W4:Y:S04]  /*7640*/  LDL.64 R8, [R1+0x38] ;  /* 0x0000380001087983 */ /* 0x000f280000100a00 */
[----:B------:R-:W4:Y:S04]  /*7650*/  LDL.64 R6, [R1+0x40] ;  /* 0x0000400001067983 */ /* 0x000f280000100a00 */
[----:B------:R-:W4:Y:S01]  /*7660*/  LDL.64 R4, [R1+0x30] ;  /* 0x0000300001047983 */ /* 0x000f220000100a00 */
[----:B------:R-:W-:Y:S01]  /*7670*/  PLOP3.LUT P0, PT, PT, PT, UP2, 0x80, 0x0 ;  /* 0x000000000000781c */ /* 0x000fe20003f0f028 */
[----:B------:R-:W-:Y:S01]  /*7680*/  IMAD.MOV.U32 R134, RZ, RZ, R3 ;  /* 0x000000ffff867224 */ /* 0x000fe200078e0003 */
[----:B------:R-:W-:Y:S01]  /*7690*/  ULDC.64 UR6, c[0x0][0x208] ;  /* 0x0000820000067ab9 */ /* 0x000fe20000000a00 */
[----:B------:R-:W-:Y:S01]  /*76a0*/  IMAD.MOV.U32 R133, RZ, RZ, R132 ;  /* 0x000000ffff857224 */ /* 0x000fe200078e0084 */
[----:B------:R-:W-:Y:S01]  /*76b0*/  ULDC.64 UR4, c[0x0][0x1e0] ;  /* 0x0000780000047ab9 */ /* 0x000fe20000000a00 */
[----:B--2---:R-:W-:-:S02]  /*76c0*/  IADD3 R12, P6, R10, 0x40, RZ ;  /* 0x000000400a0c7810 */ /* 0x004fc40007fde0ff */
[----:B------:R-:W-:-:S06]  /*76d0*/  IADD3 R2, P5, R10, 0x80, RZ ;  /* 0x000000800a027810 */ /* 0x000fcc0007fbe0ff */
[----:B---3--:R-:W-:Y:S01]  /*76e0*/  @P0 IMAD.HI.U32 R0, R0, c[0x0][0x2c8], RZ ;  /* 0x0000b20000000a27 */ /* 0x008fe200078e00ff */
[----:B------:R-:W-:Y:S01]  /*76f0*/  PLOP3.LUT P0, PT, PT, PT, UP2, 0x80, 0x0 ;  /* 0x000000000000781c */ /* 0x000fe20003f0f028 */
[----:B------:R-:W-:Y:S04]  /*7700*/  STL [R1+0x10], R12 ;  /* 0x0000100c01007387 */ /* 0x000fe80000100800 */
[----:B------:R4:W-:Y:S08]  /*7710*/  STL [R1+0x8], R2 ;  /* 0x0000080201007387 */ /* 0x0009f00000100800 */
[----:B------:R-:W-:Y:S01]  /*7720*/  @P0 SHF.R.U32.HI R0, RZ, c[0x0][0x2cc], R0 ;  /* 0x0000b300ff000a19 */ /* 0x000fe20000011600 */
[----:B----4-:R-:W-:Y:S01]  /*7730*/  IMAD.X R2, RZ, RZ, R9, P6 ;  /* 0x000000ffff027224 */ /* 0x010fe200030e0609 */
[----:B------:R-:W-:-:S05]  /*7740*/  IADD3 R10, P6, R10, 0xc0, RZ ;  /* 0x000000c00a0a7810 */ /* 0x000fca0007fde0ff */
[----:B------:R-:W-:Y:S04]  /*7750*/  STL [R1], R10 ;  /* 0x0000000a01007387 */ /* 0x000fe80000100800 */
[----:B------:R1:W-:Y:S01]  /*7760*/  STL [R1+0xc], R2 ;  /* 0x00000c0201007387 */ /* 0x0003e20000100800 */
[--C-:B------:R-:W-:Y:S01]  /*7770*/  IMAD.X R252, RZ, RZ, R9.reuse, P6 ;  /* 0x000000fffffc7224 */ /* 0x100fe200030e0609 */
[----:B------:R-:W-:Y:S01]  /*7780*/  IADD3 R247, P6, R6, 0x80, RZ ;  /* 0x0000008006f77810 */ /* 0x000fe20007fde0ff */
[----:B-1----:R-:W-:-:S05]  /*7790*/  IMAD.X R2, RZ, RZ, R9, P5 ;  /* 0x000000ffff027224 */ /* 0x002fca00028e0609 */
[----:B------:R1:W-:Y:S04]  /*77a0*/  STL [R1+0x4], R2 ;  /* 0x0000040201007387 */ /* 0x0003e80000100800 */
[----:B------:R1:W-:Y:S01]  /*77b0*/  @P0 STL [R1+0x14], R0 ;  /* 0x0000140001000387 */ /* 0x0003e20000100800 */
[----:B------:R-:W-:-:S05]  /*77c0*/  IADD3 R251, P5, R6, 0x40, RZ ;  /* 0x0000004006fb7810 */ /* 0x000fca0007fbe0ff */
[--C-:B------:R-:W-:Y:S01]  /*77d0*/  IMAD.X R248, RZ, RZ, R5.reuse, P5 ;  /* 0x000000fffff87224 */ /* 0x100fe200028e0605 */
[----:B------:R-:W-:Y:S01]  /*77e0*/  IADD3 R245, P5, R6, 0xc0, RZ ;  /* 0x000000c006f57810 */ /* 0x000fe20007fbe0ff */
[----:B------:R-:W-:-:S04]  /*77f0*/  IMAD.X R246, RZ, RZ, R5, P6 ;  /* 0x000000fffff67224 */ /* 0x000fc800030e0605 */
[----:B------:R-:W-:Y:S02]  /*7800*/  IMAD.X R244, RZ, RZ, R5, P5 ;  /* 0x000000fffff47224 */ /* 0x000fe400028e0605 */
.L_x_971:
[----:B------:R-:W2:Y:S01]  /*7810*/  LDL.64 R18, [R1+0x48] ;  /* 0x0000480001127983 */ /* 0x000ea20000100a00 */
[----:B------:R-:W-:Y:S01]  /*7820*/  UISETP.GT.AND UP3, UPT, UR8, UR14, UPT ;  /* 0x0000000e0800728c */ /* 0x000fe2000bf64270 */
[----:B------:R-:W-:Y:S04]  /*7830*/  DEPBAR.LE SB0, 0x0 ;  /* 0x000080000000791a */ /* 0x000fe80000000000 */
[----:B------:R-:W3:Y:S01]  /*7840*/  LDL R14, [R1+0x10] ;  /* 0x00001000010e7983 */ /* 0x000ee20000100800 */
[----:B------:R-:W-:Y:S02]  /*7850*/  PLOP3.LUT P5, PT, PT, PT, UP3, 0x80, 0x0 ;  /* 0x000000000000781c */ /* 0x000fe40003faf038 */
[----:B------:R-:W-:Y:S02]  /*7860*/  PLOP3.LUT P0, PT, PT, PT, UP3, 0x80, 0x0 ;  /* 0x000000000000781c */ /* 0x000fe40003f0f038 */
[----:B------:R-:W-:Y:S01]  /*7870*/  PLOP3.LUT P6, PT, PT, PT, UP3, 0x80, 0x0 ;  /* 0x000000000000781c */ /* 0x000fe20003fcf038 */
[----:B------:R-:W4:Y:S01]  /*7880*/  LDL.64 R16, [R1+0x38] ;  /* 0x0000380001107983 */ /* 0x000f220000100a00 */
[----:B------:R-:W-:Y:S02]  /*7890*/  @!UP3 UIMAD.WIDE.U32 UR22, UR14, UR6, URZ ;  /* 0x000000060e16b2a5 */ /* 0x000fe4000f8e003f */
[----:B------:R-:W-:Y:S02]  /*78a0*/  @!UP3 USHF.R.S32.HI UR20, URZ, 0x1f, UR14 ;  /* 0x0000001f3f14b899 */ /* 0x000fe4000801140e */
[----:B------:R-:W-:Y:S01]  /*78b0*/  @!UP3 USHF.L.U32 UR21, UR22, 0x6, URZ ;  /* 0x000000061615b899 */ /* 0x000fe2000800063f */
[----:B------:R-:W4:Y:S01]  /*78c0*/  LDL R11, [R1+0xc] ;  /* 0x00000c00010b7983 */ /* 0x000f220000100800 */
[----:B------:R-:W-:Y:S04]  /*78d0*/  @!UP3 UIMAD UR20, UR20, UR6, URZ ;  /* 0x000000061414b2a4 */ /* 0x000fe8000f8e023f */
[----:B------:R-:W-:Y:S01]  /*78e0*/  @!UP3 UIMAD UR20, UR14, UR7, UR20 ;  /* 0x000000070e14b2a4 */ /* 0x000fe2000f8e0214 */
[----:B------:R-:W4:Y:S03]  /*78f0*/  LDL R10, [R1+0x8] ;  /* 0x00000800010a7983 */ /* 0x000f260000100800 */
[----:B------:R-:W-:Y:S03]  /*7900*/  @!UP3 UIADD3 UR20, UR23, UR20, URZ ;  /* 0x000000141714b290 */ /* 0x000fe6000fffe03f */
[----:B------:R-:W4:Y:S01]  /*7910*/  LDL R9, [R1+0x4] ;  /* 0x0000040001097983 */ /* 0x000f220000100800 */
[----:B------:R-:W-:Y:S05]  /*7920*/  @!UP3 USHF.L.U64.HI UR20, UR22, 0x6, UR20 ;  /* 0x000000061614b899 */ /* 0x000fea0008010214 */
[----:B------:R-:W4:Y:S06]  /*7930*/  LDL R8, [R1] ;  /* 0x0000000001087983 */ /* 0x000f2c0000100800 */
[----:B------:R-:W-:Y:S06]  /*7940*/  BAR.SYNC.DEFER_BLOCKING 0x0 ;  /* 0x0000000000007b1d */ /* 0x000fec0000010000 */
[----:B-----5:R-:W-:Y:S06]  /*7950*/  LDSM.16.M88.4 R32, [R211+0x10100] ;  /* 0x01010000d320783b */ /* 0x020fec0000000200 */
[----:B------:R-:W-:Y:S06]  /*7960*/  LDSM.16.M88.4 R24, [R204+0x9100] ;  /* 0x00910000cc18783b */ /* 0x000fec0000000200 */
[----:B------:R-:W-:Y:S06]  /*7970*/  LDSM.16.M88.4 R168, [R204+0x9900] ;  /* 0x00990000cca8783b */ /* 0x000fec0000000200 */
[----:B------:R-:W-:Y:S06]  /*7980*/  LDSM.16.M88.4 R172, [R212+0x10100] ;  /* 0x01010000d4ac783b */ /* 0x000fec0000000200 */
[----:B------:R-:W-:Y:S06]  /*7990*/  LDSM.16.M88.4 R176, [R215] ;  /* 0x00000000d7b0783b */ /* 0x000fec0000000200 */
[----:B------:R-:W-:Y:S06]  /*79a0*/  LDSM.16.M88.4 R180, [R230] ;  /* 0x00000000e6b4783b */ /* 0x000fec0000000200 */
[----:B------:R-:W-:Y:S06]  /*79b0*/  LDSM.16.M88.4 R184, [R229] ;  /* 0x00000000e5b8783b */ /* 0x000fec0000000200 */
[----:B------:R-:W-:Y:S06]  /*79c0*/  LDSM.16.M88.4 R188, [R228] ;  /* 0x00000000e4bc783b */ /* 0x000fec0000000200 */
[----:B------:R-:W4:Y:S06]  /*79d0*/  LDL.64 R234, [R1+0x40] ;  /* 0x0000400001ea7983 */ /* 0x000f2c0000100a00 */
[----:B------:R-:W4:Y:S01]  /*79e0*/  LDL.64 R232, [R1+0x30] ;  /* 0x0000300001e87983 */ /* 0x000f220000100a00 */
[----:B-12---:R-:W-:Y:S02]  /*79f0*/  @!P5 IADD3 R0, P5, R18, UR21, RZ ;  /* 0x000000151200dc10 */ /* 0x006fe4000ffbe0ff */
[----:B---3--:R-:W-:Y:S11]  /*7a00*/  @!P6 IADD3 R2, P6, R14, UR21, RZ ;  /* 0x000000150e02ec10 */ /* 0x008ff6000ffde0ff */
[----:B----4-:R-:W-:Y:S02]  /*7a10*/  @!P0 IADD3.X R3, R17, UR20, RZ, P5, !PT ;  /* 0x0000001411038c10 */ /* 0x010fe4000affe4ff */
[----:B------:R-:W-:Y:S02]  /*7a20*/  PLOP3.LUT P0, PT, PT, PT, UP3, 0x80, 0x0 ;  /* 0x000000000000781c */ /* 0x000fe40003f0f038 */
[----:B------:R-:W-:Y:S11]  /*7a30*/  PLOP3.LUT P5, PT, PT, PT, UP3, 0x80, 0x0 ;  /* 0x000000000000781c */ /* 0x000ff60003faf038 */
[----:B------:R-:W-:Y:S02]  /*7a40*/  @!P0 IADD3.X R4, R11, UR20, RZ, P6, !PT ;  /* 0x000000140b048c10 */ /* 0x000fe4000b7fe4ff */
[----:B------:R-:W-:Y:S02]  /*7a50*/  PLOP3.LUT P0, PT, PT, PT, UP3, 0x80, 0x0 ;  /* 0x000000000000781c */ /* 0x000fe40003f0f038 */
[C---:B------:R-:W-:Y:S02]  /*7a60*/  @!P5 LEA R5, P5, R0.reuse, c[0x0][0x1f8], 0x1 ;  /* 0x00007e000005da11 */ /* 0x040fe400078a08ff */
[----:B------:R-:W-:Y:S11]  /*7a70*/  PLOP3.LUT P6, PT, PT, PT, UP3, 0x80, 0x0 ;  /* 0x000000000000781c */ /* 0x000ff60003fcf038 */
[----:B------:R-:W-:Y:S02]  /*7a80*/  @!P0 LEA.HI.X R15, R0, c[0x0][0x1fc], R3, 0x1, P5 ;  /* 0x00007f00000f8a11 */ /* 0x000fe400028f0c03 */
[----:B------:R-:W-:Y:S02]  /*7a90*/  @!P6 LEA R12, P6, R2, c[0x0][0x1f8], 0x1 ;  /* 0x00007e00020cea11 */ /* 0x000fe400078c08ff */
[----:B------:R-:W-:Y:S02]  /*7aa0*/  PLOP3.LUT P5, PT, PT, PT, UP3, 0x80, 0x0 ;  /* 0x000000000000781c */ /* 0x000fe40003faf038 */
[----:B------:R-:W-:Y:S11]  /*7ab0*/  PLOP3.LUT P0, PT, PT, PT, UP3, 0x80, 0x0 ;  /* 0x000000000000781c */ /* 0x000ff60003f0f038 */
[----:B------:R-:W-:Y:S02]  /*7ac0*/  @!P5 IADD3 R0, P5, R10, UR21, RZ ;  /* 0x000000150a00dc10 */ /* 0x000fe4000ffbe0ff */
[----:B------:R-:W-:Y:S02]  /*7ad0*/  @!P0 LEA.HI.X R13, R2, c[0x0][0x1fc], R4, 0x1, P6 ;  /* 0x00007f00020d8a11 */ /* 0x000fe400030f0c04 */
[----:B------:R-:W-:Y:S02]  /*7ae0*/  PLOP3.LUT P0, PT, PT, PT, UP3, 0x80, 0x0 ;  /* 0x000000000000781c */ /* 0x000fe40003f0f038 */
[----:B------:R-:W-:Y:S11]  /*7af0*/  PLOP3.LUT P6, PT, PT, PT, UP3, 0x80, 0x0 ;  /* 0x000000000000781c */ /* 0x000ff60003fcf038 */
[----:B------:R-:W-:Y:S02]  /*7b00*/  @!P0 IADD3.X R2, R9, UR20, RZ, P5, !PT ;  /* 0x0000001409028c10 */ /* 0x000fe4000affe4ff */
[C---:B------:R-:W-:Y:S02]  /*7b10*/  @!P6 LEA R6, P6, R0.reuse, c[0x0][0x1f8], 0x1 ;  /* 0x00007e000006ea11 */ /* 0x040fe400078c08ff */
[----:B------:R-:W-:Y:S02]  /*7b20*/  PLOP3.LUT P5, PT, PT, PT, UP3, 0x80, 0x0 ;  /* 0x000000000000781c */ /* 0x000fe40003faf038 */
[----:B------:R-:W-:Y:S11]  /*7b30*/  PLOP3.LUT P0, PT, PT, PT, UP3, 0x80, 0x0 ;  /* 0x000000000000781c */ /* 0x000ff60003f0f038 */
[----:B------:R-:W-:Y:S02]  /*7b40*/  @!UPT UIADD3 URZ, URZ, URZ, URZ ;  /* 0x0000003f3f3ff290 */ /* 0x000fe4000fffe03f */
[----:B------:R-:W-:Y:S02]  /*7b50*/  @!P0 LEA.HI.X R7, R0, c[0x0][0x1fc], R2, 0x1, P6 ;  /* 0x00007f0000078a11 */ /* 0x000fe400030f0c02 */
[----:B------:R-:W-:Y:S01]  /*7b60*/  @!P5 IADD3 R0, P5, R8, UR21, RZ ;  /* 0x000000150800dc10 */ /* 0x000fe2000ffbe0ff */
[----:B------:R-:W-:Y:S01]  /*7b70*/  @!UP3 ULEA UR21, UP0, UR6, UR21, 0x5 ;  /* 0x000000150615b291 */ /* 0x000fe2000f80283f */
[----:B------:R-:W-:Y:S02]  /*7b80*/  PLOP3.LUT P6, PT, PT, PT, UP3, 0x80, 0x0 ;  /* 0x000000000000781c */ /* 0x000fe40003fcf038 */
[----:B------:R-:W-:Y:S11]  /*7b90*/  PLOP3.LUT P0, PT, PT, PT, UP3, 0x80, 0x0 ;  /* 0x000000000000781c */ /* 0x000ff60003f0f038 */
[----:B------:R-:W-:Y:S02]  /*7ba0*/  @!P6 LEA R4, P6, R0, c[0x0][0x1f8], 0x1 ;  /* 0x00007e000004ea11 */ /* 0x000fe400078c08ff */
[----:B------:R-:W-:Y:S01]  /*7bb0*/  @!P0 IADD3.X R2, R252, UR20, RZ, P5, !PT ;  /* 0x00000014fc028c10 */ /* 0x000fe2000affe4ff */
[----:B------:R-:W-:Y:S01]  /*7bc0*/  @!UP3 ULEA.HI.X UR20, UR6, UR20, UR7, 0x5, UP0 ;  /* 0x000000140614b291 */ /* 0x000fe200080f2c07 */
[----:B------:R-:W-:Y:S02]  /*7bd0*/  PLOP3.LUT P5, PT, PT, PT, UP3, 0x80, 0x0 ;  /* 0x000000000000781c */ /* 0x000fe40003faf038 */
[----:B------:R-:W-:Y:S11]  /*7be0*/  PLOP3.LUT P0, PT, PT, PT, UP3, 0x80, 0x0 ;  /* 0x000000000000781c */ /* 0x000ff60003f0f038 */
[----:B------:R-:W-:Y:S02]  /*7bf0*/  @!UPT UIADD3 URZ, URZ, URZ, URZ ;  /* 0x0000003f3f3ff290 */ /* 0x000fe4000fffe03f */
[----:B------:R-:W-:Y:S02]  /*7c00*/  @!P0 LEA.HI.X R23, R0, c[0x0][0x1fc], R2, 0x1, P6 ;  /* 0x00007f0000178a11 */ /* 0x000fe400030f0c02 */
[----:B------:R-:W-:Y:S02]  /*7c10*/  @!P5 IADD3 R0, P5, R18, UR21, RZ ;  /* 0x000000151200dc10 */ /* 0x000fe4000ffbe0ff */
[----:B------:R-:W-:Y:S02]  /*7c20*/  PLOP3.LUT P0, PT, PT, PT, UP3, 0x80, 0x0 ;  /* 0x000000000000781c */ /* 0x000fe40003f0f038 */
[----:B------:R-:W-:Y:S11]  /*7c30*/  PLOP3.LUT P6, PT, PT, PT, UP3, 0x80, 0x0 ;  /* 0x000000000000781c */ /* 0x000ff60003fcf038 */
[----:B------:R-:W-:Y:S02]  /*7c40*/  @!P0 IADD3.X R2, R17, UR20, RZ, P5, !PT ;  /* 0x0000001411028c10 */ /* 0x000fe4000affe4ff */
[----:B------:R-:W-:Y:S01]  /*7c50*/  PLOP3.LUT P0, PT, PT, PT, UP3, 0x80, 0x0 ;  /* 0x000000000000781c */ /* 0x000fe20003f0f038 */
[----:B------:R-:W-:Y:S01]  /*7c60*/  LDSM.16.M88.4 R16, [R204+0x8900] ;  /* 0x00890000cc10783b */ /* 0x000fe20000000200 */
[C---:B------:R-:W-:Y:S02]  /*7c70*/  @!P6 LEA R20, P6, R0.reuse, c[0x0][0x1f8], 0x1 ;  /* 0x00007e000014ea11 */ /* 0x040fe400078c08ff */
[----:B------:R-:W-:Y:S11]  /*7c80*/  PLOP3.LUT P5, PT, PT, PT, UP3, 0x80, 0x0 ;  /* 0x000000000000781c */ /* 0x000ff60003faf038 */
[----:B------:R-:W-:Y:S02]  /*7c90*/  @!P0 LEA.HI.X R3, R0, c[0x0][0x1fc], R2, 0x1, P6 ;  /* 0x00007f0000038a11 */ /* 0x000fe400030f0c02 */
[----:B------:R-:W-:Y:S02]  /*7ca0*/  PLOP3.LUT P0, PT, PT, PT, UP3, 0x80, 0x0 ;  /* 0x000000000000781c */ /* 0x000fe40003f0f038 */
[----:B------:R-:W-:Y:S02]  /*7cb0*/  @!P5 IADD3 R0, P5, R14, UR21, RZ ;  /* 0x000000150e00dc10 */ /* 0x000fe4000ffbe0ff */
[----:B------:R-:W-:Y:S11]  /*7cc0*/  PLOP3.LUT P6, PT, PT, PT, UP3, 0x80, 0x0 ;  /* 0x000000000000781c */ /* 0x000ff60003fcf038 */
[----:B------:R-:W-:Y:S02]  /*7cd0*/  @!P0 IADD3.X R2, R11, UR20, RZ, P5, !PT ;  /* 0x000000140b028c10 */ /* 0x000fe4000affe4ff */
[C---:B------:R-:W-:Y:S02]  /*7ce0*/  @!P6 LEA R21, P6, R0.reuse, c[0x0][0x1f8], 0x1 ;  /* 0x00007e000015ea11 */ /* 0x040fe400078c08ff */
        /* <DEDUP_REMOVED lines=14> */
[----:B------:R-:W-:Y:S01]  /*7dd0*/  PLOP3.LUT P0, PT, PT, PT, UP3, 0x80, 0x0 ;  /* 0x000000000000781c */ /* 0x000fe20003f0f038 */
[----:B------:R-:W1:Y:S01]  /*7de0*/  LDSM.16.M88.4 R8, [R204+0x8100] ;  /* 0x00810000cc08783b */ /* 0x000e620000000200 */
[----:B------:R-:W-:Y:S11]  /*7df0*/  PLOP3.LUT P6, PT, PT, PT, UP3, 0x80, 0x0 ;  /* 0x000000000000781c */ /* 0x000ff60003fcf038 */
[----:B------:R-:W-:Y:S02]  /*7e00*/  @!P0 IADD3.X R2, R252, UR20, RZ, P5, !PT ;  /* 0x00000014fc028c10 */ /* 0x000fe4000affe4ff */
[C---:B------:R-:W-:Y:S02]  /*7e10*/  @!P6 LEA R28, P6, R0.reuse, c[0x0][0x1f8], 0x1 ;  /* 0x00007e00001cea11 */ /* 0x040fe400078c08ff */
[----:B------:R-:W-:Y:S02]  /*7e20*/  PLOP3.LUT P5, PT, PT, PT, UP3, 0x80, 0x0 ;  /* 0x000000000000781c */ /* 0x000fe40003faf038 */
[----:B------:R-:W-:Y:S11]  /*7e30*/  PLOP3.LUT P0, PT, PT, PT, UP3, 0x80, 0x0 ;  /* 0x000000000000781c */ /* 0x000ff60003f0f038 */
[----:B------:R-:W-:Y:S02]  /*7e40*/  @!P5 LEA.HI.X R0, R0, c[0x0][0x1fc], R2, 0x1, P6 ;  /* 0x00007f000000da11 */ /* 0x000fe400030f0c02 */
[----:B------:R-:W-:Y:S01]  /*7e50*/  PLOP3.LUT P6, PT, PT, PT, UP3, 0x80, 0x0 ;  /* 0x000000000000781c */ /* 0x000fe20003fcf038 */
[----:B------:R-:W-:Y:S01]  /*7e60*/  @!P0 IMAD.MOV.U32 R14, RZ, RZ, R5 ;  /* 0x000000ffff0e8224 */ /* 0x000fe200078e0005 */
[----:B------:R-:W-:Y:S02]  /*7e70*/  PLOP3.LUT P0, PT, PT, PT, UP3, 0x80, 0x0 ;  /* 0x000000000000781c */ /* 0x000fe40003f0f038 */
[----:B------:R-:W-:Y:S02]  /*7e80*/  PLOP3.LUT P5, PT, PT, PT, UP3, 0x80, 0x0 ;  /* 0x000000000000781c */ /* 0x000fe40003faf038 */
[----:B------:R-:W-:Y:S07]  /*7e90*/  PLOP3.LUT P5, PT, PT, PT, UP3, 0x80, 0x0 ;  /* 0x000000000000781c */ /* 0x000fee0003faf038 */
[----:B------:R-:W-:Y:S01]  /*7ea0*/  @!PT LDS RZ, [RZ] ;  /* 0x00000000fffff984 */ /* 0x000fe20000000800 */
[----:B------:R-:W-:Y:S01]  /*7eb0*/  @!PT LDS RZ, [RZ] ;  /* 0x00000000fffff984 */ /* 0x000fe20000000800 */
[----:B------:R-:W-:Y:S01]  /*7ec0*/  @!PT LDS RZ, [RZ] ;  /* 0x00000000fffff984 */ /* 0x000fe20000000800 */
[----:B------:R2:W-:Y:S01]  /*7ed0*/  @!P6 LDGSTS.E.BYPASS.LTC128B.128 [R231+0x100], [R14.64], !P4 ;  /* 0x001000000ee7efae */ /* 0x0005e2000e101d52 */
[----:B------:R-:W-:Y:S02]  /*7ee0*/  PLOP3.LUT P6, PT, PT, PT, UP3, 0x80, 0x0 ;  /* 0x000000000000781c */ /* 0x000fe40003fcf038 */
[----:B------:R-:W-:Y:S03]  /*7ef0*/  PLOP3.LUT P6, PT, PT, PT, UP3, 0x80, 0x0 ;  /* 0x000000000000781c */ /* 0x000fe60003fcf038 */
[----:B------:R2:W-:Y:S01]  /*7f00*/  @!P0 LDGSTS.E.BYPASS.LTC128B.128 [R231+0x2100], [R12.64], !P3 ;  /* 0x021000000ce78fae */ /* 0x0005e2000d901d52 */
[----:B------:R-:W-:Y:S05]  /*7f10*/  PLOP3.LUT P0, PT, PT, PT, UP3, 0x80, 0x0 ;  /* 0x000000000000781c */ /* 0x000fea0003f0f038 */
[----:B------:R1:W-:Y:S01]  /*7f20*/  @!P5 LDGSTS.E.BYPASS.LTC128B.128 [R231+0x4100], [R6.64], !P2 ;  /* 0x0410000006e7dfae */ /* 0x0003e2000d101d52 */
[----:B------:R-:W-:Y:S07]  /*7f30*/  PLOP3.LUT P5, PT, PT, PT, UP3, 0x80, 0x0 ;  /* 0x000000000000781c */ /* 0x000fee0003faf038 */
[----:B------:R-:W-:Y:S01]  /*7f40*/  @!P0 IMAD.MOV.U32 R5, RZ, RZ, R23 ;  /* 0x000000ffff058224 */ /* 0x000fe200078e0017 */
[----:B------:R-:W-:Y:S04]  /*7f50*/  PLOP3.LUT P0, PT, PT, PT, UP3, 0x80, 0x0 ;  /* 0x000000000000781c */ /* 0x000fe80003f0f038 */
[----:B------:R1:W-:Y:S01]  /*7f60*/  @!P6 LDGSTS.E.BYPASS.LTC128B.128 [R231+0x6100], [R4.64], !P1 ;  /* 0x0610000004e7efae */ /* 0x0003e2000c901d52 */
[----:B------:R-:W-:Y:S01]  /*7f70*/  @!P5 IMAD.MOV.U32 R2, RZ, RZ, R20 ;  /* 0x000000ffff02d224 */ /* 0x000fe200078e0014 */
[----:B------:R-:W-:Y:S02]  /*7f80*/  PLOP3.LUT P6, PT, PT, PT, UP3, 0x80, 0x0 ;  /* 0x000000000000781c */ /* 0x000fe40003fcf038 */
[----:B------:R-:W-:Y:S05]  /*7f90*/  PLOP3.LUT P5, PT, PT, PT, UP3, 0x80, 0x0 ;  /* 0x000000000000781c */ /* 0x000fea0003faf038 */
[----:B------:R3:W-:Y:S01]  /*7fa0*/  @!P0 LDGSTS.E.BYPASS.LTC128B.128 [R231+0x1100], [R2.64], !P4 ;  /* 0x0110000002e78fae */ /* 0x0007e2000e101d52 */
[----:B------:R-:W-:Y:S01]  /*7fb0*/  PLOP3.LUT P0, PT, PT, PT, UP3, 0x80, 0x0 ;  /* 0x000000000000781c */ /* 0x000fe20003f0f038 */
[C---:B-1----:R-:W-:Y:S08]  /*7fc0*/  HMMA.16816.F32.BF16 R4, R32.reuse, R8, RZ ;  /* 0x000000082004723c */ /* 0x042ff000000418ff */
[C---:B------:R-:W-:Y:S01]  /*7fd0*/  HMMA.16816.F32.BF16 R8, R32.reuse, R10, RZ ;  /* 0x0000000a2008723c */ /* 0x040fe200000418ff */
[----:B---3--:R-:W-:Y:S03]  /*7fe0*/  @!P6 IMAD.MOV.U32 R2, RZ, RZ, R21 ;  /* 0x000000ffff02e224 */ /* 0x008fe600078e0015 */
[----:B------:R-:W-:Y:S01]  /*7ff0*/  @!P6 IMAD.MOV.U32 R3, RZ, RZ, R29 ;  /* 0x000000ffff03e224 */ /* 0x000fe200078e001d */
[----:B------:R-:W-:Y:S03]  /*8000*/  PLOP3.LUT P6, PT, PT, PT, UP3, 0x80, 0x0 ;  /* 0x000000000000781c */ /* 0x000fe60003fcf038 */
[C---:B--2---:R-:W-:Y:S01]  /*8010*/  HMMA.16816.F32.BF16 R12, R32.reuse, R16, RZ ;  /* 0x00000010200c723c */ /* 0x044fe200000418ff */
[----:B------:R1:W-:Y:S01]  /*8020*/  @!P5 LDGSTS.E.BYPASS.LTC128B.128 [R231+0x3100], [R2.64], !P3 ;  /* 0x0310000002e7dfae */ /* 0x0003e2000d901d52 */
[----:B------:R-:W-:Y:S06]  /*8030*/  PLOP3.LUT P5, PT, PT, PT, UP3, 0x80, 0x0 ;  /* 0x000000000000781c */ /* 0x000fec0003faf038 */
[C---:B------:R-:W-:Y:S01]  /*8040*/  HMMA.16816.F32.BF16 R16, R32.reuse, R18, RZ ;  /* 0x000000122010723c */ /* 0x040fe200000418ff */
[----:B-1----:R-:W-:Y:S07]  /*8050*/  @!P0 IMAD.MOV.U32 R2, RZ, RZ, R22 ;  /* 0x000000ffff028224 */ /* 0x002fee00078e0016 */
[C---:B------:R-:W-:Y:S01]  /*8060*/  HMMA.16816.F32.BF16 R20, R32.reuse, R24, RZ ;  /* 0x000000182014723c */ /* 0x040fe200000418ff */
[----:B------:R-:W-:Y:S01]  /*8070*/  @!P0 IMAD.MOV.U32 R3, RZ, RZ, R30 ;  /* 0x000000ffff038224 */ /* 0x000fe200078e001e */
[----:B------:R-:W-:Y:S01]  /*8080*/  PLOP3.LUT P0, PT, PT, PT, UP3, 0x80, 0x0 ;  /* 0x000000000000781c */ /* 0x000fe20003f0f038 */
[----:B------:R-:W-:Y:S03]  /*8090*/  UISETP.GT.AND UP3, UPT, UR14, UR8, UPT ;  /* 0x000000080e00728c */ /* 0x000fe6000bf64270 */
[----:B------:R1:W-:Y:S02]  /*80a0*/  @!P6 LDGSTS.E.BYPASS.LTC128B.128 [R231+0x5100], [R2.64], !P2 ;  /* 0x0510000002e7efae */ /* 0x0003e4000d101d52 */
[C---:B------:R-:W-:Y:S01]  /*80b0*/  HMMA.16816.F32.BF16 R24, R32.reuse, R26, RZ ;  /* 0x0000001a2018723c */ /* 0x040fe200000418ff */
[----:B------:R-:W-:Y:S05]  /*80c0*/  PLOP3.LUT P6, PT, PT, PT, UP3, 0x80, 0x0 ;  /* 0x000000000000781c */ /* 0x000fea0003fcf038 */
[----:B------:R-:W-:Y:S04]  /*80d0*/  @UP3 UIADD3 UR22, UR14, -0x1, URZ ;  /* 0xffffffff0e163890 */ /* 0x000fe8000fffe03f */
[----:B------:R-:W-:Y:S02]  /*80e0*/  @UP3 UIMAD.WIDE.U32 UR24, UR22, UR4, URZ ;  /* 0x00000004161832a5 */ /* 0x000fe4000f8e003f */
[----:B------:R-:W-:Y:S02]  /*80f0*/  @UP3 USHF.R.S32.HI UR20, URZ, 0x1f, UR22 ;  /* 0x0000001f3f143899 */ /* 0x000fe40008011416 */
[----:B------:R-:W-:Y:S02]  /*8100*/  @UP3 USHF.L.U32 UR21, UR24, 0x6, URZ ;  /* 0x0000000618153899 */ /* 0x000fe4000800063f */
[----:B------:R-:W-:Y:S04]  /*8110*/  @UP3 UIMAD UR20, UR20, UR4, URZ ;  /* 0x00000004141432a4 */ /* 0x000fe8000f8e023f */
[----:B------:R-:W-:Y:S04]  /*8120*/  @UP3 UIMAD UR20, UR22, UR5, UR20 ;  /* 0x00000005161432a4 */ /* 0x000fe8000f8e0214 */
[----:B------:R-:W-:Y:S01]  /*8130*/  @UP3 UIADD3 UR20, UR25, UR20, URZ ;  /* 0x0000001419143290 */ /* 0x000fe2000fffe03f */
[----:B-1----:R-:W-:Y:S02]  /*8140*/  @!P5 IMAD.MOV.U32 R2, RZ, RZ, R28 ;  /* 0x000000ffff02d224 */ /* 0x002fe400078e001c */
[C---:B------:R-:W-:Y:S01]  /*8150*/  HMMA.16816.F32.BF16 R28, R32.reuse, R168, RZ ;  /* 0x000000a8201c723c */ /* 0x040fe200000418ff */
[----:B------:R-:W-:Y:S01]  /*8160*/  @!P5 IMAD.MOV.U32 R3, RZ, RZ, R0 ;  /* 0x000000ffff03d224 */ /* 0x000fe200078e0000 */
[----:B------:R-:W-:Y:S01]  /*8170*/  @UP3 USHF.L.U64.HI UR20, UR24, 0x6, UR20 ;  /* 0x0000000618143899 */ /* 0x000fe20008010214 */
[----:B------:R-:W-:Y:S03]  /*8180*/  PLOP3.LUT P5, PT, PT, PT, UP3, 0x80, 0x0 ;  /* 0x000000000000781c */ /* 0x000fe60003faf038 */
[----:B------:R1:W-:Y:S01]  /*8190*/  @!P0 LDGSTS.E.BYPASS.LTC128B.128 [R231+0x7100], [R2.64], !P1 ;  /* 0x0710000002e78fae */ /* 0x0003e2000c901d52 */
[----:B------:R-:W-:Y:S01]  /*81a0*/  PLOP3.LUT P0, PT, PT, PT, UP3, 0x80, 0x0 ;  /* 0x000000000000781c */ /* 0x000fe20003f0f038 */
[----:B------:R-:W-:Y:S04]  /*81b0*/  HMMA.16816.F32.BF16 R32, R32, R170, RZ ;  /* 0x000000aa2020723c */ /* 0x000fe800000418ff */
[----:B------:R-:W-:Y:S04]  /*81c0*/  LDSM.16.M88.4 R192, [R214+0x10100] ;  /* 0x01010000d6c0783b */ /* 0x000fe80000000200 */
[C---:B------:R-:W-:Y:S02]  /*81d0*/  HMMA.16816.F32.BF16 R4, R172.reuse, R176, R4 ;  /* 0x000000b0ac04723c */ /* 0x040fe40000041804 */
[----:B------:R-:W0:Y:S03]  /*81e0*/  LDGDEPBAR ;  /* 0x00000000000079af */ /* 0x000e260000000000 */
[----:B------:R-:W-:Y:S03]  /*81f0*/  @P5 IADD3 R0, P5, R234, UR21, RZ ;  /* 0x00000015ea005c10 */ /* 0x000fe6000ffbe0ff */
[C---:B------:R-:W-:Y:S01]  /*8200*/  HMMA.16816.F32.BF16 R8, R172.reuse, R178, R8 ;  /* 0x000000b2ac08723c */ /* 0x040fe20000041808 */
[----:B------:R-:W2:Y:S06]  /*8210*/  LDSM.16.M88.4 R196, [R210+0x8100] ;  /* 0x00810000d2c4783b */ /* 0x000eac0000000200 */
[----:B------:R-:W3:Y:S01]  /*8220*/  LDSM.16.M88.4 R168, [R210+0x8900] ;  /* 0x00890000d2a8783b */ /* 0x000ee20000000200 */
[C---:B------:R-:W-:Y:S04]  /*8230*/  HMMA.16816.F32.BF16 R12, R172.reuse, R180, R12 ;  /* 0x000000b4ac0c723c */ /* 0x040fe8000004180c */
[----:B-1----:R-:W-:Y:S01]  /*8240*/  @P0 IADD3.X R2, R233, UR20, RZ, P5, !PT ;  /* 0x00000014e9020c10 */ /* 0x002fe2000affe4ff */
[----:B------:R-:W1:Y:S01]  /*8250*/  LDSM.16.M88.4 R176, [R210+0x9100] ;  /* 0x00910000d2b0783b */ /* 0x000e620000000200 */
[----:B------:R-:W-:Y:S02]  /*8260*/  PLOP3.LUT P0, PT, PT, PT, UP3, 0x80, 0x0 ;  /* 0x000000000000781c */ /* 0x000fe40003f0f038 */
[C---:B------:R-:W-:Y:S01]  /*8270*/  HMMA.16816.F32.BF16 R16, R172.reuse, R182, R16 ;  /* 0x000000b6ac10723c */ /* 0x040fe20000041810 */
[----:B------:R-:W-:Y:S02]  /*8280*/  PLOP3.LUT P5, PT, PT, PT, UP3, 0x80, 0x0 ;  /* 0x000000000000781c */ /* 0x000fe40003faf038 */
[----:B------:R-:W4:Y:S05]  /*8290*/  LDSM.16.M88.4 R200, [R210+0x9900] ;  /* 0x00990000d2c8783b */ /* 0x000f2a0000000200 */
[C---:B------:R-:W-:Y:S01]  /*82a0*/  HMMA.16816.F32.BF16 R20, R172.reuse, R184, R20 ;  /* 0x000000b8ac14723c */ /* 0x040fe20000041814 */
[----:B------:R-:W-:Y:S07]  /*82b0*/  LDSM.16.M88.4 R180, [R209] ;  /* 0x00000000d1b4783b */ /* 0x000fee0000000200 */
[C---:B------:R-:W-:Y:S01]  /*82c0*/  HMMA.16816.F32.BF16 R24, R172.reuse, R186, R24 ;  /* 0x000000baac18723c */ /* 0x040fe20000041818 */
[----:B------:R-:W-:Y:S07]  /*82d0*/  LDSM.16.M88.4 R184, [R209+0x800] ;  /* 0x00080000d1b8783b */ /* 0x000fee0000000200 */
[C---:B------:R-:W-:Y:S08]  /*82e0*/  HMMA.16816.F32.BF16 R28, R172.reuse, R188, R28 ;  /* 0x000000bcac1c723c */ /* 0x040ff0000004181c */
[----:B------:R-:W-:Y:S01]  /*82f0*/  HMMA.16816.F32.BF16 R32, R172, R190, R32 ;  /* 0x000000beac20723c */ /* 0x000fe20000041820 */
[----:B------:R-:W4:Y:S06]  /*8300*/  LDSM.16.M88.4 R172, [R213+0x10100] ;  /* 0x01010000d5ac783b */ /* 0x000f2c0000000200 */
[----:B------:R-:W4:Y:S01]  /*8310*/  LDSM.16.M88.4 R188, [R209+0x1000] ;  /* 0x00100000d1bc783b */ /* 0x000f220000000200 */
[C---:B--2---:R-:W-:Y:S08]  /*8320*/  HMMA.16816.F32.BF16 R4, R192.reuse, R196, R4 ;  /* 0x000000c4c004723c */ /* 0x044ff00000041804 */
[C---:B------:R-:W-:Y:S01]  /*8330*/  HMMA.16816.F32.BF16 R8, R192.reuse, R198, R8 ;  /* 0x000000c6c008723c */ /* 0x040fe20000041808 */
[----:B------:R-:W-:Y:S07]  /*8340*/  LDSM.16.M88.4 R196, [R204+0xa100] ;  /* 0x00a10000ccc4783b */ /* 0x000fee0000000200 */
[C---:B---3--:R-:W-:Y:S08]  /*8350*/  HMMA.16816.F32.BF16 R12, R192.reuse, R168, R12 ;  /* 0x000000a8c00c723c */ /* 0x048ff0000004180c */
[C---:B------:R-:W-:Y:S01]  /*8360*/  HMMA.16816.F32.BF16 R16, R192.reuse, R170, R16 ;  /* 0x000000aac010723c */ /* 0x040fe20000041810 */
[----:B------:R-:W2:Y:S07]  /*8370*/  LDSM.16.M88.4 R168, [R209+0x1800] ;  /* 0x00180000d1a8783b */ /* 0x000eae0000000200 */
[C---:B-1----:R-:W-:Y:S08]  /*8380*/  HMMA.16816.F32.BF16 R20, R192.reuse, R176, R20 ;  /* 0x000000b0c014723c */ /* 0x042ff00000041814 */
[C---:B------:R-:W-:Y:S01]  /*8390*/  HMMA.16816.F32.BF16 R24, R192.reuse, R178, R24 ;  /* 0x000000b2c018723c */ /* 0x040fe20000041818 */
[----:B------:R-:W1:Y:S07]  /*83a0*/  LDSM.16.M88.4 R176, [R211+0x14100] ;  /* 0x01410000d3b0783b */ /* 0x000e6e0000000200 */
[C---:B----4-:R-:W-:Y:S08]  /*83b0*/  HMMA.16816.F32.BF16 R28, R192.reuse, R200, R28 ;  /* 0x000000c8c01c723c */ /* 0x050ff0000004181c */
[----:B------:R-:W-:Y:S01]  /*83c0*/  HMMA.16816.F32.BF16 R32, R192, R202, R32 ;  /* 0x000000cac020723c */ /* 0x000fe20000041820 */
[----:B------:R-:W3:Y:S06]  /*83d0*/  LDSM.16.M88.4 R192, [R204+0xa900] ;  /* 0x00a90000ccc0783b */ /* 0x000eec0000000200 */
[----:B------:R-:W-:Y:S01]  /*83e0*/  LDSM.16.M88.4 R200, [R204+0xb900] ;  /* 0x00b90000ccc8783b */ /* 0x000fe20000000200 */
[C---:B------:R-:W-:Y:S08]  /*83f0*/  HMMA.16816.F32.BF16 R4, R172.reuse, R180, R4 ;  /* 0x000000b4ac04723c */ /* 0x040ff00000041804 */
[C---:B------:R-:W-:Y:S01]  /*8400*/  HMMA.16816.F32.BF16 R8, R172.reuse, R182, R8 ;  /* 0x000000b6ac08723c */ /* 0x040fe20000041808 */
[----:B------:R-:W4:Y:S07]  /*8410*/  LDSM.16.M88.4 R180, [R204+0xb100] ;  /* 0x00b10000ccb4783b */ /* 0x000f2e0000000200 */
[C---:B------:R-:W-:Y:S08]  /*8420*/  HMMA.16816.F32.BF16 R12, R172.reuse, R184, R12 ;  /* 0x000000b8ac0c723c */ /* 0x040ff0000004180c */
[C---:B------:R-:W-:Y:S01]  /*8430*/  HMMA.16816.F32.BF16 R16, R172.reuse, R186, R16 ;  /* 0x000000baac10723c */ /* 0x040fe20000041810 */
[----:B------:R-:W-:Y:S07]  /*8440*/  LDSM.16.M88.4 R184, [R212+0x14100] ;  /* 0x01410000d4b8783b */ /* 0x000fee0000000200 */
[C---:B------:R-:W-:Y:S08]  /*8450*/  HMMA.16816.F32.BF16 R20, R172.reuse, R188, R20 ;  /* 0x000000bcac14723c */ /* 0x040ff00000041814 */
[C---:B------:R-:W-:Y:S01]  /*8460*/  HMMA.16816.F32.BF16 R24, R172.reuse, R190, R24 ;  /* 0x000000beac18723c */ /* 0x040fe20000041818 */
[----:B------:R-:W4:Y:S07]  /*8470*/  LDSM.16.M88.4 R188, [R227] ;  /* 0x00000000e3bc783b */ /* 0x000f2e0000000200 */
[C---:B--2---:R-:W-:Y:S08]  /*8480*/  HMMA.16816.F32.BF16 R28, R172.reuse, R168, R28 ;  /* 0x000000a8ac1c723c */ /* 0x044ff0000004181c */
[----:B------:R-:W-:Y:S01]  /*8490*/  HMMA.16816.F32.BF16 R32, R172, R170, R32 ;  /* 0x000000aaac20723c */ /* 0x000fe20000041820 */
[----:B------:R-:W2:Y:S06]  /*84a0*/  LDSM.16.M88.4 R168, [R226] ;  /* 0x00000000e2a8783b */ /* 0x000eac0000000200 */
[----:B------:R-:W2:Y:S01]  /*84b0*/  LDSM.16.M88.4 R172, [R225] ;  /* 0x00000000e1ac783b */ /* 0x000ea20000000200 */
[C---:B-1----:R-:W-:Y:S08]  /*84c0*/  HMMA.16816.F32.BF16 R4, R176.reuse, R196, R4 ;  /* 0x000000c4b004723c */ /* 0x042ff00000041804 */
[C---:B------:R-:W-:Y:S01]  /*84d0*/  HMMA.16816.F32.BF16 R8, R176.reuse, R198, R8 ;  /* 0x000000c6b008723c */ /* 0x040fe20000041808 */
[----:B------:R-:W1:Y:S07]  /*84e0*/  LDSM.16.M88.4 R196, [R224] ;  /* 0x00000000e0c4783b */ /* 0x000e6e0000000200 */
[C---:B---3--:R-:W-:Y:S08]  /*84f0*/  HMMA.16816.F32.BF16 R12, R176.reuse, R192, R12 ;  /* 0x000000c0b00c723c */ /* 0x048ff0000004180c */
[C---:B------:R-:W-:Y:S01]  /*8500*/  HMMA.16816.F32.BF16 R16, R176.reuse, R194, R16 ;  /* 0x000000c2b010723c */ /* 0x040fe20000041810 */
[----:B------:R-:W-:Y:S07]  /*8510*/  LDSM.16.M88.4 R192, [R210+0xa100] ;  /* 0x00a10000d2c0783b */ /* 0x000fee0000000200 */
[C---:B----4-:R-:W-:Y:S08]  /*8520*/  HMMA.16816.F32.BF16 R20, R176.reuse, R180, R20 ;  /* 0x000000b4b014723c */ /* 0x050ff00000041814 */
[C---:B------:R-:W-:Y:S01]  /*8530*/  HMMA.16816.F32.BF16 R24, R176.reuse, R182, R24 ;  /* 0x000000b6b018723c */ /* 0x040fe20000041818 */
[----:B------:R-:W3:Y:S07]  /*8540*/  LDSM.16.M88.4 R180, [R214+0x14100] ;  /* 0x01410000d6b4783b */ /* 0x000eee0000000200 */
[C---:B------:R-:W-:Y:S08]  /*8550*/  HMMA.16816.F32.BF16 R28, R176.reuse, R200, R28 ;  /* 0x000000c8b01c723c */ /* 0x040ff0000004181c */
[----:B------:R-:W-:Y:S01]  /*8560*/  HMMA.16816.F32.BF16 R32, R176, R202, R32 ;  /* 0x000000cab020723c */ /* 0x000fe20000041820 */
[----:B------:R-:W4:Y:S06]  /*8570*/  LDSM.16.M88.4 R176, [R210+0xa900] ;  /* 0x00a90000d2b0783b */ /* 0x000f2c0000000200 */
[----:B------:R-:W-:Y:S01]  /*8580*/  LDSM.16.M88.4 R200, [R209+0x2000] ;  /* 0x00200000d1c8783b */ /* 0x000fe20000000200 */
[C---:B------:R-:W-:Y:S08]  /*8590*/  HMMA.16816.F32.BF16 R4, R184.reuse, R188, R4 ;  /* 0x000000bcb804723c */ /* 0x040ff00000041804 */
[C---:B------:R-:W-:Y:S01]  /*85a0*/  HMMA.16816.F32.BF16 R8, R184.reuse, R190, R8 ;  /* 0x000000beb808723c */ /* 0x040fe20000041808 */
[----:B------:R-:W3:Y:S07]  /*85b0*/  LDSM.16.M88.4 R188, [R210+0xb100] ;  /* 0x00b10000d2bc783b */ /* 0x000eee0000000200 */
[C---:B--2---:R-:W-:Y:S08]  /*85c0*/  HMMA.16816.F32.BF16 R12, R184.reuse, R168, R12 ;  /* 0x000000a8b80c723c */ /* 0x044ff0000004180c */
[C---:B------:R-:W-:Y:S01]  /*85d0*/  HMMA.16816.F32.BF16 R16, R184.reuse, R170, R16 ;  /* 0x000000aab810723c */ /* 0x040fe20000041810 */
[----:B------:R-:W2:Y:S07]  /*85e0*/  LDSM.16.M88.4 R168, [R210+0xb900] ;  /* 0x00b90000d2a8783b */ /* 0x000eae0000000200 */
[C---:B------:R-:W-:Y:S08]  /*85f0*/  HMMA.16816.F32.BF16 R20, R184.reuse, R172, R20 ;  /* 0x000000acb814723c */ /* 0x040ff00000041814 */
[C---:B------:R-:W-:Y:S01]  /*8600*/  HMMA.16816.F32.BF16 R24, R184.reuse, R174, R24 ;  /* 0x000000aeb818723c */ /* 0x040fe20000041818 */
[----:B------:R-:W2:Y:S07]  /*8610*/  LDSM.16.M88.4 R172, [R213+0x14100] ;  /* 0x01410000d5ac783b */ /* 0x000eae0000000200 */
[C---:B-1----:R-:W-:Y:S08]  /*8620*/  HMMA.16816.F32.BF16 R28, R184.reuse, R196, R28 ;  /* 0x000000c4b81c723c */ /* 0x042ff0000004181c */
[----:B------:R-:W-:Y:S01]  /*8630*/  HMMA.16816.F32.BF16 R32, R184, R198, R32 ;  /* 0x000000c6b820723c */ /* 0x000fe20000041820 */
[----:B------:R-:W1:Y:S06]  /*8640*/  LDSM.16.M88.4 R184, [R209+0x2800] ;  /* 0x00280000d1b8783b */ /* 0x000e6c0000000200 */
[----:B------:R-:W-:Y:S01]  /*8650*/  LDSM.16.M88.4 R196, [R209+0x3800] ;  /* 0x00380000d1c4783b */ /* 0x000fe20000000200 */
[C---:B---3--:R-:W-:Y:S08]  /*8660*/  HMMA.16816.F32.BF16 R4, R180.reuse, R192, R4 ;  /* 0x000000c0b404723c */ /* 0x048ff00000041804 */
[C---:B------:R-:W-:Y:S01]  /*8670*/  HMMA.16816.F32.BF16 R8, R180.reuse, R194, R8 ;  /* 0x000000c2b408723c */ /* 0x040fe20000041808 */
[----:B------:R-:W3:Y:S07]  /*8680*/  LDSM.16.M88.4 R192, [R209+0x3000] ;  /* 0x00300000d1c0783b */ /* 0x000eee0000000200 */
[C---:B----4-:R-:W-:Y:S08]  /*8690*/  HMMA.16816.F32.BF16 R12, R180.reuse, R176, R12 ;  /* 0x000000b0b40c723c */ /* 0x050ff0000004180c */
[C---:B------:R-:W-:Y:S01]  /*86a0*/  HMMA.16816.F32.BF16 R16, R180.reuse, R178, R16 ;  /* 0x000000b2b410723c */ /* 0x040fe20000041810 */
[----:B------:R-:W-:Y:S07]  /*86b0*/  LDSM.16.M88.4 R176, [R211+0x18100] ;  /* 0x01810000d3b0783b */ /* 0x000fee0000000200 */
[C---:B------:R-:W-:Y:S08]  /*86c0*/  HMMA.16816.F32.BF16 R20, R180.reuse, R188, R20 ;  /* 0x000000bcb414723c */ /* 0x040ff00000041814 */
[C---:B------:R-:W-:Y:S01]  /*86d0*/  HMMA.16816.F32.BF16 R24, R180.reuse, R190, R24 ;  /* 0x000000beb418723c */ /* 0x040fe20000041818 */
[----:B------:R-:W4:Y:S07]  /*86e0*/  LDSM.16.M88.4 R188, [R204+0xc100] ;  /* 0x00c10000ccbc783b */ /* 0x000f2e0000000200 */
[C---:B--2---:R-:W-:Y:S08]  /*86f0*/  HMMA.16816.F32.BF16 R28, R180.reuse, R168, R28 ;  /* 0x000000a8b41c723c */ /* 0x044ff0000004181c */
[----:B------:R-:W-:Y:S01]  /*8700*/  HMMA.16816.F32.BF16 R32, R180, R170, R32 ;  /* 0x000000aab420723c */ /* 0x000fe20000041820 */
[----:B------:R-:W2:Y:S06]  /*8710*/  LDSM.16.M88.4 R168, [R204+0xc900] ;  /* 0x00c90000cca8783b */ /* 0x000eac0000000200 */
[----:B------:R-:W2:Y:S01]  /*8720*/  LDSM.16.M88.4 R180, [R204+0xd100] ;  /* 0x00d10000ccb4783b */ /* 0x000ea20000000200 */
[C---:B------:R-:W-:Y:S08]  /*8730*/  HMMA.16816.F32.BF16 R4, R172.reuse, R200, R4 ;  /* 0x000000c8ac04723c */ /* 0x040ff00000041804 */
[C---:B------:R-:W-:Y:S01]  /*8740*/  HMMA.16816.F32.BF16 R8, R172.reuse, R202, R8 ;  /* 0x000000caac08723c */ /* 0x040fe20000041808 */
[----:B------:R-:W2:Y:S07]  /*8750*/  LDSM.16.M88.4 R200, [R204+0xd900] ;  /* 0x00d90000ccc8783b */ /* 0x000eae0000000200 */
[C---:B-1----:R-:W-:Y:S08]  /*8760*/  HMMA.16816.F32.BF16 R12, R172.reuse, R184, R12 ;  /* 0x000000b8ac0c723c */ /* 0x042ff0000004180c */
[C---:B------:R-:W-:Y:S01]  /*8770*/  HMMA.16816.F32.BF16 R16, R172.reuse, R186, R16 ;  /* 0x000000baac10723c */ /* 0x040fe20000041810 */
[----:B------:R-:W-:Y:S07]  /*8780*/  LDSM.16.M88.4 R184, [R212+0x18100] ;  /* 0x01810000d4b8783b */ /* 0x000fee0000000200 */
[C---:B---3--:R-:W-:Y:S08]  /*8790*/  HMMA.16816.F32.BF16 R20, R172.reuse, R192, R20 ;  /* 0x000000c0ac14723c */ /* 0x048ff00000041814 */
[C---:B------:R-:W-:Y:S01]  /*87a0*/  HMMA.16816.F32.BF16 R24, R172.reuse, R194, R24 ;  /* 0x000000c2ac18723c */ /* 0x040fe20000041818 */
[----:B------:R-:W1:Y:S07]  /*87b0*/  LDSM.16.M88.4 R192, [R223] ;  /* 0x00000000dfc0783b */ /* 0x000e6e0000000200 */
[C---:B------:R-:W-:Y:S08]  /*87c0*/  HMMA.16816.F32.BF16 R28, R172.reuse, R196, R28 ;  /* 0x000000c4ac1c723c */ /* 0x040ff0000004181c */
[----:B------:R-:W-:Y:S01]  /*87d0*/  HMMA.16816.F32.BF16 R32, R172, R198, R32 ;  /* 0x000000c6ac20723c */ /* 0x000fe20000041820 */
[----:B------:R-:W3:Y:S06]  /*87e0*/  LDSM.16.M88.4 R172, [R222] ;  /* 0x00000000deac783b */ /* 0x000eec0000000200 */
[----:B------:R-:W-:Y:S01]  /*87f0*/  LDSM.16.M88.4 R196, [R210+0xc100] ;  /* 0x00c10000d2c4783b */ /* 0x000fe20000000200 */
[C---:B----4-:R-:W-:Y:S08]  /*8800*/  HMMA.16816.F32.BF16 R4, R176.reuse, R188, R4 ;  /* 0x000000bcb004723c */ /* 0x050ff00000041804 */
[C---:B------:R-:W-:Y:S01]  /*8810*/  HMMA.16816.F32.BF16 R8, R176.reuse, R190, R8 ;  /* 0x000000beb008723c */ /* 0x040fe20000041808 */
[----:B------:R-:W4:Y:S07]  /*8820*/  LDSM.16.M88.4 R188, [R221] ;  /* 0x00000000ddbc783b */ /* 0x000f2e0000000200 */
[C---:B--2---:R-:W-:Y:S08]  /*8830*/  HMMA.16816.F32.BF16 R12, R176.reuse, R168, R12 ;  /* 0x000000a8b00c723c */ /* 0x044ff0000004180c */
[C---:B------:R-:W-:Y:S01]  /*8840*/  HMMA.16816.F32.BF16 R16, R176.reuse, R170, R16 ;  /* 0x000000aab010723c */ /* 0x040fe20000041810 */
[----:B------:R-:W2:Y:S07]  /*8850*/  LDSM.16.M88.4 R168, [R220] ;  /* 0x00000000dca8783b */ /* 0x000eae0000000200 */
[C---:B------:R-:W-:Y:S08]  /*8860*/  HMMA.16816.F32.BF16 R20, R176.reuse, R180, R20 ;  /* 0x000000b4b014723c */ /* 0x040ff00000041814 */
[C---:B------:R-:W-:Y:S01]  /*8870*/  HMMA.16816.F32.BF16 R24, R176.reuse, R182, R24 ;  /* 0x000000b6b018723c */ /* 0x040fe20000041818 */
[----:B------:R-:W2:Y:S07]  /*8880*/  LDSM.16.M88.4 R180, [R214+0x18100] ;  /* 0x01810000d6b4783b */ /* 0x000eae0000000200 */
[C---:B------:R-:W-:Y:S08]  /*8890*/  HMMA.16816.F32.BF16 R28, R176.reuse, R200, R28 ;  /* 0x000000c8b01c723c */ /* 0x040ff0000004181c */
[----:B------:R-:W-:Y:S01]  /*88a0*/  HMMA.16816.F32.BF16 R32, R176, R202, R32 ;  /* 0x000000cab020723c */ /* 0x000fe20000041820 */
[----:B------:R-:W2:Y:S06]  /*88b0*/  LDSM.16.M88.4 R176, [R210+0xc900] ;  /* 0x00c90000d2b0783b */ /* 0x000eac0000000200 */
[----:B------:R-:W-:Y:S01]  /*88c0*/  LDSM.16.M88.4 R200, [R210+0xd900] ;  /* 0x00d90000d2c8783b */ /* 0x000fe20000000200 */
[C---:B-1----:R-:W-:Y:S08]  /*88d0*/  HMMA.16816.F32.BF16 R4, R184.reuse, R192, R4 ;  /* 0x000000c0b804723c */ /* 0x042ff00000041804 */
[C---:B------:R-:W-:Y:S01]  /*88e0*/  HMMA.16816.F32.BF16 R8, R184.reuse, R194, R8 ;  /* 0x000000c2b808723c */ /* 0x040fe20000041808 */
[----:B------:R-:W1:Y:S07]  /*88f0*/  LDSM.16.M88.4 R192, [R210+0xd100] ;  /* 0x00d10000d2c0783b */ /* 0x000e6e0000000200 */
[C---:B---3--:R-:W-:Y:S08]  /*8900*/  HMMA.16816.F32.BF16 R12, R184.reuse, R172, R12 ;  /* 0x000000acb80c723c */ /* 0x048ff0000004180c */
[C---:B------:R-:W-:Y:S01]  /*8910*/  HMMA.16816.F32.BF16 R16, R184.reuse, R174, R16 ;  /* 0x000000aeb810723c */ /* 0x040fe20000041810 */
[----:B------:R-:W-:Y:S07]  /*8920*/  LDSM.16.M88.4 R172, [R213+0x18100] ;  /* 0x01810000d5ac783b */ /* 0x000fee0000000200 */
[C---:B----4-:R-:W-:Y:S08]  /*8930*/  HMMA.16816.F32.BF16 R20, R184.reuse, R188, R20 ;  /* 0x000000bcb814723c */ /* 0x050ff00000041814 */
[C---:B------:R-:W-:Y:S01]  /*8940*/  HMMA.16816.F32.BF16 R24, R184.reuse, R190, R24 ;  /* 0x000000beb818723c */ /* 0x040fe20000041818 */
[----:B------:R-:W3:Y:S07]  /*8950*/  LDSM.16.M88.4 R188, [R209+0x4000] ;  /* 0x00400000d1bc783b */ /* 0x000eee0000000200 */
[C---:B--2---:R-:W-:Y:S08]  /*8960*/  HMMA.16816.F32.BF16 R28, R184.reuse, R168, R28 ;  /* 0x000000a8b81c723c */ /* 0x044ff0000004181c */
[----:B------:R-:W-:Y:S01]  /*8970*/  HMMA.16816.F32.BF16 R32, R184, R170, R32 ;  /* 0x000000aab820723c */ /* 0x000fe20000041820 */
[----:B------:R-:W2:Y:S06]  /*8980*/  LDSM.16.M88.4 R168, [R209+0x4800] ;  /* 0x00480000d1a8783b */ /* 0x000eac0000000200 */
[----:B------:R-:W4:Y:S01]  /*8990*/  LDSM.16.M88.4 R184, [R209+0x5000] ;  /* 0x00500000d1b8783b */ /* 0x000f220000000200 */
[C---:B------:R-:W-:Y:S08]  /*89a0*/  HMMA.16816.F32.BF16 R4, R180.reuse, R196, R4 ;  /* 0x000000c4b404723c */ /* 0x040ff00000041804 */
[C---:B------:R-:W-:Y:S01]  /*89b0*/  HMMA.16816.F32.BF16 R8, R180.reuse, R198, R8 ;  /* 0x000000c6b408723c */ /* 0x040fe20000041808 */
[----:B------:R-:W2:Y:S07]  /*89c0*/  LDSM.16.M88.4 R196, [R209+0x5800] ;  /* 0x00580000d1c4783b */ /* 0x000eae0000000200 */
[C---:B------:R-:W-:Y:S08]  /*89d0*/  HMMA.16816.F32.BF16 R12, R180.reuse, R176, R12 ;  /* 0x000000b0b40c723c */ /* 0x040ff0000004180c */
[C---:B------:R-:W-:Y:S01]  /*89e0*/  HMMA.16816.F32.BF16 R16, R180.reuse, R178, R16 ;  /* 0x000000b2b410723c */ /* 0x040fe20000041810 */
[----:B------:R-:W-:Y:S07]  /*89f0*/  LDSM.16.M88.4 R176, [R211+0x1c100] ;  /* 0x01c10000d3b0783b */ /* 0x000fee0000000200 */
[C---:B-1----:R-:W-:Y:S08]  /*8a00*/  HMMA.16816.F32.BF16 R20, R180.reuse, R192, R20 ;  /* 0x000000c0b414723c */ /* 0x042ff00000041814 */
[C---:B------:R-:W-:Y:S01]  /*8a10*/  HMMA.16816.F32.BF16 R24, R180.reuse, R194, R24 ;  /* 0x000000c2b418723c */ /* 0x040fe20000041818 */
[----:B------:R-:W1:Y:S07]  /*8a20*/  LDSM.16.M88.4 R192, [R204+0xe100] ;  /* 0x00e10000ccc0783b */ /* 0x000e6e0000000200 */
[C---:B------:R-:W-:Y:S08]  /*8a30*/  HMMA.16816.F32.BF16 R28, R180.reuse, R200, R28 ;  /* 0x000000c8b41c723c */ /* 0x040ff0000004181c */
[----:B------:R-:W-:Y:S01]  /*8a40*/  HMMA.16816.F32.BF16 R32, R180, R202, R32 ;  /* 0x000000cab420723c */ /* 0x000fe20000041820 */
[----:B------:R-:W1:Y:S06]  /*8a50*/  LDSM.16.M88.4 R180, [R204+0xe900] ;  /* 0x00e90000ccb4783b */ /* 0x000e6c0000000200 */
[----:B------:R-:W-:Y:S01]  /*8a60*/  LDSM.16.M88.4 R200, [R219] ;  /* 0x00000000dbc8783b */ /* 0x000fe20000000200 */
[C---:B---3--:R-:W-:Y:S08]  /*8a70*/  HMMA.16816.F32.BF16 R4, R172.reuse, R188, R4 ;  /* 0x000000bcac04723c */ /* 0x048ff00000041804 */
[C---:B------:R-:W-:Y:S01]  /*8a80*/  HMMA.16816.F32.BF16 R8, R172.reuse, R190, R8 ;  /* 0x000000beac08723c */ /* 0x040fe20000041808 */
[----:B------:R-:W3:Y:S07]  /*8a90*/  LDSM.16.M88.4 R188, [R204+0xf100] ;  /* 0x00f10000ccbc783b */ /* 0x000eee0000000200 */
[C---:B--2---:R-:W-:Y:S08]  /*8aa0*/  HMMA.16816.F32.BF16 R12, R172.reuse, R168, R12 ;  /* 0x000000a8ac0c723c */ /* 0x044ff0000004180c */
[C---:B------:R-:W-:Y:S01]  /*8ab0*/  HMMA.16816.F32.BF16 R16, R172.reuse, R170, R16 ;  /* 0x000000aaac10723c */ /* 0x040fe20000041810 */
[----:B------:R-:W2:Y:S07]  /*8ac0*/  LDSM.16.M88.4 R168, [R204+0xf900] ;  /* 0x00f90000cca8783b */ /* 0x000eae0000000200 */
[C---:B----4-:R-:W-:Y:S08]  /*8ad0*/  HMMA.16816.F32.BF16 R20, R172.reuse, R184, R20 ;  /* 0x000000b8ac14723c */ /* 0x050ff00000041814 */
[C---:B------:R-:W-:Y:S01]  /*8ae0*/  HMMA.16816.F32.BF16 R24, R172.reuse, R186, R24 ;  /* 0x000000baac18723c */ /* 0x040fe20000041818 */
[----:B------:R-:W2:Y:S07]  /*8af0*/  LDSM.16.M88.4 R184, [R212+0x1c100] ;  /* 0x01c10000d4b8783b */ /* 0x000eae0000000200 */
[C---:B------:R-:W-:Y:S07]  /*8b00*/  HMMA.16816.F32.BF16 R28, R172.reuse, R196, R28 ;  /* 0x000000c4ac1c723c */ /* 0x040fee000004181c */
[C---:B------:R-:W-:Y:S01]  /*8b10*/  @P6 LEA R196, P6, R0.reuse, c[0x0][0x1c8], 0x1 ;  /* 0x0000720000c46a11 */ /* 0x040fe200078c08ff */
[----:B------:R-:W-:Y:S01]  /*8b20*/  HMMA.16816.F32.BF16 R32, R172, R198, R32 ;  /* 0x000000c6ac20723c */ /* 0x000fe20000041820 */
[----:B------:R-:W2:Y:S06]  /*8b30*/  LDSM.16.M88.4 R172, [R218] ;  /* 0x00000000daac783b */ /* 0x000eac0000000200 */
[----:B------:R-:W4:Y:S01]  /*8b40*/  LDL R198, [R1+0x14] ;  /* 0x0000140001c67983 */ /* 0x000f220000100800 */
[C---:B-1----:R-:W-:Y:S05]  /*8b50*/  HMMA.16816.F32.BF16 R4, R176.reuse, R192, R4 ;  /* 0x000000c0b004723c */ /* 0x042fea0000041804 */
[----:B------:R-:W-:Y:S01]  /*8b60*/  @P0 LEA.HI.X R197, R0, c[0x0][0x1cc], R2, 0x1, P6 ;  /* 0x0000730000c50a11 */ /* 0x000fe200030f0c02 */
[----:B------:R-:W4:Y:S01]  /*8b70*/  LDL R199, [R1+0x28] ;  /* 0x0000280001c77983 */ /* 0x000f220000100800 */
[----:B------:R-:W-:Y:S01]  /*8b80*/  @P5 IADD3 R0, P5, R251, UR21, RZ ;  /* 0x00000015fb005c10 */ /* 0x000fe2000ffbe0ff */
[C---:B------:R-:W-:Y:S01]  /*8b90*/  HMMA.16816.F32.BF16 R8, R176.reuse, R194, R8 ;  /* 0x000000c2b008723c */ /* 0x040fe20000041808 */
[----:B------:R-:W-:Y:S02]  /*8ba0*/  PLOP3.LUT P6, PT, PT, PT, UP3, 0x80, 0x0 ;  /* 0x000000000000781c */ /* 0x000fe40003fcf038 */
[----:B------:R-:W-:Y:S01]  /*8bb0*/  PLOP3.LUT P0, PT, PT, PT, UP3, 0x80, 0x0 ;  /* 0x000000000000781c */ /* 0x000fe20003f0f038 */
[----:B------:R-:W1:Y:S04]  /*8bc0*/  LDSM.16.M88.4 R192, [R217] ;  /* 0x00000000d9c0783b */ /* 0x000e680000000200 */
[C---:B------:R-:W-:Y:S08]  /*8bd0*/  HMMA.16816.F32.BF16 R12, R176.reuse, R180, R12 ;  /* 0x000000b4b00c723c */ /* 0x040ff0000004180c */
[C---:B------:R-:W-:Y:S01]  /*8be0*/  HMMA.16816.F32.BF16 R16, R176.reuse, R182, R16 ;  /* 0x000000b6b010723c */ /* 0x040fe20000041810 */
[----:B------:R-:W1:Y:S03]  /*8bf0*/  LDSM.16.M88.4 R180, [R216] ;  /* 0x00000000d8b4783b */ /* 0x000e660000000200 */
[----:B------:R-:W-:Y:S02]  /*8c00*/  @P0 IADD3.X R2, R248, UR20, RZ, P5, !PT ;  /* 0x00000014f8020c10 */ /* 0x000fe4000affe4ff */
[----:B------:R-:W-:Y:S02]  /*8c10*/  PLOP3.LUT P0, PT, PT, PT, UP3, 0x80, 0x0 ;  /* 0x000000000000781c */ /* 0x000fe40003f0f038 */
[C---:B---3--:R-:W-:Y:S01]  /*8c20*/  HMMA.16816.F32.BF16 R20, R176.reuse, R188, R20 ;  /* 0x000000bcb014723c */ /* 0x048fe20000041814 */
[----:B------:R-:W-:Y:S07]  /*8c30*/  PLOP3.LUT P5, PT, PT, PT, UP3, 0x80, 0x0 ;  /* 0x000000000000781c */ /* 0x000fee0003faf038 */
[C---:B------:R-:W-:Y:S01]  /*8c40*/  HMMA.16816.F32.BF16 R24, R176.reuse, R190, R24 ;  /* 0x000000beb018723c */ /* 0x040fe20000041818 */
[----:B------:R-:W-:Y:S07]  /*8c50*/  LDSM.16.M88.4 R188, [R210+0xf100] ;  /* 0x00f10000d2bc783b */ /* 0x000fee0000000200 */
[C---:B--2---:R-:W-:Y:S08]  /*8c60*/  HMMA.16816.F32.BF16 R28, R176.reuse, R168, R28 ;  /* 0x000000a8b01c723c */ /* 0x044ff0000004181c */
[----:B------:R-:W-:Y:S01]  /*8c70*/  HMMA.16816.F32.BF16 R32, R176, R170, R32 ;  /* 0x000000aab020723c */ /* 0x000fe20000041820 */
[----:B------:R-:W-:Y:S06]  /*8c80*/  LDSM.16.M88.4 R168, [R214+0x1c100] ;  /* 0x01c10000d6a8783b */ /* 0x000fec0000000200 */
[----:B------:R-:W-:Y:S01]  /*8c90*/  LDSM.16.M88.4 R176, [R210+0xe900] ;  /* 0x00e90000d2b0783b */ /* 0x000fe20000000200 */
[C---:B------:R-:W-:Y:S08]  /*8ca0*/  HMMA.16816.F32.BF16 R4, R184.reuse, R200, R4 ;  /* 0x000000c8b804723c */ /* 0x040ff00000041804 */
[C---:B------:R-:W-:Y:S08]  /*8cb0*/  HMMA.16816.F32.BF16 R8, R184.reuse, R202, R8 ;  /* 0x000000cab808723c */ /* 0x040ff00000041808 */
        /* <DEDUP_REMOVED lines=8> */
[----:B------:R-:W-:Y:S06]  /*8d40*/  LDSM.16.M88.4 R180, [R213+0x1c100] ;  /* 0x01c10000d5b4783b */ /* 0x000fec0000000200 */
[----:B------:R-:W3:Y:S01]  /*8d50*/  LDSM.16.M88.4 R184, [R209+0x6000] ;  /* 0x00600000d1b8783b */ /* 0x000ee20000000200 */
[C---:B--2---:R-:W-:Y:S07]  /*8d60*/  HMMA.16816.F32.BF16 R4, R168.reuse, R172, R4 ;  /* 0x000000aca804723c */ /* 0x044fee0000041804 */
[C---:B------:R-:W-:Y:S01]  /*8d70*/  @P6 LEA R172, P6, R0.reuse, c[0x0][0x1c8], 0x1 ;  /* 0x0000720000ac6a11 */ /* 0x040fe200078c08ff */
[C---:B------:R-:W-:Y:S08]  /*8d80*/  HMMA.16816.F32.BF16 R8, R168.reuse, R174, R8 ;  /* 0x000000aea808723c */ /* 0x040ff00000041808 */
[C---:B------:R-:W-:Y:S08]  /*8d90*/  HMMA.16816.F32.BF16 R12, R168.reuse, R176, R12 ;  /* 0x000000b0a80c723c */ /* 0x040ff0000004180c */
[C---:B------:R-:W-:Y:S08]  /*8da0*/  HMMA.16816.F32.BF16 R16, R168.reuse, R178, R16 ;  /* 0x000000b2a810723c */ /* 0x040ff00000041810 */
[C---:B------:R-:W-:Y:S08]  /*8db0*/  HMMA.16816.F32.BF16 R20, R168.reuse, R188, R20 ;  /* 0x000000bca814723c */ /* 0x040ff00000041814 */
[C---:B------:R-:W-:Y:S08]  /*8dc0*/  HMMA.16816.F32.BF16 R24, R168.reuse, R190, R24 ;  /* 0x000000bea818723c */ /* 0x040ff00000041818 */
[C---:B-1----:R-:W-:Y:S08]  /*8dd0*/  HMMA.16816.F32.BF16 R28, R168.reuse, R192, R28 ;  /* 0x000000c0a81c723c */ /* 0x042ff0000004181c */
[----:B------:R-:W-:Y:S01]  /*8de0*/  HMMA.16816.F32.BF16 R32, R168, R194, R32 ;  /* 0x000000c2a820723c */ /* 0x000fe20000041820 */
[----:B------:R-:W1:Y:S06]  /*8df0*/  LDSM.16.M88.4 R168, [R209+0x6800] ;  /* 0x00680000d1a8783b */ /* 0x000e6c0000000200 */
[----:B------:R-:W-:Y:S01]  /*8e00*/  @P0 LEA.HI.X R195, R0, c[0x0][0x1cc], R2, 0x1, P6 ;  /* 0x0000730000c30a11 */ /* 0x000fe200030f0c02 */
[C---:B---3--:R-:W-:Y:S01]  /*8e10*/  HMMA.16816.F32.BF16 R4, R180.reuse, R184, R4 ;  /* 0x000000b8b404723c */ /* 0x048fe20000041804 */
[----:B------:R-:W-:Y:S02]  /*8e20*/  PLOP3.LUT P6, PT, PT, PT, UP3, 0x80, 0x0 ;  /* 0x000000000000781c */ /* 0x000fe40003fcf038 */
[----:B------:R-:W-:Y:S02]  /*8e30*/  PLOP3.LUT P0, PT, PT, PT, UP3, 0x80, 0x0 ;  /* 0x000000000000781c */ /* 0x000fe40003f0f038 */
[----:B------:R-:W-:Y:S03]  /*8e40*/  @P5 IADD3 R0, P5, R247, UR21, RZ ;  /* 0x00000015f7005c10 */ /* 0x000fe6000ffbe0ff */
[C---:B------:R-:W-:Y:S06]  /*8e50*/  HMMA.16816.F32.BF16 R8, R180.reuse, R186, R8 ;  /* 0x000000bab408723c */ /* 0x040fec0000041808 */
[----:B------:R-:W-:Y:S06]  /*8e60*/  @P6 LEA R135, P6, R0, c[0x0][0x1c8], 0x1 ;  /* 0x0000720000876a11 */ /* 0x000fec00078c08ff */
[----:B------:R-:W-:Y:S02]  /*8e70*/  @P0 IADD3.X R2, R246, UR20, RZ, P5, !PT ;  /* 0x00000014f6020c10 */ /* 0x000fe4000affe4ff */
[----:B------:R-:W-:Y:S02]  /*8e80*/  PLOP3.LUT P0, PT, PT, PT, UP3, 0x80, 0x0 ;  /* 0x000000000000781c */ /* 0x000fe40003f0f038 */
[----:B------:R-:W-:Y:S01]  /*8e90*/  PLOP3.LUT P5, PT, PT, PT, UP3, 0x80, 0x0 ;  /* 0x000000000000781c */ /* 0x000fe20003faf038 */
[----:B------:R-:W-:Y:S02]  /*8ea0*/  FMUL.FTZ R4, R4, c[0x0][0x320] ;  /* 0x0000c80004047a20 */ /* 0x000fe40000410000 */
[----:B------:R-:W-:Y:S02]  /*8eb0*/  FMUL.FTZ R5, R5, c[0x0][0x320] ;  /* 0x0000c80005057a20 */ /* 0x000fe40000410000 */
[----:B------:R-:W2:Y:S01]  /*8ec0*/  MUFU.TANH R188, R4 ;  /* 0x0000000400bc7308 */ /* 0x000ea20000002400 */
[----:B------:R-:W-:Y:S02]  /*8ed0*/  FMUL.FTZ R6, R6, c[0x0][0x320] ;  /* 0x0000c80006067a20 */ /* 0x000fe40000410000 */
[----:B------:R-:W-:Y:S01]  /*8ee0*/  FMUL.FTZ R7, R7, c[0x0][0x320] ;  /* 0x0000c80007077a20 */ /* 0x000fe20000410000 */
[C---:B-1----:R-:W-:Y:S03]  /*8ef0*/  HMMA.16816.F32.BF16 R12, R180.reuse, R168, R12 ;  /* 0x000000a8b40c723c */ /* 0x042fe6000004180c */
[----:B------:R-:W-:Y:S01]  /*8f00*/  @P0 LEA.HI.X R194, R0, c[0x0][0x1cc], R2, 0x1, P6 ;  /* 0x0000730000c20a11 */ /* 0x000fe200030f0c02 */
[----:B------:R-:W-:Y:S01]  /*8f10*/  FMUL.FTZ R9, R9, c[0x0][0x320] ;  /* 0x0000c80009097a20 */ /* 0x000fe20000410000 */
[----:B------:R-:W-:Y:S01]  /*8f20*/  PLOP3.LUT P0, PT, PT, PT, UP3, 0x80, 0x0 ;  /* 0x000000000000781c */ /* 0x000fe20003f0f038 */
[----:B------:R-:W1:Y:S01]  /*8f30*/  MUFU.TANH R187, R5 ;  /* 0x0000000500bb7308 */ /* 0x000e620000002400 */
[----:B------:R-:W-:Y:S01]  /*8f40*/  @P5 IADD3 R0, P5, R245, UR21, RZ ;  /* 0x00000015f5005c10 */ /* 0x000fe2000ffbe0ff */
[----:B------:R-:W-:Y:S01]  /*8f50*/  FMUL.FTZ R10, R10, c[0x0][0x320] ;  /* 0x0000c8000a0a7a20 */ /* 0x000fe20000410000 */
[----:B------:R-:W-:Y:S01]  /*8f60*/  PLOP3.LUT P6, PT, PT, PT, UP3, 0x80, 0x0 ;  /* 0x000000000000781c */ /* 0x000fe20003fcf038 */
[C---:B------:R-:W-:Y:S01]  /*8f70*/  HMMA.16816.F32.BF16 R16, R180.reuse, R170, R16 ;  /* 0x000000aab410723c */ /* 0x040fe20000041810 */
[----:B------:R-:W-:Y:S02]  /*8f80*/  @UP3 UIADD3 UR21, UP0, UR13, UR21, URZ ;  /* 0x000000150d153290 */ /* 0x000fe4000ff1e03f */
[----:B------:R-:W-:Y:S02]  /*8f90*/  FMUL.FTZ R11, R11, c[0x0][0x320] ;  /* 0x0000c8000b0b7a20 */ /* 0x000fe40000410000 */
[----:B------:R-:W-:Y:S01]  /*8fa0*/  FMUL.FTZ R8, R8, c[0x0][0x320] ;  /* 0x0000c80008087a20 */ /* 0x000fe20000410000 */
[----:B------:R-:W3:Y:S06]  /*8fb0*/  MUFU.TANH R191, R6 ;  /* 0x0000000600bf7308 */ /* 0x000eec0000002400 */
[----:B------:R-:W-:Y:S01]  /*8fc0*/  @P0 IADD3.X R2, R244, UR20, RZ, P5, !PT ;  /* 0x00000014f4020c10 */ /* 0x000fe2000affe4ff */
[----:B------:R-:W-:Y:S01]  /*8fd0*/  @UP3 UIADD3.X UR20, UR12, UR20, URZ, UP0, !UPT ;  /* 0x000000140c143290 */ /* 0x000fe200087fe43f */
[----:B------:R-:W-:Y:S01]  /*8fe0*/  @P6 LEA R132, P6, R0, c[0x0][0x1c8], 0x1 ;  /* 0x0000720000846a11 */ /* 0x000fe200078c08ff */
[----:B------:R-:W-:Y:S01]  /*8ff0*/  FMUL.FTZ R13, R13, c[0x0][0x320] ;  /* 0x0000c8000d0d7a20 */ /* 0x000fe20000410000 */
[----:B------:R1:W1:Y:S01]  /*9000*/  MUFU.TANH R192, R7 ;  /* 0x0000000700c07308 */ /* 0x0002620000002400 */
[----:B------:R-:W-:Y:S01]  /*9010*/  PLOP3.LUT P0, PT, PT, PT, UP3, 0x80, 0x0 ;  /* 0x000000000000781c */ /* 0x000fe20003f0f038 */
[----:B------:R-:W-:Y:S01]  /*9020*/  FMUL.FTZ R12, R12, c[0x0][0x320] ;  /* 0x0000c8000c0c7a20 */ /* 0x000fe20000410000 */
[----:B------:R-:W-:Y:S01]  /*9030*/  PLOP3.LUT P5, PT, PT, PT, UP3, 0x80, 0x0 ;  /* 0x000000000000781c */ /* 0x000fe20003faf038 */
[----:B------:R-:W-:Y:S02]  /*9040*/  FMUL.FTZ R14, R14, c[0x0][0x320] ;  /* 0x0000c8000e0e7a20 */ /* 0x000fe40000410000 */
[----:B------:R-:W-:Y:S02]  /*9050*/  FMUL.FTZ R15, R15, c[0x0][0x320] ;  /* 0x0000c8000f0f7a20 */ /* 0x000fe40000410000 */
[----:B------:R-:W-:Y:S02]  /*9060*/  FMUL.FTZ R16, R16, c[0x0][0x320] ;  /* 0x0000c80010107a20 */ /* 0x000fe40000410000 */
[----:B------:R-:W2:Y:S01]  /*9070*/  MUFU.TANH R175, R12 ;  /* 0x0000000c00af7308 */ /* 0x000ea20000002400 */
[----:B------:R-:W-:Y:S02]  /*9080*/  FMUL.FTZ R17, R17, c[0x0][0x320] ;  /* 0x0000c80011117a20 */ /* 0x000fe40000410000 */
[----:B------:R-:W-:Y:S01]  /*9090*/  FMUL.FTZ R18, R18, c[0x0][0x320] ;  /* 0x0000c80012127a20 */ /* 0x000fe20000410000 */
[----:B------:R-:W-:Y:S01]  /*90a0*/  @P0 LEA.HI.X R193, R0, c[0x0][0x1cc], R2, 0x1, P6 ;  /* 0x0000730000c10a11 */ /* 0x000fe200030f0c02 */
[----:B------:R-:W-:Y:S01]  /*90b0*/  FMUL.FTZ R19, R19, c[0x0][0x320] ;  /* 0x0000c80013137a20 */ /* 0x000fe20000410000 */
[----:B------:R-:W-:Y:S02]  /*90c0*/  @P5 IADD3 R0, P5, R234, UR21, RZ ;  /* 0x00000015ea005c10 */ /* 0x000fe4000ffbe0ff */
[----:B------:R-:W-:Y:S02]  /*90d0*/  PLOP3.LUT P6, PT, PT, PT, UP3, 0x80, 0x0 ;  /* 0x000000000000781c */ /* 0x000fe40003fcf038 */
[----:B------:R2:W2:Y:S01]  /*90e0*/  MUFU.TANH R184, R8 ;  /* 0x0000000800b87308 */ /* 0x0004a20000002400 */
[----:B------:R-:W-:Y:S01]  /*90f0*/  PLOP3.LUT P0, PT, PT, PT, UP3, 0x80, 0x0 ;  /* 0x000000000000781c */ /* 0x000fe20003f0f038 */
[----:B-1----:R-:W1:Y:S08]  /*9100*/  LDSM.16.M88.4 R4, [R209+0x7000] ;  /* 0x00700000d104783b */ /* 0x002e700000000200 */
[----:B------:R-:W1:Y:S01]  /*9110*/  MUFU.TANH R170, R16 ;  /* 0x0000001000aa7308 */ /* 0x000e620000002400 */
[C---:B------:R-:W-:Y:S03]  /*9120*/  @P6 LEA R2, P6, R0.reuse, c[0x0][0x1c8], 0x1 ;  /* 0x0000720000026a11 */ /* 0x040fe600078c08ff */
[----:B------:R-:W-:Y:S02]  /*9130*/  @P0 IADD3.X R3, R233, UR20, RZ, P5, !PT ;  /* 0x00000014e9030c10 */ /* 0x000fe4000affe4ff */
[----:B------:R-:W-:Y:S02]  /*9140*/  PLOP3.LUT P0, PT, PT, PT, UP3, 0x80, 0x0 ;  /* 0x000000000000781c */ /* 0x000fe40003f0f038 */
[----:B------:R-:W-:Y:S02]  /*9150*/  PLOP3.LUT P5, PT, PT, PT, UP3, 0x80, 0x0 ;  /* 0x000000000000781c */ /* 0x000fe40003faf038 */
[----:B------:R1:W1:Y:S09]  /*9160*/  MUFU.TANH R171, R13 ;  /* 0x0000000d00ab7308 */ /* 0x0002720000002400 */
[----:B------:R-:W-:Y:S01]  /*9170*/  @P0 LEA.HI.X R3, R0, c[0x0][0x1cc], R3, 0x1, P6 ;  /* 0x0000730000030a11 */ /* 0x000fe200030f0c03 */
[----:B------:R-:W3:Y:S01]  /*9180*/  MUFU.TANH R178, R9 ;  /* 0x0000000900b27308 */ /* 0x000ee20000002400 */
[----:B------:R-:W-:Y:S02]  /*9190*/  PLOP3.LUT P0, PT, PT, PT, UP3, 0x80, 0x0 ;  /* 0x000000000000781c */ /* 0x000fe40003f0f038 */
[----:B------:R-:W-:Y:S02]  /*91a0*/  @P5 IADD3 R0, P5, R251, UR21, RZ ;  /* 0x00000015fb005c10 */ /* 0x000fe4000ffbe0ff */
[----:B------:R-:W-:Y:S05]  /*91b0*/  PLOP3.LUT P6, PT, PT, PT, UP3, 0x80, 0x0 ;  /* 0x000000000000781c */ /* 0x000fea0003fcf038 */
[----:B------:R-:W3:Y:S01]  /*91c0*/  MUFU.TANH R189, R10 ;  /* 0x0000000a00bd7308 */ /* 0x000ee20000002400 */
[C---:B-1----:R-:W-:Y:S05]  /*91d0*/  HMMA.16816.F32.BF16 R20, R180.reuse, R4, R20 ;  /* 0x00000004b414723c */ /* 0x042fea0000041814 */
[----:B--2---:R-:W-:Y:S02]  /*91e0*/  @P0 IADD3.X R8, R248, UR20, RZ, P5, !PT ;  /* 0x00000014f8080c10 */ /* 0x004fe4000affe4ff */
[C---:B------:R-:W-:Y:S02]  /*91f0*/  @P6 LEA R12, P6, R0.reuse, c[0x0][0x1c8], 0x1 ;  /* 0x00007200000c6a11 */ /* 0x040fe400078c08ff */
[----:B------:R1:W2:Y:S01]  /*9200*/  MUFU.TANH R190, R11 ;  /* 0x0000000b00be7308 */ /* 0x0002a20000002400 */
[----:B------:R-:W-:Y:S01]  /*9210*/  PLOP3.LUT P0, PT, PT, PT, UP3, 0x80, 0x0 ;  /* 0x000000000000781c */ /* 0x000fe20003f0f038 */
[C---:B------:R-:W-:Y:S01]  /*9220*/  HMMA.16816.F32.BF16 R24, R180.reuse, R6, R24 ;  /* 0x00000006b418723c */ /* 0x040fe20000041818 */
[----:B------:R-:W-:Y:S07]  /*9230*/  PLOP3.LUT P5, PT, PT, PT, UP3, 0x80, 0x0 ;  /* 0x000000000000781c */ /* 0x000fee0003faf038 */
[----:B------:R-:W2:Y:S04]  /*9240*/  MUFU.TANH R185, R14 ;  /* 0x0000000e00b97308 */ /* 0x000ea80000002400 */
[----:B------:R-:W-:Y:S02]  /*9250*/  @P0 LEA.HI.X R13, R0, c[0x0][0x1cc], R8, 0x1, P6 ;  /* 0x00007300000d0a11 */ /* 0x000fe400030f0c08 */
[----:B------:R-:W-:Y:S02]  /*9260*/  PLOP3.LUT P0, PT, PT, PT, UP3, 0x80, 0x0 ;  /* 0x000000000000781c */ /* 0x000fe40003f0f038 */
[----:B------:R-:W-:Y:S01]  /*9270*/  @P5 IADD3 R0, P5, R247, UR21, RZ ;  /* 0x00000015f7005c10 */ /* 0x000fe2000ffbe0ff */
[----:B------:R-:W-:Y:S01]  /*9280*/  FMUL.FTZ R20, R20, c[0x0][0x320] ;  /* 0x0000c80014147a20 */ /* 0x000fe20000410000 */
[----:B------:R-:W2:Y:S01]  /*9290*/  MUFU.TANH R186, R15 ;  /* 0x0000000f00ba7308 */ /* 0x000ea20000002400 */
[----:B------:R-:W-:Y:S01]  /*92a0*/  PLOP3.LUT P6, PT, PT, PT, UP3, 0x80, 0x0 ;  /* 0x000000000000781c */ /* 0x000fe20003fcf038 */
[----:B------:R-:W-:Y:S01]  /*92b0*/  FMUL.FTZ R22, R22, c[0x0][0x320] ;  /* 0x0000c80016167a20 */ /* 0x000fe20000410000 */
[----:B-1----:R-:W1:Y:S01]  /*92c0*/  LDSM.16.M88.4 R8, [R209+0x7800] ;  /* 0x00780000d108783b */ /* 0x002e620000000200 */
[----:B------:R-:W-:Y:S04]  /*92d0*/  DEPBAR.LE SB0, 0x0 ;  /* 0x000080000000791a */ /* 0x000fe80000000000 */
[----:B------:R-:W-:Y:S02]  /*92e0*/  FMUL.FTZ R23, R23, c[0x0][0x320] ;  /* 0x0000c80017177a20 */ /* 0x000fe40000410000 */
[----:B------:R2:W1:Y:S01]  /*92f0*/  MUFU.TANH R169, R17 ;  /* 0x0000001100a97308 */ /* 0x0004620000002400 */
[----:B------:R-:W-:Y:S01]  /*9300*/  @P0 IADD3.X R4, R246, UR20, RZ, P5, !PT ;  /* 0x00000014f6040c10 */ /* 0x000fe2000affe4ff */
[----:B------:R-:W-:Y:S01]  /*9310*/  BAR.SYNC.DEFER_BLOCKING 0x0 ;  /* 0x0000000000007b1d */ /* 0x000fe20000010000 */
[----:B------:R-:W-:Y:S02]  /*9320*/  PLOP3.LUT P0, PT, PT, PT, UP3, 0x80, 0x0 ;  /* 0x000000000000781c */ /* 0x000fe40003f0f038 */
[C---:B------:R-:W-:Y:S02]  /*9330*/  @P6 LEA R16, P6, R0.reuse, c[0x0][0x1c8], 0x1 ;  /* 0x0000720000106a11 */ /* 0x040fe400078c08ff */
[----:B------:R-:W-:Y:S03]  /*9340*/  PLOP3.LUT P5, PT, PT, PT, UP3, 0x80, 0x0 ;  /* 0x000000000000781c */ /* 0x000fe60003faf038 */
[----:B------:R-:W1:Y:S08]  /*9350*/  MUFU.TANH R176, R18 ;  /* 0x0000001200b07308 */ /* 0x000e700000002400 */
[----:B------:R-:W-:Y:S02]  /*9360*/  @P0 LEA.HI.X R179, R0, c[0x0][0x1cc], R4, 0x1, P6 ;  /* 0x0000730000b30a11 */ /* 0x000fe400030f0c04 */
[----:B------:R3:W3:Y:S01]  /*9370*/  MUFU.TANH R177, R19 ;  /* 0x0000001300b17308 */ /* 0x0006e20000002400 */
[----:B------:R-:W-:Y:S02]  /*9380*/  @P5 IADD3 R0, P5, R245, UR21, RZ ;  /* 0x00000015f5005c10 */ /* 0x000fe4000ffbe0ff */
[----:B------:R-:W-:Y:S01]  /*9390*/  PLOP3.LUT P6, PT, PT, PT, UP3, 0x80, 0x0 ;  /* 0x000000000000781c */ /* 0x000fe20003fcf038 */
[----:B--2---:R-:W-:Y:S01]  /*93a0*/  FMUL.FTZ R17, R25, c[0x0][0x320] ;  /* 0x0000c80019117a20 */ /* 0x004fe20000410000 */
[----:B------:R-:W-:Y:S05]  /*93b0*/  PLOP3.LUT P0, PT, PT, PT, UP3, 0x80, 0x0 ;  /* 0x000000000000781c */ /* 0x000fea0003f0f038 */
[----:B------:R-:W2:Y:S01]  /*93c0*/  MUFU.TANH R168, R20 ;  /* 0x0000001400a87308 */ /* 0x000ea20000002400 */
[C---:B-1----:R-:W-:Y:S05]  /*93d0*/  HMMA.16816.F32.BF16 R28, R180.reuse, R8, R28 ;  /* 0x00000008b41c723c */ /* 0x042fea000004181c */
[----:B------:R-:W-:Y:S04]  /*93e0*/  @P6 LEA R6, P6, R0, c[0x0][0x1c8], 0x1 ;  /* 0x0000720000066a11 */ /* 0x000fe800078c08ff */
[----:B------:R1:W1:Y:S03]  /*93f0*/  MUFU.TANH R173, R22 ;  /* 0x0000001600ad7308 */ /* 0x0002660000002400 */
[----:B------:R-:W-:Y:S01]  /*9400*/  @P0 IADD3.X R7, R244, UR20, RZ, P5, !PT ;  /* 0x00000014f4070c10 */ /* 0x000fe2000affe4ff */
[----:B------:R-:W-:Y:S01]  /*9410*/  USHF.L.U32 UR20, UR14, 0x6, URZ ;  /* 0x000000060e147899 */ /* 0x000fe2000800063f */
[----:B------:R-:W-:Y:S01]  /*9420*/  PLOP3.LUT P0, PT, PT, PT, UP3, 0x80, 0x0 ;  /* 0x000000000000781c */ /* 0x000fe20003f0f038 */
[----:B------:R-:W-:Y:S01]  /*9430*/  HMMA.16816.F32.BF16 R32, R180, R10, R32 ;  /* 0x0000000ab420723c */ /* 0x000fe20000041820 */
[----:B------:R-:W-:Y:S02]  /*9440*/  PLOP3.LUT P5, PT, PT, PT, UP3, 0x80, 0x0 ;  /* 0x000000000000781c */ /* 0x000fe40003faf038 */
[----:B---3--:R-:W-:Y:S02]  /*9450*/  FMUL.FTZ R19, R21, c[0x0][0x320] ;  /* 0x0000c80015137a20 */ /* 0x008fe40000410000 */
[----:B------:R-:W-:Y:S01]  /*9460*/  FMUL.FTZ R18, R24, c[0x0][0x320] ;  /* 0x0000c80018127a20 */ /* 0x000fe20000410000 */
[----:B------:R3:W2:Y:S06]  /*9470*/  MUFU.TANH R174, R23 ;  /* 0x0000001700ae7308 */ /* 0x0006ac0000002400 */
[----:B------:R-:W-:Y:S01]  /*9480*/  @P0 LEA.HI.X R7, R0, c[0x0][0x1cc], R7, 0x1, P6 ;  /* 0x0000730000070a11 */ /* 0x000fe200030f0c07 */
[----:B------:R-:W-:Y:S01]  /*9490*/  IMAD.U32 R0, RZ, RZ, UR16 ;  /* 0x00000010ff007e24 */ /* 0x000fe2000f8e00ff */
[----:B------:R-:W-:Y:S01]  /*94a0*/  PLOP3.LUT P0, PT, PT, PT, UP3, 0x80, 0x0 ;  /* 0x000000000000781c */ /* 0x000fe20003f0f038 */
[----:B------:R-:W-:Y:S01]  /*94b0*/  @P5 IMAD.MOV.U32 R4, RZ, RZ, R196 ;  /* 0x000000ffff045224 */ /* 0x000fe200078e00c4 */
[----:B------:R-:W2:Y:S01]  /*94c0*/  MUFU.TANH R19, R19 ;  /* 0x0000001300137308 */ /* 0x000ea20000002400 */
[----:B------:R-:W-:Y:S01]  /*94d0*/  @P5 IMAD.MOV.U32 R5, RZ, RZ, R197 ;  /* 0x000000ffff055224 */ /* 0x000fe200078e00c5 */
[----:B------:R-:W-:Y:S01]  /*94e0*/  PLOP3.LUT P6, PT, PT, PT, UP3, 0x80, 0x0 ;  /* 0x000000000000781c */ /* 0x000fe20003fcf038 */
[----:B------:R-:W-:Y:S01]  /*94f0*/  FMUL.FTZ R15, R28, c[0x0][0x320] ;  /* 0x0000c8001c0f7a20 */ /* 0x000fe20000410000 */
[----:B------:R-:W-:Y:S01]  /*9500*/  PLOP3.LUT P5, PT, PT, PT, UP3, 0x80, 0x0 ;  /* 0x000000000000781c */ /* 0x000fe20003faf038 */
[----:B-1----:R-:W-:Y:S02]  /*9510*/  FMUL.FTZ R22, R27, c[0x0][0x320] ;  /* 0x0000c8001b167a20 */ /* 0x002fe40000410000 */
[----:B------:R-:W-:Y:S02]  /*9520*/  FMUL.FTZ R14, R29, c[0x0][0x320] ;  /* 0x0000c8001d0e7a20 */ /* 0x000fe40000410000 */
[----:B------:R-:W-:Y:S01]  /*9530*/  FMUL.FTZ R21, R30, c[0x0][0x320] ;  /* 0x0000c8001e157a20 */ /* 0x000fe20000410000 */
[----:B------:R-:W1:Y:S01]  /*9540*/  MUFU.TANH R18, R18 ;  /* 0x0000001200127308 */ /* 0x000e620000002400 */
[----:B------:R-:W-:Y:S01]  /*9550*/  @!PT LDS RZ, [RZ] ;  /* 0x00000000fffff984 */ /* 0x000fe20000000800 */
[----:B------:R-:W-:Y:S01]  /*9560*/  @!PT LDS RZ, [RZ] ;  /* 0x00000000fffff984 */ /* 0x000fe20000000800 */
[----:B------:R-:W-:Y:S01]  /*9570*/  @!PT LDS RZ, [RZ] ;  /* 0x00000000fffff984 */ /* 0x000fe20000000800 */
[----:B------:R1:W-:Y:S01]  /*9580*/  @P0 LDGSTS.E.BYPASS.LTC128B.128 [R231+0x8100], [R4.64], !P4 ;  /* 0x0810000004e70fae */ /* 0x0003e2000e101d52 */
[----:B------:R-:W-:Y:S01]  /*9590*/  PLOP3.LUT P0, PT, PT, PT, UP3, 0x80, 0x0 ;  /* 0x000000000000781c */ /* 0x000fe20003f0f038 */
[----:B------:R-:W-:Y:S02]  /*95a0*/  FMUL.FTZ R20, R31, c[0x0][0x320] ;  /* 0x0000c8001f147a20 */ /* 0x000fe40000410000 */
[----:B---3--:R-:W-:Y:S02]  /*95b0*/  FMUL.FTZ R23, R26, c[0x0][0x320] ;  /* 0x0000c8001a177a20 */ /* 0x008fe40000410000 */
[----:B------:R-:W-:Y:S03]  /*95c0*/  FMUL.FTZ R35, R35, c[0x0][0x320] ;  /* 0x0000c80023237a20 */ /* 0x000fe60000410000 */
[----:B------:R-:W3:Y:S10]  /*95d0*/  MUFU.TANH R17, R17 ;  /* 0x0000001100117308 */ /* 0x000ef40000002400 */
[----:B------:R-:W2:Y:S01]  /*95e0*/  MUFU.TANH R23, R23 ;  /* 0x0000001700177308 */ /* 0x000ea20000002400 */
[----:B-1----:R-:W-:Y:S09]  /*95f0*/  @P6 IMAD.MOV.U32 R5, RZ, RZ, R195 ;  /* 0x000000ffff056224 */ /* 0x002ff200078e00c3 */
[----:B------:R-:W1:Y:S01]  /*9600*/  MUFU.TANH R22, R22 ;  /* 0x0000001600167308 */ /* 0x000e620000002400 */
[----:B------:R-:W-:Y:S01]  /*9610*/  @P6 IMAD.MOV.U32 R4, RZ, RZ, R172 ;  /* 0x000000ffff046224 */ /* 0x000fe200078e00ac */
[----:B------:R-:W-:Y:S04]  /*9620*/  PLOP3.LUT P6, PT, PT, PT, UP3, 0x80, 0x0 ;  /* 0x000000000000781c */ /* 0x000fe80003fcf038 */
[----:B------:R1:W-:Y:S01]  /*9630*/  @P5 LDGSTS.E.BYPASS.LTC128B.128 [R231+0xa100], [R4.64], !P3 ;  /* 0x0a10000004e75fae */ /* 0x0003e2000d901d52 */
[----:B------:R-:W-:Y:S03]  /*9640*/  PLOP3.LUT P5, PT, PT, PT, UP3, 0x80, 0x0 ;  /* 0x000000000000781c */ /* 0x000fe60003faf038 */
[----:B------:R-:W2:Y:S10]  /*9650*/  MUFU.TANH R15, R15 ;  /* 0x0000000f000f7308 */ /* 0x000eb40000002400 */
[----:B------:R-:W2:Y:S10]  /*9660*/  MUFU.TANH R14, R14 ;  /* 0x0000000e000e7308 */ /* 0x000eb40000002400 */
[----:B------:R-:W2:Y:S01]  /*9670*/  MUFU.TANH R21, R21 ;  /* 0x0000001500157308 */ /* 0x000ea20000002400 */
[----:B-1----:R-:W-:Y:S02]  /*9680*/  @P0 IMAD.MOV.U32 R5, RZ, RZ, R194 ;  /* 0x000000ffff050224 */ /* 0x002fe400078e00c2 */
[----:B------:R-:W-:Y:S01]  /*9690*/  @P0 IMAD.MOV.U32 R4, RZ, RZ, R135 ;  /* 0x000000ffff040224 */ /* 0x000fe200078e0087 */
[----:B------:R-:W-:Y:S04]  /*96a0*/  PLOP3.LUT P0, PT, PT, PT, UP3, 0x80, 0x0 ;  /* 0x000000000000781c */ /* 0x000fe80003f0f038 */
[----:B------:R1:W-:Y:S02]  /*96b0*/  @P6 LDGSTS.E.BYPASS.LTC128B.128 [R231+0xc100], [R4.64], !P2 ;  /* 0x0c10000004e76fae */ /* 0x0003e4000d101d52 */
[----:B------:R-:W1:Y:S01]  /*96c0*/  MUFU.TANH R20, R20 ;  /* 0x0000001400147308 */ /* 0x000e620000002400 */
[----:B------:R-:W-:Y:S02]  /*96d0*/  PLOP3.LUT P6, PT, PT, PT, UP3, 0x80, 0x0 ;  /* 0x000000000000781c */ /* 0x000fe40003fcf038 */
[----:B------:R-:W-:Y:S07]  /*96e0*/  PLOP3.LUT P6, PT, PT, PT, UP3, 0x80, 0x0 ;  /* 0x000000000000781c */ /* 0x000fee0003fcf038 */
[----:B------:R2:W2:Y:S01]  /*96f0*/  MUFU.TANH R135, R35 ;  /* 0x0000002300877308 */ /* 0x0004a20000002400 */
[----:B-1----:R-:W-:Y:S02]  /*9700*/  @P5 IMAD.MOV.U32 R5, RZ, RZ, R193 ;  /* 0x000000ffff055224 */ /* 0x002fe400078e00c1 */
[----:B------:R-:W-:Y:S01]  /*9710*/  @P5 IMAD.MOV.U32 R4, RZ, RZ, R132 ;  /* 0x000000ffff045224 */ /* 0x000fe200078e0084 */
[----:B------:R-:W-:Y:S04]  /*9720*/  PLOP3.LUT P5, PT, PT, PT, UP3, 0x80, 0x0 ;  /* 0x000000000000781c */ /* 0x000fe80003faf038 */
[----:B------:R1:W-:Y:S01]  /*9730*/  @P0 LDGSTS.E.BYPASS.LTC128B.128 [R231+0xe100], [R4.64], !P1 ;  /* 0x0e10000004e70fae */ /* 0x0003e2000c901d52 */
[----:B------:R-:W-:Y:S08]  /*9740*/  PLOP3.LUT P0, PT, PT, PT, UP3, 0x80, 0x0 ;  /* 0x000000000000781c */ /* 0x000ff00003f0f038 */
[----:B------:R2:W-:Y:S01]  /*9750*/  @P5 LDGSTS.E.BYPASS.LTC128B.128 [R231+0x9100], [R2.64], !P4 ;  /* 0x0910000002e75fae */ /* 0x0005e2000e101d52 */
[----:B------:R-:W-:Y:S05]  /*9760*/  PLOP3.LUT P5, PT, PT, PT, UP2, 0x80, 0x0 ;  /* 0x000000000000781c */ /* 0x000fea0003faf028 */
[----:B-1----:R1:W3:Y:S01]  /*9770*/  LDL R5, [R1+0x2c] ;  /* 0x00002c0001057983 */ /* 0x0022e20000100800 */
[----:B------:R-:W-:Y:S02]  /*9780*/  IMAD.U32 R4, RZ, RZ, UR20 ;  /* 0x00000014ff047e24 */ /* 0x000fe4000f8e00ff */
[----:B--2---:R-:W-:Y:S02]  /*9790*/  @P0 IMAD.MOV.U32 R2, RZ, RZ, R12 ;  /* 0x000000ffff020224 */ /* 0x004fe400078e000c */
[----:B------:R-:W-:Y:S01]  /*97a0*/  @P0 IMAD.MOV.U32 R3, RZ, RZ, R13 ;  /* 0x000000ffff030224 */ /* 0x000fe200078e000d */
[----:B------:R-:W-:Y:S01]  /*97b0*/  PLOP3.LUT P0, PT, PT, PT, UP3, 0x80, 0x0 ;  /* 0x000000000000781c */ /* 0x000fe20003f0f038 */
[----:B------:R-:W-:Y:S02]  /*97c0*/  FMUL.FTZ R13, R32, c[0x0][0x320] ;  /* 0x0000c800200d7a20 */ /* 0x000fe40000410000 */
[----:B------:R-:W-:Y:S01]  /*97d0*/  FMUL.FTZ R12, R33, c[0x0][0x320] ;  /* 0x0000c800210c7a20 */ /* 0x000fe20000410000 */
[----:B------:R4:W-:Y:S01]  /*97e0*/  @P6 LDGSTS.E.BYPASS.LTC128B.128 [R231+0xb100], [R2.64], !P3 ;  /* 0x0b10000002e76fae */ /* 0x0009e2000d901d52 */
[----:B------:R-:W-:Y:S02]  /*97f0*/  PLOP3.LUT P6, PT, PT, PT, UP3, 0x80, 0x0 ;  /* 0x000000000000781c */ /* 0x000fe40003fcf038 */
[----:B------:R-:W2:Y:S06]  /*9800*/  MUFU.TANH R13, R13 ;  /* 0x0000000d000d7308 */ /* 0x000eac0000002400 */
[----:B------:R-:W-:Y:S02]  /*9810*/  @P0 IMAD.MOV.U32 R8, RZ, RZ, R16 ;  /* 0x000000ffff080224 */ /* 0x000fe400078e0010 */
[----:B------:R-:W-:Y:S01]  /*9820*/  @P0 IMAD.MOV.U32 R9, RZ, RZ, R179 ;  /* 0x000000ffff090224 */ /* 0x000fe200078e00b3 */
[----:B------:R-:W-:Y:S01]  /*9830*/  PLOP3.LUT P0, PT, PT, PT, UP3, 0x80, 0x0 ;  /* 0x000000000000781c */ /* 0x000fe20003f0f038 */
[----:B------:R-:W-:Y:S01]  /*9840*/  FMUL.FTZ R16, R34, c[0x0][0x320] ;  /* 0x0000c80022107a20 */ /* 0x000fe20000410000 */
[----:B------:R-:W1:Y:S02]  /*9850*/  MUFU.TANH R12, R12 ;  /* 0x0000000c000c7308 */ /* 0x000e640000002400 */
[----:B------:R1:W-:Y:S08]  /*9860*/  @P6 LDGSTS.E.BYPASS.LTC128B.128 [R231+0xd100], [R8.64], !P2 ;  /* 0x0d10000008e76fae */ /* 0x0003f0000d101d52 */
[----:B------:R-:W1:Y:S01]  /*9870*/  MUFU.TANH R16, R16 ;  /* 0x0000001000107308 */ /* 0x000e620000002400 */
[----:B------:R1:W-:Y:S01]  /*9880*/  @P0 LDGSTS.E.BYPASS.LTC128B.128 [R231+0xf100], [R6.64], !P1 ;  /* 0x0f10000006e70fae */ /* 0x0003e2000c901d52 */
[----:B------:R-:W-:Y:S02]  /*9890*/  PLOP3.LUT P0, PT, PT, PT, UP1, 0x40, 0x0 ;  /* 0x000000000000781c */ /* 0x000fe40003f0e818 */
[----:B----4-:R-:W-:Y:S03]  /*98a0*/  IADD3 R2, -R199, 0x1, -R4 ;  /* 0x00000001c7027810 */ /* 0x010fe60007ffe904 */
[----:B------:R-:W0:Y:S01]  /*98b0*/  LDGDEPBAR ;  /* 0x00000000000079af */ /* 0x000e220000000000 */
[----:B------:R-:W-:Y:S04]  /*98c0*/  IADD3 R0, -R0, UR9, R2 ;  /* 0x0000000900007c10 */ /* 0x000fe8000fffe102 */
[C---:B-1----:R-:W-:Y:S02]  /*98d0*/  IADD3 R7, R0.reuse, c[0x0][0x328], RZ ;  /* 0x0000ca0000077a10 */ /* 0x042fe40007ffe0ff */
[----:B------:R-:W-:Y:S01]  /*98e0*/  IADD3 R6, R0, UR15, RZ ;  /* 0x0000000f00067c10 */ /* 0x000fe2000fffe0ff */
[----:B---3--:R-:W-:Y:S01]  /*98f0*/  @P5 IMAD.MOV.U32 R5, RZ, RZ, R198 ;  /* 0x000000ffff055224 */ /* 0x008fe200078e00c6 */
[----:B------:R-:W-:Y:S04]  /*9900*/  PLOP3.LUT P5, PT, PT, PT, UP3, 0x80, 0x0 ;  /* 0x000000000000781c */ /* 0x000fe80003faf038 */
[----:B------:R-:W1:Y:S02]  /*9910*/  SHFL.IDX PT, R3, R5, RZ, 0x1c1f ;  /* 0x001c1fff05037589 */ /* 0x000e6400000e0000 */
[--C-:B-1----:R-:W-:Y:S02]  /*9920*/  IMAD.IADD R2, R7, 0x1, R3.reuse ;  /* 0x0000000107027824 */ /* 0x102fe400078e0203 */
[----:B------:R-:W-:Y:S01]  /*9930*/  IMAD.IADD R0, R6, 0x1, R3 ;  /* 0x0000000106007824 */ /* 0x000fe200078e0203 */
[----:B------:R-:W-:-:S05]  /*9940*/  @P0 BRA `(.L_x_963) ;  /* 0x0000019000000947 */ /* 0x000fca0003800000 */
[----:B--2---:R-:W-:Y:S01]  /*9950*/  IMAD.U32 R8, RZ, RZ, UR16 ;  /* 0x00000010ff087e24 */ /* 0x004fe2000f8e00ff */
        /* <DEDUP_REMOVED lines=13> */
.L_x_965:
[----:B------:R-:W-:Y:S04]  /*9a30*/  MOV R8, c[0x0][0x32c] ;  /* 0x0000cb0000087a02 */ /* 0x000fe80000000f00 */
[----:B------:R-:W-:Y:S11]  /*9a40*/  ISETP.NE.AND P0, PT, R8, 0x1, PT ;  /* 0x000000010800780c */ /* 0x000ff60003f05270 */
[----:B------:R-:W-:Y:S02]  /*9a50*/  @!UPT UIADD3 URZ, URZ, URZ, URZ ;  /* 0x0000003f3f3ff290 */ /* 0x000fe4000fffe03f */
[----:B------:R-:W-:Y:S05]  /*9a60*/  @P0 IMAD.HI.U32 R8, R3, c[0x0][0x330], RZ ;  /* 0x0000cc0003080a27 */ /* 0x000fea00078e00ff */
[----:B------:R-:W-:Y:S02]  /*9a70*/  @P0 SHF.R.U32.HI R3, RZ, c[0x0][0x334], R8 ;  /* 0x0000cd00ff030a19 */ /* 0x000fe40000011608 */
.L_x_966:
[----:B------:R-:W-:Y:S05]  /*9a80*/  BSYNC B0 ;  /* 0x0000000000007941 */ /* 0x000fea0003800000 */
.L_x_964:
[----:B------:R-:W-:Y:S04]  /*9a90*/  IMAD R3, R3, c[0x0][0x32c], -R4 ;  /* 0x0000cb0003037a24 */ /* 0x000fe800078e0a04 */
[----:B------:R-:W-:Y:S05]  /*9aa0*/  IMAD.IADD R3, R3, 0x1, -R199 ;  /* 0x0000000103037824 */ /* 0x000fea00078e0ac7 */
[----:B------:R-:W-:Y:S02]  /*9ab0*/  IADD3 R8, R3, c[0x0][0x32c], RZ ;  /* 0x0000cb0003087a10 */ /* 0x000fe40007ffe0ff */
[----:B------:R-:W-:Y:S02]  /*9ac0*/  IMNMX R0, R0, R3, !PT ;  /* 0x0000000300007217 */ /* 0x000fe40007800200 */
[----:B------:R-:W-:Y:S02]  /*9ad0*/  IMNMX R2, R2, R8, PT ;  /* 0x0000000802027217 */ /* 0x000fe40003800200 */
.L_x_963:
[----:B--2---:R-:W-:Y:S01]  /*9ae0*/  UISETP.GT.AND UP0, UPT, UR14, -0x1, UPT ;  /* 0xffffffff0e00788c */ /* 0x004fe2000bf04270 */
[----:B------:R-:W1:Y:S05]  /*9af0*/  SHFL.IDX PT, R3, R5, 0x1, 0x1c1f ;  /* 0x003c1f0005037f89 */ /* 0x000e6a00000e0000 */
[----:B------:R-:W-:Y:S02]  /*9b00*/  PLOP3.LUT P0, PT, PT, PT, UP0, 0x80, 0x0 ;  /* 0x000000000000781c */ /* 0x000fe40003f0f008 */
[----:B------:R-:W-:Y:S02]  /*9b10*/  PLOP3.LUT P6, PT, PT, PT, UP0, 0x80, 0x0 ;  /* 0x000000000000781c */ /* 0x000fe40003fcf008 */
[C---:B------:R-:W-:Y:S02]  /*9b20*/  ISETP.GT.AND P0, PT, R0.reuse, RZ, P0 ;  /* 0x000000ff0000720c */ /* 0x040fe40000704270 */
[----:B------:R-:W-:Y:S02]  /*9b30*/  ISETP.GT.AND P6, PT, R0, 0x8, P6 ;  /* 0x000000080000780c */ /* 0x000fe400037c4270 */
[----:B------:R-:W-:Y:S02]  /*9b40*/  ISETP.LT.OR P5, PT, R2, 0x1, P0 ;  /* 0x000000010200780c */ /* 0x000fe400007a1670 */
[----:B------:R-:W-:Y:S02]  /*9b50*/  PLOP3.LUT P0, PT, PT, PT, UP0, 0x80, 0x0 ;  /* 0x000000000000781c */ /* 0x000fe40003f0f008 */
[----:B------:R-:W-:Y:S02]  /*9b60*/  FSEL R8, R188, -INF , !P5 ;  /* 0xff800000bc087808 */ /* 0x000fe40006800000 */
[----:B------:R-:W-:Y:S02]  /*9b70*/  ISETP.GT.AND P0, PT, R0, 0x1, P0 ;  /* 0x000000010000780c */ /* 0x000fe40000704270 */
[----:B------:R-:W-:Y:S02]  /*9b80*/  PLOP3.LUT P5, PT, PT, PT, UP0, 0x80, 0x0 ;  /* 0x000000000000781c */ /* 0x000fe40003faf008 */
[----:B------:R-:W-:Y:S02]  /*9b90*/  ISETP.LT.OR P0, PT, R2, 0x2, P0 ;  /* 0x000000020200780c */ /* 0x000fe40000701670 */
[----:B------:R-:W-:Y:S02]  /*9ba0*/  ISETP.GT.AND P5, PT, R0, 0x9, P5 ;  /* 0x000000090000780c */ /* 0x000fe40002fa4270 */
[----:B------:R-:W-:Y:S02]  /*9bb0*/  FSEL R10, R187, -INF , !P0 ;  /* 0xff800000bb0a7808 */ /* 0x000fe40004000000 */
[----:B------:R-:W-:Y:S02]  /*9bc0*/  PLOP3.LUT P0, PT, PT, PT, UP0, 0x80, 0x0 ;  /* 0x000000000000781c */ /* 0x000fe40003f0f008 */
[----:B------:R-:W-:Y:S02]  /*9bd0*/  ISETP.LT.OR P6, PT, R2, 0x9, P6 ;  /* 0x000000090200780c */ /* 0x000fe400037c1670 */
[----:B------:R-:W-:Y:S02]  /*9be0*/  ISETP.GT.AND P0, PT, R0, 0x10, P0 ;  /* 0x000000100000780c */ /* 0x000fe40000704270 */
[C---:B------:R-:W-:Y:S02]  /*9bf0*/  ISETP.LT.OR P5, PT, R2.reuse, 0xa, P5 ;  /* 0x0000000a0200780c */ /* 0x040fe40002fa1670 */
[----:B------:R-:W-:Y:S02]  /*9c00*/  ISETP.LT.OR P0, PT, R2, 0x11, P0 ;  /* 0x000000110200780c */ /* 0x000fe40000701670 */
[----:B------:R-:W-:Y:S02]  /*9c10*/  FSEL R9, R184, -INF , !P6 ;  /* 0xff800000b8097808 */ /* 0x000fe40007000000 */
[----:B------:R-:W-:Y:S02]  /*9c20*/  FSEL R175, R175, -INF , !P0 ;  /* 0xff800000afaf7808 */ /* 0x000fe40004000000 */
[----:B------:R-:W-:Y:S02]  /*9c30*/  PLOP3.LUT P0, PT, PT, PT, UP0, 0x80, 0x0 ;  /* 0x000000000000781c */ /* 0x000fe40003f0f008 */
        /* <DEDUP_REMOVED lines=40> */
[----:B------:R-:W-:Y:S01]  /*9ec0*/  ISETP.GT.AND P5, PT, R0, 0x39, P5 ;  /* 0x000000390000780c */ /* 0x000fe20002fa4270 */
[--C-:B-1----:R-:W-:Y:S01]  /*9ed0*/  IMAD.IADD R0, R6, 0x1, R3.reuse ;  /* 0x0000000106007824 */ /* 0x102fe200078e0203 */
[C---:B------:R-:W-:Y:S02]  /*9ee0*/  ISETP.LT.OR P6, PT, R2.reuse, 0x39, P6 ;  /* 0x000000390200780c */ /* 0x040fe400037c1670 */
[----:B------:R-:W-:Y:S01]  /*9ef0*/  ISETP.LT.OR P5, PT, R2, 0x3a, P5 ;  /* 0x0000003a0200780c */ /* 0x000fe20002fa1670 */
[----:B------:R-:W-:Y:S01]  /*9f00*/  IMAD.IADD R2, R7, 0x1, R3 ;  /* 0x0000000107027824 */ /* 0x000fe200078e0203 */
[----:B------:R-:W-:Y:S02]  /*9f10*/  FSEL R197, R13, -INF , !P6 ;  /* 0xff8000000dc57808 */ /* 0x000fe40007000000 */
[----:B------:R-:W-:Y:S01]  /*9f20*/  FSEL R198, R12, -INF , !P5 ;  /* 0xff8000000cc67808 */ /* 0x000fe20006800000 */
        /* <DEDUP_REMOVED lines=15> */
.L_x_969:
[----:B------:R-:W-:Y:S04]  /*a020*/  MOV R5, c[0x0][0x32c] ;  /* 0x0000cb0000057a02 */ /* 0x000fe80000000f00 */
[----:B------:R-:W-:Y:S11]  /*a030*/  ISETP.NE.AND P0, PT, R5, 0x1, PT ;  /* 0x000000010500780c */ /* 0x000ff60003f05270 */
[----:B------:R-:W-:Y:S02]  /*a040*/  @!UPT UIADD3 URZ, URZ, URZ, URZ ;  /* 0x0000003f3f3ff290 */ /* 0x000fe4000fffe03f */
[----:B------:R-:W-:Y:S05]  /*a050*/  @P0 IMAD.HI.U32 R5, R3, c[0x0][0x330], RZ ;  /* 0x0000cc0003050a27 */ /* 0x000fea00078e00ff */
[----:B------:R-:W-:Y:S02]  /*a060*/  @P0 SHF.R.U32.HI R3, RZ, c[0x0][0x334], R5 ;  /* 0x0000cd00ff030a19 */ /* 0x000fe40000011605 */
.L_x_970:
[----:B------:R-:W-:Y:S05]  /*a070*/  BSYNC B0 ;  /* 0x0000000000007941 */ /* 0x000fea0003800000 */
.L_x_968:
[----:B------:R-:W-:Y:S04]  /*a080*/  IMAD R4, R3, c[0x0][0x32c], -R4 ;  /* 0x0000cb0003047a24 */ /* 0x000fe800078e0a04 */
[----:B------:R-:W-:Y:S05]  /*a090*/  IMAD.IADD R4, R4, 0x1, -R199 ;  /* 0x0000000104047824 */ /* 0x000fea00078e0ac7 */
[----:B------:R-:W-:Y:S02]  /*a0a0*/  IADD3 R3, R4, c[0x0][0x32c], RZ ;  /* 0x0000cb0004037a10 */ /* 0x000fe40007ffe0ff */
[----:B------:R-:W-:Y:S02]  /*a0b0*/  IMNMX R0, R0, R4, !PT ;  /* 0x0000000400007217 */ /* 0x000fe40007800200 */
[----:B------:R-:W-:Y:S02]  /*a0c0*/  IMNMX R2, R2, R3, PT ;  /* 0x0000000302027217 */ /* 0x000fe40003800200 */
.L_x_967:
[----:B------:R-:W-:Y:S01]  /*a0d0*/  FMNMX.FTZ R3, R8, R133, !PT ;  /* 0x0000008508037209 */ /* 0x000fe20007810000 */
[----:B------:R-:W-:Y:S01]  /*a0e0*/  LDSM.16.MT88.4 R28, [R208+0x100] ;  /* 0x00010000d01c783b */ /* 0x000fe20000004200 */
[----:B------:R-:W-:Y:S02]  /*a0f0*/  PLOP3.LUT P0, PT, PT, PT, UP0, 0x80, 0x0 ;  /* 0x000000000000781c */ /* 0x000fe40003f0f008 */
[----:B------:R-:W-:Y:S02]  /*a100*/  FMNMX.FTZ R3, R10, R3, !PT ;  /* 0x000000030a037209 */ /* 0x000fe40007810000 */
[C---:B------:R-:W-:Y:S02]  /*a110*/  ISETP.GT.AND P0, PT, R0.reuse, RZ, P0 ;  /* 0x000000ff0000720c */ /* 0x040fe40000704270 */
[----:B------:R-:W-:Y:S02]  /*a120*/  FMNMX.FTZ R3, R9, R3, !PT ;  /* 0x0000000309037209 */ /* 0x000fe40007810000 */
[----:B------:R-:W-:Y:S02]  /*a130*/  PLOP3.LUT P6, PT, PT, PT, UP0, 0x80, 0x0 ;  /* 0x000000000000781c */ /* 0x000fe40003fcf008 */
[----:B------:R-:W-:Y:S02]  /*a140*/  FMNMX.FTZ R3, R11, R3, !PT ;  /* 0x000000030b037209 */ /* 0x000fe40007810000 */
[----:B------:R-:W-:Y:S02]  /*a150*/  ISETP.GT.AND P6, PT, R0, 0x1, P6 ;  /* 0x000000010000780c */ /* 0x000fe400037c4270 */
[----:B------:R-:W-:Y:S02]  /*a160*/  FMNMX.FTZ R3, R175, R3, !PT ;  /* 0x00000003af037209 */ /* 0x000fe40007810000 */
[----:B------:R-:W-:Y:S02]  /*a170*/  PLOP3.LUT P5, PT, PT, PT, UP0, 0x80, 0x0 ;  /* 0x000000000000781c */ /* 0x000fe40003faf008 */
[----:B------:R-:W-:Y:S02]  /*a180*/  ISETP.LT.OR P0, PT, R2, 0x1, P0 ;  /* 0x000000010200780c */ /* 0x000fe40000701670 */
[----:B------:R-:W-:Y:S02]  /*a190*/  FMNMX.FTZ R3, R178, R3, !PT ;  /* 0x00000003b2037209 */ /* 0x000fe40007810000 */
[----:B------:R-:W-:Y:S02]  /*a1a0*/  ISETP.GT.AND P5, PT, R0, 0x8, P5 ;  /* 0x000000080000780c */ /* 0x000fe40002fa4270 */
[----:B------:R-:W-:Y:S02]  /*a1b0*/  ISETP.LT.OR P6, PT, R2, 0x2, P6 ;  /* 0x000000020200780c */ /* 0x000fe400037c1670 */
[----:B------:R-:W-:Y:S02]  /*a1c0*/  FSEL R4, R191, -INF , !P0 ;  /* 0xff800000bf047808 */ /* 0x000fe40004000000 */
[----:B------:R-:W-:Y:S02]  /*a1d0*/  PLOP3.LUT P0, PT, PT, PT, UP0, 0x80, 0x0 ;  /* 0x000000000000781c */ /* 0x000fe40003f0f008 */
[----:B------:R-:W-:Y:S02]  /*a1e0*/  FMNMX.FTZ R3, R179, R3, !PT ;  /* 0x00000003b3037209 */ /* 0x000fe40007810000 */
[----:B------:R-:W-:Y:S02]  /*a1f0*/  FSEL R6, R192, -INF , !P6 ;  /* 0xff800000c0067808 */ /* 0x000fe40007000000 */
[----:B------:R-:W-:Y:S02]  /*a200*/  ISETP.GT.AND P0, PT, R0, 0x9, P0 ;  /* 0x000000090000780c */ /* 0x000fe40000704270 */
[----:B------:R-:W-:Y:S02]  /*a210*/  FMNMX.FTZ R12, R4, R134, !PT ;  /* 0x00000086040c7209 */ /* 0x000fe40007810000 */
[----:B------:R-:W-:Y:S02]  /*a220*/  PLOP3.LUT P6, PT, PT, PT, UP0, 0x80, 0x0 ;  /* 0x000000000000781c */ /* 0x000fe40003fcf008 */
[----:B------:R-:W-:Y:S02]  /*a230*/  ISETP.LT.OR P5, PT, R2, 0x9, P5 ;  /* 0x000000090200780c */ /* 0x000fe40002fa1670 */
[----:B------:R-:W-:Y:S02]  /*a240*/  FMNMX.FTZ R3, R180, R3, !PT ;  /* 0x00000003b4037209 */ /* 0x000fe40007810000 */
[----:B------:R-:W-:Y:S02]  /*a250*/  ISETP.GT.AND P6, PT, R0, 0x10, P6 ;  /* 0x000000100000780c */ /* 0x000fe400037c4270 */
[----:B------:R-:W-:Y:S02]  /*a260*/  FSEL R5, R189, -INF , !P5 ;  /* 0xff800000bd057808 */ /* 0x000fe40006800000 */
[----:B------:R-:W-:Y:S02]  /*a270*/  PLOP3.LUT P5, PT, PT, PT, UP0, 0x80, 0x0 ;  /* 0x000000000000781c */ /* 0x000fe40003faf008 */
[----:B------:R-:W-:Y:S02]  /*a280*/  FMNMX.FTZ R12, R6, R12, !PT ;  /* 0x0000000c060c7209 */ /* 0x000fe40007810000 */
        /* <DEDUP_REMOVED lines=15> */
[----:B------:R-:W-:Y:S02]  /*a380*/  ISETP.LT.OR P0, PT, R2, 0x19, P0 ;  /* 0x000000190200780c */ /* 0x000fe40000701670 */
[----:B------:R-:W-:Y:S02]  /*a390*/  FSEL R186, R186, -INF , !P5 ;  /* 0xff800000baba7808 */ /* 0x000fe40006800000 */
[----:B------:R-:W-:Y:S02]  /*a3a0*/  PLOP3.LUT P5, PT, PT, PT, UP0, 0x80, 0x0 ;  /* 0x000000000000781c */ /* 0x000fe40003faf008 */
[----:B------:R-:W-:Y:S02]  /*a3b0*/  FMNMX.FTZ R12, R185, R12, !PT ;  /* 0x0000000cb90c7209 */ /* 0x000fe40007810000 */
[----:B------:R-:W-:Y:S02]  /*a3c0*/  FMNMX.FTZ R3, R188, R3, !PT ;  /* 0x00000003bc037209 */ /* 0x000fe40007810000 */
[----:B------:R-:W-:Y:S02]  /*a3d0*/  FSEL R176, R176, -INF , !P0 ;  /* 0xff800000b0b07808 */ /* 0x000fe40004000000 */
[----:B------:R-:W-:Y:S02]  /*a3e0*/  ISETP.LT.OR P6, PT, R2, 0x1a, P6 ;  /* 0x0000001a0200780c */ /* 0x000fe400037c1670 */
[----:B------:R-:W-:Y:S02]  /*a3f0*/  ISETP.GT.AND P5, PT, R0, 0x20, P5 ;  /* 0x000000200000780c */ /* 0x000fe40002fa4270 */
[----:B------:R-:W-:Y:S02]  /*a400*/  FMNMX.FTZ R12, R186, R12, !PT ;  /* 0x0000000cba0c7209 */ /* 0x000fe40007810000 */
[----:B------:R-:W-:Y:S02]  /*a410*/  PLOP3.LUT P0, PT, PT, PT, UP0, 0x80, 0x0 ;  /* 0x000000000000781c */ /* 0x000fe40003f0f008 */
[----:B------:R-:W-:Y:S02]  /*a420*/  FMNMX.FTZ R3, R195, R3, !PT ;  /* 0x00000003c3037209 */ /* 0x000fe40007810000 */
[----:B------:R-:W-:Y:S02]  /*a430*/  FSEL R177, R177, -INF , !P6 ;  /* 0xff800000b1b17808 */ /* 0x000fe40007000000 */
[----:B------:R-:W-:Y:S02]  /*a440*/  FMNMX.FTZ R12, R176, R12, !PT ;  /* 0x0000000cb00c7209 */ /* 0x000fe40007810000 */
[----:B------:R-:W-:Y:S02]  /*a450*/  ISETP.GT.AND P0, PT, R0, 0x21, P0 ;  /* 0x000000210000780c */ /* 0x000fe40000704270 */
[----:B------:R-:W-:Y:S02]  /*a460*/  ISETP.LT.OR P5, PT, R2, 0x21, P5 ;  /* 0x000000210200780c */ /* 0x000fe40002fa1670 */
[----:B------:R-:W-:Y:S02]  /*a470*/  PLOP3.LUT P6, PT, PT, PT, UP0, 0x80, 0x0 ;  /* 0x000000000000781c */ /* 0x000fe40003fcf008 */
[----:B------:R-:W-:Y:S02]  /*a480*/  FMNMX.FTZ R3, R196, R3, !PT ;  /* 0x00000003c4037209 */ /* 0x000fe40007810000 */
[----:B------:R-:W-:Y:S02]  /*a490*/  FSEL R173, R173, -INF , !P5 ;  /* 0xff800000adad7808 */ /* 0x000fe40006800000 */
[----:B------:R-:W-:Y:S02]  /*a4a0*/  FMNMX.FTZ R12, R177, R12, !PT ;  /* 0x0000000cb10c7209 */ /* 0x000fe40007810000 */
[----:B------:R-:W-:Y:S02]  /*a4b0*/  ISETP.LT.OR P0, PT, R2, 0x22, P0 ;  /* 0x000000220200780c */ /* 0x000fe40000701670 */
[----:B------:R-:W-:Y:S02]  /*a4c0*/  ISETP.GT.AND P6, PT, R0, 0x28, P6 ;  /* 0x000000280000780c */ /* 0x000fe400037c4270 */
        /* <DEDUP_REMOVED lines=9> */
[----:B------:R-:W-:Y:S01]  /*a560*/  FMNMX.FTZ R12, R174, R12, !PT ;  /* 0x0000000cae0c7209 */ /* 0x000fe20007810000 */
[----:B------:R-:W-:Y:S01]  /*a570*/  SHFL.BFLY PT, R13, R3, 0x2, 0x1f ;  /* 0x0c401f00030d7f89 */ /* 0x000fe200000e0000 */
[----:B------:R-:W-:Y:S02]  /*a580*/  ISETP.GT.AND P0, PT, R0, 0x30, P0 ;  /* 0x000000300000780c */ /* 0x000fe40000704270 */
[----:B------:R-:W-:Y:S02]  /*a590*/  ISETP.LT.OR P5, PT, R2, 0x2a, P5 ;  /* 0x0000002a0200780c */ /* 0x000fe40002fa1670 */
[----:B------:R-:W-:Y:S02]  /*a5a0*/  PLOP3.LUT P6, PT, PT, PT, UP0, 0x80, 0x0 ;  /* 0x000000000000781c */ /* 0x000fe40003fcf008 */
[----:B------:R-:W-:Y:S02]  /*a5b0*/  FSEL R187, R22, -INF , !P5 ;  /* 0xff80000016bb7808 */ /* 0x000fe40006800000 */
[----:B------:R-:W-:Y:S02]  /*a5c0*/  ISETP.LT.OR P0, PT, R2, 0x31, P0 ;  /* 0x000000310200780c */ /* 0x000fe40000701670 */
[C---:B------:R-:W-:Y:S02]  /*a5d0*/  ISETP.GT.AND P6, PT, R0.reuse, 0x31, P6 ;  /* 0x000000310000780c */ /* 0x040fe400037c4270 */
[----:B------:R-:W-:Y:S02]  /*a5e0*/  FMNMX.FTZ R12, R181, R12, !PT ;  /* 0x0000000cb50c7209 */ /* 0x000fe40007810000 */
[----:B------:R-:W-:Y:S02]  /*a5f0*/  PLOP3.LUT P5, PT, PT, PT, UP0, 0x80, 0x0 ;  /* 0x000000000000781c */ /* 0x000fe40003faf008 */
[----:B------:R-:W-:Y:S02]  /*a600*/  FSEL R192, R21, -INF , !P0 ;  /* 0xff80000015c07808 */ /* 0x000fe40004000000 */
[----:B------:R-:W-:Y:S02]  /*a610*/  FMNMX.FTZ R12, R187, R12, !PT ;  /* 0x0000000cbb0c7209 */ /* 0x000fe40007810000 */
[----:B------:R-:W-:Y:S02]  /*a620*/  ISETP.GT.AND P5, PT, R0, 0x38, P5 ;  /* 0x000000380000780c */ /* 0x000fe40002fa4270 */
[----:B------:R-:W-:Y:S02]  /*a630*/  ISETP.LT.OR P6, PT, R2, 0x32, P6 ;  /* 0x000000320200780c */ /* 0x000fe400037c1670 */
[----:B------:R-:W-:Y:S01]  /*a640*/  PLOP3.LUT P0, PT, PT, PT, UP0, 0x80, 0x0 ;  /* 0x000000000000781c */ /* 0x000fe20003f0f008 */
[----:B------:R-:W-:Y:S01]  /*a650*/  UISETP.GT.AND UP0, UPT, UR14, UR17, UPT ;  /* 0x000000110e00728c */ /* 0x000fe2000bf04270 */
[----:B------:R-:W-:Y:S01]  /*a660*/  FSEL R193, R20, -INF , !P6 ;  /* 0xff80000014c17808 */ /* 0x000fe20007000000 */
[----:B------:R-:W-:Y:S01]  /*a670*/  UIADD3 UR14, UR14, -0x1, URZ ;  /* 0xffffffff0e0e7890 */ /* 0x000fe2000fffe03f */
[----:B------:R-:W-:Y:S01]  /*a680*/  ISETP.GT.AND P0, PT, R0, 0x39, P0 ;  /* 0x000000390000780c */ /* 0x000fe20000704270 */
[----:B------:R-:W-:Y:S01]  /*a690*/  LDSM.16.MT88.4 R20, [R206+0x100] ;  /* 0x00010000ce14783b */ /* 0x000fe20000004200 */
[----:B------:R-:W-:Y:S02]  /*a6a0*/  FMNMX.FTZ R0, R192, R12, !PT ;  /* 0x0000000cc0007209 */ /* 0x000fe40007810000 */
[C---:B------:R-:W-:Y:S02]  /*a6b0*/  ISETP.LT.OR P5, PT, R2.reuse, 0x39, P5 ;  /* 0x000000390200780c */ /* 0x040fe40002fa1670 */
[----:B------:R-:W-:Y:S02]  /*a6c0*/  ISETP.LT.OR P0, PT, R2, 0x3a, P0 ;  /* 0x0000003a0200780c */ /* 0x000fe40000701670 */
[----:B------:R-:W-:Y:S02]  /*a6d0*/  FSEL R194, R16, -INF , !P5 ;  /* 0xff80000010c27808 */ /* 0x000fe40006800000 */
        /* <DEDUP_REMOVED lines=35> */
[----:B------:R-:W-:Y:S01]  /*a910*/  PLOP3.LUT P0, PT, PT, PT, UP0, 0x80, 0x0 ;  /* 0x000000000000781c */ /* 0x000fe20003f0f008 */
        /* <DEDUP_REMOVED lines=30> */
[C---:B------:R-:W-:Y:S01]  /*ab00*/  FMUL.FTZ R60, R2.reuse, R60 ;  /* 0x0000003c023c7220 */ /* 0x040fe20000410000 */
        /* <DEDUP_REMOVED lines=12> */
[C---:B------:R-:W-:Y:S01]  /*abd0*/  FMUL.FTZ R77, R2.reuse, R77 ;  /* 0x0000004d024d7220 */ /* 0x040fe20000410000 */
        /* <DEDUP_REMOVED lines=26> */
[----:B------:R-:W-:Y:S02]  /*ad80*/  FMUL.FTZ R35, R0, R167 ;  /* 0x000000a700237220 */ /* 0x000fe40000410000 */
[--C-:B-1----:R-:W-:Y:S01]  /*ad90*/  FFMA.FTZ R134, R178, c[0x0][0x2d0], -R172.reuse ;  /* 0x0000b400b2867a23 */ /* 0x102fe200000108ac */
[----:B------:R-:W-:Y:S01]  /*ada0*/  LDSM.16.MT88.4 R156, [R205+0x2900] ;  /* 0x00290000cd9c783b */ /* 0x000fe20000004200 */
[C---:B------:R-:W-:Y:S01]  /*adb0*/  FMUL.FTZ R20, R2.reuse, R152 ;  /* 0x0000009802147220 */ /* 0x040fe20000410000 */
[C---:B------:R-:W-:Y:S01]  /*adc0*/  HMMA.16816.F32.BF16 R16, R168.reuse, R22, R16 ;  /* 0x00000016a810723c */ /* 0x040fe20000041810 */
[----:B------:R1:W5:Y:S03]  /*add0*/  MUFU.EX2 R238, R134 ;  /* 0x0000008600ee7308 */ /* 0x0003660000000800 */
        /* <DEDUP_REMOVED lines=17> */
[----:B------:R1:W-:Y:S02]  /*aef0*/  MUFU.EX2 R237, R134 ;  /* 0x0000008600ed7308 */ /* 0x0003e40000000800 */
        /* <DEDUP_REMOVED lines=17> */
[----:B------:R-:W-:Y:S02]  /*b010*/  FMUL.FTZ R67, R0, R67 ;  /* 0x0000004300437220 */ /* 0x000fe40000410000 */
[--C-:B-1----:R-:W-:Y:S02]  /*b020*/  FFMA.FTZ R134, R180, c[0x0][0x2d0], -R172.reuse ;  /* 0x0000b400b4867a23 */ /* 0x102fe400000108ac */
[C---:B----4-:R-:W-:Y:S02]  /*b030*/  HMMA.16816.F32.BF16 R44, R168.reuse, R144, R44 ;  /* 0x00000090a82c723c */ /* 0x050fe4000004182c */
[----:B------:R1:W-:Y:S02]  /*b040*/  MUFU.EX2 R236, R134 ;  /* 0x0000008600ec7308 */ /* 0x0003e40000000800 */
[C---:B------:R-:W-:Y:S02]  /*b050*/  FMUL.FTZ R70, R0.reuse, R70 ;  /* 0x0000004600467220 */ /* 0x040fe40000410000 */
[C---:B------:R-:W-:Y:S02]  /*b060*/  FMUL.FTZ R71, R0.reuse, R71 ;  /* 0x0000004700477220 */ /* 0x040fe40000410000 */
[C---:B------:R-:W-:Y:S01]  /*b070*/  HMMA.16816.F32.BF16 R48, R168.reuse, R146, R48 ;  /* 0x00000092a830723c */ /* 0x040fe20000041830 */
[----:B------:R-:W4:Y:S03]  /*b080*/  LDSM.16.MT88.4 R144, [R205+0x4100] ;  /* 0x00410000cd90783b */ /* 0x000f260000004200 */
        /* <DEDUP_REMOVED lines=9> */
[C---:B------:R-:W-:Y:S02]  /*b120*/  FMUL.FTZ R86, R0.reuse, R86 ;  /* 0x0000005600567220 */ /* 0x040fe40000410000 */
[----:B------:R-:W-:Y:S02]  /*b130*/  FMUL.FTZ R87, R0, R87 ;  /* 0x0000005700577220 */ /* 0x000fe40000410000 */
[C---:B---3--:R-:W-:Y:S04]  /*b140*/  HMMA.16816.F32.BF16 R60, R168.reuse, R140, R60 ;  /* 0x0000008ca83c723c */ /* 0x048fe8000004183c */
[----:B------:R-:W-:Y:S02]  /*b150*/  FMUL.FTZ R89, R2, R89 ;  /* 0x0000005902597220 */ /* 0x000fe40000410000 */
[C---:B------:R-:W-:Y:S02]  /*b160*/  FMUL.FTZ R90, R0.reuse, R90 ;  /* 0x0000005a005a7220 */ /* 0x040fe40000410000 */
[C---:B------:R-:W-:Y:S01]  /*b170*/  HMMA.16816.F32.BF16 R64, R168.reuse, R142, R64 ;  /* 0x0000008ea840723c */ /* 0x040fe20000041840 */
[----:B------:R-:W3:Y:S03]  /*b180*/  LDSM.16.MT88.4 R140, [R208+0x4100] ;  /* 0x00410000d08c783b */ /* 0x000ee60000004200 */
[----:B------:R-:W-:Y:S02]  /*b190*/  FMUL.FTZ R91, R0, R91 ;  /* 0x0000005b005b7220 */ /* 0x000fe40000410000 */
[C---:B------:R-:W-:Y:S02]  /*b1a0*/  FMUL.FTZ R92, R2.reuse, R92 ;  /* 0x0000005c025c7220 */ /* 0x040fe40000410000 */
[C---:B----4-:R-:W-:Y:S04]  /*b1b0*/  HMMA.16816.F32.BF16 R68, R168.reuse, R144, R68 ;  /* 0x00000090a844723c */ /* 0x050fe80000041844 */
[----:B------:R-:W-:Y:S02]  /*b1c0*/  FMUL.FTZ R93, R2, R93 ;  /* 0x0000005d025d7220 */ /* 0x000fe40000410000 */
[C---:B------:R-:W-:Y:S02]  /*b1d0*/  FMUL.FTZ R94, R0.reuse, R94 ;  /* 0x0000005e005e7220 */ /* 0x040fe40000410000 */
[C---:B------:R-:W-:Y:S01]  /*b1e0*/  HMMA.16816.F32.BF16 R72, R168.reuse, R146, R72 ;  /* 0x00000092a848723c */ /* 0x040fe20000041848 */
[----:B------:R-:W4:Y:S03]  /*b1f0*/  LDSM.16.MT88.4 R144, [R207+0x4100] ;  /* 0x00410000cf90783b */ /* 0x000f260000004200 */
[--C-:B-1----:R-:W-:Y:S02]  /*b200*/  FFMA.FTZ R134, R185, c[0x0][0x2d0], -R133.reuse ;  /* 0x0000b400b9867a23 */ /* 0x102fe40000010885 */
[----:B------:R-:W-:Y:S02]  /*b210*/  FMUL.FTZ R95, R0, R95 ;  /* 0x0000005f005f7220 */ /* 0x000fe40000410000 */
[C---:B------:R-:W-:Y:S01]  /*b220*/  FMUL.FTZ R96, R2.reuse, R96 ;  /* 0x0000006002607220 */ /* 0x040fe20000410000 */
[C---:B--2---:R-:W-:Y:S01]  /*b230*/  HMMA.16816.F32.BF16 R76, R168.reuse, R136, R76 ;  /* 0x00000088a84c723c */ /* 0x044fe2000004184c */
[----:B------:R1:W-:Y:S02]  /*b240*/  MUFU.EX2 R191, R134 ;  /* 0x0000008600bf7308 */ /* 0x0003e40000000800 */
[----:B------:R-:W-:Y:S02]  /*b250*/  FMUL.FTZ R97, R2, R97 ;  /* 0x0000006102617220 */ /* 0x000fe40000410000 */
[C---:B------:R-:W-:Y:S02]  /*b260*/  FMUL.FTZ R98, R0.reuse, R98 ;  /* 0x0000006200627220 */ /* 0x040fe40000410000 */
[----:B------:R-:W-:Y:S01]  /*b270*/  FMUL.FTZ R99, R0, R99 ;  /* 0x0000006300637220 */ /* 0x000fe20000410000 */
        /* <DEDUP_REMOVED lines=11> */
[C---:B----4-:R-:W-:Y:S01]  /*b330*/  HMMA.16816.F32.BF16 R92, R168.reuse, R144, R92 ;  /* 0x00000090a85c723c */ /* 0x050fe2000004185c */
[----:B------:R1:W4:Y:S03]  /*b340*/  MUFU.EX2 R190, R134 ;  /* 0x0000008600be7308 */ /* 0x0003260000000800 */
[----:B------:R-:W-:Y:S02]  /*b350*/  FMUL.FTZ R105, R2, R105 ;  /* 0x0000006902697220 */ /* 0x000fe40000410000 */
[C---:B------:R-:W-:Y:S02]  /*b360*/  FMUL.FTZ R106, R0.reuse, R106 ;  /* 0x0000006a006a7220 */ /* 0x040fe40000410000 */
[C---:B------:R-:W-:Y:S01]  /*b370*/  HMMA.16816.F32.BF16 R96, R168.reuse, R146, R96 ;  /* 0x00000092a860723c */ /* 0x040fe20000041860 */
[----:B------:R-:W4:Y:S03]  /*b380*/  LDSM.16.MT88.4 R144, [R208+0x6100] ;  /* 0x00610000d090783b */ /* 0x000f260000004200 */
[----:B------:R-:W-:Y:S02]  /*b390*/  FMUL.FTZ R107, R0, R107 ;  /* 0x0000006b006b7220 */ /* 0x000fe40000410000 */
[C---:B------:R-:W-:Y:S02]  /*b3a0*/  FMUL.FTZ R108, R2.reuse, R108 ;  /* 0x0000006c026c7220 */ /* 0x040fe40000410000 */
[----:B------:R-:W-:Y:S01]  /*b3b0*/  FMUL.FTZ R109, R2, R109 ;  /* 0x0000006d026d7220 */ /* 0x000fe20000410000 */
[C---:B--2---:R-:W-:Y:S03]  /*b3c0*/  HMMA.16816.F32.BF16 R100, R168.reuse, R136, R100 ;  /* 0x00000088a864723c */ /* 0x044fe60000041864 */
[C---:B------:R-:W-:Y:S02]  /*b3d0*/  FMUL.FTZ R110, R0.reuse, R110 ;  /* 0x0000006e006e7220 */ /* 0x040fe40000410000 */
[----:B------:R-:W-:Y:S02]  /*b3e0*/  FMUL.FTZ R111, R0, R111 ;  /* 0x0000006f006f7220 */ /* 0x000fe40000410000 */
[----:B------:R-:W-:Y:S01]  /*b3f0*/  FMUL.FTZ R112, R2, R112 ;  /* 0x0000007002707220 */ /* 0x000fe20000410000 */
[C---:B------:R-:W-:Y:S01]  /*b400*/  HMMA.16816.F32.BF16 R104, R168.reuse, R138, R104 ;  /* 0x0000008aa868723c */ /* 0x040fe20000041868 */
[----:B------:R-:W2:Y:S03]  /*b410*/  LDSM.16.MT88.4 R136, [R207+0x6100] ;  /* 0x00610000cf88783b */ /* 0x000ea60000004200 */
[--C-:B-1----:R-:W-:Y:S02]  /*b420*/  FFMA.FTZ R134, R176, c[0x0][0x2d0], -R133.reuse ;  /* 0x0000b400b0867a23 */ /* 0x102fe40000010885 */
[----:B------:R-:W-:Y:S02]  /*b430*/  FMUL.FTZ R113, R2, R113 ;  /* 0x0000007102717220 */ /* 0x000fe40000410000 */
[C---:B---3--:R-:W-:Y:S01]  /*b440*/  HMMA.16816.F32.BF16 R108, R168.reuse, R140, R108 ;  /* 0x0000008ca86c723c */ /* 0x048fe2000004186c */
[----:B------:R1:W-:Y:S03]  /*b450*/  MUFU.EX2 R189, R134 ;  /* 0x0000008600bd7308 */ /* 0x0003e60000000800 */
[C---:B------:R-:W-:Y:S02]  /*b460*/  FMUL.FTZ R114, R0.reuse, R114 ;  /* 0x0000007200727220 */ /* 0x040fe40000410000 */
[----:B------:R-:W-:Y:S02]  /*b470*/  FMUL.FTZ R115, R0, R115 ;  /* 0x0000007300737220 */ /* 0x000fe40000410000 */
[C---:B------:R-:W-:Y:S04]  /*b480*/  FMUL.FTZ R116, R2.reuse, R116 ;  /* 0x0000007402747220 */ /* 0x040fe80000410000 */
[----:B------:R-:W-:Y:S01]  /*b490*/  FMUL.FTZ R117, R2, R117 ;  /* 0x0000007502757220 */ /* 0x000fe20000410000 */
[C---:B------:R-:W-:Y:S01]  /*b4a0*/  HMMA.16816.F32.BF16 R112, R168.reuse, R142, R112 ;  /* 0x0000008ea870723c */ /* 0x040fe20000041870 */
[----:B------:R-:W3:Y:S02]  /*b4b0*/  LDSM.16.MT88.4 R140, [R205+0x900] ;  /* 0x00090000cd8c783b */ /* 0x000ee40000004200 */
[C---:B------:R-:W-:Y:S02]  /*b4c0*/  FMUL.FTZ R118, R0.reuse, R118 ;  /* 0x0000007600767220 */ /* 0x040fe40000410000 */
[----:B------:R-:W-:Y:S02]  /*b4d0*/  FMUL.FTZ R119, R0, R119 ;  /* 0x0000007700777220 */ /* 0x000fe40000410000 */
[C---:B------:R-:W-:Y:S02]  /*b4e0*/  FMUL.FTZ R120, R2.reuse, R120 ;  /* 0x0000007802787220 */ /* 0x040fe40000410000 */
[----:B------:R-:W-:Y:S03]  /*b4f0*/  FMUL.FTZ R121, R2, R121 ;  /* 0x0000007902797220 */ /* 0x000fe60000410000 */
[C---:B----4-:R-:W-:Y:S03]  /*b500*/  HMMA.16816.F32.BF16 R116, R168.reuse, R144, R116 ;  /* 0x00000090a874723c */ /* 0x050fe60000041874 */
[C---:B------:R-:W-:Y:S02]  /*b510*/  FMUL.FTZ R122, R0.reuse, R122 ;  /* 0x0000007a007a7220 */ /* 0x040fe40000410000 */
[----:B------:R-:W-:Y:S02]  /*b520*/  FMUL.FTZ R123, R0, R123 ;  /* 0x0000007b007b7220 */ /* 0x000fe40000410000 */
[--C-:B-1----:R-:W-:Y:S02]  /*b530*/  FFMA.FTZ R134, R177, c[0x0][0x2d0], -R133.reuse ;  /* 0x0000b400b1867a23 */ /* 0x102fe40000010885 */
[----:B------:R-:W-:Y:S02]  /*b540*/  LDSM.16.MT88.4 R176, [R206+0x3900] ;  /* 0x00390000ceb0783b */ /* 0x000fe40000004200 */
[----:B------:R1:W4:Y:S01]  /*b550*/  MUFU.EX2 R186, R134 ;  /* 0x0000008600ba7308 */ /* 0x0003220000000800 */
[C---:B------:R-:W-:Y:S03]  /*b560*/  HMMA.16816.F32.BF16 R120, R168.reuse, R146, R120 ;  /* 0x00000092a878723c */ /* 0x040fe60000041878 */
[C---:B------:R-:W-:Y:S02]  /*b570*/  FMUL.FTZ R124, R2.reuse, R124 ;  /* 0x0000007c027c7220 */ /* 0x040fe40000410000 */
[----:B------:R-:W-:Y:S01]  /*b580*/  FMUL.FTZ R125, R2, R125 ;  /* 0x0000007d027d7220 */ /* 0x000fe20000410000 */
[----:B------:R-:W3:Y:S01]  /*b590*/  LDSM.16.MT88.4 R144, [R208+0x900] ;  /* 0x00090000d090783b */ /* 0x000ee20000004200 */
[C---:B------:R-:W-:Y:S02]  /*b5a0*/  FMUL.FTZ R126, R0.reuse, R126 ;  /* 0x0000007e007e7220 */ /* 0x040fe40000410000 */
[----:B------:R-:W-:Y:S03]  /*b5b0*/  FMUL.FTZ R127, R0, R127 ;  /* 0x0000007f007f7220 */ /* 0x000fe60000410000 */
[C---:B------:R-:W-:Y:S02]  /*b5c0*/  FMUL.FTZ R128, R2.reuse, R128 ;  /* 0x0000008002807220 */ /* 0x040fe40000410000 */
[----:B------:R-:W-:Y:S02]  /*b5d0*/  FMUL.FTZ R129, R2, R129 ;  /* 0x0000008102817220 */ /* 0x000fe40000410000 */
[C---:B--2---:R-:W-:Y:S03]  /*b5e0*/  HMMA.16816.F32.BF16 R124, R168.reuse, R136, R124 ;  /* 0x00000088a87c723c */ /* 0x044fe6000004187c */
[C---:B------:R-:W-:Y:S02]  /*b5f0*/  FMUL.FTZ R130, R0.reuse, R130 ;  /* 0x0000008200827220 */ /* 0x040fe40000410000 */
[----:B------:R-:W-:Y:S02]  /*b600*/  FMUL.FTZ R131, R0, R131 ;  /* 0x0000008300837220 */ /* 0x000fe40000410000 */
[----:B-----5:R-:W-:Y:S01]  /*b610*/  F2FP.BF16.PACK_AB R136, R238, R239 ;  /* 0x000000efee88723e */ /* 0x020fe200000010ff */
[--C-:B-1----:R-:W-:Y:S01]  /*b620*/  FFMA.FTZ R134, R182, c[0x0][0x2d0], -R172.reuse ;  /* 0x0000b400b6867a23 */ /* 0x102fe200000108ac */
[----:B------:R-:W-:Y:S03]  /*b630*/  F2FP.BF16.PACK_AB R137, R190, R191 ;  /* 0x000000bfbe89723e */ /* 0x000fe600000010ff */
[----:B------:R-:W-:Y:S01]  /*b640*/  HMMA.16816.F32.BF16 R128, R168, R138, R128 ;  /* 0x0000008aa880723c */ /* 0x000fe20000041880 */
[----:B------:R1:W-:Y:S06]  /*b650*/  MUFU.EX2 R235, R134 ;  /* 0x0000008600eb7308 */ /* 0x0003ec0000000800 */
[----:B------:R-:W-:Y:S02]  /*b660*/  F2FP.BF16.PACK_AB R138, R236, R237 ;  /* 0x000000edec8a723e */ /* 0x000fe400000010ff */
[----:B----4-:R-:W-:Y:S07]  /*b670*/  F2FP.BF16.PACK_AB R139, R186, R189 ;  /* 0x000000bdba8b723e */ /* 0x010fee00000010ff */
[C---:B---3--:R-:W-:Y:S08]  /*b680*/  HMMA.16816.F32.BF16 R4, R136.reuse, R140, R4 ;  /* 0x0000008c8804723c */ /* 0x048ff00000041804 */
[C---:B------:R-:W-:Y:S01]  /*b690*/  HMMA.16816.F32.BF16 R8, R136.reuse, R142, R8 ;  /* 0x0000008e8808723c */ /* 0x040fe20000041808 */
[----:B------:R-:W2:Y:S03]  /*b6a0*/  LDSM.16.MT88.4 R140, [R206+0x2900] ;  /* 0x00290000ce8c783b */ /* 0x000ea60000004200 */
[--C-:B-1----:R-:W-:Y:S04]  /*b6b0*/  FFMA.FTZ R134, R183, c[0x0][0x2d0], -R172.reuse ;  /* 0x0000b400b7867a23 */ /* 0x102fe800000108ac */
[C---:B------:R-:W-:Y:S01]  /*b6c0*/  HMMA.16816.F32.BF16 R12, R136.reuse, R148, R12 ;  /* 0x00000094880c723c */ /* 0x040fe2000004180c */
[----:B------:R1:W3:Y:S07]  /*b6d0*/  MUFU.EX2 R234, R134 ;  /* 0x0000008600ea7308 */ /* 0x0002ee0000000800 */
[C---:B------:R-:W-:Y:S01]  /*b6e0*/  HMMA.16816.F32.BF16 R16, R136.reuse, R150, R16 ;  /* 0x000000968810723c */ /* 0x040fe20000041810 */
[----:B------:R-:W-:Y:S07]  /*b6f0*/  LDSM.16.MT88.4 R148, [R207+0x2900] ;  /* 0x00290000cf94783b */ /* 0x000fee0000004200 */
[C---:B------:R-:W-:Y:S08]  /*b700*/  HMMA.16816.F32.BF16 R20, R136.reuse, R144, R20 ;  /* 0x000000908814723c */ /* 0x040ff00000041814 */
[C---:B------:R-:W-:Y:S01]  /*b710*/  HMMA.16816.F32.BF16 R24, R136.reuse, R146, R24 ;  /* 0x000000928818723c */ /* 0x040fe20000041818 */
[----:B------:R-:W4:Y:S03]  /*b720*/  LDSM.16.MT88.4 R144, [R208+0x2900] ;  /* 0x00290000d090783b */ /* 0x000f260000004200 */
[--C-:B-1----:R-:W-:Y:S04]  /*b730*/  FFMA.FTZ R134, R184, c[0x0][0x2d0], -R172.reuse ;  /* 0x0000b400b8867a23 */ /* 0x102fe800000108ac */
[C---:B------:R-:W-:Y:S01]  /*b740*/  HMMA.16816.F32.BF16 R28, R136.reuse, R152, R28 ;  /* 0x00000098881c723c */ /* 0x040fe2000004181c */
[----:B------:R1:W-:Y:S07]  /*b750*/  MUFU.EX2 R233, R134 ;  /* 0x0000008600e97308 */ /* 0x0003ee0000000800 */
[C---:B------:R-:W-:Y:S01]  /*b760*/  HMMA.16816.F32.BF16 R32, R136.reuse, R154, R32 ;  /* 0x0000009a8820723c */ /* 0x040fe20000041820 */
[----:B------:R-:W5:Y:S07]  /*b770*/  LDSM.16.MT88.4 R152, [R208+0x4900] ;  /* 0x00490000d098783b */ /* 0x000f6e0000004200 */
[C---:B------:R-:W-:Y:S08]  /*b780*/  HMMA.16816.F32.BF16 R36, R136.reuse, R156, R36 ;  /* 0x0000009c8824723c */ /* 0x040ff00000041824 */
[C---:B------:R-:W-:Y:S01]  /*b790*/  HMMA.16816.F32.BF16 R40, R136.reuse, R158, R40 ;  /* 0x0000009e8828723c */ /* 0x040fe20000041828 */
[----:B------:R-:W-:Y:S03]  /*b7a0*/  LDSM.16.MT88.4 R156, [R206+0x1100] ;  /* 0x00110000ce9c783b */ /* 0x000fe60000004200 */
[--C-:B-1----:R-:W-:Y:S04]  /*b7b0*/  FFMA.FTZ R134, R188, c[0x0][0x2d0], -R172.reuse ;  /* 0x0000b400bc867a23 */ /* 0x102fe800000108ac */
[C---:B--2---:R-:W-:Y:S01]  /*b7c0*/  HMMA.16816.F32.BF16 R44, R136.reuse, R140, R44 ;  /* 0x0000008c882c723c */ /* 0x044fe2000004182c */
[----:B------:R1:W2:Y:S07]  /*b7d0*/  MUFU.EX2 R232, R134 ;  /* 0x0000008600e87308 */ /* 0x0002ae0000000800 */
[C---:B------:R-:W-:Y:S01]  /*b7e0*/  HMMA.16816.F32.BF16 R48, R136.reuse, R142, R48 ;  /* 0x0000008e8830723c */ /* 0x040fe20000041830 */
[----:B------:R-:W2:Y:S07]  /*b7f0*/  LDSM.16.MT88.4 R140, [R207+0x4900] ;  /* 0x00490000cf8c783b */ /* 0x000eae0000004200 */
[C---:B----4-:R-:W-:Y:S08]  /*b800*/  HMMA.16816.F32.BF16 R52, R136.reuse, R144, R52 ;  /* 0x000000908834723c */ /* 0x050ff00000041834 */
[C---:B------:R-:W-:Y:S01]  /*b810*/  HMMA.16816.F32.BF16 R56, R136.reuse, R146, R56 ;  /* 0x000000928838723c */ /* 0x040fe20000041838 */
[----:B------:R-:W4:Y:S03]  /*b820*/  LDSM.16.MT88.4 R144, [R205+0x6900] ;  /* 0x00690000cd90783b */ /* 0x000f260000004200 */
[--C-:B-1----:R-:W-:Y:S04]  /*b830*/  FFMA.FTZ R134, R173, c[0x0][0x2d0], -R133.reuse ;  /* 0x0000b400ad867a23 */ /* 0x102fe80000010885 */
[C---:B------:R-:W-:Y:S01]  /*b840*/  HMMA.16816.F32.BF16 R60, R136.reuse, R148, R60 ;  /* 0x00000094883c723c */ /* 0x040fe2000004183c */
[----:B------:R1:W-:Y:S07]  /*b850*/  MUFU.EX2 R185, R134 ;  /* 0x0000008600b97308 */ /* 0x0003ee0000000800 */
[C---:B------:R-:W-:Y:S01]  /*b860*/  HMMA.16816.F32.BF16 R64, R136.reuse, R150, R64 ;  /* 0x000000968840723c */ /* 0x040fe20000041840 */
[----:B------:R-:W2:Y:S07]  /*b870*/  LDSM.16.MT88.4 R148, [R206+0x6900] ;  /* 0x00690000ce94783b */ /* 0x000eae0000004200 */
[C---:B------:R-:W-:Y:S08]  /*b880*/  HMMA.16816.F32.BF16 R68, R136.reuse, R160, R68 ;  /* 0x000000a08844723c */ /* 0x040ff00000041844 */
[C---:B------:R-:W-:Y:S01]  /*b890*/  HMMA.16816.F32.BF16 R72, R136.reuse, R162, R72 ;  /* 0x000000a28848723c */ /* 0x040fe20000041848 */
[----:B------:R-:W-:Y:S03]  /*b8a0*/  LDSM.16.MT88.4 R160, [R207+0x1100] ;  /* 0x00110000cfa0783b */ /* 0x000fe60000004200 */
[--C-:B-1----:R-:W-:Y:S04]  /*b8b0*/  FFMA.FTZ R134, R174, c[0x0][0x2d0], -R133.reuse ;  /* 0x0000b400ae867a23 */ /* 0x102fe80000010885 */
[C---:B------:R-:W-:Y:S01]  /*b8c0*/  HMMA.16816.F32.BF16 R76, R136.reuse, R164, R76 ;  /* 0x000000a4884c723c */ /* 0x040fe2000004184c */
[----:B------:R1:W1:Y:S07]  /*b8d0*/  MUFU.EX2 R184, R134 ;  /* 0x0000008600b87308 */ /* 0x00026e0000000800 */
[C---:B------:R-:W-:Y:S01]  /*b8e0*/  HMMA.16816.F32.BF16 R80, R136.reuse, R166, R80 ;  /* 0x000000a68850723c */ /* 0x040fe20000041850 */
[----:B------:R-:W-:Y:S07]  /*b8f0*/  LDSM.16.MT88.4 R164, [R206+0x5100] ;  /* 0x00510000cea4783b */ /* 0x000fee0000004200 */
[C---:B-----5:R-:W-:Y:S08]  /*b900*/  HMMA.16816.F32.BF16 R84, R136.reuse, R152, R84 ;  /* 0x000000988854723c */ /* 0x060ff00000041854 */
[C---:B------:R-:W-:Y:S01]  /*b910*/  HMMA.16816.F32.BF16 R88, R136.reuse, R154, R88 ;  /* 0x0000009a8858723c */ /* 0x040fe20000041858 */
[----:B------:R-:W5:Y:S03]  /*b920*/  LDSM.16.MT88.4 R152, [R208+0x6900] ;  /* 0x00690000d098783b */ /* 0x000f660000004200 */
[--C-:B-1----:R-:W-:Y:S04]  /*b930*/  FFMA.FTZ R134, R181, c[0x0][0x2d0], -R133.reuse ;  /* 0x0000b400b5867a23 */ /* 0x102fe80000010885 */
[C---:B--2---:R-:W-:Y:S01]  /*b940*/  HMMA.16816.F32.BF16 R92, R136.reuse, R140, R92 ;  /* 0x0000008c885c723c */ /* 0x044fe2000004185c */
[----:B------:R1:W-:Y:S07]  /*b950*/  MUFU.EX2 R183, R134 ;  /* 0x0000008600b77308 */ /* 0x0003ee0000000800 */
[C---:B------:R-:W-:Y:S01]  /*b960*/  HMMA.16816.F32.BF16 R96, R136.reuse, R142, R96 ;  /* 0x0000008e8860723c */ /* 0x040fe20000041860 */
[----:B------:R-:W2:Y:S07]  /*b970*/  LDSM.16.MT88.4 R140, [R207+0x6900] ;  /* 0x00690000cf8c783b */ /* 0x000eae0000004200 */
[C---:B----4-:R-:W-:Y:S08]  /*b980*/  HMMA.16816.F32.BF16 R100, R136.reuse, R144, R100 ;  /* 0x000000908864723c */ /* 0x050ff00000041864 */
[C---:B------:R-:W-:Y:S01]  /*b990*/  HMMA.16816.F32.BF16 R104, R136.reuse, R146, R104 ;  /* 0x000000928868723c */ /* 0x040fe20000041868 */
[----:B------:R-:W4:Y:S03]  /*b9a0*/  LDSM.16.MT88.4 R144, [R205+0x1100] ;  /* 0x00110000cd90783b */ /* 0x000f260000004200 */
[--C-:B-1----:R-:W-:Y:S04]  /*b9b0*/  FFMA.FTZ R134, R187, c[0x0][0x2d0], -R133.reuse ;  /* 0x0000b400bb867a23 */ /* 0x102fe80000010885 */
[C---:B------:R-:W-:Y:S01]  /*b9c0*/  HMMA.16816.F32.BF16 R108, R136.reuse, R148, R108 ;  /* 0x00000094886c723c */ /* 0x040fe2000004186c */
[----:B------:R1:W1:Y:S07]  /*b9d0*/  MUFU.EX2 R182, R134 ;  /* 0x0000008600b67308 */ /* 0x00026e0000000800 */
[C---:B------:R-:W-:Y:S01]  /*b9e0*/  HMMA.16816.F32.BF16 R112, R136.reuse, R150, R112 ;  /* 0x000000968870723c */ /* 0x040fe20000041870 */
[----:B------:R-:W4:Y:S07]  /*b9f0*/  LDSM.16.MT88.4 R148, [R208+0x1100] ;  /* 0x00110000d094783b */ /* 0x000f2e0000004200 */
[C---:B-----5:R-:W-:Y:S08]  /*ba00*/  HMMA.16816.F32.BF16 R116, R136.reuse, R152, R116 ;  /* 0x000000988874723c */ /* 0x060ff00000041874 */
[C---:B------:R-:W-:Y:S01]  /*ba10*/  HMMA.16816.F32.BF16 R120, R136.reuse, R154, R120 ;  /* 0x0000009a8878723c */ /* 0x040fe20000041878 */
[----:B------:R-:W-:Y:S03]  /*ba20*/  LDSM.16.MT88.4 R152, [R208+0x3100] ;  /* 0x00310000d098783b */ /* 0x000fe60000004200 */
[--C-:B-1----:R-:W-:Y:S04]  /*ba30*/  FFMA.FTZ R134, R195, c[0x0][0x2d0], -R172.reuse ;  /* 0x0000b400c3867a23 */ /* 0x102fe800000108ac */
[C---:B--2---:R-:W-:Y:S01]  /*ba40*/  HMMA.16816.F32.BF16 R124, R136.reuse, R140, R124 ;  /* 0x0000008c887c723c */ /* 0x044fe2000004187c */
[----:B------:R1:W-:Y:S07]  /*ba50*/  MUFU.EX2 R203, R134 ;  /* 0x0000008600cb7308 */ /* 0x0003ee0000000800 */
[----:B------:R-:W-:Y:S01]  /*ba60*/  HMMA.16816.F32.BF16 R128, R136, R142, R128 ;  /* 0x0000008e8880723c */ /* 0x000fe20000041880 */
[----:B------:R-:W2:Y:S06]  /*ba70*/  LDSM.16.MT88.4 R140, [R205+0x3100] ;  /* 0x00310000cd8c783b */ /* 0x000eac0000004200 */
[----:B---3--:R-:W-:Y:S02]  /*ba80*/  F2FP.BF16.PACK_AB R136, R234, R235 ;  /* 0x000000ebea88723e */ /* 0x008fe400000010ff */
[----:B------:R-:W-:Y:S03]  /*ba90*/  F2FP.BF16.PACK_AB R138, R232, R233 ;  /* 0x000000e9e88a723e */ /* 0x000fe600000010ff */
[----:B------:R-:W-:Y:S02]  /*baa0*/  F2FP.BF16.PACK_AB R137, R184, R185 ;  /* 0x000000b9b889723e */ /* 0x000fe400000010ff */
[----:B------:R-:W-:Y:S01]  /*bab0*/  F2FP.BF16.PACK_AB R139, R182, R183 ;  /* 0x000000b7b68b723e */ /* 0x000fe200000010ff */
[--C-:B-1----:R-:W-:Y:S06]  /*bac0*/  FFMA.FTZ R134, R196, c[0x0][0x2d0], -R172.reuse ;  /* 0x0000b400c4867a23 */ /* 0x102fec00000108ac */
[C---:B----4-:R-:W-:Y:S01]  /*bad0*/  HMMA.16816.F32.BF16 R4, R136.reuse, R144, R4 ;  /* 0x000000908804723c */ /* 0x050fe20000041804 */
[----:B------:R1:W3:Y:S07]  /*bae0*/  MUFU.EX2 R195, R134 ;  /* 0x0000008600c37308 */ /* 0x0002ee0000000800 */
[C---:B------:R-:W-:Y:S01]  /*baf0*/  HMMA.16816.F32.BF16 R8, R136.reuse, R146, R8 ;  /* 0x000000928808723c */ /* 0x040fe20000041808 */
[----:B------:R-:W4:Y:S07]  /*bb00*/  LDSM.16.MT88.4 R144, [R206+0x3100] ;  /* 0x00310000ce90783b */ /* 0x000f2e0000004200 */
[C---:B------:R-:W-:Y:S08]  /*bb10*/  HMMA.16816.F32.BF16 R12, R136.reuse, R156, R12 ;  /* 0x0000009c880c723c */ /* 0x040ff0000004180c */
[C---:B------:R-:W-:Y:S01]  /*bb20*/  HMMA.16816.F32.BF16 R16, R136.reuse, R158, R16 ;  /* 0x0000009e8810723c */ /* 0x040fe20000041810 */
[----:B------:R-:W5:Y:S03]  /*bb30*/  LDSM.16.MT88.4 R156, [R207+0x3100] ;  /* 0x00310000cf9c783b */ /* 0x000f660000004200 */
[--C-:B-1----:R-:W-:Y:S01]  /*bb40*/  FFMA.FTZ R134, R197, c[0x0][0x2d0], -R172.reuse ;  /* 0x0000b400c5867a23 */ /* 0x102fe200000108ac */
[----:B---3--:R-:W-:Y:S01]  /*bb50*/  F2FP.BF16.PACK_AB R168, R195, R203 ;  /* 0x000000cbc3a8723e */ /* 0x008fe200000010ff */
[----:B------:R-:W-:Y:S02]  /*bb60*/  FFMA.FTZ R172, R198, c[0x0][0x2d0], -R172 ;  /* 0x0000b400c6ac7a23 */ /* 0x000fe400000108ac */
[C---:B------:R-:W-:Y:S01]  /*bb70*/  HMMA.16816.F32.BF16 R20, R136.reuse, R148, R20 ;  /* 0x000000948814723c */ /* 0x040fe20000041814 */
[----:B------:R1:W-:Y:S07]  /*bb80*/  MUFU.EX2 R188, R134 ;  /* 0x0000008600bc7308 */ /* 0x0003ee0000000800 */
[C---:B------:R-:W-:Y:S01]  /*bb90*/  HMMA.16816.F32.BF16 R24, R136.reuse, R150, R24 ;  /* 0x000000968818723c */ /* 0x040fe20000041818 */
[----:B------:R-:W3:Y:S02]  /*bba0*/  LDSM.16.MT88.4 R148, [R205+0x5100] ;  /* 0x00510000cd94783b */ /* 0x000ee40000004200 */
[----:B------:R4:W4:Y:S05]  /*bbb0*/  MUFU.EX2 R187, R172 ;  /* 0x000000ac00bb7308 */ /* 0x00092a0000000800 */
[C---:B------:R-:W-:Y:S08]  /*bbc0*/  HMMA.16816.F32.BF16 R28, R136.reuse, R160, R28 ;  /* 0x000000a0881c723c */ /* 0x040ff0000004181c */
[C---:B------:R-:W-:Y:S01]  /*bbd0*/  HMMA.16816.F32.BF16 R32, R136.reuse, R162, R32 ;  /* 0x000000a28820723c */ /* 0x040fe20000041820 */
[----:B------:R-:W3:Y:S03]  /*bbe0*/  LDSM.16.MT88.4 R160, [R208+0x5100] ;  /* 0x00510000d0a0783b */ /* 0x000ee60000004200 */
[--C-:B-1----:R-:W-:Y:S04]  /*bbf0*/  FFMA.FTZ R134, R192, c[0x0][0x2d0], -R133.reuse ;  /* 0x0000b400c0867a23 */ /* 0x102fe80000010885 */
[C---:B--2---:R-:W-:Y:S01]  /*bc00*/  HMMA.16816.F32.BF16 R36, R136.reuse, R140, R36 ;  /* 0x0000008c8824723c */ /* 0x044fe20000041824 */
[----:B------:R1:W-:Y:S01]  /*bc10*/  MUFU.EX2 R181, R134 ;  /* 0x0000008600b57308 */ /* 0x0003e20000000800 */
[----:B----4-:R-:W-:Y:S02]  /*bc20*/  LDSM.16.MT88.4 R172, [R205+0x3900] ;  /* 0x00390000cdac783b */ /* 0x010fe40000004200 */
[----:B------:R-:W-:Y:S04]  /*bc30*/  F2FP.BF16.PACK_AB R170, R187, R188 ;  /* 0x000000bcbbaa723e */ /* 0x000fe800000010ff */
[C---:B------:R-:W-:Y:S02]  /*bc40*/  HMMA.16816.F32.BF16 R40, R136.reuse, R142, R40 ;  /* 0x0000008e8828723c */ /* 0x040fe40000041828 */
[----:B------:R-:W2:Y:S06]  /*bc50*/  LDSM.16.MT88.4 R140, [R207+0x5100] ;  /* 0x00510000cf8c783b */ /* 0x000eac0000004200 */
[C---:B------:R-:W-:Y:S08]  /*bc60*/  HMMA.16816.F32.BF16 R44, R136.reuse, R144, R44 ;  /* 0x00000090882c723c */ /* 0x040ff0000004182c */
[C---:B------:R-:W-:Y:S01]  /*bc70*/  HMMA.16816.F32.BF16 R48, R136.reuse, R146, R48 ;  /* 0x000000928830723c */ /* 0x040fe20000041830 */
[----:B------:R-:W4:Y:S03]  /*bc80*/  LDSM.16.MT88.4 R144, [R205+0x7100] ;  /* 0x00710000cd90783b */ /* 0x000f260000004200 */
[--C-:B-1----:R-:W-:Y:S04]  /*bc90*/  FFMA.FTZ R134, R193, c[0x0][0x2d0], -R133.reuse ;  /* 0x0000b400c1867a23 */ /* 0x102fe80000010885 */
[C---:B------:R-:W-:Y:S01]  /*bca0*/  HMMA.16816.F32.BF16 R52, R136.reuse, R152, R52 ;  /* 0x000000988834723c */ /* 0x040fe20000041834 */
[----:B------:R-:W1:Y:S07]  /*bcb0*/  MUFU.EX2 R180, R134 ;  /* 0x0000008600b47308 */ /* 0x000e6e0000000800 */
[C---:B------:R-:W-:Y:S01]  /*bcc0*/  HMMA.16816.F32.BF16 R56, R136.reuse, R154, R56 ;  /* 0x0000009a8838723c */ /* 0x040fe20000041838 */
[----:B------:R-:W-:Y:S07]  /*bcd0*/  LDSM.16.MT88.4 R152, [R208+0x7100] ;  /* 0x00710000d098783b */ /* 0x000fee0000004200 */
[C---:B-----5:R-:W-:Y:S08]  /*bce0*/  HMMA.16816.F32.BF16 R60, R136.reuse, R156, R60 ;  /* 0x0000009c883c723c */ /* 0x060ff0000004183c */
[C---:B------:R-:W-:Y:S01]  /*bcf0*/  HMMA.16816.F32.BF16 R64, R136.reuse, R158, R64 ;  /* 0x0000009e8840723c */ /* 0x040fe20000041840 */
[----:B------:R-:W-:Y:S03]  /*bd00*/  LDSM.16.MT88.4 R156, [R206+0x1900] ;  /* 0x00190000ce9c783b */ /* 0x000fe60000004200 */
[----:B-1----:R-:W-:Y:S01]  /*bd10*/  F2FP.BF16.PACK_AB R169, R180, R181 ;  /* 0x000000b5b4a9723e */ /* 0x002fe200000010ff */
[--C-:B------:R-:W-:Y:S02]  /*bd20*/  FFMA.FTZ R134, R194, c[0x0][0x2d0], -R133.reuse ;  /* 0x0000b400c2867a23 */ /* 0x100fe40000010885 */
[----:B------:R-:W-:Y:S01]  /*bd30*/  FFMA.FTZ R133, R135, c[0x0][0x2d0], -R133 ;  /* 0x0000b40087857a23 */ /* 0x000fe20000010885 */
[C---:B---3--:R-:W-:Y:S03]  /*bd40*/  HMMA.16816.F32.BF16 R68, R136.reuse, R148, R68 ;  /* 0x000000948844723c */ /* 0x048fe60000041844 */
[----:B------:R-:W-:Y:S05]  /*bd50*/  MUFU.EX2 R134, R134 ;  /* 0x0000008600867308 */ /* 0x000fea0000000800 */
[C---:B------:R-:W-:Y:S01]  /*bd60*/  HMMA.16816.F32.BF16 R72, R136.reuse, R150, R72 ;  /* 0x000000968848723c */ /* 0x040fe20000041848 */
[----:B------:R-:W1:Y:S04]  /*bd70*/  LDSM.16.MT88.4 R148, [R206+0x7100] ;  /* 0x00710000ce94783b */ /* 0x000e680000004200 */
[----:B------:R-:W3:Y:S03]  /*bd80*/  MUFU.EX2 R133, R133 ;  /* 0x0000008500857308 */ /* 0x000ee60000000800 */
[C---:B------:R-:W-:Y:S08]  /*bd90*/  HMMA.16816.F32.BF16 R76, R136.reuse, R164, R76 ;  /* 0x000000a4884c723c */ /* 0x040ff0000004184c */
[C---:B------:R-:W-:Y:S01]  /*bda0*/  HMMA.16816.F32.BF16 R80, R136.reuse, R166, R80 ;  /* 0x000000a68850723c */ /* 0x040fe20000041850 */
[----:B------:R-:W-:Y:S07]  /*bdb0*/  LDSM.16.MT88.4 R164, [R207+0x1900] ;  /* 0x00190000cfa4783b */ /* 0x000fee0000004200 */
[C---:B------:R-:W-:Y:S04]  /*bdc0*/  HMMA.16816.F32.BF16 R84, R136.reuse, R160, R84 ;  /* 0x000000a08854723c */ /* 0x040fe80000041854 */
[----:B---3--:R-:W-:Y:S04]  /*bdd0*/  F2FP.BF16.PACK_AB R171, R133, R134 ;  /* 0x0000008685ab723e */ /* 0x008fe800000010ff */
[C---:B------:R-:W-:Y:S01]  /*bde0*/  HMMA.16816.F32.BF16 R88, R136.reuse, R162, R88 ;  /* 0x000000a28858723c */ /* 0x040fe20000041858 */
[----:B------:R-:W-:Y:S07]  /*bdf0*/  LDSM.16.MT88.4 R160, [R208+0x1900] ;  /* 0x00190000d0a0783b */ /* 0x000fee0000004200 */
[C---:B--2---:R-:W-:Y:S08]  /*be00*/  HMMA.16816.F32.BF16 R92, R136.reuse, R140, R92 ;  /* 0x0000008c885c723c */ /* 0x044ff0000004185c */
[C---:B------:R-:W-:Y:S01]  /*be10*/  HMMA.16816.F32.BF16 R96, R136.reuse, R142, R96 ;  /* 0x0000008e8860723c */ /* 0x040fe20000041860 */
[----:B------:R-:W2:Y:S07]  /*be20*/  LDSM.16.MT88.4 R140, [R207+0x7100] ;  /* 0x00710000cf8c783b */ /* 0x000eae0000004200 */
[C---:B----4-:R-:W-:Y:S08]  /*be30*/  HMMA.16816.F32.BF16 R100, R136.reuse, R144, R100 ;  /* 0x000000908864723c */ /* 0x050ff00000041864 */
[C---:B------:R-:W-:Y:S01]  /*be40*/  HMMA.16816.F32.BF16 R104, R136.reuse, R146, R104 ;  /* 0x000000928868723c */ /* 0x040fe20000041868 */
[----:B------:R-:W3:Y:S07]  /*be50*/  LDSM.16.MT88.4 R144, [R205+0x1900] ;  /* 0x00190000cd90783b */ /* 0x000eee0000004200 */
[C---:B-1----:R-:W-:Y:S08]  /*be60*/  HMMA.16816.F32.BF16 R108, R136.reuse, R148, R108 ;  /* 0x00000094886c723c */ /* 0x042ff0000004186c */
[C---:B------:R-:W-:Y:S08]  /*be70*/  HMMA.16816.F32.BF16 R112, R136.reuse, R150, R112 ;  /* 0x000000968870723c */ /* 0x040ff00000041870 */
[C---:B------:R-:W-:Y:S08]  /*be80*/  HMMA.16816.F32.BF16 R116, R136.reuse, R152, R116 ;  /* 0x000000988874723c */ /* 0x040ff00000041874 */
[C---:B------:R-:W-:Y:S08]  /*be90*/  HMMA.16816.F32.BF16 R120, R136.reuse, R154, R120 ;  /* 0x0000009a8878723c */ /* 0x040ff00000041878 */
[C---:B--2---:R-:W-:Y:S08]  /*bea0*/  HMMA.16816.F32.BF16 R124, R136.reuse, R140, R124 ;  /* 0x0000008c887c723c */ /* 0x044ff0000004187c */
[----:B------:R-:W-:Y:S08]  /*beb0*/  HMMA.16816.F32.BF16 R128, R136, R142, R128 ;  /* 0x0000008e8880723c */ /* 0x000ff00000041880 */
[C---:B---3--:R-:W-:Y:S01]  /*bec0*/  HMMA.16816.F32.BF16 R136, R168.reuse, R144, R4 ;  /* 0x00000090a888723c */ /* 0x048fe20000041804 */
        /* <DEDUP_REMOVED lines=10> */
[----:B------:R-:W1:Y:S07]  /*bf70*/  LDSM.16.MT88.4 R24, [R207+0x5900] ;  /* 0x00590000cf18783b */ /* 0x000e6e0000004200 */
[C---:B------:R-:W-:Y:S01]  /*bf80*/  HMMA.16816.F32.BF16 R160, R168.reuse, R164, R28 ;  /* 0x000000a4a8a0723c */ /* 0x040fe2000004181c */
[----:B------:R-:W1:Y:S07]  /*bf90*/  LDSM.16.MT88.4 R28, [R205+0x7900] ;  /* 0x00790000cd1c783b */ /* 0x000e6e0000004200 */
[C---:B------:R-:W-:Y:S08]  /*bfa0*/  HMMA.16816.F32.BF16 R164, R168.reuse, R166, R32 ;  /* 0x000000a6a8a4723c */ /* 0x040ff00000041820 */
        /* <DEDUP_REMOVED lines=13> */
[C---:B----4-:R-:W-:Y:S07]  /*c080*/  HMMA.16816.F32.BF16 R76, R168.reuse, R16, R76 ;  /* 0x00000010a84c723c */ /* 0x050fee000004184c */
[----:B------:R-:W-:Y:S01]  /*c090*/  FFMA.FTZ R16, R2, R249, R240 ;  /* 0x000000f902107223 */ /* 0x000fe200000100f0 */
        /* <DEDUP_REMOVED lines=33> */
[----:B------:R-:W-:Y:S01]  /*c2b0*/  FADD.FTZ R4, R182, R2 ;  /* 0x00000002b6047221 */ /* 0x000fe20000010000 */
[C---:B---3--:R-:W-:Y:S03]  /*c2c0*/  HMMA.16816.F32.BF16 R124, R168.reuse, R12, R124 ;  /* 0x0000000ca87c723c */ /* 0x048fe6000004187c */
[----:B------:R-:W-:Y:S02]  /*c2d0*/  FADD.FTZ R2, R203, R0 ;  /* 0x00000000cb027221 */ /* 0x000fe40000010000 */
[----:B------:R-:W-:Y:S02]  /*c2e0*/  FADD.FTZ R0, R181, R4 ;  /* 0x00000004b5007221 */ /* 0x000fe40000010000 */
[----:B------:R-:W-:Y:S01]  /*c2f0*/  FADD.FTZ R2, R195, R2 ;  /* 0x00000002c3027221 */ /* 0x000fe20000010000 */
[----:B------:R-:W-:Y:S04]  /*c300*/  HMMA.16816.F32.BF16 R128, R168, R14, R128 ;  /* 0x0000000ea880723c */ /* 0x000fe80000041880 */
[----:B------:R-:W-:Y:S02]  /*c310*/  FADD.FTZ R0, R180, R0 ;  /* 0x00000000b4007221 */ /* 0x000fe40000010000 */
[----:B------:R-:W-:Y:S02]  /*c320*/  FADD.FTZ R2, R188, R2 ;  /* 0x00000002bc027221 */ /* 0x000fe40000010000 */
[----:B------:R-:W-:Y:S01]  /*c330*/  FADD.FTZ R0, R134, R0 ;  /* 0x0000000086007221 */ /* 0x000fe20000010000 */
[----:B------:R-:W-:Y:S03]  /*c340*/  MOV R134, R3 ;  /* 0x0000000300867202 */ /* 0x000fe60000000f00 */
[----:B------:R-:W-:Y:S02]  /*c350*/  FADD.FTZ R249, R187, R2 ;  /* 0x00000002bbf97221 */ /* 0x000fe40000010000 */
[----:B------:R-:W-:Y:S01]  /*c360*/  FADD.FTZ R250, R133, R0 ;  /* 0x0000000085fa7221 */ /* 0x000fe20000010000 */
[----:B------:R-:W-:Y:S01]  /*c370*/  MOV R133, R132 ;  /* 0x0000008400857202 */ /* 0x000fe20000000f00 */
[----:B------:R-:W-:-:S05]  /*c380*/  @P0 BRA `(.L_x_971) ;  /* 0xffffb48000000947 */ /* 0x000fca000383ffff */
.L_x_962:
        /* <DEDUP_REMOVED lines=23> */
.L_x_973:
[----:B------:R-:W-:Y:S02]  /*c500*/  ULDC UR4, c[0x0][0x32c] ;  /* 0x0000cb0000047ab9 */ /* 0x000fe40000000800 */
[----:B------:R-:W-:-:S03]  /*c510*/  UISETP.NE.AND UP0, UPT, UR4, 0x1, UPT ;  /* 0x000000010400788c */ /* 0x000fc6000bf05270 */
[----:B------:R-:W-:Y:S02]  /*c520*/  ULDC.64 UR4, c[0x0][0x330] ;  /* 0x0000cc0000047ab9 */ /* 0x000fe40000000a00 */
[----:B------:R-:W-:-:S07]  /*c530*/  UIMAD.WIDE.U32 UR20, UR7, UR4, URZ ;  /* 0x00000004071472a5 */ /* 0x000fce000f8e003f */
[----:B------:R-:W-:Y:S02]  /*c540*/  @UP0 UMOV UR17, UR21 ;  /* 0x0000001500110c82 */ /* 0x000fe40008000000 */
[----:B------:R-:W-:Y:S02]  /*c550*/  @UP0 USHF.R.U32.HI UR7, URZ, UR5, UR17 ;  /* 0x000000053f070299 */ /* 0x000fe40008011611 */
.L_x_974:
[----:B------:R-:W-:Y:S02]  /*c560*/  ULDC UR4, c[0x0][0x32c] ;  /* 0x0000cb0000047ab9 */ /* 0x000fe40000000800 */
[----:B------:R-:W-:-:S04]  /*c570*/  UIMAD UR4, UR7, UR4, URZ ;  /* 0x00000004070472a4 */ /* 0x000fc8000f8e023f */
[----:B------:R-:W-:-:S04]  /*c580*/  UISETP.LT.AND UP0, UPT, UR6, UR4, UPT ;  /* 0x000000040600728c */ /* 0x000fc8000bf01270 */
[----:B------:R-:W-:-:S04]  /*c590*/  USEL UR6, UR6, UR4, !UP0 ;  /* 0x0000000406067287 */ /* 0x000fc8000c000000 */
.L_x_972:
        /* <DEDUP_REMOVED lines=10> */
[----:B------:R-:W3:Y:S04]  /*c640*/  LDL.64 R8, [R1+0x38] ;  /* 0x0000380001087983 */ /* 0x000ee80000100a00 */
[----:B------:R-:W4:Y:S04]  /*c650*/  LDL.64 R6, [R1+0x40] ;  /* 0x0000400001067983 */ /* 0x000f280000100a00 */
[----:B------:R-:W3:Y:S01]  /*c660*/  LDL.64 R4, [R1+0x30] ;  /* 0x0000300001047983 */ /* 0x000ee20000100a00 */
[----:B------:R-:W-:Y:S01]  /*c670*/  IMAD.MOV.U32 R134, RZ, RZ, R3 ;  /* 0x000000ffff867224 */ /* 0x000fe200078e0003 */
[----:B------:R-:W-:Y:S01]  /*c680*/  MOV R133, R132 ;  /* 0x0000008400857202 */ /* 0x000fe20000000f00 */
[----:B------:R-:W-:-:S02]  /*c690*/  UMOV UR20, UR14 ;  /* 0x0000000e00147c82 */ /* 0x000fc40008000000 */
[----:B------:R-:W-:Y:S02]  /*c6a0*/  ULDC.64 UR6, c[0x0][0x208] ;  /* 0x0000820000067ab9 */ /* 0x000fe40000000a00 */
[----:B------:R-:W-:Y:S01]  /*c6b0*/  ULDC.64 UR4, c[0x0][0x1e0] ;  /* 0x0000780000047ab9 */ /* 0x000fe20000000a00 */
[C---:B--2---:R-:W-:Y:S02]  /*c6c0*/  IADD3 R2, P6, R10.reuse, 0x40, RZ ;  /* 0x000000400a027810 */ /* 0x044fe40007fde0ff */
[C---:B------:R-:W-:Y:S02]  /*c6d0*/  IADD3 R0, P5, R10.reuse, 0x80, RZ ;  /* 0x000000800a007810 */ /* 0x040fe40007fbe0ff */
[----:B------:R-:W-:Y:S01]  /*c6e0*/  IADD3 R3, P0, R10, 0xc0, RZ ;  /* 0x000000c00a037810 */ /* 0x000fe20007f1e0ff */
[----:B------:R3:W-:Y:S04]  /*c6f0*/  STL [R1+0x24], R2 ;  /* 0x0000240201007387 */ /* 0x0007e80000100800 */
[----:B------:R4:W-:Y:S04]  /*c700*/  STL [R1+0x1c], R0 ;  /* 0x00001c0001007387 */ /* 0x0009e80000100800 */
[----:B------:R1:W-:Y:S01]  /*c710*/  STL [R1+0x14], R3 ;  /* 0x0000140301007387 */ /* 0x0003e20000100800 */
[----:B---3--:R-:W-:Y:S01]  /*c720*/  IMAD.X R2, RZ, RZ, R9, P6 ;  /* 0x000000ffff027224 */ /* 0x008fe200030e0609 */
[----:B----4-:R-:W-:-:S04]  /*c730*/  IADD3 R0, P6, R6, 0x40, RZ ;  /* 0x0000004006007810 */ /* 0x010fc80007fde0ff */
[----:B------:R2:W-:Y:S01]  /*c740*/  STL [R1+0x20], R2 ;  /* 0x0000200201007387 */ /* 0x0005e20000100800 */
[----:B-1----:R-:W-:-:S03]  /*c750*/  IMAD.X R3, RZ, RZ, R9, P5 ;  /* 0x000000ffff037224 */ /* 0x002fc600028e0609 */
[----:B------:R1:W-:Y:S04]  /*c760*/  STL [R1+0xc], R0 ;  /* 0x00000c0001007387 */ /* 0x0003e80000100800 */
[----:B------:R-:W-:Y:S01]  /*c770*/  STL [R1+0x18], R3 ;  /* 0x0000180301007387 */ /* 0x000fe20000100800 */
[----:B--2---:R-:W-:Y:S01]  /*c780*/  IADD3 R2, P5, R6, 0x80, RZ ;  /* 0x0000008006027810 */ /* 0x004fe20007fbe0ff */
[----:B-1----:R-:W-:-:S04]  /*c790*/  IMAD.X R0, RZ, RZ, R9, P0 ;  /* 0x000000ffff007224 */ /* 0x002fc800000e0609 */
[----:B------:R1:W-:Y:S01]  /*c7a0*/  STL [R1+0x4], R2 ;  /* 0x0000040201007387 */ /* 0x0003e20000100800 */
[----:B------:R-:W-:-:S03]  /*c7b0*/  IADD3 R252, P0, R6, 0xc0, RZ ;  /* 0x000000c006fc7810 */ /* 0x000fc60007f1e0ff */
[----:B------:R2:W-:Y:S01]  /*c7c0*/  STL [R1+0x10], R0 ;  /* 0x0000100001007387 */ /* 0x0005e20000100800 */
[----:B------:R-:W-:Y:S01]  /*c7d0*/  IADD3.X R251, RZ, R5, RZ, P0, !PT ;  /* 0x00000005fffb7210 */ /* 0x000fe200007fe4ff */
[--C-:B-1----:R-:W-:Y:S02]  /*c7e0*/  IMAD.X R2, RZ, RZ, R5.reuse, P6 ;  /* 0x000000ffff027224 */ /* 0x102fe400030e0605 */
[----:B--2---:R-:W-:-:S05]  /*c7f0*/  IMAD.X R0, RZ, RZ, R5, P5 ;  /* 0x000000ffff007224 */ /* 0x004fca00028e0605 */
[----:B------:R1:W-:Y:S04]  /*c800*/  STL [R1], R0 ;  /* 0x0000000001007387 */ /* 0x0003e80000100800 */
[----:B------:R1:W-:Y:S02]  /*c810*/  STL [R1+0x8], R2 ;  /* 0x0000080201007387 */ /* 0x0003e40000100800 */
.L_x_976:
[----:B------:R-:W2:Y:S01]  /*c820*/  LDL.64 R20, [R1+0x48] ;  /* 0x0000480001147983 */ /* 0x000ea20000100a00 */
[----:B------:R-:W-:Y:S01]  /*c830*/  UISETP.GT.AND UP3, UPT, UR8, UR20, UPT ;  /* 0x000000140800728c */ /* 0x000fe2000bf64270 */
[----:B------:R-:W-:Y:S04]  /*c840*/  DEPBAR.LE SB0, 0x0 ;  /* 0x000080000000791a */ /* 0x000fe80000000000 */
[----:B------:R-:W3:Y:S01]  /*c850*/  LDL.64 R18, [R1+0x38] ;  /* 0x0000380001127983 */ /* 0x000ee20000100a00 */
[----:B------:R-:W-:Y:S02]  /*c860*/  PLOP3.LUT P5, PT, PT, PT, UP3, 0x80, 0x0 ;  /* 0x000000000000781c */ /* 0x000fe40003faf038 */
[----:B------:R-:W-:Y:S02]  /*c870*/  PLOP3.LUT P0, PT, PT, PT, UP3, 0x80, 0x0 ;  /* 0x000000000000781c */ /* 0x000fe40003f0f038 */
[----:B------:R-:W-:Y:S01]  /*c880*/  PLOP3.LUT P6, PT, PT, PT, UP3, 0x80, 0x0 ;  /* 0x000000000000781c */ /* 0x000fe20003fcf038 */
[----:B------:R-:W4:Y:S01]  /*c890*/  LDL R16, [R1+0x24] ;  /* 0x0000240001107983 */ /* 0x000f220000100800 */
[----:B------:R-:W-:Y:S02]  /*c8a0*/  @!UP3 UIMAD.WIDE.U32 UR22, UR20, UR6, URZ ;  /* 0x000000061416b2a5 */ /* 0x000fe4000f8e003f */
[----:B------:R-:W-:Y:S01]  /*c8b0*/  @!UP3 USHF.R.S32.HI UR14, URZ, 0x1f, UR20 ;  /* 0x0000001f3f0eb899 */ /* 0x000fe20008011414 */
[----:B------:R-:W3:Y:S01]  /*c8c0*/  LDL R14, [R1+0x20] ;  /* 0x00002000010e7983 */ /* 0x000ee20000100800 */
[----:B------:R-:W-:Y:S02]  /*c8d0*/  @!UP3 USHF.L.U32 UR21, UR22, 0x6, URZ ;  /* 0x000000061615b899 */ /* 0x000fe4000800063f */
[----:B------:R-:W-:Y:S01]  /*c8e0*/  @!UP3 UIMAD UR14, UR14, UR6, URZ ;  /* 0x000000060e0eb2a4 */ /* 0x000fe2000f8e023f */
[----:B------:R-:W3:Y:S03]  /*c8f0*/  LDL R11, [R1+0x1c] ;  /* 0x00001c00010b7983 */ /* 0x000ee60000100800 */
[----:B------:R-:W-:Y:S01]  /*c900*/  @!UP3 UIMAD UR14, UR20, UR7, UR14 ;  /* 0x00000007140eb2a4 */ /* 0x000fe2000f8e020e */
[----:B------:R-:W3:Y:S03]  /*c910*/  LDL R10, [R1+0x18] ;  /* 0x00001800010a7983 */ /* 0x000ee60000100800 */
[----:B------:R-:W-:Y:S01]  /*c920*/  @!UP3 UIADD3 UR14, UR23, UR14, URZ ;  /* 0x0000000e170eb290 */ /* 0x000fe2000fffe03f */
[----:B------:R-:W3:Y:S03]  /*c930*/  LDL R9, [R1+0x14] ;  /* 0x0000140001097983 */ /* 0x000ee60000100800 */
[----:B------:R-:W-:Y:S01]  /*c940*/  @!UP3 USHF.L.U64.HI UR14, UR22, 0x6, UR14 ;  /* 0x00000006160eb899 */ /* 0x000fe2000801020e */
[----:B------:R-:W3:Y:S04]  /*c950*/  LDL R8, [R1+0x10] ;  /* 0x0000100001087983 */ /* 0x000ee80000100800 */
[----:B------:R-:W-:Y:S08]  /*c960*/  BAR.SYNC.DEFER_BLOCKING 0x0 ;  /* 0x0000000000007b1d */ /* 0x000ff00000010000 */
[----:B-----5:R-:W-:Y:S08]  /*c970*/  LDSM.16.M88.4 R32, [R211+0x10100] ;  /* 0x01010000d320783b */ /* 0x020ff00000000200 */
[----:B------:R-:W-:Y:S08]  /*c980*/  LDSM.16.M88.4 R24, [R204+0x9100] ;  /* 0x00910000cc18783b */ /* 0x000ff00000000200 */
[----:B------:R-:W-:Y:S08]  /*c990*/  LDSM.16.M88.4 R168, [R204+0x9900] ;  /* 0x00990000cca8783b */ /* 0x000ff00000000200 */
[----:B------:R-:W-:Y:S08]  /*c9a0*/  LDSM.16.M88.4 R172, [R212+0x10100] ;  /* 0x01010000d4ac783b */ /* 0x000ff00000000200 */
[----:B------:R-:W-:Y:S08]  /*c9b0*/  LDSM.16.M88.4 R176, [R215] ;  /* 0x00000000d7b0783b */ /* 0x000ff00000000200 */
[----:B------:R-:W-:Y:S08]  /*c9c0*/  LDSM.16.M88.4 R180, [R230] ;  /* 0x00000000e6b4783b */ /* 0x000ff00000000200 */
[----:B------:R-:W-:Y:S08]  /*c9d0*/  LDSM.16.M88.4 R184, [R229] ;  /* 0x00000000e5b8783b */ /* 0x000ff00000000200 */
[----:B------:R-:W-:Y:S08]  /*c9e0*/  LDSM.16.M88.4 R188, [R228] ;  /* 0x00000000e4bc783b */ /* 0x000ff00000000200 */
[----:B------:R-:W3:Y:S06]  /*c9f0*/  LDL.64 R238, [R1+0x40] ;  /* 0x0000400001ee7983 */ /* 0x000eec0000100a00 */
[----:B------:R-:W3:Y:S04]  /*ca00*/  LDL R135, [R1+0xc] ;  /* 0x00000c0001877983 */ /* 0x000ee80000100800 */
[----:B------:R-:W3:Y:S06]  /*ca10*/  LDL.64 R236, [R1+0x30] ;  /* 0x0000300001ec7983 */ /* 0x000eec0000100a00 */
[----:B------:R-:W3:Y:S04]  /*ca20*/  LDL R234, [R1+0x8] ;  /* 0x0000080001ea7983 */ /* 0x000ee80000100800 */
[----:B------:R-:W3:Y:S04]  /*ca30*/  LDL R233, [R1+0x4] ;  /* 0x0000040001e97983 */ /* 0x000ee80000100800 */
[----:B------:R-:W3:Y:S01]  /*ca40*/  LDL R232, [R1] ;  /* 0x0000000001e87983 */ /* 0x000ee20000100800 */
[----:B-12---:R-:W-:Y:S02]  /*ca50*/  @!P5 IADD3 R0, P5, R20, UR21, RZ ;  /* 0x000000151400dc10 */ /* 0x006fe4000ffbe0ff */
[----:B----4-:R-:W-:Y:S11]  /*ca60*/  @!P6 IADD3 R2, P6, R16, UR21, RZ ;  /* 0x000000151002ec10 */ /* 0x010ff6000ffde0ff */
[----:B---3--:R-:W-:Y:S02]  /*ca70*/  @!P0 IADD3.X R3, R19, UR14, RZ, P5, !PT ;  /* 0x0000000e13038c10 */ /* 0x008fe4000affe4ff */
[----:B------:R-:W-:Y:S02]  /*ca80*/  PLOP3.LUT P0, PT, PT, PT, UP3, 0x80, 0x0 ;  /* 0x000000000000781c */ /* 0x000fe40003f0f038 */
[----:B------:R-:W-:Y:S11]  /*ca90*/  PLOP3.LUT P5, PT, PT, PT, UP3, 0x80, 0x0 ;  /* 0x000000000000781c */ /* 0x000ff60003faf038 */
[----:B------:R-:W-:Y:S02]  /*caa0*/  @!P0 IADD3.X R4, R14, UR14, RZ, P6, !PT ;  /* 0x0000000e0e048c10 */ /* 0x000fe4000b7fe4ff */
[----:B------:R-:W-:Y:S02]  /*cab0*/  PLOP3.LUT P0, PT, PT, PT, UP3, 0x80, 0x0 ;  /* 0x000000000000781c */ /* 0x000fe40003f0f038 */
[C---:B------:R-:W-:Y:S02]  /*cac0*/  @!P5 LEA R5, P5, R0.reuse, c[0x0][0x1f8], 0x1 ;  /* 0x00007e000005da11 */ /* 0x040fe400078a08ff */
[----:B------:R-:W-:Y:S11]  /*cad0*/  PLOP3.LUT P6, PT, PT, PT, UP3, 0x80, 0x0 ;  /* 0x000000000000781c */ /* 0x000ff60003fcf038 */
[----:B------:R-:W-:Y:S02]  /*cae0*/  @!P0 LEA.HI.X R15, R0, c[0x0][0x1fc], R3, 0x1, P5 ;  /* 0x00007f00000f8a11 */ /* 0x000fe400028f0c03 */
[C---:B------:R-:W-:Y:S02]  /*caf0*/  @!P6 LEA R12, P6, R2.reuse, c[0x0][0x1f8], 0x1 ;  /* 0x00007e00020cea11 */ /* 0x040fe400078c08ff */
        /* <DEDUP_REMOVED lines=21> */
[----:B------:R-:W-:Y:S02]  /*cc50*/  @!P0 LEA.HI.X R23, R0, c[0x0][0x1fc], R2, 0x1, P6 ;  /* 0x00007f0000178a11 */ /* 0x000fe400030f0c02 */
[----:B------:R-:W-:Y:S02]  /*cc60*/  PLOP3.LUT P0, PT, PT, PT, UP3, 0x80, 0x0 ;  /* 0x000000000000781c */ /* 0x000fe40003f0f038 */
[----:B------:R-:W-:Y:S02]  /*cc70*/  @!P5 IADD3 R0, P5, R20, UR21, RZ ;  /* 0x000000151400dc10 */ /* 0x000fe4000ffbe0ff */
[----:B------:R-:W-:Y:S11]  /*cc80*/  PLOP3.LUT P6, PT, PT, PT, UP3, 0x80, 0x0 ;  /* 0x000000000000781c */ /* 0x000ff60003fcf038 */
[----:B------:R-:W-:Y:S02]  /*cc90*/  @!P0 IADD3.X R2, R19, UR14, RZ, P5, !PT ;  /* 0x0000000e13028c10 */ /* 0x000fe4000affe4ff */
[----:B------:R-:W-:Y:S02]  /*cca0*/  PLOP3.LUT P0, PT, PT, PT, UP3, 0x80, 0x0 ;  /* 0x000000000000781c */ /* 0x000fe40003f0f038 */
[----:B------:R-:W-:Y:S02]  /*ccb0*/  PLOP3.LUT P5, PT, PT, PT, UP3, 0x80, 0x0 ;  /* 0x000000000000781c */ /* 0x000fe40003faf038 */
[C---:B------:R-:W-:Y:S11]  /*ccc0*/  @!P6 LEA R20, P6, R0.reuse, c[0x0][0x1f8], 0x1 ;  /* 0x00007e000014ea11 */ /* 0x040ff600078c08ff */
[----:B------:R-:W-:Y:S02]  /*ccd0*/  @!UPT UIADD3 URZ, URZ, URZ, URZ ;  /* 0x0000003f3f3ff290 */ /* 0x000fe4000fffe03f */
[----:B------:R-:W-:Y:S02]  /*cce0*/  @!P0 LEA.HI.X R3, R0, c[0x0][0x1fc], R2, 0x1, P6 ;  /* 0x00007f0000038a11 */ /* 0x000fe400030f0c02 */
[----:B------:R-:W-:Y:S02]  /*ccf0*/  @!P5 IADD3 R0, P5, R16, UR21, RZ ;  /* 0x000000151000dc10 */ /* 0x000fe4000ffbe0ff */
[----:B------:R-:W-:Y:S01]  /*cd00*/  PLOP3.LUT P0, PT, PT, PT, UP3, 0x80, 0x0 ;  /* 0x000000000000781c */ /* 0x000fe20003f0f038 */
[----:B------:R-:W-:Y:S01]  /*cd10*/  LDSM.16.M88.4 R16, [R204+0x8900] ;  /* 0x00890000cc10783b */ /* 0x000fe20000000200 */
[----:B------:R-:W-:Y:S11]  /*cd20*/  PLOP3.LUT P6, PT, PT, PT, UP3, 0x80, 0x0 ;  /* 0x000000000000781c */ /* 0x000ff60003fcf038 */
[----:B------:R-:W-:Y:S02]  /*cd30*/  @!P0 IADD3.X R2, R14, UR14, RZ, P5, !PT ;  /* 0x0000000e0e028c10 */ /* 0x000fe4000affe4ff */
[----:B------:R-:W-:Y:S02]  /*cd40*/  PLOP3.LUT P5, PT, PT, PT, UP3, 0x80, 0x0 ;  /* 0x000000000000781c */ /* 0x000fe40003faf038 */
[C---:B------:R-:W-:Y:S02]  /*cd50*/  @!P6 LEA R21, P6, R0.reuse, c[0x0][0x1f8], 0x1 ;  /* 0x00007e000015ea11 */ /* 0x040fe400078c08ff */
        /* <DEDUP_REMOVED lines=15> */
[----:B------:R-:W-:Y:S01]  /*ce50*/  @!P0 IADD3.X R2, R8, UR14, RZ, P5, !PT ;  /* 0x0000000e08028c10 */ /* 0x000fe2000affe4ff */
[----:B------:R-:W-:Y:S01]  /*ce60*/  UIADD3 UR14, UR20, -0x1, URZ ;  /* 0xffffffff140e7890 */ /* 0x000fe2000fffe03f */
[C---:B------:R-:W-:Y:S01]  /*ce70*/  @!P6 LEA R132, P6, R0.reuse, c[0x0][0x1f8], 0x1 ;  /* 0x00007e000084ea11 */ /* 0x040fe200078c08ff */
[----:B------:R-:W1:Y:S01]  /*ce80*/  LDSM.16.M88.4 R8, [R204+0x8100] ;  /* 0x00810000cc08783b */ /* 0x000e620000000200 */
[----:B------:R-:W-:Y:S02]  /*ce90*/  PLOP3.LUT P5, PT, PT, PT, UP3, 0x80, 0x0 ;  /* 0x000000000000781c */ /* 0x000fe40003faf038 */
[----:B------:R-:W-:Y:S11]  /*cea0*/  PLOP3.LUT P0, PT, PT, PT, UP3, 0x80, 0x0 ;  /* 0x000000000000781c */ /* 0x000ff60003f0f038 */
[----:B------:R-:W-:Y:S02]  /*ceb0*/  @!P5 LEA.HI.X R0, R0, c[0x0][0x1fc], R2, 0x1, P6 ;  /* 0x00007f000000da11 */ /* 0x000fe400030f0c02 */
[----:B------:R-:W-:Y:S02]  /*cec0*/  PLOP3.LUT P6, PT, PT, PT, UP3, 0x80, 0x0 ;  /* 0x000000000000781c */ /* 0x000fe40003fcf038 */
[----:B------:R-:W-:Y:S02]  /*ced0*/  @!P0 MOV R14, R5 ;  /* 0x00000005000e8202 */ /* 0x000fe40000000f00 */
[----:B------:R-:W-:Y:S02]  /*cee0*/  PLOP3.LUT P0, PT, PT, PT, UP3, 0x80, 0x0 ;  /* 0x000000000000781c */ /* 0x000fe40003f0f038 */
[----:B------:R-:W-:Y:S02]  /*cef0*/  PLOP3.LUT P5, PT, PT, PT, UP3, 0x80, 0x0 ;  /* 0x000000000000781c */ /* 0x000fe40003faf038 */
[----:B------:R-:W-:Y:S05]  /*cf00*/  PLOP3.LUT P5, PT, PT, PT, UP3, 0x80, 0x0 ;  /* 0x000000000000781c */ /* 0x000fea0003faf038 */
[----:B------:R-:W-:Y:S01]  /*cf10*/  @!PT LDS RZ, [RZ] ;  /* 0x00000000fffff984 */ /* 0x000fe20000000800 */
[----:B------:R-:W-:Y:S01]  /*cf20*/  @!PT LDS RZ, [RZ] ;  /* 0x00000000fffff984 */ /* 0x000fe20000000800 */
[----:B------:R-:W-:Y:S01]  /*cf30*/  @!PT LDS RZ, [RZ] ;  /* 0x00000000fffff984 */ /* 0x000fe20000000800 */
[----:B------:R2:W-:Y:S01]  /*cf40*/  @!P6 LDGSTS.E.BYPASS.LTC128B.128 [R231+0x100], [R14.64], !P4 ;  /* 0x001000000ee7efae */ /* 0x0005e2000e101d52 */
[----:B------:R-:W-:Y:S02]  /*cf50*/  PLOP3.LUT P6, PT, PT, PT, UP3, 0x80, 0x0 ;  /* 0x000000000000781c */ /* 0x000fe40003fcf038 */
[----:B------:R-:W-:Y:S05]  /*cf60*/  PLOP3.LUT P6, PT, PT, PT, UP3, 0x80, 0x0 ;  /* 0x000000000000781c */ /* 0x000fea0003fcf038 */
[----:B------:R2:W-:Y:S01]  /*cf70*/  @!P0 LDGSTS.E.BYPASS.LTC128B.128 [R231+0x2100], [R12.64], !P3 ;  /* 0x021000000ce78fae */ /* 0x0005e2000d901d52 */
[----:B------:R-:W-:Y:S07]  /*cf80*/  PLOP3.LUT P0, PT, PT, PT, UP3, 0x80, 0x0 ;  /* 0x000000000000781c */ /* 0x000fee0003f0f038 */
[----:B------:R1:W-:Y:S01]  /*cf90*/  @!P5 LDGSTS.E.BYPASS.LTC128B.128 [R231+0x4100], [R6.64], !P2 ;  /* 0x0410000006e7dfae */ /* 0x0003e2000d101d52 */
[----:B------:R-:W-:Y:S05]  /*cfa0*/  PLOP3.LUT P5, PT, PT, PT, UP3, 0x80, 0x0 ;  /* 0x000000000000781c */ /* 0x000fea0003faf038 */
[----:B------:R-:W-:Y:S02]  /*cfb0*/  @!P0 MOV R5, R23 ;  /* 0x0000001700058202 */ /* 0x000fe40000000f00 */
[----:B------:R-:W-:Y:S03]  /*cfc0*/  PLOP3.LUT P0, PT, PT, PT, UP3, 0x80, 0x0 ;  /* 0x000000000000781c */ /* 0x000fe60003f0f038 */
[----:B------:R1:W-:Y:S01]  /*cfd0*/  @!P6 LDGSTS.E.BYPASS.LTC128B.128 [R231+0x6100], [R4.64], !P1 ;  /* 0x0610000004e7efae */ /* 0x0003e2000c901d52 */
[----:B------:R-:W-:Y:S02]  /*cfe0*/  PLOP3.LUT P6, PT, PT, PT, UP3, 0x80, 0x0 ;  /* 0x000000000000781c */ /* 0x000fe40003fcf038 */
[----:B------:R-:W-:Y:S02]  /*cff0*/  @!P5 MOV R2, R20 ;  /* 0x000000140002d202 */ /* 0x000fe40000000f00 */
[----:B------:R-:W-:Y:S05]  /*d000*/  PLOP3.LUT P5, PT, PT, PT, UP3, 0x80, 0x0 ;  /* 0x000000000000781c */ /* 0x000fea0003faf038 */
[----:B------:R3:W-:Y:S01]  /*d010*/  @!P0 LDGSTS.E.BYPASS.LTC128B.128 [R231+0x1100], [R2.64], !P4 ;  /* 0x0110000002e78fae */ /* 0x0007e2000e101d52 */
[----:B------:R-:W-:Y:S01]  /*d020*/  PLOP3.LUT P0, PT, PT, PT, UP3, 0x80, 0x0 ;  /* 0x000000000000781c */ /* 0x000fe20003f0f038 */
[C---:B-1----:R-:W-:Y:S08]  /*d030*/  HMMA.16816.F32.BF16 R4, R32.reuse, R8, RZ ;  /* 0x000000082004723c */ /* 0x042ff000000418ff */
[C---:B------:R-:W-:Y:S01]  /*d040*/  HMMA.16816.F32.BF16 R8, R32.reuse, R10, RZ ;  /* 0x0000000a2008723c */ /* 0x040fe200000418ff */
[----:B---3--:R-:W-:Y:S03]  /*d050*/  @!P6 MOV R2, R21 ;  /* 0x000000150002e202 */ /* 0x008fe60000000f00 */
[----:B------:R-:W-:Y:S04]  /*d060*/  @!P6 MOV R3, R28 ;  /* 0x0000001c0003e202 */ /* 0x000fe80000000f00 */
[C---:B--2---:R-:W-:Y:S01]  /*d070*/  HMMA.16816.F32.BF16 R12, R32.reuse, R16, RZ ;  /* 0x00000010200c723c */ /* 0x044fe200000418ff */
[----:B------:R-:W-:Y:S01]  /*d080*/  PLOP3.LUT P6, PT, PT, PT, UP3, 0x80, 0x0 ;  /* 0x000000000000781c */ /* 0x000fe20003fcf038 */
[----:B------:R1:W-:Y:S01]  /*d090*/  @!P5 LDGSTS.E.BYPASS.LTC128B.128 [R231+0x3100], [R2.64], !P3 ;  /* 0x0310000002e7dfae */ /* 0x0003e2000d901d52 */
[----:B------:R-:W-:Y:S05]  /*d0a0*/  PLOP3.LUT P5, PT, PT, PT, UP3, 0x80, 0x0 ;  /* 0x000000000000781c */ /* 0x000fea0003faf038 */
[C---:B------:R-:W-:Y:S01]  /*d0b0*/  HMMA.16816.F32.BF16 R16, R32.reuse, R18, RZ ;  /* 0x000000122010723c */ /* 0x040fe200000418ff */
[----:B-1----:R-:W-:Y:S07]  /*d0c0*/  @!P0 MOV R2, R22 ;  /* 0x0000001600028202 */ /* 0x002fee0000000f00 */
[C---:B------:R-:W-:Y:S01]  /*d0d0*/  HMMA.16816.F32.BF16 R20, R32.reuse, R24, RZ ;  /* 0x000000182014723c */ /* 0x040fe200000418ff */
[----:B------:R-:W-:Y:S02]  /*d0e0*/  @!P0 MOV R3, R29 ;  /* 0x0000001d00038202 */ /* 0x000fe40000000f00 */
[----:B------:R-:W-:Y:S01]  /*d0f0*/  PLOP3.LUT P0, PT, PT, PT, UP3, 0x80, 0x0 ;  /* 0x000000000000781c */ /* 0x000fe20003f0f038 */
[----:B------:R-:W-:Y:S02]  /*d100*/  UISETP.GT.AND UP3, UPT, UR20, UR8, UPT ;  /* 0x000000081400728c */ /* 0x000fe4000bf64270 */
[----:B------:R1:W-:Y:S02]  /*d110*/  @!P6 LDGSTS.E.BYPASS.LTC128B.128 [R231+0x5100], [R2.64], !P2 ;  /* 0x0510000002e7efae */ /* 0x0003e4000d101d52 */
[C---:B------:R-:W-:Y:S02]  /*d120*/  HMMA.16816.F32.BF16 R24, R32.reuse, R26, RZ ;  /* 0x0000001a2018723c */ /* 0x040fe400000418ff */
[----:B------:R-:W-:Y:S05]  /*d130*/  PLOP3.LUT P6, PT, PT, PT, UP3, 0x80, 0x0 ;  /* 0x000000000000781c */ /* 0x000fea0003fcf038 */
[----:B------:R-:W-:Y:S01]  /*d140*/  @UP3 UIMAD.WIDE.U32 UR24, UR14, UR4, URZ ;  /* 0x000000040e1832a5 */ /* 0x000fe2000f8e003f */
[C---:B------:R-:W-:Y:S01]  /*d150*/  HMMA.16816.F32.BF16 R28, R32.reuse, R168, RZ ;  /* 0x000000a8201c723c */ /* 0x040fe200000418ff */
[----:B------:R-:W-:Y:S02]  /*d160*/  @UP3 USHF.R.S32.HI UR21, URZ, 0x1f, UR14 ;  /* 0x0000001f3f153899 */ /* 0x000fe4000801140e */
[----:B------:R-:W-:Y:S02]  /*d170*/  @UP3 USHF.L.U32 UR22, UR24, 0x6, URZ ;  /* 0x0000000618163899 */ /* 0x000fe4000800063f */
[----:B------:R-:W-:Y:S03]  /*d180*/  @UP3 UIMAD UR21, UR21, UR4, URZ ;  /* 0x00000004151532a4 */ /* 0x000fe6000f8e023f */
[----:B------:R-:W-:Y:S01]  /*d190*/  HMMA.16816.F32.BF16 R32, R32, R170, RZ ;  /* 0x000000aa2020723c */ /* 0x000fe200000418ff */
[----:B------:R-:W-:Y:S04]  /*d1a0*/  @UP3 UIMAD UR21, UR14, UR5, UR21 ;  /* 0x000000050e1532a4 */ /* 0x000fe8000f8e0215 */
[----:B------:R-:W-:Y:S03]  /*d1b0*/  @UP3 UIADD3 UR21, UR25, UR21, URZ ;  /* 0x0000001519153290 */ /* 0x000fe6000fffe03f */
[C---:B------:R-:W-:Y:S01]  /*d1c0*/  HMMA.16816.F32.BF16 R4, R172.reuse, R176, R4 ;  /* 0x000000b0ac04723c */ /* 0x040fe20000041804 */
[----:B------:R-:W-:Y:S04]  /*d1d0*/  @UP3 USHF.L.U64.HI UR21, UR24, 0x6, UR21 ;  /* 0x0000000618153899 */ /* 0x000fe80008010215 */
[----:B-1----:R-:W-:Y:S01]  /*d1e0*/  @!P5 IMAD.MOV.U32 R2, RZ, RZ, R132 ;  /* 0x000000ffff02d224 */ /* 0x002fe200078e0084 */
[----:B------:R-:W-:Y:S02]  /*d1f0*/  @!P5 MOV R3, R0 ;  /* 0x000000000003d202 */ /* 0x000fe40000000f00 */
[C---:B------:R-:W-:Y:S01]  /*d200*/  HMMA.16816.F32.BF16 R8, R172.reuse, R178, R8 ;  /* 0x000000b2ac08723c */ /* 0x040fe20000041808 */
[----:B------:R-:W-:Y:S02]  /*d210*/  PLOP3.LUT P5, PT, PT, PT, UP3, 0x80, 0x0 ;  /* 0x000000000000781c */ /* 0x000fe40003faf038 */
[----:B------:R1:W-:Y:S01]  /*d220*/  @!P0 LDGSTS.E.BYPASS.LTC128B.128 [R231+0x7100], [R2.64], !P1 ;  /* 0x0710000002e78fae */ /* 0x0003e2000c901d52 */
[----:B------:R-:W-:Y:S04]  /*d230*/  PLOP3.LUT P0, PT, PT, PT, UP3, 0x80, 0x0 ;  /* 0x000000000000781c */ /* 0x000fe80003f0f038 */
[C---:B------:R-:W-:Y:S03]  /*d240*/  HMMA.16816.F32.BF16 R12, R172.reuse, R180, R12 ;  /* 0x000000b4ac0c723c */ /* 0x040fe6000004180c */
[----:B------:R-:W-:Y:S03]  /*d250*/  LDSM.16.M88.4 R192, [R214+0x10100] ;  /* 0x01010000d6c0783b */ /* 0x000fe60000000200 */
[----:B------:R-:W-:Y:S02]  /*d260*/  @P5 IADD3 R0, P5, R238, UR22, RZ ;  /* 0x00000016ee005c10 */ /* 0x000fe4000ffbe0ff */
[C---:B------:R-:W-:Y:S03]  /*d270*/  HMMA.16816.F32.BF16 R16, R172.reuse, R182, R16 ;  /* 0x000000b6ac10723c */ /* 0x040fe60000041810 */
[----:B------:R-:W2:Y:S05]  /*d280*/  LDSM.16.M88.4 R196, [R210+0x8100] ;  /* 0x00810000d2c4783b */ /* 0x000eaa0000000200 */
[C---:B------:R-:W-:Y:S03]  /*d290*/  HMMA.16816.F32.BF16 R20, R172.reuse, R184, R20 ;  /* 0x000000b8ac14723c */ /* 0x040fe60000041814 */
[----:B------:R-:W0:Y:S01]  /*d2a0*/  LDGDEPBAR ;  /* 0x00000000000079af */ /* 0x000e220000000000 */
[----:B-1----:R-:W-:Y:S04]  /*d2b0*/  @P0 IADD3.X R2, R237, UR21, RZ, P5, !PT ;  /* 0x00000015ed020c10 */ /* 0x002fe8000affe4ff */
[C---:B------:R-:W-:Y:S01]  /*d2c0*/  HMMA.16816.F32.BF16 R24, R172.reuse, R186, R24 ;  /* 0x000000baac18723c */ /* 0x040fe20000041818 */
[----:B------:R-:W-:Y:S02]  /*d2d0*/  PLOP3.LUT P5, PT, PT, PT, UP3, 0x80, 0x0 ;  /* 0x000000000000781c */ /* 0x000fe40003faf038 */
[----:B------:R-:W1:Y:S01]  /*d2e0*/  LDSM.16.M88.4 R168, [R210+0x8900] ;  /* 0x00890000d2a8783b */ /* 0x000e620000000200 */
[----:B------:R-:W-:Y:S04]  /*d2f0*/  PLOP3.LUT P0, PT, PT, PT, UP3, 0x80, 0x0 ;  /* 0x000000000000781c */ /* 0x000fe80003f0f038 */
[C---:B------:R-:W-:Y:S03]  /*d300*/  HMMA.16816.F32.BF16 R28, R172.reuse, R188, R28 ;  /* 0x000000bcac1c723c */ /* 0x040fe6000004181c */
[----:B------:R-:W3:Y:S05]  /*d310*/  LDSM.16.M88.4 R200, [R210+0x9100] ;  /* 0x00910000d2c8783b */ /* 0x000eea0000000200 */
[----:B------:R-:W-:Y:S03]  /*d320*/  HMMA.16816.F32.BF16 R32, R172, R190, R32 ;  /* 0x000000beac20723c */ /* 0x000fe60000041820 */
[----:B------:R-:W4:Y:S05]  /*d330*/  LDSM.16.M88.4 R176, [R210+0x9900] ;  /* 0x00990000d2b0783b */ /* 0x000f2a0000000200 */
[C---:B--2---:R-:W-:Y:S03]  /*d340*/  HMMA.16816.F32.BF16 R4, R192.reuse, R196, R4 ;  /* 0x000000c4c004723c */ /* 0x044fe60000041804 */
[----:B------:R-:W-:Y:S05]  /*d350*/  LDSM.16.M88.4 R180, [R213+0x10100] ;  /* 0x01010000d5b4783b */ /* 0x000fea0000000200 */
[C---:B------:R-:W-:Y:S03]  /*d360*/  HMMA.16816.F32.BF16 R8, R192.reuse, R198, R8 ;  /* 0x000000c6c008723c */ /* 0x040fe60000041808 */
[----:B------:R-:W2:Y:S05]  /*d370*/  LDSM.16.M88.4 R184, [R209] ;  /* 0x00000000d1b8783b */ /* 0x000eaa0000000200 */
[C---:B-1----:R-:W-:Y:S03]  /*d380*/  HMMA.16816.F32.BF16 R12, R192.reuse, R168, R12 ;  /* 0x000000a8c00c723c */ /* 0x042fe6000004180c */
[----:B------:R-:W1:Y:S05]  /*d390*/  LDSM.16.M88.4 R172, [R209+0x800] ;  /* 0x00080000d1ac783b */ /* 0x000e6a0000000200 */
[C---:B------:R-:W-:Y:S03]  /*d3a0*/  HMMA.16816.F32.BF16 R16, R192.reuse, R170, R16 ;  /* 0x000000aac010723c */ /* 0x040fe60000041810 */
[----:B------:R-:W1:Y:S05]  /*d3b0*/  LDSM.16.M88.4 R188, [R209+0x1000] ;  /* 0x00100000d1bc783b */ /* 0x000e6a0000000200 */
[C---:B---3--:R-:W-:Y:S03]  /*d3c0*/  HMMA.16816.F32.BF16 R20, R192.reuse, R200, R20 ;  /* 0x000000c8c014723c */ /* 0x048fe60000041814 */
[----:B------:R-:W3:Y:S05]  /*d3d0*/  LDSM.16.M88.4 R168, [R209+0x1800] ;  /* 0x00180000d1a8783b */ /* 0x000eea0000000200 */
[C---:B------:R-:W-:Y:S03]  /*d3e0*/  HMMA.16816.F32.BF16 R24, R192.reuse, R202, R24 ;  /* 0x000000cac018723c */ /* 0x040fe60000041818 */
[----:B------:R-:W-:Y:S05]  /*d3f0*/  LDSM.16.M88.4 R196, [R211+0x14100] ;  /* 0x01410000d3c4783b */ /* 0x000fea0000000200 */
[C---:B----4-:R-:W-:Y:S03]  /*d400*/  HMMA.16816.F32.BF16 R28, R192.reuse, R176, R28 ;  /* 0x000000b0c01c723c */ /* 0x050fe6000004181c */
[----:B------:R-:W4:Y:S05]  /*d410*/  LDSM.16.M88.4 R200, [R204+0xa100] ;  /* 0x00a10000ccc8783b */ /* 0x000f2a0000000200 */
[----:B------:R-:W-:Y:S03]  /*d420*/  HMMA.16816.F32.BF16 R32, R192, R178, R32 ;  /* 0x000000b2c020723c */ /* 0x000fe60000041820 */
[----:B------:R-:W-:Y:S05]  /*d430*/  LDSM.16.M88.4 R176, [R204+0xb100] ;  /* 0x00b10000ccb0783b */ /* 0x000fea0000000200 */
[C---:B--2---:R-:W-:Y:S03]  /*d440*/  HMMA.16816.F32.BF16 R4, R180.reuse, R184, R4 ;  /* 0x000000b8b404723c */ /* 0x044fe60000041804 */
[----:B------:R-:W-:Y:S05]  /*d450*/  LDSM.16.M88.4 R192, [R227] ;  /* 0x00000000e3c0783b */ /* 0x000fea0000000200 */
[C---:B------:R-:W-:Y:S03]  /*d460*/  HMMA.16816.F32.BF16 R8, R180.reuse, R186, R8 ;  /* 0x000000bab408723c */ /* 0x040fe60000041808 */
[----:B------:R-:W-:Y:S05]  /*d470*/  LDSM.16.M88.4 R184, [R204+0xb900] ;  /* 0x00b90000ccb8783b */ /* 0x000fea0000000200 */
        /* <DEDUP_REMOVED lines=8> */
[----:B------:R-:W3:Y:S07]  /*d500*/  LDSM.16.M88.4 R168, [R226] ;  /* 0x00000000e2a8783b */ /* 0x000eee0000000200 */
[C---:B----4-:R-:W-:Y:S01]  /*d510*/  HMMA.16816.F32.BF16 R4, R196.reuse, R200, R4 ;  /* 0x000000c8c404723c */ /* 0x050fe20000041804 */
[----:B------:R-:W4:Y:S07]  /*d520*/  LDSM.16.M88.4 R180, [R225] ;  /* 0x00000000e1b4783b */ /* 0x000f2e0000000200 */
[C---:B------:R-:W-:Y:S01]  /*d530*/  HMMA.16816.F32.BF16 R8, R196.reuse, R202, R8 ;  /* 0x000000cac408723c */ /* 0x040fe20000041808 */
[----:B------:R-:W2:Y:S07]  /*d540*/  LDSM.16.M88.4 R200, [R224] ;  /* 0x00000000e0c8783b */ /* 0x000eae0000000200 */
[C---:B-1----:R-:W-:Y:S08]  /*d550*/  HMMA.16816.F32.BF16 R12, R196.reuse, R172, R12 ;  /* 0x000000acc40c723c */ /* 0x042ff0000004180c */
[C---:B------:R-:W-:Y:S01]  /*d560*/  HMMA.16816.F32.BF16 R16, R196.reuse, R174, R16 ;  /* 0x000000aec410723c */ /* 0x040fe20000041810 */
[----:B------:R-:W-:Y:S07]  /*d570*/  LDSM.16.M88.4 R172, [R214+0x14100] ;  /* 0x01410000d6ac783b */ /* 0x000fee0000000200 */
[C---:B------:R-:W-:Y:S08]  /*d580*/  HMMA.16816.F32.BF16 R20, R196.reuse, R176, R20 ;  /* 0x000000b0c414723c */ /* 0x040ff00000041814 */
[C---:B------:R-:W-:Y:S01]  /*d590*/  HMMA.16816.F32.BF16 R24, R196.reuse, R178, R24 ;  /* 0x000000b2c418723c */ /* 0x040fe20000041818 */
[----:B------:R-:W1:Y:S07]  /*d5a0*/  LDSM.16.M88.4 R176, [R210+0xa100] ;  /* 0x00a10000d2b0783b */ /* 0x000e6e0000000200 */
[C---:B------:R-:W-:Y:S08]  /*d5b0*/  HMMA.16816.F32.BF16 R28, R196.reuse, R184, R28 ;  /* 0x000000b8c41c723c */ /* 0x040ff0000004181c */
[----:B------:R-:W-:Y:S01]  /*d5c0*/  HMMA.16816.F32.BF16 R32, R196, R186, R32 ;  /* 0x000000bac420723c */ /* 0x000fe20000041820 */
[----:B------:R-:W1:Y:S07]  /*d5d0*/  LDSM.16.M88.4 R184, [R210+0xa900] ;  /* 0x00a90000d2b8783b */ /* 0x000e6e0000000200 */
[C---:B--2---:R-:W-:Y:S01]  /*d5e0*/  HMMA.16816.F32.BF16 R4, R188.reuse, R192, R4 ;  /* 0x000000c0bc04723c */ /* 0x044fe20000041804 */
[----:B------:R-:W2:Y:S07]  /*d5f0*/  LDSM.16.M88.4 R196, [R210+0xb100] ;  /* 0x00b10000d2c4783b */ /* 0x000eae0000000200 */
        /* <DEDUP_REMOVED lines=10> */
[----:B------:R-:W4:Y:S07]  /*d6a0*/  LDSM.16.M88.4 R188, [R209+0x2800] ;  /* 0x00280000d1bc783b */ /* 0x000f2e0000000200 */
[C---:B-1----:R-:W-:Y:S01]  /*d6b0*/  HMMA.16816.F32.BF16 R4, R172.reuse, R176, R4 ;  /* 0x000000b0ac04723c */ /* 0x042fe20000041804 */
[----:B------:R-:W1:Y:S07]  /*d6c0*/  LDSM.16.M88.4 R200, [R209+0x3000] ;  /* 0x00300000d1c8783b */ /* 0x000e6e0000000200 */
[C---:B------:R-:W-:Y:S01]  /*d6d0*/  HMMA.16816.F32.BF16 R8, R172.reuse, R178, R8 ;  /* 0x000000b2ac08723c */ /* 0x040fe20000041808 */
[----:B------:R-:W1:Y:S07]  /*d6e0*/  LDSM.16.M88.4 R176, [R209+0x3800] ;  /* 0x00380000d1b0783b */ /* 0x000e6e0000000200 */
[C---:B------:R-:W-:Y:S08]  /*d6f0*/  HMMA.16816.F32.BF16 R12, R172.reuse, R184, R12 ;  /* 0x000000b8ac0c723c */ /* 0x040ff0000004180c */
[C---:B------:R-:W-:Y:S01]  /*d700*/  HMMA.16816.F32.BF16 R16, R172.reuse, R186, R16 ;  /* 0x000000baac10723c */ /* 0x040fe20000041810 */
[----:B------:R-:W-:Y:S07]  /*d710*/  LDSM.16.M88.4 R184, [R211+0x18100] ;  /* 0x01810000d3b8783b */ /* 0x000fee0000000200 */
[C---:B--2---:R-:W-:Y:S08]  /*d720*/  HMMA.16816.F32.BF16 R20, R172.reuse, R196, R20 ;  /* 0x000000c4ac14723c */ /* 0x044ff00000041814 */
[C---:B------:R-:W-:Y:S01]  /*d730*/  HMMA.16816.F32.BF16 R24, R172.reuse, R198, R24 ;  /* 0x000000c6ac18723c */ /* 0x040fe20000041818 */
[----:B------:R-:W2:Y:S07]  /*d740*/  LDSM.16.M88.4 R196, [R204+0xc100] ;  /* 0x00c10000ccc4783b */ /* 0x000eae0000000200 */
[C---:B------:R-:W-:Y:S08]  /*d750*/  HMMA.16816.F32.BF16 R28, R172.reuse, R192, R28 ;  /* 0x000000c0ac1c723c */ /* 0x040ff0000004181c */
[----:B------:R-:W-:Y:S01]  /*d760*/  HMMA.16816.F32.BF16 R32, R172, R194, R32 ;  /* 0x000000c2ac20723c */ /* 0x000fe20000041820 */
[----:B------:R-:W2:Y:S07]  /*d770*/  LDSM.16.M88.4 R172, [R204+0xc900] ;  /* 0x00c90000ccac783b */ /* 0x000eae0000000200 */
[C---:B---3--:R-:W-:Y:S01]  /*d780*/  HMMA.16816.F32.BF16 R4, R168.reuse, R180, R4 ;  /* 0x000000b4a804723c */ /* 0x048fe20000041804 */
[----:B------:R-:W3:Y:S07]  /*d790*/  LDSM.16.M88.4 R192, [R204+0xd100] ;  /* 0x00d10000ccc0783b */ /* 0x000eee0000000200 */
[C---:B------:R-:W-:Y:S01]  /*d7a0*/  HMMA.16816.F32.BF16 R8, R168.reuse, R182, R8 ;  /* 0x000000b6a808723c */ /* 0x040fe20000041808 */
[----:B------:R-:W2:Y:S07]  /*d7b0*/  LDSM.16.M88.4 R180, [R204+0xd900] ;  /* 0x00d90000ccb4783b */ /* 0x000eae0000000200 */
[C---:B----4-:R-:W-:Y:S08]  /*d7c0*/  HMMA.16816.F32.BF16 R12, R168.reuse, R188, R12 ;  /* 0x000000bca80c723c */ /* 0x050ff0000004180c */
[C---:B------:R-:W-:Y:S01]  /*d7d0*/  HMMA.16816.F32.BF16 R16, R168.reuse, R190, R16 ;  /* 0x000000bea810723c */ /* 0x040fe20000041810 */
[----:B------:R-:W-:Y:S07]  /*d7e0*/  LDSM.16.M88.4 R188, [R212+0x18100] ;  /* 0x01810000d4bc783b */ /* 0x000fee0000000200 */
[C---:B-1----:R-:W-:Y:S08]  /*d7f0*/  HMMA.16816.F32.BF16 R20, R168.reuse, R200, R20 ;  /* 0x000000c8a814723c */ /* 0x042ff00000041814 */
[C---:B------:R-:W-:Y:S01]  /*d800*/  HMMA.16816.F32.BF16 R24, R168.reuse, R202, R24 ;  /* 0x000000caa818723c */ /* 0x040fe20000041818 */
[----:B------:R-:W1:Y:S07]  /*d810*/  LDSM.16.M88.4 R200, [R223] ;  /* 0x00000000dfc8783b */ /* 0x000e6e0000000200 */
[C---:B------:R-:W-:Y:S08]  /*d820*/  HMMA.16816.F32.BF16 R28, R168.reuse, R176, R28 ;  /* 0x000000b0a81c723c */ /* 0x040ff0000004181c */
[----:B------:R-:W-:Y:S01]  /*d830*/  HMMA.16816.F32.BF16 R32, R168, R178, R32 ;  /* 0x000000b2a820723c */ /* 0x000fe20000041820 */
[----:B------:R-:W4:Y:S07]  /*d840*/  LDSM.16.M88.4 R168, [R222] ;  /* 0x00000000dea8783b */ /* 0x000f2e0000000200 */
[C---:B--2---:R-:W-:Y:S01]  /*d850*/  HMMA.16816.F32.BF16 R4, R184.reuse, R196, R4 ;  /* 0x000000c4b804723c */ /* 0x044fe20000041804 */
[----:B------:R-:W-:Y:S07]  /*d860*/  LDSM.16.M88.4 R176, [R220] ;  /* 0x00000000dcb0783b */ /* 0x000fee0000000200 */
[C---:B------:R-:W-:Y:S01]  /*d870*/  HMMA.16816.F32.BF16 R8, R184.reuse, R198, R8 ;  /* 0x000000c6b808723c */ /* 0x040fe20000041808 */
[----:B------:R-:W-:Y:S07]  /*d880*/  LDSM.16.M88.4 R196, [R210+0xc100] ;  /* 0x00c10000d2c4783b */ /* 0x000fee0000000200 */
[C---:B------:R-:W-:Y:S08]  /*d890*/  HMMA.16816.F32.BF16 R12, R184.reuse, R172, R12 ;  /* 0x000000acb80c723c */ /* 0x040ff0000004180c */
[C---:B------:R-:W-:Y:S01]  /*d8a0*/  HMMA.16816.F32.BF16 R16, R184.reuse, R174, R16 ;  /* 0x000000aeb810723c */ /* 0x040fe20000041810 */
[----:B------:R-:W2:Y:S07]  /*d8b0*/  LDSM.16.M88.4 R172, [R221] ;  /* 0x00000000ddac783b */ /* 0x000eae0000000200 */
[C---:B---3--:R-:W-:Y:S08]  /*d8c0*/  HMMA.16816.F32.BF16 R20, R184.reuse, R192, R20 ;  /* 0x000000c0b814723c */ /* 0x048ff00000041814 */
[C---:B------:R-:W-:Y:S01]  /*d8d0*/  HMMA.16816.F32.BF16 R24, R184.reuse, R194, R24 ;  /* 0x000000c2b818723c */ /* 0x040fe20000041818 */
[----:B------:R-:W3:Y:S07]  /*d8e0*/  LDSM.16.M88.4 R192, [R214+0x18100] ;  /* 0x01810000d6c0783b */ /* 0x000eee0000000200 */
[C---:B------:R-:W-:Y:S08]  /*d8f0*/  HMMA.16816.F32.BF16 R28, R184.reuse, R180, R28 ;  /* 0x000000b4b81c723c */ /* 0x040ff0000004181c */
[----:B------:R-:W-:Y:S01]  /*d900*/  HMMA.16816.F32.BF16 R32, R184, R182, R32 ;  /* 0x000000b6b820723c */ /* 0x000fe20000041820 */
[----:B------:R-:W3:Y:S07]  /*d910*/  LDSM.16.M88.4 R180, [R210+0xc900] ;  /* 0x00c90000d2b4783b */ /* 0x000eee0000000200 */
[C---:B-1----:R-:W-:Y:S01]  /*d920*/  HMMA.16816.F32.BF16 R4, R188.reuse, R200, R4 ;  /* 0x000000c8bc04723c */ /* 0x042fe20000041804 */
[----:B------:R-:W1:Y:S07]  /*d930*/  LDSM.16.M88.4 R184, [R210+0xd100] ;  /* 0x00d10000d2b8783b */ /* 0x000e6e0000000200 */
[C---:B------:R-:W-:Y:S01]  /*d940*/  HMMA.16816.F32.BF16 R8, R188.reuse, R202, R8 ;  /* 0x000000cabc08723c */ /* 0x040fe20000041808 */
[----:B------:R-:W1:Y:S07]  /*d950*/  LDSM.16.M88.4 R200, [R210+0xd900] ;  /* 0x00d90000d2c8783b */ /* 0x000e6e0000000200 */
        /* <DEDUP_REMOVED lines=8> */
[----:B------:R-:W4:Y:S07]  /*d9e0*/  LDSM.16.M88.4 R176, [R209+0x4800] ;  /* 0x00480000d1b0783b */ /* 0x000f2e0000000200 */
[C---:B---3--:R-:W-:Y:S01]  /*d9f0*/  HMMA.16816.F32.BF16 R4, R192.reuse, R196, R4 ;  /* 0x000000c4c004723c */ /* 0x048fe20000041804 */
[----:B------:R-:W3:Y:S07]  /*da00*/  LDSM.16.M88.4 R188, [R209+0x5000] ;  /* 0x00500000d1bc783b */ /* 0x000eee0000000200 */
        /* <DEDUP_REMOVED lines=15> */
[C---:B----4-:R-:W-:Y:S08]  /*db00*/  HMMA.16816.F32.BF16 R12, R168.reuse, R176, R12 ;  /* 0x000000b0a80c723c */ /* 0x050ff0000004180c */
[C---:B------:R-:W-:Y:S01]  /*db10*/  HMMA.16816.F32.BF16 R16, R168.reuse, R178, R16 ;  /* 0x000000b2a810723c */ /* 0x040fe20000041810 */
[----:B------:R-:W-:Y:S07]  /*db20*/  LDSM.16.M88.4 R176, [R212+0x1c100] ;  /* 0x01c10000d4b0783b */ /* 0x000fee0000000200 */
[C---:B---3--:R-:W-:Y:S08]  /*db30*/  HMMA.16816.F32.BF16 R20, R168.reuse, R188, R20 ;  /* 0x000000bca814723c */ /* 0x048ff00000041814 */
[C---:B------:R-:W-:Y:S01]  /*db40*/  HMMA.16816.F32.BF16 R24, R168.reuse, R190, R24 ;  /* 0x000000bea818723c */ /* 0x040fe20000041818 */
[----:B------:R-:W3:Y:S07]  /*db50*/  LDSM.16.M88.4 R188, [R219] ;  /* 0x00000000dbbc783b */ /* 0x000eee0000000200 */
[C---:B------:R-:W-:Y:S08]  /*db60*/  HMMA.16816.F32.BF16 R28, R168.reuse, R196, R28 ;  /* 0x000000c4a81c723c */ /* 0x040ff0000004181c */
[----:B------:R-:W-:Y:S01]  /*db70*/  HMMA.16816.F32.BF16 R32, R168, R198, R32 ;  /* 0x000000c6a820723c */ /* 0x000fe20000041820 */
[----:B------:R-:W4:Y:S07]  /*db80*/  LDSM.16.M88.4 R168, [R218] ;  /* 0x00000000daa8783b */ /* 0x000f2e0000000200 */
[C---:B-1----:R-:W-:Y:S01]  /*db90*/  HMMA.16816.F32.BF16 R4, R180.reuse, R184, R4 ;  /* 0x000000b8b404723c */ /* 0x042fe20000041804 */
[----:B------:R-:W1:Y:S07]  /*dba0*/  LDSM.16.M88.4 R196, [R217] ;  /* 0x00000000d9c4783b */ /* 0x000e6e0000000200 */
[C---:B------:R-:W-:Y:S01]  /*dbb0*/  HMMA.16816.F32.BF16 R8, R180.reuse, R186, R8 ;  /* 0x000000bab408723c */ /* 0x040fe20000041808 */
[----:B------:R-:W1:Y:S07]  /*dbc0*/  LDSM.16.M88.4 R184, [R216] ;  /* 0x00000000d8b8783b */ /* 0x000e6e0000000200 */
        /* <DEDUP_REMOVED lines=8> */
[----:B------:R-:W-:Y:S07]  /*dc50*/  LDSM.16.M88.4 R172, [R210+0xf100] ;  /* 0x00f10000d2ac783b */ /* 0x000fee0000000200 */
[C---:B---3--:R-:W-:Y:S01]  /*dc60*/  HMMA.16816.F32.BF16 R4, R176.reuse, R188, R4 ;  /* 0x000000bcb004723c */ /* 0x048fe20000041804 */
[----:B------:R-:W-:Y:S07]  /*dc70*/  LDSM.16.M88.4 R180, [R210+0xf900] ;  /* 0x00f90000d2b4783b */ /* 0x000fee0000000200 */
[C---:B------:R-:W-:Y:S01]  /*dc80*/  HMMA.16816.F32.BF16 R8, R176.reuse, R190, R8 ;  /* 0x000000beb008723c */ /* 0x040fe20000041808 */
[----:B------:R-:W-:Y:S07]  /*dc90*/  LDSM.16.M88.4 R188, [R213+0x1c100] ;  /* 0x01c10000d5bc783b */ /* 0x000fee0000000200 */
[C---:B----4-:R-:W-:Y:S08]  /*dca0*/  HMMA.16816.F32.BF16 R12, R176.reuse, R168, R12 ;  /* 0x000000a8b00c723c */ /* 0x050ff0000004180c */
[C---:B------:R-:W-:Y:S01]  /*dcb0*/  HMMA.16816.F32.BF16 R16, R176.reuse, R170, R16 ;  /* 0x000000aab010723c */ /* 0x040fe20000041810 */
[----:B------:R-:W3:Y:S07]  /*dcc0*/  LDSM.16.M88.4 R168, [R210+0xe900] ;  /* 0x00e90000d2a8783b */ /* 0x000eee0000000200 */
[C---:B-1----:R-:W-:Y:S08]  /*dcd0*/  HMMA.16816.F32.BF16 R20, R176.reuse, R196, R20 ;  /* 0x000000c4b014723c */ /* 0x042ff00000041814 */
[C---:B------:R-:W-:Y:S01]  /*dce0*/  HMMA.16816.F32.BF16 R24, R176.reuse, R198, R24 ;  /* 0x000000c6b018723c */ /* 0x040fe20000041818 */
[----:B------:R-:W1:Y:S07]  /*dcf0*/  LDSM.16.M88.4 R196, [R209+0x6000] ;  /* 0x00600000d1c4783b */ /* 0x000e6e0000000200 */
[C---:B------:R-:W-:Y:S08]  /*dd00*/  HMMA.16816.F32.BF16 R28, R176.reuse, R184, R28 ;  /* 0x000000b8b01c723c */ /* 0x040ff0000004181c */
[----:B------:R-:W-:Y:S08]  /*dd10*/  HMMA.16816.F32.BF16 R32, R176, R186, R32 ;  /* 0x000000bab020723c */ /* 0x000ff00000041820 */
[C---:B--2---:R-:W-:Y:S08]  /*dd20*/  HMMA.16816.F32.BF16 R4, R192.reuse, R200, R4 ;  /* 0x000000c8c004723c */ /* 0x044ff00000041804 */
[C---:B------:R-:W-:Y:S08]  /*dd30*/  HMMA.16816.F32.BF16 R8, R192.reuse, R202, R8 ;  /* 0x000000cac008723c */ /* 0x040ff00000041808 */
[C---:B---3--:R-:W-:Y:S08]  /*dd40*/  HMMA.16816.F32.BF16 R12, R192.reuse, R168, R12 ;  /* 0x000000a8c00c723c */ /* 0x048ff0000004180c */
[C---:B------:R-:W-:Y:S01]  /*dd50*/  HMMA.16816.F32.BF16 R16, R192.reuse, R170, R16 ;  /* 0x000000aac010723c */ /* 0x040fe20000041810 */
[----:B------:R-:W2:Y:S07]  /*dd60*/  LDSM.16.M88.4 R168, [R209+0x6800] ;  /* 0x00680000d1a8783b */ /* 0x000eae0000000200 */
[C---:B------:R-:W-:Y:S08]  /*dd70*/  HMMA.16816.F32.BF16 R20, R192.reuse, R172, R20 ;  /* 0x000000acc014723c */ /* 0x040ff00000041814 */
[C---:B------:R-:W-:Y:S08]  /*dd80*/  HMMA.16816.F32.BF16 R24, R192.reuse, R174, R24 ;  /* 0x000000aec018723c */ /* 0x040ff00000041818 */
[C---:B------:R-:W-:Y:S08]  /*dd90*/  HMMA.16816.F32.BF16 R28, R192.reuse, R180, R28 ;  /* 0x000000b4c01c723c */ /* 0x040ff0000004181c */
[----:B------:R-:W-:Y:S08]  /*dda0*/  HMMA.16816.F32.BF16 R32, R192, R182, R32 ;  /* 0x000000b6c020723c */ /* 0x000ff00000041820 */
[C---:B-1----:R-:W-:Y:S08]  /*ddb0*/  HMMA.16816.F32.BF16 R4, R188.reuse, R196, R4 ;  /* 0x000000c4bc04723c */ /* 0x042ff00000041804 */
[C---:B------:R-:W-:Y:S08]  /*ddc0*/  HMMA.16816.F32.BF16 R8, R188.reuse, R198, R8 ;  /* 0x000000c6bc08723c */ /* 0x040ff00000041808 */
[C---:B--2---:R-:W-:Y:S08]  /*ddd0*/  HMMA.16816.F32.BF16 R12, R188.reuse, R168, R12 ;  /* 0x000000a8bc0c723c */ /* 0x044ff0000004180c */
        /* <DEDUP_REMOVED lines=12> */
[----:B------:R-:W-:Y:S01]  /*dea0*/  FMUL.FTZ R3, R17, c[0x0][0x320] ;  /* 0x0000c80011037a20 */ /* 0x000fe20000410000 */
[----:B------:R-:W-:Y:S01]  /*deb0*/  @P6 LEA R17, P6, R0, c[0x0][0x1c8], 0x1 ;  /* 0x0000720000116a11 */ /* 0x000fe200078c08ff */
[----:B------:R-:W-:Y:S02]  /*dec0*/  FMUL.FTZ R11, R11, c[0x0][0x320] ;  /* 0x0000c8000b0b7a20 */ /* 0x000fe40000410000 */
[----:B------:R-:W-:Y:S01]  /*ded0*/  FMUL.FTZ R13, R13, c[0x0][0x320] ;  /* 0x0000c8000d0d7a20 */ /* 0x000fe20000410000 */
[----:B------:R-:W1:Y:S01]  /*dee0*/  MUFU.TANH R178, R6 ;  /* 0x0000000600b27308 */ /* 0x000e620000002400 */
[----:B------:R-:W-:Y:S02]  /*def0*/  FMUL.FTZ R19, R19, c[0x0][0x320] ;  /* 0x0000c80013137a20 */ /* 0x000fe40000410000 */
[----:B------:R-:W-:Y:S02]  /*df00*/  FMUL.FTZ R12, R12, c[0x0][0x320] ;  /* 0x0000c8000c0c7a20 */ /* 0x000fe40000410000 */
[----:B------:R-:W-:Y:S02]  /*df10*/  FMUL.FTZ R18, R18, c[0x0][0x320] ;  /* 0x0000c80012127a20 */ /* 0x000fe40000410000 */
[----:B------:R-:W-:Y:S02]  /*df20*/  FMUL.FTZ R16, R16, c[0x0][0x320] ;  /* 0x0000c80010107a20 */ /* 0x000fe40000410000 */
[----:B------:R-:W-:Y:S01]  /*df30*/  @P0 LEA.HI.X R169, R0, c[0x0][0x1cc], R2, 0x1, P6 ;  /* 0x0000730000a90a11 */ /* 0x000fe200030f0c02 */
[----:B------:R2:W3:Y:S01]  /*df40*/  MUFU.TANH R179, R7 ;  /* 0x0000000700b37308 */ /* 0x0004e20000002400 */
[----:B------:R-:W-:Y:S02]  /*df50*/  @P5 IADD3 R0, P5, R135, UR22, RZ ;  /* 0x0000001687005c10 */ /* 0x000fe4000ffbe0ff */
[----:B------:R-:W-:Y:S02]  /*df60*/  PLOP3.LUT P6, PT, PT, PT, UP3, 0x80, 0x0 ;  /* 0x000000000000781c */ /* 0x000fe40003fcf038 */
[----:B------:R-:W-:Y:S05]  /*df70*/  PLOP3.LUT P0, PT, PT, PT, UP3, 0x80, 0x0 ;  /* 0x000000000000781c */ /* 0x000fea0003f0f038 */
[----:B------:R4:W-:Y:S08]  /*df80*/  MUFU.TANH R181, R15 ;  /* 0x0000000f00b57308 */ /* 0x0009f00000002400 */
[----:B------:R-:W-:Y:S02]  /*df90*/  @P0 IADD3.X R2, R234, UR21, RZ, P5, !PT ;  /* 0x00000015ea020c10 */ /* 0x000fe4000affe4ff */
[----:B------:R-:W-:Y:S01]  /*dfa0*/  PLOP3.LUT P0, PT, PT, PT, UP3, 0x80, 0x0 ;  /* 0x000000000000781c */ /* 0x000fe20003f0f038 */
[----:B------:R-:W-:Y:S01]  /*dfb0*/  MUFU.TANH R171, R14 ;  /* 0x0000000e00ab7308 */ /* 0x000fe20000002400 */
[----:B------:R-:W-:Y:S01]  /*dfc0*/  PLOP3.LUT P5, PT, PT, PT, UP3, 0x80, 0x0 ;  /* 0x000000000000781c */ /* 0x000fe20003faf038 */
[----:B--2---:R-:W2:Y:S08]  /*dfd0*/  LDSM.16.M88.4 R4, [R209+0x7000] ;  /* 0x00700000d104783b */ /* 0x004eb00000000200 */
[----:B------:R-:W-:Y:S01]  /*dfe0*/  MUFU.TANH R172, R8 ;  /* 0x0000000800ac7308 */ /* 0x000fe20000002400 */
[----:B----4-:R-:W-:Y:S09]  /*dff0*/  @P6 LEA R15, P6, R0, c[0x0][0x1c8], 0x1 ;  /* 0x00007200000f6a11 */ /* 0x010ff200078c08ff */
[----:B------:R-:W-:Y:S10]  /*e000*/  MUFU.TANH R173, R9 ;  /* 0x0000000900ad7308 */ /* 0x000ff40000002400 */
[----:B------:R-:W4:Y:S10]  /*e010*/  MUFU.TANH R174, R10 ;  /* 0x0000000a00ae7308 */ /* 0x000f340000002400 */
[----:B------:R1:W1:Y:S01]  /*e020*/  MUFU.TANH R176, R11 ;  /* 0x0000000b00b07308 */ /* 0x0002620000002400 */
[C---:B--2---:R-:W-:Y:S09]  /*e030*/  HMMA.16816.F32.BF16 R20, R188.reuse, R4, R20 ;  /* 0x00000004bc14723c */ /* 0x044ff20000041814 */
[----:B------:R-:W-:Y:S01]  /*e040*/  MUFU.TANH R170, R13 ;  /* 0x0000000d00aa7308 */ /* 0x000fe20000002400 */
[C---:B------:R-:W-:Y:S09]  /*e050*/  HMMA.16816.F32.BF16 R24, R188.reuse, R6, R24 ;  /* 0x00000006bc18723c */ /* 0x040ff20000041818 */
[----:B------:R-:W-:Y:S01]  /*e060*/  MUFU.TANH R185, R19 ;  /* 0x0000001300b97308 */ /* 0x000fe20000002400 */
[----:B-1----:R-:W1:Y:S01]  /*e070*/  LDSM.16.M88.4 R8, [R209+0x7800] ;  /* 0x00780000d108783b */ /* 0x002e620000000200 */
[----:B------:R-:W-:Y:S04]  /*e080*/  DEPBAR.LE SB0, 0x0 ;  /* 0x000080000000791a */ /* 0x000fe80000000000 */
[----:B------:R-:W-:Y:S04]  /*e090*/  FMUL.FTZ R21, R21, c[0x0][0x320] ;  /* 0x0000c80015157a20 */ /* 0x000fe80000410000 */
[----:B------:R-:W-:Y:S01]  /*e0a0*/  MUFU.TANH R180, R12 ;  /* 0x0000000c00b47308 */ /* 0x000fe20000002400 */
[----:B------:R-:W-:Y:S01]  /*e0b0*/  FMUL.FTZ R20, R20, c[0x0][0x320] ;  /* 0x0000c80014147a20 */ /* 0x000fe20000410000 */
[----:B------:R-:W-:Y:S01]  /*e0c0*/  BAR.SYNC.DEFER_BLOCKING 0x0 ;  /* 0x0000000000007b1d */ /* 0x000fe20000010000 */
[----:B------:R-:W-:Y:S02]  /*e0d0*/  FMUL.FTZ R22, R22, c[0x0][0x320] ;  /* 0x0000c80016167a20 */ /* 0x000fe40000410000 */
[----:B------:R-:W-:Y:S02]  /*e0e0*/  FMUL.FTZ R23, R23, c[0x0][0x320] ;  /* 0x0000c80017177a20 */ /* 0x000fe40000410000 */
[----:B------:R-:W-:Y:S02]  /*e0f0*/  FMUL.FTZ R24, R24, c[0x0][0x320] ;  /* 0x0000c80018187a20 */ /* 0x000fe40000410000 */
[----:B------:R-:W-:Y:S02]  /*e100*/  FMUL.FTZ R25, R25, c[0x0][0x320] ;  /* 0x0000c80019197a20 */ /* 0x000fe40000410000 */
[----:B------:R-:W-:Y:S02]  /*e110*/  FMUL.FTZ R26, R26, c[0x0][0x320] ;  /* 0x0000c8001a1a7a20 */ /* 0x000fe40000410000 */
[----:B------:R-:W-:Y:S01]  /*e120*/  FMUL.FTZ R27, R27, c[0x0][0x320] ;  /* 0x0000c8001b1b7a20 */ /* 0x000fe20000410000 */
[C---:B-1----:R-:W-:Y:S01]  /*e130*/  HMMA.16816.F32.BF16 R28, R188.reuse, R8, R28 ;  /* 0x00000008bc1c723c */ /* 0x042fe2000004181c */
[----:B------:R1:W-:Y:S07]  /*e140*/  MUFU.TANH R187, R21 ;  /* 0x0000001500bb7308 */ /* 0x0003ee0000002400 */
[----:B------:R-:W-:Y:S03]  /*e150*/  HMMA.16816.F32.BF16 R32, R188, R10, R32 ;  /* 0x0000000abc20723c */ /* 0x000fe60000041820 */
[----:B------:R-:W-:Y:S10]  /*e160*/  MUFU.TANH R186, R20 ;  /* 0x0000001400ba7308 */ /* 0x000ff40000002400 */
[----:B------:R2:W-:Y:S03]  /*e170*/  MUFU.TANH R183, R3 ;  /* 0x0000000300b77308 */ /* 0x0005e60000002400 */
[----:B------:R-:W-:Y:S01]  /*e180*/  FMUL.FTZ R28, R28, c[0x0][0x320] ;  /* 0x0000c8001c1c7a20 */ /* 0x000fe20000410000 */
[----:B-1----:R-:W-:Y:S01]  /*e190*/  @P0 LEA.HI.X R21, R0, c[0x0][0x1cc], R2, 0x1, P6 ;  /* 0x0000730000150a11 */ /* 0x002fe200030f0c02 */
[----:B------:R-:W-:Y:S01]  /*e1a0*/  FMUL.FTZ R29, R29, c[0x0][0x320] ;  /* 0x0000c8001d1d7a20 */ /* 0x000fe20000410000 */
[----:B------:R-:W-:Y:S01]  /*e1b0*/  @P5 IADD3 R0, P5, R233, UR22, RZ ;  /* 0x00000016e9005c10 */ /* 0x000fe2000ffbe0ff */
[----:B------:R-:W-:Y:S01]  /*e1c0*/  FMUL.FTZ R30, R30, c[0x0][0x320] ;  /* 0x0000c8001e1e7a20 */ /* 0x000fe20000410000 */
[----:B------:R-:W-:Y:S01]  /*e1d0*/  PLOP3.LUT P6, PT, PT, PT, UP3, 0x80, 0x0 ;  /* 0x000000000000781c */ /* 0x000fe20003fcf038 */
[----:B------:R-:W-:Y:S01]  /*e1e0*/  FMUL.FTZ R31, R31, c[0x0][0x320] ;  /* 0x0000c8001f1f7a20 */ /* 0x000fe20000410000 */
[----:B------:R-:W-:Y:S01]  /*e1f0*/  PLOP3.LUT P0, PT, PT, PT, UP3, 0x80, 0x0 ;  /* 0x000000000000781c */ /* 0x000fe20003f0f038 */
[----:B------:R-:W1:Y:S01]  /*e200*/  MUFU.TANH R184, R18 ;  /* 0x0000001200b87308 */ /* 0x000e620000002400 */
[----:B------:R-:W-:Y:S02]  /*e210*/  FMUL.FTZ R32, R32, c[0x0][0x320] ;  /* 0x0000c80020207a20 */ /* 0x000fe40000410000 */
[----:B------:R-:W-:Y:S02]  /*e220*/  FMUL.FTZ R33, R33, c[0x0][0x320] ;  /* 0x0000c80021217a20 */ /* 0x000fe40000410000 */
[----:B------:R-:W-:Y:S05]  /*e230*/  FMUL.FTZ R34, R34, c[0x0][0x320] ;  /* 0x0000c80022227a20 */ /* 0x000fea0000410000 */
[----:B------:R-:W-:Y:S01]  /*e240*/  @P6 LEA R14, P6, R0, c[0x0][0x1c8], 0x1 ;  /* 0x00007200000e6a11 */ /* 0x000fe200078c08ff */
[----:B------:R-:W1:Y:S01]  /*e250*/  MUFU.TANH R182, R16 ;  /* 0x0000001000b67308 */ /* 0x000e620000002400 */
[----:B------:R-:W-:Y:S02]  /*e260*/  @P0 IADD3.X R2, R232, UR21, RZ, P5, !PT ;  /* 0x00000015e8020c10 */ /* 0x000fe4000affe4ff */
[----:B------:R-:W-:Y:S02]  /*e270*/  PLOP3.LUT P0, PT, PT, PT, UP3, 0x80, 0x0 ;  /* 0x000000000000781c */ /* 0x000fe40003f0f038 */
[----:B------:R-:W-:Y:S02]  /*e280*/  PLOP3.LUT P5, PT, PT, PT, UP3, 0x80, 0x0 ;  /* 0x000000000000781c */ /* 0x000fe40003faf038 */
[----:B--2---:R-:W-:Y:S03]  /*e290*/  FMNMX.FTZ R3, R178, R134, !PT ;  /* 0x00000086b2037209 */ /* 0x004fe60007810000 */
[----:B------:R-:W2:Y:S01]  /*e2a0*/  MUFU.TANH R192, R22 ;  /* 0x0000001600c07308 */ /* 0x000ea20000002400 */
[----:B---3--:R-:W-:Y:S04]  /*e2b0*/  FMNMX.FTZ R3, R179, R3, !PT ;  /* 0x00000003b3037209 */ /* 0x008fe80007810000 */
[----:B----4-:R-:W-:Y:S02]  /*e2c0*/  FMNMX.FTZ R3, R174, R3, !PT ;  /* 0x00000003ae037209 */ /* 0x010fe40007810000 */
[----:B------:R-:W-:Y:S02]  /*e2d0*/  @P0 LEA.HI.X R20, R0, c[0x0][0x1cc], R2, 0x1, P6 ;  /* 0x0000730000140a11 */ /* 0x000fe400030f0c02 */
[----:B------:R-:W-:Y:S01]  /*e2e0*/  @P5 IADD3 R0, P5, R252, UR22, RZ ;  /* 0x00000016fc005c10 */ /* 0x000fe2000ffbe0ff */
[----:B------:R-:W-:Y:S01]  /*e2f0*/  @UP3 UIADD3 UR22, UP0, UR13, UR22, URZ ;  /* 0x000000160d163290 */ /* 0x000fe2000ff1e03f */
[----:B------:R-:W-:Y:S01]  /*e300*/  PLOP3.LUT P6, PT, PT, PT, UP3, 0x80, 0x0 ;  /* 0x000000000000781c */ /* 0x000fe20003fcf038 */
[----:B------:R-:W-:Y:S01]  /*e310*/  MUFU.TANH R197, R23 ;  /* 0x0000001700c57308 */ /* 0x000fe20000002400 */
[----:B------:R-:W-:Y:S02]  /*e320*/  PLOP3.LUT P0, PT, PT, PT, UP3, 0x80, 0x0 ;  /* 0x000000000000781c */ /* 0x000fe40003f0f038 */
[----:B------:R-:W-:Y:S04]  /*e330*/  FMNMX.FTZ R3, R176, R3, !PT ;  /* 0x00000003b0037209 */ /* 0x000fe80007810000 */
[----:B------:R-:W-:Y:S03]  /*e340*/  FMNMX.FTZ R3, R171, R3, !PT ;  /* 0x00000003ab037209 */ /* 0x000fe60007810000 */
[----:B------:R-:W3:Y:S01]  /*e350*/  MUFU.TANH R201, R24 ;  /* 0x0000001800c97308 */ /* 0x000ee20000002400 */
[----:B------:R-:W-:Y:S02]  /*e360*/  FMNMX.FTZ R3, R181, R3, !PT ;  /* 0x00000003b5037209 */ /* 0x000fe40007810000 */
[----:B------:R-:W-:Y:S02]  /*e370*/  @P6 LEA R13, P6, R0, c[0x0][0x1c8], 0x1 ;  /* 0x00007200000d6a11 */ /* 0x000fe400078c08ff */
[----:B------:R-:W-:Y:S01]  /*e380*/  @P0 IADD3.X R2, R251, UR21, RZ, P5, !PT ;  /* 0x00000015fb020c10 */ /* 0x000fe2000affe4ff */
[----:B------:R-:W-:Y:S01]  /*e390*/  @UP3 UIADD3.X UR21, UR12, UR21, URZ, UP0, !UPT ;  /* 0x000000150c153290 */ /* 0x000fe200087fe43f */
[----:B------:R-:W-:Y:S01]  /*e3a0*/  PLOP3.LUT P0, PT, PT, PT, UP3, 0x80, 0x0 ;  /* 0x000000000000781c */ /* 0x000fe20003f0f038 */
[----:B------:R-:W-:Y:S01]  /*e3b0*/  UISETP.GT.AND UP0, UPT, UR20, UR17, UPT ;  /* 0x000000111400728c */ /* 0x000fe2000bf04270 */
[----:B------:R-:W-:Y:S01]  /*e3c0*/  PLOP3.LUT P5, PT, PT, PT, UP3, 0x80, 0x0 ;  /* 0x000000000000781c */ /* 0x000fe20003faf038 */
[----:B------:R-:W4:Y:S01]  /*e3d0*/  MUFU.TANH R241, R25 ;  /* 0x0000001900f17308 */ /* 0x000f220000002400 */
[----:B-1----:R-:W-:Y:S01]  /*e3e0*/  FMNMX.FTZ R3, R184, R3, !PT ;  /* 0x00000003b8037209 */ /* 0x002fe20007810000 */
[----:B------:R-:W-:Y:S08]  /*e3f0*/  UMOV UR20, UR14 ;  /* 0x0000000e00147c82 */ /* 0x000ff00008000000 */
[----:B------:R-:W-:Y:S01]  /*e400*/  @P0 LEA.HI.X R19, R0, c[0x0][0x1cc], R2, 0x1, P6 ;  /* 0x0000730000130a11 */ /* 0x000fe200030f0c02 */
[----:B------:R-:W1:Y:S01]  /*e410*/  MUFU.TANH R242, R26 ;  /* 0x0000001a00f27308 */ /* 0x000e620000002400 */
[----:B------:R-:W-:Y:S02]  /*e420*/  @P5 IADD3 R0, P5, R238, UR22, RZ ;  /* 0x00000016ee005c10 */ /* 0x000fe4000ffbe0ff */
[----:B------:R-:W-:Y:S02]  /*e430*/  PLOP3.LUT P6, PT, PT, PT, UP3, 0x80, 0x0 ;  /* 0x000000000000781c */ /* 0x000fe40003fcf038 */
[----:B------:R-:W-:Y:S02]  /*e440*/  PLOP3.LUT P0, PT, PT, PT, UP3, 0x80, 0x0 ;  /* 0x000000000000781c */ /* 0x000fe40003f0f038 */
[----:B------:R-:W-:Y:S03]  /*e450*/  FMNMX.FTZ R2, R177, R133, !PT ;  /* 0x00000085b1027209 */ /* 0x000fe60007810000 */
[----:B------:R-:W1:Y:S01]  /*e460*/  MUFU.TANH R244, R28 ;  /* 0x0000001c00f47308 */ /* 0x000e620000002400 */
[----:B------:R-:W-:Y:S04]  /*e470*/  FMNMX.FTZ R2, R175, R2, !PT ;  /* 0x00000002af027209 */ /* 0x000fe80007810000 */
[----:B------:R-:W-:Y:S02]  /*e480*/  FMNMX.FTZ R2, R172, R2, !PT ;  /* 0x00000002ac027209 */ /* 0x000fe40007810000 */
[----:B------:R-:W-:Y:S02]  /*e490*/  @P6 LEA R12, P6, R0, c[0x0][0x1c8], 0x1 ;  /* 0x00007200000c6a11 */ /* 0x000fe400078c08ff */
[----:B------:R-:W-:Y:S01]  /*e4a0*/  @P0 IADD3.X R4, R237, UR21, RZ, P5, !PT ;  /* 0x00000015ed040c10 */ /* 0x000fe2000affe4ff */
[----:B------:R-:W1:Y:S01]  /*e4b0*/  MUFU.TANH R243, R27 ;  /* 0x0000001b00f37308 */ /* 0x000e620000002400 */
[----:B------:R-:W-:Y:S02]  /*e4c0*/  PLOP3.LUT P0, PT, PT, PT, UP3, 0x80, 0x0 ;  /* 0x000000000000781c */ /* 0x000fe40003f0f038 */
[----:B------:R-:W-:Y:S02]  /*e4d0*/  FMNMX.FTZ R2, R173, R2, !PT ;  /* 0x00000002ad027209 */ /* 0x000fe40007810000 */
[----:B------:R-:W-:Y:S02]  /*e4e0*/  PLOP3.LUT P5, PT, PT, PT, UP3, 0x80, 0x0 ;  /* 0x000000000000781c */ /* 0x000fe40003faf038 */
[----:B------:R-:W-:Y:S03]  /*e4f0*/  FMNMX.FTZ R2, R180, R2, !PT ;  /* 0x00000002b4027209 */ /* 0x000fe60007810000 */
[----:B------:R-:W1:Y:S04]  /*e500*/  MUFU.TANH R245, R29 ;  /* 0x0000001d00f57308 */ /* 0x000e680000002400 */
[----:B------:R-:W-:Y:S02]  /*e510*/  @P0 LEA.HI.X R18, R0, c[0x0][0x1cc], R4, 0x1, P6 ;  /* 0x0000730000120a11 */ /* 0x000fe400030f0c04 */
[----:B------:R-:W-:Y:S02]  /*e520*/  FMNMX.FTZ R0, R170, R2, !PT ;  /* 0x00000002aa007209 */ /* 0x000fe40007810000 */
[----:B------:R-:W-:Y:S02]  /*e530*/  FMNMX.FTZ R4, R185, R3, !PT ;  /* 0x00000003b9047209 */ /* 0x000fe40007810000 */
[----:B------:R-:W-:Y:S01]  /*e540*/  FMNMX.FTZ R0, R182, R0, !PT ;  /* 0x00000000b6007209 */ /* 0x000fe20007810000 */
[----:B------:R-:W1:Y:S01]  /*e550*/  MUFU.TANH R190, R30 ;  /* 0x0000001e00be7308 */ /* 0x000e620000002400 */
[----:B------:R-:W-:Y:S02]  /*e560*/  @P5 IADD3 R2, P5, R135, UR22, RZ ;  /* 0x0000001687025c10 */ /* 0x000fe4000ffbe0ff */
[----:B------:R-:W-:Y:S02]  /*e570*/  FMNMX.FTZ R0, R183, R0, !PT ;  /* 0x00000000b7007209 */ /* 0x000fe40007810000 */
[----:B------:R-:W-:Y:S02]  /*e580*/  PLOP3.LUT P6, PT, PT, PT, UP3, 0x80, 0x0 ;  /* 0x000000000000781c */ /* 0x000fe40003fcf038 */
[----:B------:R-:W-:Y:S02]  /*e590*/  FMNMX.FTZ R0, R186, R0, !PT ;  /* 0x00000000ba007209 */ /* 0x000fe40007810000 */
[----:B------:R-:W-:Y:S01]  /*e5a0*/  PLOP3.LUT P0, PT, PT, PT, UP3, 0x80, 0x0 ;  /* 0x000000000000781c */ /* 0x000fe20003f0f038 */
[----:B------:R-:W-:Y:S01]  /*e5b0*/  MUFU.TANH R246, R31 ;  /* 0x0000001f00f67308 */ /* 0x000fe20000002400 */
[----:B------:R-:W-:Y:S01]  /*e5c0*/  FMNMX.FTZ R3, R187, R0, !PT ;  /* 0x00000000bb037209 */ /* 0x000fe20007810000 */
[----:B------:R-:W-:Y:S01]  /*e5d0*/  FMUL.FTZ R0, R35, c[0x0][0x320] ;  /* 0x0000c80023007a20 */ /* 0x000fe20000410000 */
[----:B--2---:R-:W-:Y:S02]  /*e5e0*/  FMNMX.FTZ R4, R192, R4, !PT ;  /* 0x00000004c0047209 */ /* 0x004fe40007810000 */
[----:B---3--:R-:W-:Y:S02]  /*e5f0*/  FMNMX.FTZ R3, R201, R3, !PT ;  /* 0x00000003c9037209 */ /* 0x008fe40007810000 */
[----:B------:R-:W-:Y:S02]  /*e600*/  FMNMX.FTZ R4, R197, R4, !PT ;  /* 0x00000004c5047209 */ /* 0x000fe40007810000 */
[----:B------:R-:W-:Y:S01]  /*e610*/  @P6 LEA R11, P6, R2, c[0x0][0x1c8], 0x1 ;  /* 0x00007200020b6a11 */ /* 0x000fe200078c08ff */
[----:B------:R4:W-:Y:S02]  /*e620*/  MUFU.TANH R168, R0 ;  /* 0x0000000000a87308 */ /* 0x0009e40000002400 */
[----:B------:R-:W-:Y:S02]  /*e630*/  @P0 IADD3.X R5, R234, UR21, RZ, P5, !PT ;  /* 0x00000015ea050c10 */ /* 0x000fe4000affe4ff */
[----:B------:R-:W-:Y:S02]  /*e640*/  PLOP3.LUT P0, PT, PT, PT, UP3, 0x80, 0x0 ;  /* 0x000000000000781c */ /* 0x000fe40003f0f038 */
[----:B------:R-:W-:Y:S04]  /*e650*/  PLOP3.LUT P5, PT, PT, PT, UP3, 0x80, 0x0 ;  /* 0x000000000000781c */ /* 0x000fe80003faf038 */
[----:B------:R-:W2:Y:S07]  /*e660*/  MUFU.TANH R247, R32 ;  /* 0x0000002000f77308 */ /* 0x000eae0000002400 */
[----:B------:R-:W-:Y:S02]  /*e670*/  @P0 LEA.HI.X R16, R2, c[0x0][0x1cc], R5, 0x1, P6 ;  /* 0x0000730002100a11 */ /* 0x000fe400030f0c05 */
[----:B------:R-:W-:Y:S01]  /*e680*/  PLOP3.LUT P6, PT, PT, PT, UP3, 0x80, 0x0 ;  /* 0x000000000000781c */ /* 0x000fe20003fcf038 */
[----:B------:R-:W3:Y:S01]  /*e690*/  MUFU.TANH R248, R33 ;  /* 0x0000002100f87308 */ /* 0x000ee20000002400 */
[----:B------:R-:W-:Y:S02]  /*e6a0*/  PLOP3.LUT P0, PT, PT, PT, UP3, 0x80, 0x0 ;  /* 0x000000000000781c */ /* 0x000fe40003f0f038 */
[----:B----4-:R-:W-:Y:S02]  /*e6b0*/  FMNMX.FTZ R0, R241, R3, !PT ;  /* 0x00000003f1007209 */ /* 0x010fe40007810000 */
[----:B-1----:R-:W-:Y:S02]  /*e6c0*/  FMNMX.FTZ R3, R242, R4, !PT ;  /* 0x00000004f2037209 */ /* 0x002fe40007810000 */
[----:B------:R-:W-:Y:S02]  /*e6d0*/  FMNMX.FTZ R0, R244, R0, !PT ;  /* 0x00000000f4007209 */ /* 0x000fe40007810000 */
[----:B------:R-:W-:Y:S01]  /*e6e0*/  FMNMX.FTZ R3, R243, R3, !PT ;  /* 0x00000003f3037209 */ /* 0x000fe20007810000 */
[----:B------:R-:W1:Y:S01]  /*e6f0*/  MUFU.TANH R135, R34 ;  /* 0x0000002200877308 */ /* 0x000e620000002400 */
[----:B------:R-:W-:Y:S02]  /*e700*/  FMNMX.FTZ R0, R245, R0, !PT ;  /* 0x00000000f5007209 */ /* 0x000fe40007810000 */
[----:B------:R-:W-:Y:S02]  /*e710*/  FMNMX.FTZ R3, R190, R3, !PT ;  /* 0x00000003be037209 */ /* 0x000fe40007810000 */
[----:B--2---:R-:W-:Y:S02]  /*e720*/  FMNMX.FTZ R132, R247, R0, !PT ;  /* 0x00000000f7847209 */ /* 0x004fe40007810000 */
[----:B------:R-:W-:Y:S02]  /*e730*/  FMNMX.FTZ R0, R246, R3, !PT ;  /* 0x00000003f6007209 */ /* 0x000fe40007810000 */
[----:B------:R-:W-:Y:S02]  /*e740*/  @P5 IADD3 R3, P5, R233, UR22, RZ ;  /* 0x00000016e9035c10 */ /* 0x000fe4000ffbe0ff */
[----:B---3--:R-:W-:Y:S02]  /*e750*/  FMNMX.FTZ R132, R248, R132, !PT ;  /* 0x00000084f8847209 */ /* 0x008fe40007810000 */
[----:B------:R-:W-:Y:S03]  /*e760*/  @P6 LEA R8, P6, R3, c[0x0][0x1c8], 0x1 ;  /* 0x0000720003086a11 */ /* 0x000fe600078c08ff */
[----:B------:R-:W2:Y:S06]  /*e770*/  SHFL.BFLY PT, R5, R132, 0x2, 0x1f ;  /* 0x0c401f0084057f89 */ /* 0x000eac00000e0000 */
[----:B------:R-:W-:Y:S02]  /*e780*/  @P0 IADD3.X R4, R232, UR21, RZ, P5, !PT ;  /* 0x00000015e8040c10 */ /* 0x000fe4000affe4ff */
[----:B------:R-:W-:Y:S02]  /*e790*/  PLOP3.LUT P0, PT, PT, PT, UP3, 0x80, 0x0 ;  /* 0x000000000000781c */ /* 0x000fe40003f0f038 */
[----:B------:R-:W-:Y:S02]  /*e7a0*/  PLOP3.LUT P5, PT, PT, PT, UP3, 0x80, 0x0 ;  /* 0x000000000000781c */ /* 0x000fe40003faf038 */
[----:B-1----:R-:W-:Y:S04]  /*e7b0*/  FMNMX.FTZ R0, R135, R0, !PT ;  /* 0x0000000087007209 */ /* 0x002fe80007810000 */
[----:B------:R-:W-:Y:S05]  /*e7c0*/  FMNMX.FTZ R0, R168, R0, !PT ;  /* 0x00000000a8007209 */ /* 0x000fea0007810000 */
[----:B------:R-:W-:Y:S01]  /*e7d0*/  @P0 LEA.HI.X R9, R3, c[0x0][0x1cc], R4, 0x1, P6 ;  /* 0x0000730003090a11 */ /* 0x000fe200030f0c04 */
[----:B------:R-:W1:Y:S01]  /*e7e0*/  SHFL.BFLY PT, R2, R0, 0x2, 0x1f ;  /* 0x0c401f0000027f89 */ /* 0x000e6200000e0000 */
[----:B------:R-:W-:Y:S02]  /*e7f0*/  @P5 IADD3 R4, P5, R252, UR22, RZ ;  /* 0x00000016fc045c10 */ /* 0x000fe4000ffbe0ff */
[----:B------:R-:W-:Y:S02]  /*e800*/  PLOP3.LUT P0, PT, PT, PT, UP3, 0x80, 0x0 ;  /* 0x000000000000781c */ /* 0x000fe40003f0f038 */
[----:B------:R-:W-:Y:S02]  /*e810*/  PLOP3.LUT P6, PT, PT, PT, UP3, 0x80, 0x0 ;  /* 0x000000000000781c */ /* 0x000fe40003fcf038 */
[----:B--2---:R-:W-:Y:S05]  /*e820*/  FMNMX.FTZ R132, R132, R5, !PT ;  /* 0x0000000584847209 */ /* 0x004fea0007810000 */
[----:B------:R-:W2:Y:S04]  /*e830*/  SHFL.BFLY PT, R6, R132, 0x1, 0x1f ;  /* 0x0c201f0084067f89 */ /* 0x000ea800000e0000 */
[----:B------:R-:W-:Y:S02]  /*e840*/  @P0 IADD3.X R5, R251, UR21, RZ, P5, !PT ;  /* 0x00000015fb050c10 */ /* 0x000fe4000affe4ff */
[----:B------:R-:W-:Y:S02]  /*e850*/  PLOP3.LUT P5, PT, PT, PT, UP3, 0x80, 0x0 ;  /* 0x000000000000781c */ /* 0x000fe40003faf038 */
[----:B------:R-:W-:Y:S02]  /*e860*/  @P6 LEA R10, P6, R4, c[0x0][0x1c8], 0x1 ;  /* 0x00007200040a6a11 */ /* 0x000fe400078c08ff */
[----:B------:R-:W-:Y:S02]  /*e870*/  PLOP3.LUT P0, PT, PT, PT, UP3, 0x80, 0x0 ;  /* 0x000000000000781c */ /* 0x000fe40003f0f038 */
[----:B-1----:R-:W-:Y:S05]  /*e880*/  FMNMX.FTZ R0, R0, R2, !PT ;  /* 0x0000000200007209 */ /* 0x002fea0007810000 */
[----:B------:R-:W1:Y:S04]  /*e890*/  SHFL.BFLY PT, R3, R0, 0x1, 0x1f ;  /* 0x0c201f0000037f89 */ /* 0x000e6800000e0000 */
[----:B------:R-:W-:Y:S02]  /*e8a0*/  @P5 LEA.HI.X R7, R4, c[0x0][0x1cc], R5, 0x1, P6 ;  /* 0x0000730004075a11 */ /* 0x000fe400030f0c05 */
[----:B------:R-:W-:Y:S02]  /*e8b0*/  PLOP3.LUT P6, PT, PT, PT, UP3, 0x80, 0x0 ;  /* 0x000000000000781c */ /* 0x000fe40003fcf038 */
[----:B------:R-:W-:Y:S02]  /*e8c0*/  @P0 MOV R4, R17 ;  /* 0x0000001100040202 */ /* 0x000fe40000000f00 */
[----:B------:R-:W-:Y:S02]  /*e8d0*/  @P0 MOV R5, R169 ;  /* 0x000000a900050202 */ /* 0x000fe40000000f00 */
[----:B------:R-:W-:Y:S02]  /*e8e0*/  PLOP3.LUT P5, PT, PT, PT, UP3, 0x80, 0x0 ;  /* 0x000000000000781c */ /* 0x000fe40003faf038 */
[----:B------:R-:W-:Y:S02]  /*e8f0*/  PLOP3.LUT P0, PT, PT, PT, UP3, 0x80, 0x0 ;  /* 0x000000000000781c */ /* 0x000fe40003f0f038 */
[----:B--2---:R-:W-:Y:S03]  /*e900*/  FMNMX.FTZ R132, R132, R6, !PT ;  /* 0x0000000684847209 */ /* 0x004fe60007810000 */
[----:B------:R2:W-:Y:S01]  /*e910*/  @P6 LDGSTS.E.BYPASS.LTC128B.128 [R231+0x8100], [R4.64], !P4 ;  /* 0x0810000004e76fae */ /* 0x0005e2000e101d52 */
[----:B------:R-:W-:Y:S01]  /*e920*/  PLOP3.LUT P6, PT, PT, PT, UP3, 0x80, 0x0 ;  /* 0x000000000000781c */ /* 0x000fe20003fcf038 */
[C---:B------:R-:W-:Y:S02]  /*e930*/  FMUL.FTZ R169, R132.reuse, c[0x0][0x2d0] ;  /* 0x0000b40084a97a20 */ /* 0x040fe40000410000 */
[----:B------:R-:W-:Y:S01]  /*e940*/  FADD.FTZ R2, -R132, R133 ;  /* 0x0000008584027221 */ /* 0x000fe20000010100 */
[----:B-1----:R-:W-:Y:S01]  /*e950*/  FMNMX.FTZ R3, R0, R3, !PT ;  /* 0x0000000300037209 */ /* 0x002fe20007810000 */
[----:B------:R-:W-:Y:S02]  /*e960*/  FFMA.FTZ R6, R175, c[0x0][0x2d0], -R169 ;  /* 0x0000b400af067a23 */ /* 0x000fe400000108a9 */
[----:B------:R-:W-:Y:S02]  /*e970*/  FMUL.FTZ R0, R2, c[0x0][0x2d0] ;  /* 0x0000b40002007a20 */ /* 0x000fe40000410000 */
[----:B------:R-:W-:Y:S01]  /*e980*/  FMUL.FTZ R133, R3, c[0x0][0x2d0] ;  /* 0x0000b40003857a20 */ /* 0x000fe20000410000 */
[----:B------:R1:W-:Y:S03]  /*e990*/  MUFU.EX2 R239, R6 ;  /* 0x0000000600ef7308 */ /* 0x0003e60000000800 */
[----:B------:R-:W-:Y:S07]  /*e9a0*/  FFMA.FTZ R135, R135, c[0x0][0x2d0], -R133 ;  /* 0x0000b40087877a23 */ /* 0x000fee0000010885 */
[----:B------:R3:W4:Y:S01]  /*e9b0*/  MUFU.EX2 R2, R0 ;  /* 0x0000000000027308 */ /* 0x0007220000000800 */
[----:B--2---:R-:W-:Y:S01]  /*e9c0*/  @P5 MOV R4, R15 ;  /* 0x0000000f00045202 */ /* 0x004fe20000000f00 */
[----:B------:R-:W-:Y:S01]  /*e9d0*/  @P5 IMAD.MOV.U32 R5, RZ, RZ, R21 ;  /* 0x000000ffff055224 */ /* 0x000fe200078e0015 */
[----:B------:R-:W-:Y:S07]  /*e9e0*/  PLOP3.LUT P5, PT, PT, PT, UP3, 0x80, 0x0 ;  /* 0x000000000000781c */ /* 0x000fee0003faf038 */
[----:B------:R-:W-:Y:S01]  /*e9f0*/  MUFU.EX2 R135, R135 ;  /* 0x0000008700877308 */ /* 0x000fe20000000800 */
[----:B------:R2:W-:Y:S01]  /*ea00*/  @P0 LDGSTS.E.BYPASS.LTC128B.128 [R231+0xa100], [R4.64], !P3 ;  /* 0x0a10000004e70fae */ /* 0x0005e2000d901d52 */
[----:B------:R-:W-:Y:S01]  /*ea10*/  PLOP3.LUT P0, PT, PT, PT, UP3, 0x80, 0x0 ;  /* 0x000000000000781c */ /* 0x000fe20003f0f038 */
[--C-:B-1----:R-:W-:Y:S07]  /*ea20*/  FFMA.FTZ R6, R172, c[0x0][0x2d0], -R169.reuse ;  /* 0x0000b400ac067a23 */ /* 0x102fee00000108a9 */
[----:B------:R-:W-:Y:S01]  /*ea30*/  MUFU.EX2 R238, R6 ;  /* 0x0000000600ee7308 */ /* 0x000fe20000000800 */
[----:B---3--:R-:W-:Y:S02]  /*ea40*/  FADD.FTZ R0, -R3, R134 ;  /* 0x0000008603007221 */ /* 0x008fe40000010100 */
[----:B----4-:R-:W-:Y:S02]  /*ea50*/  FMUL.FTZ R17, R2, R149 ;  /* 0x0000009502117220 */ /* 0x010fe40000410000 */
[----:B------:R-:W-:Y:S02]  /*ea60*/  FMUL.FTZ R0, R0, c[0x0][0x2d0] ;  /* 0x0000b40000007a20 */ /* 0x000fe40000410000 */
[C---:B------:R-:W-:Y:S02]  /*ea70*/  FMUL.FTZ R24, R2.reuse, R156 ;  /* 0x0000009c02187220 */ /* 0x040fe40000410000 */
[----:B------:R-:W-:Y:S02]  /*ea80*/  FMUL.FTZ R25, R2, R157 ;  /* 0x0000009d02197220 */ /* 0x000fe40000410000 */
[----:B------:R-:W1:Y:S01]  /*ea90*/  MUFU.EX2 R0, R0 ;  /* 0x0000000000007308 */ /* 0x000e620000000800 */
[--C-:B------:R-:W-:Y:S02]  /*eaa0*/  FFMA.FTZ R134, R180, c[0x0][0x2d0], -R169.reuse ;  /* 0x0000b400b4867a23 */ /* 0x100fe400000108a9 */
[C---:B------:R-:W-:Y:S02]  /*eab0*/  FMUL.FTZ R32, R2.reuse, R164 ;  /* 0x000000a402207220 */ /* 0x040fe40000410000 */
[--C-:B--2---:R-:W-:Y:S01]  /*eac0*/  FFMA.FTZ R4, R177, c[0x0][0x2d0], -R169.reuse ;  /* 0x0000b400b1047a23 */ /* 0x104fe200000108a9 */
[----:B------:R-:W-:Y:S01]  /*ead0*/  @P6 MOV R5, R20 ;  /* 0x0000001400056202 */ /* 0x000fe20000000f00 */
        /* <DEDUP_REMOVED lines=8> */
[----:B------:R-:W-:Y:S01]  /*eb60*/  MUFU.EX2 R236, R134 ;  /* 0x0000008600ec7308 */ /* 0x000fe20000000800 */
[C---:B------:R-:W-:Y:S02]  /*eb70*/  FMUL.FTZ R48, R2.reuse, R48 ;  /* 0x0000003002307220 */ /* 0x040fe40000410000 */
[----:B------:R-:W-:Y:S02]  /*eb80*/  FMUL.FTZ R49, R2, R49 ;  /* 0x0000003102317220 */ /* 0x000fe40000410000 */
[C---:B-1----:R-:W-:Y:S02]  /*eb90*/  FMUL.FTZ R26, R0.reuse, R158 ;  /* 0x0000009e001a7220 */ /* 0x042fe40000410000 */
[C---:B------:R-:W-:Y:S02]  /*eba0*/  FMUL.FTZ R27, R0.reuse, R159 ;  /* 0x0000009f001b7220 */ /* 0x040fe40000410000 */
[C---:B------:R-:W-:Y:S02]  /*ebb0*/  FMUL.FTZ R34, R0.reuse, R166 ;  /* 0x000000a600227220 */ /* 0x040fe40000410000 */
[C---:B------:R-:W-:Y:S02]  /*ebc0*/  FMUL.FTZ R35, R0.reuse, R167 ;  /* 0x000000a700237220 */ /* 0x040fe40000410000 */
[C---:B------:R-:W-:Y:S01]  /*ebd0*/  FMUL.FTZ R38, R0.reuse, R38 ;  /* 0x0000002600267220 */ /* 0x040fe20000410000 */
[----:B--2---:R-:W-:Y:S01]  /*ebe0*/  @P6 MOV R4, R14 ;  /* 0x0000000e00046202 */ /* 0x004fe20000000f00 */
[C---:B------:R-:W-:Y:S01]  /*ebf0*/  FMUL.FTZ R39, R0.reuse, R39 ;  /* 0x0000002700277220 */ /* 0x040fe20000410000 */
[----:B------:R-:W-:Y:S01]  /*ec00*/  PLOP3.LUT P6, PT, PT, PT, UP3, 0x80, 0x0 ;  /* 0x000000000000781c */ /* 0x000fe20003fcf038 */
[C---:B------:R-:W-:Y:S02]  /*ec10*/  FMUL.FTZ R42, R0.reuse, R42 ;  /* 0x0000002a002a7220 */ /* 0x040fe40000410000 */
[----:B------:R1:W-:Y:S01]  /*ec20*/  @P5 LDGSTS.E.BYPASS.LTC128B.128 [R231+0xc100], [R4.64], !P2 ;  /* 0x0c10000004e75fae */ /* 0x0003e2000d101d52 */
[----:B------:R-:W-:Y:S01]  /*ec30*/  PLOP3.LUT P5, PT, PT, PT, UP3, 0x80, 0x0 ;  /* 0x000000000000781c */ /* 0x000fe20003faf038 */
[C---:B------:R-:W-:Y:S02]  /*ec40*/  FMUL.FTZ R43, R0.reuse, R43 ;  /* 0x0000002b002b7220 */ /* 0x040fe40000410000 */
[C---:B------:R-:W-:Y:S02]  /*ec50*/  FMUL.FTZ R46, R0.reuse, R46 ;  /* 0x0000002e002e7220 */ /* 0x040fe40000410000 */
[C---:B------:R-:W-:Y:S02]  /*ec60*/  FMUL.FTZ R47, R0.reuse, R47 ;  /* 0x0000002f002f7220 */ /* 0x040fe40000410000 */
        /* <DEDUP_REMOVED lines=9> */
[----:B------:R-:W-:Y:S01]  /*ed00*/  FMUL.FTZ R59, R0, R59 ;  /* 0x0000003b003b7220 */ /* 0x000fe20000410000 */
[----:B-1----:R-:W-:Y:S01]  /*ed10*/  @P0 MOV R4, R13 ;  /* 0x0000000d00040202 */ /* 0x002fe20000000f00 */
[----:B------:R-:W-:Y:S01]  /*ed20*/  FMUL.FTZ R60, R2, R60 ;  /* 0x0000003c023c7220 */ /* 0x000fe20000410000 */
[----:B------:R-:W-:Y:S01]  /*ed30*/  @P0 MOV R5, R19 ;  /* 0x0000001300050202 */ /* 0x000fe20000000f00 */
[----:B------:R-:W-:Y:S01]  /*ed40*/  FMUL.FTZ R19, R0, R151 ;  /* 0x0000009700137220 */ /* 0x000fe20000410000 */
[----:B------:R-:W-:Y:S01]  /*ed50*/  PLOP3.LUT P0, PT, PT, PT, UP3, 0x80, 0x0 ;  /* 0x000000000000781c */ /* 0x000fe20003f0f038 */
[----:B------:R-:W-:Y:S02]  /*ed60*/  FMUL.FTZ R61, R2, R61 ;  /* 0x0000003d023d7220 */ /* 0x000fe40000410000 */
[----:B------:R1:W-:Y:S01]  /*ed70*/  @P6 LDGSTS.E.BYPASS.LTC128B.128 [R231+0xe100], [R4.64], !P1 ;  /* 0x0e10000004e76fae */ /* 0x0003e2000c901d52 */
[----:B------:R-:W-:Y:S01]  /*ed80*/  PLOP3.LUT P6, PT, PT, PT, UP3, 0x80, 0x0 ;  /* 0x000000000000781c */ /* 0x000fe20003fcf038 */
        /* <DEDUP_REMOVED lines=12> */
[C---:B------:R-:W-:Y:S01]  /*ee50*/  FMUL.FTZ R74, R0.reuse, R74 ;  /* 0x0000004a004a7220 */ /* 0x040fe20000410000 */
[----:B-1----:R-:W-:Y:S01]  /*ee60*/  @P5 MOV R4, R12 ;  /* 0x0000000c00045202 */ /* 0x002fe20000000f00 */
[----:B------:R-:W-:Y:S01]  /*ee70*/  @P5 IMAD.MOV.U32 R5, RZ, RZ, R18 ;  /* 0x000000ffff055224 */ /* 0x000fe200078e0012 */
[----:B------:R-:W-:Y:S01]  /*ee80*/  PLOP3.LUT P5, PT, PT, PT, UP3, 0x80, 0x0 ;  /* 0x000000000000781c */ /* 0x000fe20003faf038 */
[C---:B------:R-:W-:Y:S02]  /*ee90*/  FMUL.FTZ R18, R0.reuse, R150 ;  /* 0x0000009600127220 */ /* 0x040fe40000410000 */
[----:B------:R-:W-:Y:S01]  /*eea0*/  FMUL.FTZ R75, R0, R75 ;  /* 0x0000004b004b7220 */ /* 0x000fe20000410000 */
[----:B------:R1:W-:Y:S01]  /*eeb0*/  @P0 LDGSTS.E.BYPASS.LTC128B.128 [R231+0x9100], [R4.64], !P4 ;  /* 0x0910000004e70fae */ /* 0x0003e2000e101d52 */
[----:B------:R-:W-:Y:S01]  /*eec0*/  PLOP3.LUT P0, PT, PT, PT, UP3, 0x80, 0x0 ;  /* 0x000000000000781c */ /* 0x000fe20003f0f038 */
[C---:B------:R-:W-:Y:S01]  /*eed0*/  FMUL.FTZ R76, R2.reuse, R76 ;  /* 0x0000004c024c7220 */ /* 0x040fe20000410000 */
[----:B------:R-:W-:Y:S01]  /*eee0*/  PLOP3.LUT P0, PT, PT, PT, UP3, 0x80, 0x0 ;  /* 0x000000000000781c */ /* 0x000fe20003f0f038 */
        /* <DEDUP_REMOVED lines=13> */
[----:B------:R-:W-:Y:S02]  /*efc0*/  FFMA.FTZ R4, R173, c[0x0][0x2d0], -R169 ;  /* 0x0000b400ad047a23 */ /* 0x000fe400000108a9 */
[C---:B------:R-:W-:Y:S02]  /*efd0*/  FMUL.FTZ R16, R2.reuse, R148 ;  /* 0x0000009402107220 */ /* 0x040fe40000410000 */
[----:B------:R1:W2:Y:S01]  /*efe0*/  MUFU.EX2 R237, R4 ;  /* 0x0000000400ed7308 */ /* 0x0002a20000000800 */
        /* <DEDUP_REMOVED lines=12> */
[----:B-1----:R-:W-:Y:S01]  /*f0b0*/  @P6 MOV R4, R11 ;  /* 0x0000000b00046202 */ /* 0x002fe20000000f00 */
        /* <DEDUP_REMOVED lines=9> */
[----:B------:R3:W-:Y:S01]  /*f150*/  @P6 LDGSTS.E.BYPASS.LTC128B.128 [R231+0xd100], [R8.64], !P2 ;  /* 0x0d10000008e76fae */ /* 0x0007e2000d101d52 */
[C---:B------:R-:W-:Y:S02]  /*f160*/  FMUL.FTZ R106, R0.reuse, R106 ;  /* 0x0000006a006a7220 */ /* 0x040fe40000410000 */
[C---:B------:R-:W-:Y:S01]  /*f170*/  FMUL.FTZ R107, R0.reuse, R107 ;  /* 0x0000006b006b7220 */ /* 0x040fe20000410000 */
[----:B------:R-:W-:Y:S01]  /*f180*/  @P5 MOV R6, R10 ;  /* 0x0000000a00065202 */ /* 0x000fe20000000f00 */
[----:B------:R-:W-:Y:S02]  /*f190*/  FMUL.FTZ R10, R0, R142 ;  /* 0x0000008e000a7220 */ /* 0x000fe40000410000 */
[C---:B------:R-:W-:Y:S02]  /*f1a0*/  FMUL.FTZ R108, R2.reuse, R108 ;  /* 0x0000006c026c7220 */ /* 0x040fe40000410000 */
[----:B------:R4:W-:Y:S01]  /*f1b0*/  @P0 LDGSTS.E.BYPASS.LTC128B.128 [R231+0xf100], [R6.64], !P1 ;  /* 0x0f10000006e70fae */ /* 0x0009e2000c901d52 */
[----:B------:R-:W-:Y:S01]  /*f1c0*/  FMUL.FTZ R109, R2, R109 ;  /* 0x0000006d026d7220 */ /* 0x000fe20000410000 */
[----:B------:R-:W-:Y:S01]  /*f1d0*/  PLOP3.LUT P0, PT, PT, PT, UP0, 0x80, 0x0 ;  /* 0x000000000000781c */ /* 0x000fe20003f0f008 */
[C---:B------:R-:W-:Y:S02]  /*f1e0*/  FMUL.FTZ R110, R0.reuse, R110 ;  /* 0x0000006e006e7220 */ /* 0x040fe40000410000 */
[----:B------:R-:W-:Y:S02]  /*f1f0*/  FMUL.FTZ R111, R0, R111 ;  /* 0x0000006f006f7220 */ /* 0x000fe40000410000 */
[----:B------:R-:W-:Y:S01]  /*f200*/  FMUL.FTZ R112, R2, R112 ;  /* 0x0000007002707220 */ /* 0x000fe20000410000 */
[----:B------:R-:W2:Y:S01]  /*f210*/  LDSM.16.MT88.4 R12, [R205+0x100] ;  /* 0x00010000cd0c783b */ /* 0x000ea20000004200 */
[--C-:B-1----:R-:W-:Y:S02]  /*f220*/  FFMA.FTZ R4, R178, c[0x0][0x2d0], -R133.reuse ;  /* 0x0000b400b2047a23 */ /* 0x102fe40000010885 */
[C---:B------:R-:W-:Y:S02]  /*f230*/  FMUL.FTZ R5, R2.reuse, R137 ;  /* 0x0000008902057220 */ /* 0x040fe40000410000 */
[----:B------:R1:W-:Y:S01]  /*f240*/  MUFU.EX2 R200, R4 ;  /* 0x0000000400c87308 */ /* 0x0003e20000000800 */
[----:B------:R-:W-:Y:S02]  /*f250*/  FMUL.FTZ R113, R2, R113 ;  /* 0x0000007102717220 */ /* 0x000fe40000410000 */
[----:B------:R-:W2:Y:S01]  /*f260*/  LDSM.16.MT88.4 R20, [R206+0x100] ;  /* 0x00010000ce14783b */ /* 0x000ea20000004200 */
[----:B------:R-:W-:Y:S02]  /*f270*/  FMUL.FTZ R114, R0, R114 ;  /* 0x0000007200727220 */ /* 0x000fe40000410000 */
[C---:B---3--:R-:W-:Y:S02]  /*f280*/  FMUL.FTZ R8, R2.reuse, R140 ;  /* 0x0000008c02087220 */ /* 0x048fe40000410000 */
[----:B------:R-:W-:Y:S02]  /*f290*/  FMUL.FTZ R9, R2, R141 ;  /* 0x0000008d02097220 */ /* 0x000fe40000410000 */
[----:B------:R-:W-:Y:S01]  /*f2a0*/  FMUL.FTZ R115, R0, R115 ;  /* 0x0000007300737220 */ /* 0x000fe20000410000 */
[----:B------:R-:W3:Y:S01]  /*f2b0*/  LDSM.16.MT88.4 R28, [R208+0x100] ;  /* 0x00010000d01c783b */ /* 0x000ee20000004200 */
[----:B------:R-:W-:Y:S02]  /*f2c0*/  FMUL.FTZ R116, R2, R116 ;  /* 0x0000007402747220 */ /* 0x000fe40000410000 */
[C---:B----4-:R-:W-:Y:S01]  /*f2d0*/  FMUL.FTZ R6, R0.reuse, R138 ;  /* 0x0000008a00067220 */ /* 0x050fe20000410000 */
[----:B--2---:R-:W-:Y:S01]  /*f2e0*/  F2FP.BF16.PACK_AB R138, R237, R238 ;  /* 0x000000eeed8a723e */ /* 0x004fe200000010ff */
[----:B------:R-:W-:Y:S02]  /*f2f0*/  FMUL.FTZ R7, R0, R139 ;  /* 0x0000008b00077220 */ /* 0x000fe40000410000 */
[----:B------:R-:W-:Y:S01]  /*f300*/  FMUL.FTZ R117, R2, R117 ;  /* 0x0000007502757220 */ /* 0x000fe20000410000 */
[----:B------:R-:W2:Y:S01]  /*f310*/  LDSM.16.MT88.4 R140, [R207+0x100] ;  /* 0x00010000cf8c783b */ /* 0x000ea20000004200 */
[C---:B------:R-:W-:Y:S02]  /*f320*/  FMUL.FTZ R118, R0.reuse, R118 ;  /* 0x0000007600767220 */ /* 0x040fe40000410000 */
[----:B------:R-:W-:Y:S02]  /*f330*/  FMUL.FTZ R119, R0, R119 ;  /* 0x0000007700777220 */ /* 0x000fe40000410000 */
[--C-:B-1----:R-:W-:Y:S02]  /*f340*/  FFMA.FTZ R4, R179, c[0x0][0x2d0], -R133.reuse ;  /* 0x0000b400b3047a23 */ /* 0x102fe40000010885 */
[C---:B------:R-:W-:Y:S01]  /*f350*/  FMUL.FTZ R120, R2.reuse, R120 ;  /* 0x0000007802787220 */ /* 0x040fe20000410000 */
[----:B------:R-:W-:Y:S01]  /*f360*/  LDSM.16.MT88.4 R148, [R206+0x2100] ;  /* 0x00210000ce94783b */ /* 0x000fe20000004200 */
[----:B------:R1:W4:Y:S01]  /*f370*/  MUFU.EX2 R202, R4 ;  /* 0x0000000400ca7308 */ /* 0x0003220000000800 */
[----:B------:R-:W-:Y:S02]  /*f380*/  FMUL.FTZ R121, R2, R121 ;  /* 0x0000007902797220 */ /* 0x000fe40000410000 */
[C---:B------:R-:W-:Y:S02]  /*f390*/  FMUL.FTZ R122, R0.reuse, R122 ;  /* 0x0000007a007a7220 */ /* 0x040fe40000410000 */
[----:B------:R-:W-:Y:S02]  /*f3a0*/  FMUL.FTZ R123, R0, R123 ;  /* 0x0000007b007b7220 */ /* 0x000fe40000410000 */
[----:B------:R-:W-:Y:S01]  /*f3b0*/  LDSM.16.MT88.4 R156, [R205+0x2900] ;  /* 0x00290000cd9c783b */ /* 0x000fe20000004200 */
[C---:B------:R-:W-:Y:S02]  /*f3c0*/  FMUL.FTZ R124, R2.reuse, R124 ;  /* 0x0000007c027c7220 */ /* 0x040fe40000410000 */
[----:B------:R-:W-:Y:S02]  /*f3d0*/  FMUL.FTZ R125, R2, R125 ;  /* 0x0000007d027d7220 */ /* 0x000fe40000410000 */
[C---:B------:R-:W-:Y:S02]  /*f3e0*/  FMUL.FTZ R126, R0.reuse, R126 ;  /* 0x0000007e007e7220 */ /* 0x040fe40000410000 */
[----:B------:R-:W-:Y:S01]  /*f3f0*/  FMUL.FTZ R127, R0, R127 ;  /* 0x0000007f007f7220 */ /* 0x000fe20000410000 */
[----:B------:R-:W-:Y:S01]  /*f400*/  LDSM.16.MT88.4 R164, [R207+0x2900] ;  /* 0x00290000cfa4783b */ /* 0x000fe20000004200 */
[C---:B------:R-:W-:Y:S02]  /*f410*/  FMUL.FTZ R128, R2.reuse, R128 ;  /* 0x0000008002807220 */ /* 0x040fe40000410000 */
[----:B------:R-:W-:Y:S02]  /*f420*/  FMUL.FTZ R129, R2, R129 ;  /* 0x0000008102817220 */ /* 0x000fe40000410000 */
[C---:B------:R-:W-:Y:S02]  /*f430*/  FMUL.FTZ R130, R0.reuse, R130 ;  /* 0x0000008200827220 */ /* 0x040fe40000410000 */
[----:B------:R-:W-:Y:S01]  /*f440*/  FMUL.FTZ R131, R0, R131 ;  /* 0x0000008300837220 */ /* 0x000fe20000410000 */
[----:B------:R-:W0:Y:S01]  /*f450*/  LDGDEPBAR ;  /* 0x00000000000079af */ /* 0x000e220000000000 */
[----:B-1----:R-:W-:Y:S01]  /*f460*/  FFMA.FTZ R4, R174, c[0x0][0x2d0], -R133 ;  /* 0x0000b400ae047a23 */ /* 0x002fe20000010885 */
[----:B----4-:R-:W-:Y:S01]  /*f470*/  F2FP.BF16.PACK_AB R137, R202, R200 ;  /* 0x000000c8ca89723e */ /* 0x010fe200000010ff */
[----:B------:R-:W-:Y:S02]  /*f480*/  FFMA.FTZ R134, R170, c[0x0][0x2d0], -R169 ;  /* 0x0000b400aa867a23 */ /* 0x000fe400000108a9 */
[----:B------:R1:W-:Y:S03]  /*f490*/  MUFU.EX2 R199, R4 ;  /* 0x0000000400c77308 */ /* 0x0003e60000000800 */
[----:B------:R-:W-:Y:S07]  /*f4a0*/  LDSM.16.MT88.4 R172, [R207+0x1900] ;  /* 0x00190000cfac783b */ /* 0x000fee0000004200 */
[----:B------:R4:W-:Y:S01]  /*f4b0*/  MUFU.EX2 R235, R134 ;  /* 0x0000008600eb7308 */ /* 0x0009e20000000800 */
[--C-:B-1----:R-:W-:Y:S02]  /*f4c0*/  FFMA.FTZ R4, R176, c[0x0][0x2d0], -R133.reuse ;  /* 0x0000b400b0047a23 */ /* 0x102fe40000010885 */
[----:B------:R-:W-:Y:S07]  /*f4d0*/  LDSM.16.MT88.4 R176, [R205+0x3900] ;  /* 0x00390000cdb0783b */ /* 0x000fee0000004200 */
[----:B------:R-:W1:Y:S01]  /*f4e0*/  MUFU.EX2 R198, R4 ;  /* 0x0000000400c67308 */ /* 0x000e620000000800 */
[--C-:B----4-:R-:W-:Y:S09]  /*f4f0*/  FFMA.FTZ R134, R171, c[0x0][0x2d0], -R133.reuse ;  /* 0x0000b400ab867a23 */ /* 0x110ff20000010885 */
[----:B------:R4:W2:Y:S01]  /*f500*/  MUFU.EX2 R196, R134 ;  /* 0x0000008600c47308 */ /* 0x0008a20000000800 */
[----:B-1----:R-:W-:Y:S01]  /*f510*/  F2FP.BF16.PACK_AB R139, R198, R199 ;  /* 0x000000c7c68b723e */ /* 0x002fe200000010ff */
[C---:B------:R-:W-:Y:S01]  /*f520*/  FMUL.FTZ R4, R2.reuse, R136 ;  /* 0x0000008802047220 */ /* 0x040fe20000410000 */
[----:B------:R-:W-:Y:S07]  /*f530*/  F2FP.BF16.PACK_AB R136, R239, R240 ;  /* 0x000000f0ef88723e */ /* 0x000fee00000010ff */
[C---:B------:R-:W-:Y:S05]  /*f540*/  HMMA.16816.F32.BF16 R4, R136.reuse, R12, R4 ;  /* 0x0000000c8804723c */ /* 0x040fea0000041804 */
[----:B----4-:R-:W-:Y:S02]  /*f550*/  FFMA.FTZ R134, R181, c[0x0][0x2d0], -R133 ;  /* 0x0000b400b5867a23 */ /* 0x010fe40000010885 */
[C---:B------:R-:W-:Y:S01]  /*f560*/  FMUL.FTZ R12, R2.reuse, R144 ;  /* 0x00000090020c7220 */ /* 0x040fe20000410000 */
[C---:B------:R-:W-:Y:S01]  /*f570*/  HMMA.16816.F32.BF16 R8, R136.reuse, R14, R8 ;  /* 0x0000000e8808723c */ /* 0x040fe20000041808 */
[----:B------:R1:W4:Y:S03]  /*f580*/  MUFU.EX2 R195, R134 ;  /* 0x0000008600c37308 */ /* 0x0003260000000800 */
[----:B------:R-:W-:Y:S03]  /*f590*/  FMUL.FTZ R13, R2, R145 ;  /* 0x00000091020d7220 */ /* 0x000fe60000410000 */
[C---:B------:R-:W-:Y:S02]  /*f5a0*/  FMUL.FTZ R14, R0.reuse, R146 ;  /* 0x00000092000e7220 */ /* 0x040fe40000410000 */
[----:B------:R-:W-:Y:S02]  /*f5b0*/  FMUL.FTZ R15, R0, R147 ;  /* 0x00000093000f7220 */ /* 0x000fe40000410000 */
[----:B------:R-:W2:Y:S05]  /*f5c0*/  LDSM.16.MT88.4 R144, [R205+0x2100] ;  /* 0x00210000cd90783b */ /* 0x000eaa0000004200 */
[C---:B------:R-:W-:Y:S07]  /*f5d0*/  HMMA.16816.F32.BF16 R12, R136.reuse, R20, R12 ;  /* 0x00000014880c723c */ /* 0x040fee000004180c */
[C---:B------:R-:W-:Y:S01]  /*f5e0*/  FMUL.FTZ R20, R2.reuse, R152 ;  /* 0x0000009802147220 */ /* 0x040fe20000410000 */
[C---:B------:R-:W-:Y:S04]  /*f5f0*/  HMMA.16816.F32.BF16 R16, R136.reuse, R22, R16 ;  /* 0x000000168810723c */ /* 0x040fe80000041810 */
[----:B------:R-:W-:Y:S02]  /*f600*/  FMUL.FTZ R21, R2, R153 ;  /* 0x0000009902157220 */ /* 0x000fe40000410000 */
[--C-:B-1----:R-:W-:Y:S02]  /*f610*/  FFMA.FTZ R134, R182, c[0x0][0x2d0], -R169.reuse ;  /* 0x0000b400b6867a23 */ /* 0x102fe400000108a9 */
[C---:B------:R-:W-:Y:S02]  /*f620*/  FMUL.FTZ R22, R0.reuse, R154 ;  /* 0x0000009a00167220 */ /* 0x040fe40000410000 */
[----:B------:R1:W1:Y:S02]  /*f630*/  MUFU.EX2 R234, R134 ;  /* 0x0000008600ea7308 */ /* 0x0002640000000800 */
[----:B------:R-:W-:Y:S02]  /*f640*/  FMUL.FTZ R23, R0, R155 ;  /* 0x0000009b00177220 */ /* 0x000fe40000410000 */
[----:B------:R-:W-:Y:S05]  /*f650*/  LDSM.16.MT88.4 R152, [R208+0x900] ;  /* 0x00090000d098783b */ /* 0x000fea0000004200 */
[C---:B---3--:R-:W-:Y:S07]  /*f660*/  HMMA.16816.F32.BF16 R20, R136.reuse, R28, R20 ;  /* 0x0000001c8814723c */ /* 0x048fee0000041814 */
[C---:B------:R-:W-:Y:S01]  /*f670*/  FMUL.FTZ R28, R2.reuse, R160 ;  /* 0x000000a0021c7220 */ /* 0x040fe20000410000 */
[C---:B------:R-:W-:Y:S04]  /*f680*/  HMMA.16816.F32.BF16 R24, R136.reuse, R30, R24 ;  /* 0x0000001e8818723c */ /* 0x040fe80000041818 */
[C---:B------:R-:W-:Y:S02]  /*f690*/  FMUL.FTZ R29, R2.reuse, R161 ;  /* 0x000000a1021d7220 */ /* 0x040fe40000410000 */
[----:B------:R-:W-:Y:S02]  /*f6a0*/  FFMA.FTZ R2, R2, R249, R240 ;  /* 0x000000f902027223 */ /* 0x000fe400000100f0 */
[C---:B------:R-:W-:Y:S04]  /*f6b0*/  FMUL.FTZ R30, R0.reuse, R162 ;  /* 0x000000a2001e7220 */ /* 0x040fe80000410000 */
[C---:B------:R-:W-:Y:S02]  /*f6c0*/  FMUL.FTZ R31, R0.reuse, R163 ;  /* 0x000000a3001f7220 */ /* 0x040fe40000410000 */
[----:B------:R-:W-:Y:S01]  /*f6d0*/  LDSM.16.MT88.4 R160, [R208+0x2900] ;  /* 0x00290000d0a0783b */ /* 0x000fe20000004200 */
[----:B-1----:R-:W-:Y:S02]  /*f6e0*/  FFMA.FTZ R134, R183, c[0x0][0x2d0], -R169 ;  /* 0x0000b400b7867a23 */ /* 0x002fe400000108a9 */
[----:B------:R-:W-:Y:S02]  /*f6f0*/  FFMA.FTZ R0, R0, R250, R200 ;  /* 0x000000fa00007223 */ /* 0x000fe400000100c8 */
[C---:B--2---:R-:W-:Y:S01]  /*f700*/  HMMA.16816.F32.BF16 R28, R136.reuse, R140, R28 ;  /* 0x0000008c881c723c */ /* 0x044fe2000004181c */
[----:B------:R1:W2:Y:S02]  /*f710*/  MUFU.EX2 R233, R134 ;  /* 0x0000008600e97308 */ /* 0x0002a40000000800 */
[----:B------:R-:W-:Y:S01]  /*f720*/  LDSM.16.MT88.4 R180, [R206+0x3900] ;  /* 0x00390000ceb4783b */ /* 0x000fe20000004200 */
[----:B------:R-:W-:Y:S02]  /*f730*/  FADD.FTZ R2, R239, R2 ;  /* 0x00000002ef027221 */ /* 0x000fe40000010000 */
[----:B------:R-:W-:Y:S02]  /*f740*/  FADD.FTZ R0, R202, R0 ;  /* 0x00000000ca007221 */ /* 0x000fe40000010000 */
[C---:B------:R-:W-:Y:S03]  /*f750*/  HMMA.16816.F32.BF16 R32, R136.reuse, R142, R32 ;  /* 0x0000008e8820723c */ /* 0x040fe60000041820 */
[----:B------:R-:W3:Y:S01]  /*f760*/  LDSM.16.MT88.4 R140, [R208+0x2100] ;  /* 0x00210000d08c783b */ /* 0x000ee20000004200 */
[----:B------:R-:W-:Y:S02]  /*f770*/  FADD.FTZ R2, R238, R2 ;  /* 0x00000002ee027221 */ /* 0x000fe40000010000 */
[----:B------:R-:W-:Y:S02]  /*f780*/  FADD.FTZ R0, R199, R0 ;  /* 0x00000000c7007221 */ /* 0x000fe40000010000 */
[C---:B------:R-:W-:Y:S04]  /*f790*/  HMMA.16816.F32.BF16 R36, R136.reuse, R144, R36 ;  /* 0x000000908824723c */ /* 0x040fe80000041824 */
[----:B------:R-:W-:Y:S02]  /*f7a0*/  FADD.FTZ R2, R237, R2 ;  /* 0x00000002ed027221 */ /* 0x000fe40000010000 */
[----:B------:R-:W-:Y:S02]  /*f7b0*/  FADD.FTZ R0, R198, R0 ;  /* 0x00000000c6007221 */ /* 0x000fe40000010000 */
[C---:B------:R-:W-:Y:S01]  /*f7c0*/  HMMA.16816.F32.BF16 R40, R136.reuse, R146, R40 ;  /* 0x000000928828723c */ /* 0x040fe20000041828 */
[----:B------:R-:W2:Y:S03]  /*f7d0*/  LDSM.16.MT88.4 R144, [R207+0x2100] ;  /* 0x00210000cf90783b */ /* 0x000ea60000004200 */
[--C-:B-1----:R-:W-:Y:S02]  /*f7e0*/  FFMA.FTZ R134, R184, c[0x0][0x2d0], -R133.reuse ;  /* 0x0000b400b8867a23 */ /* 0x102fe40000010885 */
[----:B------:R-:W-:Y:S02]  /*f7f0*/  FADD.FTZ R2, R236, R2 ;  /* 0x00000002ec027221 */ /* 0x000fe40000010000 */
[C---:B------:R-:W-:Y:S01]  /*f800*/  HMMA.16816.F32.BF16 R44, R136.reuse, R148, R44 ;  /* 0x00000094882c723c */ /* 0x040fe2000004182c */
[----:B------:R1:W1:Y:S03]  /*f810*/  MUFU.EX2 R194, R134 ;  /* 0x0000008600c27308 */ /* 0x0002660000000800 */
[----:B------:R-:W-:Y:S02]  /*f820*/  FADD.FTZ R0, R196, R0 ;  /* 0x00000000c4007221 */ /* 0x000fe40000010000 */
[----:B------:R-:W-:Y:S02]  /*f830*/  FADD.FTZ R2, R235, R2 ;  /* 0x00000002eb027221 */ /* 0x000fe40000010000 */
[C---:B------:R-:W-:Y:S01]  /*f840*/  HMMA.16816.F32.BF16 R48, R136.reuse, R150, R48 ;  /* 0x000000968830723c */ /* 0x040fe20000041830 */
[----:B------:R-:W2:Y:S03]  /*f850*/  LDSM.16.MT88.4 R148, [R205+0x4100] ;  /* 0x00410000cd94783b */ /* 0x000ea60000004200 */
[----:B----4-:R-:W-:Y:S02]  /*f860*/  FADD.FTZ R0, R195, R0 ;  /* 0x00000000c3007221 */ /* 0x010fe40000010000 */
[----:B------:R-:W-:Y:S02]  /*f870*/  FADD.FTZ R2, R234, R2 ;  /* 0x00000002ea027221 */ /* 0x000fe40000010000 */
[C---:B---3--:R-:W-:Y:S04]  /*f880*/  HMMA.16816.F32.BF16 R52, R136.reuse, R140, R52 ;  /* 0x0000008c8834723c */ /* 0x048fe80000041834 */
[----:B--2---:R-:W-:Y:S02]  /*f890*/  FADD.FTZ R2, R233, R2 ;  /* 0x00000002e9027221 */ /* 0x004fe40000010000 */
[----:B-1----:R-:W-:Y:S02]  /*f8a0*/  FFMA.FTZ R134, R185, c[0x0][0x2d0], -R133 ;  /* 0x0000b400b9867a23 */ /* 0x002fe40000010885 */
[C---:B------:R-:W-:Y:S01]  /*f8b0*/  HMMA.16816.F32.BF16 R56, R136.reuse, R142, R56 ;  /* 0x0000008e8838723c */ /* 0x040fe20000041838 */
[----:B------:R-:W1:Y:S01]  /*f8c0*/  LDSM.16.MT88.4 R140, [R206+0x4100] ;  /* 0x00410000ce8c783b */ /* 0x000e620000004200 */
[----:B------:R2:W3:Y:S02]  /*f8d0*/  MUFU.EX2 R193, R134 ;  /* 0x0000008600c17308 */ /* 0x0004e40000000800 */
[----:B------:R-:W-:Y:S04]  /*f8e0*/  FADD.FTZ R0, R194, R0 ;  /* 0x00000000c2007221 */ /* 0x000fe80000010000 */
[C---:B------:R-:W-:Y:S08]  /*f8f0*/  HMMA.16816.F32.BF16 R60, R136.reuse, R144, R60 ;  /* 0x00000090883c723c */ /* 0x040ff0000004183c */
[C---:B------:R-:W-:Y:S01]  /*f900*/  HMMA.16816.F32.BF16 R64, R136.reuse, R146, R64 ;  /* 0x000000928840723c */ /* 0x040fe20000041840 */
[----:B------:R-:W4:Y:S07]  /*f910*/  LDSM.16.MT88.4 R144, [R208+0x4100] ;  /* 0x00410000d090783b */ /* 0x000f2e0000004200 */
[C---:B------:R-:W-:Y:S04]  /*f920*/  HMMA.16816.F32.BF16 R68, R136.reuse, R148, R68 ;  /* 0x000000948844723c */ /* 0x040fe80000041844 */
[--C-:B--2---:R-:W-:Y:S02]  /*f930*/  FFMA.FTZ R134, R186, c[0x0][0x2d0], -R169.reuse ;  /* 0x0000b400ba867a23 */ /* 0x104fe400000108a9 */
[----:B---3--:R-:W-:Y:S02]  /*f940*/  FADD.FTZ R0, R193, R0 ;  /* 0x00000000c1007221 */ /* 0x008fe40000010000 */
[C---:B------:R-:W-:Y:S01]  /*f950*/  HMMA.16816.F32.BF16 R72, R136.reuse, R150, R72 ;  /* 0x000000968848723c */ /* 0x040fe20000041848 */
[----:B------:R-:W2:Y:S01]  /*f960*/  LDSM.16.MT88.4 R148, [R207+0x4100] ;  /* 0x00410000cf94783b */ /* 0x000ea20000004200 */
[----:B------:R3:W3:Y:S06]  /*f970*/  MUFU.EX2 R232, R134 ;  /* 0x0000008600e87308 */ /* 0x0006ec0000000800 */
[C---:B-1----:R-:W-:Y:S08]  /*f980*/  HMMA.16816.F32.BF16 R76, R136.reuse, R140, R76 ;  /* 0x0000008c884c723c */ /* 0x042ff0000004184c */
[C---:B------:R-:W-:Y:S01]  /*f990*/  HMMA.16816.F32.BF16 R80, R136.reuse, R142, R80 ;  /* 0x0000008e8850723c */ /* 0x040fe20000041850 */
[----:B------:R-:W1:Y:S07]  /*f9a0*/  LDSM.16.MT88.4 R140, [R205+0x6100] ;  /* 0x00610000cd8c783b */ /* 0x000e6e0000004200 */
[C---:B----4-:R-:W-:Y:S04]  /*f9b0*/  HMMA.16816.F32.BF16 R84, R136.reuse, R144, R84 ;  /* 0x000000908854723c */ /* 0x050fe80000041854 */
[----:B---3--:R-:W-:Y:S02]  /*f9c0*/  FFMA.FTZ R134, R187, c[0x0][0x2d0], -R169 ;  /* 0x0000b400bb867a23 */ /* 0x008fe400000108a9 */
[----:B------:R-:W-:Y:S02]  /*f9d0*/  FADD.FTZ R2, R232, R2 ;  /* 0x00000002e8027221 */ /* 0x000fe40000010000 */
[C---:B------:R-:W-:Y:S01]  /*f9e0*/  HMMA.16816.F32.BF16 R88, R136.reuse, R146, R88 ;  /* 0x000000928858723c */ /* 0x040fe20000041858 */
[----:B------:R-:W3:Y:S01]  /*f9f0*/  LDSM.16.MT88.4 R144, [R206+0x6100] ;  /* 0x00610000ce90783b */ /* 0x000ee20000004200 */
[----:B------:R4:W4:Y:S06]  /*fa00*/  MUFU.EX2 R203, R134 ;  /* 0x0000008600cb7308 */ /* 0x00092c0000000800 */
[C---:B--2---:R-:W-:Y:S08]  /*fa10*/  HMMA.16816.F32.BF16 R92, R136.reuse, R148, R92 ;  /* 0x00000094885c723c */ /* 0x044ff0000004185c */
[C---:B------:R-:W-:Y:S01]  /*fa20*/  HMMA.16816.F32.BF16 R96, R136.reuse, R150, R96 ;  /* 0x000000968860723c */ /* 0x040fe20000041860 */
[----:B------:R-:W2:Y:S07]  /*fa30*/  LDSM.16.MT88.4 R148, [R208+0x6100] ;  /* 0x00610000d094783b */ /* 0x000eae0000004200 */
[C---:B-1----:R-:W-:Y:S04]  /*fa40*/  HMMA.16816.F32.BF16 R100, R136.reuse, R140, R100 ;  /* 0x0000008c8864723c */ /* 0x042fe80000041864 */
[--C-:B----4-:R-:W-:Y:S02]  /*fa50*/  FFMA.FTZ R134, R192, c[0x0][0x2d0], -R133.reuse ;  /* 0x0000b400c0867a23 */ /* 0x110fe40000010885 */
[----:B------:R-:W-:Y:S02]  /*fa60*/  FADD.FTZ R2, R203, R2 ;  /* 0x00000002cb027221 */ /* 0x000fe40000010000 */
[----:B------:R1:W4:Y:S01]  /*fa70*/  MUFU.EX2 R189, R134 ;  /* 0x0000008600bd7308 */ /* 0x0003220000000800 */
[C---:B------:R-:W-:Y:S01]  /*fa80*/  HMMA.16816.F32.BF16 R104, R136.reuse, R142, R104 ;  /* 0x0000008e8868723c */ /* 0x040fe20000041868 */
[----:B------:R-:W4:Y:S07]  /*fa90*/  LDSM.16.MT88.4 R140, [R207+0x6100] ;  /* 0x00610000cf8c783b */ /* 0x000f2e0000004200 */
[C---:B---3--:R-:W-:Y:S08]  /*faa0*/  HMMA.16816.F32.BF16 R108, R136.reuse, R144, R108 ;  /* 0x00000090886c723c */ /* 0x048ff0000004186c */
[C---:B------:R-:W-:Y:S01]  /*fab0*/  HMMA.16816.F32.BF16 R112, R136.reuse, R146, R112 ;  /* 0x000000928870723c */ /* 0x040fe20000041870 */
[----:B------:R-:W3:Y:S03]  /*fac0*/  LDSM.16.MT88.4 R144, [R205+0x900] ;  /* 0x00090000cd90783b */ /* 0x000ee60000004200 */
[----:B-1----:R-:W-:Y:S04]  /*fad0*/  FFMA.FTZ R134, R197, c[0x0][0x2d0], -R133 ;  /* 0x0000b400c5867a23 */ /* 0x002fe80000010885 */
[C---:B--2---:R-:W-:Y:S01]  /*fae0*/  HMMA.16816.F32.BF16 R116, R136.reuse, R148, R116 ;  /* 0x000000948874723c */ /* 0x044fe20000041874 */
[----:B------:R1:W2:Y:S03]  /*faf0*/  MUFU.EX2 R188, R134 ;  /* 0x0000008600bc7308 */ /* 0x0002a60000000800 */
[----:B----4-:R-:W-:Y:S04]  /*fb00*/  FADD.FTZ R0, R189, R0 ;  /* 0x00000000bd007221 */ /* 0x010fe80000010000 */
[C---:B------:R-:W-:Y:S01]  /*fb10*/  HMMA.16816.F32.BF16 R120, R136.reuse, R150, R120 ;  /* 0x000000968878723c */ /* 0x040fe20000041878 */
[----:B------:R-:W4:Y:S07]  /*fb20*/  LDSM.16.MT88.4 R148, [R206+0x900] ;  /* 0x00090000ce94783b */ /* 0x000f2e0000004200 */
[C---:B------:R-:W-:Y:S08]  /*fb30*/  HMMA.16816.F32.BF16 R124, R136.reuse, R140, R124 ;  /* 0x0000008c887c723c */ /* 0x040ff0000004187c */
[----:B------:R-:W-:Y:S01]  /*fb40*/  HMMA.16816.F32.BF16 R128, R136, R142, R128 ;  /* 0x0000008e8880723c */ /* 0x000fe20000041880 */
[----:B------:R-:W4:Y:S03]  /*fb50*/  LDSM.16.MT88.4 R140, [R207+0x900] ;  /* 0x00090000cf8c783b */ /* 0x000f260000004200 */
[--C-:B-1----:R-:W-:Y:S02]  /*fb60*/  FFMA.FTZ R134, R201, c[0x0][0x2d0], -R169.reuse ;  /* 0x0000b400c9867a23 */ /* 0x102fe400000108a9 */
[----:B--2---:R-:W-:Y:S01]  /*fb70*/  FADD.FTZ R0, R188, R0 ;  /* 0x00000000bc007221 */ /* 0x004fe20000010000 */
[----:B------:R-:W-:Y:S01]  /*fb80*/  F2FP.BF16.PACK_AB R136, R235, R236 ;  /* 0x000000eceb88723e */ /* 0x000fe200000010ff */
[----:B------:R1:W2:Y:S01]  /*fb90*/  MUFU.EX2 R201, R134 ;  /* 0x0000008600c97308 */ /* 0x0002a20000000800 */
[----:B------:R-:W-:Y:S03]  /*fba0*/  F2FP.BF16.PACK_AB R137, R195, R196 ;  /* 0x000000c4c389723e */ /* 0x000fe600000010ff */
[----:B------:R-:W-:Y:S02]  /*fbb0*/  F2FP.BF16.PACK_AB R138, R233, R234 ;  /* 0x000000eae98a723e */ /* 0x000fe400000010ff */
[----:B------:R-:W-:Y:S07]  /*fbc0*/  F2FP.BF16.PACK_AB R139, R193, R194 ;  /* 0x000000c2c18b723e */ /* 0x000fee00000010ff */
[C---:B---3--:R-:W-:Y:S08]  /*fbd0*/  HMMA.16816.F32.BF16 R4, R136.reuse, R144, R4 ;  /* 0x000000908804723c */ /* 0x048ff00000041804 */
[C---:B------:R-:W-:Y:S01]  /*fbe0*/  HMMA.16816.F32.BF16 R8, R136.reuse, R146, R8 ;  /* 0x000000928808723c */ /* 0x040fe20000041808 */
[----:B------:R-:W3:Y:S03]  /*fbf0*/  LDSM.16.MT88.4 R144, [R206+0x2900] ;  /* 0x00290000ce90783b */ /* 0x000ee60000004200 */
[----:B-1----:R-:W-:Y:S02]  /*fc00*/  FFMA.FTZ R134, R241, c[0x0][0x2d0], -R169 ;  /* 0x0000b400f1867a23 */ /* 0x002fe400000108a9 */
[----:B--2---:R-:W-:Y:S02]  /*fc10*/  FADD.FTZ R2, R201, R2 ;  /* 0x00000002c9027221 */ /* 0x004fe40000010000 */
[C---:B----4-:R-:W-:Y:S01]  /*fc20*/  HMMA.16816.F32.BF16 R12, R136.reuse, R148, R12 ;  /* 0x00000094880c723c */ /* 0x050fe2000004180c */
[----:B------:R1:W2:Y:S07]  /*fc30*/  MUFU.EX2 R197, R134 ;  /* 0x0000008600c57308 */ /* 0x0002ae0000000800 */
[C---:B------:R-:W-:Y:S01]  /*fc40*/  HMMA.16816.F32.BF16 R16, R136.reuse, R150, R16 ;  /* 0x000000968810723c */ /* 0x040fe20000041810 */
[----:B------:R-:W4:Y:S07]  /*fc50*/  LDSM.16.MT88.4 R148, [R205+0x4900] ;  /* 0x00490000cd94783b */ /* 0x000f2e0000004200 */
[C---:B------:R-:W-:Y:S08]  /*fc60*/  HMMA.16816.F32.BF16 R20, R136.reuse, R152, R20 ;  /* 0x000000988814723c */ /* 0x040ff00000041814 */
[C---:B------:R-:W-:Y:S01]  /*fc70*/  HMMA.16816.F32.BF16 R24, R136.reuse, R154, R24 ;  /* 0x0000009a8818723c */ /* 0x040fe20000041818 */
[----:B------:R-:W4:Y:S03]  /*fc80*/  LDSM.16.MT88.4 R152, [R206+0x4900] ;  /* 0x00490000ce98783b */ /* 0x000f260000004200 */
[--C-:B-1----:R-:W-:Y:S02]  /*fc90*/  FFMA.FTZ R134, R242, c[0x0][0x2d0], -R133.reuse ;  /* 0x0000b400f2867a23 */ /* 0x102fe40000010885 */
[----:B--2---:R-:W-:Y:S02]  /*fca0*/  FADD.FTZ R2, R197, R2 ;  /* 0x00000002c5027221 */ /* 0x004fe40000010000 */
[C---:B------:R-:W-:Y:S01]  /*fcb0*/  HMMA.16816.F32.BF16 R28, R136.reuse, R140, R28 ;  /* 0x0000008c881c723c */ /* 0x040fe2000004181c */
[----:B------:R1:W2:Y:S07]  /*fcc0*/  MUFU.EX2 R187, R134 ;  /* 0x0000008600bb7308 */ /* 0x0002ae0000000800 */
[C---:B------:R-:W-:Y:S01]  /*fcd0*/  HMMA.16816.F32.BF16 R32, R136.reuse, R142, R32 ;  /* 0x0000008e8820723c */ /* 0x040fe20000041820 */
[----:B------:R-:W4:Y:S07]  /*fce0*/  LDSM.16.MT88.4 R140, [R208+0x4900] ;  /* 0x00490000d08c783b */ /* 0x000f2e0000004200 */
[C---:B------:R-:W-:Y:S08]  /*fcf0*/  HMMA.16816.F32.BF16 R36, R136.reuse, R156, R36 ;  /* 0x0000009c8824723c */ /* 0x040ff00000041824 */
[C---:B------:R-:W-:Y:S01]  /*fd00*/  HMMA.16816.F32.BF16 R40, R136.reuse, R158, R40 ;  /* 0x0000009e8828723c */ /* 0x040fe20000041828 */
[----:B------:R-:W-:Y:S03]  /*fd10*/  LDSM.16.MT88.4 R156, [R205+0x3100] ;  /* 0x00310000cd9c783b */ /* 0x000fe60000004200 */
[----:B-1----:R-:W-:Y:S02]  /*fd20*/  FFMA.FTZ R134, R243, c[0x0][0x2d0], -R133 ;  /* 0x0000b400f3867a23 */ /* 0x002fe40000010885 */
[----:B--2---:R-:W-:Y:S02]  /*fd30*/  FADD.FTZ R0, R187, R0 ;  /* 0x00000000bb007221 */ /* 0x004fe40000010000 */
[C---:B---3--:R-:W-:Y:S01]  /*fd40*/  HMMA.16816.F32.BF16 R44, R136.reuse, R144, R44 ;  /* 0x00000090882c723c */ /* 0x048fe2000004182c */
[----:B------:R1:W2:Y:S07]  /*fd50*/  MUFU.EX2 R186, R134 ;  /* 0x0000008600ba7308 */ /* 0x0002ae0000000800 */
[C---:B------:R-:W-:Y:S01]  /*fd60*/  HMMA.16816.F32.BF16 R48, R136.reuse, R146, R48 ;  /* 0x000000928830723c */ /* 0x040fe20000041830 */
[----:B------:R-:W3:Y:S07]  /*fd70*/  LDSM.16.MT88.4 R144, [R207+0x4900] ;  /* 0x00490000cf90783b */ /* 0x000eee0000004200 */
[C---:B------:R-:W-:Y:S08]  /*fd80*/  HMMA.16816.F32.BF16 R52, R136.reuse, R160, R52 ;  /* 0x000000a08834723c */ /* 0x040ff00000041834 */
[C---:B------:R-:W-:Y:S01]  /*fd90*/  HMMA.16816.F32.BF16 R56, R136.reuse, R162, R56 ;  /* 0x000000a28838723c */ /* 0x040fe20000041838 */
[----:B------:R-:W-:Y:S03]  /*fda0*/  LDSM.16.MT88.4 R160, [R206+0x3100] ;  /* 0x00310000cea0783b */ /* 0x000fe60000004200 */
[--C-:B-1----:R-:W-:Y:S02]  /*fdb0*/  FFMA.FTZ R134, R244, c[0x0][0x2d0], -R169.reuse ;  /* 0x0000b400f4867a23 */ /* 0x102fe400000108a9 */
[----:B--2---:R-:W-:Y:S02]  /*fdc0*/  FADD.FTZ R0, R186, R0 ;  /* 0x00000000ba007221 */ /* 0x004fe40000010000 */
[C---:B------:R-:W-:Y:S01]  /*fdd0*/  HMMA.16816.F32.BF16 R60, R136.reuse, R164, R60 ;  /* 0x000000a4883c723c */ /* 0x040fe2000004183c */
[----:B------:R1:W2:Y:S07]  /*fde0*/  MUFU.EX2 R192, R134 ;  /* 0x0000008600c07308 */ /* 0x0002ae0000000800 */
[C---:B------:R-:W-:Y:S01]  /*fdf0*/  HMMA.16816.F32.BF16 R64, R136.reuse, R166, R64 ;  /* 0x000000a68840723c */ /* 0x040fe20000041840 */
[----:B------:R-:W-:Y:S07]  /*fe00*/  LDSM.16.MT88.4 R164, [R205+0x5100] ;  /* 0x00510000cda4783b */ /* 0x000fee0000004200 */
[C---:B----4-:R-:W-:Y:S08]  /*fe10*/  HMMA.16816.F32.BF16 R68, R136.reuse, R148, R68 ;  /* 0x000000948844723c */ /* 0x050ff00000041844 */
[C---:B------:R-:W-:Y:S01]  /*fe20*/  HMMA.16816.F32.BF16 R72, R136.reuse, R150, R72 ;  /* 0x000000968848723c */ /* 0x040fe20000041848 */
[----:B------:R-:W4:Y:S03]  /*fe30*/  LDSM.16.MT88.4 R148, [R205+0x6900] ;  /* 0x00690000cd94783b */ /* 0x000f260000004200 */
[----:B-1----:R-:W-:Y:S02]  /*fe40*/  FFMA.FTZ R134, R245, c[0x0][0x2d0], -R169 ;  /* 0x0000b400f5867a23 */ /* 0x002fe400000108a9 */
[----:B--2---:R-:W-:Y:S02]  /*fe50*/  FADD.FTZ R2, R192, R2 ;  /* 0x00000002c0027221 */ /* 0x004fe40000010000 */
[C---:B------:R-:W-:Y:S01]  /*fe60*/  HMMA.16816.F32.BF16 R76, R136.reuse, R152, R76 ;  /* 0x00000098884c723c */ /* 0x040fe2000004184c */
[----:B------:R1:W2:Y:S07]  /*fe70*/  MUFU.EX2 R191, R134 ;  /* 0x0000008600bf7308 */ /* 0x0002ae0000000800 */
[C---:B------:R-:W-:Y:S01]  /*fe80*/  HMMA.16816.F32.BF16 R80, R136.reuse, R154, R80 ;  /* 0x0000009a8850723c */ /* 0x040fe20000041850 */
[----:B------:R-:W2:Y:S07]  /*fe90*/  LDSM.16.MT88.4 R152, [R206+0x6900] ;  /* 0x00690000ce98783b */ /* 0x000eae0000004200 */
[C---:B------:R-:W-:Y:S08]  /*fea0*/  HMMA.16816.F32.BF16 R84, R136.reuse, R140, R84 ;  /* 0x0000008c8854723c */ /* 0x040ff00000041854 */
[C---:B------:R-:W-:Y:S01]  /*feb0*/  HMMA.16816.F32.BF16 R88, R136.reuse, R142, R88 ;  /* 0x0000008e8858723c */ /* 0x040fe20000041858 */
[----:B------:R-:W2:Y:S03]  /*fec0*/  LDSM.16.MT88.4 R140, [R208+0x6900] ;  /* 0x00690000d08c783b */ /* 0x000ea60000004200 */
[--C-:B-1----:R-:W-:Y:S04]  /*fed0*/  FFMA.FTZ R134, R190, c[0x0][0x2d0], -R133.reuse ;  /* 0x0000b400be867a23 */ /* 0x102fe80000010885 */
[C---:B---3--:R-:W-:Y:S01]  /*fee0*/  HMMA.16816.F32.BF16 R92, R136.reuse, R144, R92 ;  /* 0x00000090885c723c */ /* 0x048fe2000004185c */
[----:B------:R1:W-:Y:S07]  /*fef0*/  MUFU.EX2 R185, R134 ;  /* 0x0000008600b97308 */ /* 0x0003ee0000000800 */
[C---:B------:R-:W-:Y:S01]  /*ff00*/  HMMA.16816.F32.BF16 R96, R136.reuse, R146, R96 ;  /* 0x000000928860723c */ /* 0x040fe20000041860 */
[----:B------:R-:W3:Y:S07]  /*ff10*/  LDSM.16.MT88.4 R144, [R207+0x6900] ;  /* 0x00690000cf90783b */ /* 0x000eee0000004200 */
[C---:B----4-:R-:W-:Y:S08]  /*ff20*/  HMMA.16816.F32.BF16 R100, R136.reuse, R148, R100 ;  /* 0x000000948864723c */ /* 0x050ff00000041864 */
[C---:B------:R-:W-:Y:S01]  /*ff30*/  HMMA.16816.F32.BF16 R104, R136.reuse, R150, R104 ;  /* 0x000000968868723c */ /* 0x040fe20000041868 */
[----:B------:R-:W4:Y:S03]  /*ff40*/  LDSM.16.MT88.4 R148, [R205+0x1100] ;  /* 0x00110000cd94783b */ /* 0x000f260000004200 */
[--C-:B-1----:R-:W-:Y:S02]  /*ff50*/  FFMA.FTZ R134, R246, c[0x0][0x2d0], -R133.reuse ;  /* 0x0000b400f6867a23 */ /* 0x102fe40000010885 */
[----:B------:R-:W-:Y:S01]  /*ff60*/  FFMA.FTZ R133, R168, c[0x0][0x2d0], -R133 ;  /* 0x0000b400a8857a23 */ /* 0x000fe20000010885 */
[----:B--2---:R-:W-:Y:S01]  /*ff70*/  F2FP.BF16.PACK_AB R168, R191, R192 ;  /* 0x000000c0bfa8723e */ /* 0x004fe200000010ff */
[C---:B------:R-:W-:Y:S01]  /*ff80*/  HMMA.16816.F32.BF16 R108, R136.reuse, R152, R108 ;  /* 0x00000098886c723c */ /* 0x040fe2000004186c */
[----:B------:R1:W-:Y:S07]  /*ff90*/  MUFU.EX2 R184, R134 ;  /* 0x0000008600b87308 */ /* 0x0003ee0000000800 */
[C---:B------:R-:W-:Y:S01]  /*ffa0*/  HMMA.16816.F32.BF16 R112, R136.reuse, R154, R112 ;  /* 0x0000009a8870723c */ /* 0x040fe20000041870 */
[----:B------:R-:W-:Y:S02]  /*ffb0*/  LDSM.16.MT88.4 R152, [R208+0x1100] ;  /* 0x00110000d098783b */ /* 0x000fe40000004200 */
[----:B------:R-:W2:Y:S05]  /*ffc0*/  MUFU.EX2 R133, R133 ;  /* 0x0000008500857308 */ /* 0x000eaa0000000800 */
[C---:B------:R-:W-:Y:S08]  /*ffd0*/  HMMA.16816.F32.BF16 R116, R136.reuse, R140, R116 ;  /* 0x0000008c8874723c */ /* 0x040ff00000041874 */
[C---:B------:R-:W-:Y:S01]  /*ffe0*/  HMMA.16816.F32.BF16 R120, R136.reuse, R142, R120 ;  /* 0x0000008e8878723c */ /* 0x040fe20000041878 */
[----:B------:R-:W4:Y:S03]  /*fff0*/  LDSM.16.MT88.4 R140, [R206+0x1100] ;  /* 0x00110000ce8c783b */ /* 0x000f260000004200 */
[--C-:B-1----:R-:W-:Y:S04]  /*10000*/  FFMA.FTZ R134, R247, c[0x0][0x2d0], -R169.reuse ;  /* 0x0000b400f7867a23 */ /* 0x102fe800000108a9 */
[C---:B---3--:R-:W-:Y:S01]  /*10010*/  HMMA.16816.F32.BF16 R124, R136.reuse, R144, R124 ;  /* 0x00000090887c723c */ /* 0x048fe2000004187c */
[----:B------:R1:W-:Y:S03]  /*10020*/  MUFU.EX2 R190, R134 ;  /* 0x0000008600be7308 */ /* 0x0003e60000000800 */
[----:B--2---:R-:W-:Y:S04]  /*10030*/  F2FP.BF16.PACK_AB R171, R133, R135 ;  /* 0x0000008785ab723e */ /* 0x004fe800000010ff */
[----:B------:R-:W-:Y:S01]  /*10040*/  HMMA.16816.F32.BF16 R128, R136, R146, R128 ;  /* 0x000000928880723c */ /* 0x000fe20000041880 */
[----:B------:R-:W2:Y:S06]  /*10050*/  LDSM.16.MT88.4 R144, [R207+0x1100] ;  /* 0x00110000cf90783b */ /* 0x000eac0000004200 */
[----:B------:R-:W-:Y:S02]  /*10060*/  F2FP.BF16.PACK_AB R136, R203, R232 ;  /* 0x000000e8cb88723e */ /* 0x000fe400000010ff */
[----:B------:R-:W-:Y:S03]  /*10070*/  F2FP.BF16.PACK_AB R137, R188, R189 ;  /* 0x000000bdbc89723e */ /* 0x000fe600000010ff */
[----:B------:R-:W-:Y:S02]  /*10080*/  F2FP.BF16.PACK_AB R138, R197, R201 ;  /* 0x000000c9c58a723e */ /* 0x000fe400000010ff */
[----:B------:R-:W-:Y:S01]  /*10090*/  F2FP.BF16.PACK_AB R139, R186, R187 ;  /* 0x000000bbba8b723e */ /* 0x000fe200000010ff */
[----:B-1----:R-:W-:Y:S01]  /*100a0*/  FFMA.FTZ R134, R248, c[0x0][0x2d0], -R169 ;  /* 0x0000b400f8867a23 */ /* 0x002fe200000108a9 */
[----:B------:R-:W-:Y:S05]  /*100b0*/  F2FP.BF16.PACK_AB R169, R184, R185 ;  /* 0x000000b9b8a9723e */ /* 0x000fea00000010ff */
[C---:B----4-:R-:W-:Y:S01]  /*100c0*/  HMMA.16816.F32.BF16 R4, R136.reuse, R148, R4 ;  /* 0x000000948804723c */ /* 0x050fe20000041804 */
[----:B------:R-:W1:Y:S07]  /*100d0*/  MUFU.EX2 R134, R134 ;  /* 0x0000008600867308 */ /* 0x000e6e0000000800 */
[C---:B------:R-:W-:Y:S01]  /*100e0*/  HMMA.16816.F32.BF16 R8, R136.reuse, R150, R8 ;  /* 0x000000968808723c */ /* 0x040fe20000041808 */
[----:B------:R-:W3:Y:S07]  /*100f0*/  LDSM.16.MT88.4 R148, [R208+0x3100] ;  /* 0x00310000d094783b */ /* 0x000eee0000004200 */
[C---:B------:R-:W-:Y:S08]  /*10100*/  HMMA.16816.F32.BF16 R12, R136.reuse, R140, R12 ;  /* 0x0000008c880c723c */ /* 0x040ff0000004180c */
[C---:B------:R-:W-:Y:S01]  /*10110*/  HMMA.16816.F32.BF16 R16, R136.reuse, R142, R16 ;  /* 0x0000008e8810723c */ /* 0x040fe20000041810 */
[----:B------:R-:W4:Y:S03]  /*10120*/  LDSM.16.MT88.4 R140, [R207+0x3100] ;  /* 0x00310000cf8c783b */ /* 0x000f260000004200 */
[----:B-1----:R-:W-:Y:S04]  /*10130*/  F2FP.BF16.PACK_AB R170, R134, R190 ;  /* 0x000000be86aa723e */ /* 0x002fe800000010ff */
[C---:B------:R-:W-:Y:S08]  /*10140*/  HMMA.16816.F32.BF16 R20, R136.reuse, R152, R20 ;  /* 0x000000988814723c */ /* 0x040ff00000041814 */
[C---:B------:R-:W-:Y:S01]  /*10150*/  HMMA.16816.F32.BF16 R24, R136.reuse, R154, R24 ;  /* 0x0000009a8818723c */ /* 0x040fe20000041818 */
[----:B------:R-:W-:Y:S07]  /*10160*/  LDSM.16.MT88.4 R152, [R205+0x7100] ;  /* 0x00710000cd98783b */ /* 0x000fee0000004200 */
[C---:B--2---:R-:W-:Y:S08]  /*10170*/  HMMA.16816.F32.BF16 R28, R136.reuse, R144, R28 ;  /* 0x00000090881c723c */ /* 0x044ff0000004181c */
        /* <DEDUP_REMOVED lines=8> */
[C---:B---3--:R-:W-:Y:S08]  /*10200*/  HMMA.16816.F32.BF16 R52, R136.reuse, R148, R52 ;  /* 0x000000948834723c */ /* 0x048ff00000041834 */
[C---:B------:R-:W-:Y:S01]  /*10210*/  HMMA.16816.F32.BF16 R56, R136.reuse, R150, R56 ;  /* 0x000000968838723c */ /* 0x040fe20000041838 */
[----:B------:R-:W2:Y:S07]  /*10220*/  LDSM.16.MT88.4 R148, [R208+0x5100] ;  /* 0x00510000d094783b */ /* 0x000eae0000004200 */
[C---:B----4-:R-:W-:Y:S08]  /*10230*/  HMMA.16816.F32.BF16 R60, R136.reuse, R140, R60 ;  /* 0x0000008c883c723c */ /* 0x050ff0000004183c */
[C---:B------:R-:W-:Y:S01]  /*10240*/  HMMA.16816.F32.BF16 R64, R136.reuse, R142, R64 ;  /* 0x0000008e8840723c */ /* 0x040fe20000041840 */
[----:B------:R-:W3:Y:S07]  /*10250*/  LDSM.16.MT88.4 R140, [R207+0x5100] ;  /* 0x00510000cf8c783b */ /* 0x000eee0000004200 */
[C---:B------:R-:W-:Y:S08]  /*10260*/  HMMA.16816.F32.BF16 R68, R136.reuse, R164, R68 ;  /* 0x000000a48844723c */ /* 0x040ff00000041844 */
        /* <DEDUP_REMOVED lines=12> */
[C---:B------:R-:W-:Y:S08]  /*10330*/  HMMA.16816.F32.BF16 R104, R136.reuse, R154, R104 ;  /* 0x0000009a8868723c */ /* 0x040ff00000041868 */
        /* <DEDUP_REMOVED lines=15> */
[----:B------:R-:W1:Y:S07]  /*10430*/  LDSM.16.MT88.4 R20, [R208+0x5900] ;  /* 0x00590000d014783b */ /* 0x000e6e0000004200 */
[C---:B------:R-:W-:Y:S01]  /*10440*/  HMMA.16816.F32.BF16 R156, R168.reuse, R166, R24 ;  /* 0x000000a6a89c723c */ /* 0x040fe20000041818 */
[----:B------:R-:W1:Y:S07]  /*10450*/  LDSM.16.MT88.4 R24, [R207+0x5900] ;  /* 0x00590000cf18783b */ /* 0x000e6e0000004200 */
[C---:B------:R-:W-:Y:S01]  /*10460*/  HMMA.16816.F32.BF16 R160, R168.reuse, R172, R28 ;  /* 0x000000aca8a0723c */ /* 0x040fe2000004181c */
[----:B------:R-:W1:Y:S07]  /*10470*/  LDSM.16.MT88.4 R28, [R205+0x7900] ;  /* 0x00790000cd1c783b */ /* 0x000e6e0000004200 */
[C---:B------:R-:W-:Y:S01]  /*10480*/  HMMA.16816.F32.BF16 R164, R168.reuse, R174, R32 ;  /* 0x000000aea8a4723c */ /* 0x040fe20000041820 */
[----:B------:R-:W2:Y:S07]  /*10490*/  LDSM.16.MT88.4 R32, [R206+0x7900] ;  /* 0x00790000ce20783b */ /* 0x000eae0000004200 */
        /* <DEDUP_REMOVED lines=34> */
[----:B------:R-:W-:Y:S01]  /*106c0*/  MOV R133, R132 ;  /* 0x0000008400857202 */ /* 0x000fe20000000f00 */
[----:B------:R-:W-:-:S05]  /*106d0*/  @P0 BRA `(.L_x_976) ;  /* 0xffffc14000000947 */ /* 0x000fca000383ffff */
.L_x_975:
[----:B------:R-:W-:-:S06]  /*106e0*/  UISETP.GE.AND UP0, UPT, UR14, UR8, UPT ;  /* 0x000000080e00728c */ /* 0x000fcc000bf06270 */
[----:B------:R-:W-:-:S13]  /*106f0*/  PLOP3.LUT P0, PT, PT, PT, UP0, 0x80, 0x0 ;  /* 0x000000000000781c */ /* 0x000fda0003f0f008 */
[----:B------:R-:W-:Y:S05]  /*10700*/  @!P0 BRA `(.L_x_977) ;  /* 0x000048f000008947 */ /* 0x000fea0003800000 */
[----:B------:R-:W2:Y:S01]  /*10710*/  LDL.64 R6, [R1+0x48] ;  /* 0x0000480001067983 */ /* 0x000ea20000100a00 */
[----:B------:R-:W-:-:S03]  /*10720*/  ULDC.64 UR4, c[0x0][0x208] ;  /* 0x0000820000047ab9 */ /* 0x000fc60000000a00 */
[----:B------:R-:W2:Y:S04]  /*10730*/  LDL.64 R4, [R1+0x38] ;  /* 0x0000380001047983 */ /* 0x000ea80000100a00 */
[----:B------:R-:W3:Y:S04]  /*10740*/  LDL.64 R10, [R1+0x40] ;  /* 0x00004000010a7983 */ /* 0x000ee80000100a00 */
[----:B------:R-:W4:Y:S01]  /*10750*/  LDL.64 R8, [R1+0x30] ;  /* 0x0000300001087983 */ /* 0x000f220000100a00 */
[----:B------:R-:W-:Y:S01]  /*10760*/  MOV R134, R3 ;  /* 0x0000000300867202 */ /* 0x000fe20000000f00 */
[----:B------:R-:W-:Y:S01]  /*10770*/  IMAD.MOV.U32 R133, RZ, RZ, R132 ;  /* 0x000000ffff857224 */ /* 0x000fe200078e0084 */
[----:B------:R-:W-:-:S02]  /*10780*/  USHF.L.U64.HI UR21, UR4, 0x5, UR5 ;  /* 0x0000000504157899 */ /* 0x000fc40008010205 */
[----:B------:R-:W-:-:S03]  /*10790*/  USHF.L.U32 UR20, UR4, 0x5, URZ ;  /* 0x0000000504147899 */ /* 0x000fc6000800063f */
[----:B------:R-:W-:Y:S01]  /*107a0*/  ULDC.64 UR4, c[0x0][0x1e0] ;  /* 0x0000780000047ab9 */ /* 0x000fe20000000a00 */
[----:B--2---:R-:W-:-:S05]  /*107b0*/  MOV R4, R6 ;  /* 0x0000000600047202 */ /* 0x004fca0000000f00 */
[----:B------:R1:W-:Y:S01]  /*107c0*/  STL.64 [R1+0x38], R4 ;  /* 0x0000380401007387 */ /* 0x0003e20000100a00 */
[C---:B------:R-:W-:Y:S02]  /*107d0*/  IADD3 R236, P6, R6.reuse, 0x40, RZ ;  /* 0x0000004006ec7810 */ /* 0x040fe40007fde0ff */
[C---:B------:R-:W-:Y:S02]  /*107e0*/  IADD3 R232, P0, R6.reuse, 0xc0, RZ ;  /* 0x000000c006e87810 */ /* 0x040fe40007f1e0ff */
[----:B------:R-:W-:Y:S01]  /*107f0*/  IADD3 R234, P5, R6, 0x80, RZ ;  /* 0x0000008006ea7810 */ /* 0x000fe20007fbe0ff */
[--C-:B------:R-:W-:Y:S01]  /*10800*/  IMAD.X R237, RZ, RZ, R5.reuse, P6 ;  /* 0x000000ffffed7224 */ /* 0x100fe200030e0605 */
[C---:B---3--:R-:W-:Y:S01]  /*10810*/  IADD3 R252, P6, R10.reuse, 0x40, RZ ;  /* 0x000000400afc7810 */ /* 0x048fe20007fde0ff */
[--C-:B------:R-:W-:Y:S01]  /*10820*/  IMAD.X R233, RZ, RZ, R5.reuse, P0 ;  /* 0x000000ffffe97224 */ /* 0x100fe200000e0605 */
[C---:B------:R-:W-:Y:S01]  /*10830*/  IADD3 R246, P0, R10.reuse, 0xc0, RZ ;  /* 0x000000c00af67810 */ /* 0x040fe20007f1e0ff */
[----:B------:R-:W-:Y:S01]  /*10840*/  IMAD.X R235, RZ, RZ, R5, P5 ;  /* 0x000000ffffeb7224 */ /* 0x000fe200028e0605 */
[----:B------:R-:W-:Y:S01]  /*10850*/  IADD3 R248, P5, R10, 0x80, RZ ;  /* 0x000000800af87810 */ /* 0x000fe20007fbe0ff */
[----:B----4-:R-:W-:-:S02]  /*10860*/  IMAD.X R251, RZ, RZ, R9, P6 ;  /* 0x000000fffffb7224 */ /* 0x010fc400030e0609 */
[----:B------:R-:W-:Y:S01]  /*10870*/  IMAD.X R245, RZ, RZ, R9, P0 ;  /* 0x000000fffff57224 */ /* 0x000fe200000e0609 */
[----:B------:R-:W-:Y:S02]  /*10880*/  IADD3.X R247, RZ, R9, RZ, P5, !PT ;  /* 0x00000009fff77210 */ /* 0x000fe40002ffe4ff */
.L_x_986:
[----:B------:R-:W2:Y:S01]  /*10890*/  LDL.64 R196, [R1+0x38] ;  /* 0x0000380001c47983 */ /* 0x000ea20000100a00 */
[----:B------:R-:W-:Y:S04]  /*108a0*/  DEPBAR.LE SB0, 0x0 ;  /* 0x000080000000791a */ /* 0x000fe80000000000 */
[----:B------:R-:W-:Y:S01]  /*108b0*/  USHF.R.S32.HI UR7, URZ, 0x1f, UR14 ;  /* 0x0000001f3f077899 */ /* 0x000fe2000801140e */
[----:B------:R-:W3:Y:S01]  /*108c0*/  LDL.64 R172, [R1+0x48] ;  /* 0x0000480001ac7983 */ /* 0x000ee20000100a00 */
[----:B------:R-:W-:Y:S01]  /*108d0*/  UIMAD UR6, UR10, UR14, URZ ;  /* 0x0000000e0a0672a4 */ /* 0x000fe2000f8e023f */
[----:B------:R-:W-:Y:S01]  /*108e0*/  IMAD.U32 R2, RZ, RZ, UR14 ;  /* 0x0000000eff027e24 */ /* 0x000fe2000f8e00ff */
[----:B------:R-:W-:Y:S01]  /*108f0*/  UIMAD.WIDE.U32 UR22, UR14, UR11, UR20 ;  /* 0x0000000b0e1672a5 */ /* 0x000fe2000f8e0014 */
[----:B------:R-:W-:Y:S01]  /*10900*/  IMAD.U32 R20, RZ, RZ, UR14 ;  /* 0x0000000eff147e24 */ /* 0x000fe2000f8e00ff */
[----:B------:R-:W-:Y:S01]  /*10910*/  UIMAD UR6, UR7, UR11, UR6 ;  /* 0x0000000b070672a4 */ /* 0x000fe2000f8e0206 */
[----:B------:R-:W-:Y:S01]  /*10920*/  BAR.SYNC.DEFER_BLOCKING 0x0 ;  /* 0x0000000000007b1d */ /* 0x000fe20000010000 */
[----:B------:R-:W-:Y:S01]  /*10930*/  IMAD.U32 R12, RZ, RZ, UR14 ;  /* 0x0000000eff0c7e24 */ /* 0x000fe2000f8e00ff */
[----:B------:R-:W-:Y:S01]  /*10940*/  UISETP.GT.AND UP3, UPT, UR14, UR8, UPT ;  /* 0x000000080e00728c */ /* 0x000fe2000bf64270 */
[----:B------:R-:W-:Y:S04]  /*10950*/  IMAD.WIDE.U32 R20, R20, UR11, R234 ;  /* 0x0000000b14147c25 */ /* 0x000fe8000f8e00ea */
[----:B------:R-:W-:Y:S01]  /*10960*/  IMAD.U32 R22, RZ, RZ, UR14 ;  /* 0x0000000eff167e24 */ /* 0x000fe2000f8e00ff */
[----:B------:R-:W-:Y:S02]  /*10970*/  LEA R192, P5, R20, c[0x0][0x1f8], 0x1 ;  /* 0x00007e0014c07a11 */ /* 0x000fe400078a08ff */
[----:B------:R-:W-:Y:S01]  /*10980*/  IADD3 R21, R21, UR6, RZ ;  /* 0x0000000615157c10 */ /* 0x000fe2000fffe0ff */
[----:B------:R-:W-:Y:S02]  /*10990*/  IMAD.WIDE.U32 R22, R22, UR11, R236 ;  /* 0x0000000b16167c25 */ /* 0x000fe4000f8e00ec */
[----:B------:R-:W-:Y:S01]  /*109a0*/  @UP3 UIADD3 UR17, UR14, -0x1, URZ ;  /* 0xffffffff0e113890 */ /* 0x000fe2000fffe03f */
[----:B------:R-:W-:Y:S02]  /*109b0*/  LEA.HI.X R193, R20, c[0x0][0x1fc], R21, 0x1, P5 ;  /* 0x00007f0014c17a11 */ /* 0x000fe400028f0c15 */
[C---:B------:R-:W-:Y:S02]  /*109c0*/  LEA R28, P6, R22.reuse, c[0x0][0x1f8], 0x1 ;  /* 0x00007e00161c7a11 */ /* 0x040fe400078c08ff */
[----:B------:R-:W-:Y:S04]  /*109d0*/  IADD3 R23, R23, UR6, RZ ;  /* 0x0000000617177c10 */ /* 0x000fe8000fffe0ff */
[----:B------:R-:W-:Y:S01]  /*109e0*/  LEA.HI.X R29, R22, c[0x0][0x1fc], R23, 0x1, P6 ;  /* 0x00007f00161d7a11 */ /* 0x000fe200030f0c17 */
[----:B-----5:R-:W-:Y:S06]  /*109f0*/  LDSM.16.M88.4 R32, [R211+0x10100] ;  /* 0x01010000d320783b */ /* 0x020fec0000000200 */
[----:B------:R-:W4:Y:S06]  /*10a00*/  LDSM.16.M88.4 R8, [R204+0x8100] ;  /* 0x00810000cc08783b */ /* 0x000f2c0000000200 */
[----:B------:R-:W1:Y:S06]  /*10a10*/  LDSM.16.M88.4 R16, [R204+0x8900] ;  /* 0x00890000cc10783b */ /* 0x000e6c0000000200 */
[----:B------:R-:W1:Y:S06]  /*10a20*/  LDSM.16.M88.4 R24, [R204+0x9100] ;  /* 0x00910000cc18783b */ /* 0x000e6c0000000200 */
[----:B------:R-:W1:Y:S06]  /*10a30*/  LDSM.16.M88.4 R168, [R204+0x9900] ;  /* 0x00990000cca8783b */ /* 0x000e6c0000000200 */
[----:B------:R-:W-:Y:S06]  /*10a40*/  LDSM.16.M88.4 R176, [R215] ;  /* 0x00000000d7b0783b */ /* 0x000fec0000000200 */
[----:B------:R-:W-:Y:S06]  /*10a50*/  LDSM.16.M88.4 R180, [R230] ;  /* 0x00000000e6b4783b */ /* 0x000fec0000000200 */
[----:B------:R-:W-:Y:S01]  /*10a60*/  LDSM.16.M88.4 R184, [R229] ;  /* 0x00000000e5b8783b */ /* 0x000fe20000000200 */
[C---:B-1--4-:R-:W-:Y:S05]  /*10a70*/  HMMA.16816.F32.BF16 R4, R32.reuse, R8, RZ ;  /* 0x000000082004723c */ /* 0x052fea00000418ff */
[----:B------:R-:W-:Y:S03]  /*10a80*/  LDSM.16.M88.4 R188, [R228] ;  /* 0x00000000e4bc783b */ /* 0x000fe60000000200 */
[C---:B------:R-:W-:Y:S03]  /*10a90*/  HMMA.16816.F32.BF16 R8, R32.reuse, R10, RZ ;  /* 0x0000000a2008723c */ /* 0x040fe600000418ff */
[----:B------:R-:W4:Y:S06]  /*10aa0*/  LDL.64 R202, [R1+0x40] ;  /* 0x0000400001ca7983 */ /* 0x000f2c0000100a00 */
[----:B------:R-:W4:Y:S03]  /*10ab0*/  LDL.64 R200, [R1+0x30] ;  /* 0x0000300001c87983 */ /* 0x000f260000100a00 */
[----:B--2---:R-:W-:Y:S05]  /*10ac0*/  IMAD.WIDE.U32 R2, R2, UR11, R196 ;  /* 0x0000000b02027c25 */ /* 0x004fea000f8e00c4 */
[C---:B------:R-:W-:Y:S02]  /*10ad0*/  LEA R30, P0, R2.reuse, c[0x0][0x1f8], 0x1 ;  /* 0x00007e00021e7a11 */ /* 0x040fe400078008ff */
[----:B------:R-:W-:Y:S04]  /*10ae0*/  IADD3 R0, R3, UR6, RZ ;  /* 0x0000000603007c10 */ /* 0x000fe8000fffe0ff */
[----:B------:R-:W-:Y:S01]  /*10af0*/  LEA.HI.X R31, R2, c[0x0][0x1fc], R0, 0x1, P0 ;  /* 0x00007f00021f7a11 */ /* 0x000fe200000f0c00 */
[----:B------:R-:W-:Y:S02]  /*10b00*/  IMAD.WIDE.U32 R2, R12, UR11, R232 ;  /* 0x0000000b0c027c25 */ /* 0x000fe4000f8e00e8 */
[C---:B------:R-:W-:Y:S03]  /*10b10*/  HMMA.16816.F32.BF16 R12, R32.reuse, R16, RZ ;  /* 0x00000010200c723c */ /* 0x040fe600000418ff */
[C---:B------:R-:W-:Y:S02]  /*10b20*/  LEA R194, P0, R2.reuse, c[0x0][0x1f8], 0x1 ;  /* 0x00007e0002c27a11 */ /* 0x040fe400078008ff */
[----:B------:R-:W-:Y:S01]  /*10b30*/  IADD3 R0, R3, UR6, RZ ;  /* 0x0000000603007c10 */ /* 0x000fe2000fffe0ff */
[----:B------:R-:W-:Y:S02]  /*10b40*/  UIADD3 UR6, UR6, UR23, URZ ;  /* 0x0000001706067290 */ /* 0x000fe4000fffe03f */
[C---:B------:R-:W-:Y:S01]  /*10b50*/  HMMA.16816.F32.BF16 R16, R32.reuse, R18, RZ ;  /* 0x000000122010723c */ /* 0x040fe200000418ff */
[----:B------:R-:W-:Y:S03]  /*10b60*/  LEA.HI.X R195, R2, c[0x0][0x1fc], R0, 0x1, P0 ;  /* 0x00007f0002c37a11 */ /* 0x000fe600000f0c00 */
[----:B---3--:R-:W-:Y:S02]  /*10b70*/  IADD3 R0, P5, R172, UR22, RZ ;  /* 0x00000016ac007c10 */ /* 0x008fe4000ffbe0ff */
[----:B------:R-:W1:Y:S02]  /*10b80*/  LDSM.16.M88.4 R172, [R212+0x10100] ;  /* 0x01010000d4ac783b */ /* 0x000e640000000200 */
[C---:B------:R-:W-:Y:S01]  /*10b90*/  HMMA.16816.F32.BF16 R20, R32.reuse, R24, RZ ;  /* 0x000000182014723c */ /* 0x040fe200000418ff */
[----:B------:R-:W-:Y:S03]  /*10ba0*/  LEA R2, P0, R0, c[0x0][0x1f8], 0x1 ;  /* 0x00007e0000027a11 */ /* 0x000fe600078008ff */
[----:B------:R-:W-:Y:S01]  /*10bb0*/  @!PT LDS RZ, [RZ] ;  /* 0x00000000fffff984 */ /* 0x000fe20000000800 */
[----:B------:R-:W-:Y:S01]  /*10bc0*/  @!PT LDS RZ, [RZ] ;  /* 0x00000000fffff984 */ /* 0x000fe20000000800 */
[----:B------:R-:W-:Y:S01]  /*10bd0*/  @!PT LDS RZ, [RZ] ;  /* 0x00000000fffff984 */ /* 0x000fe20000000800 */
[----:B------:R2:W-:Y:S01]  /*10be0*/  LDGSTS.E.BYPASS.LTC128B.128 [R231+0x100], [R30.64], !P4 ;  /* 0x001000001ee77fae */ /* 0x0005e2000e101d52 */
[----:B------:R-:W-:Y:S02]  /*10bf0*/  IADD3.X R3, R197, UR6, RZ, P5, !PT ;  /* 0x00000006c5037c10 */ /* 0x000fe4000affe4ff */
[----:B------:R-:W-:Y:S01]  /*10c00*/  IADD3 R132, P5, R236, UR22, RZ ;  /* 0x00000016ec847c10 */ /* 0x000fe2000ffbe0ff */
[C---:B------:R-:W-:Y:S01]  /*10c10*/  HMMA.16816.F32.BF16 R24, R32.reuse, R26, RZ ;  /* 0x0000001a2018723c */ /* 0x040fe200000418ff */
[----:B------:R-:W-:Y:S01]  /*10c20*/  LEA.HI.X R3, R0, c[0x0][0x1fc], R3, 0x1, P0 ;  /* 0x00007f0000037a11 */ /* 0x000fe200000f0c03 */
[----:B------:R2:W-:Y:S02]  /*10c30*/  LDGSTS.E.BYPASS.LTC128B.128 [R231+0x2100], [R28.64], !P3 ;  /* 0x021000001ce77fae */ /* 0x0005e4000d901d52 */
[----:B------:R-:W-:Y:S04]  /*10c40*/  IADD3.X R0, R237, UR6, RZ, P5, !PT ;  /* 0x00000006ed007c10 */ /* 0x000fe8000affe4ff */
[----:B------:R3:W-:Y:S06]  /*10c50*/  LDGSTS.E.BYPASS.LTC128B.128 [R231+0x4100], [R192.64], !P2 ;  /* 0x04100000c0e77fae */ /* 0x0007ec000d101d52 */
[----:B------:R1:W-:Y:S06]  /*10c60*/  LDGSTS.E.BYPASS.LTC128B.128 [R231+0x6100], [R194.64], !P1 ;  /* 0x06100000c2e77fae */ /* 0x0003ec000c901d52 */
[----:B------:R1:W-:Y:S01]  /*10c70*/  LDGSTS.E.BYPASS.LTC128B.128 [R231+0x1100], [R2.64], !P4 ;  /* 0x0110000002e77fae */ /* 0x0003e2000e101d52 */
[C---:B--2---:R-:W-:Y:S01]  /*10c80*/  HMMA.16816.F32.BF16 R28, R32.reuse, R168, RZ ;  /* 0x000000a8201c723c */ /* 0x044fe200000418ff */
[C---:B---3--:R-:W-:Y:S07]  /*10c90*/  LEA R192, P0, R132.reuse, c[0x0][0x1f8], 0x1 ;  /* 0x00007e0084c07a11 */ /* 0x048fee00078008ff */
[----:B------:R-:W-:Y:S01]  /*10ca0*/  HMMA.16816.F32.BF16 R32, R32, R170, RZ ;  /* 0x000000aa2020723c */ /* 0x000fe200000418ff */
[----:B------:R-:W-:Y:S03]  /*10cb0*/  LEA.HI.X R193, R132, c[0x0][0x1fc], R0, 0x1, P0 ;  /* 0x00007f0084c17a11 */ /* 0x000fe600000f0c00 */
[----:B------:R-:W-:Y:S04]  /*10cc0*/  IADD3 R132, P0, R234, UR22, RZ ;  /* 0x00000016ea847c10 */ /* 0x000fe8000ff1e0ff */
[C---:B-1----:R-:W-:Y:S01]  /*10cd0*/  HMMA.16816.F32.BF16 R4, R172.reuse, R176, R4 ;  /* 0x000000b0ac04723c */ /* 0x042fe20000041804 */
[----:B------:R1:W-:Y:S04]  /*10ce0*/  LDGSTS.E.BYPASS.LTC128B.128 [R231+0x3100], [R192.64], !P3 ;  /* 0x03100000c0e77fae */ /* 0x0003e8000d901d52 */
[C---:B------:R-:W-:Y:S02]  /*10cf0*/  LEA R168, P6, R132.reuse, c[0x0][0x1f8], 0x1 ;  /* 0x00007e0084a87a11 */ /* 0x040fe400078c08ff */
[----:B------:R-:W-:Y:S01]  /*10d00*/  IADD3.X R3, R235, UR6, RZ, P0, !PT ;  /* 0x00000006eb037c10 */ /* 0x000fe200087fe4ff */
[C---:B------:R-:W-:Y:S04]  /*10d10*/  HMMA.16816.F32.BF16 R8, R172.reuse, R178, R8 ;  /* 0x000000b2ac08723c */ /* 0x040fe80000041808 */
[----:B------:R-:W-:Y:S02]  /*10d20*/  LEA.HI.X R169, R132, c[0x0][0x1fc], R3, 0x1, P6 ;  /* 0x00007f0084a97a11 */ /* 0x000fe400030f0c03 */
[----:B------:R-:W-:Y:S01]  /*10d30*/  IADD3 R0, P5, R232, UR22, RZ ;  /* 0x00000016e8007c10 */ /* 0x000fe2000ffbe0ff */
[----:B------:R-:W-:Y:S01]  /*10d40*/  @UP3 UIMAD.WIDE.U32 UR22, UR17, UR4, URZ ;  /* 0x00000004111632a5 */ /* 0x000fe2000f8e003f */
[C---:B------:R-:W-:Y:S01]  /*10d50*/  HMMA.16816.F32.BF16 R12, R172.reuse, R180, R12 ;  /* 0x000000b4ac0c723c */ /* 0x040fe2000004180c */
[----:B------:R2:W-:Y:S01]  /*10d60*/  LDGSTS.E.BYPASS.LTC128B.128 [R231+0x5100], [R168.64], !P2 ;  /* 0x05100000a8e77fae */ /* 0x0005e2000d101d52 */
[----:B------:R-:W-:Y:S01]  /*10d70*/  PLOP3.LUT P6, PT, PT, PT, UP3, 0x80, 0x0 ;  /* 0x000000000000781c */ /* 0x000fe20003fcf038 */
[----:B------:R-:W-:Y:S01]  /*10d80*/  @UP3 USHF.L.U32 UR7, UR22, 0x6, URZ ;  /* 0x0000000616073899 */ /* 0x000fe2000800063f */
[C---:B------:R-:W-:Y:S02]  /*10d90*/  LEA R2, P0, R0.reuse, c[0x0][0x1f8], 0x1 ;  /* 0x00007e0000027a11 */ /* 0x040fe400078008ff */
[----:B------:R-:W-:Y:S01]  /*10da0*/  IADD3.X R135, R233, UR6, RZ, P5, !PT ;  /* 0x00000006e9877c10 */ /* 0x000fe2000affe4ff */
[----:B------:R-:W-:Y:S01]  /*10db0*/  @UP3 USHF.R.S32.HI UR6, URZ, 0x1f, UR17 ;  /* 0x0000001f3f063899 */ /* 0x000fe20008011411 */
[C---:B------:R-:W-:Y:S01]  /*10dc0*/  HMMA.16816.F32.BF16 R16, R172.reuse, R182, R16 ;  /* 0x000000b6ac10723c */ /* 0x040fe20000041810 */
[----:B------:R-:W-:Y:S02]  /*10dd0*/  PLOP3.LUT P5, PT, PT, PT, UP3, 0x80, 0x0 ;  /* 0x000000000000781c */ /* 0x000fe40003faf038 */
[----:B------:R-:W-:Y:S01]  /*10de0*/  @UP3 UIMAD UR6, UR6, UR4, URZ ;  /* 0x00000004060632a4 */ /* 0x000fe2000f8e023f */
[----:B------:R-:W-:Y:S02]  /*10df0*/  LEA.HI.X R3, R0, c[0x0][0x1fc], R135, 0x1, P0 ;  /* 0x00007f0000037a11 */ /* 0x000fe400000f0c87 */
[----:B------:R-:W-:Y:S01]  /*10e00*/  PLOP3.LUT P0, PT, PT, PT, UP3, 0x80, 0x0 ;  /* 0x000000000000781c */ /* 0x000fe20003f0f038 */
[----:B------:R-:W-:Y:S01]  /*10e10*/  @UP3 UIMAD UR6, UR17, UR5, UR6 ;  /* 0x00000005110632a4 */ /* 0x000fe2000f8e0206 */
[C---:B------:R-:W-:Y:S01]  /*10e20*/  HMMA.16816.F32.BF16 R20, R172.reuse, R184, R20 ;  /* 0x000000b8ac14723c */ /* 0x040fe20000041814 */
[----:B------:R3:W-:Y:S02]  /*10e30*/  LDGSTS.E.BYPASS.LTC128B.128 [R231+0x7100], [R2.64], !P1 ;  /* 0x0710000002e77fae */ /* 0x0007e4000c901d52 */
[----:B------:R-:W-:Y:S03]  /*10e40*/  @UP3 UIADD3 UR6, UR23, UR6, URZ ;  /* 0x0000000617063290 */ /* 0x000fe6000fffe03f */
[----:B----4-:R-:W-:Y:S01]  /*10e50*/  @P5 IADD3 R0, P5, R202, UR7, RZ ;  /* 0x00000007ca005c10 */ /* 0x010fe2000ffbe0ff */
[----:B-1----:R-:W-:Y:S01]  /*10e60*/  LDSM.16.M88.4 R192, [R210+0x8100] ;  /* 0x00810000d2c0783b */ /* 0x002fe20000000200 */
[C---:B------:R-:W-:Y:S01]  /*10e70*/  HMMA.16816.F32.BF16 R24, R172.reuse, R186, R24 ;  /* 0x000000baac18723c */ /* 0x040fe20000041818 */
[----:B------:R-:W-:Y:S03]  /*10e80*/  @UP3 USHF.L.U64.HI UR6, UR22, 0x6, UR6 ;  /* 0x0000000616063899 */ /* 0x000fe60008010206 */
[C---:B------:R-:W-:Y:S01]  /*10e90*/  @P6 LEA R196, P6, R0.reuse, c[0x0][0x1c8], 0x1 ;  /* 0x0000720000c46a11 */ /* 0x040fe200078c08ff */
[----:B--2---:R-:W1:Y:S03]  /*10ea0*/  LDSM.16.M88.4 R168, [R214+0x10100] ;  /* 0x01010000d6a8783b */ /* 0x004e660000000200 */
[C---:B------:R-:W-:Y:S03]  /*10eb0*/  HMMA.16816.F32.BF16 R28, R172.reuse, R188, R28 ;  /* 0x000000bcac1c723c */ /* 0x040fe6000004181c */
[----:B------:R-:W2:Y:S05]  /*10ec0*/  LDSM.16.M88.4 R176, [R210+0x8900] ;  /* 0x00890000d2b0783b */ /* 0x000eaa0000000200 */
[----:B------:R-:W-:Y:S01]  /*10ed0*/  HMMA.16816.F32.BF16 R32, R172, R190, R32 ;  /* 0x000000beac20723c */ /* 0x000fe20000041820 */
[----:B------:R-:W4:Y:S03]  /*10ee0*/  LDSM.16.M88.4 R180, [R210+0x9100] ;  /* 0x00910000d2b4783b */ /* 0x000f260000000200 */
[----:B---3--:R-:W-:Y:S02]  /*10ef0*/  @P0 IADD3.X R2, R201, UR6, RZ, P5, !PT ;  /* 0x00000006c9020c10 */ /* 0x008fe4000affe4ff */
[----:B------:R-:W-:Y:S01]  /*10f00*/  PLOP3.LUT P0, PT, PT, PT, UP3, 0x80, 0x0 ;  /* 0x000000000000781c */ /* 0x000fe20003f0f038 */
[----:B------:R-:W0:Y:S01]  /*10f10*/  LDGDEPBAR ;  /* 0x00000000000079af */ /* 0x000e220000000000 */
[----:B------:R-:W-:Y:S05]  /*10f20*/  PLOP3.LUT P5, PT, PT, PT, UP3, 0x80, 0x0 ;  /* 0x000000000000781c */ /* 0x000fea0003faf038 */
[----:B------:R-:W3:Y:S06]  /*10f30*/  LDSM.16.M88.4 R172, [R210+0x9900] ;  /* 0x00990000d2ac783b */ /* 0x000eec0000000200 */
[----:B------:R-:W-:Y:S01]  /*10f40*/  LDSM.16.M88.4 R184, [R213+0x10100] ;  /* 0x01010000d5b8783b */ /* 0x000fe20000000200 */
[----:B------:R-:W-:Y:S02]  /*10f50*/  @P0 LEA.HI.X R199, R0, c[0x0][0x1cc], R2, 0x1, P6 ;  /* 0x0000730000c70a11 */ /* 0x000fe400030f0c02 */
[----:B------:R-:W-:Y:S02]  /*10f60*/  @P5 IADD3 R0, P5, R252, UR7, RZ ;  /* 0x00000007fc005c10 */ /* 0x000fe4000ffbe0ff */
[----:B------:R-:W-:Y:S01]  /*10f70*/  PLOP3.LUT P6, PT, PT, PT, UP3, 0x80, 0x0 ;  /* 0x000000000000781c */ /* 0x000fe20003fcf038 */
[----:B------:R-:W3:Y:S01]  /*10f80*/  LDSM.16.M88.4 R188, [R209] ;  /* 0x00000000d1bc783b */ /* 0x000ee20000000200 */
[----:B------:R-:W-:Y:S01]  /*10f90*/  PLOP3.LUT P0, PT, PT, PT, UP3, 0x80, 0x0 ;  /* 0x000000000000781c */ /* 0x000fe20003f0f038 */
[C---:B-1----:R-:W-:Y:S08]  /*10fa0*/  HMMA.16816.F32.BF16 R4, R168.reuse, R192, R4 ;  /* 0x000000c0a804723c */ /* 0x042ff00000041804 */
[C---:B------:R-:W-:Y:S01]  /*10fb0*/  HMMA.16816.F32.BF16 R8, R168.reuse, R194, R8 ;  /* 0x000000c2a808723c */ /* 0x040fe20000041808 */
[----:B------:R-:W1:Y:S03]  /*10fc0*/  LDSM.16.M88.4 R192, [R209+0x800] ;  /* 0x00080000d1c0783b */ /* 0x000e660000000200 */
[----:B------:R-:W-:Y:S02]  /*10fd0*/  @P0 IADD3.X R2, R251, UR6, RZ, P5, !PT ;  /* 0x00000006fb020c10 */ /* 0x000fe4000affe4ff */
[----:B------:R-:W-:Y:S02]  /*10fe0*/  PLOP3.LUT P0, PT, PT, PT, UP3, 0x80, 0x0 ;  /* 0x000000000000781c */ /* 0x000fe40003f0f038 */
[C---:B--2---:R-:W-:Y:S01]  /*10ff0*/  HMMA.16816.F32.BF16 R12, R168.reuse, R176, R12 ;  /* 0x000000b0a80c723c */ /* 0x044fe2000004180c */
[----:B------:R-:W-:Y:S07]  /*11000*/  PLOP3.LUT P5, PT, PT, PT, UP3, 0x80, 0x0 ;  /* 0x000000000000781c */ /* 0x000fee0003faf038 */
[C---:B------:R-:W-:Y:S01]  /*11010*/  HMMA.16816.F32.BF16 R16, R168.reuse, R178, R16 ;  /* 0x000000b2a810723c */ /* 0x040fe20000041810 */
[----:B------:R-:W-:Y:S07]  /*11020*/  LDSM.16.M88.4 R176, [R211+0x14100] ;  /* 0x01410000d3b0783b */ /* 0x000fee0000000200 */
[C---:B----4-:R-:W-:Y:S08]  /*11030*/  HMMA.16816.F32.BF16 R20, R168.reuse, R180, R20 ;  /* 0x000000b4a814723c */ /* 0x050ff00000041814 */
[C---:B------:R-:W-:Y:S01]  /*11040*/  HMMA.16816.F32.BF16 R24, R168.reuse, R182, R24 ;  /* 0x000000b6a818723c */ /* 0x040fe20000041818 */
[----:B------:R-:W-:Y:S07]  /*11050*/  LDSM.16.M88.4 R180, [R204+0xa100] ;  /* 0x00a10000ccb4783b */ /* 0x000fee0000000200 */
[C---:B---3--:R-:W-:Y:S08]  /*11060*/  HMMA.16816.F32.BF16 R28, R168.reuse, R172, R28 ;  /* 0x000000aca81c723c */ /* 0x048ff0000004181c */
[----:B------:R-:W-:Y:S01]  /*11070*/  HMMA.16816.F32.BF16 R32, R168, R174, R32 ;  /* 0x000000aea820723c */ /* 0x000fe20000041820 */
[----:B------:R-:W2:Y:S06]  /*11080*/  LDSM.16.M88.4 R168, [R209+0x1000] ;  /* 0x00100000d1a8783b */ /* 0x000eac0000000200 */
[----:B------:R-:W3:Y:S01]  /*11090*/  LDSM.16.M88.4 R172, [R209+0x1800] ;  /* 0x00180000d1ac783b */ /* 0x000ee20000000200 */
[C---:B------:R-:W-:Y:S08]  /*110a0*/  HMMA.16816.F32.BF16 R4, R184.reuse, R188, R4 ;  /* 0x000000bcb804723c */ /* 0x040ff00000041804 */
[C---:B------:R-:W-:Y:S01]  /*110b0*/  HMMA.16816.F32.BF16 R8, R184.reuse, R190, R8 ;  /* 0x000000beb808723c */ /* 0x040fe20000041808 */
[----:B------:R-:W4:Y:S07]  /*110c0*/  LDSM.16.M88.4 R188, [R204+0xa900] ;  /* 0x00a90000ccbc783b */ /* 0x000f2e0000000200 */
[C---:B-1----:R-:W-:Y:S08]  /*110d0*/  HMMA.16816.F32.BF16 R12, R184.reuse, R192, R12 ;  /* 0x000000c0b80c723c */ /* 0x042ff0000004180c */
[C---:B------:R-:W-:Y:S01]  /*110e0*/  HMMA.16816.F32.BF16 R16, R184.reuse, R194, R16 ;  /* 0x000000c2b810723c */ /* 0x040fe20000041810 */
[----:B------:R-:W1:Y:S07]  /*110f0*/  LDSM.16.M88.4 R192, [R204+0xb100] ;  /* 0x00b10000ccc0783b */ /* 0x000e6e0000000200 */
[C---:B--2---:R-:W-:Y:S08]  /*11100*/  HMMA.16816.F32.BF16 R20, R184.reuse, R168, R20 ;  /* 0x000000a8b814723c */ /* 0x044ff00000041814 */
[C---:B------:R-:W-:Y:S01]  /*11110*/  HMMA.16816.F32.BF16 R24, R184.reuse, R170, R24 ;  /* 0x000000aab818723c */ /* 0x040fe20000041818 */
[----:B------:R-:W2:Y:S07]  /*11120*/  LDSM.16.M88.4 R168, [R204+0xb900] ;  /* 0x00b90000cca8783b */ /* 0x000eae0000000200 */
[C---:B---3--:R-:W-:Y:S08]  /*11130*/  HMMA.16816.F32.BF16 R28, R184.reuse, R172, R28 ;  /* 0x000000acb81c723c */ /* 0x048ff0000004181c */
[----:B------:R-:W-:Y:S01]  /*11140*/  HMMA.16816.F32.BF16 R32, R184, R174, R32 ;  /* 0x000000aeb820723c */ /* 0x000fe20000041820 */
[----:B------:R-:W-:Y:S06]  /*11150*/  LDSM.16.M88.4 R172, [R212+0x14100] ;  /* 0x01410000d4ac783b */ /* 0x000fec0000000200 */
[----:B------:R-:W-:Y:S01]  /*11160*/  LDSM.16.M88.4 R184, [R226] ;  /* 0x00000000e2b8783b */ /* 0x000fe20000000200 */
[C---:B------:R-:W-:Y:S08]  /*11170*/  HMMA.16816.F32.BF16 R4, R176.reuse, R180, R4 ;  /* 0x000000b4b004723c */ /* 0x040ff00000041804 */
[C---:B------:R-:W-:Y:S01]  /*11180*/  HMMA.16816.F32.BF16 R8, R176.reuse, R182, R8 ;  /* 0x000000b6b008723c */ /* 0x040fe20000041808 */
[----:B------:R-:W3:Y:S07]  /*11190*/  LDSM.16.M88.4 R180, [R227] ;  /* 0x00000000e3b4783b */ /* 0x000eee0000000200 */
[C---:B----4-:R-:W-:Y:S08]  /*111a0*/  HMMA.16816.F32.BF16 R12, R176.reuse, R188, R12 ;  /* 0x000000bcb00c723c */ /* 0x050ff0000004180c */
[C---:B------:R-:W-:Y:S01]  /*111b0*/  HMMA.16816.F32.BF16 R16, R176.reuse, R190, R16 ;  /* 0x000000beb010723c */ /* 0x040fe20000041810 */
[----:B------:R-:W4:Y:S07]  /*111c0*/  LDSM.16.M88.4 R188, [R225] ;  /* 0x00000000e1bc783b */ /* 0x000f2e0000000200 */
[C---:B-1----:R-:W-:Y:S08]  /*111d0*/  HMMA.16816.F32.BF16 R20, R176.reuse, R192, R20 ;  /* 0x000000c0b014723c */ /* 0x042ff00000041814 */
[C---:B------:R-:W-:Y:S01]  /*111e0*/  HMMA.16816.F32.BF16 R24, R176.reuse, R194, R24 ;  /* 0x000000c2b018723c */ /* 0x040fe20000041818 */
[----:B------:R-:W1:Y:S07]  /*111f0*/  LDSM.16.M88.4 R192, [R224] ;  /* 0x00000000e0c0783b */ /* 0x000e6e0000000200 */
[C---:B--2---:R-:W-:Y:S08]  /*11200*/  HMMA.16816.F32.BF16 R28, R176.reuse, R168, R28 ;  /* 0x000000a8b01c723c */ /* 0x044ff0000004181c */
[----:B------:R-:W-:Y:S01]  /*11210*/  HMMA.16816.F32.BF16 R32, R176, R170, R32 ;  /* 0x000000aab020723c */ /* 0x000fe20000041820 */
[----:B------:R-:W-:Y:S06]  /*11220*/  LDSM.16.M88.4 R168, [R214+0x14100] ;  /* 0x01410000d6a8783b */ /* 0x000fec0000000200 */
[----:B------:R-:W2:Y:S01]  /*11230*/  LDSM.16.M88.4 R176, [R210+0xa100] ;  /* 0x00a10000d2b0783b */ /* 0x000ea20000000200 */
[C---:B---3--:R-:W-:Y:S08]  /*11240*/  HMMA.16816.F32.BF16 R4, R172.reuse, R180, R4 ;  /* 0x000000b4ac04723c */ /* 0x048ff00000041804 */
[C---:B------:R-:W-:Y:S01]  /*11250*/  HMMA.16816.F32.BF16 R8, R172.reuse, R182, R8 ;  /* 0x000000b6ac08723c */ /* 0x040fe20000041808 */
[----:B------:R-:W3:Y:S07]  /*11260*/  LDSM.16.M88.4 R180, [R210+0xa900] ;  /* 0x00a90000d2b4783b */ /* 0x000eee0000000200 */
[C---:B------:R-:W-:Y:S08]  /*11270*/  HMMA.16816.F32.BF16 R12, R172.reuse, R184, R12 ;  /* 0x000000b8ac0c723c */ /* 0x040ff0000004180c */
[C---:B------:R-:W-:Y:S01]  /*11280*/  HMMA.16816.F32.BF16 R16, R172.reuse, R186, R16 ;  /* 0x000000baac10723c */ /* 0x040fe20000041810 */
[----:B------:R-:W3:Y:S07]  /*11290*/  LDSM.16.M88.4 R184, [R210+0xb100] ;  /* 0x00b10000d2b8783b */ /* 0x000eee0000000200 */
[C---:B----4-:R-:W-:Y:S08]  /*112a0*/  HMMA.16816.F32.BF16 R20, R172.reuse, R188, R20 ;  /* 0x000000bcac14723c */ /* 0x050ff00000041814 */
[C---:B------:R-:W-:Y:S01]  /*112b0*/  HMMA.16816.F32.BF16 R24, R172.reuse, R190, R24 ;  /* 0x000000beac18723c */ /* 0x040fe20000041818 */
[----:B------:R-:W4:Y:S07]  /*112c0*/  LDSM.16.M88.4 R188, [R210+0xb900] ;  /* 0x00b90000d2bc783b */ /* 0x000f2e0000000200 */
[C---:B-1----:R-:W-:Y:S08]  /*112d0*/  HMMA.16816.F32.BF16 R28, R172.reuse, R192, R28 ;  /* 0x000000c0ac1c723c */ /* 0x042ff0000004181c */
[----:B------:R-:W-:Y:S01]  /*112e0*/  HMMA.16816.F32.BF16 R32, R172, R194, R32 ;  /* 0x000000c2ac20723c */ /* 0x000fe20000041820 */
[----:B------:R-:W-:Y:S06]  /*112f0*/  LDSM.16.M88.4 R172, [R213+0x14100] ;  /* 0x01410000d5ac783b */ /* 0x000fec0000000200 */
[----:B------:R-:W1:Y:S01]  /*11300*/  LDSM.16.M88.4 R192, [R209+0x2000] ;  /* 0x00200000d1c0783b */ /* 0x000e620000000200 */
[C---:B--2---:R-:W-:Y:S08]  /*11310*/  HMMA.16816.F32.BF16 R4, R168.reuse, R176, R4 ;  /* 0x000000b0a804723c */ /* 0x044ff00000041804 */
[C---:B------:R-:W-:Y:S01]  /*11320*/  HMMA.16816.F32.BF16 R8, R168.reuse, R178, R8 ;  /* 0x000000b2a808723c */ /* 0x040fe20000041808 */
[----:B------:R-:W2:Y:S07]  /*11330*/  LDSM.16.M88.4 R176, [R209+0x2800] ;  /* 0x00280000d1b0783b */ /* 0x000eae0000000200 */
[C---:B---3--:R-:W-:Y:S08]  /*11340*/  HMMA.16816.F32.BF16 R12, R168.reuse, R180, R12 ;  /* 0x000000b4a80c723c */ /* 0x048ff0000004180c */
[C---:B------:R-:W-:Y:S01]  /*11350*/  HMMA.16816.F32.BF16 R16, R168.reuse, R182, R16 ;  /* 0x000000b6a810723c */ /* 0x040fe20000041810 */
[----:B------:R-:W3:Y:S07]  /*11360*/  LDSM.16.M88.4 R180, [R209+0x3000] ;  /* 0x00300000d1b4783b */ /* 0x000eee0000000200 */
[C---:B------:R-:W-:Y:S08]  /*11370*/  HMMA.16816.F32.BF16 R20, R168.reuse, R184, R20 ;  /* 0x000000b8a814723c */ /* 0x040ff00000041814 */
[C---:B------:R-:W-:Y:S01]  /*11380*/  HMMA.16816.F32.BF16 R24, R168.reuse, R186, R24 ;  /* 0x000000baa818723c */ /* 0x040fe20000041818 */
[----:B------:R-:W-:Y:S07]  /*11390*/  LDSM.16.M88.4 R184, [R211+0x18100] ;  /* 0x01810000d3b8783b */ /* 0x000fee0000000200 */
[C---:B----4-:R-:W-:Y:S08]  /*113a0*/  HMMA.16816.F32.BF16 R28, R168.reuse, R188, R28 ;  /* 0x000000bca81c723c */ /* 0x050ff0000004181c */
[----:B------:R-:W-:Y:S01]  /*113b0*/  HMMA.16816.F32.BF16 R32, R168, R190, R32 ;  /* 0x000000bea820723c */ /* 0x000fe20000041820 */
[----:B------:R-:W4:Y:S06]  /*113c0*/  LDSM.16.M88.4 R168, [R209+0x3800] ;  /* 0x00380000d1a8783b */ /* 0x000f2c0000000200 */
[----:B------:R-:W4:Y:S01]  /*113d0*/  LDSM.16.M88.4 R188, [R204+0xc100] ;  /* 0x00c10000ccbc783b */ /* 0x000f220000000200 */
[C---:B-1----:R-:W-:Y:S08]  /*113e0*/  HMMA.16816.F32.BF16 R4, R172.reuse, R192, R4 ;  /* 0x000000c0ac04723c */ /* 0x042ff00000041804 */
[C---:B------:R-:W-:Y:S01]  /*113f0*/  HMMA.16816.F32.BF16 R8, R172.reuse, R194, R8 ;  /* 0x000000c2ac08723c */ /* 0x040fe20000041808 */
[----:B------:R-:W1:Y:S07]  /*11400*/  LDSM.16.M88.4 R192, [R204+0xc900] ;  /* 0x00c90000ccc0783b */ /* 0x000e6e0000000200 */
[C---:B--2---:R-:W-:Y:S08]  /*11410*/  HMMA.16816.F32.BF16 R12, R172.reuse, R176, R12 ;  /* 0x000000b0ac0c723c */ /* 0x044ff0000004180c */
[C---:B------:R-:W-:Y:S01]  /*11420*/  HMMA.16816.F32.BF16 R16, R172.reuse, R178, R16 ;  /* 0x000000b2ac10723c */ /* 0x040fe20000041810 */
[----:B------:R-:W-:Y:S07]  /*11430*/  LDSM.16.M88.4 R176, [R212+0x18100] ;  /* 0x01810000d4b0783b */ /* 0x000fee0000000200 */
[C---:B---3--:R-:W-:Y:S08]  /*11440*/  HMMA.16816.F32.BF16 R20, R172.reuse, R180, R20 ;  /* 0x000000b4ac14723c */ /* 0x048ff00000041814 */
[C---:B------:R-:W-:Y:S01]  /*11450*/  HMMA.16816.F32.BF16 R24, R172.reuse, R182, R24 ;  /* 0x000000b6ac18723c */ /* 0x040fe20000041818 */
[----:B------:R-:W-:Y:S07]  /*11460*/  LDSM.16.M88.4 R180, [R223] ;  /* 0x00000000dfb4783b */ /* 0x000fee0000000200 */
[C---:B----4-:R-:W-:Y:S08]  /*11470*/  HMMA.16816.F32.BF16 R28, R172.reuse, R168, R28 ;  /* 0x000000a8ac1c723c */ /* 0x050ff0000004181c */
[----:B------:R-:W-:Y:S01]  /*11480*/  HMMA.16816.F32.BF16 R32, R172, R170, R32 ;  /* 0x000000aaac20723c */ /* 0x000fe20000041820 */
[----:B------:R-:W2:Y:S06]  /*11490*/  LDSM.16.M88.4 R168, [R204+0xd100] ;  /* 0x00d10000cca8783b */ /* 0x000eac0000000200 */
[----:B------:R-:W3:Y:S01]  /*114a0*/  LDSM.16.M88.4 R172, [R204+0xd900] ;  /* 0x00d90000ccac783b */ /* 0x000ee20000000200 */
[C---:B------:R-:W-:Y:S08]  /*114b0*/  HMMA.16816.F32.BF16 R4, R184.reuse, R188, R4 ;  /* 0x000000bcb804723c */ /* 0x040ff00000041804 */
[C---:B------:R-:W-:Y:S01]  /*114c0*/  HMMA.16816.F32.BF16 R8, R184.reuse, R190, R8 ;  /* 0x000000beb808723c */ /* 0x040fe20000041808 */
[----:B------:R-:W4:Y:S07]  /*114d0*/  LDSM.16.M88.4 R188, [R222] ;  /* 0x00000000debc783b */ /* 0x000f2e0000000200 */
[C---:B-1----:R-:W-:Y:S08]  /*114e0*/  HMMA.16816.F32.BF16 R12, R184.reuse, R192, R12 ;  /* 0x000000c0b80c723c */ /* 0x042ff0000004180c */
[C---:B------:R-:W-:Y:S01]  /*114f0*/  HMMA.16816.F32.BF16 R16, R184.reuse, R194, R16 ;  /* 0x000000c2b810723c */ /* 0x040fe20000041810 */
[----:B------:R-:W1:Y:S07]  /*11500*/  LDSM.16.M88.4 R192, [R221] ;  /* 0x00000000ddc0783b */ /* 0x000e6e0000000200 */
[C---:B--2---:R-:W-:Y:S08]  /*11510*/  HMMA.16816.F32.BF16 R20, R184.reuse, R168, R20 ;  /* 0x000000a8b814723c */ /* 0x044ff00000041814 */
[C---:B------:R-:W-:Y:S01]  /*11520*/  HMMA.16816.F32.BF16 R24, R184.reuse, R170, R24 ;  /* 0x000000aab818723c */ /* 0x040fe20000041818 */
[----:B------:R-:W2:Y:S07]  /*11530*/  LDSM.16.M88.4 R168, [R220] ;  /* 0x00000000dca8783b */ /* 0x000eae0000000200 */
[C---:B---3--:R-:W-:Y:S08]  /*11540*/  HMMA.16816.F32.BF16 R28, R184.reuse, R172, R28 ;  /* 0x000000acb81c723c */ /* 0x048ff0000004181c */
[----:B------:R-:W-:Y:S01]  /*11550*/  HMMA.16816.F32.BF16 R32, R184, R174, R32 ;  /* 0x000000aeb820723c */ /* 0x000fe20000041820 */
[----:B------:R-:W-:Y:S06]  /*11560*/  LDSM.16.M88.4 R172, [R214+0x18100] ;  /* 0x01810000d6ac783b */ /* 0x000fec0000000200 */
[----:B------:R-:W-:Y:S01]  /*11570*/  LDSM.16.M88.4 R184, [R210+0xc900] ;  /* 0x00c90000d2b8783b */ /* 0x000fe20000000200 */
[C---:B------:R-:W-:Y:S08]  /*11580*/  HMMA.16816.F32.BF16 R4, R176.reuse, R180, R4 ;  /* 0x000000b4b004723c */ /* 0x040ff00000041804 */
[C---:B------:R-:W-:Y:S01]  /*11590*/  HMMA.16816.F32.BF16 R8, R176.reuse, R182, R8 ;  /* 0x000000b6b008723c */ /* 0x040fe20000041808 */
[----:B------:R-:W3:Y:S07]  /*115a0*/  LDSM.16.M88.4 R180, [R210+0xc100] ;  /* 0x00c10000d2b4783b */ /* 0x000eee0000000200 */
[C---:B----4-:R-:W-:Y:S08]  /*115b0*/  HMMA.16816.F32.BF16 R12, R176.reuse, R188, R12 ;  /* 0x000000bcb00c723c */ /* 0x050ff0000004180c */
[C---:B------:R-:W-:Y:S01]  /*115c0*/  HMMA.16816.F32.BF16 R16, R176.reuse, R190, R16 ;  /* 0x000000beb010723c */ /* 0x040fe20000041810 */
[----:B------:R-:W4:Y:S07]  /*115d0*/  LDSM.16.M88.4 R188, [R210+0xd100] ;  /* 0x00d10000d2bc783b */ /* 0x000f2e0000000200 */
[C---:B-1----:R-:W-:Y:S08]  /*115e0*/  HMMA.16816.F32.BF16 R20, R176.reuse, R192, R20 ;  /* 0x000000c0b014723c */ /* 0x042ff00000041814 */
[C---:B------:R-:W-:Y:S01]  /*115f0*/  HMMA.16816.F32.BF16 R24, R176.reuse, R194, R24 ;  /* 0x000000c2b018723c */ /* 0x040fe20000041818 */
[----:B------:R-:W1:Y:S07]  /*11600*/  LDSM.16.M88.4 R192, [R210+0xd900] ;  /* 0x00d90000d2c0783b */ /* 0x000e6e0000000200 */
        /* <DEDUP_REMOVED lines=29> */
[----:B------:R-:W4:Y:S01]  /*117e0*/  LDSM.16.M88.4 R188, [R219] ;  /* 0x00000000dbbc783b */ /* 0x000f220000000200 */
[C---:B-1----:R-:W-:Y:S08]  /*117f0*/  HMMA.16816.F32.BF16 R4, R172.reuse, R192, R4 ;  /* 0x000000c0ac04723c */ /* 0x042ff00000041804 */
[C---:B------:R-:W-:Y:S01]  /*11800*/  HMMA.16816.F32.BF16 R8, R172.reuse, R194, R8 ;  /* 0x000000c2ac08723c */ /* 0x040fe20000041808 */
[----:B------:R-:W1:Y:S07]  /*11810*/  LDSM.16.M88.4 R192, [R218] ;  /* 0x00000000dac0783b */ /* 0x000e6e0000000200 */
[C---:B--2---:R-:W-:Y:S08]  /*11820*/  HMMA.16816.F32.BF16 R12, R172.reuse, R176, R12 ;  /* 0x000000b0ac0c723c */ /* 0x044ff0000004180c */
[C---:B------:R-:W-:Y:S01]  /*11830*/  HMMA.16816.F32.BF16 R16, R172.reuse, R178, R16 ;  /* 0x000000b2ac10723c */ /* 0x040fe20000041810 */
[----:B------:R-:W2:Y:S07]  /*11840*/  LDSM.16.M88.4 R176, [R217] ;  /* 0x00000000d9b0783b */ /* 0x000eae0000000200 */
[C---:B---3--:R-:W-:Y:S08]  /*11850*/  HMMA.16816.F32.BF16 R20, R172.reuse, R180, R20 ;  /* 0x000000b4ac14723c */ /* 0x048ff00000041814 */
[C---:B------:R-:W-:Y:S01]  /*11860*/  HMMA.16816.F32.BF16 R24, R172.reuse, R182, R24 ;  /* 0x000000b6ac18723c */ /* 0x040fe20000041818 */
[----:B------:R-:W-:Y:S07]  /*11870*/  LDSM.16.M88.4 R180, [R210+0xe100] ;  /* 0x00e10000d2b4783b */ /* 0x000fee0000000200 */
[C---:B----4-:R-:W-:Y:S08]  /*11880*/  HMMA.16816.F32.BF16 R28, R172.reuse, R168, R28 ;  /* 0x000000a8ac1c723c */ /* 0x050ff0000004181c */
[----:B------:R-:W-:Y:S01]  /*11890*/  HMMA.16816.F32.BF16 R32, R172, R170, R32 ;  /* 0x000000aaac20723c */ /* 0x000fe20000041820 */
[----:B------:R-:W3:Y:S06]  /*118a0*/  LDSM.16.M88.4 R168, [R216] ;  /* 0x00000000d8a8783b */ /* 0x000eec0000000200 */
[----:B------:R-:W4:Y:S01]  /*118b0*/  LDSM.16.M88.4 R172, [R214+0x1c100] ;  /* 0x01c10000d6ac783b */ /* 0x000f220000000200 */
[C---:B------:R-:W-:Y:S08]  /*118c0*/  HMMA.16816.F32.BF16 R4, R184.reuse, R188, R4 ;  /* 0x000000bcb804723c */ /* 0x040ff00000041804 */
[C---:B------:R-:W-:Y:S01]  /*118d0*/  HMMA.16816.F32.BF16 R8, R184.reuse, R190, R8 ;  /* 0x000000beb808723c */ /* 0x040fe20000041808 */
[----:B------:R-:W4:Y:S07]  /*118e0*/  LDSM.16.M88.4 R188, [R210+0xe900] ;  /* 0x00e90000d2bc783b */ /* 0x000f2e0000000200 */
[C---:B-1----:R-:W-:Y:S08]  /*118f0*/  HMMA.16816.F32.BF16 R12, R184.reuse, R192, R12 ;  /* 0x000000c0b80c723c */ /* 0x042ff0000004180c */
[C---:B------:R-:W-:Y:S01]  /*11900*/  HMMA.16816.F32.BF16 R16, R184.reuse, R194, R16 ;  /* 0x000000c2b810723c */ /* 0x040fe20000041810 */
[----:B------:R-:W-:Y:S07]  /*11910*/  LDSM.16.M88.4 R192, [R209+0x6000] ;  /* 0x00600000d1c0783b */ /* 0x000fee0000000200 */
[C---:B--2---:R-:W-:Y:S08]  /*11920*/  HMMA.16816.F32.BF16 R20, R184.reuse, R176, R20 ;  /* 0x000000b0b814723c */ /* 0x044ff00000041814 */
[C---:B------:R-:W-:Y:S01]  /*11930*/  HMMA.16816.F32.BF16 R24, R184.reuse, R178, R24 ;  /* 0x000000b2b818723c */ /* 0x040fe20000041818 */
[----:B------:R-:W1:Y:S07]  /*11940*/  LDSM.16.M88.4 R176, [R210+0xf100] ;  /* 0x00f10000d2b0783b */ /* 0x000e6e0000000200 */
[C---:B---3--:R-:W-:Y:S08]  /*11950*/  HMMA.16816.F32.BF16 R28, R184.reuse, R168, R28 ;  /* 0x000000a8b81c723c */ /* 0x048ff0000004181c */
[----:B------:R-:W-:Y:S01]  /*11960*/  HMMA.16816.F32.BF16 R32, R184, R170, R32 ;  /* 0x000000aab820723c */ /* 0x000fe20000041820 */
[----:B------:R-:W2:Y:S06]  /*11970*/  LDSM.16.M88.4 R168, [R210+0xf900] ;  /* 0x00f90000d2a8783b */ /* 0x000eac0000000200 */
[----:B------:R-:W3:Y:S01]  /*11980*/  LDSM.16.M88.4 R184, [R213+0x1c100] ;  /* 0x01c10000d5b8783b */ /* 0x000ee20000000200 */
[C---:B----4-:R-:W-:Y:S08]  /*11990*/  HMMA.16816.F32.BF16 R4, R172.reuse, R180, R4 ;  /* 0x000000b4ac04723c */ /* 0x050ff00000041804 */
[C---:B------:R-:W-:Y:S07]  /*119a0*/  HMMA.16816.F32.BF16 R8, R172.reuse, R182, R8 ;  /* 0x000000b6ac08723c */ /* 0x040fee0000041808 */
[C---:B------:R-:W-:Y:S01]  /*119b0*/  @P6 LEA R182, P6, R0.reuse, c[0x0][0x1c8], 0x1 ;  /* 0x0000720000b66a11 */ /* 0x040fe200078c08ff */
[C---:B------:R-:W-:Y:S08]  /*119c0*/  HMMA.16816.F32.BF16 R12, R172.reuse, R188, R12 ;  /* 0x000000bcac0c723c */ /* 0x040ff0000004180c */
[C---:B------:R-:W-:Y:S04]  /*119d0*/  HMMA.16816.F32.BF16 R16, R172.reuse, R190, R16 ;  /* 0x000000beac10723c */ /* 0x040fe80000041810 */
[----:B------:R-:W-:Y:S02]  /*119e0*/  @P0 LEA.HI.X R197, R0, c[0x0][0x1cc], R2, 0x1, P6 ;  /* 0x0000730000c50a11 */ /* 0x000fe400030f0c02 */
[----:B------:R-:W-:Y:S02]  /*119f0*/  @P5 IADD3 R0, P5, R248, UR7, RZ ;  /* 0x00000007f8005c10 */ /* 0x000fe4000ffbe0ff */
[C---:B-1----:R-:W-:Y:S01]  /*11a00*/  HMMA.16816.F32.BF16 R20, R172.reuse, R176, R20 ;  /* 0x000000b0ac14723c */ /* 0x042fe20000041814 */
[----:B------:R-:W-:Y:S02]  /*11a10*/  PLOP3.LUT P6, PT, PT, PT, UP3, 0x80, 0x0 ;  /* 0x000000000000781c */ /* 0x000fe40003fcf038 */
[----:B------:R-:W-:Y:S05]  /*11a20*/  PLOP3.LUT P0, PT, PT, PT, UP3, 0x80, 0x0 ;  /* 0x000000000000781c */ /* 0x000fea0003f0f038 */
[C---:B------:R-:W-:Y:S08]  /*11a30*/  HMMA.16816.F32.BF16 R24, R172.reuse, R178, R24 ;  /* 0x000000b2ac18723c */ /* 0x040ff00000041818 */
[C---:B--2---:R-:W-:Y:S04]  /*11a40*/  HMMA.16816.F32.BF16 R28, R172.reuse, R168, R28 ;  /* 0x000000a8ac1c723c */ /* 0x044fe8000004181c */
[----:B------:R-:W-:Y:S02]  /*11a50*/  @P0 IADD3.X R2, R247, UR6, RZ, P5, !PT ;  /* 0x00000006f7020c10 */ /* 0x000fe4000affe4ff */
[----:B------:R-:W-:Y:S02]  /*11a60*/  PLOP3.LUT P0, PT, PT, PT, UP3, 0x80, 0x0 ;  /* 0x000000000000781c */ /* 0x000fe40003f0f038 */
[----:B------:R-:W-:Y:S01]  /*11a70*/  HMMA.16816.F32.BF16 R32, R172, R170, R32 ;  /* 0x000000aaac20723c */ /* 0x000fe20000041820 */
[----:B------:R-:W1:Y:S01]  /*11a80*/  LDSM.16.M88.4 R168, [R209+0x6800] ;  /* 0x00680000d1a8783b */ /* 0x000e620000000200 */
[----:B------:R-:W-:Y:S05]  /*11a90*/  PLOP3.LUT P5, PT, PT, PT, UP3, 0x80, 0x0 ;  /* 0x000000000000781c */ /* 0x000fea0003faf038 */
[C---:B------:R-:W-:Y:S01]  /*11aa0*/  @P6 LEA R172, P6, R0.reuse, c[0x0][0x1c8], 0x1 ;  /* 0x0000720000ac6a11 */ /* 0x040fe200078c08ff */
[C---:B---3--:R-:W-:Y:S08]  /*11ab0*/  HMMA.16816.F32.BF16 R4, R184.reuse, R192, R4 ;  /* 0x000000c0b804723c */ /* 0x048ff00000041804 */
[C---:B------:R-:W-:Y:S01]  /*11ac0*/  HMMA.16816.F32.BF16 R8, R184.reuse, R194, R8 ;  /* 0x000000c2b808723c */ /* 0x040fe20000041808 */
[----:B------:R-:W2:Y:S03]  /*11ad0*/  LDL R194, [R1+0x2c] ;  /* 0x00002c0001c27983 */ /* 0x000ea60000100800 */
[----:B------:R-:W-:Y:S02]  /*11ae0*/  @P0 LEA.HI.X R198, R0, c[0x0][0x1cc], R2, 0x1, P6 ;  /* 0x0000730000c60a11 */ /* 0x000fe400030f0c02 */
[----:B------:R-:W-:Y:S01]  /*11af0*/  @P5 IADD3 R0, P5, R246, UR7, RZ ;  /* 0x00000007f6005c10 */ /* 0x000fe2000ffbe0ff */
[----:B------:R-:W-:Y:S01]  /*11b00*/  @UP3 UIADD3 UR7, UP0, UR13, UR7, URZ ;  /* 0x000000070d073290 */ /* 0x000fe2000ff1e03f */
[----:B------:R-:W-:Y:S02]  /*11b10*/  PLOP3.LUT P6, PT, PT, PT, UP3, 0x80, 0x0 ;  /* 0x000000000000781c */ /* 0x000fe40003fcf038 */
[----:B------:R-:W-:Y:S06]  /*11b20*/  PLOP3.LUT P0, PT, PT, PT, UP3, 0x80, 0x0 ;  /* 0x000000000000781c */ /* 0x000fec0003f0f038 */
[----:B------:R-:W-:Y:S02]  /*11b30*/  FMUL.FTZ R4, R4, c[0x0][0x320] ;  /* 0x0000c80004047a20 */ /* 0x000fe40000410000 */
[----:B------:R-:W-:Y:S02]  /*11b40*/  FMUL.FTZ R5, R5, c[0x0][0x320] ;  /* 0x0000c80005057a20 */ /* 0x000fe40000410000 */
[----:B------:R-:W3:Y:S01]  /*11b50*/  MUFU.TANH R183, R4 ;  /* 0x0000000400b77308 */ /* 0x000ee20000002400 */
[----:B------:R-:W-:Y:S01]  /*11b60*/  FMUL.FTZ R6, R6, c[0x0][0x320] ;  /* 0x0000c80006067a20 */ /* 0x000fe20000410000 */
[----:B------:R-:W-:Y:S01]  /*11b70*/  @P6 LEA R135, P6, R0, c[0x0][0x1c8], 0x1 ;  /* 0x0000720000876a11 */ /* 0x000fe200078c08ff */
[----:B------:R-:W-:Y:S01]  /*11b80*/  FMUL.FTZ R7, R7, c[0x0][0x320] ;  /* 0x0000c80007077a20 */ /* 0x000fe20000410000 */
[----:B------:R-:W-:Y:S01]  /*11b90*/  @P0 IADD3.X R2, R245, UR6, RZ, P5, !PT ;  /* 0x00000006f5020c10 */ /* 0x000fe2000affe4ff */
[----:B------:R-:W-:Y:S01]  /*11ba0*/  FMUL.FTZ R8, R8, c[0x0][0x320] ;  /* 0x0000c80008087a20 */ /* 0x000fe20000410000 */
[C---:B-1----:R-:W-:Y:S01]  /*11bb0*/  HMMA.16816.F32.BF16 R12, R184.reuse, R168, R12 ;  /* 0x000000a8b80c723c */ /* 0x042fe2000004180c */
[----:B------:R-:W-:Y:S01]  /*11bc0*/  PLOP3.LUT P0, PT, PT, PT, UP3, 0x80, 0x0 ;  /* 0x000000000000781c */ /* 0x000fe20003f0f038 */
[----:B------:R-:W-:Y:S01]  /*11bd0*/  @UP3 UIADD3.X UR6, UR12, UR6, URZ, UP0, !UPT ;  /* 0x000000060c063290 */ /* 0x000fe200087fe43f */
[----:B------:R-:W-:Y:S01]  /*11be0*/  FMUL.FTZ R9, R9, c[0x0][0x320] ;  /* 0x0000c80009097a20 */ /* 0x000fe20000410000 */
[----:B------:R-:W1:Y:S01]  /*11bf0*/  MUFU.TANH R180, R5 ;  /* 0x0000000500b47308 */ /* 0x000e620000002400 */
[----:B------:R-:W-:Y:S01]  /*11c00*/  FMUL.FTZ R10, R10, c[0x0][0x320] ;  /* 0x0000c8000a0a7a20 */ /* 0x000fe20000410000 */
[----:B------:R-:W-:Y:S01]  /*11c10*/  PLOP3.LUT P5, PT, PT, PT, UP3, 0x80, 0x0 ;  /* 0x000000000000781c */ /* 0x000fe20003faf038 */
[----:B------:R-:W-:Y:S01]  /*11c20*/  FMUL.FTZ R11, R11, c[0x0][0x320] ;  /* 0x0000c8000b0b7a20 */ /* 0x000fe20000410000 */
[C---:B------:R-:W-:Y:S06]  /*11c30*/  HMMA.16816.F32.BF16 R16, R184.reuse, R170, R16 ;  /* 0x000000aab810723c */ /* 0x040fec0000041810 */
[----:B------:R-:W4:Y:S01]  /*11c40*/  MUFU.TANH R190, R6 ;  /* 0x0000000600be7308 */ /* 0x000f220000002400 */
[----:B------:R-:W-:Y:S02]  /*11c50*/  @P0 LEA.HI.X R193, R0, c[0x0][0x1cc], R2, 0x1, P6 ;  /* 0x0000730000c10a11 */ /* 0x000fe400030f0c02 */
[----:B------:R-:W-:Y:S02]  /*11c60*/  PLOP3.LUT P0, PT, PT, PT, UP3, 0x80, 0x0 ;  /* 0x000000000000781c */ /* 0x000fe40003f0f038 */
[----:B------:R-:W-:Y:S02]  /*11c70*/  PLOP3.LUT P6, PT, PT, PT, UP3, 0x80, 0x0 ;  /* 0x000000000000781c */ /* 0x000fe40003fcf038 */
[----:B------:R-:W-:Y:S03]  /*11c80*/  @P5 IADD3 R0, P5, R202, UR7, RZ ;  /* 0x00000007ca005c10 */ /* 0x000fe6000ffbe0ff */
[----:B------:R1:W1:Y:S01]  /*11c90*/  MUFU.TANH R191, R7 ;  /* 0x0000000700bf7308 */ /* 0x0002620000002400 */
[----:B------:R-:W-:Y:S02]  /*11ca0*/  FMUL.FTZ R12, R12, c[0x0][0x320] ;  /* 0x0000c8000c0c7a20 */ /* 0x000fe40000410000 */
[----:B------:R-:W-:Y:S02]  /*11cb0*/  FMUL.FTZ R13, R13, c[0x0][0x320] ;  /* 0x0000c8000d0d7a20 */ /* 0x000fe40000410000 */
[----:B------:R-:W-:Y:S02]  /*11cc0*/  FMUL.FTZ R14, R14, c[0x0][0x320] ;  /* 0x0000c8000e0e7a20 */ /* 0x000fe40000410000 */
[----:B------:R-:W-:Y:S01]  /*11cd0*/  FMUL.FTZ R15, R15, c[0x0][0x320] ;  /* 0x0000c8000f0f7a20 */ /* 0x000fe20000410000 */
[----:B------:R-:W-:Y:S01]  /*11ce0*/  @P6 LEA R132, P6, R0, c[0x0][0x1c8], 0x1 ;  /* 0x0000720000846a11 */ /* 0x000fe200078c08ff */
[----:B------:R-:W-:Y:S01]  /*11cf0*/  FMUL.FTZ R17, R17, c[0x0][0x320] ;  /* 0x0000c80011117a20 */ /* 0x000fe20000410000 */
[----:B------:R-:W2:Y:S01]  /*11d00*/  MUFU.TANH R178, R8 ;  /* 0x0000000800b27308 */ /* 0x000ea20000002400 */
[----:B------:R-:W-:Y:S01]  /*11d10*/  @P0 IADD3.X R2, R201, UR6, RZ, P5, !PT ;  /* 0x00000006c9020c10 */ /* 0x000fe2000affe4ff */
[----:B------:R-:W-:Y:S01]  /*11d20*/  FMUL.FTZ R16, R16, c[0x0][0x320] ;  /* 0x0000c80010107a20 */ /* 0x000fe20000410000 */
[----:B------:R-:W-:Y:S01]  /*11d30*/  PLOP3.LUT P0, PT, PT, PT, UP3, 0x80, 0x0 ;  /* 0x000000000000781c */ /* 0x000fe20003f0f038 */
[----:B------:R-:W-:Y:S01]  /*11d40*/  FMUL.FTZ R18, R18, c[0x0][0x320] ;  /* 0x0000c80012127a20 */ /* 0x000fe20000410000 */
[----:B------:R-:W-:Y:S01]  /*11d50*/  PLOP3.LUT P5, PT, PT, PT, UP3, 0x80, 0x0 ;  /* 0x000000000000781c */ /* 0x000fe20003faf038 */
[----:B------:R-:W-:Y:S04]  /*11d60*/  FMUL.FTZ R19, R19, c[0x0][0x320] ;  /* 0x0000c80013137a20 */ /* 0x000fe80000410000 */
[----:B------:R-:W2:Y:S01]  /*11d70*/  MUFU.TANH R168, R17 ;  /* 0x0000001100a87308 */ /* 0x000ea20000002400 */
[----:B-1----:R-:W1:Y:S05]  /*11d80*/  LDSM.16.M88.4 R4, [R209+0x7000] ;  /* 0x00700000d104783b */ /* 0x002e6a0000000200 */
[----:B------:R-:W-:Y:S02]  /*11d90*/  @P0 LEA.HI.X R192, R0, c[0x0][0x1cc], R2, 0x1, P6 ;  /* 0x0000730000c00a11 */ /* 0x000fe400030f0c02 */
[----:B------:R-:W-:Y:S02]  /*11da0*/  @P5 IADD3 R0, P5, R252, UR7, RZ ;  /* 0x00000007fc005c10 */ /* 0x000fe4000ffbe0ff */
[----:B------:R-:W1:Y:S01]  /*11db0*/  MUFU.TANH R175, R9 ;  /* 0x0000000900af7308 */ /* 0x000e620000002400 */
[----:B------:R-:W-:Y:S02]  /*11dc0*/  PLOP3.LUT P6, PT, PT, PT, UP3, 0x80, 0x0 ;  /* 0x000000000000781c */ /* 0x000fe40003fcf038 */
[----:B------:R-:W-:Y:S07]  /*11dd0*/  PLOP3.LUT P0, PT, PT, PT, UP3, 0x80, 0x0 ;  /* 0x000000000000781c */ /* 0x000fee0003f0f038 */
[----:B------:R-:W1:Y:S04]  /*11de0*/  MUFU.TANH R188, R10 ;  /* 0x0000000a00bc7308 */ /* 0x000e680000002400 */
[C---:B------:R-:W-:Y:S02]  /*11df0*/  @P6 LEA R2, P6, R0.reuse, c[0x0][0x1c8], 0x1 ;  /* 0x0000720000026a11 */ /* 0x040fe400078c08ff */
[----:B------:R-:W-:Y:S02]  /*11e00*/  @P0 IADD3.X R3, R251, UR6, RZ, P5, !PT ;  /* 0x00000006fb030c10 */ /* 0x000fe4000affe4ff */
[----:B------:R-:W-:Y:S02]  /*11e10*/  PLOP3.LUT P0, PT, PT, PT, UP3, 0x80, 0x0 ;  /* 0x000000000000781c */ /* 0x000fe40003f0f038 */
[----:B------:R3:W2:Y:S01]  /*11e20*/  MUFU.TANH R189, R11 ;  /* 0x0000000b00bd7308 */ /* 0x0006a20000002400 */
[----:B------:R-:W-:Y:S09]  /*11e30*/  PLOP3.LUT P5, PT, PT, PT, UP3, 0x80, 0x0 ;  /* 0x000000000000781c */ /* 0x000ff20003faf038 */
[----:B------:R4:W2:Y:S01]  /*11e40*/  MUFU.TANH R169, R16 ;  /* 0x0000001000a97308 */ /* 0x0008a20000002400 */
[----:B------:R-:W-:Y:S02]  /*11e50*/  @P0 LEA.HI.X R3, R0, c[0x0][0x1cc], R3, 0x1, P6 ;  /* 0x0000730000030a11 */ /* 0x000fe400030f0c03 */
[----:B------:R-:W-:Y:S01]  /*11e60*/  PLOP3.LUT P6, PT, PT, PT, UP3, 0x80, 0x0 ;  /* 0x000000000000781c */ /* 0x000fe20003fcf038 */
[C---:B-1----:R-:W-:Y:S01]  /*11e70*/  HMMA.16816.F32.BF16 R20, R184.reuse, R4, R20 ;  /* 0x00000004b814723c */ /* 0x042fe20000041814 */
[----:B------:R-:W-:Y:S02]  /*11e80*/  PLOP3.LUT P0, PT, PT, PT, UP3, 0x80, 0x0 ;  /* 0x000000000000781c */ /* 0x000fe40003f0f038 */
[----:B------:R-:W-:Y:S03]  /*11e90*/  @P5 IADD3 R0, P5, R248, UR7, RZ ;  /* 0x00000007f8005c10 */ /* 0x000fe6000ffbe0ff */
[----:B------:R-:W1:Y:S02]  /*11ea0*/  MUFU.TANH R173, R12 ;  /* 0x0000000c00ad7308 */ /* 0x000e640000002400 */
[C---:B------:R-:W-:Y:S01]  /*11eb0*/  HMMA.16816.F32.BF16 R24, R184.reuse, R6, R24 ;  /* 0x00000006b818723c */ /* 0x040fe20000041818 */
[----:B---3--:R-:W3:Y:S01]  /*11ec0*/  LDSM.16.M88.4 R8, [R209+0x7800] ;  /* 0x00780000d108783b */ /* 0x008ee20000000200 */
[----:B------:R-:W-:Y:S06]  /*11ed0*/  DEPBAR.LE SB0, 0x0 ;  /* 0x000080000000791a */ /* 0x000fec0000000000 */
[----:B------:R-:W1:Y:S01]  /*11ee0*/  MUFU.TANH R170, R13 ;  /* 0x0000000d00aa7308 */ /* 0x000e620000002400 */
[----:B------:R-:W-:Y:S01]  /*11ef0*/  @P0 IADD3.X R4, R247, UR6, RZ, P5, !PT ;  /* 0x00000006f7040c10 */ /* 0x000fe2000affe4ff */
[----:B------:R-:W-:Y:S01]  /*11f00*/  BAR.SYNC.DEFER_BLOCKING 0x0 ;  /* 0x0000000000007b1d */ /* 0x000fe20000010000 */
[----:B------:R-:W-:Y:S02]  /*11f10*/  PLOP3.LUT P0, PT, PT, PT, UP3, 0x80, 0x0 ;  /* 0x000000000000781c */ /* 0x000fe40003f0f038 */
[----:B----4-:R-:W-:Y:S02]  /*11f20*/  @P6 LEA R16, P6, R0, c[0x0][0x1c8], 0x1 ;  /* 0x0000720000106a11 */ /* 0x010fe400078c08ff */
[----:B------:R-:W-:Y:S01]  /*11f30*/  PLOP3.LUT P5, PT, PT, PT, UP3, 0x80, 0x0 ;  /* 0x000000000000781c */ /* 0x000fe20003faf038 */
[----:B------:R-:W-:Y:S02]  /*11f40*/  FMUL.FTZ R22, R22, c[0x0][0x320] ;  /* 0x0000c80016167a20 */ /* 0x000fe40000410000 */
[----:B------:R-:W4:Y:S01]  /*11f50*/  MUFU.TANH R179, R14 ;  /* 0x0000000e00b37308 */ /* 0x000f220000002400 */
[----:B------:R-:W-:Y:S02]  /*11f60*/  FMUL.FTZ R23, R23, c[0x0][0x320] ;  /* 0x0000c80017177a20 */ /* 0x000fe40000410000 */
[----:B------:R-:W-:Y:S03]  /*11f70*/  FMUL.FTZ R20, R20, c[0x0][0x320] ;  /* 0x0000c80014147a20 */ /* 0x000fe60000410000 */
[----:B------:R-:W-:Y:S02]  /*11f80*/  FMUL.FTZ R17, R25, c[0x0][0x320] ;  /* 0x0000c80019117a20 */ /* 0x000fe40000410000 */
[----:B------:R-:W4:Y:S01]  /*11f90*/  LDL R25, [R1+0x28] ;  /* 0x0000280001197983 */ /* 0x000f220000100800 */
[----:B------:R-:W-:Y:S01]  /*11fa0*/  @P0 LEA.HI.X R4, R0, c[0x0][0x1cc], R4, 0x1, P6 ;  /* 0x0000730000040a11 */ /* 0x000fe200030f0c04 */
[----:B------:R-:W1:Y:S01]  /*11fb0*/  MUFU.TANH R181, R15 ;  /* 0x0000000f00b57308 */ /* 0x000e620000002400 */
[----:B------:R-:W-:Y:S02]  /*11fc0*/  @P5 IADD3 R0, P5, R246, UR7, RZ ;  /* 0x00000007f6005c10 */ /* 0x000fe4000ffbe0ff */
[----:B------:R-:W-:Y:S02]  /*11fd0*/  PLOP3.LUT P6, PT, PT, PT, UP3, 0x80, 0x0 ;  /* 0x000000000000781c */ /* 0x000fe40003fcf038 */
[----:B------:R-:W-:Y:S05]  /*11fe0*/  PLOP3.LUT P0, PT, PT, PT, UP3, 0x80, 0x0 ;  /* 0x000000000000781c */ /* 0x000fea0003f0f038 */
[----:B------:R1:W1:Y:S01]  /*11ff0*/  MUFU.TANH R176, R18 ;  /* 0x0000001200b07308 */ /* 0x0002620000002400 */
[C---:B---3--:R-:W-:Y:S05]  /*12000*/  HMMA.16816.F32.BF16 R28, R184.reuse, R8, R28 ;  /* 0x00000008b81c723c */ /* 0x048fea000004181c */
[----:B------:R-:W-:Y:S04]  /*12010*/  @P6 LEA R6, P6, R0, c[0x0][0x1c8], 0x1 ;  /* 0x0000720000066a11 */ /* 0x000fe800078c08ff */
[----:B------:R3:W2:Y:S03]  /*12020*/  MUFU.TANH R177, R19 ;  /* 0x0000001300b17308 */ /* 0x0006a60000002400 */
[----:B------:R-:W-:Y:S01]  /*12030*/  @P0 IADD3.X R7, R245, UR6, RZ, P5, !PT ;  /* 0x00000006f5070c10 */ /* 0x000fe2000affe4ff */
[----:B------:R-:W-:Y:S01]  /*12040*/  HMMA.16816.F32.BF16 R32, R184, R10, R32 ;  /* 0x0000000ab820723c */ /* 0x000fe20000041820 */
[----:B------:R-:W-:Y:S01]  /*12050*/  PLOP3.LUT P0, PT, PT, PT, UP3, 0x80, 0x0 ;  /* 0x000000000000781c */ /* 0x000fe20003f0f038 */
[----:B------:R-:W-:Y:S01]  /*12060*/  USHF.L.U32 UR6, UR14, 0x6, URZ ;  /* 0x000000060e067899 */ /* 0x000fe2000800063f */
[----:B------:R-:W-:Y:S03]  /*12070*/  PLOP3.LUT P5, PT, PT, PT, UP2, 0x80, 0x0 ;  /* 0x000000000000781c */ /* 0x000fe60003faf028 */
[----:B------:R3:W2:Y:S01]  /*12080*/  MUFU.TANH R171, R22 ;  /* 0x0000001600ab7308 */ /* 0x0006a20000002400 */
[----:B-1----:R-:W-:Y:S07]  /*12090*/  FMUL.FTZ R18, R24, c[0x0][0x320] ;  /* 0x0000c80018127a20 */ /* 0x002fee0000410000 */
[----:B------:R-:W-:Y:S01]  /*120a0*/  @P0 LEA.HI.X R7, R0, c[0x0][0x1cc], R7, 0x1, P6 ;  /* 0x0000730000070a11 */ /* 0x000fe200030f0c07 */
[----:B------:R-:W-:Y:S01]  /*120b0*/  FMUL.FTZ R24, R26, c[0x0][0x320] ;  /* 0x0000c8001a187a20 */ /* 0x000fe20000410000 */
[----:B------:R-:W-:Y:S01]  /*120c0*/  PLOP3.LUT P6, PT, PT, PT, UP3, 0x80, 0x0 ;  /* 0x000000000000781c */ /* 0x000fe20003fcf038 */
[----:B------:R-:W-:Y:S01]  /*120d0*/  FMUL.FTZ R15, R28, c[0x0][0x320] ;  /* 0x0000c8001c0f7a20 */ /* 0x000fe20000410000 */
[----:B------:R1:W1:Y:S01]  /*120e0*/  MUFU.TANH R174, R23 ;  /* 0x0000001700ae7308 */ /* 0x0002620000002400 */
[----:B------:R-:W-:Y:S01]  /*120f0*/  PLOP3.LUT P0, PT, PT, PT, UP2, 0x80, 0x0 ;  /* 0x000000000000781c */ /* 0x000fe20003f0f028 */
[----:B------:R-:W-:Y:S02]  /*12100*/  FMUL.FTZ R14, R29, c[0x0][0x320] ;  /* 0x0000c8001d0e7a20 */ /* 0x000fe40000410000 */
[----:B---3--:R-:W-:Y:S02]  /*12110*/  FMUL.FTZ R19, R21, c[0x0][0x320] ;  /* 0x0000c80015137a20 */ /* 0x008fe40000410000 */
[----:B------:R-:W-:Y:S02]  /*12120*/  FMUL.FTZ R21, R31, c[0x0][0x320] ;  /* 0x0000c8001f157a20 */ /* 0x000fe40000410000 */
[----:B------:R-:W-:Y:S02]  /*12130*/  FMUL.FTZ R13, R32, c[0x0][0x320] ;  /* 0x0000c800200d7a20 */ /* 0x000fe40000410000 */
[----:B------:R-:W3:Y:S01]  /*12140*/  MUFU.TANH R20, R20 ;  /* 0x0000001400147308 */ /* 0x000ee20000002400 */
[----:B------:R-:W-:Y:S02]  /*12150*/  @P6 IMAD.MOV.U32 R8, RZ, RZ, R196 ;  /* 0x000000ffff086224 */ /* 0x000fe400078e00c4 */
[----:B------:R-:W-:Y:S01]  /*12160*/  @P6 IMAD.MOV.U32 R9, RZ, RZ, R199 ;  /* 0x000000ffff096224 */ /* 0x000fe200078e00c7 */
[----:B------:R-:W-:Y:S01]  /*12170*/  PLOP3.LUT P6, PT, PT, PT, UP3, 0x80, 0x0 ;  /* 0x000000000000781c */ /* 0x000fe20003fcf038 */
[----:B------:R-:W-:Y:S02]  /*12180*/  FMUL.FTZ R22, R30, c[0x0][0x320] ;  /* 0x0000c8001e167a20 */ /* 0x000fe40000410000 */
[----:B------:R-:W-:Y:S02]  /*12190*/  FMUL.FTZ R12, R33, c[0x0][0x320] ;  /* 0x0000c800210c7a20 */ /* 0x000fe40000410000 */
[----:B------:R-:W-:Y:S01]  /*121a0*/  FMUL.FTZ R35, R35, c[0x0][0x320] ;  /* 0x0000c80023237a20 */ /* 0x000fe20000410000 */
[----:B------:R-:W2:Y:S01]  /*121b0*/  MUFU.TANH R19, R19 ;  /* 0x0000001300137308 */ /* 0x000ea20000002400 */
[----:B-1----:R-:W-:Y:S09]  /*121c0*/  FMUL.FTZ R23, R27, c[0x0][0x320] ;  /* 0x0000c8001b177a20 */ /* 0x002ff20000410000 */
        /* <DEDUP_REMOVED lines=9> */
[----:B--2---:R-:W-:Y:S01]  /*12260*/  @P5 IMAD.HI.U32 R0, R194, c[0x0][0x2c8], RZ ;  /* 0x0000b200c2005a27 */ /* 0x004fe200078e00ff */
[----:B------:R-:W-:Y:S03]  /*12270*/  PLOP3.LUT P5, PT, PT, PT, UP3, 0x80, 0x0 ;  /* 0x000000000000781c */ /* 0x000fe60003faf038 */
[----:B------:R-:W-:Y:S01]  /*12280*/  IMAD.MOV.U32 R5, RZ, RZ, R194 ;  /* 0x000000ffff057224 */ /* 0x000fe200078e00c2 */
[----:B------:R-:W-:Y:S01]  /*12290*/  @P0 SHF.R.U32.HI R5, RZ, c[0x0][0x2cc], R0 ;  /* 0x0000b300ff050a19 */ /* 0x000fe20000011600 */
[----:B------:R-:W-:Y:S01]  /*122a0*/  IMAD.U32 R0, RZ, RZ, UR16 ;  /* 0x00000010ff007e24 */ /* 0x000fe2000f8e00ff */
[----:B------:R-:W-:Y:S02]  /*122b0*/  PLOP3.LUT P0, PT, PT, PT, UP3, 0x80, 0x0 ;  /* 0x000000000000781c */ /* 0x000fe40003f0f038 */
[----:B------:R-:W2:Y:S05]  /*122c0*/  MUFU.TANH R12, R12 ;  /* 0x0000000c000c7308 */ /* 0x000eaa0000002400 */
[----:B------:R-:W-:Y:S01]  /*122d0*/  @!PT LDS RZ, [RZ] ;  /* 0x00000000fffff984 */ /* 0x000fe20000000800 */
[----:B------:R-:W-:Y:S01]  /*122e0*/  @!PT LDS RZ, [RZ] ;  /* 0x00000000fffff984 */ /* 0x000fe20000000800 */
[----:B------:R-:W-:Y:S01]  /*122f0*/  @!PT LDS RZ, [RZ] ;  /* 0x00000000fffff984 */ /* 0x000fe20000000800 */
[----:B------:R1:W-:Y:S01]  /*12300*/  @P5 LDGSTS.E.BYPASS.LTC128B.128 [R231+0x8100], [R8.64], !P4 ;  /* 0x0810000008e75fae */ /* 0x0003e2000e101d52 */
[----:B------:R-:W-:Y:S05]  /*12310*/  PLOP3.LUT P5, PT, PT, PT, UP3, 0x80, 0x0 ;  /* 0x000000000000781c */ /* 0x000fea0003faf038 */
[----:B-1----:R-:W-:Y:S02]  /*12320*/  @P0 IMAD.MOV.U32 R8, RZ, RZ, R182 ;  /* 0x000000ffff080224 */ /* 0x002fe400078e00b6 */
[----:B------:R-:W-:Y:S01]  /*12330*/  @P0 IMAD.MOV.U32 R9, RZ, RZ, R197 ;  /* 0x000000ffff090224 */ /* 0x000fe200078e00c5 */
[----:B------:R-:W-:Y:S04]  /*12340*/  PLOP3.LUT P0, PT, PT, PT, UP3, 0x80, 0x0 ;  /* 0x000000000000781c */ /* 0x000fe80003f0f038 */
[----:B------:R1:W-:Y:S01]  /*12350*/  @P6 LDGSTS.E.BYPASS.LTC128B.128 [R231+0xa100], [R8.64], !P3 ;  /* 0x0a10000008e76fae */ /* 0x0003e2000d901d52 */
[----:B------:R-:W-:Y:S01]  /*12360*/  PLOP3.LUT P6, PT, PT, PT, UP3, 0x80, 0x0 ;  /* 0x000000000000781c */ /* 0x000fe20003fcf038 */
[----:B-1----:R-:W-:Y:S02]  /*12370*/  @P5 IMAD.MOV.U32 R8, RZ, RZ, R172 ;  /* 0x000000ffff085224 */ /* 0x002fe400078e00ac */
[----:B------:R-:W-:Y:S01]  /*12380*/  @P5 IMAD.MOV.U32 R9, RZ, RZ, R198 ;  /* 0x000000ffff095224 */ /* 0x000fe200078e00c6 */
[----:B------:R-:W-:Y:S04]  /*12390*/  PLOP3.LUT P5, PT, PT, PT, UP3, 0x80, 0x0 ;  /* 0x000000000000781c */ /* 0x000fe80003faf038 */
[----:B------:R1:W-:Y:S01]  /*123a0*/  @P0 LDGSTS.E.BYPASS.LTC128B.128 [R231+0xc100], [R8.64], !P2 ;  /* 0x0c10000008e70fae */ /* 0x0003e2000d101d52 */
[----:B------:R-:W-:Y:S04]  /*123b0*/  PLOP3.LUT P0, PT, PT, PT, UP3, 0x80, 0x0 ;  /* 0x000000000000781c */ /* 0x000fe80003f0f038 */
[----:B-1----:R-:W-:Y:S02]  /*123c0*/  @P6 IMAD.MOV.U32 R8, RZ, RZ, R135 ;  /* 0x000000ffff086224 */ /* 0x002fe400078e0087 */
[----:B------:R-:W-:Y:S01]  /*123d0*/  @P6 IMAD.MOV.U32 R9, RZ, RZ, R193 ;  /* 0x000000ffff096224 */ /* 0x000fe200078e00c1 */
[----:B------:R-:W-:Y:S01]  /*123e0*/  PLOP3.LUT P6, PT, PT, PT, UP3, 0x80, 0x0 ;  /* 0x000000000000781c */ /* 0x000fe20003fcf038 */
[----:B------:R1:W1:Y:S03]  /*123f0*/  MUFU.TANH R135, R35 ;  /* 0x0000002300877308 */ /* 0x0002660000002400 */
[----:B------:R1:W-:Y:S01]  /*12400*/  @P5 LDGSTS.E.BYPASS.LTC128B.128 [R231+0xe100], [R8.64], !P1 ;  /* 0x0e10000008e75fae */ /* 0x0003e2000c901d52 */
[----:B------:R-:W-:Y:S02]  /*12410*/  PLOP3.LUT P5, PT, PT, PT, UP3, 0x80, 0x0 ;  /* 0x000000000000781c */ /* 0x000fe40003faf038 */
[----:B------:R-:W-:Y:S01]  /*12420*/  PLOP3.LUT P5, PT, PT, PT, UP3, 0x80, 0x0 ;  /* 0x000000000000781c */ /* 0x000fe20003faf038 */
[----:B-1----:R-:W-:Y:S02]  /*12430*/  @P0 IMAD.MOV.U32 R8, RZ, RZ, R132 ;  /* 0x000000ffff080224 */ /* 0x002fe400078e0084 */
[----:B------:R-:W-:Y:S01]  /*12440*/  @P0 IMAD.MOV.U32 R9, RZ, RZ, R192 ;  /* 0x000000ffff090224 */ /* 0x000fe200078e00c0 */
[----:B------:R-:W-:Y:S04]  /*12450*/  PLOP3.LUT P0, PT, PT, PT, UP3, 0x80, 0x0 ;  /* 0x000000000000781c */ /* 0x000fe80003f0f038 */
[----:B------:R1:W-:Y:S01]  /*12460*/  @P6 LDGSTS.E.BYPASS.LTC128B.128 [R231+0x9100], [R8.64], !P4 ;  /* 0x0910000008e76fae */ /* 0x0003e2000e101d52 */
[----:B------:R-:W-:Y:S08]  /*12470*/  PLOP3.LUT P6, PT, PT, PT, UP3, 0x80, 0x0 ;  /* 0x000000000000781c */ /* 0x000ff00003fcf038 */
[----:B------:R4:W-:Y:S01]  /*12480*/  @P0 LDGSTS.E.BYPASS.LTC128B.128 [R231+0xb100], [R2.64], !P3 ;  /* 0x0b10000002e70fae */ /* 0x0009e2000d901d52 */
[----:B------:R-:W-:Y:S02]  /*12490*/  PLOP3.LUT P0, PT, PT, PT, UP3, 0x80, 0x0 ;  /* 0x000000000000781c */ /* 0x000fe40003f0f038 */
[----:B------:R-:W-:Y:S02]  /*124a0*/  PLOP3.LUT P0, PT, PT, PT, UP1, 0x40, 0x0 ;  /* 0x000000000000781c */ /* 0x000fe40003f0e818 */
[----:B-1----:R-:W-:Y:S02]  /*124b0*/  @P6 IMAD.MOV.U32 R8, RZ, RZ, R16 ;  /* 0x000000ffff086224 */ /* 0x002fe400078e0010 */
[----:B------:R-:W-:Y:S01]  /*124c0*/  @P6 IMAD.MOV.U32 R9, RZ, RZ, R4 ;  /* 0x000000ffff096224 */ /* 0x000fe200078e0004 */
[----:B------:R-:W-:Y:S01]  /*124d0*/  PLOP3.LUT P6, PT, PT, PT, UP3, 0x80, 0x0 ;  /* 0x000000000000781c */ /* 0x000fe20003fcf038 */
[----:B------:R-:W-:Y:S02]  /*124e0*/  FMUL.FTZ R16, R34, c[0x0][0x320] ;  /* 0x0000c80022107a20 */ /* 0x000fe40000410000 */
[----:B------:R-:W-:Y:S01]  /*124f0*/  IMAD.U32 R4, RZ, RZ, UR6 ;  /* 0x00000006ff047e24 */ /* 0x000fe2000f8e00ff */
[----:B------:R1:W-:Y:S03]  /*12500*/  @P5 LDGSTS.E.BYPASS.LTC128B.128 [R231+0xd100], [R8.64], !P2 ;  /* 0x0d10000008e75fae */ /* 0x0003e6000d101d52 */
[----:B------:R-:W1:Y:S01]  /*12510*/  MUFU.TANH R16, R16 ;  /* 0x0000001000107308 */ /* 0x000e620000002400 */
[----:B----4-:R-:W-:Y:S02]  /*12520*/  IADD3 R2, -R25, 0x1, -R4 ;  /* 0x0000000119027810 */ /* 0x010fe40007ffe904 */
[----:B------:R-:W4:Y:S02]  /*12530*/  SHFL.IDX PT, R3, R5, RZ, 0x1c1f ;  /* 0x001c1fff05037589 */ /* 0x000f2400000e0000 */
[----:B------:R-:W-:Y:S04]  /*12540*/  IADD3 R0, -R0, UR9, R2 ;  /* 0x0000000900007c10 */ /* 0x000fe8000fffe102 */
[----:B------:R1:W-:Y:S06]  /*12550*/  @P6 LDGSTS.E.BYPASS.LTC128B.128 [R231+0xf100], [R6.64], !P1 ;  /* 0x0f10000006e76fae */ /* 0x0003ec000c901d52 */
[----:B------:R-:W0:Y:S01]  /*12560*/  LDGDEPBAR ;  /* 0x00000000000079af */ /* 0x000e220000000000 */
[C---:B-1----:R-:W-:Y:S02]  /*12570*/  IADD3 R7, R0.reuse, c[0x0][0x328], RZ ;  /* 0x0000ca0000077a10 */ /* 0x042fe40007ffe0ff */
[----:B------:R-:W-:Y:S03]  /*12580*/  IADD3 R6, R0, UR15, RZ ;  /* 0x0000000f00067c10 */ /* 0x000fe6000fffe0ff */
[--C-:B----4-:R-:W-:Y:S02]  /*12590*/  IMAD.IADD R2, R7, 0x1, R3.reuse ;  /* 0x0000000107027824 */ /* 0x110fe400078e0203 */
[----:B------:R-:W-:Y:S01]  /*125a0*/  IMAD.IADD R0, R6, 0x1, R3 ;  /* 0x0000000106007824 */ /* 0x000fe200078e0203 */
[----:B------:R-:W-:-:S05]  /*125b0*/  @P0 BRA `(.L_x_978) ;  /* 0x0000019000000947 */ /* 0x000fca0003800000 */
[----:B--23--:R-:W-:Y:S01]  /*125c0*/  IMAD.U32 R8, RZ, RZ, UR16 ;  /* 0x00000010ff087e24 */ /* 0x00cfe2000f8e00ff */
        /* <DEDUP_REMOVED lines=13> */
.L_x_980:
[----:B------:R-:W-:Y:S04]  /*126a0*/  MOV R8, c[0x0][0x32c] ;  /* 0x0000cb0000087a02 */ /* 0x000fe80000000f00 */
[----:B------:R-:W-:Y:S11]  /*126b0*/  ISETP.NE.AND P0, PT, R8, 0x1, PT ;  /* 0x000000010800780c */ /* 0x000ff60003f05270 */
[----:B------:R-:W-:Y:S02]  /*126c0*/  @!UPT UIADD3 URZ, URZ, URZ, URZ ;  /* 0x0000003f3f3ff290 */ /* 0x000fe4000fffe03f */
[----:B------:R-:W-:Y:S05]  /*126d0*/  @P0 IMAD.HI.U32 R8, R3, c[0x0][0x330], RZ ;  /* 0x0000cc0003080a27 */ /* 0x000fea00078e00ff */
[----:B------:R-:W-:Y:S02]  /*126e0*/  @P0 SHF.R.U32.HI R3, RZ, c[0x0][0x334], R8 ;  /* 0x0000cd00ff030a19 */ /* 0x000fe40000011608 */
.L_x_981:
[----:B------:R-:W-:Y:S05]  /*126f0*/  BSYNC B0 ;  /* 0x0000000000007941 */ /* 0x000fea0003800000 */
.L_x_979:
[----:B------:R-:W-:Y:S04]  /*12700*/  IMAD R3, R3, c[0x0][0x32c], -R4 ;  /* 0x0000cb0003037a24 */ /* 0x000fe800078e0a04 */
[----:B------:R-:W-:Y:S05]  /*12710*/  IMAD.IADD R3, R3, 0x1, -R25 ;  /* 0x0000000103037824 */ /* 0x000fea00078e0a19 */
[----:B------:R-:W-:Y:S02]  /*12720*/  IADD3 R8, R3, c[0x0][0x32c], RZ ;  /* 0x0000cb0003087a10 */ /* 0x000fe40007ffe0ff */
[----:B------:R-:W-:Y:S02]  /*12730*/  IMNMX R0, R0, R3, !PT ;  /* 0x0000000300007217 */ /* 0x000fe40007800200 */
[----:B------:R-:W-:Y:S02]  /*12740*/  IMNMX R2, R2, R8, PT ;  /* 0x0000000802027217 */ /* 0x000fe40003800200 */
.L_x_978:
[----:B--23--:R-:W-:Y:S01]  /*12750*/  UISETP.GT.AND UP0, UPT, UR14, -0x1, UPT ;  /* 0xffffffff0e00788c */ /* 0x00cfe2000bf04270 */
        /* <DEDUP_REMOVED lines=83> */
.L_x_984:
[----:B------:R-:W-:Y:S04]  /*12c90*/  MOV R5, c[0x0][0x32c] ;  /* 0x0000cb0000057a02 */ /* 0x000fe80000000f00 */
[----:B------:R-:W-:Y:S11]  /*12ca0*/  ISETP.NE.AND P0, PT, R5, 0x1, PT ;  /* 0x000000010500780c */ /* 0x000ff60003f05270 */
[----:B------:R-:W-:Y:S02]  /*12cb0*/  @!UPT UIADD3 URZ, URZ, URZ, URZ ;  /* 0x0000003f3f3ff290 */ /* 0x000fe4000fffe03f */
[----:B------:R-:W-:Y:S05]  /*12cc0*/  @P0 IMAD.HI.U32 R5, R3, c[0x0][0x330], RZ ;  /* 0x0000cc0003050a27 */ /* 0x000fea00078e00ff */
[----:B------:R-:W-:Y:S02]  /*12cd0*/  @P0 SHF.R.U32.HI R3, RZ, c[0x0][0x334], R5 ;  /* 0x0000cd00ff030a19 */ /* 0x000fe40000011605 */
.L_x_985:
[----:B------:R-:W-:Y:S05]  /*12ce0*/  BSYNC B0 ;  /* 0x0000000000007941 */ /* 0x000fea0003800000 */
.L_x_983:
[----:B------:R-:W-:Y:S04]  /*12cf0*/  IMAD R4, R3, c[0x0][0x32c], -R4 ;  /* 0x0000cb0003047a24 */ /* 0x000fe800078e0a04 */
[----:B------:R-:W-:Y:S05]  /*12d00*/  IMAD.IADD R4, R4, 0x1, -R25 ;  /* 0x0000000104047824 */ /* 0x000fea00078e0a19 */
[----:B------:R-:W-:Y:S02]  /*12d10*/  IADD3 R3, R4, c[0x0][0x32c], RZ ;  /* 0x0000cb0004037a10 */ /* 0x000fe40007ffe0ff */
[----:B------:R-:W-:Y:S02]  /*12d20*/  IMNMX R0, R0, R4, !PT ;  /* 0x0000000400007217 */ /* 0x000fe40007800200 */
[----:B------:R-:W-:Y:S02]  /*12d30*/  IMNMX R2, R2, R3, PT ;  /* 0x0000000302027217 */ /* 0x000fe40003800200 */
.L_x_982:
        /* <DEDUP_REMOVED lines=10> */
[----:B------:R-:W-:Y:S02]  /*12de0*/  ISETP.LT.OR P0, PT, R2, 0x1, P0 ;  /* 0x000000010200780c */ /* 0x000fe40000701670 */
[----:B------:R-:W-:Y:S02]  /*12df0*/  PLOP3.LUT P5, PT, PT, PT, UP0, 0x80, 0x0 ;  /* 0x000000000000781c */ /* 0x000fe40003faf008 */
[----:B------:R-:W-:Y:S02]  /*12e00*/  FMNMX.FTZ R3, R175, R3, !PT ;  /* 0x00000003af037209 */ /* 0x000fe40007810000 */
[----:B------:R-:W-:Y:S02]  /*12e10*/  FSEL R4, R190, -INF , !P0 ;  /* 0xff800000be047808 */ /* 0x000fe40004000000 */
[----:B------:R-:W-:Y:S02]  /*12e20*/  ISETP.GT.AND P5, PT, R0, 0x8, P5 ;  /* 0x000000080000780c */ /* 0x000fe40002fa4270 */
        /* <DEDUP_REMOVED lines=16> */
[----:B------:R-:W-:Y:S02]  /*12f30*/  ISETP.GT.AND P5, PT, R0, 0x11, P5 ;  /* 0x000000110000780c */ /* 0x000fe40002fa4270 */
[----:B------:R-:W-:Y:S02]  /*12f40*/  PLOP3.LUT P0, PT, PT, PT, UP0, 0x80, 0x0 ;  /* 0x000000000000781c */ /* 0x000fe40003f0f008 */
[----:B------:R-:W-:Y:S02]  /*12f50*/  FMNMX.FTZ R12, R5, R12, !PT ;  /* 0x0000000c050c7209 */ /* 0x000fe40007810000 */
[----:B------:R-:W-:Y:S02]  /*12f60*/  ISETP.LT.OR P6, PT, R2, 0x11, P6 ;  /* 0x000000110200780c */ /* 0x000fe400037c1670 */
[----:B------:R-:W-:Y:S02]  /*12f70*/  FMNMX.FTZ R3, R186, R3, !PT ;  /* 0x00000003ba037209 */ /* 0x000fe40007810000 */
[----:B------:R-:W-:Y:S02]  /*12f80*/  ISETP.GT.AND P0, PT, R0, 0x18, P0 ;  /* 0x000000180000780c */ /* 0x000fe40000704270 */
[----:B------:R-:W-:Y:S02]  /*12f90*/  FMNMX.FTZ R12, R7, R12, !PT ;  /* 0x0000000c070c7209 */ /* 0x000fe40007810000 */
[----:B------:R-:W-:Y:S02]  /*12fa0*/  FSEL R179, R179, -INF , !P6 ;  /* 0xff800000b3b37808 */ /* 0x000fe40007000000 */
        /* <DEDUP_REMOVED lines=18> */
[----:B------:R-:W-:Y:S02]  /*130d0*/  ISETP.LT.OR P5, PT, R2, 0x21, P5 ;  /* 0x000000210200780c */ /* 0x000fe40002fa1670 */
[----:B------:R-:W-:Y:S02]  /*130e0*/  FMNMX.FTZ R12, R176, R12, !PT ;  /* 0x0000000cb00c7209 */ /* 0x000fe40007810000 */
        /* <DEDUP_REMOVED lines=14> */
[----:B------:R-:W-:Y:S01]  /*131d0*/  ISETP.LT.OR P5, PT, R2, 0x2a, P5 ;  /* 0x0000002a0200780c */ /* 0x000fe20002fa1670 */
[----:B------:R-:W-:Y:S01]  /*131e0*/  SHFL.BFLY PT, R13, R3, 0x2, 0x1f ;  /* 0x0c401f00030d7f89 */ /* 0x000fe200000e0000 */
[----:B------:R-:W-:Y:S02]  /*131f0*/  FSEL R183, R24, -INF , !P6 ;  /* 0xff80000018b77808 */ /* 0x000fe40007000000 */
[----:B------:R-:W-:Y:S02]  /*13200*/  PLOP3.LUT P6, PT, PT, PT, UP0, 0x80, 0x0 ;  /* 0x000000000000781c */ /* 0x000fe40003fcf008 */
[----:B------:R-:W-:Y:S02]  /*13210*/  FMNMX.FTZ R12, R174, R12, !PT ;  /* 0x0000000cae0c7209 */ /* 0x000fe40007810000 */
[----:B------:R-:W-:Y:S02]  /*13220*/  FSEL R185, R23, -INF , !P5 ;  /* 0xff80000017b97808 */ /* 0x000fe40006800000 */
[----:B------:R-:W-:Y:S02]  /*13230*/  ISETP.LT.OR P0, PT, R2, 0x31, P0 ;  /* 0x000000310200780c */ /* 0x000fe40000701670 */
[----:B------:R-:W-:Y:S02]  /*13240*/  ISETP.GT.AND P6, PT, R0, 0x31, P6 ;  /* 0x000000310000780c */ /* 0x000fe400037c4270 */
        /* <DEDUP_REMOVED lines=60> */
[C---:B------:R-:W-:Y:S01]  /*13610*/  FMUL.FTZ R32, R2.reuse, R164 ;  /* 0x000000a402207220 */ /* 0x040fe20000410000 */
        /* <DEDUP_REMOVED lines=31> */
[C---:B------:R-:W-:Y:S02]  /*13810*/  FMUL.FTZ R76, R2.reuse, R76 ;  /* 0x0000004c024c7220 */ /* 0x040fe40000410000 */
        /* <DEDUP_REMOVED lines=10> */
[----:B------:R-:W1:Y:S01]  /*138c0*/  LDSM.16.MT88.4 R136, [R207+0x100] ;  /* 0x00010000cf88783b */ /* 0x000e620000004200 */
[C---:B------:R-:W-:Y:S02]  /*138d0*/  FMUL.FTZ R10, R0.reuse, R142 ;  /* 0x0000008e000a7220 */ /* 0x040fe40000410000 */
[C---:B------:R-:W-:Y:S02]  /*138e0*/  FMUL.FTZ R11, R0.reuse, R143 ;  /* 0x0000008f000b7220 */ /* 0x040fe40000410000 */
[C---:B------:R-:W-:Y:S03]  /*138f0*/  HMMA.16816.F32.BF16 R4, R168.reuse, R12, R4 ;  /* 0x0000000ca804723c */ /* 0x040fe60000041804 */
[----:B------:R-:W2:Y:S02]  /*13900*/  LDSM.16.MT88.4 R140, [R205+0x2100] ;  /* 0x00210000cd8c783b */ /* 0x000ea40000004200 */
        /* <DEDUP_REMOVED lines=10> */
[----:B------:R-:W3:Y:S01]  /*139b0*/  LDSM.16.MT88.4 R144, [R206+0x2100] ;  /* 0x00210000ce90783b */ /* 0x000ee20000004200 */
        /* <DEDUP_REMOVED lines=8> */
[--C-:B------:R-:W-:Y:S01]  /*13a40*/  FFMA.FTZ R134, R173, c[0x0][0x2d0], -R172.reuse ;  /* 0x0000b400ad867a23 */ /* 0x100fe200000108ac */
[----:B------:R-:W-:Y:S01]  /*13a50*/  LDSM.16.MT88.4 R164, [R207+0x1900] ;  /* 0x00190000cfa4783b */ /* 0x000fe20000004200 */
[C---:B------:R-:W-:Y:S02]  /*13a60*/  FMUL.FTZ R22, R0.reuse, R154 ;  /* 0x0000009a00167220 */ /* 0x040fe40000410000 */
[----:B------:R4:W-:Y:S02]  /*13a70*/  MUFU.EX2 R240, R134 ;  /* 0x0000008600f07308 */ /* 0x0009e40000000800 */
        /* <DEDUP_REMOVED lines=11> */
[C---:B------:R-:W-:Y:S02]  /*13b30*/  FMUL.FTZ R50, R0.reuse, R50 ;  /* 0x0000003200327220 */ /* 0x040fe40000410000 */
[C---:B------:R-:W-:Y:S04]  /*13b40*/  FMUL.FTZ R30, R0.reuse, R162 ;  /* 0x000000a2001e7220 */ /* 0x040fe80000410000 */
[C---:B------:R-:W-:Y:S02]  /*13b50*/  FMUL.FTZ R31, R0.reuse, R163 ;  /* 0x000000a3001f7220 */ /* 0x040fe40000410000 */
[----:B------:R-:W-:Y:S01]  /*13b60*/  LDSM.16.MT88.4 R160, [R208+0x1900] ;  /* 0x00190000d0a0783b */ /* 0x000fe20000004200 */
[C---:B------:R-:W-:Y:S02]  /*13b70*/  FMUL.FTZ R51, R0.reuse, R51 ;  /* 0x0000003300337220 */ /* 0x040fe40000410000 */
[C---:B------:R-:W-:Y:S02]  /*13b80*/  FMUL.FTZ R54, R0.reuse, R54 ;  /* 0x0000003600367220 */ /* 0x040fe40000410000 */
[C---:B-1----:R-:W-:Y:S03]  /*13b90*/  HMMA.16816.F32.BF16 R28, R168.reuse, R136, R28 ;  /* 0x00000088a81c723c */ /* 0x042fe6000004181c */
[C---:B------:R-:W-:Y:S02]  /*13ba0*/  FMUL.FTZ R55, R0.reuse, R55 ;  /* 0x0000003700377220 */ /* 0x040fe40000410000 */
[C---:B------:R-:W-:Y:S02]  /*13bb0*/  FMUL.FTZ R58, R0.reuse, R58 ;  /* 0x0000003a003a7220 */ /* 0x040fe40000410000 */
[C---:B------:R-:W-:Y:S01]  /*13bc0*/  FMUL.FTZ R59, R0.reuse, R59 ;  /* 0x0000003b003b7220 */ /* 0x040fe20000410000 */
[C---:B------:R-:W-:Y:S01]  /*13bd0*/  HMMA.16816.F32.BF16 R32, R168.reuse, R138, R32 ;  /* 0x0000008aa820723c */ /* 0x040fe20000041820 */
[----:B------:R-:W1:Y:S03]  /*13be0*/  LDSM.16.MT88.4 R136, [R208+0x2100] ;  /* 0x00210000d088783b */ /* 0x000e660000004200 */
[--C-:B----4-:R-:W-:Y:S02]  /*13bf0*/  FFMA.FTZ R134, R175, c[0x0][0x2d0], -R172.reuse ;  /* 0x0000b400af867a23 */ /* 0x110fe400000108ac */
[C---:B------:R-:W-:Y:S02]  /*13c00*/  FMUL.FTZ R62, R0.reuse, R62 ;  /* 0x0000003e003e7220 */ /* 0x040fe40000410000 */
[C---:B--2---:R-:W-:Y:S01]  /*13c10*/  HMMA.16816.F32.BF16 R36, R168.reuse, R140, R36 ;  /* 0x0000008ca824723c */ /* 0x044fe20000041824 */
[----:B------:R2:W4:Y:S03]  /*13c20*/  MUFU.EX2 R239, R134 ;  /* 0x0000008600ef7308 */ /* 0x0005260000000800 */
[C---:B------:R-:W-:Y:S02]  /*13c30*/  FMUL.FTZ R63, R0.reuse, R63 ;  /* 0x0000003f003f7220 */ /* 0x040fe40000410000 */
[C---:B------:R-:W-:Y:S02]  /*13c40*/  FMUL.FTZ R66, R0.reuse, R66 ;  /* 0x0000004200427220 */ /* 0x040fe40000410000 */
[C---:B------:R-:W-:Y:S01]  /*13c50*/  HMMA.16816.F32.BF16 R40, R168.reuse, R142, R40 ;  /* 0x0000008ea828723c */ /* 0x040fe20000041828 */
[----:B------:R-:W5:Y:S03]  /*13c60*/  LDSM.16.MT88.4 R140, [R207+0x2100] ;  /* 0x00210000cf8c783b */ /* 0x000f660000004200 */
[C---:B------:R-:W-:Y:S02]  /*13c70*/  FMUL.FTZ R67, R0.reuse, R67 ;  /* 0x0000004300437220 */ /* 0x040fe40000410000 */
[C---:B------:R-:W-:Y:S02]  /*13c80*/  FMUL.FTZ R70, R0.reuse, R70 ;  /* 0x0000004600467220 */ /* 0x040fe40000410000 */
[C---:B---3--:R-:W-:Y:S04]  /*13c90*/  HMMA.16816.F32.BF16 R44, R168.reuse, R144, R44 ;  /* 0x00000090a82c723c */ /* 0x048fe8000004182c */
[C---:B------:R-:W-:Y:S02]  /*13ca0*/  FMUL.FTZ R71, R0.reuse, R71 ;  /* 0x0000004700477220 */ /* 0x040fe40000410000 */
[----:B------:R-:W-:Y:S02]  /*13cb0*/  FMUL.FTZ R74, R0, R74 ;  /* 0x0000004a004a7220 */ /* 0x000fe40000410000 */
[C---:B------:R-:W-:Y:S01]  /*13cc0*/  HMMA.16816.F32.BF16 R48, R168.reuse, R146, R48 ;  /* 0x00000092a830723c */ /* 0x040fe20000041830 */
[----:B------:R-:W3:Y:S03]  /*13cd0*/  LDSM.16.MT88.4 R144, [R205+0x4100] ;  /* 0x00410000cd90783b */ /* 0x000ee60000004200 */
[--C-:B--2---:R-:W-:Y:S02]  /*13ce0*/  FFMA.FTZ R134, R178, c[0x0][0x2d0], -R172.reuse ;  /* 0x0000b400b2867a23 */ /* 0x104fe400000108ac */
[C---:B------:R-:W-:Y:S02]  /*13cf0*/  FMUL.FTZ R75, R0.reuse, R75 ;  /* 0x0000004b004b7220 */ /* 0x040fe40000410000 */
[----:B------:R2:W-:Y:S01]  /*13d00*/  MUFU.EX2 R238, R134 ;  /* 0x0000008600ee7308 */ /* 0x0005e20000000800 */
        /* <DEDUP_REMOVED lines=8> */
[C---:B-----5:R-:W-:Y:S04]  /*13d90*/  HMMA.16816.F32.BF16 R60, R168.reuse, R140, R60 ;  /* 0x0000008ca83c723c */ /* 0x060fe8000004183c */
[C---:B------:R-:W-:Y:S02]  /*13da0*/  FMUL.FTZ R87, R0.reuse, R87 ;  /* 0x0000005700577220 */ /* 0x040fe40000410000 */
[----:B------:R-:W-:Y:S02]  /*13db0*/  FMUL.FTZ R90, R0, R90 ;  /* 0x0000005a005a7220 */ /* 0x000fe40000410000 */
[C---:B------:R-:W-:Y:S01]  /*13dc0*/  HMMA.16816.F32.BF16 R64, R168.reuse, R142, R64 ;  /* 0x0000008ea840723c */ /* 0x040fe20000041840 */
[----:B------:R-:W5:Y:S03]  /*13dd0*/  LDSM.16.MT88.4 R140, [R208+0x4100] ;  /* 0x00410000d08c783b */ /* 0x000f660000004200 */
[--C-:B--2---:R-:W-:Y:S02]  /*13de0*/  FFMA.FTZ R134, R180, c[0x0][0x2d0], -R172.reuse ;  /* 0x0000b400b4867a23 */ /* 0x104fe400000108ac */
[----:B------:R-:W-:Y:S02]  /*13df0*/  FMUL.FTZ R91, R0, R91 ;  /* 0x0000005b005b7220 */ /* 0x000fe40000410000 */
[C---:B---3--:R-:W-:Y:S01]  /*13e00*/  HMMA.16816.F32.BF16 R68, R168.reuse, R144, R68 ;  /* 0x00000090a844723c */ /* 0x048fe20000041844 */
[----:B------:R2:W-:Y:S03]  /*13e10*/  MUFU.EX2 R203, R134 ;  /* 0x0000008600cb7308 */ /* 0x0005e60000000800 */
[C---:B------:R-:W-:Y:S02]  /*13e20*/  FMUL.FTZ R92, R2.reuse, R92 ;  /* 0x0000005c025c7220 */ /* 0x040fe40000410000 */
[----:B------:R-:W-:Y:S02]  /*13e30*/  FMUL.FTZ R93, R2, R93 ;  /* 0x0000005d025d7220 */ /* 0x000fe40000410000 */
[C---:B------:R-:W-:Y:S01]  /*13e40*/  HMMA.16816.F32.BF16 R72, R168.reuse, R146, R72 ;  /* 0x00000092a848723c */ /* 0x040fe20000041848 */
[----:B------:R-:W3:Y:S03]  /*13e50*/  LDSM.16.MT88.4 R144, [R207+0x4100] ;  /* 0x00410000cf90783b */ /* 0x000ee60000004200 */
[C---:B------:R-:W-:Y:S02]  /*13e60*/  FMUL.FTZ R94, R0.reuse, R94 ;  /* 0x0000005e005e7220 */ /* 0x040fe40000410000 */
[----:B------:R-:W-:Y:S02]  /*13e70*/  FMUL.FTZ R95, R0, R95 ;  /* 0x0000005f005f7220 */ /* 0x000fe40000410000 */
[C---:B------:R-:W-:Y:S01]  /*13e80*/  FMUL.FTZ R96, R2.reuse, R96 ;  /* 0x0000006002607220 */ /* 0x040fe20000410000 */
[C---:B-1----:R-:W-:Y:S03]  /*13e90*/  HMMA.16816.F32.BF16 R76, R168.reuse, R136, R76 ;  /* 0x00000088a84c723c */ /* 0x042fe6000004184c */
[----:B------:R-:W-:Y:S02]  /*13ea0*/  FMUL.FTZ R97, R2, R97 ;  /* 0x0000006102617220 */ /* 0x000fe40000410000 */
[C---:B------:R-:W-:Y:S02]  /*13eb0*/  FMUL.FTZ R98, R0.reuse, R98 ;  /* 0x0000006200627220 */ /* 0x040fe40000410000 */
[----:B------:R-:W-:Y:S01]  /*13ec0*/  FMUL.FTZ R99, R0, R99 ;  /* 0x0000006300637220 */ /* 0x000fe20000410000 */
[C---:B------:R-:W-:Y:S01]  /*13ed0*/  HMMA.16816.F32.BF16 R80, R168.reuse, R138, R80 ;  /* 0x0000008aa850723c */ /* 0x040fe20000041850 */
[----:B------:R-:W1:Y:S03]  /*13ee0*/  LDSM.16.MT88.4 R136, [R205+0x6100] ;  /* 0x00610000cd88783b */ /* 0x000e660000004200 */
[--C-:B--2---:R-:W-:Y:S02]  /*13ef0*/  FFMA.FTZ R134, R179, c[0x0][0x2d0], -R133.reuse ;  /* 0x0000b400b3867a23 */ /* 0x104fe40000010885 */
[C---:B------:R-:W-:Y:S02]  /*13f00*/  FMUL.FTZ R100, R2.reuse, R100 ;  /* 0x0000006402647220 */ /* 0x040fe40000410000 */
[C---:B-----5:R-:W-:Y:S01]  /*13f10*/  HMMA.16816.F32.BF16 R84, R168.reuse, R140, R84 ;  /* 0x0000008ca854723c */ /* 0x060fe20000041854 */
[----:B------:R2:W-:Y:S03]  /*13f20*/  MUFU.EX2 R188, R134 ;  /* 0x0000008600bc7308 */ /* 0x0005e60000000800 */
[----:B------:R-:W-:Y:S02]  /*13f30*/  FMUL.FTZ R101, R2, R101 ;  /* 0x0000006502657220 */ /* 0x000fe40000410000 */
[C---:B------:R-:W-:Y:S02]  /*13f40*/  FMUL.FTZ R102, R0.reuse, R102 ;  /* 0x0000006600667220 */ /* 0x040fe40000410000 */
[C---:B------:R-:W-:Y:S01]  /*13f50*/  HMMA.16816.F32.BF16 R88, R168.reuse, R142, R88 ;  /* 0x0000008ea858723c */ /* 0x040fe20000041858 */
[----:B------:R-:W5:Y:S03]  /*13f60*/  LDSM.16.MT88.4 R140, [R206+0x6100] ;  /* 0x00610000ce8c783b */ /* 0x000f660000004200 */
[----:B------:R-:W-:Y:S02]  /*13f70*/  FMUL.FTZ R103, R0, R103 ;  /* 0x0000006700677220 */ /* 0x000fe40000410000 */
[C---:B------:R-:W-:Y:S02]  /*13f80*/  FMUL.FTZ R104, R2.reuse, R104 ;  /* 0x0000006802687220 */ /* 0x040fe40000410000 */
[C---:B---3--:R-:W-:Y:S04]  /*13f90*/  HMMA.16816.F32.BF16 R92, R168.reuse, R144, R92 ;  /* 0x00000090a85c723c */ /* 0x048fe8000004185c */
[----:B------:R-:W-:Y:S02]  /*13fa0*/  FMUL.FTZ R105, R2, R105 ;  /* 0x0000006902697220 */ /* 0x000fe40000410000 */
[C---:B------:R-:W-:Y:S02]  /*13fb0*/  FMUL.FTZ R106, R0.reuse, R106 ;  /* 0x0000006a006a7220 */ /* 0x040fe40000410000 */
[C---:B------:R-:W-:Y:S01]  /*13fc0*/  HMMA.16816.F32.BF16 R96, R168.reuse, R146, R96 ;  /* 0x00000092a860723c */ /* 0x040fe20000041860 */
[----:B------:R-:W3:Y:S03]  /*13fd0*/  LDSM.16.MT88.4 R144, [R208+0x6100] ;  /* 0x00610000d090783b */ /* 0x000ee60000004200 */
[--C-:B--2---:R-:W-:Y:S02]  /*13fe0*/  FFMA.FTZ R134, R181, c[0x0][0x2d0], -R133.reuse ;  /* 0x0000b400b5867a23 */ /* 0x104fe40000010885 */
[----:B------:R-:W-:Y:S02]  /*13ff0*/  FMUL.FTZ R107, R0, R107 ;  /* 0x0000006b006b7220 */ /* 0x000fe40000410000 */
[----:B------:R2:W2:Y:S01]  /*14000*/  MUFU.EX2 R180, R134 ;  /* 0x0000008600b47308 */ /* 0x0004a20000000800 */
[C---:B-1----:R-:W-:Y:S03]  /*14010*/  HMMA.16816.F32.BF16 R100, R168.reuse, R136, R100 ;  /* 0x00000088a864723c */ /* 0x042fe60000041864 */
[C---:B------:R-:W-:Y:S02]  /*14020*/  FMUL.FTZ R108, R2.reuse, R108 ;  /* 0x0000006c026c7220 */ /* 0x040fe40000410000 */
[----:B------:R-:W-:Y:S02]  /*14030*/  FMUL.FTZ R109, R2, R109 ;  /* 0x0000006d026d7220 */ /* 0x000fe40000410000 */
[C---:B------:R-:W-:Y:S01]  /*14040*/  FMUL.FTZ R110, R0.reuse, R110 ;  /* 0x0000006e006e7220 */ /* 0x040fe20000410000 */
[C---:B------:R-:W-:Y:S01]  /*14050*/  HMMA.16816.F32.BF16 R104, R168.reuse, R138, R104 ;  /* 0x0000008aa868723c */ /* 0x040fe20000041868 */
[----:B------:R-:W1:Y:S03]  /*14060*/  LDSM.16.MT88.4 R136, [R207+0x6100] ;  /* 0x00610000cf88783b */ /* 0x000e660000004200 */
[----:B------:R-:W-:Y:S02]  /*14070*/  FMUL.FTZ R111, R0, R111 ;  /* 0x0000006f006f7220 */ /* 0x000fe40000410000 */
[C---:B------:R-:W-:Y:S02]  /*14080*/  FMUL.FTZ R112, R2.reuse, R112 ;  /* 0x0000007002707220 */ /* 0x040fe40000410000 */
[----:B------:R-:W-:Y:S03]  /*14090*/  FMUL.FTZ R113, R2, R113 ;  /* 0x0000007102717220 */ /* 0x000fe60000410000 */
[C---:B-----5:R-:W-:Y:S03]  /*140a0*/  HMMA.16816.F32.BF16 R108, R168.reuse, R140, R108 ;  /* 0x0000008ca86c723c */ /* 0x060fe6000004186c */
[----:B------:R-:W-:Y:S02]  /*140b0*/  FMUL.FTZ R114, R0, R114 ;  /* 0x0000007200727220 */ /* 0x000fe40000410000 */
[--C-:B--2---:R-:W-:Y:S02]  /*140c0*/  FFMA.FTZ R134, R176, c[0x0][0x2d0], -R133.reuse ;  /* 0x0000b400b0867a23 */ /* 0x104fe40000010885 */
[----:B------:R-:W-:Y:S02]  /*140d0*/  FMUL.FTZ R115, R0, R115 ;  /* 0x0000007300737220 */ /* 0x000fe40000410000 */
[----:B------:R2:W-:Y:S03]  /*140e0*/  MUFU.EX2 R179, R134 ;  /* 0x0000008600b37308 */ /* 0x0005e60000000800 */
[C---:B------:R-:W-:Y:S02]  /*140f0*/  FMUL.FTZ R116, R2.reuse, R116 ;  /* 0x0000007402747220 */ /* 0x040fe40000410000 */
[C---:B------:R-:W-:Y:S01]  /*14100*/  HMMA.16816.F32.BF16 R112, R168.reuse, R142, R112 ;  /* 0x0000008ea870723c */ /* 0x040fe20000041870 */
[----:B------:R-:W5:Y:S02]  /*14110*/  LDSM.16.MT88.4 R140, [R205+0x900] ;  /* 0x00090000cd8c783b */ /* 0x000f640000004200 */
        /* <DEDUP_REMOVED lines=8> */
[--C-:B--2---:R-:W-:Y:S02]  /*141a0*/  FFMA.FTZ R134, R177, c[0x0][0x2d0], -R133.reuse ;  /* 0x0000b400b1867a23 */ /* 0x104fe40000010885 */
[C---:B------:R-:W-:Y:S02]  /*141b0*/  FMUL.FTZ R124, R2.reuse, R124 ;  /* 0x0000007c027c7220 */ /* 0x040fe40000410000 */
[----:B------:R2:W3:Y:S01]  /*141c0*/  MUFU.EX2 R178, R134 ;  /* 0x0000008600b27308 */ /* 0x0004e20000000800 */
[C---:B------:R-:W-:Y:S01]  /*141d0*/  HMMA.16816.F32.BF16 R120, R168.reuse, R146, R120 ;  /* 0x00000092a878723c */ /* 0x040fe20000041878 */
[----:B------:R-:W5:Y:S02]  /*141e0*/  LDSM.16.MT88.4 R144, [R206+0x900] ;  /* 0x00090000ce90783b */ /* 0x000f640000004200 */
[----:B------:R-:W-:Y:S02]  /*141f0*/  FMUL.FTZ R125, R2, R125 ;  /* 0x0000007d027d7220 */ /* 0x000fe40000410000 */
[C---:B------:R-:W-:Y:S02]  /*14200*/  FMUL.FTZ R126, R0.reuse, R126 ;  /* 0x0000007e007e7220 */ /* 0x040fe40000410000 */
[----:B------:R-:W-:Y:S02]  /*14210*/  FMUL.FTZ R127, R0, R127 ;  /* 0x0000007f007f7220 */ /* 0x000fe40000410000 */
[C---:B------:R-:W-:Y:S03]  /*14220*/  FMUL.FTZ R128, R2.reuse, R128 ;  /* 0x0000008002807220 */ /* 0x040fe60000410000 */
[----:B------:R-:W-:Y:S02]  /*14230*/  FMUL.FTZ R129, R2, R129 ;  /* 0x0000008102817220 */ /* 0x000fe40000410000 */
[C---:B-1----:R-:W-:Y:S03]  /*14240*/  HMMA.16816.F32.BF16 R124, R168.reuse, R136, R124 ;  /* 0x00000088a87c723c */ /* 0x042fe6000004187c */
[C---:B------:R-:W-:Y:S02]  /*14250*/  FMUL.FTZ R130, R0.reuse, R130 ;  /* 0x0000008200827220 */ /* 0x040fe40000410000 */
[----:B------:R-:W-:Y:S02]  /*14260*/  FMUL.FTZ R131, R0, R131 ;  /* 0x0000008300837220 */ /* 0x000fe40000410000 */
[----:B----4-:R-:W-:Y:S02]  /*14270*/  F2FP.BF16.PACK_AB R136, R239, R240 ;  /* 0x000000f0ef88723e */ /* 0x010fe400000010ff */
[----:B------:R-:W-:Y:S03]  /*14280*/  F2FP.BF16.PACK_AB R137, R180, R188 ;  /* 0x000000bcb489723e */ /* 0x000fe600000010ff */
[----:B------:R-:W-:Y:S03]  /*14290*/  HMMA.16816.F32.BF16 R128, R168, R138, R128 ;  /* 0x0000008aa880723c */ /* 0x000fe60000041880 */
[--C-:B--2---:R-:W-:Y:S04]  /*142a0*/  FFMA.FTZ R134, R184, c[0x0][0x2d0], -R172.reuse ;  /* 0x0000b400b8867a23 */ /* 0x104fe800000108ac */
[----:B------:R-:W-:Y:S01]  /*142b0*/  F2FP.BF16.PACK_AB R138, R203, R238 ;  /* 0x000000eecb8a723e */ /* 0x000fe200000010ff */
[----:B------:R1:W-:Y:S01]  /*142c0*/  MUFU.EX2 R202, R134 ;  /* 0x0000008600ca7308 */ /* 0x0003e20000000800 */
[----:B---3--:R-:W-:Y:S07]  /*142d0*/  F2FP.BF16.PACK_AB R139, R178, R179 ;  /* 0x000000b3b28b723e */ /* 0x008fee00000010ff */
[C---:B-----5:R-:W-:Y:S08]  /*142e0*/  HMMA.16816.F32.BF16 R4, R136.reuse, R140, R4 ;  /* 0x0000008c8804723c */ /* 0x060ff00000041804 */
        /* <DEDUP_REMOVED lines=15> */
[C---:B------:R-:W-:Y:S08]  /*143e0*/  HMMA.16816.F32.BF16 R36, R136.reuse, R156, R36 ;  /* 0x0000009c8824723c */ /* 0x040ff00000041824 */
[C---:B------:R-:W-:Y:S01]  /*143f0*/  HMMA.16816.F32.BF16 R40, R136.reuse, R158, R40 ;  /* 0x0000009e8828723c */ /* 0x040fe20000041828 */
[----:B------:R-:W3:Y:S07]  /*14400*/  LDSM.16.MT88.4 R156, [R206+0x4900] ;  /* 0x00490000ce9c783b */ /* 0x000eee0000004200 */
[C---:B--2---:R-:W-:Y:S04]  /*14410*/  HMMA.16816.F32.BF16 R44, R136.reuse, R140, R44 ;  /* 0x0000008c882c723c */ /* 0x044fe8000004182c */
[--C-:B-1----:R-:W-:Y:S04]  /*14420*/  FFMA.FTZ R134, R192, c[0x0][0x2d0], -R172.reuse ;  /* 0x0000b400c0867a23 */ /* 0x102fe800000108ac */
[C---:B------:R-:W-:Y:S01]  /*14430*/  HMMA.16816.F32.BF16 R48, R136.reuse, R142, R48 ;  /* 0x0000008e8830723c */ /* 0x040fe20000041830 */
[----:B------:R-:W1:Y:S01]  /*14440*/  LDSM.16.MT88.4 R140, [R208+0x4900] ;  /* 0x00490000d08c783b */ /* 0x000e620000004200 */
[----:B------:R2:W1:Y:S06]  /*14450*/  MUFU.EX2 R186, R134 ;  /* 0x0000008600ba7308 */ /* 0x00046c0000000800 */
[C---:B------:R-:W-:Y:S08]  /*14460*/  HMMA.16816.F32.BF16 R52, R136.reuse, R144, R52 ;  /* 0x000000908834723c */ /* 0x040ff00000041834 */
[C---:B------:R-:W-:Y:S01]  /*14470*/  HMMA.16816.F32.BF16 R56, R136.reuse, R146, R56 ;  /* 0x000000928838723c */ /* 0x040fe20000041838 */
[----:B------:R-:W1:Y:S07]  /*14480*/  LDSM.16.MT88.4 R144, [R207+0x4900] ;  /* 0x00490000cf90783b */ /* 0x000e6e0000004200 */
[C---:B-----5:R-:W-:Y:S04]  /*14490*/  HMMA.16816.F32.BF16 R60, R136.reuse, R148, R60 ;  /* 0x00000094883c723c */ /* 0x060fe8000004183c */
[--C-:B--2---:R-:W-:Y:S04]  /*144a0*/  FFMA.FTZ R134, R174, c[0x0][0x2d0], -R133.reuse ;  /* 0x0000b400ae867a23 */ /* 0x104fe80000010885 */
[C---:B------:R-:W-:Y:S01]  /*144b0*/  HMMA.16816.F32.BF16 R64, R136.reuse, R150, R64 ;  /* 0x000000968840723c */ /* 0x040fe20000041840 */
[----:B------:R-:W2:Y:S01]  /*144c0*/  LDSM.16.MT88.4 R148, [R205+0x6900] ;  /* 0x00690000cd94783b */ /* 0x000ea20000004200 */
[----:B------:R5:W-:Y:S06]  /*144d0*/  MUFU.EX2 R176, R134 ;  /* 0x0000008600b07308 */ /* 0x000bec0000000800 */
[C---:B---3--:R-:W-:Y:S08]  /*144e0*/  HMMA.16816.F32.BF16 R68, R136.reuse, R152, R68 ;  /* 0x000000988844723c */ /* 0x048ff00000041844 */
[C---:B------:R-:W-:Y:S01]  /*144f0*/  HMMA.16816.F32.BF16 R72, R136.reuse, R154, R72 ;  /* 0x0000009a8848723c */ /* 0x040fe20000041848 */
[----:B------:R-:W3:Y:S07]  /*14500*/  LDSM.16.MT88.4 R152, [R206+0x6900] ;  /* 0x00690000ce98783b */ /* 0x000eee0000004200 */
[C---:B------:R-:W-:Y:S04]  /*14510*/  HMMA.16816.F32.BF16 R76, R136.reuse, R156, R76 ;  /* 0x0000009c884c723c */ /* 0x040fe8000004184c */
[--C-:B-----5:R-:W-:Y:S03]  /*14520*/  FFMA.FTZ R134, R183, c[0x0][0x2d0], -R133.reuse ;  /* 0x0000b400b7867a23 */ /* 0x120fe60000010885 */
[--C-:B------:R-:W-:Y:S01]  /*14530*/  FFMA.FTZ R156, R182, c[0x0][0x2d0], -R133.reuse ;  /* 0x0000b400b69c7a23 */ /* 0x100fe20000010885 */
[C---:B------:R-:W-:Y:S01]  /*14540*/  HMMA.16816.F32.BF16 R80, R136.reuse, R158, R80 ;  /* 0x0000009e8850723c */ /* 0x040fe20000041850 */
[----:B------:R5:W-:Y:S07]  /*14550*/  MUFU.EX2 R175, R134 ;  /* 0x0000008600af7308 */ /* 0x000bee0000000800 */
[C---:B-1----:R-:W-:Y:S03]  /*14560*/  HMMA.16816.F32.BF16 R84, R136.reuse, R140, R84 ;  /* 0x0000008c8854723c */ /* 0x042fe60000041854 */
[----:B------:R1:W1:Y:S05]  /*14570*/  MUFU.EX2 R177, R156 ;  /* 0x0000009c00b17308 */ /* 0x00026a0000000800 */
[C---:B------:R-:W-:Y:S01]  /*14580*/  HMMA.16816.F32.BF16 R88, R136.reuse, R142, R88 ;  /* 0x0000008e8858723c */ /* 0x040fe20000041858 */
[----:B------:R-:W4:Y:S07]  /*14590*/  LDSM.16.MT88.4 R140, [R208+0x6900] ;  /* 0x00690000d08c783b */ /* 0x000f2e0000004200 */
[C---:B------:R-:W-:Y:S04]  /*145a0*/  HMMA.16816.F32.BF16 R92, R136.reuse, R144, R92 ;  /* 0x00000090885c723c */ /* 0x040fe8000004185c */
[--C-:B-----5:R-:W-:Y:S04]  /*145b0*/  FFMA.FTZ R134, R185, c[0x0][0x2d0], -R133.reuse ;  /* 0x0000b400b9867a23 */ /* 0x120fe80000010885 */
[C---:B------:R-:W-:Y:S01]  /*145c0*/  HMMA.16816.F32.BF16 R96, R136.reuse, R146, R96 ;  /* 0x000000928860723c */ /* 0x040fe20000041860 */
[----:B------:R-:W5:Y:S01]  /*145d0*/  LDSM.16.MT88.4 R144, [R207+0x6900] ;  /* 0x00690000cf90783b */ /* 0x000f620000004200 */
[----:B------:R4:W4:Y:S06]  /*145e0*/  MUFU.EX2 R174, R134 ;  /* 0x0000008600ae7308 */ /* 0x00092c0000000800 */
[C---:B--2---:R-:W-:Y:S01]  /*145f0*/  HMMA.16816.F32.BF16 R100, R136.reuse, R148, R100 ;  /* 0x000000948864723c */ /* 0x044fe20000041864 */
[----:B-1----:R-:W-:Y:S07]  /*14600*/  LDSM.16.MT88.4 R156, [R208+0x1100] ;  /* 0x00110000d09c783b */ /* 0x002fee0000004200 */
[C---:B------:R-:W-:Y:S01]  /*14610*/  HMMA.16816.F32.BF16 R104, R136.reuse, R150, R104 ;  /* 0x000000968868723c */ /* 0x040fe20000041868 */
[----:B------:R-:W1:Y:S07]  /*14620*/  LDSM.16.MT88.4 R148, [R205+0x1100] ;  /* 0x00110000cd94783b */ /* 0x000e6e0000004200 */
[C---:B---3--:R-:W-:Y:S04]  /*14630*/  HMMA.16816.F32.BF16 R108, R136.reuse, R152, R108 ;  /* 0x00000098886c723c */ /* 0x048fe8000004186c */
[--C-:B----4-:R-:W-:Y:S04]  /*14640*/  FFMA.FTZ R134, R193, c[0x0][0x2d0], -R172.reuse ;  /* 0x0000b400c1867a23 */ /* 0x110fe800000108ac */
[C---:B------:R-:W-:Y:S01]  /*14650*/  HMMA.16816.F32.BF16 R112, R136.reuse, R154, R112 ;  /* 0x0000009a8870723c */ /* 0x040fe20000041870 */
[----:B------:R-:W2:Y:S01]  /*14660*/  LDSM.16.MT88.4 R152, [R206+0x1100] ;  /* 0x00110000ce98783b */ /* 0x000ea20000004200 */
[----:B------:R3:W-:Y:S06]  /*14670*/  MUFU.EX2 R184, R134 ;  /* 0x0000008600b87308 */ /* 0x0007ec0000000800 */
[C---:B------:R-:W-:Y:S08]  /*14680*/  HMMA.16816.F32.BF16 R116, R136.reuse, R140, R116 ;  /* 0x0000008c8874723c */ /* 0x040ff00000041874 */
[C---:B------:R-:W-:Y:S01]  /*14690*/  HMMA.16816.F32.BF16 R120, R136.reuse, R142, R120 ;  /* 0x0000008e8878723c */ /* 0x040fe20000041878 */
[----:B------:R-:W4:Y:S07]  /*146a0*/  LDSM.16.MT88.4 R140, [R207+0x1100] ;  /* 0x00110000cf8c783b */ /* 0x000f2e0000004200 */
[C---:B-----5:R-:W-:Y:S04]  /*146b0*/  HMMA.16816.F32.BF16 R124, R136.reuse, R144, R124 ;  /* 0x00000090887c723c */ /* 0x060fe8000004187c */
[--C-:B---3--:R-:W-:Y:S04]  /*146c0*/  FFMA.FTZ R134, R194, c[0x0][0x2d0], -R172.reuse ;  /* 0x0000b400c2867a23 */ /* 0x108fe800000108ac */
[----:B------:R-:W-:Y:S01]  /*146d0*/  HMMA.16816.F32.BF16 R128, R136, R146, R128 ;  /* 0x000000928880723c */ /* 0x000fe20000041880 */
[----:B------:R-:W3:Y:S01]  /*146e0*/  LDSM.16.MT88.4 R144, [R205+0x3100] ;  /* 0x00310000cd90783b */ /* 0x000ee20000004200 */
[----:B------:R-:W5:Y:S05]  /*146f0*/  MUFU.EX2 R183, R134 ;  /* 0x0000008600b77308 */ /* 0x000f6a0000000800 */
[----:B------:R-:W-:Y:S02]  /*14700*/  F2FP.BF16.PACK_AB R136, R201, R202 ;  /* 0x000000cac988723e */ /* 0x000fe400000010ff */
[----:B------:R-:W-:Y:S03]  /*14710*/  F2FP.BF16.PACK_AB R138, R186, R187 ;  /* 0x000000bbba8a723e */ /* 0x000fe600000010ff */
[----:B------:R-:W-:Y:S02]  /*14720*/  F2FP.BF16.PACK_AB R137, R176, R177 ;  /* 0x000000b1b089723e */ /* 0x000fe400000010ff */
[----:B------:R-:W-:Y:S07]  /*14730*/  F2FP.BF16.PACK_AB R139, R174, R175 ;  /* 0x000000afae8b723e */ /* 0x000fee00000010ff */
[C---:B-1----:R-:W-:Y:S03]  /*14740*/  HMMA.16816.F32.BF16 R4, R136.reuse, R148, R4 ;  /* 0x000000948804723c */ /* 0x042fe60000041804 */
[----:B-----5:R-:W-:Y:S01]  /*14750*/  F2FP.BF16.PACK_AB R168, R183, R184 ;  /* 0x000000b8b7a8723e */ /* 0x020fe200000010ff */
[--C-:B------:R-:W-:Y:S04]  /*14760*/  FFMA.FTZ R134, R195, c[0x0][0x2d0], -R172.reuse ;  /* 0x0000b400c3867a23 */ /* 0x100fe800000108ac */
[C---:B------:R-:W-:Y:S01]  /*14770*/  HMMA.16816.F32.BF16 R8, R136.reuse, R150, R8 ;  /* 0x000000968808723c */ /* 0x040fe20000041808 */
[----:B------:R-:W1:Y:S01]  /*14780*/  LDSM.16.MT88.4 R148, [R206+0x3100] ;  /* 0x00310000ce94783b */ /* 0x000e620000004200 */
[----:B------:R5:W-:Y:S02]  /*14790*/  MUFU.EX2 R182, R134 ;  /* 0x0000008600b67308 */ /* 0x000be40000000800 */
[----:B------:R-:W-:Y:S04]  /*147a0*/  FFMA.FTZ R172, R196, c[0x0][0x2d0], -R172 ;  /* 0x0000b400c4ac7a23 */ /* 0x000fe800000108ac */
[C---:B--2---:R-:W-:Y:S04]  /*147b0*/  HMMA.16816.F32.BF16 R12, R136.reuse, R152, R12 ;  /* 0x00000098880c723c */ /* 0x044fe8000004180c */
[----:B------:R-:W2:Y:S04]  /*147c0*/  MUFU.EX2 R181, R172 ;  /* 0x000000ac00b57308 */ /* 0x000ea80000000800 */
[C---:B------:R-:W-:Y:S01]  /*147d0*/  HMMA.16816.F32.BF16 R16, R136.reuse, R154, R16 ;  /* 0x0000009a8810723c */ /* 0x040fe20000041810 */
[----:B------:R-:W1:Y:S07]  /*147e0*/  LDSM.16.MT88.4 R152, [R208+0x3100] ;  /* 0x00310000d098783b */ /* 0x000e6e0000004200 */
[C---:B------:R-:W-:Y:S04]  /*147f0*/  HMMA.16816.F32.BF16 R20, R136.reuse, R156, R20 ;  /* 0x0000009c8814723c */ /* 0x040fe80000041814 */
[--C-:B-----5:R-:W-:Y:S04]  /*14800*/  FFMA.FTZ R134, R189, c[0x0][0x2d0], -R133.reuse ;  /* 0x0000b400bd867a23 */ /* 0x120fe80000010885 */
[C---:B------:R-:W-:Y:S01]  /*14810*/  HMMA.16816.F32.BF16 R24, R136.reuse, R158, R24 ;  /* 0x0000009e8818723c */ /* 0x040fe20000041818 */
[----:B------:R-:W-:Y:S01]  /*14820*/  LDSM.16.MT88.4 R156, [R205+0x5100] ;  /* 0x00510000cd9c783b */ /* 0x000fe20000004200 */
[----:B------:R5:W-:Y:S02]  /*14830*/  MUFU.EX2 R173, R134 ;  /* 0x0000008600ad7308 */ /* 0x000be40000000800 */
[----:B--2---:R-:W-:Y:S04]  /*14840*/  F2FP.BF16.PACK_AB R170, R181, R182 ;  /* 0x000000b6b5aa723e */ /* 0x004fe800000010ff */
[C---:B----4-:R-:W-:Y:S08]  /*14850*/  HMMA.16816.F32.BF16 R28, R136.reuse, R140, R28 ;  /* 0x0000008c881c723c */ /* 0x050ff0000004181c */
[C---:B------:R-:W-:Y:S01]  /*14860*/  HMMA.16816.F32.BF16 R32, R136.reuse, R142, R32 ;  /* 0x0000008e8820723c */ /* 0x040fe20000041820 */
[----:B------:R-:W2:Y:S07]  /*14870*/  LDSM.16.MT88.4 R140, [R207+0x3100] ;  /* 0x00310000cf8c783b */ /* 0x000eae0000004200 */
[C---:B---3--:R-:W-:Y:S04]  /*14880*/  HMMA.16816.F32.BF16 R36, R136.reuse, R144, R36 ;  /* 0x000000908824723c */ /* 0x048fe80000041824 */
[--C-:B-----5:R-:W-:Y:S04]  /*14890*/  FFMA.FTZ R134, R190, c[0x0][0x2d0], -R133.reuse ;  /* 0x0000b400be867a23 */ /* 0x120fe80000010885 */
[C---:B------:R-:W-:Y:S01]  /*148a0*/  HMMA.16816.F32.BF16 R40, R136.reuse, R146, R40 ;  /* 0x000000928828723c */ /* 0x040fe20000041828 */
[----:B------:R-:W3:Y:S01]  /*148b0*/  LDSM.16.MT88.4 R144, [R206+0x5100] ;  /* 0x00510000ce90783b */ /* 0x000ee20000004200 */
[----:B------:R-:W4:Y:S06]  /*148c0*/  MUFU.EX2 R172, R134 ;  /* 0x0000008600ac7308 */ /* 0x000f2c0000000800 */
[C---:B-1----:R-:W-:Y:S08]  /*148d0*/  HMMA.16816.F32.BF16 R44, R136.reuse, R148, R44 ;  /* 0x00000094882c723c */ /* 0x042ff0000004182c */
[C---:B------:R-:W-:Y:S01]  /*148e0*/  HMMA.16816.F32.BF16 R48, R136.reuse, R150, R48 ;  /* 0x000000968830723c */ /* 0x040fe20000041830 */
[----:B------:R-:W1:Y:S07]  /*148f0*/  LDSM.16.MT88.4 R148, [R208+0x5100] ;  /* 0x00510000d094783b */ /* 0x000e6e0000004200 */
[C---:B------:R-:W-:Y:S04]  /*14900*/  HMMA.16816.F32.BF16 R52, R136.reuse, R152, R52 ;  /* 0x000000988834723c */ /* 0x040fe80000041834 */
[----:B----4-:R-:W-:Y:S01]  /*14910*/  F2FP.BF16.PACK_AB R169, R172, R173 ;  /* 0x000000adaca9723e */ /* 0x010fe200000010ff */
[--C-:B------:R-:W-:Y:S02]  /*14920*/  FFMA.FTZ R134, R191, c[0x0][0x2d0], -R133.reuse ;  /* 0x0000b400bf867a23 */ /* 0x100fe40000010885 */
[----:B------:R-:W-:Y:S01]  /*14930*/  FFMA.FTZ R133, R135, c[0x0][0x2d0], -R133 ;  /* 0x0000b40087857a23 */ /* 0x000fe20000010885 */
[C---:B------:R-:W-:Y:S01]  /*14940*/  HMMA.16816.F32.BF16 R56, R136.reuse, R154, R56 ;  /* 0x0000009a8838723c */ /* 0x040fe20000041838 */
[----:B------:R-:W4:Y:S02]  /*14950*/  LDSM.16.MT88.4 R152, [R207+0x5100] ;  /* 0x00510000cf98783b */ /* 0x000f240000004200 */
[----:B------:R-:W-:Y:S05]  /*14960*/  MUFU.EX2 R134, R134 ;  /* 0x0000008600867308 */ /* 0x000fea0000000800 */
[C---:B--2---:R-:W-:Y:S05]  /*14970*/  HMMA.16816.F32.BF16 R60, R136.reuse, R140, R60 ;  /* 0x0000008c883c723c */ /* 0x044fea000004183c */
[----:B------:R-:W2:Y:S03]  /*14980*/  MUFU.EX2 R133, R133 ;  /* 0x0000008500857308 */ /* 0x000ea60000000800 */
[C---:B------:R-:W-:Y:S01]  /*14990*/  HMMA.16816.F32.BF16 R64, R136.reuse, R142, R64 ;  /* 0x0000008e8840723c */ /* 0x040fe20000041840 */
[----:B------:R-:W5:Y:S07]  /*149a0*/  LDSM.16.MT88.4 R140, [R205+0x7100] ;  /* 0x00710000cd8c783b */ /* 0x000f6e0000004200 */
[C---:B------:R-:W-:Y:S08]  /*149b0*/  HMMA.16816.F32.BF16 R68, R136.reuse, R156, R68 ;  /* 0x0000009c8844723c */ /* 0x040ff00000041844 */
[C---:B------:R-:W-:Y:S01]  /*149c0*/  HMMA.16816.F32.BF16 R72, R136.reuse, R158, R72 ;  /* 0x0000009e8848723c */ /* 0x040fe20000041848 */
[----:B------:R-:W-:Y:S03]  /*149d0*/  LDSM.16.MT88.4 R156, [R206+0x1900] ;  /* 0x00190000ce9c783b */ /* 0x000fe60000004200 */
[----:B--2---:R-:W-:Y:S04]  /*149e0*/  F2FP.BF16.PACK_AB R171, R133, R134 ;  /* 0x0000008685ab723e */ /* 0x004fe800000010ff */
[C---:B---3--:R-:W-:Y:S08]  /*149f0*/  HMMA.16816.F32.BF16 R76, R136.reuse, R144, R76 ;  /* 0x00000090884c723c */ /* 0x048ff0000004184c */
[C---:B------:R-:W-:Y:S01]  /*14a00*/  HMMA.16816.F32.BF16 R80, R136.reuse, R146, R80 ;  /* 0x000000928850723c */ /* 0x040fe20000041850 */
[----:B------:R-:W2:Y:S07]  /*14a10*/  LDSM.16.MT88.4 R144, [R206+0x7100] ;  /* 0x00710000ce90783b */ /* 0x000eae0000004200 */
[C---:B-1----:R-:W-:Y:S08]  /*14a20*/  HMMA.16816.F32.BF16 R84, R136.reuse, R148, R84 ;  /* 0x000000948854723c */ /* 0x042ff00000041854 */
[C---:B------:R-:W-:Y:S01]  /*14a30*/  HMMA.16816.F32.BF16 R88, R136.reuse, R150, R88 ;  /* 0x000000968858723c */ /* 0x040fe20000041858 */
[----:B------:R-:W1:Y:S07]  /*14a40*/  LDSM.16.MT88.4 R148, [R208+0x7100] ;  /* 0x00710000d094783b */ /* 0x000e6e0000004200 */
[C---:B----4-:R-:W-:Y:S08]  /*14a50*/  HMMA.16816.F32.BF16 R92, R136.reuse, R152, R92 ;  /* 0x00000098885c723c */ /* 0x050ff0000004185c */
[C---:B------:R-:W-:Y:S01]  /*14a60*/  HMMA.16816.F32.BF16 R96, R136.reuse, R154, R96 ;  /* 0x0000009a8860723c */ /* 0x040fe20000041860 */
[----:B------:R-:W3:Y:S07]  /*14a70*/  LDSM.16.MT88.4 R152, [R207+0x7100] ;  /* 0x00710000cf98783b */ /* 0x000eee0000004200 */
[C---:B-----5:R-:W-:Y:S08]  /*14a80*/  HMMA.16816.F32.BF16 R100, R136.reuse, R140, R100 ;  /* 0x0000008c8864723c */ /* 0x060ff00000041864 */
[C---:B------:R-:W-:Y:S01]  /*14a90*/  HMMA.16816.F32.BF16 R104, R136.reuse, R142, R104 ;  /* 0x0000008e8868723c */ /* 0x040fe20000041868 */
[----:B------:R-:W4:Y:S07]  /*14aa0*/  LDSM.16.MT88.4 R140, [R205+0x1900] ;  /* 0x00190000cd8c783b */ /* 0x000f2e0000004200 */
[C---:B--2---:R-:W-:Y:S08]  /*14ab0*/  HMMA.16816.F32.BF16 R108, R136.reuse, R144, R108 ;  /* 0x00000090886c723c */ /* 0x044ff0000004186c */
[C---:B------:R-:W-:Y:S08]  /*14ac0*/  HMMA.16816.F32.BF16 R112, R136.reuse, R146, R112 ;  /* 0x000000928870723c */ /* 0x040ff00000041870 */
[C---:B-1----:R-:W-:Y:S08]  /*14ad0*/  HMMA.16816.F32.BF16 R116, R136.reuse, R148, R116 ;  /* 0x000000948874723c */ /* 0x042ff00000041874 */
[C---:B------:R-:W-:Y:S08]  /*14ae0*/  HMMA.16816.F32.BF16 R120, R136.reuse, R150, R120 ;  /* 0x000000968878723c */ /* 0x040ff00000041878 */
[C---:B---3--:R-:W-:Y:S08]  /*14af0*/  HMMA.16816.F32.BF16 R124, R136.reuse, R152, R124 ;  /* 0x00000098887c723c */ /* 0x048ff0000004187c */
        /* <DEDUP_REMOVED lines=12> */
[----:B------:R-:W-:Y:S07]  /*14bc0*/  LDSM.16.MT88.4 R24, [R205+0x7900] ;  /* 0x00790000cd18783b */ /* 0x000fee0000004200 */
        /* <DEDUP_REMOVED lines=20> */
[C---:B--2---:R-:W-:Y:S07]  /*14d10*/  HMMA.16816.F32.BF16 R84, R168.reuse, R8, R84 ;  /* 0x00000008a854723c */ /* 0x044fee0000041854 */
[----:B------:R-:W-:Y:S01]  /*14d20*/  FFMA.FTZ R8, R2, R249, R241 ;  /* 0x000000f902087223 */ /* 0x000fe200000100f1 */
[C---:B------:R-:W-:Y:S04]  /*14d30*/  HMMA.16816.F32.BF16 R88, R168.reuse, R10, R88 ;  /* 0x0000000aa858723c */ /* 0x040fe80000041858 */
[----:B------:R-:W-:Y:S02]  /*14d40*/  FFMA.FTZ R2, R0, R250, R200 ;  /* 0x000000fa00027223 */ /* 0x000fe400000100c8 */
        /* <DEDUP_REMOVED lines=13> */
[C---:B----4-:R-:W-:Y:S04]  /*14e20*/  HMMA.16816.F32.BF16 R108, R168.reuse, R16, R108 ;  /* 0x00000010a86c723c */ /* 0x050fe8000004186c */
[----:B------:R-:W-:Y:S02]  /*14e30*/  FADD.FTZ R2, R180, R2 ;  /* 0x00000002b4027221 */ /* 0x000fe40000010000 */
[----:B------:R-:W-:Y:S02]  /*14e40*/  FADD.FTZ R0, R238, R0 ;  /* 0x00000000ee007221 */ /* 0x000fe40000010000 */
[C---:B------:R-:W-:Y:S04]  /*14e50*/  HMMA.16816.F32.BF16 R112, R168.reuse, R18, R112 ;  /* 0x00000012a870723c */ /* 0x040fe80000041870 */
[----:B------:R-:W-:Y:S02]  /*14e60*/  FADD.FTZ R2, R179, R2 ;  /* 0x00000002b3027221 */ /* 0x000fe40000010000 */
[----:B------:R-:W-:Y:S02]  /*14e70*/  FADD.FTZ R0, R203, R0 ;  /* 0x00000000cb007221 */ /* 0x000fe40000010000 */
[----:B------:R-:W-:Y:S01]  /*14e80*/  FADD.FTZ R2, R178, R2 ;  /* 0x00000002b2027221 */ /* 0x000fe20000010000 */
[C---:B-----5:R-:W-:Y:S03]  /*14e90*/  HMMA.16816.F32.BF16 R116, R168.reuse, R20, R116 ;  /* 0x00000014a874723c */ /* 0x060fe60000041874 */
        /* <DEDUP_REMOVED lines=8> */
[----:B------:R-:W-:Y:S04]  /*14f20*/  FADD.FTZ R0, R186, R0 ;  /* 0x00000000ba007221 */ /* 0x000fe80000010000 */
[----:B------:R-:W-:Y:S01]  /*14f30*/  FADD.FTZ R4, R174, R2 ;  /* 0x00000002ae047221 */ /* 0x000fe20000010000 */
[----:B------:R-:W-:Y:S04]  /*14f40*/  HMMA.16816.F32.BF16 R128, R168, R6, R128 ;  /* 0x00000006a880723c */ /* 0x000fe80000041880 */
[----:B------:R-:W-:Y:S02]  /*14f50*/  FADD.FTZ R2, R184, R0 ;  /* 0x00000000b8027221 */ /* 0x000fe40000010000 */
[----:B------:R-:W-:Y:S02]  /*14f60*/  FADD.FTZ R0, R173, R4 ;  /* 0x00000004ad007221 */ /* 0x000fe40000010000 */
[----:B------:R-:W-:Y:S04]  /*14f70*/  FADD.FTZ R2, R183, R2 ;  /* 0x00000002b7027221 */ /* 0x000fe80000010000 */
[----:B------:R-:W-:Y:S02]  /*14f80*/  FADD.FTZ R0, R172, R0 ;  /* 0x00000000ac007221 */ /* 0x000fe40000010000 */
[----:B------:R-:W-:Y:S02]  /*14f90*/  FADD.FTZ R2, R182, R2 ;  /* 0x00000002b6027221 */ /* 0x000fe40000010000 */
[----:B------:R-:W-:Y:S01]  /*14fa0*/  FADD.FTZ R0, R134, R0 ;  /* 0x0000000086007221 */ /* 0x000fe20000010000 */
[----:B------:R-:W-:Y:S01]  /*14fb0*/  MOV R134, R3 ;  /* 0x0000000300867202 */ /* 0x000fe20000000f00 */
[----:B------:R-:W-:Y:S02]  /*14fc0*/  FADD.FTZ R249, R181, R2 ;  /* 0x00000002b5f97221 */ /* 0x000fe40000010000 */
[----:B------:R-:W-:Y:S01]  /*14fd0*/  FADD.FTZ R250, R133, R0 ;  /* 0x0000000085fa7221 */ /* 0x000fe20000010000 */
[----:B------:R-:W-:Y:S01]  /*14fe0*/  MOV R133, R132 ;  /* 0x0000008400857202 */ /* 0x000fe20000000f00 */
[----:B------:R-:W-:-:S05]  /*14ff0*/  @P0 BRA `(.L_x_986) ;  /* 0xffffb89000000947 */ /* 0x000fca000383ffff */
.L_x_977:
[----:B------:R-:W1:Y:S01]  /*15000*/  SHFL.BFLY PT, R0, R249, 0x2, 0x1f ;  /* 0x0c401f00f9007f89 */ /* 0x000e6200000e0000 */
[----:B------:R-:W-:-:S02]  /*15010*/  MOV R2, RZ ;  /* 0x000000ff00027202 */ /* 0x000fc40000000f00 */
[----:B------:R-:W-:Y:S01]  /*15020*/  PLOP3.LUT P1, PT, PT, PT, PT, 0x8, 0x0 ;  /* 0x000000000000781c */ /* 0x000fe20003f2e170 */
[----:B------:R-:W2:Y:S01]  /*15030*/  SHFL.BFLY PT, R4, R250, 0x2, 0x1f ;  /* 0x0c401f00fa047f89 */ /* 0x000ea200000e0000 */
        /* <DEDUP_REMOVED lines=151> */
.L_x_944:
[----:B------:R-:W-:Y:S05]  /*159b0*/  @P1 BRA `(.L_x_987) ;  /* 0x00001ab000001947 */ /* 0x000fea0003800000 */
        /* <DEDUP_REMOVED lines=183> */
.L_x_988:
        /* <DEDUP_REMOVED lines=15> */
[----:B------:R-:W-:Y:S02]  /*16620*/  IADD3 R7, -R5, R43, RZ ;  /* 0x0000002b05077210 */ /* 0x000fe40007ffe1ff */
        /* <DEDUP_REMOVED lines=86> */
[----:B------:R-:W-:Y:S01]  /*16b90*/  IMAD.IADD R3, R5, 0x1, R6 ;  /* 0x0000000105037824 */ /* 0x000fe200078e0206 */
[C---:B------:R-:W-:Y:S01]  /*16ba0*/  LEA R31, P0, R4.reuse, c[0x0][0x380], 0x1 ;  /* 0x0000e000041f7a11 */ /* 0x040fe200078008ff */
[----:B----4-:R1:W-:Y:S03]  /*16bb0*/  @!P2 ST.E [R8.64], R57 ;  /* 0x000000390800a985 */ /* 0x0103e6000c101912 */
[----:B------:R-:W-:Y:S01]  /*16bc0*/  LEA.HI.X R30, R4, c[0x0][0x384], R3, 0x1, P0 ;  /* 0x0000e100041e7a11 */ /* 0x000fe200000f0c03 */
[----:B------:R1:W2:Y:S01]  /*16bd0*/  LDS.128 R44, [R2+0x1080] ;  /* 0x00108000022c7984 */ /* 0x0002a20000000c00 */
[----:B------:R-:W-:-:S03]  /*16be0*/  ISETP.GE.AND P0, PT, R28, R29, PT ;  /* 0x0000001d1c00720c */ /* 0x000fc60003f06270 */
        /* <DEDUP_REMOVED lines=42> */
.L_x_990:
[----:B--234-:R-:W-:Y:S05]  /*16e90*/  BSYNC B0 ;  /* 0x0000000000007941 */ /* 0x01cfea0003800000 */
.L_x_989:
        /* <DEDUP_REMOVED lines=30> */
.L_x_992:
[----:B------:R-:W-:Y:S05]  /*17080*/  BSYNC B0 ;  /* 0x0000000000007941 */ /* 0x000fea0003800000 */
.L_x_991:
        /* <DEDUP_REMOVED lines=30> */
.L_x_994:
[----:B------:R-:W-:Y:S05]  /*17270*/  BSYNC B0 ;  /* 0x0000000000007941 */ /* 0x000fea0003800000 */
.L_x_993:
        /* <DEDUP_REMOVED lines=31> */
.L_x_987:
        /* <DEDUP_REMOVED lines=19> */
.L_x_995:
        /* <DEDUP_REMOVED lines=42> */
.L_x_997:
[----:B------:R-:W-:Y:S05]  /*17840*/  BSYNC B0 ;  /* 0x0000000000007941 */ /* 0x000fea0003800000 */
.L_x_996:
        /* <DEDUP_REMOVED lines=73> */
.L_x_999:
[----:B------:R-:W-:Y:S05]  /*17ce0*/  BSYNC B0 ;  /* 0x0000000000007941 */ /* 0x000fea0003800000 */
.L_x_998:
        /* <DEDUP_REMOVED lines=27> */
.L_x_1001:
[----:B------:R-:W-:Y:S05]  /*17ea0*/  BSYNC B0 ;  /* 0x0000000000007941 */ /* 0x000fea0003800000 */
.L_x_1000:
        /* <DEDUP_REMOVED lines=27> */
.L_x_1003:
[----:B------:R-:W-:Y:S05]  /*18060*/  BSYNC B0 ;  /* 0x0000000000007941 */ /* 0x000fea0003800000 */
.L_x_1002:
        /* <DEDUP_REMOVED lines=28> */
.L_x_1004:
        /* <DEDUP_REMOVED lines=13> */
.L_x_1543:


//--------------------- .text._ZN7cutlass13device_kernelIN5flash19enable_sm80_to_sm89INS1_16FlashAttnFwdSm80INS1_25CollectiveMainloopFwdSm80ILi8ELi1ELb0EN4cute5tupleIJNS5_1CILi128EEENS7_ILi48EEENS7_ILi256EEEEEELi256ENS_10bfloat16_tEfNS_4arch4Sm80ELb0ELb1ELb1ELb1ELb0ELb1ELb1ELb0EEENS1_21CollectiveEpilogueFwdINS6_IJS8_SA_S9_EEENS6_IJNS7_ILi1EEESI_SI_EEESC_SE_Li256ELb1ELb1ELb0ELb0EEENS1_19SingleTileSchedulerILb1ELb0ELb1ELi128EEEEEEEEEvNT_6ParamsE --------------------------
	.section	.text._ZN7cutlass13device_kernelIN5flash19enable_sm80_to_sm89INS1_16FlashAttnFwdSm80INS1_25CollectiveMainloopFwdSm80ILi8ELi1ELb0EN4cute5tupleIJNS5_1CILi128EEENS7_ILi48EEENS7_ILi256EEEEEELi256ENS_10bfloat16_tEfNS_4arch4Sm80ELb0ELb1ELb1ELb1ELb0ELb1ELb1ELb0EEENS1_21CollectiveEpilogueFwdINS6_IJS8_SA_S9_EEENS6_IJNS7_ILi1EEESI_SI_EEESC_SE_Li256ELb1ELb1ELb0ELb0EEENS1_19SingleTileSchedulerILb1ELb0ELb1ELi128EEEEEEEEEvNT_6ParamsE,"ax",@progbits
	.sectioninfo	@"SHI_REGISTERS=255"
	.align	128
.text._ZN7cutlass13device_kernelIN5flash19enable_sm80_to_sm89INS1_16FlashAttnFwdSm80INS1_25CollectiveMainloopFwdSm80ILi8ELi1ELb0EN4cute5tupleIJNS5_1CILi128EEENS7_ILi48EEENS7_ILi256EEEEEELi256ENS_10bfloat16_tEfNS_4arch4Sm80ELb0ELb1ELb1ELb1ELb0ELb1ELb1ELb0EEENS1_21CollectiveEpilogueFwdINS6_IJS8_SA_S9_EEENS6_IJNS7_ILi1EEESI_SI_EEESC_SE_Li256ELb1ELb1ELb0ELb0EEENS1_19SingleTileSchedulerILb1ELb0ELb1ELi128EEEEEEEEEvNT_6ParamsE:
        .type           _ZN7cutlass13device_kernelIN5flash19enable_sm80_to_sm89INS1_16FlashAttnFwdSm80INS1_25CollectiveMainloopFwdSm80ILi8ELi1ELb0EN4cute5tupleIJNS5_1CILi128EEENS7_ILi48EEENS7_ILi256EEEEEELi256ENS_10bfloat16_tEfNS_4arch4Sm80ELb0ELb1ELb1ELb1ELb0ELb1ELb1ELb0EEENS1_21CollectiveEpilogueFwdINS6_IJS8_SA_S9_EEENS6_IJNS7_ILi1EEESI_SI_EEESC_SE_Li256ELb1ELb1ELb0ELb0EEENS1_19SingleTileSchedulerILb1ELb0ELb1ELi128EEEEEEEEEvNT_6ParamsE,@function
        .size           _ZN7cutlass13device_kernelIN5flash19enable_sm80_to_sm89INS1_16FlashAttnFwdSm80INS1_25CollectiveMainloopFwdSm80ILi8ELi1ELb0EN4cute5tupleIJNS5_1CILi128EEENS7_ILi48EEENS7_ILi256EEEEEELi256ENS_10bfloat16_tEfNS_4arch4Sm80ELb0ELb1ELb1ELb1ELb0ELb1ELb1ELb0EEENS1_21CollectiveEpilogueFwdINS6_IJS8_SA_S9_EEENS6_IJNS7_ILi1EEESI_SI_EEESC_SE_Li256ELb1ELb1ELb0ELb0EEENS1_19SingleTileSchedulerILb1ELb0ELb1ELi128EEEEEEEEEvNT_6ParamsE,(.L_x_1544 - _ZN7cutlass13device_kernelIN5flash19enable_sm80_to_sm89INS1_16FlashAttnFwdSm80INS1_25CollectiveMainloopFwdSm80ILi8ELi1ELb0EN4cute5tupleIJNS5_1CILi128EEENS7_ILi48EEENS7_ILi256EEEEEELi256ENS_10bfloat16_tEfNS_4arch4Sm80ELb0ELb1ELb1ELb1ELb0ELb1ELb1ELb0EEENS1_21CollectiveEpilogueFwdINS6_IJS8_SA_S9_EEENS6_IJNS7_ILi1EEESI_SI_EEESC_SE_Li256ELb1ELb1ELb0ELb0EEENS1_19SingleTileSchedulerILb1ELb0ELb1ELi128EEEEEEEEEvNT_6ParamsE)
        .other          _ZN7cutlass13device_kernelIN5flash19enable_sm80_to_sm89INS1_16FlashAttnFwdSm80INS1_25CollectiveMainloopFwdSm80ILi8ELi1ELb0EN4cute5tupleIJNS5_1CILi128EEENS7_ILi48EEENS7_ILi256EEEEEELi256ENS_10bfloat16_tEfNS_4arch4Sm80ELb0ELb1ELb1ELb1ELb0ELb1ELb1ELb0EEENS1_21CollectiveEpilogueFwdINS6_IJS8_SA_S9_EEENS6_IJNS7_ILi1EEESI_SI_EEESC_SE_Li256ELb1ELb1ELb0ELb0EEENS1_19SingleTileSchedulerILb1ELb0ELb1ELi128EEEEEEEEEvNT_6ParamsE,@"STO_CUDA_ENTRY STV_DEFAULT"
_ZN7cutlass13device_kernelIN5flash19enable_sm80_to_sm89INS1_16FlashAttnFwdSm80INS1_25CollectiveMainloopFwdSm80ILi8ELi1ELb0EN4cute5tupleIJNS5_1CILi128EEENS7_ILi48EEENS7_ILi256EEEEEELi256ENS_10bfloat16_tEfNS_4arch4Sm80ELb0ELb1ELb1ELb1ELb0ELb1ELb1ELb0EEENS1_21CollectiveEpilogueFwdINS6_IJS8_SA_S9_EEENS6_IJNS7_ILi1EEESI_SI_EEESC_SE_Li256ELb1ELb1ELb0ELb0EEENS1_19SingleTileSchedulerILb1ELb0ELb1ELi128EEEEEEEEEvNT_6ParamsE:
        /* <DEDUP_REMOVED lines=17> */
.L_x_1006:
        /* <DEDUP_REMOVED lines=8> */
.L_x_1008:
[----:B------:R-:W-:-:S05]  /*0190*/  MOV R0, c[0x0][0x54c] ;  /* 0x0001530000007a02 */ /* 0x000fca0000000f00 */
.L_x_1007:
[----:B-----5:R-:W-:Y:S01]  /*01a0*/  IMAD R0, R0, c[0x0][0x548], RZ ;  /* 0x0001520000007a24 */ /* 0x020fe200078e02ff */
[----:B------:R-:W-:-:S04]  /*01b0*/  SHF.L.U32 R105, R225, 0x7, RZ ;  /* 0x00000007e1697819 */ /* 0x000fc800000006ff */
[----:B------:R-:W-:-:S04]  /*01c0*/  ISETP.GE.AND P0, PT, R105, R0, PT ;  /* 0x000000006900720c */ /* 0x000fc80003f06270 */
[----:B------:R-:W-:Y:S01]  /*01d0*/  SEL R226, R226, 0xffffffff, !P0 ;  /* 0xffffffffe2e27807 */ /* 0x000fe20004000000 */
[----:B------:R-:W-:Y:S05]  /*01e0*/  BRA `(.L_x_1009) ;  /* 0x0000012000007947 */ /* 0x000fea0003800000 */
.L_x_1005:
[----:B---3--:R-:W-:-:S04]  /*01f0*/  ISETP.NE.U32.AND P0, PT, RZ, c[0x0][0x568], PT ;  /* 0x00015a00ff007a0c */ /* 0x008fc80003f05070 */
[----:B------:R-:W-:-:S13]  /*0200*/  ISETP.NE.AND.EX P0, PT, RZ, c[0x0][0x56c], PT, P0 ;  /* 0x00015b00ff007a0c */ /* 0x000fda0003f05300 */
[----:B------:R-:W-:Y:S05]  /*0210*/  @!P0 BRA `(.L_x_1010) ;  /* 0x0000002000008947 */ /* 0x000fea0003800000 */
[----:B------:R1:W5:Y:S01]  /*0220*/  LDG.E R0, [R2.64] ;  /* 0x0000001202007981 */ /* 0x000362000c1e1900 */
[----:B------:R-:W-:Y:S05]  /*0230*/  BRA `(.L_x_1011) ;  /* 0x0000009000007947 */ /* 0x000fea0003800000 */
.L_x_1010:
        /* <DEDUP_REMOVED lines=8> */
.L_x_1012:
[----:B------:R-:W-:-:S05]  /*02c0*/  MOV R0, c[0x0][0x54c] ;  /* 0x0001530000007a02 */ /* 0x000fca0000000f00 */
.L_x_1011:
[----:B-----5:R-:W-:Y:S01]  /*02d0*/  IMAD R0, R0, c[0x0][0x548], RZ ;  /* 0x0001520000007a24 */ /* 0x020fe200078e02ff */
[----:B------:R-:W-:-:S04]  /*02e0*/  SHF.L.U32 R105, R225, 0x7, RZ ;  /* 0x00000007e1697819 */ /* 0x000fc800000006ff */
[----:B------:R-:W-:-:S04]  /*02f0*/  ISETP.GE.AND P0, PT, R105, R0, PT ;  /* 0x000000006900720c */ /* 0x000fc80003f06270 */
[----:B------:R-:W-:-:S04]  /*0300*/  SEL R226, R226, 0xffffffff, !P0 ;  /* 0xffffffffe2e27807 */ /* 0x000fc80004000000 */
.L_x_1009:
[----:B------:R-:W-:-:S13]  /*0310*/  ISETP.GE.AND P0, PT, R226, RZ, PT ;  /* 0x000000ffe200720c */ /* 0x000fda0003f06270 */
[----:B------:R-:W-:Y:S05]  /*0320*/  @!P0 EXIT ;  /* 0x000000000000894d */ /* 0x000fea0003800000 */
[----:B------:R-:W-:Y:S01]  /*0330*/  ISETP.NE.U32.AND P0, PT, RZ, c[0x0][0x370], PT ;  /* 0x0000dc00ff007a0c */ /* 0x000fe20003f05070 */
[----:B------:R-:W-:Y:S01]  /*0340*/  IMAD.MOV.U32 R4, RZ, RZ, RZ ;  /* 0x000000ffff047224 */ /* 0x000fe200078e00ff */
[----:B------:R-:W-:Y:S01]  /*0350*/  ISETP.NE.U32.AND P1, PT, RZ, c[0x0][0x350], PT ;  /* 0x0000d400ff007a0c */ /* 0x000fe20003f25070 */
[----:B------:R-:W-:Y:S01]  /*0360*/  IMAD.MOV.U32 R154, RZ, RZ, RZ ;  /* 0x000000ffff9a7224 */ /* 0x000fe200078e00ff */
[----:B------:R-:W-:Y:S01]  /*0370*/  ISETP.NE.AND.EX P0, PT, RZ, c[0x0][0x374], PT, P0 ;  /* 0x0000dd00ff007a0c */ /* 0x000fe20003f05300 */
[----:B------:R-:W-:Y:S01]  /*0380*/  IMAD.WIDE R12, R226, R9, c[0x0][0x350] ;  /* 0x0000d400e20c7625 */ /* 0x000fe200078e0209 */
[----:B------:R-:W-:Y:S02]  /*0390*/  ISETP.NE.AND.EX P5, PT, RZ, c[0x0][0x354], PT, P1 ;  /* 0x0000d500ff007a0c */ /* 0x000fe40003fa5310 */
[----:B------:R-:W-:Y:S02]  /*03a0*/  ISETP.NE.U32.AND P2, PT, RZ, c[0x0][0x348], PT ;  /* 0x0000d200ff007a0c */ /* 0x000fe40003f45070 */
[----:B------:R-:W-:-:S02]  /*03b0*/  ISETP.NE.U32.AND P4, PT, RZ, c[0x0][0x358], PT ;  /* 0x0000d600ff007a0c */ /* 0x000fc40003f85070 */
[----:B------:R-:W-:Y:S02]  /*03c0*/  ISETP.NE.AND.EX P1, PT, RZ, c[0x0][0x34c], PT, P2 ;  /* 0x0000d300ff007a0c */ /* 0x000fe40003f25320 */
[----:B------:R-:W-:-:S03]  /*03d0*/  ISETP.NE.AND.EX P4, PT, RZ, c[0x0][0x35c], PT, P4 ;  /* 0x0000d700ff007a0c */ /* 0x000fc60003f85340 */
[CC--:B-1----:R-:W-:Y:S02]  /*03e0*/  @P0 IMAD.WIDE R2, R226.reuse, R9.reuse, c[0x0][0x370] ;  /* 0x0000dc00e2020625 */ /* 0x0c2fe400078e0209 */
[----:B------:R-:W2:Y:S02]  /*03f0*/  @P5 LDG.E R154, [R12.64] ;  /* 0x000000120c9a5981 */ /* 0x000ea4000c1e1900 */
[----:B------:R-:W-:Y:S02]  /*0400*/  IMAD.MOV.U32 R16, RZ, RZ, RZ ;  /* 0x000000ffff107224 */ /* 0x000fe400078e00ff */
[----:B------:R-:W-:Y:S01]  /*0410*/  IMAD.MOV.U32 R6, RZ, RZ, RZ ;  /* 0x000000ffff067224 */ /* 0x000fe200078e00ff */
[----:B------:R1:W2:Y:S01]  /*0420*/  @P0 LDG.E R4, [R2.64] ;  /* 0x0000001202040981 */ /* 0x0002a2000c1e1900 */
[----:B------:R-:W-:-:S04]  /*0430*/  IMAD.WIDE R14, R226, R9, c[0x0][0x348] ;  /* 0x0000d200e20e7625 */ /* 0x000fc800078e0209 */
[----:B------:R-:W-:Y:S01]  /*0440*/  IMAD.WIDE R10, R226, R9, c[0x0][0x358] ;  /* 0x0000d600e20a7625 */ /* 0x000fe200078e0209 */
[----:B------:R-:W3:Y:S01]  /*0450*/  @P1 LDG.E R16, [R14.64] ;  /* 0x000000120e101981 */ /* 0x000ee2000c1e1900 */
[----:B------:R-:W-:-:S03]  /*0460*/  ISETP.NE.U32.AND P0, PT, RZ, c[0x0][0x360], PT ;  /* 0x0000d800ff007a0c */ /* 0x000fc60003f05070 */
[----:B------:R-:W4:Y:S01]  /*0470*/  @P4 LDG.E R6, [R10.64] ;  /* 0x000000120a064981 */ /* 0x000f22000c1e1900 */
[----:B------:R-:W-:Y:S02]  /*0480*/  ISETP.NE.AND.EX P0, PT, RZ, c[0x0][0x364], PT, P0 ;  /* 0x0000d900ff007a0c */ /* 0x000fe40003f05300 */
[----:B------:R-:W-:-:S11]  /*0490*/  MOV R0, c[0x0][0x168] ;  /* 0x00005a0000007a02 */ /* 0x000fd60000000f00 */
[----:B------:R-:W-:-:S05]  /*04a0*/  @P0 IMAD.WIDE R18, R226, R9, c[0x0][0x360] ;  /* 0x0000d800e2120625 */ /* 0x000fca00078e0209 */
[----:B------:R2:W5:Y:S04]  /*04b0*/  @P0 LDG.E R0, [R18.64] ;  /* 0x0000001212000981 */ /* 0x000568000c1e1900 */
[----:B------:R-:W1:Y:S01]  /*04c0*/  S2R R223, SR_CTAID.Y ;  /* 0x0000000000df7919 */ /* 0x000e620000002600 */
[----:B------:R-:W-:Y:S01]  /*04d0*/  IMAD.MOV.U32 R5, RZ, RZ, c[0x0][0x1d0] ;  /* 0x00007400ff057624 */ /* 0x000fe200078e00ff */
[----:B-1----:R-:W-:Y:S02]  /*04e0*/  MOV R2, c[0x0][0x228] ;  /* 0x00008a0000027a02 */ /* 0x002fe40000000f00 */
[----:B------:R-:W-:Y:S01]  /*04f0*/  SHF.R.S32.HI R106, RZ, 0x1f, R223 ;  /* 0x0000001fff6a7819 */ /* 0x000fe200000114df */
[----:B--2---:R-:W-:Y:S01]  /*0500*/  IMAD.IADD R8, R154, 0x1, R4 ;  /* 0x000000019a087824 */ /* 0x004fe200078e0204 */
[----:B------:R1:W-:Y:S04]  /*0510*/  STL [R1+0x48], R4 ;  /* 0x0000480401007387 */ /* 0x0003e80000100800 */
[----:B------:R1:W-:Y:S04]  /*0520*/  STL [R1+0x50], R8 ;  /* 0x0000500801007387 */ /* 0x0003e80000100800 */
[----:B---3--:R1:W-:Y:S04]  /*0530*/  STL [R1+0x4c], R16 ;  /* 0x00004c1001007387 */ /* 0x0083e80000100800 */
[----:B----4-:R1:W-:Y:S01]  /*0540*/  STL [R1+0x54], R6 ;  /* 0x0000540601007387 */ /* 0x0103e20000100800 */
[----:B------:R-:W-:Y:S05]  /*0550*/  @P0 BRA `(.L_x_1013) ;  /* 0x0000004000000947 */ /* 0x000fea0003800000 */
[----:B------:R-:W-:Y:S05]  /*0560*/  @!P1 BRA `(.L_x_1013) ;  /* 0x0000003000009947 */ /* 0x000fea0003800000 */
[----:B-----5:R-:W2:Y:S04]  /*0570*/  LDG.E R0, [R14.64] ;  /* 0x000000120e007981 */ /* 0x020ea8000c1e1900 */
[----:B------:R-:W2:Y:S02]  /*0580*/  LDG.E R3, [R14.64+0x4] ;  /* 0x000004120e037981 */ /* 0x000ea4000c1e1900 */
[----:B--2---:R-:W-:-:S05]  /*0590*/  IADD3 R0, -R0, R3, RZ ;  /* 0x0000000300007210 */ /* 0x004fca0007ffe1ff */
.L_x_1013:
[----:B-----5:R2:W-:Y:S01]  /*05a0*/  STL [R1+0x58], R0 ;  /* 0x0000580001007387 */ /* 0x0205e20000100800 */
[----:B------:R-:W-:-:S04]  /*05b0*/  ISETP.NE.U32.AND P0, PT, RZ, c[0x0][0x368], PT ;  /* 0x0000da00ff007a0c */ /* 0x000fc80003f05070 */
[----:B------:R-:W-:-:S13]  /*05c0*/  ISETP.NE.AND.EX P0, PT, RZ, c[0x0][0x36c], PT, P0 ;  /* 0x0000db00ff007a0c */ /* 0x000fda0003f05300 */
[----:B------:R-:W-:Y:S05]  /*05d0*/  @!P0 BRA `(.L_x_1014) ;  /* 0x0000003000008947 */ /* 0x000fea0003800000 */
[----:B------:R-:W-:-:S05]  /*05e0*/  IMAD.WIDE R12, R226, R9, c[0x0][0x368] ;  /* 0x0000da00e20c7625 */ /* 0x000fca00078e0209 */
[----:B------:R3:W5:Y:S01]  /*05f0*/  LDG.E R5, [R12.64] ;  /* 0x000000120c057981 */ /* 0x000762000c1e1900 */
[----:B------:R-:W-:Y:S05]  /*0600*/  BRA `(.L_x_1015) ;  /* 0x0000004000007947 */ /* 0x000fea0003800000 */
.L_x_1014:
[----:B------:R-:W-:Y:S05]  /*0610*/  @!P5 BRA `(.L_x_1015) ;  /* 0x000000300000d947 */ /* 0x000fea0003800000 */
[----:B------:R-:W3:Y:S04]  /*0620*/  LDG.E R5, [R12.64] ;  /* 0x000000120c057981 */ /* 0x000ee8000c1e1900 */
[----:B-1----:R-:W3:Y:S02]  /*0630*/  LDG.E R8, [R12.64+0x4] ;  /* 0x000004120c087981 */ /* 0x002ee4000c1e1900 */
[----:B---3--:R-:W-:Y:S02]  /*0640*/  IADD3 R5, -R5, R8, RZ ;  /* 0x0000000805057210 */ /* 0x008fe40007ffe1ff */
.L_x_1015:
[----:B------:R-:W-:Y:S01]  /*0650*/  ISETP.NE.U32.AND P0, PT, RZ, c[0x0][0x378], PT ;  /* 0x0000de00ff007a0c */ /* 0x000fe20003f05070 */
[----:B------:R-:W4:Y:S03]  /*0660*/  @P4 LDG.E R3, [R10.64] ;  /* 0x000000120a034981 */ /* 0x000f26000c1e1900 */
[----:B------:R-:W-:Y:S01]  /*0670*/  ISETP.NE.AND.EX P0, PT, RZ, c[0x0][0x37c], PT, P0 ;  /* 0x0000df00ff007a0c */ /* 0x000fe20003f05300 */
[----:B-1----:R-:W4:Y:S01]  /*0680*/  @P4 LDG.E R8, [R10.64+0x4] ;  /* 0x000004120a084981 */ /* 0x002f22000c1e1900 */
[----:B-----5:R-:W-:-:S11]  /*0690*/  IMAD.MOV.U32 R156, RZ, RZ, R5 ;  /* 0x000000ffff9c7224 */ /* 0x020fd600078e0005 */
[----:B---3--:R-:W-:-:S05]  /*06a0*/  @P0 IMAD.WIDE R12, R226, R9, c[0x0][0x378] ;  /* 0x0000de00e20c0625 */ /* 0x008fca00078e0209 */
[----:B------:R-:W3:Y:S01]  /*06b0*/  @P0 LDG.E R156, [R12.64] ;  /* 0x000000120c9c0981 */ /* 0x000ee2000c1e1900 */
[----:B------:R-:W-:-:S05]  /*06c0*/  IMAD.MOV.U32 R7, RZ, RZ, c[0x0][0x2c4] ;  /* 0x0000b100ff077624 */ /* 0x000fca00078e00ff */
[----:B------:R-:W-:Y:S01]  /*06d0*/  ISETP.NE.AND P1, PT, R7, 0x1, PT ;  /* 0x000000010700780c */ /* 0x000fe20003f25270 */
[----:B------:R-:W-:-:S05]  /*06e0*/  IMAD.IADD R4, R5, 0x1, -R4 ;  /* 0x0000000105047824 */ /* 0x000fca00078e0a04 */
[----:B------:R1:W-:Y:S01]  /*06f0*/  STL [R1+0x5c], R4 ;  /* 0x00005c0401007387 */ /* 0x0003e20000100800 */
[----:B----4-:R-:W-:Y:S01]  /*0700*/  @P4 IMAD.IADD R2, R8, 0x1, -R3 ;  /* 0x0000000108024824 */ /* 0x010fe200078e0a03 */
[----:B------:R-:W-:-:S03]  /*0710*/  IADD3 R8, R105, 0x7f, RZ ;  /* 0x0000007f69087810 */ /* 0x000fc60007ffe0ff */
[----:B------:R-:W-:Y:S02]  /*0720*/  IMAD.IADD R3, R4, 0x1, R2 ;  /* 0x0000000104037824 */ /* 0x000fe400078e0202 */
[----:B------:R-:W-:-:S03]  /*0730*/  @P1 IMAD.HI.U32 R7, R8, c[0x0][0x2c8], RZ ;  /* 0x0000b20008071a27 */ /* 0x000fc600078e00ff */
[----:B------:R1:W-:Y:S02]  /*0740*/  STL.64 [R1+0x60], R2 ;  /* 0x0000600201007387 */ /* 0x0003e40000100a00 */
[----:B------:R-:W-:Y:S01]  /*0750*/  @P1 SHF.R.U32.HI R8, RZ, c[0x0][0x2cc], R7 ;  /* 0x0000b300ff081a19 */ /* 0x000fe20000011607 */
[----:B------:R-:W-:Y:S01]  /*0760*/  IMAD.MOV.U32 R7, RZ, RZ, c[0x0][0x32c] ;  /* 0x0000cb00ff077624 */ /* 0x000fe200078e00ff */
[----:B---3--:R1:W-:Y:S01]  /*0770*/  STL [R1+0x68], R156 ;  /* 0x0000689c01007387 */ /* 0x0083e20000100800 */
[----:B------:R-:W-:-:S03]  /*0780*/  IADD3 R11, R3, 0x2f, RZ ;  /* 0x0000002f030b7810 */ /* 0x000fc60007ffe0ff */
[----:B------:R-:W-:Y:S02]  /*0790*/  ISETP.GE.AND P2, PT, R7, 0x1, PT ;  /* 0x000000010700780c */ /* 0x000fe40003f46270 */
[----:B------:R-:W-:Y:S01]  /*07a0*/  IADD3 R13, R8, 0x1, R3 ;  /* 0x00000001080d7810 */ /* 0x000fe20007ffe003 */
[----:B------:R-:W-:-:S04]  /*07b0*/  IMAD.HI R11, R11, 0x2aaaaaab, RZ ;  /* 0x2aaaaaab0b0b7827 */ /* 0x000fc800078e02ff */
[----:B------:R-:W-:Y:S01]  /*07c0*/  IMAD.IADD R10, R13, 0x1, -R0 ;  /* 0x000000010d0a7824 */ /* 0x000fe200078e0a00 */
[----:B------:R-:W-:-:S04]  /*07d0*/  SHF.R.U32.HI R168, RZ, 0x1f, R11 ;  /* 0x0000001fffa87819 */ /* 0x000fc8000001160b */
[----:B------:R-:W-:Y:S02]  /*07e0*/  LEA.HI.SX32 R168, R11, R168, 0x1d ;  /* 0x000000a80ba87211 */ /* 0x000fe400078feaff */
[----:B------:R-:W-:Y:S01]  /*07f0*/  IADD3 R11, R10, c[0x0][0x328], RZ ;  /* 0x0000ca000a0b7a10 */ /* 0x000fe20007ffe0ff */
[----:B------:R-:W-:Y:S05]  /*0800*/  @!P2 BRA `(.L_x_1016) ;  /* 0x000000e00000a947 */ /* 0x000fea0003800000 */
[C---:B------:R-:W-:Y:S02]  /*0810*/  ISETP.GT.AND P0, PT, R10.reuse, RZ, PT ;  /* 0x000000ff0a00720c */ /* 0x040fe40003f04270 */
[----:B------:R-:W-:-:S11]  /*0820*/  IADD3 R8, R10, -0x1, RZ ;  /* 0xffffffff0a087810 */ /* 0x000fd60007ffe0ff */
[----:B------:R-:W-:Y:S05]  /*0830*/  @P0 BRA `(.L_x_1017) ;  /* 0x0000006000000947 */ /* 0x000fea0003800000 */
[----:B------:R-:W-:Y:S01]  /*0840*/  ISETP.NE.AND P0, PT, R7, 0x1, PT ;  /* 0x000000010700780c */ /* 0x000fe20003f05270 */
[----:B------:R-:W-:-:S12]  /*0850*/  IMAD.MOV R10, RZ, RZ, -R10 ;  /* 0x000000ffff0a7224 */ /* 0x000fd800078e0a0a */
[----:B------:R-:W-:-:S05]  /*0860*/  @P0 IMAD.HI.U32 R8, R10, c[0x0][0x330], RZ ;  /* 0x0000cc000a080a27 */ /* 0x000fca00078e00ff */
[----:B------:R-:W-:-:S04]  /*0870*/  @P0 SHF.R.U32.HI R10, RZ, c[0x0][0x334], R8 ;  /* 0x0000cd00ff0a0a19 */ /* 0x000fc80000011608 */
[----:B------:R-:W-:Y:S01]  /*0880*/  LOP3.LUT R8, RZ, R10, RZ, 0x33, !PT ;  /* 0x0000000aff087212 */ /* 0x000fe200078e33ff */
[----:B------:R-:W-:Y:S05]  /*0890*/  BRA `(.L_x_1018) ;  /* 0x0000003000007947 */ /* 0x000fea0003800000 */
.L_x_1017:
[----:B------:R-:W-:-:S13]  /*08a0*/  ISETP.NE.AND P0, PT, R7, 0x1, PT ;  /* 0x000000010700780c */ /* 0x000fda0003f05270 */
[----:B------:R-:W-:-:S05]  /*08b0*/  @P0 IMAD.HI.U32 R10, R8, c[0x0][0x330], RZ ;  /* 0x0000cc00080a0a27 */ /* 0x000fca00078e00ff */
[----:B------:R-:W-:-:S05]  /*08c0*/  @P0 SHF.R.U32.HI R8, RZ, c[0x0][0x334], R10 ;  /* 0x0000cd00ff080a19 */ /* 0x000fca000001160a */
.L_x_1018:
[----:B------:R-:W-:-:S05]  /*08d0*/  IMAD R8, R8, R7, c[0x0][0x32c] ;  /* 0x0000cb0008087624 */ /* 0x000fca00078e0207 */
[----:B------:R-:W-:Y:S02]  /*08e0*/  IMNMX R11, R11, R8, PT ;  /* 0x000000080b0b7217 */ /* 0x000fe40003800200 */
.L_x_1016:
[----:B------:R-:W-:-:S04]  /*08f0*/  @P1 IMAD.HI.U32 R8, R105, c[0x0][0x2c8], RZ ;  /* 0x0000b20069081a27 */ /* 0x000fc800078e00ff */
[----:B------:R-:W-:Y:S01]  /*0900*/  IMAD.MOV.U32 R10, RZ, RZ, R105 ;  /* 0x000000ffff0a7224 */ /* 0x000fe200078e0069 */
[----:B------:R-:W-:-:S04]  /*0910*/  @P1 SHF.R.U32.HI R10, RZ, c[0x0][0x2cc], R8 ;  /* 0x0000b300ff0a1a19 */ /* 0x000fc80000011608 */
[----:B------:R-:W-:-:S04]  /*0920*/  IADD3 R8, R10, R3, -R0 ;  /* 0x000000030a087210 */ /* 0x000fc80007ffe800 */
[----:B------:R-:W-:Y:S01]  /*0930*/  IADD3 R10, R8, -c[0x0][0x324], RZ ;  /* 0x8000c900080a7a10 */ /* 0x000fe20007ffe0ff */
[----:B------:R-:W-:Y:S05]  /*0940*/  @!P2 BRA `(.L_x_1019) ;  /* 0x000000d00000a947 */ /* 0x000fea0003800000 */
[----:B------:R-:W-:-:S13]  /*0950*/  ISETP.GT.AND P0, PT, R8, -0x1, PT ;  /* 0xffffffff0800780c */ /* 0x000fda0003f04270 */
[----:B------:R-:W-:Y:S05]  /*0960*/  @P0 BRA `(.L_x_1020) ;  /* 0x0000006000000947 */ /* 0x000fea0003800000 */
[----:B------:R-:W-:Y:S02]  /*0970*/  ISETP.NE.AND P0, PT, R7, 0x1, PT ;  /* 0x000000010700780c */ /* 0x000fe40003f05270 */
[----:B------:R-:W-:-:S11]  /*0980*/  LOP3.LUT R8, RZ, R8, RZ, 0x33, !PT ;  /* 0x00000008ff087212 */ /* 0x000fd600078e33ff */
[----:B------:R-:W-:-:S05]  /*0990*/  @P0 IMAD.HI.U32 R7, R8, c[0x0][0x330], RZ ;  /* 0x0000cc0008070a27 */ /* 0x000fca00078e00ff */
[----:B------:R-:W-:-:S04]  /*09a0*/  @P0 SHF.R.U32.HI R8, RZ, c[0x0][0x334], R7 ;  /* 0x0000cd00ff080a19 */ /* 0x000fc80000011607 */
[----:B------:R-:W-:Y:S01]  /*09b0*/  LOP3.LUT R8, RZ, R8, RZ, 0x33, !PT ;  /* 0x00000008ff087212 */ /* 0x000fe200078e33ff */
[----:B------:R-:W-:Y:S05]  /*09c0*/  BRA `(.L_x_1021) ;  /* 0x0000003000007947 */ /* 0x000fea0003800000 */
.L_x_1020:
[----:B------:R-:W-:-:S13]  /*09d0*/  ISETP.NE.AND P0, PT, R7, 0x1, PT ;  /* 0x000000010700780c */ /* 0x000fda0003f05270 */
[----:B------:R-:W-:-:S05]  /*09e0*/  @P0 IMAD.HI.U32 R7, R8, c[0x0][0x330], RZ ;  /* 0x0000cc0008070a27 */ /* 0x000fca00078e00ff */
[----:B------:R-:W-:-:S05]  /*09f0*/  @P0 SHF.R.U32.HI R8, RZ, c[0x0][0x334], R7 ;  /* 0x0000cd00ff080a19 */ /* 0x000fca0000011607 */
.L_x_1021:
[----:B------:R-:W-:-:S05]  /*0a00*/  IMAD R7, R8, c[0x0][0x32c], RZ ;  /* 0x0000cb0008077a24 */ /* 0x000fca00078e02ff */
[----:B------:R-:W-:-:S04]  /*0a10*/  IMNMX R10, R10, R7, !PT ;  /* 0x000000070a0a7217 */ /* 0x000fc80007800200 */
.L_x_1019:
[----:B------:R-:W-:Y:S01]  /*0a20*/  IADD3 R11, R11, 0x2f, RZ ;  /* 0x0000002f0b0b7810 */ /* 0x000fe20007ffe0ff */
[----:B------:R-:W-:-:S04]  /*0a30*/  IMAD.HI R8, R10, 0x2aaaaaab, RZ ;  /* 0x2aaaaaab0a087827 */ /* 0x000fc800078e02ff */
[----:B------:R-:W-:Y:S01]  /*0a40*/  IMAD.HI R11, R11, 0x2aaaaaab, RZ ;  /* 0x2aaaaaab0b0b7827 */ /* 0x000fe200078e02ff */
[----:B------:R-:W-:-:S04]  /*0a50*/  SHF.R.U32.HI R7, RZ, 0x1f, R8 ;  /* 0x0000001fff077819 */ /* 0x000fc80000011608 */
[----:B------:R-:W-:Y:S02]  /*0a60*/  SHF.R.U32.HI R10, RZ, 0x1f, R11 ;  /* 0x0000001fff0a7819 */ /* 0x000fe4000001160b */
[----:B------:R-:W-:Y:S02]  /*0a70*/  LEA.HI.SX32 R7, R8, R7, 0x1d ;  /* 0x0000000708077211 */ /* 0x000fe400078feaff */
[----:B------:R-:W-:Y:S02]  /*0a80*/  LEA.HI.SX32 R11, R11, R10, 0x1d ;  /* 0x0000000a0b0b7211 */ /* 0x000fe400078feaff */
[----:B------:R-:W-:Y:S02]  /*0a90*/  IMNMX R7, RZ, R7, !PT ;  /* 0x00000007ff077217 */ /* 0x000fe40007800200 */
[----:B------:R-:W-:-:S03]  /*0aa0*/  IMNMX R11, R168, R11, PT ;  /* 0x0000000ba80b7217 */ /* 0x000fc60003800200 */
[--C-:B------:R-:W-:Y:S02]  /*0ab0*/  IMAD R7, R7, 0x30, -R4.reuse ;  /* 0x0000003007077824 */ /* 0x100fe400078e0a04 */
[----:B------:R-:W-:-:S03]  /*0ac0*/  IMAD R11, R11, 0x30, -R4 ;  /* 0x000000300b0b7824 */ /* 0x000fc600078e0a04 */
[----:B------:R-:W-:Y:S02]  /*0ad0*/  IMNMX R108, RZ, R7, !PT ;  /* 0x00000007ff6c7217 */ /* 0x000fe40007800200 */
[----:B------:R-:W-:-:S04]  /*0ae0*/  IMNMX R11, R11, R2, PT ;  /* 0x000000020b0b7217 */ /* 0x000fc80003800200 */
[----:B------:R-:W-:Y:S01]  /*0af0*/  ISETP.GT.AND P0, PT, R11, R108, PT ;  /* 0x0000006c0b00720c */ /* 0x000fe20003f04270 */
[----:B------:R-:W-:-:S05]  /*0b00*/  IMAD.WIDE.U32 R108, R108, -0x55555555, RZ ;  /* 0xaaaaaaab6c6c7825 */ /* 0x000fca00078e00ff */
[----:B------:R-:W-:-:S05]  /*0b10*/  SHF.R.U32.HI R108, RZ, 0x5, R109 ;  /* 0x00000005ff6c7819 */ /* 0x000fca000001166d */
[----:B------:R-:W-:Y:S02]  /*0b20*/  IMAD.MOV.U32 R7, RZ, RZ, R108 ;  /* 0x000000ffff077224 */ /* 0x000fe400078e006c */
[----:B------:R-:W-:-:S05]  /*0b30*/  @P0 IADD3 R11, R11, 0x2f, RZ ;  /* 0x0000002f0b0b0810 */ /* 0x000fca0007ffe0ff */
[----:B------:R-:W-:-:S05]  /*0b40*/  @P0 IMAD.HI R11, R11, 0x2aaaaaab, RZ ;  /* 0x2aaaaaab0b0b0827 */ /* 0x000fca00078e02ff */
[----:B-1----:R-:W-:-:S04]  /*0b50*/  @P0 SHF.R.U32.HI R4, RZ, 0x1f, R11 ;  /* 0x0000001fff040819 */ /* 0x002fc8000001160b */
[----:B------:R-:W-:-:S04]  /*0b60*/  @P0 LEA.HI.SX32 R7, R11, R4, 0x1d ;  /* 0x000000040b070211 */ /* 0x000fc800078feaff */
[----:B------:R-:W-:-:S13]  /*0b70*/  ISETP.GT.AND P0, PT, R7, R108, PT ;  /* 0x0000006c0700720c */ /* 0x000fda0003f04270 */
[----:B------:R-:W-:Y:S05]  /*0b80*/  @!P0 BRA `(.L_x_1022) ;  /* 0x00006d4000008947 */ /* 0x000fea0003800000 */
[----:B------:R-:W-:Y:S02]  /*0b90*/  ISETP.NE.U32.AND P3, PT, RZ, c[0x0][0x340], PT ;  /* 0x0000d000ff007a0c */ /* 0x000fe40003f65070 */
[----:B------:R-:W-:Y:S01]  /*0ba0*/  SHF.R.S32.HI R3, RZ, 0x1f, R224 ;  /* 0x0000001fff037819 */ /* 0x000fe200000114e0 */
[----:B------:R-:W-:Y:S01]  /*0bb0*/  IMAD.IADD R154, R154, 0x1, R5 ;  /* 0x000000019a9a7824 */ /* 0x000fe200078e0205 */
[----:B------:R-:W-:Y:S01]  /*0bc0*/  ISETP.NE.AND.EX P3, PT, RZ, c[0x0][0x344], PT, P3 ;  /* 0x0000d100ff007a0c */ /* 0x000fe20003f65330 */
[C---:B------:R-:W-:Y:S01]  /*0bd0*/  IMAD R148, R106.reuse, c[0x0][0x240], RZ ;  /* 0x000090006a947a24 */ /* 0x040fe200078e02ff */
[----:B------:R-:W-:Y:S01]  /*0be0*/  IADD3 R57, R7, -0x1, RZ ;  /* 0xffffffff07397810 */ /* 0x000fe20007ffe0ff */
[----:B------:R-:W-:Y:S01]  /*0bf0*/  IMAD R26, R106, c[0x0][0x1e8], RZ ;  /* 0x00007a006a1a7a24 */ /* 0x000fe200078e02ff */
[----:B------:R-:W-:Y:S01]  /*0c00*/  UMOV UR7, 0x30 ;  /* 0x0000003000077882 */ /* 0x000fe20000000000 */
[----:B------:R-:W-:Y:S01]  /*0c10*/  SEL R152, R226, RZ, !P4 ;  /* 0x000000ffe2987207 */ /* 0x000fe20006000000 */
[----:B------:R-:W-:Y:S01]  /*0c20*/  ULDC.64 UR10, c[0x0][0x238] ;  /* 0x00008e00000a7ab9 */ /* 0x000fe20000000a00 */
[----:B------:R-:W-:-:S04]  /*0c30*/  IMAD.WIDE.U32 R10, R223, c[0x0][0x1e8], RZ ;  /* 0x00007a00df0a7a25 */ /* 0x000fc800078e00ff */
[----:B------:R-:W-:Y:S01]  /*0c40*/  IMAD R24, R106, c[0x0][0x260], RZ ;  /* 0x000098006a187a24 */ /* 0x000fe200078e02ff */
[----:B------:R-:W-:Y:S01]  /*0c50*/  UMOV UR6, 0x5 ;  /* 0x0000000500067882 */ /* 0x000fe20000000000 */
[----:B------:R-:W-:Y:S01]  /*0c60*/  @P3 IMAD.WIDE R12, R226, R9, c[0x0][0x340] ;  /* 0x0000d000e20c3625 */ /* 0x000fe200078e0209 */
[----:B------:R-:W-:Y:S02]  /*0c70*/  ULDC.64 UR4, c[0x0][0x1e0] ;  /* 0x0000780000047ab9 */ /* 0x000fe40000000a00 */
[----:B------:R-:W-:Y:S02]  /*0c80*/  USHF.L.U64.HI UR9, UR4, UR6, UR5 ;  /* 0x0000000604097299 */ /* 0x000fe40008010205 */
[----:B------:R1:W3:Y:S01]  /*0c90*/  @P3 LDG.E R4, [R12.64] ;  /* 0x000000120c043981 */ /* 0x0002e2000c1e1900 */
[----:B------:R-:W-:Y:S01]  /*0ca0*/  LEA.HI R113, R3, R224, RZ, 0x3 ;  /* 0x000000e003717211 */ /* 0x000fe200078f18ff */
[----:B------:R-:W-:Y:S01]  /*0cb0*/  IMAD R148, R223, c[0x0][0x244], R148 ;  /* 0x00009100df947a24 */ /* 0x000fe200078e0294 */
[----:B------:R-:W-:Y:S01]  /*0cc0*/  SHF.R.S32.HI R5, RZ, 0x1f, R226 ;  /* 0x0000001fff057819 */ /* 0x000fe200000114e2 */
[----:B--2---:R-:W-:Y:S01]  /*0cd0*/  IMAD R0, R57, -0x30, R2 ;  /* 0xffffffd039007824 */ /* 0x004fe200078e0202 */
[----:B------:R-:W-:Y:S01]  /*0ce0*/  LOP3.LUT R9, R113, 0xfffffff8, RZ, 0xc0, !PT ;  /* 0xfffffff871097812 */ /* 0x000fe200078ec0ff */
[----:B------:R-:W-:Y:S01]  /*0cf0*/  UIMAD.WIDE.U32 UR14, UR7, UR10, URZ ;  /* 0x0000000a070e72a5 */ /* 0x000fe2000f8e003f */
[----:B------:R-:W-:Y:S01]  /*0d00*/  SEL R133, R5, RZ, !P4 ;  /* 0x000000ff05857207 */ /* 0x000fe20006000000 */
[----:B------:R-:W-:Y:S01]  /*0d10*/  UIMAD UR8, UR7, UR11, URZ ;  /* 0x0000000b070872a4 */ /* 0x000fe2000f8e023f */
[----:B------:R-:W-:Y:S01]  /*0d20*/  SHF.R.S32.HI R113, RZ, 0x3, R113 ;  /* 0x00000003ff717819 */ /* 0x000fe20000011471 */
[----:B------:R-:W-:Y:S01]  /*0d30*/  IMAD.IADD R18, R224, 0x1, -R9 ;  /* 0x00000001e0127824 */ /* 0x000fe200078e0a09 */
[----:B------:R-:W-:Y:S01]  /*0d40*/  IMNMX R0, R0, 0x30, PT ;  /* 0x0000003000007817 */ /* 0x000fe20003800200 */
[----:B------:R-:W-:Y:S01]  /*0d50*/  IMAD R26, R223, c[0x0][0x1ec], R26 ;  /* 0x00007b00df1a7a24 */ /* 0x000fe200078e021a */
[----:B------:R-:W-:Y:S01]  /*0d60*/  IADD3 R109, P0, R113, R6, RZ ;  /* 0x00000006716d7210 */ /* 0x000fe20007f1e0ff */
[----:B------:R-:W-:Y:S01]  /*0d70*/  IMAD.SHL.U32 R16, R18, 0x8, RZ ;  /* 0x0000000812107824 */ /* 0x000fe200078e00ff */
[----:B------:R-:W-:Y:S01]  /*0d80*/  UIADD3 UR8, UR15, UR8, URZ ;  /* 0x000000080f087290 */ /* 0x000fe2000fffe03f */
[----:B------:R-:W-:Y:S01]  /*0d90*/  IMAD.IADD R0, R0, 0x1, -R113 ;  /* 0x0000000100007824 */ /* 0x000fe200078e0a71 */
[----:B------:R-:W-:Y:S01]  /*0da0*/  IADD3 R27, R11, R26, RZ ;  /* 0x0000001a0b1b7210 */ /* 0x000fe20007ffe0ff */
[----:B------:R-:W-:Y:S01]  /*0db0*/  IMAD.MOV.U32 R26, RZ, RZ, R10 ;  /* 0x000000ffff1a7224 */ /* 0x000fe200078e000a */
[--C-:B------:R-:W-:Y:S01]  /*0dc0*/  SHF.R.S32.HI R17, RZ, 0x1f, R16.reuse ;  /* 0x0000001fff117819 */ /* 0x100fe20000011410 */
[----:B------:R-:W-:Y:S01]  /*0dd0*/  IMAD.SHL.U32 R18, R18, 0x4, RZ ;  /* 0x0000000412127824 */ /* 0x000fe200078e00ff */
[----:B------:R-:W-:Y:S01]  /*0de0*/  SHF.R.S32.HI R10, RZ, 0x1f, R57 ;  /* 0x0000001fff0a7819 */ /* 0x000fe20000011439 */
[----:B------:R-:W-:Y:S01]  /*0df0*/  IMAD R7, R57, UR8, RZ ;  /* 0x0000000839077c24 */ /* 0x000fe2000f8e02ff */
[----:B------:R-:W-:Y:S01]  /*0e00*/  ISETP.GE.AND P2, PT, R0, 0x1, PT ;  /* 0x000000010000780c */ /* 0x000fe20003f46270 */
[----:B------:R-:W-:Y:S01]  /*0e10*/  IMAD.WIDE.U32 R8, R223, c[0x0][0x240], R16 ;  /* 0x00009000df087a25 */ /* 0x000fe200078e0010 */
[----:B------:R-:W-:Y:S01]  /*0e20*/  SHF.R.S32.HI R19, RZ, 0x1f, R18 ;  /* 0x0000001fff137819 */ /* 0x000fe20000011412 */
[----:B------:R-:W-:Y:S01]  /*0e30*/  USHF.L.U32 UR12, UR10, 0x5, URZ ;  /* 0x000000050a0c7899 */ /* 0x000fe2000800063f */
[----:B------:R-:W-:Y:S01]  /*0e40*/  IADD3 R14, R18, 0x40, RZ ;  /* 0x00000040120e7810 */ /* 0x000fe20007ffe0ff */
[----:B------:R-:W-:Y:S01]  /*0e50*/  IMAD.IADD R149, R9, 0x1, R148 ;  /* 0x0000000109957824 */ /* 0x000fe200078e0294 */
[----:B------:R-:W-:Y:S01]  /*0e60*/  USHF.L.U64.HI UR11, UR10, UR6, UR11 ;  /* 0x000000060a0b7299 */ /* 0x000fe2000801020b */
[----:B------:R-:W-:Y:S01]  /*0e70*/  IMAD.MOV.U32 R148, RZ, RZ, R8 ;  /* 0x000000ffff947224 */ /* 0x000fe200078e0008 */
[----:B------:R-:W-:Y:S01]  /*0e80*/  SHF.R.S32.HI R8, RZ, 0x1f, R113 ;  /* 0x0000001fff087819 */ /* 0x000fe20000011471 */
[----:B------:R-:W-:Y:S01]  /*0e90*/  IMAD R9, R133, c[0x0][0x248], RZ ;  /* 0x0000920085097a24 */ /* 0x000fe200078e02ff */
[----:B------:R-:W-:Y:S01]  /*0ea0*/  IADD3 R121, R16, 0x80, RZ ;  /* 0x0000008010797810 */ /* 0x000fe20007ffe0ff */
[----:B------:R-:W-:Y:S01]  /*0eb0*/  IMAD.WIDE.U32 R148, R152, c[0x0][0x248], R148 ;  /* 0x0000920098947a25 */ /* 0x000fe200078e0094 */
[----:B------:R-:W-:Y:S01]  /*0ec0*/  LEA.HI.X.SX32 R107, R6, R8, 0x1, P0 ;  /* 0x00000008066b7211 */ /* 0x000fe200000f0eff */
[----:B------:R-:W-:Y:S01]  /*0ed0*/  USHF.L.U32 UR10, UR4, 0x5, URZ ;  /* 0x00000005040a7899 */ /* 0x000fe2000800063f */
[----:B------:R-:W-:Y:S01]  /*0ee0*/  ISETP.GT.AND P0, PT, R0, 0x20, PT ;  /* 0x000000200000780c */ /* 0x000fe20003f04270 */
[----:B------:R-:W-:Y:S01]  /*0ef0*/  IMAD R9, R152, c[0x0][0x24c], R9 ;  /* 0x0000930098097a24 */ /* 0x000fe200078e0209 */
[----:B------:R-:W-:Y:S01]  /*0f00*/  IADD3 R120, R16, 0xc0, RZ ;  /* 0x000000c010787810 */ /* 0x000fe20007ffe0ff */
[----:B------:R-:W-:Y:S01]  /*0f10*/  IMAD R6, R107, c[0x0][0x238], RZ ;  /* 0x00008e006b067a24 */ /* 0x000fe200078e02ff */
[----:B------:R-:W-:Y:S01]  /*0f20*/  IADD3 R118, R113, 0x20, RZ ;  /* 0x0000002071767810 */ /* 0x000fe20007ffe0ff */
[----:B------:R-:W-:Y:S01]  /*0f30*/  IMAD R7, R10, UR14, R7 ;  /* 0x0000000e0a077c24 */ /* 0x000fe2000f8e0207 */
[----:B------:R-:W-:Y:S01]  /*0f40*/  IADD3 R149, R149, R9, RZ ;  /* 0x0000000995957210 */ /* 0x000fe20007ffe0ff */
[----:B------:R-:W-:Y:S01]  /*0f50*/  IMAD R151, R109, c[0x0][0x23c], R6 ;  /* 0x00008f006d977a24 */ /* 0x000fe200078e0206 */
[----:B------:R-:W-:Y:S01]  /*0f60*/  LEA.HI R6, R3, R224, RZ, 0x6 ;  /* 0x000000e003067211 */ /* 0x000fe200078f30ff */
[----:B------:R-:W-:Y:S01]  /*0f70*/  IMAD R24, R223, c[0x0][0x264], R24 ;  /* 0x00009900df187a24 */ /* 0x000fe200078e0218 */
[----:B------:R-:W-:Y:S01]  /*0f80*/  ISETP.GE.AND P6, PT, R120, c[0x0][0x1d4], PT ;  /* 0x0000750078007a0c */ /* 0x000fe20003fc6270 */
[----:B------:R-:W-:Y:S01]  /*0f90*/  IMAD.WIDE.U32 R148, R109, c[0x0][0x238], R148 ;  /* 0x00008e006d947a25 */ /* 0x000fe200078e0094 */
[----:B------:R-:W-:Y:S01]  /*0fa0*/  SHF.R.S32.HI R127, RZ, 0x1f, R118 ;  /* 0x0000001fff7f7819 */ /* 0x000fe20000011476 */
[----:B------:R-:W-:Y:S01]  /*0fb0*/  ULDC.64 UR4, c[0x0][0x280] ;  /* 0x0000a00000047ab9 */ /* 0x000fe20000000a00 */
[----:B------:R-:W-:Y:S01]  /*0fc0*/  IADD3 R128, -R113, 0x30, RZ ;  /* 0x0000003071807810 */ /* 0x000fe20007ffe1ff */
[----:B------:R-:W-:Y:S01]  /*0fd0*/  IMAD.WIDE.U32 R10, R223, c[0x0][0x260], R16 ;  /* 0x00009800df0a7a25 */ /* 0x000fe200078e0010 */
[----:B------:R-:W-:Y:S01]  /*0fe0*/  UIMAD.WIDE.U32 UR22, UR7, UR4, URZ ;  /* 0x00000004071672a5 */ /* 0x000fe2000f8e003f */
[----:B------:R-:W-:Y:S01]  /*0ff0*/  IADD3 R15, R18, 0x20, RZ ;  /* 0x00000020120f7810 */ /* 0x000fe20007ffe0ff */
[----:B------:R-:W-:Y:S01]  /*1000*/  UIMAD UR16, UR7, UR5, URZ ;  /* 0x00000005071072a4 */ /* 0x000fe2000f8e023f */
[----:B------:R-:W-:Y:S01]  /*1010*/  IMAD.IADD R151, R149, 0x1, R151 ;  /* 0x0000000195977824 */ /* 0x000fe200078e0297 */
[----:B------:R-:W-:Y:S01]  /*1020*/  ULDC UR20, c[0x0][0x1e0] ;  /* 0x0000780000147ab9 */ /* 0x000fe20000000800 */
[----:B------:R-:W-:Y:S01]  /*1030*/  IMAD.MOV.U32 R150, RZ, RZ, R148 ;  /* 0x000000ffff967224 */ /* 0x000fe200078e0094 */
[----:B------:R-:W-:Y:S01]  /*1040*/  ULDC.64 UR4, c[0x0][0x290] ;  /* 0x0000a40000047ab9 */ /* 0x000fe20000000a00 */
[----:B------:R-:W-:Y:S01]  /*1050*/  IMAD.IADD R25, R11, 0x1, R24 ;  /* 0x000000010b197824 */ /* 0x000fe200078e0218 */
[----:B------:R-:W-:Y:S01]  /*1060*/  MOV R24, R10 ;  /* 0x0000000a00187202 */ /* 0x000fe20000000f00 */
[----:B------:R-:W-:Y:S01]  /*1070*/  IMAD R158, R8, c[0x0][0x280], RZ ;  /* 0x0000a000089e7a24 */ /* 0x000fe200078e02ff */
[----:B------:R-:W-:Y:S01]  /*1080*/  ULDC UR17, c[0x0][0x1e4] ;  /* 0x0000790000117ab9 */ /* 0x000fe20000000800 */
[----:B------:R-:W-:Y:S01]  /*1090*/  IMAD.WIDE.U32 R10, R57, UR14, R150 ;  /* 0x0000000e390a7c25 */ /* 0x000fe2000f8e0096 */
[----:B------:R-:W-:-:S02]  /*10a0*/  UIMAD UR13, UR7, UR5, URZ ;  /* 0x00000005070d72a4 */ /* 0x000fc4000f8e023f */
[----:B------:R-:W-:Y:S01]  /*10b0*/  UIMAD.WIDE.U32 UR26, UR7, UR4, URZ ;  /* 0x00000004071a72a5 */ /* 0x000fe2000f8e003f */
[C---:B------:R-:W-:Y:S01]  /*10c0*/  IMAD R158, R113.reuse, c[0x0][0x284], R158 ;  /* 0x0000a100719e7a24 */ /* 0x040fe200078e029e */
[C---:B------:R-:W-:Y:S01]  /*10d0*/  @P2 LEA R30, P1, R10.reuse, c[0x0][0x220], 0x1 ;  /* 0x000088000a1e2a11 */ /* 0x040fe200078208ff */
[C---:B-1----:R-:W-:Y:S01]  /*10e0*/  IMAD.WIDE.U32 R12, R113.reuse, c[0x0][0x280], R16 ;  /* 0x0000a000710c7a25 */ /* 0x042fe200078e0010 */
[----:B------:R-:W-:Y:S01]  /*10f0*/  @P0 IADD3 R0, P4, R10, UR12, RZ ;  /* 0x0000000c0a000c10 */ /* 0x000fe2000ff9e0ff */
[----:B------:R-:W-:Y:S02]  /*1100*/  USHF.L.U64.HI UR5, UR4, UR6, UR5 ;  /* 0x0000000604057299 */ /* 0x000fe40008010205 */
[----:B------:R-:W-:Y:S01]  /*1110*/  IMAD.WIDE.U32 R162, R113, c[0x0][0x280], R18 ;  /* 0x0000a00071a27a25 */ /* 0x000fe200078e0012 */
[----:B------:R-:W-:Y:S01]  /*1120*/  IADD3 R159, R158, R13, RZ ;  /* 0x0000000d9e9f7210 */ /* 0x000fe20007ffe0ff */
[----:B------:R-:W-:Y:S02]  /*1130*/  USHF.L.U32 UR24, UR4, 0x5, URZ ;  /* 0x0000000504187899 */ /* 0x000fe4000800063f */
[----:B------:R-:W-:Y:S01]  /*1140*/  IMAD.IADD R7, R11, 0x1, R7 ;  /* 0x000000010b077824 */ /* 0x000fe200078e0207 */
[----:B------:R-:W-:Y:S01]  /*1150*/  UIMAD.WIDE.U32 UR28, UR7, UR20, URZ ;  /* 0x00000014071c72a5 */ /* 0x000fe2000f8e003f */
[----:B------:R-:W-:Y:S01]  /*1160*/  IMAD.IADD R163, R163, 0x1, R158 ;  /* 0x00000001a3a37824 */ /* 0x000fe200078e029e */
[----:B------:R-:W-:Y:S01]  /*1170*/  UIMAD UR17, UR7, UR17, URZ ;  /* 0x00000011071172a4 */ /* 0x000fe2000f8e023f */
[----:B------:R-:W-:Y:S01]  /*1180*/  IMAD.MOV.U32 R158, RZ, RZ, R12 ;  /* 0x000000ffff9e7224 */ /* 0x000fe200078e000c */
[----:B------:R-:W-:Y:S01]  /*1190*/  @P2 LEA.HI.X R31, R10, c[0x0][0x224], R7, 0x1, P1 ;  /* 0x000089000a1f2a11 */ /* 0x000fe200008f0c07 */
[----:B------:R-:W-:Y:S01]  /*11a0*/  IMAD.SHL.U32 R111, R113, 0x40, RZ ;  /* 0x00000040716f7824 */ /* 0x000fe200078e00ff */
[----:B------:R-:W-:Y:S01]  /*11b0*/  ISETP.GE.AND P1, PT, R16, c[0x0][0x1d4], PT ;  /* 0x0000750010007a0c */ /* 0x000fe20003f26270 */
[----:B------:R-:W-:Y:S01]  /*11c0*/  IMAD.SHL.U32 R6, R6, 0x8, RZ ;  /* 0x0000000806067824 */ /* 0x000fe200078e00ff */
[----:B------:R-:W-:Y:S01]  /*11d0*/  @P0 IADD3.X R7, R7, UR11, RZ, P4, !PT ;  /* 0x0000000b07070c10 */ /* 0x000fe2000a7fe4ff */
[----:B------:R-:W-:Y:S01]  /*11e0*/  IMAD R20, R106, c[0x0][0x210], RZ ;  /* 0x000084006a147a24 */ /* 0x000fe200078e02ff */
[----:B------:R-:W-:Y:S01]  /*11f0*/  LOP3.LUT R111, R111, 0x1c0, RZ, 0xc0, !PT ;  /* 0x000001c06f6f7812 */ /* 0x000fe200078ec0ff */
[----:B------:R-:W-:Y:S01]  /*1200*/  IMAD R22, R8, c[0x0][0x290], RZ ;  /* 0x0000a40008167a24 */ /* 0x000fe200078e02ff */
[----:B------:R-:W-:Y:S01]  /*1210*/  P2R R126, PR, RZ, 0x2 ;  /* 0x00000002ff7e7803 */ /* 0x000fe20000000000 */
[C---:B------:R-:W-:Y:S01]  /*1220*/  IMAD R20, R223.reuse, c[0x0][0x214], R20 ;  /* 0x00008500df147a24 */ /* 0x040fe200078e0214 */
[----:B------:R-:W-:Y:S01]  /*1230*/  LOP3.LUT R6, R6, 0xfffffe00, RZ, 0xc0, !PT ;  /* 0xfffffe0006067812 */ /* 0x000fe200078ec0ff */
[----:B------:R-:W-:Y:S01]  /*1240*/  IMAD.WIDE.U32 R28, R223, c[0x0][0x210], R16 ;  /* 0x00008400df1c7a25 */ /* 0x000fe200078e0010 */
[----:B------:R-:W-:Y:S01]  /*1250*/  LOP3.LUT R122, R111, 0x38, R16, 0xf8, !PT ;  /* 0x000000386f7a7812 */ /* 0x000fe200078ef810 */
[----:B------:R-:W-:Y:S01]  /*1260*/  ULDC UR21, c[0x0][0x280] ;  /* 0x0000a00000157ab9 */ /* 0x000fe20000000800 */
[----:B------:R-:W-:Y:S01]  /*1270*/  SHF.R.U32.HI R123, RZ, 0x3, R111 ;  /* 0x00000003ff7b7819 */ /* 0x000fe2000001166f */
[C---:B------:R-:W-:Y:S01]  /*1280*/  IMAD R22, R113.reuse, c[0x0][0x294], R22 ;  /* 0x0000a50071167a24 */ /* 0x040fe200078e0216 */
[----:B------:R-:W-:Y:S01]  /*1290*/  ISETP.NE.AND P4, PT, R126, RZ, PT ;  /* 0x000000ff7e00720c */ /* 0x000fe20003f85270 */
[C---:B------:R-:W-:Y:S01]  /*12a0*/  IMAD.WIDE.U32 R160, R113.reuse, c[0x0][0x290], R18 ;  /* 0x0000a40071a07a25 */ /* 0x040fe200078e0012 */
[----:B------:R-:W-:Y:S01]  /*12b0*/  LOP3.LUT R122, R6, R122, R123, 0xf6, !PT ;  /* 0x0000007a067a7212 */ /* 0x000fe200078ef67b */
[----:B------:R-:W-:Y:S01]  /*12c0*/  ULDC UR4, c[0x0][0x284] ;  /* 0x0000a10000047ab9 */ /* 0x000fe20000000800 */
[----:B------:R-:W-:Y:S01]  /*12d0*/  ISETP.GE.AND P1, PT, R16, c[0x0][0x27c], PT ;  /* 0x00009f0010007a0c */ /* 0x000fe20003f26270 */
[----:B------:R-:W-:Y:S01]  /*12e0*/  IMAD.WIDE.U32 R10, R113, c[0x0][0x290], R16 ;  /* 0x0000a400710a7a25 */ /* 0x000fe200078e0010 */
[----:B------:R-:W-:-:S02]  /*12f0*/  USHF.L.U64.HI UR4, UR21, UR6, UR4 ;  /* 0x0000000615047299 */ /* 0x000fc40008010204 */
[----:B------:R-:W-:Y:S01]  /*1300*/  SEL R3, RZ, c[0x0][0x27c], !P1 ;  /* 0x00009f00ff037a07 */ /* 0x000fe20004800000 */
[----:B------:R-:W-:Y:S01]  /*1310*/  IMAD.SHL.U32 R122, R122, 0x2, RZ ;  /* 0x000000027a7a7824 */ /* 0x000fe200078e00ff */
[----:B------:R-:W-:Y:S01]  /*1320*/  USHF.L.U32 UR21, UR21, 0x5, URZ ;  /* 0x0000000515157899 */ /* 0x000fe2000800063f */
[----:B------:R-:W-:Y:S01]  /*1330*/  IMAD.IADD R21, R29, 0x1, R20 ;  /* 0x000000011d157824 */ /* 0x000fe200078e0214 */
[----:B------:R-:W-:Y:S01]  /*1340*/  IADD3 R3, R16, R3, RZ ;  /* 0x0000000310037210 */ /* 0x000fe20007ffe0ff */
[----:B------:R-:W-:Y:S01]  /*1350*/  IMAD.IADD R161, R161, 0x1, R22 ;  /* 0x00000001a1a17824 */ /* 0x000fe200078e0216 */
[----:B------:R-:W-:Y:S01]  /*1360*/  @!PT LDS RZ, [RZ] ;  /* 0x00000000fffff984 */ /* 0x000fe20000000800 */
[----:B------:R-:W-:Y:S01]  /*1370*/  @!PT LDS RZ, [RZ] ;  /* 0x00000000fffff984 */ /* 0x000fe20000000800 */
[----:B------:R-:W-:Y:S01]  /*1380*/  @!PT LDS RZ, [RZ] ;  /* 0x00000000fffff984 */ /* 0x000fe20000000800 */
[----:B------:R1:W-:Y:S01]  /*1390*/  @P2 LDGSTS.E.BYPASS.LTC128B.128 [R122+0xa080], [R30.64], !P4 ;  /* 0x0a0800001e7a2fae */ /* 0x0003e2000e101d52 */
[----:B------:R-:W-:Y:S01]  /*13a0*/  MOV R20, R28 ;  /* 0x0000001c00147202 */ /* 0x000fe20000000f00 */
[----:B------:R-:W-:Y:S01]  /*13b0*/  IMAD.IADD R23, R22, 0x1, R11 ;  /* 0x0000000116177824 */ /* 0x000fe200078e020b */
[----:B------:R-:W-:Y:S01]  /*13c0*/  SHF.R.S32.HI R11, RZ, 0x1f, R118 ;  /* 0x0000001fff0b7819 */ /* 0x000fe20000011476 */
[----:B------:R-:W-:Y:S01]  /*13d0*/  IMAD.MOV.U32 R22, RZ, RZ, R10 ;  /* 0x000000ffff167224 */ /* 0x000fe200078e000a */
[----:B------:R-:W-:Y:S01]  /*13e0*/  SHF.R.S32.HI R10, RZ, 0x1f, R3 ;  /* 0x0000001fff0a7819 */ /* 0x000fe20000011403 */
[----:B------:R-:W-:Y:S01]  /*13f0*/  IMAD.WIDE.U32 R164, R113, c[0x0][0x1e0], RZ ;  /* 0x0000780071a47a25 */ /* 0x000fe200078e00ff */
[----:B------:R-:W-:Y:S01]  /*1400*/  LEA.HI R11, R11, R118, RZ, 0x3 ;  /* 0x000000760b0b7211 */ /* 0x000fe200078f18ff */
[----:B------:R-:W-:-:S02]  /*1410*/  UIADD3 UR16, UR23, UR16, URZ ;  /* 0x0000001017107290 */ /* 0x000fc4000fffe03f */
[----:B------:R-:W-:Y:S01]  /*1420*/  IMAD.SHL.U32 R119, R118, 0x40, RZ ;  /* 0x0000004076777824 */ /* 0x000fe200078e00ff */
[----:B------:R-:W-:Y:S01]  /*1430*/  UIADD3 UR13, UR27, UR13, URZ ;  /* 0x0000000d1b0d7290 */ /* 0x000fe2000fffe03f */
[----:B------:R-:W-:Y:S01]  /*1440*/  IMAD R133, R133, c[0x0][0x268], RZ ;  /* 0x00009a0085857a24 */ /* 0x000fe200078e02ff */
[----:B------:R-:W-:Y:S01]  /*1450*/  UIADD3 UR17, UR29, UR17, URZ ;  /* 0x000000111d117290 */ /* 0x000fe2000fffe03f */
[----:B------:R-:W-:Y:S01]  /*1460*/  IMAD.SHL.U32 R11, R11, 0x40, RZ ;  /* 0x000000400b0b7824 */ /* 0x000fe200078e00ff */
[----:B------:R-:W-:Y:S01]  /*1470*/  LOP3.LUT R119, R119, 0x1c0, RZ, 0xc0, !PT ;  /* 0x000001c077777812 */ /* 0x000fe200078ec0ff */
[C---:B------:R-:W-:Y:S01]  /*1480*/  IMAD R133, R152.reuse, c[0x0][0x26c], R133 ;  /* 0x00009b0098857a24 */ /* 0x040fe200078e0285 */
[----:B------:R-:W-:Y:S01]  /*1490*/  ULDC.U8 UR6, c[0x0][0x298] ;  /* 0x0000a60000067ab9 */ /* 0x000fe20000000000 */
[----:B------:R-:W-:Y:S01]  /*14a0*/  IMAD.WIDE.U32 R152, R152, c[0x0][0x268], R24 ;  /* 0x00009a0098987a25 */ /* 0x000fe200078e0018 */
[----:B------:R-:W-:Y:S02]  /*14b0*/  LOP3.LUT R11, R11, 0xfffffe00, RZ, 0xc0, !PT ;  /* 0xfffffe000b0b7812 */ /* 0x000fe400078ec0ff */
[----:B------:R-:W-:Y:S01]  /*14c0*/  SHF.R.U32.HI R129, RZ, 0x3, R119 ;  /* 0x00000003ff817819 */ /* 0x000fe20000011677 */
[----:B------:R-:W-:-:S04]  /*14d0*/  IMAD.WIDE.U32 R162, R156, c[0x0][0x280], R162 ;  /* 0x0000a0009ca27a25 */ /* 0x000fc800078e00a2 */
[----:B------:R-:W-:-:S04]  /*14e0*/  IMAD.WIDE.U32 R158, R156, c[0x0][0x280], R158 ;  /* 0x0000a0009c9e7a25 */ /* 0x000fc800078e009e */
[----:B------:R-:W-:-:S04]  /*14f0*/  IMAD.WIDE.U32 R160, R156, c[0x0][0x290], R160 ;  /* 0x0000a4009ca07a25 */ /* 0x000fc800078e00a0 */
[----:B------:R-:W-:Y:S02]  /*1500*/  IMAD R127, R127, c[0x0][0x1e0], RZ ;  /* 0x000078007f7f7a24 */ /* 0x000fe400078e02ff */
[----:B------:R-:W-:Y:S02]  /*1510*/  IMAD.MOV.U32 R72, RZ, RZ, c[0x0][0x27c] ;  /* 0x00009f00ff487624 */ /* 0x000fe400078e00ff */
[----:B------:R-:W-:-:S04]  /*1520*/  IMAD.WIDE.U32 R168, R118, c[0x0][0x1e0], RZ ;  /* 0x0000780076a87a25 */ /* 0x000fc800078e00ff */
[----:B------:R-:W-:Y:S02]  /*1530*/  IMAD R127, R118, c[0x0][0x1e4], R127 ;  /* 0x00007900767f7a24 */ /* 0x000fe400078e027f */
[----:B------:R-:W-:Y:S02]  /*1540*/  IMAD.SHL.U32 R73, R72, 0x2, RZ ;  /* 0x0000000248497824 */ /* 0x000fe400078e00ff */
[----:B------:R-:W-:Y:S01]  /*1550*/  IMAD.IADD R133, R153, 0x1, R133 ;  /* 0x0000000199857824 */ /* 0x000fe200078e0285 */
[----:B------:R-:W-:Y:S01]  /*1560*/  IADD3 R127, R169, R127, RZ ;  /* 0x0000007fa97f7210 */ /* 0x000fe20007ffe0ff */
[--C-:B---3--:R-:W-:Y:S01]  /*1570*/  @P3 IMAD.MOV.U32 R12, RZ, RZ, R4.reuse ;  /* 0x000000ffff0c3224 */ /* 0x108fe200078e0004 */
[----:B------:R-:W-:Y:S02]  /*1580*/  @!P3 MOV R12, R226 ;  /* 0x000000e2000cb202 */ /* 0x000fe40000000f00 */
[----:B------:R-:W-:Y:S01]  /*1590*/  @P3 SHF.R.S32.HI R13, RZ, 0x1f, R4 ;  /* 0x0000001fff0d3819 */ /* 0x000fe20000011404 */
[----:B------:R-:W-:Y:S01]  /*15a0*/  @!P3 IMAD.MOV.U32 R13, RZ, RZ, R5 ;  /* 0x000000ffff0db224 */ /* 0x000fe200078e0005 */
[----:B------:R-:W-:-:S02]  /*15b0*/  SEL R166, R12, RZ, !P5 ;  /* 0x000000ff0ca67207 */ /* 0x000fc40006800000 */
[----:B------:R-:W-:Y:S02]  /*15c0*/  IADD3 R12, R18, R14, RZ ;  /* 0x0000000e120c7210 */ /* 0x000fe40007ffe0ff */
[----:B------:R-:W-:Y:S01]  /*15d0*/  SEL R4, R13, RZ, !P5 ;  /* 0x000000ff0d047207 */ /* 0x000fe20006800000 */
[----:B------:R-:W-:Y:S01]  /*15e0*/  IMAD.WIDE.U32 R26, R166, c[0x0][0x1f0], R26 ;  /* 0x00007c00a61a7a25 */ /* 0x000fe200078e001a */
[----:B------:R-:W-:Y:S02]  /*15f0*/  ISETP.GE.AND P5, PT, R12, c[0x0][0x1d4], PT ;  /* 0x000075000c007a0c */ /* 0x000fe40003fa6270 */
[----:B------:R-:W-:Y:S01]  /*1600*/  ISETP.GE.AND P3, PT, R121, c[0x0][0x1d4], PT ;  /* 0x0000750079007a0c */ /* 0x000fe20003f66270 */
[C---:B------:R-:W-:Y:S01]  /*1610*/  IMAD R5, R4.reuse, c[0x0][0x1f0], RZ ;  /* 0x00007c0004057a24 */ /* 0x040fe200078e02ff */
[----:B------:R-:W-:Y:S01]  /*1620*/  P2R R125, PR, RZ, 0x20 ;  /* 0x00000020ff7d7803 */ /* 0x000fe20000000000 */
[----:B------:R-:W-:Y:S01]  /*1630*/  IMAD R131, R4, c[0x0][0x218], RZ ;  /* 0x0000860004837a24 */ /* 0x000fe200078e02ff */
[----:B------:R-:W-:Y:S01]  /*1640*/  P2R R124, PR, RZ, 0x8 ;  /* 0x00000008ff7c7803 */ /* 0x000fe20000000000 */
[----:B------:R-:W-:Y:S01]  /*1650*/  IMAD R5, R166, c[0x0][0x1f4], R5 ;  /* 0x00007d00a6057a24 */ /* 0x000fe200078e0205 */
[----:B------:R-:W-:Y:S01]  /*1660*/  IADD3 R13, R18, 0x60, RZ ;  /* 0x00000060120d7810 */ /* 0x000fe20007ffe0ff */
[----:B------:R-:W-:-:S02]  /*1670*/  IMAD R131, R166, c[0x0][0x21c], R131 ;  /* 0x00008700a6837a24 */ /* 0x000fc400078e0283 */
[----:B------:R-:W-:Y:S02]  /*1680*/  IMAD.IADD R27, R27, 0x1, R5 ;  /* 0x000000011b1b7824 */ /* 0x000fe400078e0205 */
[----:B------:R1:W-:Y:S01]  /*1690*/  @P2 LDGSTS.E.BYPASS.LTC128B.128 [R122+0xb880], [R30.64+0x80], !P5 ;  /* 0x0b8800801e7a2fae */ /* 0x0003e2000e901d52 */
[----:B------:R-:W-:-:S03]  /*16a0*/  IMAD.WIDE.U32 R166, R166, c[0x0][0x218], R20 ;  /* 0x00008600a6a67a25 */ /* 0x000fc600078e0014 */
[----:B------:R1:W-:Y:S02]  /*16b0*/  @P2 LDGSTS.E.BYPASS.LTC128B.128 [R122+0xd080], [R30.64+0x100], !P3 ;  /* 0x0d0801001e7a2fae */ /* 0x0003e4000d901d52 */
[----:B------:R-:W-:Y:S02]  /*16c0*/  IADD3 R131, R167, R131, RZ ;  /* 0x00000083a7837210 */ /* 0x000fe40007ffe0ff */
[----:B------:R1:W-:Y:S01]  /*16d0*/  @P2 LDGSTS.E.BYPASS.LTC128B.128 [R122+0xe880], [R30.64+0x180], !P6 ;  /* 0x0e8801801e7a2fae */ /* 0x0003e2000f101d52 */
[----:B------:R-:W-:-:S04]  /*16e0*/  @P0 LEA R28, P2, R0, c[0x0][0x220], 0x1 ;  /* 0x00008800001c0a11 */ /* 0x000fc800078408ff */
[----:B------:R-:W-:Y:S02]  /*16f0*/  @P0 LEA.HI.X R29, R0, c[0x0][0x224], R7, 0x1, P2 ;  /* 0x00008900001d0a11 */ /* 0x000fe400010f0c07 */
[CC--:B------:R-:W-:Y:S02]  /*1700*/  LEA.HI R0, R10.reuse, R3.reuse, RZ, 0x3 ;  /* 0x000000030a007211 */ /* 0x0c0fe400078f18ff */
[----:B------:R-:W-:Y:S01]  /*1710*/  LEA.HI R10, R10, R3, RZ, 0x6 ;  /* 0x000000030a0a7211 */ /* 0x000fe200078f30ff */
[----:B------:R1:W-:Y:S01]  /*1720*/  @P0 LDGSTS.E.BYPASS.LTC128B.128 [R122+0xb080], [R28.64], !P4 ;  /* 0x0b0800001c7a0fae */ /* 0x0003e2000e101d52 */
[----:B------:R-:W-:Y:S02]  /*1730*/  SHF.R.S32.HI R3, RZ, 0x1f, R154 ;  /* 0x0000001fff037819 */ /* 0x000fe4000001149a */
[----:B------:R-:W-:Y:S01]  /*1740*/  IADD3 R112, P2, R154, R113, RZ ;  /* 0x000000719a707210 */ /* 0x000fe20007f5e0ff */
[----:B------:R1:W-:Y:S01]  /*1750*/  @P0 LDGSTS.E.BYPASS.LTC128B.128 [R122+0xc880], [R28.64+0x80], !P5 ;  /* 0x0c8800801c7a0fae */ /* 0x0003e2000e901d52 */
[----:B------:R-:W-:Y:S01]  /*1760*/  SHF.R.S32.HI R10, RZ, 0x6, R10 ;  /* 0x00000006ff0a7819 */ /* 0x000fe2000001140a */
[C---:B------:R-:W-:Y:S01]  /*1770*/  IMAD R117, R3.reuse, c[0x0][0x1e0], RZ ;  /* 0x0000780003757a24 */ /* 0x040fe200078e02ff */
[----:B------:R-:W-:Y:S01]  /*1780*/  IADD3.X R110, R3, R8, RZ, P2, !PT ;  /* 0x00000008036e7210 */ /* 0x000fe200017fe4ff */
[----:B------:R-:W-:Y:S01]  /*1790*/  IMAD R8, R8, c[0x0][0x1e0], RZ ;  /* 0x0000780008087a24 */ /* 0x000fe200078e02ff */
[----:B------:R1:W-:Y:S01]  /*17a0*/  @P0 LDGSTS.E.BYPASS.LTC128B.128 [R122+0xe080], [R28.64+0x100], !P3 ;  /* 0x0e0801001c7a0fae */ /* 0x0003e2000d901d52 */
[C---:B------:R-:W-:Y:S01]  /*17b0*/  IMAD R117, R154.reuse, c[0x0][0x1e4], R117 ;  /* 0x000079009a757a24 */ /* 0x040fe200078e0275 */
[----:B------:R-:W-:Y:S01]  /*17c0*/  SHF.R.S32.HI R3, RZ, 0x1f, R156 ;  /* 0x0000001fff037819 */ /* 0x000fe2000001149c */
[----:B------:R-:W-:Y:S01]  /*17d0*/  IMAD R5, R113, c[0x0][0x1e4], R8 ;  /* 0x0000790071057a24 */ /* 0x000fe200078e0208 */
[----:B------:R1:W-:Y:S01]  /*17e0*/  @P0 LDGSTS.E.BYPASS.LTC128B.128 [R122+0xf880], [R28.64+0x180], !P6 ;  /* 0x0f8801801c7a0fae */ /* 0x0003e2000f101d52 */
[----:B------:R-:W-:Y:S01]  /*17f0*/  IMAD.WIDE.U32 R154, R154, c[0x0][0x1e0], R26 ;  /* 0x000078009a9a7a25 */ /* 0x000fe200078e001a */
[----:B------:R-:W-:-:S02]  /*1800*/  LOP3.LUT R24, R119, 0x38, R0, 0xf8, !PT ;  /* 0x0000003877187812 */ /* 0x000fc400078ef800 */
[----:B------:R-:W0:Y:S01]  /*1810*/  LDGDEPBAR ;  /* 0x00000000000079af */ /* 0x000e220000000000 */
[----:B------:R-:W-:-:S03]  /*1820*/  IMAD.IADD R116, R165, 0x1, R5 ;  /* 0x00000001a5747824 */ /* 0x000fc600078e0205 */
[----:B------:R-:W-:Y:S01]  /*1830*/  BAR.SYNC.DEFER_BLOCKING 0x0 ;  /* 0x0000000000007b1d */ /* 0x000fe20000010000 */
[----:B------:R-:W-:Y:S01]  /*1840*/  IMAD.IADD R117, R155, 0x1, R117 ;  /* 0x000000019b757824 */ /* 0x000fe200078e0275 */
[----:B------:R-:W-:Y:S01]  /*1850*/  IADD3 R115, P2, P0, R154, R164, R16 ;  /* 0x000000a49a737210 */ /* 0x000fe2000785e010 */
[C---:B------:R-:W-:Y:S01]  /*1860*/  IMAD R135, R3.reuse, c[0x0][0x280], RZ ;  /* 0x0000a00003877a24 */ /* 0x040fe200078e02ff */
[----:B------:R-:W-:Y:S01]  /*1870*/  LOP3.LUT R143, R24, R129, RZ, 0x3c, !PT ;  /* 0x00000081188f7212 */ /* 0x000fe200078e3cff */
[----:B------:R-:W-:Y:S01]  /*1880*/  IMAD R3, R3, c[0x0][0x290], RZ ;  /* 0x0000a40003037a24 */ /* 0x000fe200078e02ff */
[----:B------:R-:W-:Y:S01]  /*1890*/  IADD3.X R114, R117, R116, R17, P2, P0 ;  /* 0x0000007475727210 */ /* 0x000fe200017e0411 */
[----:B------:R-:W-:Y:S01]  /*18a0*/  IMAD R135, R156, c[0x0][0x284], R135 ;  /* 0x0000a1009c877a24 */ /* 0x000fe200078e0287 */
[----:B------:R-:W-:Y:S01]  /*18b0*/  ISETP.GE.AND P2, PT, R12, c[0x0][0x27c], PT ;  /* 0x00009f000c007a0c */ /* 0x000fe20003f46270 */
[C---:B------:R-:W-:Y:S01]  /*18c0*/  IMAD R3, R156.reuse, c[0x0][0x294], R3 ;  /* 0x0000a5009c037a24 */ /* 0x040fe200078e0203 */
[----:B------:R-:W-:Y:S01]  /*18d0*/  LOP3.LUT R26, R111, 0x38, R0, 0xf8, !PT ;  /* 0x000000386f1a7812 */ /* 0x000fe200078ef800 */
[----:B------:R-:W-:Y:S01]  /*18e0*/  IMAD.WIDE.U32 R156, R156, c[0x0][0x290], R22 ;  /* 0x0000a4009c9c7a25 */ /* 0x000fe200078e0016 */
[----:B------:R-:W-:-:S02]  /*18f0*/  SEL R5, RZ, c[0x0][0x27c], !P2 ;  /* 0x00009f00ff057a07 */ /* 0x000fc40005000000 */
[----:B------:R-:W-:Y:S01]  /*1900*/  LOP3.LUT R145, R26, R123, RZ, 0x3c, !PT ;  /* 0x0000007b1a917212 */ /* 0x000fe200078e3cff */
[----:B------:R-:W-:Y:S01]  /*1910*/  IMAD R22, R10, 0xc00, R6 ;  /* 0x00000c000a167824 */ /* 0x000fe200078e0206 */
[----:B------:R-:W-:Y:S01]  /*1920*/  IADD3 R5, R12, R5, RZ ;  /* 0x000000050c057210 */ /* 0x000fe20007ffe0ff */
[----:B------:R-:W-:Y:S01]  /*1930*/  IMAD R10, R10, 0xc00, R11 ;  /* 0x00000c000a0a7824 */ /* 0x000fe200078e020b */
[----:B------:R-:W-:Y:S01]  /*1940*/  LOP3.LUT R140, R0, 0xfffffff8, RZ, 0xc0, !PT ;  /* 0xfffffff8008c7812 */ /* 0x000fe200078ec0ff */
[----:B------:R-:W-:Y:S01]  /*1950*/  IMAD.IADD R137, R163, 0x1, R135 ;  /* 0x00000001a3897824 */ /* 0x000fe200078e0287 */
[----:B------:R-:W-:Y:S01]  /*1960*/  SHF.R.S32.HI R8, RZ, 0x1f, R5 ;  /* 0x0000001fff087819 */ /* 0x000fe20000011405 */
[----:B------:R-:W-:Y:S01]  /*1970*/  IMAD.IADD R143, R10, 0x1, R143 ;  /* 0x000000010a8f7824 */ /* 0x000fe200078e028f */
[----:B------:R-:W-:Y:S01]  /*1980*/  IADD3 R145, R22, R145, RZ ;  /* 0x0000009116917210 */ /* 0x000fe20007ffe0ff */
[----:B------:R-:W-:Y:S01]  /*1990*/  IMAD.IADD R136, R161, 0x1, R3 ;  /* 0x00000001a1887824 */ /* 0x000fe200078e0203 */
[CC--:B------:R-:W-:Y:S01]  /*19a0*/  LEA.HI R74, R8.reuse, R5.reuse, RZ, 0x3 ;  /* 0x00000005084a7211 */ /* 0x0c0fe200078f18ff */
[----:B------:R-:W-:Y:S01]  /*19b0*/  IMAD.IADD R134, R3, 0x1, R157 ;  /* 0x0000000103867824 */ /* 0x000fe200078e029d */
[----:B------:R-:W-:Y:S01]  /*19c0*/  LEA.HI R8, R8, R5, RZ, 0x6 ;  /* 0x0000000508087211 */ /* 0x000fe200078f30ff */
[----:B------:R-:W-:Y:S01]  /*19d0*/  IMAD.SHL.U32 R145, R145, 0x2, RZ ;  /* 0x0000000291917824 */ /* 0x000fe200078e00ff */
[----:B------:R-:W-:Y:S01]  /*19e0*/  LOP3.LUT R144, R111, 0x38, R74, 0xf8, !PT ;  /* 0x000000386f907812 */ /* 0x000fe200078ef84a */
[----:B------:R-:W-:Y:S01]  /*19f0*/  IMAD.SHL.U32 R143, R143, 0x2, RZ ;  /* 0x000000028f8f7824 */ /* 0x000fe200078e00ff */
[----:B------:R-:W-:-:S02]  /*1a00*/  SHF.R.S32.HI R8, RZ, 0x6, R8 ;  /* 0x00000006ff087819 */ /* 0x000fc40000011408 */
[----:B------:R-:W-:Y:S02]  /*1a10*/  LOP3.LUT R10, R119, 0x38, R74, 0xf8, !PT ;  /* 0x00000038770a7812 */ /* 0x000fe400078ef84a */
[----:B------:R-:W-:Y:S01]  /*1a20*/  LOP3.LUT R144, R144, R123, RZ, 0x3c, !PT ;  /* 0x0000007b90907212 */ /* 0x000fe200078e3cff */
[----:B------:R-:W-:Y:S01]  /*1a30*/  IMAD R5, R8, 0xc00, R6 ;  /* 0x00000c0008057824 */ /* 0x000fe200078e0206 */
[----:B------:R-:W-:Y:S01]  /*1a40*/  LOP3.LUT R141, R10, R129, RZ, 0x3c, !PT ;  /* 0x000000810a8d7212 */ /* 0x000fe200078e3cff */
[----:B------:R-:W-:Y:S01]  /*1a50*/  IMAD R8, R8, 0xc00, R11 ;  /* 0x00000c0008087824 */ /* 0x000fe200078e020b */
[----:B------:R-:W-:Y:S01]  /*1a60*/  LOP3.LUT R139, R74, 0xfffffff8, RZ, 0xc0, !PT ;  /* 0xfffffff84a8b7812 */ /* 0x000fe200078ec0ff */
[----:B------:R-:W-:Y:S01]  /*1a70*/  IMAD.IADD R144, R5, 0x1, R144 ;  /* 0x0000000105907824 */ /* 0x000fe200078e0290 */
[----:B------:R-:W-:Y:S02]  /*1a80*/  ISETP.GE.AND P0, PT, R72, 0x1, PT ;  /* 0x000000014800780c */ /* 0x000fe40003f06270 */
[----:B------:R-:W-:-:S02]  /*1a90*/  IADD3 R141, R8, R141, RZ ;  /* 0x0000008d088d7210 */ /* 0x000fc40007ffe0ff */
[----:B------:R-:W-:Y:S02]  /*1aa0*/  SHF.R.S32.HI R75, RZ, 0x3, R0 ;  /* 0x00000003ff4b7819 */ /* 0x000fe40000011400 */
[----:B------:R-:W-:Y:S01]  /*1ab0*/  IADD3 R135, R135, R159, RZ ;  /* 0x0000009f87877210 */ /* 0x000fe20007ffe0ff */
[----:B------:R-:W-:Y:S01]  /*1ac0*/  IMAD.SHL.U32 R141, R141, 0x2, RZ ;  /* 0x000000028d8d7824 */ /* 0x000fe200078e00ff */
[----:B------:R-:W-:Y:S02]  /*1ad0*/  SHF.R.S32.HI R138, RZ, 0x1f, R140 ;  /* 0x0000001fff8a7819 */ /* 0x000fe4000001148c */
[----:B------:R-:W-:Y:S02]  /*1ae0*/  SHF.R.S32.HI R74, RZ, 0x3, R74 ;  /* 0x00000003ff4a7819 */ /* 0x000fe4000001144a */
[----:B------:R-:W-:Y:S02]  /*1af0*/  SHF.R.S32.HI R142, RZ, 0x1f, R139 ;  /* 0x0000001fff8e7819 */ /* 0x000fe4000001148b */
[----:B-1----:R-:W-:-:S02]  /*1b00*/  SHF.L.U32 R144, R144, 0x1, RZ ;  /* 0x0000000190907819 */ /* 0x002fc400000006ff */
.L_x_1062:
[----:B------:R-:W-:Y:S01]  /*1b10*/  SHF.R.S32.HI R130, RZ, 0x1f, R57 ;  /* 0x0000001fff827819 */ /* 0x000fe20000011439 */
[C---:B------:R-:W-:Y:S01]  /*1b20*/  IMAD R147, R57.reuse, UR17, RZ ;  /* 0x0000001139937c24 */ /* 0x040fe2000f8e02ff */
[----:B------:R-:W-:Y:S01]  /*1b30*/  ISETP.GE.AND P4, PT, R72, 0x1, PT ;  /* 0x000000014800780c */ /* 0x000fe20003f86270 */
[----:B------:R-:W-:Y:S01]  /*1b40*/  IMAD.WIDE.U32 R170, R57, UR28, RZ ;  /* 0x0000001c39aa7c25 */ /* 0x000fe2000f8e00ff */
[----:B------:R-:W-:Y:S04]  /*1b50*/  DEPBAR.LE SB0, 0x0 ;  /* 0x000080000000791a */ /* 0x000fe80000000000 */
[----:B------:R-:W-:Y:S01]  /*1b60*/  BAR.SYNC.DEFER_BLOCKING 0x0 ;  /* 0x0000000000007b1d */ /* 0x000fe20000010000 */
[----:B------:R-:W-:Y:S01]  /*1b70*/  IADD3 R3, P3, P0, R115, UR10, R170 ;  /* 0x0000000a73037c10 */ /* 0x000fe2000f87e0aa */
[----:B------:R-:W-:Y:S04]  /*1b80*/  IMAD R147, R130, UR28, R147 ;  /* 0x0000001c82937c24 */ /* 0x000fe8000f8e0293 */
[----:B------:R-:W-:Y:S05]  /*1b90*/  IMAD.IADD R147, R171, 0x1, R147 ;  /* 0x00000001ab937824 */ /* 0x000fea00078e0293 */
[----:B------:R-:W-:Y:S02]  /*1ba0*/  IADD3.X R0, R114, UR9, R147, P3, P0 ;  /* 0x0000000972007c10 */ /* 0x000fe40009fe0493 */
[----:B-1----:R-:W-:Y:S05]  /*1bb0*/  IADD3 R5, P0, R115, R170, RZ ;  /* 0x000000aa73057210 */ /* 0x002fea0007f1e0ff */
[----:B------:R-:W-:Y:S01]  /*1bc0*/  IMAD.X R4, R147, 0x1, R114, P0 ;  /* 0x0000000193047824 */ /* 0x000fe200000e0672 */
[C---:B------:R-:W-:Y:S04]  /*1bd0*/  LEA R94, P0, R5.reuse, c[0x0][0x1c8], 0x1 ;  /* 0x00007200055e7a11 */ /* 0x040fe800078008ff */
[----:B------:R-:W-:Y:S01]  /*1be0*/  LEA.HI.X R95, R5, c[0x0][0x1cc], R4, 0x1, P0 ;  /* 0x00007300055f7a11 */ /* 0x000fe200000f0c04 */
[----:B------:R-:W-:Y:S01]  /*1bf0*/  BSSY B2, `(.L_x_1023) ;  /* 0x0000530000027945 */ /* 0x000fe20003800000 */
[C---:B------:R-:W-:Y:S04]  /*1c00*/  LEA R92, P0, R3.reuse, c[0x0][0x1c8], 0x1 ;  /* 0x00007200035c7a11 */ /* 0x040fe800078008ff */
[----:B------:R-:W-:Y:S01]  /*1c10*/  LEA.HI.X R93, R3, c[0x0][0x1cc], R0, 0x1, P0 ;  /* 0x00007300035d7a11 */ /* 0x000fe200000f0c00 */
[----:B------:R-:W-:-:S05]  /*1c20*/  @!P4 BRA `(.L_x_1024) ;  /* 0x000050200000c947 */ /* 0x000fca0003800000 */
[C---:B------:R-:W-:Y:S01]  /*1c30*/  IMAD R3, R57.reuse, UR16, RZ ;  /* 0x0000001039037c24 */ /* 0x040fe2000f8e02ff */
[----:B------:R-:W-:Y:S01]  /*1c40*/  ISETP.NE.AND P0, PT, RZ, UR6, PT ;  /* 0x00000006ff007c0c */ /* 0x000fe2000bf05270 */
        /* <DEDUP_REMOVED lines=54> */
.L_x_1027:
[----:B------:R-:W-:Y:S05]  /*1fb0*/  BSYNC B0 ;  /* 0x0000000000007941 */ /* 0x000fea0003800000 */
.L_x_1026:
[----:B------:R-:W-:Y:S01]  /*1fc0*/  ISETP.GE.AND P5, PT, R118, R146, PT ;  /* 0x000000927600720c */ /* 0x000fe20003fa6270 */
[----:B-----5:R-:W-:Y:S01]  /*1fd0*/  IMAD.MOV.U32 R5, RZ, RZ, R40 ;  /* 0x000000ffff057224 */ /* 0x020fe200078e0028 */
[----:B------:R-:W-:Y:S01]  /*1fe0*/  BSSY B0, `(.L_x_1028) ;  /* 0x0000048000007945 */ /* 0x000fe20003800000 */
[----:B------:R-:W-:Y:S01]  /*1ff0*/  IMAD.MOV.U32 R4, RZ, RZ, R41 ;  /* 0x000000ffff047224 */ /* 0x000fe200078e0029 */
[----:B------:R-:W-:Y:S01]  /*2000*/  CS2R R32, SRZ ;  /* 0x0000000000207805 */ /* 0x000fe2000001ff00 */
        /* <DEDUP_REMOVED lines=69> */
.L_x_1029:
[----:B------:R-:W-:Y:S05]  /*2460*/  BSYNC B0 ;  /* 0x0000000000007941 */ /* 0x000fea0003800000 */
.L_x_1028:
        /* <DEDUP_REMOVED lines=90> */
.L_x_1033:
[----:B------:R-:W-:Y:S05]  /*2a10*/  BSYNC B0 ;  /* 0x0000000000007941 */ /* 0x000fea0003800000 */
.L_x_1032:
        /* <DEDUP_REMOVED lines=56> */
.L_x_1035:
[----:B------:R-:W-:Y:S05]  /*2da0*/  BSYNC B0 ;  /* 0x0000000000007941 */ /* 0x000fea0003800000 */
.L_x_1034:
        /* <DEDUP_REMOVED lines=56> */
.L_x_1037:
[----:B------:R-:W-:Y:S05]  /*3130*/  BSYNC B0 ;  /* 0x0000000000007941 */ /* 0x000fea0003800000 */
.L_x_1036:
        /* <DEDUP_REMOVED lines=55> */
.L_x_1031:
[----:B------:R-:W-:Y:S05]  /*34b0*/  BSYNC B1 ;  /* 0x0000000000017941 */ /* 0x000fea0003800000 */
.L_x_1030:
        /* <DEDUP_REMOVED lines=57> */
.L_x_1040:
[----:B------:R-:W-:Y:S05]  /*3850*/  BSYNC B0 ;  /* 0x0000000000007941 */ /* 0x000fea0003800000 */
.L_x_1039:
        /* <DEDUP_REMOVED lines=56> */
.L_x_1042:
[----:B------:R-:W-:Y:S05]  /*3be0*/  BSYNC B0 ;  /* 0x0000000000007941 */ /* 0x000fea0003800000 */
.L_x_1041:
        /* <DEDUP_REMOVED lines=21> */
[----:B------:R-:W-:Y:S02]  /*3d40*/  @!P0 LOP3.LUT R23, R25, 0xffff0000, RZ, 0xc0, !PT ;  /* 0xffff000019178812 */ /* 0x000fe400078ec0ff */
[C---:B------:R-:W-:Y:S02]  /*3d50*/  @!P0 LOP3.LUT R29, R24.reuse, 0xffff0000, RZ, 0xc0, !PT ;  /* 0xffff0000181d8812 */ /* 0x040fe400078ec0ff */
[----:B------:R-:W-:Y:S01]  /*3d60*/  @!P0 SHF.L.U32 R31, R24, 0x10, RZ ;  /* 0x00000010181f8819 */ /* 0x000fe200000006ff */
[----:B------:R-:W-:Y:S01]  /*3d70*/  @!P0 FMUL.FTZ R38, R23, R30 ;  /* 0x0000001e17268220 */ /* 0x000fe20000410000 */
[----:B------:R-:W-:Y:S01]  /*3d80*/  @!P0 SHF.L.U32 R36, R27, 0x10, RZ ;  /* 0x000000101b248819 */ /* 0x000fe200000006ff */
[C---:B------:R-:W-:Y:S02]  /*3d90*/  @!P0 FMUL.FTZ R37, R29.reuse, R28 ;  /* 0x0000001c1d258220 */ /* 0x040fe40000410000 */
[----:B------:R-:W-:Y:S02]  /*3da0*/  @!P0 FMUL.FTZ R0, R29, R22 ;  /* 0x000000161d008220 */ /* 0x000fe40000410000 */
[-C--:B------:R-:W-:Y:S01]  /*3db0*/  @!P0 FMUL.FTZ R3, R23, R10.reuse ;  /* 0x0000000a17038220 */ /* 0x080fe20000410000 */
[----:B------:R-:W-:Y:S01]  /*3dc0*/  @!P0 LOP3.LUT R23, R26, 0xffff0000, RZ, 0xc0, !PT ;  /* 0xffff00001a178812 */ /* 0x000fe200078ec0ff */
[----:B------:R-:W-:Y:S02]  /*3dd0*/  @!P0 FFMA.FTZ R38, R35, R10, -R38 ;  /* 0x0000000a23268223 */ /* 0x000fe40000010826 */
[C---:B------:R-:W-:Y:S01]  /*3de0*/  @!P0 IMAD.U32 R10, R9.reuse, 0x10000, RZ ;  /* 0x00010000090a8824 */ /* 0x040fe200078e00ff */
[----:B------:R-:W-:Y:S01]  /*3df0*/  @!P0 LOP3.LUT R9, R9, 0xffff0000, RZ, 0xc0, !PT ;  /* 0xffff000009098812 */ /* 0x000fe200078ec0ff */
[----:B------:R-:W-:Y:S01]  /*3e00*/  @!P0 FFMA.FTZ R37, R31, R22, -R37 ;  /* 0x000000161f258223 */ /* 0x000fe20000010825 */
        /* <DEDUP_REMOVED lines=22> */
.L_x_1044:
[----:B------:R-:W-:Y:S05]  /*3f70*/  BSYNC B0 ;  /* 0x0000000000007941 */ /* 0x000fea0003800000 */
.L_x_1043:
        /* <DEDUP_REMOVED lines=56> */
.L_x_1025:
        /* <DEDUP_REMOVED lines=36> */
.L_x_1046:
[----:B------:R-:W-:Y:S05]  /*4540*/  BSYNC B0 ;  /* 0x0000000000007941 */ /* 0x000fea0003800000 */
.L_x_1045:
[----:B------:R-:W-:Y:S01]  /*4550*/  ISETP.GE.AND P5, PT, R118, R146, PT ;  /* 0x000000927600720c */ /* 0x000fe20003fa6270 */
[----:B-----5:R-:W-:Y:S01]  /*4560*/  IMAD.MOV.U32 R5, RZ, RZ, R38 ;  /* 0x000000ffff057224 */ /* 0x020fe200078e0026 */
[----:B------:R-:W-:Y:S01]  /*4570*/  BSSY B0, `(.L_x_1047) ;  /* 0x0000040000007945 */ /* 0x000fe20003800000 */
[----:B------:R-:W-:Y:S01]  /*4580*/  IMAD.MOV.U32 R4, RZ, RZ, R39 ;  /* 0x000000ffff047224 */ /* 0x000fe200078e0027 */
[----:B-1----:R-:W-:Y:S01]  /*4590*/  CS2R R20, SRZ ;  /* 0x0000000000147805 */ /* 0x002fe2000001ff00 */
        /* <DEDUP_REMOVED lines=61> */
.L_x_1048:
[----:B------:R-:W-:Y:S05]  /*4970*/  BSYNC B0 ;  /* 0x0000000000007941 */ /* 0x000fea0003800000 */
.L_x_1047:
[----:B------:R-:W-:Y:S01]  /*4980*/  IADD3 R92, -R73, c[0x0][0x1d4], RZ ;  /* 0x00007500495c7a10 */ /* 0x000fe20007ffe1ff */
        /* <DEDUP_REMOVED lines=40> */
[----:B------:R-:W-:Y:S01]  /*4c10*/  SEL R66, R73, R92, !P1 ;  /* 0x0000005c49427207 */ /* 0x000fe20004800000 */
[----:B------:R-:W1:Y:S01]  /*4c20*/  LDS.128 R96, [R145+0xa080] ;  /* 0x00a0800091607984 */ /* 0x000e620000000c00 */
[----:B------:R-:W-:Y:S02]  /*4c30*/  IADD3 R175, P3, P0, R154, R173, R140 ;  /* 0x000000ad9aaf7210 */ /* 0x000fe4000787e08c */
[----:B------:R-:W-:Y:S02]  /*4c40*/  SHF.R.S32.HI R59, RZ, 0x1f, R66 ;  /* 0x0000001fff3b7819 */ /* 0x000fe40000011442 */
[----:B------:R-:W-:Y:S02]  /*4c50*/  IADD3.X R174, R117, R132, R138, P3, P0 ;  /* 0x0000008475ae7210 */ /* 0x000fe40001fe048a */
[----:B------:R-:W-:Y:S04]  /*4c60*/  LEA.HI R66, R59, R66, RZ, 0x4 ;  /* 0x000000423b427211 */ /* 0x000fe800078f20ff */
[----:B------:R-:W-:Y:S04]  /*4c70*/  LEA.HI.SX32 R66, R66, R75, 0x1c ;  /* 0x0000004b42427211 */ /* 0x000fe800078fe2ff */
[----:B------:R-:W-:Y:S01]  /*4c80*/  SHF.R.S32.HI R59, RZ, 0x1f, R66 ;  /* 0x0000001fff3b7819 */ /* 0x000fe20000011442 */
[----:B------:R-:W-:Y:S03]  /*4c90*/  IMAD.SHL.U32 R172, R66, 0x8, RZ ;  /* 0x0000000842ac7824 */ /* 0x000fe600078e00ff */
[----:B------:R-:W-:Y:S02]  /*4ca0*/  LEA.HI R59, R59, R66, RZ, 0x3 ;  /* 0x000000423b3b7211 */ /* 0x000fe400078f18ff */
[----:B------:R-:W-:Y:S02]  /*4cb0*/  ISETP.GE.AND P3, PT, R172, c[0x0][0x1d4], PT ;  /* 0x00007500ac007a0c */ /* 0x000fe40003f66270 */
[----:B------:R-:W-:Y:S05]  /*4cc0*/  SHF.R.S32.HI R59, RZ, 0x3, R59 ;  /* 0x00000003ff3b7819 */ /* 0x000fea000001143b */
[----:B------:R-:W-:Y:S06]  /*4cd0*/  IMAD R56, R59, 0xc00, R6 ;  /* 0x00000c003b387824 */ /* 0x000fec00078e0206 */
[--C-:B------:R-:W-:Y:S02]  /*4ce0*/  @!P3 SHF.R.S32.HI R178, RZ, 0x1f, R172.reuse ;  /* 0x0000001fffb2b819 */ /* 0x100fe400000114ac */
[----:B------:R-:W-:Y:S04]  /*4cf0*/  @!P3 IADD3 R179, P4, P0, R154, R173, R172 ;  /* 0x000000ad9ab3b210 */ /* 0x000fe8000789e0ac */
[----:B------:R-:W-:Y:S02]  /*4d00*/  @!P3 IADD3.X R178, R117, R132, R178, P4, P0 ;  /* 0x0000008475b2b210 */ /* 0x000fe400027e04b2 */
[C---:B------:R-:W-:Y:S04]  /*4d10*/  LEA R176, P0, R175.reuse, c[0x0][0x1c8], 0x1 ;  /* 0x00007200afb07a11 */ /* 0x040fe800078008ff */
[----:B------:R-:W-:Y:S02]  /*4d20*/  LEA.HI.X R177, R175, c[0x0][0x1cc], R174, 0x1, P0 ;  /* 0x00007300afb17a11 */ /* 0x000fe400000f0cae */
[C---:B------:R-:W-:Y:S04]  /*4d30*/  @!P3 LEA R174, P0, R179.reuse, c[0x0][0x1c8], 0x1 ;  /* 0x00007200b3aeba11 */ /* 0x040fe800078008ff */
[----:B------:R-:W-:Y:S02]  /*4d40*/  @!P3 LEA.HI.X R175, R179, c[0x0][0x1cc], R178, 0x1, P0 ;  /* 0x00007300b3afba11 */ /* 0x000fe400000f0cb2 */
[----:B------:R-:W-:Y:S02]  /*4d50*/  LOP3.LUT R178, R111, 0x38, R172, 0xf8, !PT ;  /* 0x000000386fb27812 */ /* 0x000fe400078ef8ac */
[----:B------:R-:W-:Y:S02]  /*4d60*/  ISETP.GE.AND P0, PT, R16, c[0x0][0x27c], PT ;  /* 0x00009f0010007a0c */ /* 0x000fe40003f06270 */
[----:B------:R-:W-:Y:S05]  /*4d70*/  LOP3.LUT R179, R178, R123, RZ, 0x3c, !PT ;  /* 0x0000007bb2b37212 */ /* 0x000fea00078e3cff */
[----:B------:R-:W-:Y:S04]  /*4d80*/  IMAD.IADD R179, R56, 0x1, R179 ;  /* 0x0000000138b37824 */ /* 0x000fe800078e02b3 */
[----:B------:R-:W-:Y:S02]  /*4d90*/  IMAD.SHL.U32 R172, R179, 0x2, RZ ;  /* 0x00000002b3ac7824 */ /* 0x000fe400078e00ff */
[C---:B-1----:R-:W-:Y:S01]  /*4da0*/  @!P0 IMAD.U32 R70, R99.reuse, 0x10000, RZ ;  /* 0x0001000063468824 */ /* 0x042fe200078e00ff */
[----:B------:R-:W-:Y:S02]  /*4db0*/  @!P0 LOP3.LUT R67, R98, 0xffff0000, RZ, 0xc0, !PT ;  /* 0xffff000062438812 */ /* 0x000fe400078ec0ff */
[----:B------:R-:W1:Y:S01]  /*4dc0*/  LDS.128 R32, [R172+0xa080] ;  /* 0x00a08000ac207984 */ /* 0x000e620000000c00 */
[----:B------:R-:W-:Y:S02]  /*4dd0*/  @!P0 LOP3.LUT R71, R99, 0xffff0000, RZ, 0xc0, !PT ;  /* 0xffff000063478812 */ /* 0x000fe400078ec0ff */
[--C-:B------:R-:W-:Y:S02]  /*4de0*/  @!P0 SHF.R.U64 R46, R46, 0x10, R47.reuse ;  /* 0x000000102e2e8819 */ /* 0x100fe4000000122f */
[----:B------:R-:W-:Y:S02]  /*4df0*/  @!P0 SHF.R.U32.HI R47, RZ, 0x10, R47 ;  /* 0x00000010ff2f8819 */ /* 0x000fe4000001162f */
[----:B------:R-:W-:Y:S02]  /*4e00*/  @!P0 PRMT R55, R55, 0x5410, R46 ;  /* 0x0000541037378816 */ /* 0x000fe4000000002e */
[----:B------:R-:W-:Y:S02]  /*4e10*/  @!P0 PRMT R54, R54, 0x5410, R47 ;  /* 0x0000541036368816 */ /* 0x000fe4000000002f */
[----:B------:R-:W-:Y:S02]  /*4e20*/  @!P0 SHF.R.U32.HI R66, RZ, 0x10, R63 ;  /* 0x00000010ff428819 */ /* 0x000fe4000001163f */
[--C-:B------:R-:W-:Y:S02]  /*4e30*/  @!P0 SHF.R.U64 R59, R60, 0x10, R61.reuse ;  /* 0x000000103c3b8819 */ /* 0x100fe4000000123d */
[----:B------:R-:W-:Y:S02]  /*4e40*/  @!P0 SHF.R.U32.HI R61, RZ, 0x10, R61 ;  /* 0x00000010ff3d8819 */ /* 0x000fe4000001163d */
[----:B------:R-:W-:Y:S02]  /*4e50*/  @!P0 SHF.R.U64 R60, R62, 0x10, R63 ;  /* 0x000000103e3c8819 */ /* 0x000fe4000000123f */
[----:B------:R-:W-:Y:S02]  /*4e60*/  @!P0 LOP3.LUT R63, R97, 0xffff0000, RZ, 0xc0, !PT ;  /* 0xffff0000613f8812 */ /* 0x000fe400078ec0ff */
[----:B------:R-:W-:Y:S01]  /*4e70*/  @!P0 PRMT R62, R58, 0x5410, R61 ;  /* 0x000054103a3e8816 */ /* 0x000fe2000000003d */
[C---:B------:R-:W-:Y:S01]  /*4e80*/  @!P0 IMAD.U32 R58, R96.reuse, 0x10000, RZ ;  /* 0x00010000603a8824 */ /* 0x040fe200078e00ff */
[----:B------:R-:W-:Y:S02]  /*4e90*/  @!P0 LOP3.LUT R61, R96, 0xffff0000, RZ, 0xc0, !PT ;  /* 0xffff0000603d8812 */ /* 0x000fe400078ec0ff */
[----:B------:R-:W-:Y:S01]  /*4ea0*/  @!P0 PRMT R69, R69, 0x5410, R66 ;  /* 0x0000541045458816 */ /* 0x000fe20000000042 */
[----:B------:R-:W-:Y:S01]  /*4eb0*/  @!P0 IMAD.U32 R66, R98, 0x10000, RZ ;  /* 0x0001000062428824 */ /* 0x000fe200078e00ff */
[--C-:B------:R-:W-:Y:S02]  /*4ec0*/  @!P0 SHF.R.U64 R44, R44, 0x10, R45.reuse ;  /* 0x000000102c2c8819 */ /* 0x100fe4000000122d */
[----:B------:R-:W-:Y:S01]  /*4ed0*/  @!P0 SHF.R.U32.HI R45, RZ, 0x10, R45 ;  /* 0x00000010ff2d8819 */ /* 0x000fe2000001162d */
[C---:B------:R-:W-:Y:S01]  /*4ee0*/  @!P0 IMAD.U32 R68, R69.reuse, 0x10000, RZ ;  /* 0x0001000045448824 */ /* 0x040fe200078e00ff */
[----:B------:R-:W-:Y:S02]  /*4ef0*/  @!P0 LOP3.LUT R69, R69, 0xffff0000, RZ, 0xc0, !PT ;  /* 0xffff000045458812 */ /* 0x000fe400078ec0ff */
[----:B------:R-:W-:Y:S02]  /*4f00*/  @!P0 PRMT R53, R53, 0x5410, R44 ;  /* 0x0000541035358816 */ /* 0x000fe4000000002c */
[----:B------:R-:W-:Y:S02]  /*4f10*/  @!P0 PRMT R64, R64, 0x5410, R59 ;  /* 0x0000541040408816 */ /* 0x000fe4000000003b */
[C---:B------:R-:W-:Y:S02]  /*4f20*/  @!P0 LOP3.LUT R44, R53.reuse, 0xffff0000, RZ, 0xc0, !PT ;  /* 0xffff0000352c8812 */ /* 0x040fe400078ec0ff */
[----:B------:R-:W-:Y:S01]  /*4f30*/  @!P0 PRMT R52, R52, 0x5410, R45 ;  /* 0x0000541034348816 */ /* 0x000fe2000000002d */
[C---:B-1----:R-:W-:Y:S01]  /*4f40*/  @!P0 IMAD.U32 R46, R32.reuse, 0x10000, RZ ;  /* 0x00010000202e8824 */ /* 0x042fe200078e00ff */
[----:B------:R-:W-:Y:S01]  /*4f50*/  @!P0 LOP3.LUT R47, R32, 0xffff0000, RZ, 0xc0, !PT ;  /* 0xffff0000202f8812 */ /* 0x000fe200078ec0ff */
[----:B------:R-:W-:Y:S01]  /*4f60*/  @!P0 IMAD.U32 R45, R53, 0x10000, RZ ;  /* 0x00010000352d8824 */ /* 0x000fe200078e00ff */
[----:B------:R-:W-:Y:S01]  /*4f70*/  @!P0 PRMT R65, R65, 0x5410, R60 ;  /* 0x0000541041418816 */ /* 0x000fe2000000003c */
[C---:B------:R-:W-:Y:S01]  /*4f80*/  @!P0 IMAD.U32 R59, R64.reuse, 0x10000, RZ ;  /* 0x00010000403b8824 */ /* 0x040fe200078e00ff */
[----:B------:R-:W-:Y:S01]  /*4f90*/  @!P0 LOP3.LUT R60, R64, 0xffff0000, RZ, 0xc0, !PT ;  /* 0xffff0000403c8812 */ /* 0x000fe200078ec0ff */
[C---:B------:R-:W-:Y:S02]  /*4fa0*/  @!P0 FMUL.FTZ R0, R46.reuse, R45 ;  /* 0x0000002d2e008220 */ /* 0x040fe40000410000 */
[----:B------:R-:W-:Y:S02]  /*4fb0*/  @!P0 FMUL.FTZ R172, R46, R59 ;  /* 0x0000003b2eac8220 */ /* 0x000fe40000410000 */
[----:B------:R-:W-:Y:S02]  /*4fc0*/  @!P0 FMUL.FTZ R179, R47, R60 ;  /* 0x0000003c2fb38220 */ /* 0x000fe40000410000 */
[----:B------:R-:W-:Y:S02]  /*4fd0*/  @!P0 FFMA.FTZ R0, R59, R58, R0 ;  /* 0x0000003a3b008223 */ /* 0x000fe40000010000 */
[-C--:B------:R-:W-:Y:S01]  /*4fe0*/  @!P0 FMUL.FTZ R3, R47, R44.reuse ;  /* 0x0000002c2f038220 */ /* 0x080fe20000410000 */
[C---:B------:R-:W-:Y:S01]  /*4ff0*/  @!P0 LOP3.LUT R47, R33.reuse, 0xffff0000, RZ, 0xc0, !PT ;  /* 0xffff0000212f8812 */ /* 0x040fe200078ec0ff */
[C---:B------:R-:W-:Y:S01]  /*5000*/  @!P0 IMAD.U32 R59, R62.reuse, 0x10000, RZ ;  /* 0x000100003e3b8824 */ /* 0x040fe200078e00ff */
[----:B------:R-:W-:Y:S01]  /*5010*/  @!P0 LOP3.LUT R62, R62, 0xffff0000, RZ, 0xc0, !PT ;  /* 0xffff00003e3e8812 */ /* 0x000fe200078ec0ff */
[----:B------:R-:W-:Y:S02]  /*5020*/  @!P0 IMAD.U32 R46, R33, 0x10000, RZ ;  /* 0x00010000212e8824 */ /* 0x000fe400078e00ff */
[----:B------:R-:W-:Y:S01]  /*5030*/  @!P0 FFMA.FTZ R179, R61, R44, -R179 ;  /* 0x0000002c3db38223 */ /* 0x000fe200000108b3 */
[----:B------:R-:W-:Y:S01]  /*5040*/  @!P0 LOP3.LUT R44, R52, 0xffff0000, RZ, 0xc0, !PT ;  /* 0xffff0000342c8812 */ /* 0x000fe200078ec0ff */
[----:B------:R-:W-:Y:S02]  /*5050*/  @!P0 FMUL.FTZ R181, R47, R62 ;  /* 0x0000003e2fb58220 */ /* 0x000fe40000410000 */
[----:B------:R-:W-:Y:S02]  /*5060*/  @!P0 FFMA.FTZ R172, R58, R45, -R172 ;  /* 0x0000002d3aac8223 */ /* 0x000fe400000108ac */
[----:B------:R-:W-:Y:S02]  /*5070*/  @!P0 IMAD.U32 R58, R97, 0x10000, RZ ;  /* 0x00010000613a8824 */ /* 0x000fe400078e00ff */
[----:B------:R-:W-:Y:S01]  /*5080*/  @!P0 IMAD.U32 R45, R52, 0x10000, RZ ;  /* 0x00010000342d8824 */ /* 0x000fe200078e00ff */
[----:B------:R-:W-:Y:S01]  /*5090*/  @!P0 F2FP.BF16.PACK_AB R172, R179, R172 ;  /* 0x000000acb3ac823e */ /* 0x000fe200000010ff */
[----:B------:R-:W-:Y:S02]  /*50a0*/  @!P0 FMUL.FTZ R178, R46, R59 ;  /* 0x0000003b2eb28220 */ /* 0x000fe40000410000 */
[-C--:B------:R-:W-:Y:S01]  /*50b0*/  @!P0 FMUL.FTZ R5, R47, R44.reuse ;  /* 0x0000002c2f058220 */ /* 0x080fe20000410000 */
[----:B------:R-:W-:Y:S01]  /*50c0*/  @!P0 LOP3.LUT R47, R34, 0xffff0000, RZ, 0xc0, !PT ;  /* 0xffff0000222f8812 */ /* 0x000fe200078ec0ff */
[----:B------:R-:W-:Y:S01]  /*50d0*/  @!P0 FFMA.FTZ R181, R63, R44, -R181 ;  /* 0x0000002c3fb58223 */ /* 0x000fe200000108b5 */
[----:B------:R-:W-:Y:S01]  /*50e0*/  @!P0 LOP3.LUT R44, R55, 0xffff0000, RZ, 0xc0, !PT ;  /* 0xffff0000372c8812 */ /* 0x000fe200078ec0ff */
[C---:B------:R-:W-:Y:S01]  /*50f0*/  @!P0 IMAD.U32 R64, R65.reuse, 0x10000, RZ ;  /* 0x0001000041408824 */ /* 0x040fe200078e00ff */
[----:B------:R-:W-:Y:S01]  /*5100*/  @!P0 LOP3.LUT R65, R65, 0xffff0000, RZ, 0xc0, !PT ;  /* 0xffff000041418812 */ /* 0x000fe200078ec0ff */
[-C--:B------:R-:W-:Y:S02]  /*5110*/  @!P0 FMUL.FTZ R4, R46, R45.reuse ;  /* 0x0000002d2e048220 */ /* 0x080fe40000410000 */
[----:B------:R-:W-:Y:S02]  /*5120*/  @!P0 FFMA.FTZ R178, R58, R45, -R178 ;  /* 0x0000002d3ab28223 */ /* 0x000fe400000108b2 */
[----:B------:R-:W-:Y:S02]  /*5130*/  @!P0 IMAD.U32 R46, R34, 0x10000, RZ ;  /* 0x00010000222e8824 */ /* 0x000fe400078e00ff */
[----:B------:R-:W-:Y:S01]  /*5140*/  @!P0 IMAD.U32 R45, R55, 0x10000, RZ ;  /* 0x00010000372d8824 */ /* 0x000fe200078e00ff */
[----:B------:R-:W-:Y:S01]  /*5150*/  @!P0 F2FP.BF16.PACK_AB R181, R181, R178 ;  /* 0x000000b2b5b5823e */ /* 0x000fe200000010ff */
[C---:B------:R-:W-:Y:S02]  /*5160*/  @!P0 FMUL.FTZ R185, R47.reuse, R65 ;  /* 0x000000412fb98220 */ /* 0x040fe40000410000 */
[----:B------:R-:W-:Y:S01]  /*5170*/  @!P0 FMUL.FTZ R8, R47, R44 ;  /* 0x0000002c2f088220 */ /* 0x000fe20000410000 */
[C---:B------:R-:W-:Y:S01]  /*5180*/  @!P0 LOP3.LUT R47, R35.reuse, 0xffff0000, RZ, 0xc0, !PT ;  /* 0xffff0000232f8812 */ /* 0x040fe200078ec0ff */
[C---:B------:R-:W-:Y:S02]  /*5190*/  @!P0 FMUL.FTZ R182, R46.reuse, R64 ;  /* 0x000000402eb68220 */ /* 0x040fe40000410000 */
[-C--:B------:R-:W-:Y:S02]  /*51a0*/  @!P0 FMUL.FTZ R7, R46, R45.reuse ;  /* 0x0000002d2e078220 */ /* 0x080fe40000410000 */
[----:B------:R-:W-:Y:S02]  /*51b0*/  @!P0 IMAD.U32 R46, R35, 0x10000, RZ ;  /* 0x00010000232e8824 */ /* 0x000fe400078e00ff */
[----:B------:R-:W-:Y:S01]  /*51c0*/  @!P0 FFMA.FTZ R185, R67, R44, -R185 ;  /* 0x0000002c43b98223 */ /* 0x000fe200000108b9 */
[----:B------:R-:W-:Y:S01]  /*51d0*/  @!P0 LOP3.LUT R44, R54, 0xffff0000, RZ, 0xc0, !PT ;  /* 0xffff0000362c8812 */ /* 0x000fe200078ec0ff */
[----:B------:R-:W-:Y:S02]  /*51e0*/  @!P0 FFMA.FTZ R182, R66, R45, -R182 ;  /* 0x0000002d42b68223 */ /* 0x000fe400000108b6 */
[----:B------:R-:W-:Y:S02]  /*51f0*/  @!P0 IMAD.U32 R45, R54, 0x10000, RZ ;  /* 0x00010000362d8824 */ /* 0x000fe400078e00ff */
[----:B------:R-:W-:Y:S01]  /*5200*/  @!P0 FMUL.FTZ R180, R46, R68 ;  /* 0x000000442eb48220 */ /* 0x000fe20000410000 */
[----:B------:R-:W-:Y:S01]  /*5210*/  @!P0 F2FP.BF16.PACK_AB R182, R185, R182 ;  /* 0x000000b6b9b6823e */ /* 0x000fe200000010ff */
[----:B------:R-:W-:Y:S02]  /*5220*/  @!P0 FMUL.FTZ R183, R47, R69 ;  /* 0x000000452fb78220 */ /* 0x000fe40000410000 */
[----:B------:R-:W-:Y:S02]  /*5230*/  @!P0 FFMA.FTZ R3, R60, R61, R3 ;  /* 0x0000003d3c038223 */ /* 0x000fe40000010003 */
[----:B------:R-:W-:Y:S02]  /*5240*/  @!P0 FFMA.FTZ R4, R59, R58, R4 ;  /* 0x0000003a3b048223 */ /* 0x000fe40000010004 */
[----:B------:R-:W-:Y:S01]  /*5250*/  @!P0 FFMA.FTZ R180, R70, R45, -R180 ;  /* 0x0000002d46b48223 */ /* 0x000fe200000108b4 */
[----:B------:R-:W-:Y:S01]  /*5260*/  @!P0 F2FP.BF16.PACK_AB R178, R3, R0 ;  /* 0x0000000003b2823e */ /* 0x000fe200000010ff */
[----:B------:R-:W-:Y:S02]  /*5270*/  @!P0 FFMA.FTZ R183, R71, R44, -R183 ;  /* 0x0000002c47b78223 */ /* 0x000fe400000108b7 */
[----:B------:R-:W-:Y:S02]  /*5280*/  @!P0 FFMA.FTZ R5, R62, R63, R5 ;  /* 0x0000003f3e058223 */ /* 0x000fe40000010005 */
[----:B------:R-:W-:Y:S01]  /*5290*/  @!P0 FMUL.FTZ R9, R46, R45 ;  /* 0x0000002d2e098220 */ /* 0x000fe20000410000 */
[----:B------:R-:W-:Y:S01]  /*52a0*/  @!P0 F2FP.BF16.PACK_AB R183, R183, R180 ;  /* 0x000000b4b7b7823e */ /* 0x000fe200000010ff */
        /* <DEDUP_REMOVED lines=9> */
[----:B------:R-:W-:Y:S01]  /*5340*/  @!P0 F2FP.BF16.PACK_AB R185, R10, R9 ;  /* 0x000000090ab9823e */ /* 0x000fe200000010ff */
[----:B------:R-:W-:Y:S02]  /*5350*/  @!P0 IMAD.MOV.U32 R98, RZ, RZ, R182 ;  /* 0x000000ffff628224 */ /* 0x000fe400078e00b6 */
[----:B------:R-:W-:Y:S02]  /*5360*/  @!P0 IMAD.MOV.U32 R99, RZ, RZ, R183 ;  /* 0x000000ffff638224 */ /* 0x000fe400078e00b7 */
[----:B------:R-:W-:Y:S02]  /*5370*/  @!P0 IMAD.MOV.U32 R32, RZ, RZ, R178 ;  /* 0x000000ffff208224 */ /* 0x000fe400078e00b2 */
[----:B------:R-:W-:Y:S01]  /*5380*/  @!P0 IMAD.MOV.U32 R33, RZ, RZ, R179 ;  /* 0x000000ffff218224 */ /* 0x000fe200078e00b3 */
[----:B------:R1:W-:Y:S01]  /*5390*/  STG.E.128 [R176.64], R96 ;  /* 0x00000060b0007986 */ /* 0x0003e2000c101d12 */
[----:B------:R-:W-:Y:S02]  /*53a0*/  @!P0 IMAD.MOV.U32 R34, RZ, RZ, R180 ;  /* 0x000000ffff228224 */ /* 0x000fe400078e00b4 */
[----:B------:R-:W-:Y:S05]  /*53b0*/  @!P0 IMAD.MOV.U32 R35, RZ, RZ, R185 ;  /* 0x000000ffff238224 */ /* 0x000fea00078e00b9 */
[----:B------:R1:W-:Y:S02]  /*53c0*/  @!P3 STG.E.128 [R174.64], R32 ;  /* 0x00000020ae00b986 */ /* 0x0003e4000c101d12 */
.L_x_1052:
[----:B------:R-:W-:Y:S05]  /*53d0*/  BSYNC B0 ;  /* 0x0000000000007941 */ /* 0x000fea0003800000 */
.L_x_1051:
[----:B------:R-:W-:Y:S11]  /*53e0*/  ISETP.GE.AND P0, PT, R12, c[0x0][0x1d4], PT ;  /* 0x000075000c007a0c */ /* 0x000ff60003f06270 */
[----:B------:R-:W-:Y:S02]  /*53f0*/  @!UPT UIADD3 URZ, URZ, URZ, URZ ;  /* 0x0000003f3f3ff290 */ /* 0x000fe4000fffe03f */
[----:B------:R-:W-:-:S05]  /*5400*/  @P0 BRA `(.L_x_1050) ;  /* 0x000007d000000947 */ /* 0x000fca0003800000 */
[----:B------:R-:W-:Y:S01]  /*5410*/  SEL R46, R73, R92, !P2 ;  /* 0x0000005c492e7207 */ /* 0x000fe20005000000 */
[----:B------:R-:W2:Y:S01]  /*5420*/  LDS.128 R64, [R144+0xa080] ;  /* 0x00a0800090407984 */ /* 0x000ea20000000c00 */
[----:B------:R-:W-:Y:S02]  /*5430*/  IADD3 R69, P3, P0, R154, R173, R139 ;  /* 0x000000ad9a457210 */ /* 0x000fe4000787e08b */
[----:B------:R-:W-:Y:S02]  /*5440*/  SHF.R.S32.HI R45, RZ, 0x1f, R46 ;  /* 0x0000001fff2d7819 */ /* 0x000fe4000001142e */
[----:B------:R-:W-:Y:S02]  /*5450*/  IADD3.X R68, R117, R132, R142, P3, P0 ;  /* 0x0000008475447210 */ /* 0x000fe40001fe048e */
[----:B------:R-:W-:Y:S04]  /*5460*/  LEA.HI R45, R45, R46, RZ, 0x4 ;  /* 0x0000002e2d2d7211 */ /* 0x000fe800078f20ff */
[----:B------:R-:W-:Y:S04]  /*5470*/  LEA.HI.SX32 R46, R45, R74, 0x1c ;  /* 0x0000004a2d2e7211 */ /* 0x000fe800078fe2ff */
[----:B------:R-:W-:Y:S01]  /*5480*/  SHF.R.S32.HI R45, RZ, 0x1f, R46 ;  /* 0x0000001fff2d7819 */ /* 0x000fe2000001142e */
[----:B-1----:R-:W-:Y:S03]  /*5490*/  IMAD.SHL.U32 R96, R46, 0x8, RZ ;  /* 0x000000082e607824 */ /* 0x002fe600078e00ff */
[----:B------:R-:W-:Y:S02]  /*54a0*/  LEA.HI R45, R45, R46, RZ, 0x3 ;  /* 0x0000002e2d2d7211 */ /* 0x000fe400078f18ff */
[----:B------:R-:W-:Y:S02]  /*54b0*/  ISETP.GE.AND P3, PT, R96, c[0x0][0x1d4], PT ;  /* 0x0000750060007a0c */ /* 0x000fe40003f66270 */
[----:B------:R-:W-:Y:S02]  /*54c0*/  LOP3.LUT R98, R111, 0x38, R96, 0xf8, !PT ;  /* 0x000000386f627812 */ /* 0x000fe400078ef860 */
[----:B------:R-:W-:Y:S02]  /*54d0*/  SHF.R.S32.HI R45, RZ, 0x3, R45 ;  /* 0x00000003ff2d7819 */ /* 0x000fe4000001142d */
[----:B------:R-:W-:Y:S03]  /*54e0*/  LOP3.LUT R97, R98, R123, RZ, 0x3c, !PT ;  /* 0x0000007b62617212 */ /* 0x000fe600078e3cff */
[----:B------:R-:W-:Y:S04]  /*54f0*/  IMAD R44, R45, 0xc00, R6 ;  /* 0x00000c002d2c7824 */ /* 0x000fe800078e0206 */
[----:B------:R-:W-:Y:S01]  /*5500*/  IMAD.IADD R97, R44, 0x1, R97 ;  /* 0x000000012c617824 */ /* 0x000fe200078e0261 */
[--C-:B------:R-:W-:Y:S02]  /*5510*/  @!P3 SHF.R.S32.HI R70, RZ, 0x1f, R96.reuse ;  /* 0x0000001fff46b819 */ /* 0x100fe40000011460 */
[----:B------:R-:W-:Y:S01]  /*5520*/  @!P3 IADD3 R173, P4, P0, R154, R173, R96 ;  /* 0x000000ad9aadb210 */ /* 0x000fe2000789e060 */
[----:B------:R-:W-:Y:S03]  /*5530*/  IMAD.SHL.U32 R96, R97, 0x2, RZ ;  /* 0x0000000261607824 */ /* 0x000fe600078e00ff */
[----:B------:R-:W-:Y:S02]  /*5540*/  @!P3 IADD3.X R132, R117, R132, R70, P4, P0 ;  /* 0x000000847584b210 */ /* 0x000fe400027e0446 */
[----:B------:R-:W1:Y:S01]  /*5550*/  LDS.128 R32, [R96+0xa080] ;  /* 0x00a0800060207984 */ /* 0x000e620000000c00 */
[C---:B------:R-:W-:Y:S04]  /*5560*/  LEA R70, P0, R69.reuse, c[0x0][0x1c8], 0x1 ;  /* 0x0000720045467a11 */ /* 0x040fe800078008ff */
[----:B------:R-:W-:Y:S02]  /*5570*/  LEA.HI.X R71, R69, c[0x0][0x1cc], R68, 0x1, P0 ;  /* 0x0000730045477a11 */ /* 0x000fe400000f0c44 */
[C---:B------:R-:W-:Y:S04]  /*5580*/  @!P3 LEA R68, P0, R173.reuse, c[0x0][0x1c8], 0x1 ;  /* 0x00007200ad44ba11 */ /* 0x040fe800078008ff */
[----:B------:R-:W-:Y:S02]  /*5590*/  @!P3 LEA.HI.X R69, R173, c[0x0][0x1cc], R132, 0x1, P0 ;  /* 0x00007300ad45ba11 */ /* 0x000fe400000f0c84 */
[----:B------:R-:W-:Y:S11]  /*55a0*/  ISETP.GE.AND P0, PT, R12, c[0x0][0x27c], PT ;  /* 0x00009f000c007a0c */ /* 0x000ff60003f06270 */
[----:B------:R-:W-:Y:S02]  /*55b0*/  @!UPT UIADD3 URZ, URZ, URZ, URZ ;  /* 0x0000003f3f3ff290 */ /* 0x000fe4000fffe03f */
[----:B--2---:R-:W-:Y:S01]  /*55c0*/  @!P0 IMAD.U32 R46, R64, 0x10000, RZ ;  /* 0x00010000402e8824 */ /* 0x004fe200078e00ff */
[----:B------:R-:W-:Y:S01]  /*55d0*/  @!P0 LOP3.LUT R53, R65, 0xffff0000, RZ, 0xc0, !PT ;  /* 0xffff000041358812 */ /* 0x000fe200078ec0ff */
[C---:B------:R-:W-:Y:S01]  /*55e0*/  @!P0 IMAD.U32 R56, R66.reuse, 0x10000, RZ ;  /* 0x0001000042388824 */ /* 0x040fe200078e00ff */
[----:B------:R-:W-:Y:S01]  /*55f0*/  @!P0 LOP3.LUT R59, R66, 0xffff0000, RZ, 0xc0, !PT ;  /* 0xffff0000423b8812 */ /* 0x000fe200078ec0ff */
[C---:B------:R-:W-:Y:S01]  /*5600*/  @!P0 IMAD.U32 R62, R67.reuse, 0x10000, RZ ;  /* 0x00010000433e8824 */ /* 0x040fe200078e00ff */
[----:B------:R-:W-:Y:S02]  /*5610*/  @!P0 LOP3.LUT R63, R67, 0xffff0000, RZ, 0xc0, !PT ;  /* 0xffff0000433f8812 */ /* 0x000fe400078ec0ff */
[--C-:B------:R-:W-:Y:S02]  /*5620*/  @!P0 SHF.R.U64 R38, R38, 0x10, R39.reuse ;  /* 0x0000001026268819 */ /* 0x100fe40000001227 */
[----:B------:R-:W-:Y:S02]  /*5630*/  @!P0 SHF.R.U32.HI R39, RZ, 0x10, R39 ;  /* 0x00000010ff278819 */ /* 0x000fe40000011627 */
[----:B------:R-:W-:Y:S02]  /*5640*/  @!P0 SHF.R.U64 R47, R90, 0x10, R91 ;  /* 0x000000105a2f8819 */ /* 0x000fe4000000125b */
[----:B------:R-:W-:Y:S01]  /*5650*/  @!P0 PRMT R51, R51, 0x5410, R38 ;  /* 0x0000541033338816 */ /* 0x000fe20000000026 */
[----:B-1----:R-:W-:Y:S01]  /*5660*/  @!P0 IMAD.U32 R38, R32, 0x10000, RZ ;  /* 0x0001000020268824 */ /* 0x002fe200078e00ff */
[----:B------:R-:W-:Y:S02]  /*5670*/  @!P0 PRMT R50, R50, 0x5410, R39 ;  /* 0x0000541032328816 */ /* 0x000fe40000000027 */
[----:B------:R-:W-:Y:S02]  /*5680*/  @!P0 LOP3.LUT R39, R32, 0xffff0000, RZ, 0xc0, !PT ;  /* 0xffff000020278812 */ /* 0x000fe400078ec0ff */
[----:B------:R-:W-:Y:S02]  /*5690*/  @!P0 PRMT R102, R102, 0x5410, R47 ;  /* 0x0000541066668816 */ /* 0x000fe4000000002f */
[----:B------:R-:W-:Y:S02]  /*56a0*/  @!P0 LOP3.LUT R47, R64, 0xffff0000, RZ, 0xc0, !PT ;  /* 0xffff0000402f8812 */ /* 0x000fe400078ec0ff */
[C---:B------:R-:W-:Y:S01]  /*56b0*/  @!P0 LOP3.LUT R58, R102.reuse, 0xffff0000, RZ, 0xc0, !PT ;  /* 0xffff0000663a8812 */ /* 0x040fe200078ec0ff */
[----:B------:R-:W-:Y:S01]  /*56c0*/  @!P0 IMAD.U32 R55, R102, 0x10000, RZ ;  /* 0x0001000066378824 */ /* 0x000fe200078e00ff */
[----:B------:R-:W-:Y:S02]  /*56d0*/  @!P0 SHF.R.U64 R36, R36, 0x10, R37 ;  /* 0x0000001024248819 */ /* 0x000fe40000001225 */
[----:B------:R-:W-:Y:S02]  /*56e0*/  @!P0 SHF.R.U64 R45, R88, 0x10, R89 ;  /* 0x00000010582d8819 */ /* 0x000fe40000001259 */
[----:B------:R-:W-:Y:S02]  /*56f0*/  @!P0 PRMT R49, R49, 0x5410, R36 ;  /* 0x0000541031318816 */ /* 0x000fe40000000024 */
[----:B------:R-:W-:Y:S02]  /*5700*/  @!P0 SHF.R.U32.HI R37, RZ, 0x10, R37 ;  /* 0x00000010ff258819 */ /* 0x000fe40000011625 */
[C---:B------:R-:W-:Y:S02]  /*5710*/  @!P0 LOP3.LUT R36, R49.reuse, 0xffff0000, RZ, 0xc0, !PT ;  /* 0xffff000031248812 */ /* 0x040fe400078ec0ff */
[----:B------:R-:W-:Y:S02]  /*5720*/  @!P0 PRMT R104, R104, 0x5410, R45 ;  /* 0x0000541068688816 */ /* 0x000fe4000000002d */
[----:B------:R-:W-:Y:S01]  /*5730*/  @!P0 PRMT R48, R48, 0x5410, R37 ;  /* 0x0000541030308816 */ /* 0x000fe20000000025 */
[----:B------:R-:W-:Y:S01]  /*5740*/  @!P0 IMAD.U32 R37, R49, 0x10000, RZ ;  /* 0x0001000031258824 */ /* 0x000fe200078e00ff */
[C---:B------:R-:W-:Y:S01]  /*5750*/  @!P0 LOP3.LUT R52, R104.reuse, 0xffff0000, RZ, 0xc0, !PT ;  /* 0xffff000068348812 */ /* 0x040fe200078ec0ff */
[----:B------:R-:W-:Y:S01]  /*5760*/  @!P0 IMAD.U32 R45, R104, 0x10000, RZ ;  /* 0x00010000682d8824 */ /* 0x000fe200078e00ff */
[----:B------:R-:W-:Y:S01]  /*5770*/  @!P0 SHF.R.U32.HI R88, RZ, 0x10, R89 ;  /* 0x00000010ff588819 */ /* 0x000fe20000011659 */
[C---:B------:R-:W-:Y:S01]  /*5780*/  @!P0 FMUL.FTZ R0, R38.reuse, R37 ;  /* 0x0000002526008220 */ /* 0x040fe20000410000 */
[----:B------:R-:W-:Y:S01]  /*5790*/  @!P0 SHF.R.U32.HI R90, RZ, 0x10, R91 ;  /* 0x00000010ff5a8819 */ /* 0x000fe2000001165b */
[----:B------:R-:W-:Y:S01]  /*57a0*/  @!P0 FMUL.FTZ R97, R39, R52 ;  /* 0x0000003427618220 */ /* 0x000fe20000410000 */
[----:B------:R-:W-:Y:S01]  /*57b0*/  @!P0 PRMT R103, R103, 0x5410, R88 ;  /* 0x0000541067678816 */ /* 0x000fe20000000058 */
[----:B------:R-:W-:Y:S01]  /*57c0*/  @!P0 FMUL.FTZ R3, R39, R36 ;  /* 0x0000002427038220 */ /* 0x000fe20000410000 */
[----:B------:R-:W-:Y:S01]  /*57d0*/  @!P0 LOP3.LUT R39, R33, 0xffff0000, RZ, 0xc0, !PT ;  /* 0xffff000021278812 */ /* 0x000fe200078ec0ff */
[----:B------:R-:W-:Y:S01]  /*57e0*/  @!P0 FMUL.FTZ R96, R38, R45 ;  /* 0x0000002d26608220 */ /* 0x000fe20000410000 */
[----:B------:R-:W-:Y:S01]  /*57f0*/  @!P0 LOP3.LUT R54, R103, 0xffff0000, RZ, 0xc0, !PT ;  /* 0xffff000067368812 */ /* 0x000fe200078ec0ff */
[----:B------:R-:W-:Y:S01]  /*5800*/  @!P0 FFMA.FTZ R0, R45, R46, R0 ;  /* 0x0000002e2d008223 */ /* 0x000fe20000010000 */
[----:B------:R-:W-:Y:S01]  /*5810*/  @!P0 PRMT R101, R101, 0x5410, R90 ;  /* 0x0000541065658816 */ /* 0x000fe2000000005a */
[----:B------:R-:W-:Y:S02]  /*5820*/  @!P0 IMAD.U32 R45, R103, 0x10000, RZ ;  /* 0x00010000672d8824 */ /* 0x000fe400078e00ff */
[----:B------:R-:W-:Y:S01]  /*5830*/  @!P0 IMAD.U32 R38, R33, 0x10000, RZ ;  /* 0x0001000021268824 */ /* 0x000fe200078e00ff */
[----:B------:R-:W-:Y:S01]  /*5840*/  @!P0 LOP3.LUT R61, R101, 0xffff0000, RZ, 0xc0, !PT ;  /* 0xffff0000653d8812 */ /* 0x000fe200078ec0ff */
        /* <DEDUP_REMOVED lines=11> */
[C---:B------:R-:W-:Y:S01]  /*5900*/  @!P0 LOP3.LUT R36, R51.reuse, 0xffff0000, RZ, 0xc0, !PT ;  /* 0xffff000033248812 */ /* 0x040fe200078ec0ff */
[-C--:B------:R-:W-:Y:S02]  /*5910*/  @!P0 FMUL.FTZ R4, R38, R37.reuse ;  /* 0x0000002526048220 */ /* 0x080fe40000410000 */
[----:B------:R-:W-:Y:S02]  /*5920*/  @!P0 FFMA.FTZ R98, R46, R37, -R98 ;  /* 0x000000252e628223 */ /* 0x000fe40000010862 */
[----:B------:R-:W-:Y:S02]  /*5930*/  @!P0 IMAD.U32 R38, R34, 0x10000, RZ ;  /* 0x0001000022268824 */ /* 0x000fe400078e00ff */
[----:B------:R-:W-:Y:S01]  /*5940*/  @!P0 IMAD.U32 R37, R51, 0x10000, RZ ;  /* 0x0001000033258824 */ /* 0x000fe200078e00ff */
[----:B------:R-:W-:Y:S01]  /*5950*/  @!P0 F2FP.BF16.PACK_AB R99, R99, R98 ;  /* 0x000000626363823e */ /* 0x000fe200000010ff */
[C---:B------:R-:W-:Y:S02]  /*5960*/  @!P0 FMUL.FTZ R175, R39.reuse, R58 ;  /* 0x0000003a27af8220 */ /* 0x040fe40000410000 */
[-C--:B------:R-:W-:Y:S01]  /*5970*/  @!P0 FMUL.FTZ R8, R39, R36.reuse ;  /* 0x0000002427088220 */ /* 0x080fe20000410000 */
[----:B------:R-:W-:Y:S01]  /*5980*/  @!P0 LOP3.LUT R39, R35, 0xffff0000, RZ, 0xc0, !PT ;  /* 0xffff000023278812 */ /* 0x000fe200078ec0ff */
[C---:B------:R-:W-:Y:S02]  /*5990*/  @!P0 FMUL.FTZ R172, R38.reuse, R55 ;  /* 0x0000003726ac8220 */ /* 0x040fe40000410000 */
[-C--:B------:R-:W-:Y:S02]  /*59a0*/  @!P0 FMUL.FTZ R7, R38, R37.reuse ;  /* 0x0000002526078220 */ /* 0x080fe40000410000 */
[----:B------:R-:W-:Y:S02]  /*59b0*/  @!P0 IMAD.U32 R60, R101, 0x10000, RZ ;  /* 0x00010000653c8824 */ /* 0x000fe400078e00ff */
        /* <DEDUP_REMOVED lines=34> */
.L_x_1050:
[----:B------:R-:W-:Y:S05]  /*5be0*/  BSYNC B1 ;  /* 0x0000000000017941 */ /* 0x000fea0003800000 */
.L_x_1049:
[----:B------:R-:W-:Y:S04]  /*5bf0*/  IADD3 R171, P0, R168, R170, RZ ;  /* 0x000000aaa8ab7210 */ /* 0x000fe80007f1e0ff */
[----:B------:R-:W-:Y:S01]  /*5c00*/  IADD3.X R56, R147, R127, RZ, P0, !PT ;  /* 0x0000007f93387210 */ /* 0x000fe200007fe4ff */
[----:B------:R-:W-:-:S05]  /*5c10*/  @P5 BRA `(.L_x_1038) ;  /* 0x000012d000005947 */ /* 0x000fca0003800000 */
[----:B------:R-:W-:Y:S01]  /*5c20*/  ISETP.GE.AND P0, PT, R16, c[0x0][0x1d4], PT ;  /* 0x0000750010007a0c */ /* 0x000fe20003f06270 */
[----:B------:R-:W-:Y:S01]  /*5c30*/  @!UPT UIADD3 URZ, URZ, URZ, URZ ;  /* 0x0000003f3f3ff290 */ /* 0x000fe2000fffe03f */
[----:B------:R-:W-:Y:S11]  /*5c40*/  BSSY B0, `(.L_x_1053) ;  /* 0x000007e000007945 */ /* 0x000ff60003800000 */
[----:B------:R-:W-:-:S05]  /*5c50*/  @P0 BRA `(.L_x_1054) ;  /* 0x000007c000000947 */ /* 0x000fca0003800000 */
[----:B------:R-:W-:Y:S01]  /*5c60*/  SEL R39, R73, R92, !P1 ;  /* 0x0000005c49277207 */ /* 0x000fe20004800000 */
[----:B------:R-:W2:Y:S01]  /*5c70*/  LDS.128 R60, [R143+0xa080] ;  /* 0x00a080008f3c7984 */ /* 0x000ea20000000c00 */
[----:B------:R-:W-:Y:S02]  /*5c80*/  IADD3 R59, P3, P0, R154, R171, R140 ;  /* 0x000000ab9a3b7210 */ /* 0x000fe4000787e08c */
[----:B------:R-:W-:Y:S02]  /*5c90*/  SHF.R.S32.HI R38, RZ, 0x1f, R39 ;  /* 0x0000001fff267819 */ /* 0x000fe40000011427 */
[-C--:B------:R-:W-:Y:S02]  /*5ca0*/  IADD3.X R58, R117, R56.reuse, R138, P3, P0 ;  /* 0x00000038753a7210 */ /* 0x080fe40001fe048a */
[----:B------:R-:W-:Y:S04]  /*5cb0*/  LEA.HI R38, R38, R39, RZ, 0x4 ;  /* 0x0000002726267211 */ /* 0x000fe800078f20ff */
[----:B------:R-:W-:Y:S04]  /*5cc0*/  LEA.HI.SX32 R39, R38, R75, 0x1c ;  /* 0x0000004b26277211 */ /* 0x000fe800078fe2ff */
[----:B------:R-:W-:Y:S01]  /*5cd0*/  SHF.R.S32.HI R38, RZ, 0x1f, R39 ;  /* 0x0000001fff267819 */ /* 0x000fe20000011427 */
[----:B-1----:R-:W-:Y:S03]  /*5ce0*/  IMAD.SHL.U32 R66, R39, 0x8, RZ ;  /* 0x0000000827427824 */ /* 0x002fe600078e00ff */
        /* <DEDUP_REMOVED lines=16> */
[----:B--2---:R-:W-:Y:S01]  /*5df0*/  @!P0 IMAD.U32 R38, R60, 0x10000, RZ ;  /* 0x000100003c268824 */ /* 0x004fe200078e00ff */
[----:B------:R-:W-:Y:S01]  /*5e00*/  @!P0 LOP3.LUT R47, R61, 0xffff0000, RZ, 0xc0, !PT ;  /* 0xffff00003d2f8812 */ /* 0x000fe200078ec0ff */
[C---:B------:R-:W-:Y:S01]  /*5e10*/  @!P0 IMAD.U32 R54, R63.reuse, 0x10000, RZ ;  /* 0x000100003f368824 */ /* 0x040fe200078e00ff */
[----:B------:R-:W1:Y:S01]  /*5e20*/  LDS.128 R32, [R66+0xa080] ;  /* 0x00a0800042207984 */ /* 0x000e620000000c00 */
[C---:B------:R-:W-:Y:S01]  /*5e30*/  @!P0 IMAD.U32 R50, R62.reuse, 0x10000, RZ ;  /* 0x000100003e328824 */ /* 0x040fe200078e00ff */
[----:B------:R-:W-:Y:S02]  /*5e40*/  @!P0 LOP3.LUT R55, R63, 0xffff0000, RZ, 0xc0, !PT ;  /* 0xffff00003f378812 */ /* 0x000fe400078ec0ff */
[----:B------:R-:W-:Y:S02]  /*5e50*/  @!P0 LOP3.LUT R51, R62, 0xffff0000, RZ, 0xc0, !PT ;  /* 0xffff00003e338812 */ /* 0x000fe400078ec0ff */
[----:B------:R-:W-:Y:S02]  /*5e60*/  @!P0 SHF.R.U64 R26, R26, 0x10, R27 ;  /* 0x000000101a1a8819 */ /* 0x000fe4000000121b */
[----:B------:R-:W-:Y:S02]  /*5e70*/  @!P0 SHF.R.U32.HI R45, RZ, 0x10, R83 ;  /* 0x00000010ff2d8819 */ /* 0x000fe40000011653 */
[----:B------:R-:W-:Y:S02]  /*5e80*/  @!P0 SHF.R.U32.HI R37, RZ, 0x10, R27 ;  /* 0x00000010ff258819 */ /* 0x000fe4000001161b */
[----:B------:R-:W-:Y:S02]  /*5e90*/  @!P0 PRMT R43, R43, 0x5410, R26 ;  /* 0x000054102b2b8816 */ /* 0x000fe4000000001a */
        /* <DEDUP_REMOVED lines=14> */
[----:B------:R-:W-:Y:S02]  /*5f80*/  @!P0 PRMT R42, R42, 0x5410, R37 ;  /* 0x000054102a2a8816 */ /* 0x000fe40000000025 */
[----:B------:R-:W-:Y:S01]  /*5f90*/  @!P0 SHF.R.U32.HI R80, RZ, 0x10, R81 ;  /* 0x00000010ff508819 */ /* 0x000fe20000011651 */
[C---:B-1----:R-:W-:Y:S01]  /*5fa0*/  @!P0 IMAD.U32 R26, R32.reuse, 0x10000, RZ ;  /* 0x00010000201a8824 */ /* 0x042fe200078e00ff */
[----:B------:R-:W-:Y:S02]  /*5fb0*/  @!P0 LOP3.LUT R27, R32, 0xffff0000, RZ, 0xc0, !PT ;  /* 0xffff0000201b8812 */ /* 0x000fe400078ec0ff */
[----:B------:R-:W-:Y:S01]  /*5fc0*/  @!P0 PRMT R95, R95, 0x5410, R80 ;  /* 0x000054105f5f8816 */ /* 0x000fe20000000050 */
[----:B------:R-:W-:Y:S01]  /*5fd0*/  @!P0 FMUL.FTZ R0, R26, R25 ;  /* 0x000000191a008220 */ /* 0x000fe20000410000 */
[----:B------:R-:W-:Y:S01]  /*5fe0*/  @!P0 SHF.R.U64 R82, R82, 0x10, R83 ;  /* 0x0000001052528819 */ /* 0x000fe20000001253 */
[----:B------:R-:W-:Y:S01]  /*5ff0*/  @!P0 FMUL.FTZ R67, R27, R44 ;  /* 0x0000002c1b438220 */ /* 0x000fe20000410000 */
[----:B------:R-:W-:Y:S01]  /*6000*/  @!P0 LOP3.LUT R46, R95, 0xffff0000, RZ, 0xc0, !PT ;  /* 0xffff00005f2e8812 */ /* 0x000fe200078ec0ff */
[----:B------:R-:W-:Y:S01]  /*6010*/  @!P0 FMUL.FTZ R3, R27, R24 ;  /* 0x000000181b038220 */ /* 0x000fe20000410000 */
[----:B------:R-:W-:Y:S01]  /*6020*/  @!P0 LOP3.LUT R27, R33, 0xffff0000, RZ, 0xc0, !PT ;  /* 0xffff0000211b8812 */ /* 0x000fe200078ec0ff */
[----:B------:R-:W-:Y:S01]  /*6030*/  @!P0 FMUL.FTZ R66, R26, R39 ;  /* 0x000000271a428220 */ /* 0x000fe20000410000 */
[----:B------:R-:W-:Y:S01]  /*6040*/  @!P0 PRMT R93, R93, 0x5410, R82 ;  /* 0x000054105d5d8816 */ /* 0x000fe20000000052 */
[----:B------:R-:W-:Y:S02]  /*6050*/  @!P0 FFMA.FTZ R0, R39, R38, R0 ;  /* 0x0000002627008223 */ /* 0x000fe40000010000 */
[----:B------:R-:W-:Y:S01]  /*6060*/  @!P0 IMAD.U32 R39, R95, 0x10000, RZ ;  /* 0x000100005f278824 */ /* 0x000fe200078e00ff */
[----:B------:R-:W-:Y:S01]  /*6070*/  @!P0 LOP3.LUT R49, R93, 0xffff0000, RZ, 0xc0, !PT ;  /* 0xffff00005d318812 */ /* 0x000fe200078ec0ff */
[----:B------:R-:W-:Y:S02]  /*6080*/  @!P0 IMAD.U32 R26, R33, 0x10000, RZ ;  /* 0x00010000211a8824 */ /* 0x000fe400078e00ff */
[----:B------:R-:W-:Y:S01]  /*6090*/  @!P0 FFMA.FTZ R67, R45, R24, -R67 ;  /* 0x000000182d438223 */ /* 0x000fe20000010843 */
[----:B------:R-:W-:Y:S01]  /*60a0*/  @!P0 LOP3.LUT R24, R40, 0xffff0000, RZ, 0xc0, !PT ;  /* 0xffff000028188812 */ /* 0x000fe200078ec0ff */
[----:B------:R-:W-:Y:S02]  /*60b0*/  @!P0 FFMA.FTZ R66, R38, R25, -R66 ;  /* 0x0000001926428223 */ /* 0x000fe40000010842 */
[----:B------:R-:W-:Y:S02]  /*60c0*/  @!P0 IMAD.U32 R25, R40, 0x10000, RZ ;  /* 0x0001000028198824 */ /* 0x000fe400078e00ff */
[----:B------:R-:W-:Y:S01]  /*60d0*/  @!P0 FMUL.FTZ R69, R27, R46 ;  /* 0x0000002e1b458220 */ /* 0x000fe20000410000 */
[----:B------:R-:W-:Y:S01]  /*60e0*/  @!P0 F2FP.BF16.PACK_AB R66, R67, R66 ;  /* 0x000000424342823e */ /* 0x000fe200000010ff */
[----:B------:R-:W-:Y:S02]  /*60f0*/  @!P0 IMAD.U32 R38, R61, 0x10000, RZ ;  /* 0x000100003d268824 */ /* 0x000fe400078e00ff */
[C---:B------:R-:W-:Y:S02]  /*6100*/  @!P0 FMUL.FTZ R68, R26.reuse, R39 ;  /* 0x000000271a448220 */ /* 0x040fe40000410000 */
[-C--:B------:R-:W-:Y:S02]  /*6110*/  @!P0 FMUL.FTZ R4, R26, R25.reuse ;  /* 0x000000191a048220 */ /* 0x080fe40000410000 */
[-C--:B------:R-:W-:Y:S01]  /*6120*/  @!P0 FMUL.FTZ R5, R27, R24.reuse ;  /* 0x000000181b058220 */ /* 0x080fe20000410000 */
[----:B------:R-:W-:Y:S01]  /*6130*/  @!P0 LOP3.LUT R27, R35, 0xffff0000, RZ, 0xc0, !PT ;  /* 0xffff0000231b8812 */ /* 0x000fe200078ec0ff */
[----:B------:R-:W-:Y:S01]  /*6140*/  @!P0 FFMA.FTZ R69, R47, R24, -R69 ;  /* 0x000000182f458223 */ /* 0x000fe20000010845 */
[----:B------:R-:W-:Y:S01]  /*6150*/  @!P0 LOP3.LUT R24, R42, 0xffff0000, RZ, 0xc0, !PT ;  /* 0xffff00002a188812 */ /* 0x000fe200078ec0ff */
[----:B------:R-:W-:Y:S02]  /*6160*/  @!P0 IMAD.U32 R26, R35, 0x10000, RZ ;  /* 0x00010000231a8824 */ /* 0x000fe400078e00ff */
[----:B------:R-:W-:Y:S02]  /*6170*/  @!P0 FFMA.FTZ R68, R38, R25, -R68 ;  /* 0x0000001926448223 */ /* 0x000fe40000010844 */
[----:B------:R-:W-:Y:S02]  /*6180*/  @!P0 IMAD.U32 R25, R42, 0x10000, RZ ;  /* 0x000100002a198824 */ /* 0x000fe400078e00ff */
[----:B------:R-:W-:Y:S01]  /*6190*/  @!P0 FMUL.FTZ R70, R26, R52 ;  /* 0x000000341a468220 */ /* 0x000fe20000410000 */
[----:B------:R-:W-:Y:S01]  /*61a0*/  @!P0 F2FP.BF16.PACK_AB R69, R69, R68 ;  /* 0x000000444545823e */ /* 0x000fe200000010ff */
[C---:B------:R-:W-:Y:S02]  /*61b0*/  @!P0 FMUL.FTZ R89, R27.reuse, R53 ;  /* 0x000000351b598220 */ /* 0x040fe40000410000 */
        /* <DEDUP_REMOVED lines=38> */
.L_x_1054:
[----:B------:R-:W-:Y:S05]  /*6420*/  BSYNC B0 ;  /* 0x0000000000007941 */ /* 0x000fea0003800000 */
.L_x_1053:
[----:B------:R-:W-:Y:S11]  /*6430*/  ISETP.GE.AND P0, PT, R12, c[0x0][0x1d4], PT ;  /* 0x000075000c007a0c */ /* 0x000ff60003f06270 */
[----:B------:R-:W-:Y:S02]  /*6440*/  @!UPT UIADD3 URZ, URZ, URZ, URZ ;  /* 0x0000003f3f3ff290 */ /* 0x000fe4000fffe03f */
[----:B------:R-:W-:-:S05]  /*6450*/  @P0 BRA `(.L_x_1038) ;  /* 0x00000a9000000947 */ /* 0x000fca0003800000 */
[----:B-1----:R-:W-:Y:S01]  /*6460*/  SEL R35, R73, R92, !P2 ;  /* 0x0000005c49237207 */ /* 0x002fe20005000000 */
[----:B------:R-:W1:Y:S01]  /*6470*/  LDS.128 R48, [R141+0xa080] ;  /* 0x00a080008d307984 */ /* 0x000e620000000c00 */
[----:B------:R-:W-:Y:S02]  /*6480*/  IADD3 R53, P3, P0, R154, R171, R139 ;  /* 0x000000ab9a357210 */ /* 0x000fe4000787e08b */
[----:B------:R-:W-:Y:S02]  /*6490*/  SHF.R.S32.HI R34, RZ, 0x1f, R35 ;  /* 0x0000001fff227819 */ /* 0x000fe40000011423 */
[----:B------:R-:W-:Y:S02]  /*64a0*/  IADD3.X R52, R117, R56, R142, P3, P0 ;  /* 0x0000003875347210 */ /* 0x000fe40001fe048e */
[----:B------:R-:W-:Y:S02]  /*64b0*/  LEA.HI R35, R34, R35, RZ, 0x4 ;  /* 0x0000002322237211 */ /* 0x000fe400078f20ff */
[----:B------:R-:W-:Y:S02]  /*64c0*/  LEA R54, P0, R53, c[0x0][0x1c8], 0x1 ;  /* 0x0000720035367a11 */ /* 0x000fe400078008ff */
[----:B------:R-:W-:Y:S02]  /*64d0*/  LEA.HI.SX32 R35, R35, R74, 0x1c ;  /* 0x0000004a23237211 */ /* 0x000fe400078fe2ff */
[----:B------:R-:W-:Y:S02]  /*64e0*/  LEA.HI.X R55, R53, c[0x0][0x1cc], R52, 0x1, P0 ;  /* 0x0000730035377a11 */ /* 0x000fe400000f0c34 */
[----:B------:R-:W-:Y:S01]  /*64f0*/  SHF.R.S32.HI R34, RZ, 0x1f, R35 ;  /* 0x0000001fff227819 */ /* 0x000fe20000011423 */
[----:B------:R-:W-:Y:S01]  /*6500*/  IMAD.SHL.U32 R52, R35, 0x8, RZ ;  /* 0x0000000823347824 */ /* 0x000fe200078e00ff */
[----:B------:R-:W-:Y:S02]  /*6510*/  ISETP.GE.AND P0, PT, R12, c[0x0][0x27c], PT ;  /* 0x00009f000c007a0c */ /* 0x000fe40003f06270 */
[----:B------:R-:W-:Y:S02]  /*6520*/  LEA.HI R34, R34, R35, RZ, 0x3 ;  /* 0x0000002322227211 */ /* 0x000fe400078f18ff */
[----:B------:R-:W-:Y:S02]  /*6530*/  LOP3.LUT R58, R119, 0x38, R52, 0xf8, !PT ;  /* 0x00000038773a7812 */ /* 0x000fe400078ef834 */
[----:B------:R-:W-:Y:S02]  /*6540*/  SHF.R.S32.HI R34, RZ, 0x3, R34 ;  /* 0x00000003ff227819 */ /* 0x000fe40000011422 */
[----:B------:R-:W-:Y:S03]  /*6550*/  LOP3.LUT R59, R58, R129, RZ, 0x3c, !PT ;  /* 0x000000813a3b7212 */ /* 0x000fe600078e3cff */
[----:B------:R-:W-:Y:S02]  /*6560*/  IMAD R32, R34, 0xc00, R11 ;  /* 0x00000c0022207824 */ /* 0x000fe400078e020b */
[----:B------:R-:W-:Y:S02]  /*6570*/  @!P0 SHF.R.U64 R34, R76, 0x10, R77 ;  /* 0x000000104c228819 */ /* 0x000fe4000000124d */
[----:B------:R-:W-:Y:S01]  /*6580*/  IMAD.IADD R59, R32, 0x1, R59 ;  /* 0x00000001203b7824 */ /* 0x000fe200078e023b */
[----:B------:R-:W-:Y:S02]  /*6590*/  @!P0 SHF.R.U32.HI R36, RZ, 0x10, R79 ;  /* 0x00000010ff248819 */ /* 0x000fe4000001164f */
[----:B------:R-:W-:Y:S01]  /*65a0*/  @!P0 PRMT R87, R87, 0x5410, R34 ;  /* 0x0000541057578816 */ /* 0x000fe20000000022 */
[----:B------:R-:W-:Y:S01]  /*65b0*/  IMAD.SHL.U32 R53, R59, 0x2, RZ ;  /* 0x000000023b357824 */ /* 0x000fe200078e00ff */
[----:B------:R-:W-:Y:S02]  /*65c0*/  @!P0 PRMT R85, R85, 0x5410, R36 ;  /* 0x0000541055558816 */ /* 0x000fe40000000024 */
[--C-:B------:R-:W-:Y:S01]  /*65d0*/  @!P0 SHF.R.U64 R20, R20, 0x10, R21.reuse ;  /* 0x0000001014148819 */ /* 0x100fe20000001215 */
[----:B------:R-:W-:Y:S01]  /*65e0*/  @!P0 IMAD.U32 R35, R87, 0x10000, RZ ;  /* 0x0001000057238824 */ /* 0x000fe200078e00ff */
[----:B------:R-:W2:Y:S01]  /*65f0*/  LDS.128 R24, [R53+0xa080] ;  /* 0x00a0800035187984 */ /* 0x000ea20000000c00 */
[C---:B-1----:R-:W-:Y:S01]  /*6600*/  @!P0 IMAD.U32 R34, R48.reuse, 0x10000, RZ ;  /* 0x0001000030228824 */ /* 0x042fe200078e00ff */
[----:B------:R-:W-:Y:S01]  /*6610*/  @!P0 LOP3.LUT R36, R48, 0xffff0000, RZ, 0xc0, !PT ;  /* 0xffff000030248812 */ /* 0x000fe200078ec0ff */
[C---:B------:R-:W-:Y:S01]  /*6620*/  @!P0 IMAD.U32 R39, R49.reuse, 0x10000, RZ ;  /* 0x0001000031278824 */ /* 0x040fe200078e00ff */
[----:B------:R-:W-:Y:S01]  /*6630*/  @!P0 LOP3.LUT R38, R49, 0xffff0000, RZ, 0xc0, !PT ;  /* 0xffff000031268812 */ /* 0x000fe200078ec0ff */
[C---:B------:R-:W-:Y:S01]  /*6640*/  @!P0 IMAD.U32 R46, R51.reuse, 0x10000, RZ ;  /* 0x00010000332e8824 */ /* 0x040fe200078e00ff */
[----:B------:R-:W-:Y:S01]  /*6650*/  @!P0 LOP3.LUT R47, R51, 0xffff0000, RZ, 0xc0, !PT ;  /* 0xffff0000332f8812 */ /* 0x000fe200078ec0ff */
[C---:B------:R-:W-:Y:S01]  /*6660*/  @!P0 IMAD.U32 R42, R50.reuse, 0x10000, RZ ;  /* 0x00010000322a8824 */ /* 0x040fe200078e00ff */
[----:B------:R-:W-:Y:S02]  /*6670*/  @!P0 LOP3.LUT R43, R50, 0xffff0000, RZ, 0xc0, !PT ;  /* 0xffff0000322b8812 */ /* 0x000fe400078ec0ff */
[----:B------:R-:W-:Y:S02]  /*6680*/  @!P0 SHF.R.U32.HI R21, RZ, 0x10, R21 ;  /* 0x00000010ff158819 */ /* 0x000fe40000011615 */
[----:B------:R-:W-:Y:S02]  /*6690*/  @!P0 PRMT R29, R29, 0x5410, R20 ;  /* 0x000054101d1d8816 */ /* 0x000fe40000000014 */
[----:B------:R-:W-:Y:S02]  /*66a0*/  @!P0 PRMT R28, R28, 0x5410, R21 ;  /* 0x000054101c1c8816 */ /* 0x000fe40000000015 */
[----:B------:R-:W-:Y:S02]  /*66b0*/  @!P0 SHF.L.U32 R21, R29, 0x10, RZ ;  /* 0x000000101d158819 */ /* 0x000fe400000006ff */
[C---:B------:R-:W-:Y:S01]  /*66c0*/  @!P0 SHF.L.U32 R44, R85.reuse, 0x10, RZ ;  /* 0x00000010552c8819 */ /* 0x040fe200000006ff */
[----:B------:R-:W-:Y:S01]  /*66d0*/  @!P0 IMAD.U32 R20, R28, 0x10000, RZ ;  /* 0x000100001c148824 */ /* 0x000fe200078e00ff */
[----:B------:R-:W-:Y:S02]  /*66e0*/  @!P0 LOP3.LUT R45, R85, 0xffff0000, RZ, 0xc0, !PT ;  /* 0xffff0000552d8812 */ /* 0x000fe400078ec0ff */
[--C-:B------:R-:W-:Y:S02]  /*66f0*/  @!P0 SHF.R.U64 R22, R22, 0x10, R23.reuse ;  /* 0x0000001016168819 */ /* 0x100fe40000001217 */
[----:B------:R-:W-:Y:S02]  /*6700*/  @!P0 SHF.R.U32.HI R33, RZ, 0x10, R23 ;  /* 0x00000010ff218819 */ /* 0x000fe40000011617 */
[----:B------:R-:W-:Y:S02]  /*6710*/  @!P0 PRMT R31, R31, 0x5410, R22 ;  /* 0x000054101f1f8816 */ /* 0x000fe40000000016 */
[----:B------:R-:W-:Y:S02]  /*6720*/  @!P0 PRMT R30, R30, 0x5410, R33 ;  /* 0x000054101e1e8816 */ /* 0x000fe40000000021 */
[----:B------:R-:W-:Y:S02]  /*6730*/  @!P0 SHF.R.U32.HI R77, RZ, 0x10, R77 ;  /* 0x00000010ff4d8819 */ /* 0x000fe4000001164d */
[----:B------:R-:W-:Y:S02]  /*6740*/  @!P0 SHF.R.U64 R79, R78, 0x10, R79 ;  /* 0x000000104e4f8819 */ /* 0x000fe4000000124f */
[----:B------:R-:W-:Y:S02]  /*6750*/  @!P0 PRMT R86, R86, 0x5410, R77 ;  /* 0x0000541056568816 */ /* 0x000fe4000000004d */
[----:B------:R-:W-:Y:S03]  /*6760*/  @!P0 PRMT R84, R84, 0x5410, R79 ;  /* 0x0000541054548816 */ /* 0x000fe6000000004f */
[----:B------:R-:W-:Y:S01]  /*6770*/  @!P0 IMAD.U32 R37, R86, 0x10000, RZ ;  /* 0x0001000056258824 */ /* 0x000fe200078e00ff */
[----:B------:R-:W-:Y:S01]  /*6780*/  @!P0 LOP3.LUT R41, R84, 0xffff0000, RZ, 0xc0, !PT ;  /* 0xffff000054298812 */ /* 0x000fe200078ec0ff */
[----:B--2---:R-:W-:Y:S02]  /*6790*/  @!P0 IMAD.U32 R22, R24, 0x10000, RZ ;  /* 0x0001000018168824 */ /* 0x004fe400078e00ff */
[C---:B------:R-:W-:Y:S02]  /*67a0*/  @!P0 IMAD.U32 R23, R25.reuse, 0x10000, RZ ;  /* 0x0001000019178824 */ /* 0x040fe400078e00ff */
[C---:B------:R-:W-:Y:S02]  /*67b0*/  @!P0 FMUL.FTZ R53, R22.reuse, R35 ;  /* 0x0000002316358220 */ /* 0x040fe40000410000 */
[----:B------:R-:W-:Y:S01]  /*67c0*/  @!P0 FMUL.FTZ R0, R22, R21 ;  /* 0x0000001516008220 */ /* 0x000fe20000410000 */
[----:B------:R-:W-:Y:S01]  /*67d0*/  @!P0 LOP3.LUT R22, R25, 0xffff0000, RZ, 0xc0, !PT ;  /* 0xffff000019168812 */ /* 0x000fe200078ec0ff */
[----:B------:R-:W-:Y:S02]  /*67e0*/  @!P0 FMUL.FTZ R58, R23, R37 ;  /* 0x00000025173a8220 */ /* 0x000fe40000410000 */
[----:B------:R-:W-:Y:S01]  /*67f0*/  @!P0 FFMA.FTZ R53, R34, R21, -R53 ;  /* 0x0000001522358223 */ /* 0x000fe20000010835 */
[----:B------:R-:W-:Y:S01]  /*6800*/  @!P0 LOP3.LUT R21, R28, 0xffff0000, RZ, 0xc0, !PT ;  /* 0xffff00001c158812 */ /* 0x000fe200078ec0ff */
[----:B------:R-:W-:Y:S01]  /*6810*/  @!P0 FFMA.FTZ R0, R35, R34, R0 ;  /* 0x0000002223008223 */ /* 0x000fe20000010000 */
[----:B------:R-:W-:Y:S01]  /*6820*/  @!P0 LOP3.LUT R34, R87, 0xffff0000, RZ, 0xc0, !PT ;  /* 0xffff000057228812 */ /* 0x000fe200078ec0ff */
[-C--:B------:R-:W-:Y:S01]  /*6830*/  @!P0 FMUL.FTZ R4, R23, R20.reuse ;  /* 0x0000001417048220 */ /* 0x080fe20000410000 */
[----:B------:R-:W-:Y:S01]  /*6840*/  @!P0 LOP3.LUT R23, R29, 0xffff0000, RZ, 0xc0, !PT ;  /* 0xffff00001d178812 */ /* 0x000fe200078ec0ff */
[----:B------:R-:W-:Y:S01]  /*6850*/  @!P0 FFMA.FTZ R58, R39, R20, -R58 ;  /* 0x00000014273a8223 */ /* 0x000fe2000001083a */
[----:B------:R-:W-:Y:S01]  /*6860*/  @!P0 LOP3.LUT R20, R24, 0xffff0000, RZ, 0xc0, !PT ;  /* 0xffff000018148812 */ /* 0x000fe200078ec0ff */
[----:B------:R-:W-:Y:S01]  /*6870*/  @!P0 FMUL.FTZ R5, R22, R21 ;  /* 0x0000001516058220 */ /* 0x000fe20000410000 */
[----:B------:R-:W-:Y:S01]  /*6880*/  @!P0 LOP3.LUT R35, R86, 0xffff0000, RZ, 0xc0, !PT ;  /* 0xffff000056238812 */ /* 0x000fe200078ec0ff */
[----:B------:R-:W-:Y:S02]  /*6890*/  @!P0 IMAD.U32 R40, R84, 0x10000, RZ ;  /* 0x0001000054288824 */ /* 0x000fe400078e00ff */
[----:B------:R-:W-:Y:S02]  /*68a0*/  @!P0 FMUL.FTZ R60, R20, R34 ;  /* 0x00000022143c8220 */ /* 0x000fe40000410000 */
[----:B------:R-:W-:Y:S02]  /*68b0*/  @!P0 FMUL.FTZ R59, R22, R35 ;  /* 0x00000023163b8220 */ /* 0x000fe40000410000 */
[-C--:B------:R-:W-:Y:S01]  /*68c0*/  @!P0 FMUL.FTZ R3, R20, R23.reuse ;  /* 0x0000001714038220 */ /* 0x080fe20000410000 */
[----:B------:R-:W-:Y:S01]  /*68d0*/  @!P0 LOP3.LUT R20, R30, 0xffff0000, RZ, 0xc0, !PT ;  /* 0xffff00001e148812 */ /* 0x000fe200078ec0ff */
[----:B------:R-:W-:Y:S01]  /*68e0*/  @!P0 FFMA.FTZ R60, R36, R23, -R60 ;  /* 0x00000017243c8223 */ /* 0x000fe2000001083c */
[C---:B------:R-:W-:Y:S01]  /*68f0*/  @!P0 LOP3.LUT R23, R27.reuse, 0xffff0000, RZ, 0xc0, !PT ;  /* 0xffff00001b178812 */ /* 0x040fe200078ec0ff */
[----:B------:R-:W-:Y:S02]  /*6900*/  @!P0 IMAD.U32 R22, R27, 0x10000, RZ ;  /* 0x000100001b168824 */ /* 0x000fe400078e00ff */
[----:B------:R-:W-:Y:S01]  /*6910*/  @!P0 FFMA.FTZ R59, R38, R21, -R59 ;  /* 0x00000015263b8223 */ /* 0x000fe2000001083b */
[----:B------:R-:W-:Y:S01]  /*6920*/  @!P0 F2FP.BF16.PACK_AB R53, R60, R53 ;  /* 0x000000353c35823e */ /* 0x000fe200000010ff */
        /* <DEDUP_REMOVED lines=8> */
[----:B------:R-:W-:Y:S01]  /*69b0*/  @!P0 FFMA.FTZ R61, R46, R21, -R61 ;  /* 0x000000152e3d8223 */ /* 0x000fe2000001083d */
[----:B------:R-:W-:Y:S01]  /*69c0*/  @!P0 SHF.L.U32 R21, R31, 0x10, RZ ;  /* 0x000000101f158819 */ /* 0x000fe200000006ff */
[----:B------:R-:W-:Y:S01]  /*69d0*/  @!P0 FFMA.FTZ R64, R47, R20, -R64 ;  /* 0x000000142f408223 */ /* 0x000fe20000010840 */
[----:B------:R-:W-:Y:S01]  /*69e0*/  @!P0 LOP3.LUT R20, R31, 0xffff0000, RZ, 0xc0, !PT ;  /* 0xffff00001f148812 */ /* 0x000fe200078ec0ff */
[----:B------:R-:W-:Y:S02]  /*69f0*/  @!P0 FMUL.FTZ R62, R22, R40 ;  /* 0x00000028163e8220 */ /* 0x000fe40000410000 */
[----:B------:R-:W-:Y:S01]  /*6a00*/  @!P0 FMUL.FTZ R63, R23, R41 ;  /* 0x00000029173f8220 */ /* 0x000fe20000410000 */
[----:B------:R-:W-:Y:S01]  /*6a10*/  @!P0 F2FP.BF16.PACK_AB R61, R64, R61 ;  /* 0x0000003d403d823e */ /* 0x000fe200000010ff */
[----:B------:R-:W-:Y:S02]  /*6a20*/  @!P0 FFMA.FTZ R3, R34, R36, R3 ;  /* 0x0000002422038223 */ /* 0x000fe40000010003 */
[-C--:B------:R-:W-:Y:S02]  /*6a30*/  @!P0 FMUL.FTZ R7, R22, R21.reuse ;  /* 0x0000001516078220 */ /* 0x080fe40000410000 */
[----:B------:R-:W-:Y:S01]  /*6a40*/  @!P0 FFMA.FTZ R62, R42, R21, -R62 ;  /* 0x000000152a3e8223 */ /* 0x000fe2000001083e */
[----:B------:R-:W-:Y:S01]  /*6a50*/  @!P0 F2FP.BF16.PACK_AB R59, R3, R0 ;  /* 0x00000000033b823e */ /* 0x000fe200000010ff */
[-C--:B------:R-:W-:Y:S02]  /*6a60*/  @!P0 FFMA.FTZ R63, R43, R20.reuse, -R63 ;  /* 0x000000142b3f8223 */ /* 0x080fe4000001083f */
[----:B------:R-:W-:Y:S01]  /*6a70*/  @!P0 FFMA.FTZ R4, R37, R39, R4 ;  /* 0x0000002725048223 */ /* 0x000fe20000010004 */
[----:B------:R-:W-:Y:S01]  /*6a80*/  @!P0 MOV R24, R59 ;  /* 0x0000003b00188202 */ /* 0x000fe20000000f00 */
[----:B------:R-:W-:Y:S01]  /*6a90*/  @!P0 FMUL.FTZ R8, R23, R20 ;  /* 0x0000001417088220 */ /* 0x000fe20000410000 */
[----:B------:R-:W-:Y:S01]  /*6aa0*/  @!P0 F2FP.BF16.PACK_AB R62, R63, R62 ;  /* 0x0000003e3f3e823e */ /* 0x000fe200000010ff */
[----:B------:R-:W-:Y:S02]  /*6ab0*/  @!P0 FFMA.FTZ R5, R35, R38, R5 ;  /* 0x0000002623058223 */ /* 0x000fe40000010005 */
[----:B------:R-:W-:Y:S02]  /*6ac0*/  @!P0 FFMA.FTZ R7, R40, R42, R7 ;  /* 0x0000002a28078223 */ /* 0x000fe40000010007 */
        /* <DEDUP_REMOVED lines=13> */
[----:B------:R-:W-:Y:S01]  /*6ba0*/  @!P0 IMAD.MOV.U32 R27, RZ, RZ, R64 ;  /* 0x000000ffff1b8224 */ /* 0x000fe200078e0040 */
[----:B------:R-:W-:Y:S11]  /*6bb0*/  ISETP.GE.AND P0, PT, R52, c[0x0][0x1d4], PT ;  /* 0x0000750034007a0c */ /* 0x000ff60003f06270 */
[----:B------:R-:W-:Y:S02]  /*6bc0*/  @!UPT UIADD3 URZ, URZ, URZ, URZ ;  /* 0x0000003f3f3ff290 */ /* 0x000fe4000fffe03f */
[----:B------:R-:W-:-:S05]  /*6bd0*/  @P0 BRA `(.L_x_1038) ;  /* 0x0000031000000947 */ /* 0x000fca0003800000 */
[--C-:B------:R-:W-:Y:S02]  /*6be0*/  SHF.R.S32.HI R0, RZ, 0x1f, R52.reuse ;  /* 0x0000001fff007819 */ /* 0x100fe40000011434 */
[----:B------:R-:W-:Y:S04]  /*6bf0*/  IADD3 R52, P3, P0, R154, R171, R52 ;  /* 0x000000ab9a347210 */ /* 0x000fe8000787e034 */
[----:B------:R-:W-:Y:S02]  /*6c00*/  IADD3.X R3, R117, R56, R0, P3, P0 ;  /* 0x0000003875037210 */ /* 0x000fe40001fe0400 */
[C---:B------:R-:W-:Y:S04]  /*6c10*/  LEA R4, P0, R52.reuse, c[0x0][0x1c8], 0x1 ;  /* 0x0000720034047a11 */ /* 0x040fe800078008ff */
[----:B------:R-:W-:Y:S05]  /*6c20*/  LEA.HI.X R5, R52, c[0x0][0x1cc], R3, 0x1, P0 ;  /* 0x0000730034057a11 */ /* 0x000fea00000f0c03 */
[----:B------:R2:W-:Y:S01]  /*6c30*/  STG.E.128 [R4.64], R24 ;  /* 0x0000001804007986 */ /* 0x0005e2000c101d12 */
[----:B------:R-:W-:-:S05]  /*6c40*/  BRA `(.L_x_1038) ;  /* 0x000002a000007947 */ /* 0x000fca0003800000 */
.L_x_1024:
[----:B------:R-:W-:Y:S01]  /*6c50*/  IMAD R0, R57, -0x30, R2 ;  /* 0xffffffd039007824 */ /* 0x000fe200078e0202 */
[----:B------:R-:W-:Y:S04]  /*6c60*/  BSSY B0, `(.L_x_1055) ;  /* 0x0000015000007945 */ /* 0x000fe80003800000 */
[----:B------:R-:W-:Y:S04]  /*6c70*/  IMNMX R146, R0, 0x30, PT ;  /* 0x0000003000927817 */ /* 0x000fe80003800200 */
[----:B------:R-:W-:Y:S11]  /*6c80*/  ISETP.GE.AND P0, PT, R113, R146, PT ;  /* 0x000000927100720c */ /* 0x000ff60003f06270 */
[----:B------:R-:W-:Y:S02]  /*6c90*/  @!UPT UIADD3 URZ, URZ, URZ, URZ ;  /* 0x0000003f3f3ff290 */ /* 0x000fe4000fffe03f */
[----:B------:R-:W-:-:S05]  /*6ca0*/  @P0 BRA `(.L_x_1056) ;  /* 0x0000010000000947 */ /* 0x000fca0003800000 */
[----:B------:R-:W-:Y:S11]  /*6cb0*/  ISETP.GE.AND P0, PT, R16, c[0x0][0x1d4], PT ;  /* 0x0000750010007a0c */ /* 0x000ff60003f06270 */
[----:B------:R-:W-:Y:S02]  /*6cc0*/  @!UPT UIADD3 URZ, URZ, URZ, URZ ;  /* 0x0000003f3f3ff290 */ /* 0x000fe4000fffe03f */
[----:B------:R-:W1:Y:S04]  /*6cd0*/  @!P0 LDS.128 R32, [R122+0xa080] ;  /* 0x00a080007a208984 */ /* 0x000e680000000c00 */
[----:B-1----:R-:W-:Y:S01]  /*6ce0*/  @!P0 STG.E.128 [R94.64], R32 ;  /* 0x000000205e008986 */ /* 0x002fe2000c101d12 */
[----:B------:R-:W-:Y:S11]  /*6cf0*/  ISETP.GE.AND P0, PT, R12, c[0x0][0x1d4], PT ;  /* 0x000075000c007a0c */ /* 0x000ff60003f06270 */
[----:B------:R-:W-:Y:S02]  /*6d00*/  @!UPT UIADD3 URZ, URZ, URZ, URZ ;  /* 0x0000003f3f3ff290 */ /* 0x000fe4000fffe03f */
[----:B------:R-:W1:Y:S04]  /*6d10*/  @!P0 LDS.128 R28, [R122+0xb880] ;  /* 0x00b880007a1c8984 */ /* 0x000e680000000c00 */
[----:B-1----:R-:W-:Y:S01]  /*6d20*/  @!P0 STG.E.128 [R94.64+0x80], R28 ;  /* 0x0000801c5e008986 */ /* 0x002fe2000c101d12 */
[----:B------:R-:W-:Y:S11]  /*6d30*/  ISETP.GE.AND P0, PT, R121, c[0x0][0x1d4], PT ;  /* 0x0000750079007a0c */ /* 0x000ff60003f06270 */
[----:B------:R-:W-:Y:S02]  /*6d40*/  @!UPT UIADD3 URZ, URZ, URZ, URZ ;  /* 0x0000003f3f3ff290 */ /* 0x000fe4000fffe03f */
[----:B------:R-:W1:Y:S04]  /*6d50*/  @!P0 LDS.128 R24, [R122+0xd080] ;  /* 0x00d080007a188984 */ /* 0x000e680000000c00 */
[----:B-1----:R-:W-:Y:S01]  /*6d60*/  @!P0 STG.E.128 [R94.64+0x100], R24 ;  /* 0x000100185e008986 */ /* 0x002fe2000c101d12 */
[----:B------:R-:W-:Y:S11]  /*6d70*/  ISETP.GE.AND P0, PT, R120, c[0x0][0x1d4], PT ;  /* 0x0000750078007a0c */ /* 0x000ff60003f06270 */
[----:B------:R-:W-:Y:S02]  /*6d80*/  @!UPT UIADD3 URZ, URZ, URZ, URZ ;  /* 0x0000003f3f3ff290 */ /* 0x000fe4000fffe03f */
[----:B------:R-:W1:Y:S04]  /*6d90*/  @!P0 LDS.128 R20, [R122+0xe880] ;  /* 0x00e880007a148984 */ /* 0x000e680000000c00 */
[----:B-1----:R1:W-:Y:S02]  /*6da0*/  @!P0 STG.E.128 [R94.64+0x180], R20 ;  /* 0x000180145e008986 */ /* 0x0023e4000c101d12 */
.L_x_1056:
[----:B------:R-:W-:Y:S05]  /*6db0*/  BSYNC B0 ;  /* 0x0000000000007941 */ /* 0x000fea0003800000 */
.L_x_1055:
[----:B------:R-:W-:Y:S11]  /*6dc0*/  ISETP.GE.AND P0, PT, R118, R146, PT ;  /* 0x000000927600720c */ /* 0x000ff60003f06270 */
[----:B------:R-:W-:Y:S02]  /*6dd0*/  @!UPT UIADD3 URZ, URZ, URZ, URZ ;  /* 0x0000003f3f3ff290 */ /* 0x000fe4000fffe03f */
[----:B------:R-:W-:-:S05]  /*6de0*/  @P0 BRA `(.L_x_1038) ;  /* 0x0000010000000947 */ /* 0x000fca0003800000 */
[----:B------:R-:W-:Y:S11]  /*6df0*/  ISETP.GE.AND P0, PT, R16, c[0x0][0x1d4], PT ;  /* 0x0000750010007a0c */ /* 0x000ff60003f06270 */
[----:B------:R-:W-:Y:S02]  /*6e00*/  @!UPT UIADD3 URZ, URZ, URZ, URZ ;  /* 0x0000003f3f3ff290 */ /* 0x000fe4000fffe03f */
[----:B------:R-:W2:Y:S04]  /*6e10*/  @!P0 LDS.128 R32, [R122+0xb080] ;  /* 0x00b080007a208984 */ /* 0x000ea80000000c00 */
[----:B--2---:R-:W-:Y:S01]  /*6e20*/  @!P0 STG.E.128 [R92.64], R32 ;  /* 0x000000205c008986 */ /* 0x004fe2000c101d12 */
[----:B------:R-:W-:Y:S11]  /*6e30*/  ISETP.GE.AND P0, PT, R12, c[0x0][0x1d4], PT ;  /* 0x000075000c007a0c */ /* 0x000ff60003f06270 */
[----:B------:R-:W-:Y:S02]  /*6e40*/  @!UPT UIADD3 URZ, URZ, URZ, URZ ;  /* 0x0000003f3f3ff290 */ /* 0x000fe4000fffe03f */
[----:B------:R-:W2:Y:S04]  /*6e50*/  @!P0 LDS.128 R28, [R122+0xc880] ;  /* 0x00c880007a1c8984 */ /* 0x000ea80000000c00 */
[----:B--2---:R-:W-:Y:S01]  /*6e60*/  @!P0 STG.E.128 [R92.64+0x80], R28 ;  /* 0x0000801c5c008986 */ /* 0x004fe2000c101d12 */
[----:B------:R-:W-:Y:S11]  /*6e70*/  ISETP.GE.AND P0, PT, R121, c[0x0][0x1d4], PT ;  /* 0x0000750079007a0c */ /* 0x000ff60003f06270 */
[----:B------:R-:W-:Y:S02]  /*6e80*/  @!UPT UIADD3 URZ, URZ, URZ, URZ ;  /* 0x0000003f3f3ff290 */ /* 0x000fe4000fffe03f */
[----:B------:R-:W2:Y:S04]  /*6e90*/  @!P0 LDS.128 R24, [R122+0xe080] ;  /* 0x00e080007a188984 */ /* 0x000ea80000000c00 */
[----:B--2---:R-:W-:Y:S01]  /*6ea0*/  @!P0 STG.E.128 [R92.64+0x100], R24 ;  /* 0x000100185c008986 */ /* 0x004fe2000c101d12 */
[----:B------:R-:W-:Y:S11]  /*6eb0*/  ISETP.GE.AND P0, PT, R120, c[0x0][0x1d4], PT ;  /* 0x0000750078007a0c */ /* 0x000ff60003f06270 */
[----:B------:R-:W-:Y:S02]  /*6ec0*/  @!UPT UIADD3 URZ, URZ, URZ, URZ ;  /* 0x0000003f3f3ff290 */ /* 0x000fe4000fffe03f */
[----:B-1----:R-:W1:Y:S04]  /*6ed0*/  @!P0 LDS.128 R20, [R122+0xf880] ;  /* 0x00f880007a148984 */ /* 0x002e680000000c00 */
[----:B-1----:R1:W-:Y:S02]  /*6ee0*/  @!P0 STG.E.128 [R92.64+0x180], R20 ;  /* 0x000180145c008986 */ /* 0x0023e4000c101d12 */
.L_x_1038:
[----:B------:R-:W-:Y:S05]  /*6ef0*/  BSYNC B2 ;  /* 0x0000000000027941 */ /* 0x000fea0003800000 */
.L_x_1023:
[----:B------:R-:W-:Y:S01]  /*6f00*/  IMAD.WIDE.U32 R8, R57, 0x30, RZ ;  /* 0x0000003039087825 */ /* 0x000fe200078e00ff */
[----:B--2---:R-:W-:Y:S01]  /*6f10*/  P2R R4, PR, RZ, 0x2 ;  /* 0x00000002ff047803 */ /* 0x004fe20000000000 */
[----:B------:R-:W-:Y:S01]  /*6f20*/  BSSY B0, `(.L_x_1057) ;  /* 0x000004a000007945 */ /* 0x000fe20003800000 */
[----:B------:R-:W-:Y:S01]  /*6f30*/  ISETP.NE.AND P1, PT, R126, RZ, PT ;  /* 0x000000ff7e00720c */ /* 0x000fe20003f25270 */
[----:B------:R-:W-:Y:S01]  /*6f40*/  IMAD R0, R130, 0x30, RZ ;  /* 0x0000003082007824 */ /* 0x000fe200078e02ff */
[-C--:B------:R-:W-:Y:S02]  /*6f50*/  IADD3 R7, P0, R109, R8.reuse, RZ ;  /* 0x000000086d077210 */ /* 0x080fe40007f1e0ff */
[----:B------:R-:W-:Y:S01]  /*6f60*/  ISETP.NE.AND P5, PT, R124, RZ, PT ;  /* 0x000000ff7c00720c */ /* 0x000fe20003fa5270 */
[----:B------:R-:W-:Y:S04]  /*6f70*/  IMAD.IADD R0, R9, 0x1, R0 ;  /* 0x0000000109007824 */ /* 0x000fe800078e0200 */
[----:B------:R-:W-:Y:S01]  /*6f80*/  IMAD.X R5, R0, 0x1, R107, P0 ;  /* 0x0000000100057824 */ /* 0x000fe200000e066b */
[----:B------:R-:W-:Y:S01]  /*6f90*/  IADD3 R3, P0, R112, R8, RZ ;  /* 0x0000000870037210 */ /* 0x000fe20007f1e0ff */
[----:B------:R-:W-:Y:S04]  /*6fa0*/  IMAD.IADD R8, R146, 0x1, -R113 ;  /* 0x0000000192087824 */ /* 0x000fe800078e0a71 */
[----:B------:R-:W-:Y:S01]  /*6fb0*/  IMAD.X R0, R0, 0x1, R110, P0 ;  /* 0x0000000100007824 */ /* 0x000fe200000e066e */
[C---:B------:R-:W-:Y:S11]  /*6fc0*/  ISETP.GE.AND P0, PT, R8.reuse, 0x21, PT ;  /* 0x000000210800780c */ /* 0x040ff60003f06270 */
[----:B------:R-:W-:Y:S02]  /*6fd0*/  @!UPT UIADD3 URZ, URZ, URZ, URZ ;  /* 0x0000003f3f3ff290 */ /* 0x000fe4000fffe03f */
[----:B-1----:R-:W-:Y:S04]  /*6fe0*/  @P0 IADD3 R21, P3, R7, 0x20, RZ ;  /* 0x0000002007150810 */ /* 0x002fe80007f7e0ff */
[----:B------:R-:W-:Y:S02]  /*6ff0*/  @P0 IADD3.X R9, RZ, R5, RZ, P3, !PT ;  /* 0x00000005ff090210 */ /* 0x000fe40001ffe4ff */
[----:B------:R-:W-:Y:S11]  /*7000*/  ISETP.GE.AND P3, PT, R8, 0x1, PT ;  /* 0x000000010800780c */ /* 0x000ff60003f66270 */
[----:B------:R-:W-:Y:S02]  /*7010*/  @!UPT UIADD3 URZ, URZ, URZ, URZ ;  /* 0x0000003f3f3ff290 */ /* 0x000fe4000fffe03f */
[----:B------:R-:W-:Y:S02]  /*7020*/  @P3 IMAD R8, R5, c[0x0][0x258], RZ ;  /* 0x0000960005083a24 */ /* 0x000fe400078e02ff */
[----:B------:R-:W-:Y:S02]  /*7030*/  @P3 IMAD.MOV.U32 R132, RZ, RZ, R152 ;  /* 0x000000ffff843224 */ /* 0x000fe400078e0098 */
[C---:B------:R-:W-:Y:S02]  /*7040*/  @P3 IMAD R8, R7.reuse, c[0x0][0x25c], R8 ;  /* 0x0000970007083a24 */ /* 0x040fe400078e0208 */
[----:B------:R-:W-:Y:S01]  /*7050*/  @P3 IMAD.WIDE.U32 R22, R7, c[0x0][0x258], R132 ;  /* 0x0000960007163a25 */ /* 0x000fe200078e0084 */
[----:B------:R-:W-:Y:S03]  /*7060*/  @P0 MOV R132, R152 ;  /* 0x0000009800840202 */ /* 0x000fe60000000f00 */
[----:B------:R-:W-:Y:S01]  /*7070*/  @P3 IMAD.IADD R8, R23, 0x1, R8 ;  /* 0x0000000117083824 */ /* 0x000fe200078e0208 */
[C---:B------:R-:W-:Y:S04]  /*7080*/  @P3 LEA R24, P4, R22.reuse, c[0x0][0x250], 0x1 ;  /* 0x0000940016183a11 */ /* 0x040fe800078808ff */
[----:B------:R-:W-:Y:S01]  /*7090*/  @P3 LEA.HI.X R25, R22, c[0x0][0x254], R8, 0x1, P4 ;  /* 0x0000950016193a11 */ /* 0x000fe200020f0c08 */
[----:B------:R-:W-:Y:S02]  /*70a0*/  @P0 IMAD R8, R9, c[0x0][0x258], RZ ;  /* 0x0000960009080a24 */ /* 0x000fe400078e02ff */
[C---:B------:R-:W-:Y:S02]  /*70b0*/  @P0 IMAD.WIDE.U32 R22, R21.reuse, c[0x0][0x258], R132 ;  /* 0x0000960015160a25 */ /* 0x040fe400078e0084 */
[----:B------:R-:W-:Y:S01]  /*70c0*/  @!PT LDS RZ, [RZ] ;  /* 0x00000000fffff984 */ /* 0x000fe20000000800 */
[----:B------:R-:W-:Y:S01]  /*70d0*/  @!PT LDS RZ, [RZ] ;  /* 0x00000000fffff984 */ /* 0x000fe20000000800 */
[----:B------:R-:W-:Y:S01]  /*70e0*/  @!PT LDS RZ, [RZ] ;  /* 0x00000000fffff984 */ /* 0x000fe20000000800 */
[----:B------:R1:W-:Y:S01]  /*70f0*/  @P3 LDGSTS.E.BYPASS.LTC128B.128 [R122+0x4080], [R24.64], !P1 ;  /* 0x04080000187a3fae */ /* 0x0003e2000c901d52 */
[----:B------:R-:W-:Y:S01]  /*7100*/  ISETP.NE.AND P1, PT, R4, RZ, PT ;  /* 0x000000ff0400720c */ /* 0x000fe20003f25270 */
[----:B------:R-:W-:Y:S01]  /*7110*/  @P0 IMAD R8, R21, c[0x0][0x25c], R8 ;  /* 0x0000970015080a24 */ /* 0x000fe200078e0208 */
[C---:B------:R-:W-:Y:S03]  /*7120*/  @P0 LEA R20, P4, R22.reuse, c[0x0][0x250], 0x1 ;  /* 0x0000940016140a11 */ /* 0x040fe600078808ff */
[----:B------:R-:W-:Y:S05]  /*7130*/  @P0 IMAD.IADD R8, R23, 0x1, R8 ;  /* 0x0000000117080824 */ /* 0x000fea00078e0208 */
[----:B------:R-:W-:Y:S02]  /*7140*/  @P0 LEA.HI.X R21, R22, c[0x0][0x254], R8, 0x1, P4 ;  /* 0x0000950016150a11 */ /* 0x000fe400020f0c08 */
[----:B------:R-:W-:Y:S11]  /*7150*/  ISETP.NE.AND P4, PT, R125, RZ, PT ;  /* 0x000000ff7d00720c */ /* 0x000ff60003f85270 */
[----:B------:R-:W-:Y:S02]  /*7160*/  @!UPT UIADD3 URZ, URZ, URZ, URZ ;  /* 0x0000003f3f3ff290 */ /* 0x000fe4000fffe03f */
[----:B------:R1:W-:Y:S04]  /*7170*/  @P3 LDGSTS.E.BYPASS.LTC128B.128 [R122+0x5880], [R24.64+0x80], !P4 ;  /* 0x05880080187a3fae */ /* 0x0003e8000e101d52 */
[----:B------:R1:W-:Y:S04]  /*7180*/  @P3 LDGSTS.E.BYPASS.LTC128B.128 [R122+0x7080], [R24.64+0x100], !P5 ;  /* 0x07080100187a3fae */ /* 0x0003e8000e901d52 */
[----:B------:R1:W-:Y:S01]  /*7190*/  @P3 LDGSTS.E.BYPASS.LTC128B.128 [R122+0x8880], [R24.64+0x180], !P6 ;  /* 0x08880180187a3fae */ /* 0x0003e2000f101d52 */
[----:B------:R-:W-:Y:S11]  /*71a0*/  ISETP.NE.AND P3, PT, R126, RZ, PT ;  /* 0x000000ff7e00720c */ /* 0x000ff60003f65270 */
[----:B------:R-:W-:Y:S02]  /*71b0*/  @!UPT UIADD3 URZ, URZ, URZ, URZ ;  /* 0x0000003f3f3ff290 */ /* 0x000fe4000fffe03f */
[----:B------:R1:W-:Y:S04]  /*71c0*/  @P0 LDGSTS.E.BYPASS.LTC128B.128 [R122+0x5080], [R20.64], !P3 ;  /* 0x05080000147a0fae */ /* 0x0003e8000d901d52 */
[----:B------:R1:W-:Y:S04]  /*71d0*/  @P0 LDGSTS.E.BYPASS.LTC128B.128 [R122+0x6880], [R20.64+0x80], !P4 ;  /* 0x06880080147a0fae */ /* 0x0003e8000e101d52 */
[----:B------:R1:W-:Y:S04]  /*71e0*/  @P0 LDGSTS.E.BYPASS.LTC128B.128 [R122+0x8080], [R20.64+0x100], !P5 ;  /* 0x08080100147a0fae */ /* 0x0003e8000e901d52 */
[----:B------:R1:W-:Y:S01]  /*71f0*/  @P0 LDGSTS.E.BYPASS.LTC128B.128 [R122+0x9880], [R20.64+0x180], !P6 ;  /* 0x09880180147a0fae */ /* 0x0003e2000f101d52 */
[----:B------:R-:W-:Y:S03]  /*7200*/  ISETP.GT.AND P0, PT, R146, R113, PT ;  /* 0x000000719200720c */ /* 0x000fe60003f04270 */
[----:B------:R-:W0:Y:S01]  /*7210*/  LDGDEPBAR ;  /* 0x00000000000079af */ /* 0x000e220000000000 */
[----:B------:R-:W-:Y:S04]  /*7220*/  DEPBAR.LE SB0, 0x0 ;  /* 0x000080000000791a */ /* 0x000fe80000000000 */
[----:B------:R-:W-:Y:S06]  /*7230*/  BAR.SYNC.DEFER_BLOCKING 0x0 ;  /* 0x0000000000007b1d */ /* 0x000fec0000010000 */
[----:B------:R-:W-:-:S05]  /*7240*/  @!P0 BRA `(.L_x_1058) ;  /* 0x0000017000008947 */ /* 0x000fca0003800000 */
[----:B-1----:R-:W-:Y:S02]  /*7250*/  IMAD.MOV.U32 R130, RZ, RZ, R166 ;  /* 0x000000ffff827224 */ /* 0x002fe400078e00a6 */
[----:B------:R-:W-:Y:S02]  /*7260*/  IMAD R4, R0, c[0x0][0x208], RZ ;  /* 0x0000820000047a24 */ /* 0x000fe400078e02ff */
[C---:B------:R-:W-:Y:S04]  /*7270*/  IMAD.WIDE.U32 R20, R3.reuse, c[0x0][0x208], R130 ;  /* 0x0000820003147a25 */ /* 0x040fe800078e0082 */
[----:B------:R-:W-:Y:S01]  /*7280*/  IMAD R4, R3, c[0x0][0x20c], R4 ;  /* 0x0000830003047a24 */ /* 0x000fe200078e0204 */
[C---:B------:R-:W-:Y:S03]  /*7290*/  LEA R8, P0, R20.reuse, c[0x0][0x1f8], 0x1 ;  /* 0x00007e0014087a11 */ /* 0x040fe600078008ff */
[----:B------:R-:W-:Y:S05]  /*72a0*/  IMAD.IADD R4, R21, 0x1, R4 ;  /* 0x0000000115047824 */ /* 0x000fea00078e0204 */
[----:B------:R-:W-:Y:S02]  /*72b0*/  LEA.HI.X R9, R20, c[0x0][0x1fc], R4, 0x1, P0 ;  /* 0x00007f0014097a11 */ /* 0x000fe400000f0c04 */
        /* <DEDUP_REMOVED lines=16> */
.L_x_1058:
[----:B-1----:R-:W-:Y:S05]  /*73c0*/  BSYNC B0 ;  /* 0x0000000000007941 */ /* 0x002fea0003800000 */
.L_x_1057:
[----:B------:R-:W-:Y:S01]  /*73d0*/  ISETP.GE.AND P0, PT, R118, R146, PT ;  /* 0x000000927600720c */ /* 0x000fe20003f06270 */
[----:B------:R-:W-:Y:S01]  /*73e0*/  @!UPT UIADD3 URZ, URZ, URZ, URZ ;  /* 0x0000003f3f3ff290 */ /* 0x000fe2000fffe03f */
[----:B------:R-:W-:Y:S11]  /*73f0*/  BSSY B0, `(.L_x_1059) ;  /* 0x000001b000007945 */ /* 0x000ff60003800000 */
[----:B------:R-:W-:-:S05]  /*7400*/  @P0 BRA `(.L_x_1060) ;  /* 0x0000019000000947 */ /* 0x000fca0003800000 */
[----:B------:R-:W-:Y:S01]  /*7410*/  IADD3 R3, P0, R3, 0x20, RZ ;  /* 0x0000002003037810 */ /* 0x000fe20007f1e0ff */
[----:B------:R-:W-:Y:S04]  /*7420*/  IMAD.MOV.U32 R130, RZ, RZ, R166 ;  /* 0x000000ffff827224 */ /* 0x000fe800078e00a6 */
[----:B------:R-:W-:Y:S02]  /*7430*/  IMAD.X R0, RZ, RZ, R0, P0 ;  /* 0x000000ffff007224 */ /* 0x000fe400000e0600 */
[C---:B------:R-:W-:Y:S04]  /*7440*/  IMAD.WIDE.U32 R8, R3.reuse, c[0x0][0x208], R130 ;  /* 0x0000820003087a25 */ /* 0x040fe800078e0082 */
[----:B------:R-:W-:Y:S01]  /*7450*/  IMAD R0, R0, c[0x0][0x208], RZ ;  /* 0x0000820000007a24 */ /* 0x000fe200078e02ff */
[C---:B------:R-:W-:Y:S03]  /*7460*/  LEA R4, P0, R8.reuse, c[0x0][0x1f8], 0x1 ;  /* 0x00007e0008047a11 */ /* 0x040fe600078008ff */
[----:B------:R-:W-:Y:S04]  /*7470*/  IMAD R0, R3, c[0x0][0x20c], R0 ;  /* 0x0000830003007a24 */ /* 0x000fe800078e0200 */
        /* <DEDUP_REMOVED lines=18> */
.L_x_1060:
[----:B------:R-:W-:Y:S05]  /*75a0*/  BSYNC B0 ;  /* 0x0000000000007941 */ /* 0x000fea0003800000 */
.L_x_1059:
        /* <DEDUP_REMOVED lines=8> */
[C---:B------:R-:W-:Y:S01]  /*7630*/  IMAD R0, R4.reuse, UR8, RZ ;  /* 0x0000000804007c24 */ /* 0x040fe2000f8e02ff */
[----:B------:R-:W-:Y:S01]  /*7640*/  P2R R7, PR, RZ, 0x4 ;  /* 0x00000004ff077803 */ /* 0x000fe20000000000 */
[----:B------:R-:W-:Y:S01]  /*7650*/  IMAD.WIDE.U32 R8, R4, UR14, R8 ;  /* 0x0000000e04087c25 */ /* 0x000fe2000f8e0008 */
[----:B------:R-:W-:Y:S02]  /*7660*/  ISETP.NE.AND P2, PT, R126, RZ, PT ;  /* 0x000000ff7e00720c */ /* 0x000fe40003f45270 */
[----:B------:R-:W-:Y:S01]  /*7670*/  P2R R5, PR, RZ, 0x2 ;  /* 0x00000002ff057803 */ /* 0x000fe20000000000 */
[----:B------:R-:W-:Y:S01]  /*7680*/  IMAD R0, R3, UR14, R0 ;  /* 0x0000000e03007c24 */ /* 0x000fe2000f8e0200 */
[----:B------:R-:W-:Y:S03]  /*7690*/  ISETP.NE.AND P1, PT, R125, RZ, PT ;  /* 0x000000ff7d00720c */ /* 0x000fe60003f25270 */
[----:B------:R-:W-:Y:S01]  /*76a0*/  IMAD.IADD R0, R9, 0x1, R0 ;  /* 0x0000000109007824 */ /* 0x000fe200078e0200 */
[C---:B------:R-:W-:Y:S04]  /*76b0*/  @P3 LEA R20, P0, R8.reuse, c[0x0][0x220], 0x1 ;  /* 0x0000880008143a11 */ /* 0x040fe800078008ff */
[----:B------:R-:W-:Y:S02]  /*76c0*/  @P3 LEA.HI.X R21, R8, c[0x0][0x224], R0, 0x1, P0 ;  /* 0x0000890008153a11 */ /* 0x000fe400000f0c00 */
[----:B------:R-:W-:Y:S03]  /*76d0*/  ISETP.GE.AND P0, PT, R128, 0x21, PT ;  /* 0x000000218000780c */ /* 0x000fe60003f06270 */
[----:B------:R-:W-:Y:S01]  /*76e0*/  @!PT LDS RZ, [RZ] ;  /* 0x00000000fffff984 */ /* 0x000fe20000000800 */
[----:B------:R-:W-:Y:S01]  /*76f0*/  @!PT LDS RZ, [RZ] ;  /* 0x00000000fffff984 */ /* 0x000fe20000000800 */
[----:B------:R-:W-:Y:S01]  /*7700*/  @!PT LDS RZ, [RZ] ;  /* 0x00000000fffff984 */ /* 0x000fe20000000800 */
[----:B------:R1:W-:Y:S01]  /*7710*/  @P3 LDGSTS.E.BYPASS.LTC128B.128 [R122+0xa080], [R20.64], !P2 ;  /* 0x0a080000147a3fae */ /* 0x0003e2000d101d52 */
[----:B------:R-:W-:Y:S03]  /*7720*/  ISETP.NE.AND P2, PT, R7, RZ, PT ;  /* 0x000000ff0700720c */ /* 0x000fe60003f45270 */
[----:B------:R1:W-:Y:S06]  /*7730*/  @P3 LDGSTS.E.BYPASS.LTC128B.128 [R122+0xb880], [R20.64+0x80], !P1 ;  /* 0x0b880080147a3fae */ /* 0x0003ec000c901d52 */
[----:B------:R-:W-:Y:S04]  /*7740*/  @P0 IADD3 R3, P4, R8, UR12, RZ ;  /* 0x0000000c08030c10 */ /* 0x000fe8000ff9e0ff */
[----:B------:R-:W-:Y:S02]  /*7750*/  @P0 IADD3.X R0, R0, UR11, RZ, P4, !PT ;  /* 0x0000000b00000c10 */ /* 0x000fe4000a7fe4ff */
[C---:B------:R-:W-:Y:S04]  /*7760*/  @P0 LEA R8, P4, R3.reuse, c[0x0][0x220], 0x1 ;  /* 0x0000880003080a11 */ /* 0x040fe800078808ff */
[----:B------:R-:W-:Y:S02]  /*7770*/  @P0 LEA.HI.X R9, R3, c[0x0][0x224], R0, 0x1, P4 ;  /* 0x0000890003090a11 */ /* 0x000fe400020f0c00 */
[----:B------:R-:W-:Y:S11]  /*7780*/  ISETP.NE.AND P4, PT, R124, RZ, PT ;  /* 0x000000ff7c00720c */ /* 0x000ff60003f85270 */
[----:B------:R-:W-:Y:S02]  /*7790*/  @!UPT UIADD3 URZ, URZ, URZ, URZ ;  /* 0x0000003f3f3ff290 */ /* 0x000fe4000fffe03f */
[----:B------:R1:W-:Y:S04]  /*77a0*/  @P3 LDGSTS.E.BYPASS.LTC128B.128 [R122+0xd080], [R20.64+0x100], !P4 ;  /* 0x0d080100147a3fae */ /* 0x0003e8000e101d52 */
[----:B------:R1:W-:Y:S01]  /*77b0*/  @P3 LDGSTS.E.BYPASS.LTC128B.128 [R122+0xe880], [R20.64+0x180], !P6 ;  /* 0x0e880180147a3fae */ /* 0x0003e2000f101d52 */
[----:B------:R-:W-:Y:S11]  /*77c0*/  ISETP.NE.AND P3, PT, R126, RZ, PT ;  /* 0x000000ff7e00720c */ /* 0x000ff60003f65270 */
[----:B------:R-:W-:Y:S02]  /*77d0*/  @!UPT UIADD3 URZ, URZ, URZ, URZ ;  /* 0x0000003f3f3ff290 */ /* 0x000fe4000fffe03f */
[----:B------:R1:W-:Y:S04]  /*77e0*/  @P0 LDGSTS.E.BYPASS.LTC128B.128 [R122+0xb080], [R8.64], !P3 ;  /* 0x0b080000087a0fae */ /* 0x0003e8000d901d52 */
[----:B------:R1:W-:Y:S01]  /*77f0*/  @P0 LDGSTS.E.BYPASS.LTC128B.128 [R122+0xc880], [R8.64+0x80], !P1 ;  /* 0x0c880080087a0fae */ /* 0x0003e2000c901d52 */
[----:B------:R-:W-:Y:S03]  /*7800*/  ISETP.NE.AND P1, PT, R5, RZ, PT ;  /* 0x000000ff0500720c */ /* 0x000fe60003f25270 */
[----:B------:R1:W-:Y:S04]  /*7810*/  @P0 LDGSTS.E.BYPASS.LTC128B.128 [R122+0xe080], [R8.64+0x100], !P4 ;  /* 0x0e080100087a0fae */ /* 0x0003e8000e101d52 */
[----:B------:R1:W-:Y:S04]  /*7820*/  @P0 LDGSTS.E.BYPASS.LTC128B.128 [R122+0xf880], [R8.64+0x180], !P6 ;  /* 0x0f880180087a0fae */ /* 0x0003e8000f101d52 */
.L_x_1061:
[----:B------:R-:W0:Y:S01]  /*7830*/  LDGDEPBAR ;  /* 0x00000000000079af */ /* 0x000e220000000000 */
[----:B------:R-:W-:Y:S01]  /*7840*/  IADD3 R57, R57, -0x1, RZ ;  /* 0xffffffff39397810 */ /* 0x000fe20007ffe0ff */
[----:B------:R-:W-:-:S05]  /*7850*/  @P5 BRA `(.L_x_1062) ;  /* 0xffffa2b000005947 */ /* 0x000fca000383ffff */
[----:B------:R-:W2:Y:S04]  /*7860*/  LDL R3, [R1+0x64] ;  /* 0x0000640001037983 */ /* 0x000ea80000100800 */
[----:B------:R3:W5:Y:S04]  /*7870*/  LDL R0, [R1+0x58] ;  /* 0x0000580001007983 */ /* 0x0007680000100800 */
[----:B------:R-:W-:Y:S01]  /*7880*/  BAR.SYNC.DEFER_BLOCKING 0x0 ;  /* 0x0000000000007b1d */ /* 0x000fe20000010000 */
[----:B-12---:R-:W-:-:S05]  /*7890*/  IADD3 R5, R3, 0x2f, RZ ;  /* 0x0000002f03057810 */ /* 0x006fca0007ffe0ff */
[----:B------:R-:W-:-:S05]  /*78a0*/  IMAD.HI R5, R5, 0x2aaaaaab, RZ ;  /* 0x2aaaaaab05057827 */ /* 0x000fca00078e02ff */
[----:B------:R-:W-:-:S04]  /*78b0*/  SHF.R.U32.HI R168, RZ, 0x1f, R5 ;  /* 0x0000001fffa87819 */ /* 0x000fc80000011605 */
[----:B------:R-:W-:Y:S02]  /*78c0*/  LEA.HI.SX32 R168, R5, R168, 0x1d ;  /* 0x000000a805a87211 */ /* 0x000fe400078feaff */
.L_x_1022:
[----:B---3--:R-:W-:Y:S01]  /*78d0*/  IMAD.MOV.U32 R2, RZ, RZ, c[0x0][0x2c4] ;  /* 0x0000b100ff027624 */ /* 0x008fe200078e00ff */
[----:B------:R1:W-:Y:S04]  /*78e0*/  STL.64 [R1], R224 ;  /* 0x000000e001007387 */ /* 0x0003e80000100a00 */
[----:B------:R-:W-:Y:S02]  /*78f0*/  ISETP.NE.AND P2, PT, R2, 0x1, PT ;  /* 0x000000010200780c */ /* 0x000fe40003f45270 */
[----:B------:R-:W-:-:S05]  /*7900*/  IADD3 R2, R105, 0x7f, RZ ;  /* 0x0000007f69027810 */ /* 0x000fca0007ffe0ff */
[----:B------:R-:W-:-:S06]  /*7910*/  IMAD.MOV.U32 R6, RZ, RZ, R2 ;  /* 0x000000ffff067224 */ /* 0x000fcc00078e0002 */
[----:B------:R-:W-:-:S04]  /*7920*/  @P2 IMAD.HI.U32 R4, R2, c[0x0][0x2c8], RZ ;  /* 0x0000b20002042a27 */ /* 0x000fc800078e00ff */
[----:B------:R-:W-:Y:S01]  /*7930*/  IMAD.MOV.U32 R2, RZ, RZ, c[0x0][0x32c] ;  /* 0x0000cb00ff027624 */ /* 0x000fe200078e00ff */
[----:B------:R-:W-:-:S04]  /*7940*/  @P2 SHF.R.U32.HI R6, RZ, c[0x0][0x2cc], R4 ;  /* 0x0000b300ff062a19 */ /* 0x000fc80000011604 */
[----:B------:R-:W-:Y:S02]  /*7950*/  ISETP.GE.AND P1, PT, R2, 0x1, PT ;  /* 0x000000010200780c */ /* 0x000fe40003f26270 */
[----:B------:R-:W-:-:S05]  /*7960*/  IADD3 R5, R6, 0x1, R3 ;  /* 0x0000000106057810 */ /* 0x000fca0007ffe003 */
[----:B-----5:R-:W-:-:S05]  /*7970*/  IMAD.IADD R5, R5, 0x1, -R0 ;  /* 0x0000000105057824 */ /* 0x020fca00078e0a00 */
[----:B------:R-:W-:Y:S01]  /*7980*/  IADD3 R6, R5, c[0x0][0x328], RZ ;  /* 0x0000ca0005067a10 */ /* 0x000fe20007ffe0ff */
[----:B------:R-:W-:Y:S05]  /*7990*/  @!P1 BRA `(.L_x_1063) ;  /* 0x0000010000009947 */ /* 0x000fea0003800000 */
[C---:B-1----:R-:W-:Y:S01]  /*79a0*/  ISETP.GT.AND P0, PT, R5.reuse, RZ, PT ;  /* 0x000000ff0500720c */ /* 0x042fe20003f04270 */
[----:B------:R-:W-:Y:S01]  /*79b0*/  BSSY B0, `(.L_x_1064) ;  /* 0x000000c000007945 */ /* 0x000fe20003800000 */
        /* <DEDUP_REMOVED lines=8> */
.L_x_1065:
[----:B------:R-:W-:-:S13]  /*7a40*/  ISETP.NE.AND P0, PT, R2, 0x1, PT ;  /* 0x000000010200780c */ /* 0x000fda0003f05270 */
[----:B------:R-:W-:-:S05]  /*7a50*/  @P0 IMAD.HI.U32 R4, R7, c[0x0][0x330], RZ ;  /* 0x0000cc0007040a27 */ /* 0x000fca00078e00ff */
[----:B------:R-:W-:Y:S02]  /*7a60*/  @P0 SHF.R.U32.HI R7, RZ, c[0x0][0x334], R4 ;  /* 0x0000cd00ff070a19 */ /* 0x000fe40000011604 */
.L_x_1066:
[----:B------:R-:W-:Y:S05]  /*7a70*/  BSYNC B0 ;  /* 0x0000000000007941 */ /* 0x000fea0003800000 */
.L_x_1064:
[----:B------:R-:W-:-:S05]  /*7a80*/  IMAD R7, R7, R2, c[0x0][0x32c] ;  /* 0x0000cb0007077624 */ /* 0x000fca00078e0202 */
[----:B------:R-:W-:-:S04]  /*7a90*/  IMNMX R6, R6, R7, PT ;  /* 0x0000000706067217 */ /* 0x000fc80003800200 */
.L_x_1063:
[----:B-1----:R-:W-:Y:S01]  /*7aa0*/  IADD3 R6, R6, 0x2f, RZ ;  /* 0x0000002f06067810 */ /* 0x002fe20007ffe0ff */
[----:B------:R-:W-:-:S04]  /*7ab0*/  @P2 IMAD.HI.U32 R5, R105, c[0x0][0x2c8], RZ ;  /* 0x0000b20069052a27 */ /* 0x000fc800078e00ff */
[----:B------:R-:W-:-:S04]  /*7ac0*/  IMAD.HI R6, R6, 0x2aaaaaab, RZ ;  /* 0x2aaaaaab06067827 */ /* 0x000fc800078e02ff */
[----:B------:R-:W-:Y:S01]  /*7ad0*/  IMAD.MOV.U32 R4, RZ, RZ, R105 ;  /* 0x000000ffff047224 */ /* 0x000fe200078e0069 */
[----:B------:R-:W-:Y:S02]  /*7ae0*/  @P2 SHF.R.U32.HI R4, RZ, c[0x0][0x2cc], R5 ;  /* 0x0000b300ff042a19 */ /* 0x000fe40000011605 */
[----:B------:R-:W-:Y:S02]  /*7af0*/  SHF.R.U32.HI R5, RZ, 0x1f, R6 ;  /* 0x0000001fff057819 */ /* 0x000fe40000011606 */
[----:B------:R-:W-:Y:S02]  /*7b00*/  IADD3 R4, R4, R3, -R0 ;  /* 0x0000000304047210 */ /* 0x000fe40007ffe800 */
[----:B------:R-:W-:Y:S02]  /*7b10*/  LEA.HI.SX32 R7, R6, R5, 0x1d ;  /* 0x0000000506077211 */ /* 0x000fe400078feaff */
[----:B------:R-:W-:Y:S02]  /*7b20*/  IADD3 R5, R4, -c[0x0][0x324], RZ ;  /* 0x8000c90004057a10 */ /* 0x000fe40007ffe0ff */
[----:B------:R-:W-:Y:S01]  /*7b30*/  IMNMX R168, R7, R168, PT ;  /* 0x000000a807a87217 */ /* 0x000fe20003800200 */
[----:B------:R-:W-:Y:S05]  /*7b40*/  @!P1 BRA `(.L_x_1067) ;  /* 0x000000f000009947 */ /* 0x000fea0003800000 */
[----:B------:R-:W-:Y:S01]  /*7b50*/  ISETP.GT.AND P0, PT, R4, -0x1, PT ;  /* 0xffffffff0400780c */ /* 0x000fe20003f04270 */
[----:B------:R-:W-:-:S12]  /*7b60*/  BSSY B0, `(.L_x_1068) ;  /* 0x000000b000007945 */ /* 0x000fd80003800000 */
[----:B------:R-:W-:Y:S05]  /*7b70*/  @P0 BRA `(.L_x_1069) ;  /* 0x0000006000000947 */ /* 0x000fea0003800000 */
[----:B------:R-:W-:Y:S02]  /*7b80*/  ISETP.NE.AND P0, PT, R2, 0x1, PT ;  /* 0x000000010200780c */ /* 0x000fe40003f05270 */
[----:B------:R-:W-:-:S11]  /*7b90*/  LOP3.LUT R4, RZ, R4, RZ, 0x33, !PT ;  /* 0x00000004ff047212 */ /* 0x000fd600078e33ff */
[----:B------:R-:W-:-:S05]  /*7ba0*/  @P0 IMAD.HI.U32 R2, R4, c[0x0][0x330], RZ ;  /* 0x0000cc0004020a27 */ /* 0x000fca00078e00ff */
[----:B------:R-:W-:-:S04]  /*7bb0*/  @P0 SHF.R.U32.HI R4, RZ, c[0x0][0x334], R2 ;  /* 0x0000cd00ff040a19 */ /* 0x000fc80000011602 */
[----:B------:R-:W-:Y:S01]  /*7bc0*/  LOP3.LUT R4, RZ, R4, RZ, 0x33, !PT ;  /* 0x00000004ff047212 */ /* 0x000fe200078e33ff */
[----:B------:R-:W-:Y:S05]  /*7bd0*/  BRA `(.L_x_1070) ;  /* 0x0000003000007947 */ /* 0x000fea0003800000 */
.L_x_1069:
[----:B------:R-:W-:-:S13]  /*7be0*/  ISETP.NE.AND P0, PT, R2, 0x1, PT ;  /* 0x000000010200780c */ /* 0x000fda0003f05270 */
[----:B------:R-:W-:-:S05]  /*7bf0*/  @P0 IMAD.HI.U32 R2, R4, c[0x0][0x330], RZ ;  /* 0x0000cc0004020a27 */ /* 0x000fca00078e00ff */
[----:B------:R-:W-:Y:S02]  /*7c00*/  @P0 SHF.R.U32.HI R4, RZ, c[0x0][0x334], R2 ;  /* 0x0000cd00ff040a19 */ /* 0x000fe40000011602 */
.L_x_1070:
[----:B------:R-:W-:Y:S05]  /*7c10*/  BSYNC B0 ;  /* 0x0000000000007941 */ /* 0x000fea0003800000 */
.L_x_1068:
[----:B------:R-:W-:-:S05]  /*7c20*/  IMAD R4, R4, c[0x0][0x32c], RZ ;  /* 0x0000cb0004047a24 */ /* 0x000fca00078e02ff */
[----:B------:R-:W-:-:S05]  /*7c30*/  IMNMX R5, R5, R4, !PT ;  /* 0x0000000405057217 */ /* 0x000fca0007800200 */
.L_x_1067:
[----:B------:R-:W-:Y:S01]  /*7c40*/  IMAD.HI R2, R5, 0x2aaaaaab, RZ ;  /* 0x2aaaaaab05027827 */ /* 0x000fe200078e02ff */
[----:B------:R-:W-:Y:S01]  /*7c50*/  PLOP3.LUT P1, PT, PT, PT, PT, 0x80, 0x0 ;  /* 0x000000000000781c */ /* 0x000fe20003f2f070 */
[----:B------:R-:W-:Y:S01]  /*7c60*/  CS2R R130, SRZ ;  /* 0x0000000000827805 */ /* 0x000fe2000001ff00 */
[----:B------:R-:W-:Y:S01]  /*7c70*/  CS2R R128, SRZ ;  /* 0x0000000000807805 */ /* 0x000fe2000001ff00 */
[----:B------:R-:W-:Y:S01]  /*7c80*/  CS2R R126, SRZ ;  /* 0x00000000007e7805 */ /* 0x000fe2000001ff00 */
[----:B------:R-:W-:Y:S01]  /*7c90*/  SHF.R.U32.HI R229, RZ, 0x1f, R2 ;  /* 0x0000001fffe57819 */ /* 0x000fe20000011602 */
[----:B------:R-:W-:Y:S01]  /*7ca0*/  CS2R R124, SRZ ;  /* 0x00000000007c7805 */ /* 0x000fe2000001ff00 */
[----:B------:R-:W-:Y:S01]  /*7cb0*/  CS2R R122, SRZ ;  /* 0x00000000007a7805 */ /* 0x000fe2000001ff00 */
[----:B------:R-:W-:Y:S01]  /*7cc0*/  CS2R R120, SRZ ;  /* 0x0000000000787805 */ /* 0x000fe2000001ff00 */
[----:B------:R-:W-:Y:S01]  /*7cd0*/  LEA.HI.SX32 R229, R2, R229, 0x1d ;  /* 0x000000e502e57211 */ /* 0x000fe200078feaff */
[----:B------:R-:W-:Y:S01]  /*7ce0*/  CS2R R118, SRZ ;  /* 0x0000000000767805 */ /* 0x000fe2000001ff00 */
[----:B------:R-:W-:Y:S01]  /*7cf0*/  CS2R R116, SRZ ;  /* 0x0000000000747805 */ /* 0x000fe2000001ff00 */
[----:B------:R-:W-:Y:S01]  /*7d00*/  CS2R R114, SRZ ;  /* 0x0000000000727805 */ /* 0x000fe2000001ff00 */
[----:B------:R-:W-:Y:S01]  /*7d10*/  IMNMX R229, RZ, R229, !PT ;  /* 0x000000e5ffe57217 */ /* 0x000fe20007800200 */
[----:B------:R-:W-:Y:S01]  /*7d20*/  CS2R R112, SRZ ;  /* 0x0000000000707805 */ /* 0x000fe2000001ff00 */
[----:B------:R-:W-:Y:S01]  /*7d30*/  CS2R R110, SRZ ;  /* 0x00000000006e7805 */ /* 0x000fe2000001ff00 */
[----:B------:R-:W-:Y:S01]  /*7d40*/  CS2R R108, SRZ ;  /* 0x00000000006c7805 */ /* 0x000fe2000001ff00 */
[----:B------:R-:W-:Y:S01]  /*7d50*/  ISETP.GT.AND P0, PT, R168, R229, PT ;  /* 0x000000e5a800720c */ /* 0x000fe20003f04270 */
        /* <DEDUP_REMOVED lines=54> */
[----:B------:R-:W-:Y:S05]  /*80c0*/  @!P0 BRA `(.L_x_1071) ;  /* 0x0000f23000008947 */ /* 0x000fea0003800000 */
[----:B------:R-:W3:Y:S01]  /*80d0*/  LDL R6, [R1+0x4c] ;  /* 0x00004c0001067983 */ /* 0x000ee20000100800 */
[----:B------:R-:W-:-:S03]  /*80e0*/  ISETP.NE.U32.AND P0, PT, RZ, c[0x0][0x340], PT ;  /* 0x0000d000ff007a0c */ /* 0x000fc60003f05070 */
[----:B------:R-:W4:Y:S01]  /*80f0*/  LDL R17, [R1+0x50] ;  /* 0x0000500001117983 */ /* 0x000f220000100800 */
[----:B------:R-:W-:Y:S01]  /*8100*/  ISETP.NE.AND.EX P0, PT, RZ, c[0x0][0x344], PT, P0 ;  /* 0x0000d100ff007a0c */ /* 0x000fe20003f05300 */
[----:B------:R-:W-:Y:S02]  /*8110*/  IMAD R4, R106, c[0x0][0x1e8], RZ ;  /* 0x00007a006a047a24 */ /* 0x000fe400078e02ff */
[----:B------:R-:W-:Y:S01]  /*8120*/  IMAD.WIDE.U32 R18, R223, c[0x0][0x1e8], RZ ;  /* 0x00007a00df127a25 */ /* 0x000fe200078e00ff */
[----:B------:R-:W-:Y:S01]  /*8130*/  SHF.R.S32.HI R43, RZ, 0x1f, R224 ;  /* 0x0000001fff2b7819 */ /* 0x000fe200000114e0 */
[----:B------:R-:W-:-:S08]  /*8140*/  ULDC.64 UR4, c[0x0][0x18] ;  /* 0x0000060000047ab9 */ /* 0x000fd00000000a00 */
[----:B------:R-:W-:-:S04]  /*8150*/  @P0 IMAD.MOV.U32 R9, RZ, RZ, 0x4 ;  /* 0x00000004ff090424 */ /* 0x000fc800078e00ff */
[----:B------:R-:W-:-:S05]  /*8160*/  @P0 IMAD.WIDE R8, R226, R9, c[0x0][0x340] ;  /* 0x0000d000e2080625 */ /* 0x000fca00078e0209 */
[----:B------:R1:W5:Y:S01]  /*8170*/  @P0 LDG.E R2, [R8.64] ;  /* 0x0000001208020981 */ /* 0x000362000c1e1900 */
[----:B------:R-:W-:Y:S02]  /*8180*/  IMAD R5, R223, c[0x0][0x1ec], R4 ;  /* 0x00007b00df057a24 */ /* 0x000fe400078e0204 */
[----:B------:R-:W-:Y:S02]  /*8190*/  IMAD R4, R106, c[0x0][0x210], RZ ;  /* 0x000084006a047a24 */ /* 0x000fe400078e02ff */
[----:B------:R-:W-:Y:S02]  /*81a0*/  IMAD.IADD R19, R19, 0x1, R5 ;  /* 0x0000000113137824 */ /* 0x000fe400078e0205 */
[----:B------:R-:W-:Y:S01]  /*81b0*/  IMAD.WIDE.U32 R10, R223, c[0x0][0x210], RZ ;  /* 0x00008400df0a7a25 */ /* 0x000fe200078e00ff */
[----:B------:R-:W-:-:S03]  /*81c0*/  LEA.HI R248, R43, R224, RZ, 0x3 ;  /* 0x000000e02bf87211 */ /* 0x000fc600078f18ff */
[----:B------:R-:W-:Y:S01]  /*81d0*/  IMAD R7, R223, c[0x0][0x214], R4 ;  /* 0x00008500df077a24 */ /* 0x000fe200078e0204 */
[----:B------:R-:W-:-:S03]  /*81e0*/  LOP3.LUT R41, R248, 0xfffffff8, RZ, 0xc0, !PT ;  /* 0xfffffff8f8297812 */ /* 0x000fc600078ec0ff */
[----:B------:R-:W-:Y:S01]  /*81f0*/  IMAD.IADD R11, R7, 0x1, R11 ;  /* 0x00000001070b7824 */ /* 0x000fe200078e020b */
[----:B------:R-:W-:Y:S01]  /*8200*/  LEA.HI R13, R43, R224, RZ, 0x4 ;  /* 0x000000e02b0d7211 */ /* 0x000fe200078f20ff */
[----:B------:R-:W-:Y:S01]  /*8210*/  IMAD R22, R106, c[0x0][0x1b8], RZ ;  /* 0x00006e006a167a24 */ /* 0x000fe200078e02ff */
[----:B------:R-:W-:Y:S01]  /*8220*/  UIADD3 UR4, UP0, UR4, 0x10080, URZ ;  /* 0x0001008004047890 */ /* 0x000fe2000ff1e03f */
[----:B------:R-:W-:Y:S01]  /*8230*/  IMAD.IADD R41, R224, 0x1, -R41 ;  /* 0x00000001e0297824 */ /* 0x000fe200078e0a29 */
[----:B------:R-:W-:Y:S01]  /*8240*/  SHF.R.S32.HI R42, RZ, 0x4, R13 ;  /* 0x00000004ff2a7819 */ /* 0x000fe2000001140d */
[----:B------:R-:W-:Y:S01]  /*8250*/  IMAD R22, R223, c[0x0][0x1bc], R22 ;  /* 0x00006f00df167a24 */ /* 0x000fe200078e0216 */
[----:B------:R-:W-:Y:S01]  /*8260*/  UIADD3.X UR5, URZ, UR5, URZ, UP0, !UPT ;  /* 0x000000053f057290 */ /* 0x000fe200087fe43f */
[----:B------:R-:W-:Y:S01]  /*8270*/  ISETP.NE.U32.AND P1, PT, RZ, c[0x0][0x348], PT ;  /* 0x0000d200ff007a0c */ /* 0x000fe20003f25070 */
[----:B------:R-:W-:Y:S01]  /*8280*/  IMAD.SHL.U32 R228, R41, 0x8, RZ ;  /* 0x0000000829e47824 */ /* 0x000fe200078e00ff */
[----:B------:R-:W-:-:S02]  /*8290*/  SHF.R.S32.HI R248, RZ, 0x3, R248 ;  /* 0x00000003fff87819 */ /* 0x000fc400000114f8 */
[----:B------:R-:W-:Y:S01]  /*82a0*/  ISETP.NE.AND.EX P1, PT, RZ, c[0x0][0x34c], PT, P1 ;  /* 0x0000d300ff007a0c */ /* 0x000fe20003f25310 */
[----:B-1----:R-:W-:Y:S01]  /*82b0*/  IMAD.U32 R8, RZ, RZ, UR4 ;  /* 0x00000004ff087e24 */ /* 0x002fe2000f8e00ff */
[----:B------:R-:W-:Y:S01]  /*82c0*/  IADD3 R227, R228, 0x80, RZ ;  /* 0x00000080e4e37810 */ /* 0x000fe20007ffe0ff */
[----:B------:R-:W-:Y:S01]  /*82d0*/  IMAD.U32 R9, RZ, RZ, UR5 ;  /* 0x00000005ff097e24 */ /* 0x000fe2000f8e00ff */
[----:B------:R-:W-:-:S04]  /*82e0*/  SEL R14, R226, RZ, !P1 ;  /* 0x000000ffe20e7207 */ /* 0x000fc80004800000 */
[----:B------:R1:W-:Y:S01]  /*82f0*/  STL.64 [R1+0x8], R8 ;  /* 0x0000080801007387 */ /* 0x0003e20000100a00 */
[----:B------:R-:W-:Y:S02]  /*8300*/  LOP3.LUT R196, R196, 0xfffffbff, RZ, 0xc0, !PT ;  /* 0xfffffbffc4c47812 */ /* 0x000fe400078ec0ff */
[C---:B------:R-:W-:Y:S01]  /*8310*/  IADD3 R225, R228.reuse, 0xc0, RZ ;  /* 0x000000c0e4e17810 */ /* 0x040fe20007ffe0ff */
[----:B------:R2:W-:Y:S01]  /*8320*/  STL [R1+0x10], R0 ;  /* 0x0000100001007387 */ /* 0x0005e20000100800 */
[C---:B------:R-:W-:Y:S02]  /*8330*/  ISETP.GE.AND P6, PT, R228.reuse, c[0x0][0x1d4], PT ;  /* 0x00007500e4007a0c */ /* 0x040fe40003fc6270 */
[----:B------:R-:W-:Y:S02]  /*8340*/  IADD3 R230, R228, 0x40, RZ ;  /* 0x00000040e4e67810 */ /* 0x000fe40007ffe0ff */
[----:B------:R-:W-:Y:S02]  /*8350*/  ISETP.GE.AND P5, PT, R227, c[0x0][0x198], PT ;  /* 0x00006600e3007a0c */ /* 0x000fe40003fa6270 */
[----:B------:R-:W-:-:S02]  /*8360*/  ISETP.GE.AND P4, PT, R225, c[0x0][0x198], PT ;  /* 0x00006600e1007a0c */ /* 0x000fc40003f86270 */
[----:B------:R-:W-:Y:S02]  /*8370*/  IADD3 R81, R168, -0x1, RZ ;  /* 0xffffffffa8517810 */ /* 0x000fe40007ffe0ff */
[----:B------:R-:W-:Y:S02]  /*8380*/  ISETP.GE.AND P3, PT, R228, c[0x0][0x198], PT ;  /* 0x00006600e4007a0c */ /* 0x000fe40003f66270 */
[----:B------:R-:W-:Y:S02]  /*8390*/  SEL R40, RZ, 0x1, P6 ;  /* 0x00000001ff287807 */ /* 0x000fe40003000000 */
[----:B---3--:R-:W-:-:S05]  /*83a0*/  SHF.R.S32.HI R5, RZ, 0x1f, R6 ;  /* 0x0000001fff057819 */ /* 0x008fca0000011406 */
[----:B------:R-:W-:-:S04]  /*83b0*/  IMAD R5, R5, c[0x0][0x178], RZ ;  /* 0x00005e0005057a24 */ /* 0x000fc800078e02ff */
[C---:B------:R-:W-:Y:S02]  /*83c0*/  IMAD R4, R6.reuse, c[0x0][0x17c], R5 ;  /* 0x00005f0006047a24 */ /* 0x040fe400078e0205 */
[----:B------:R-:W-:-:S04]  /*83d0*/  IMAD.WIDE.U32 R6, R6, c[0x0][0x178], RZ ;  /* 0x00005e0006067a25 */ /* 0x000fc800078e00ff */
[----:B------:R-:W-:Y:S02]  /*83e0*/  IMAD.IADD R5, R7, 0x1, R4 ;  /* 0x0000000107057824 */ /* 0x000fe400078e0204 */
[----:B------:R-:W-:Y:S01]  /*83f0*/  IMAD.MOV.U32 R4, RZ, RZ, R6 ;  /* 0x000000ffff047224 */ /* 0x000fe200078e0006 */
[----:B------:R-:W-:-:S03]  /*8400*/  LEA.HI R7, R13, R42, RZ, 0x1 ;  /* 0x0000002a0d077211 */ /* 0x000fc600078f08ff */
[----:B------:R-:W-:Y:S01]  /*8410*/  IMAD.WIDE.U32 R4, R223, c[0x0][0x1b8], R4 ;  /* 0x00006e00df047a25 */ /* 0x000fe200078e0004 */
[----:B------:R-:W-:-:S03]  /*8420*/  LOP3.LUT R7, R7, 0xfffffffe, RZ, 0xc0, !PT ;  /* 0xfffffffe07077812 */ /* 0x000fc600078ec0ff */
[----:B------:R-:W-:Y:S01]  /*8430*/  IMAD.IADD R23, R5, 0x1, R22 ;  /* 0x0000000105177824 */ /* 0x000fe200078e0216 */
[----:B------:R-:W-:Y:S01]  /*8440*/  SHF.R.S32.HI R5, RZ, 0x1f, R226 ;  /* 0x0000001fff057819 */ /* 0x000fe200000114e2 */
[----:B------:R-:W-:Y:S02]  /*8450*/  IMAD.MOV.U32 R22, RZ, RZ, R4 ;  /* 0x000000ffff167224 */ /* 0x000fe400078e0004 */
[----:B------:R-:W-:Y:S01]  /*8460*/  IMAD R4, R41, 0x20, R248 ;  /* 0x0000002029047824 */ /* 0x000fe200078e02f8 */
[----:B------:R-:W-:Y:S01]  /*8470*/  SEL R15, R5, RZ, !P1 ;  /* 0x000000ff050f7207 */ /* 0x000fe20004800000 */
[----:B------:R-:W-:Y:S01]  /*8480*/  IMAD.IADD R42, R42, 0x1, -R7 ;  /* 0x000000012a2a7824 */ /* 0x000fe200078e0a07 */
[----:B------:R-:W-:Y:S01]  /*8490*/  ISETP.GE.AND P1, PT, R227, c[0x0][0x1d4], PT ;  /* 0x00007500e3007a0c */ /* 0x000fe20003f26270 */
[----:B------:R-:W-:Y:S02]  /*84a0*/  IMAD.SHL.U32 R7, R248, 0x40, RZ ;  /* 0x00000040f8077824 */ /* 0x000fe400078e00ff */
[----:B-1----:R-:W-:-:S03]  /*84b0*/  IMAD.IADD R9, R105, 0x1, R4 ;  /* 0x0000000169097824 */ /* 0x002fc600078e0204 */
[----:B------:R-:W-:Y:S01]  /*84c0*/  LOP3.LUT R7, R7, 0x1c0, RZ, 0xc0, !PT ;  /* 0x000001c007077812 */ /* 0x000fe200078ec0ff */
[----:B------:R-:W-:Y:S01]  /*84d0*/  @P2 IMAD.HI.U32 R4, R9, c[0x0][0x2c8], RZ ;  /* 0x0000b20009042a27 */ /* 0x000fe200078e00ff */
[----:B------:R-:W-:Y:S02]  /*84e0*/  LOP3.LUT R13, R13, 0xfffffff0, RZ, 0xc0, !PT ;  /* 0xfffffff00d0d7812 */ /* 0x000fe400078ec0ff */
[----:B------:R-:W-:Y:S01]  /*84f0*/  LOP3.LUT R21, R7, 0x38, R228, 0xf8, !PT ;  /* 0x0000003807157812 */ /* 0x000fe200078ef8e4 */
[----:B------:R-:W-:Y:S01]  /*8500*/  IMAD R15, R15, c[0x0][0x1c0], RZ ;  /* 0x000070000f0f7a24 */ /* 0x000fe200078e02ff */
[----:B------:R-:W-:Y:S01]  /*8510*/  SHF.R.U32.HI R6, RZ, 0x3, R7 ;  /* 0x00000003ff067819 */ /* 0x000fe20000011607 */
[----:B------:R-:W-:Y:S01]  /*8520*/  IMAD.MOV.U32 R7, RZ, RZ, R9 ;  /* 0x000000ffff077224 */ /* 0x000fe200078e0009 */
[----:B------:R-:W-:Y:S01]  /*8530*/  @P2 SHF.R.U32.HI R7, RZ, c[0x0][0x2cc], R4 ;  /* 0x0000b300ff072a19 */ /* 0x000fe20000011604 */
[----:B------:R-:W-:Y:S01]  /*8540*/  IMAD R20, R14, c[0x0][0x1c4], R15 ;  /* 0x000071000e147a24 */ /* 0x000fe200078e020f */
[----:B------:R-:W-:Y:S01]  /*8550*/  @P1 LOP3.LUT R196, R196, 0x400, RZ, 0xfc, !PT ;  /* 0x00000400c4c41812 */ /* 0x000fe200078efcff */
[----:B------:R-:W-:Y:S01]  /*8560*/  IMAD.WIDE.U32 R14, R14, c[0x0][0x1c0], R22 ;  /* 0x000070000e0e7a25 */ /* 0x000fe200078e0016 */
[----:B------:R-:W-:-:S02]  /*8570*/  ISETP.GE.AND P1, PT, R225, c[0x0][0x1d4], PT ;  /* 0x00007500e1007a0c */ /* 0x000fc40003f26270 */
[----:B------:R-:W-:Y:S01]  /*8580*/  SHF.R.S32.HI R8, RZ, 0x1f, R7 ;  /* 0x0000001fff087819 */ /* 0x000fe20000011407 */
[----:B------:R-:W-:Y:S01]  /*8590*/  IMAD.IADD R13, R224, 0x1, -R13 ;  /* 0x00000001e00d7824 */ /* 0x000fe200078e0a0d */
[----:B------:R-:W-:Y:S01]  /*85a0*/  LOP3.LUT R6, R21, R6, RZ, 0x3c, !PT ;  /* 0x0000000615067212 */ /* 0x000fe200078e3cff */
[----:B------:R-:W-:Y:S02]  /*85b0*/  IMAD.IADD R21, R15, 0x1, R20 ;  /* 0x000000010f157824 */ /* 0x000fe400078e0214 */
[----:B------:R-:W-:Y:S01]  /*85c0*/  IMAD.MOV.U32 R20, RZ, RZ, R14 ;  /* 0x000000ffff147224 */ /* 0x000fe200078e000e */
[----:B------:R-:W-:Y:S01]  /*85d0*/  SHF.R.S32.HI R4, RZ, 0x1f, R13 ;  /* 0x0000001fff047819 */ /* 0x000fe2000001140d */
[----:B------:R-:W-:Y:S02]  /*85e0*/  IMAD R8, R8, c[0x0][0x1b0], RZ ;  /* 0x00006c0008087a24 */ /* 0x000fe400078e02ff */
[----:B------:R-:W-:Y:S01]  /*85f0*/  IMAD.MOV R14, RZ, RZ, -R7 ;  /* 0x000000ffff0e7224 */ /* 0x000fe200078e0a07 */
[----:B------:R-:W-:Y:S01]  /*8600*/  LOP3.LUT R196, R196, 0xfffffdff, RZ, 0xc0, !PT ;  /* 0xfffffdffc4c47812 */ /* 0x000fe200078ec0ff */
[----:B------:R-:W-:-:S02]  /*8610*/  IMAD R8, R7, c[0x0][0x1b4], R8 ;  /* 0x00006d0007087a24 */ /* 0x000fc400078e0208 */
[----:B------:R-:W-:Y:S01]  /*8620*/  IMAD.WIDE.U32 R20, R7, c[0x0][0x1b0], R20 ;  /* 0x00006c0007147a25 */ /* 0x000fe200078e0014 */
[----:B------:R-:W-:-:S03]  /*8630*/  LEA.HI R7, R4, R13, RZ, 0x3 ;  /* 0x0000000d04077211 */ /* 0x000fc600078f18ff */
[----:B------:R-:W-:Y:S01]  /*8640*/  IMAD R14, R14, c[0x0][0x2c4], R9 ;  /* 0x0000b1000e0e7a24 */ /* 0x000fe200078e0209 */
[----:B------:R-:W-:Y:S01]  /*8650*/  @P1 LOP3.LUT R196, R196, 0x200, RZ, 0xfc, !PT ;  /* 0x00000200c4c41812 */ /* 0x000fe200078efcff */
[----:B------:R-:W-:Y:S01]  /*8660*/  IMAD.IADD R9, R21, 0x1, R8 ;  /* 0x0000000115097824 */ /* 0x000fe200078e0208 */
[----:B------:R-:W-:Y:S01]  /*8670*/  ISETP.NE.U32.AND P1, PT, RZ, c[0x0][0x350], PT ;  /* 0x0000d400ff007a0c */ /* 0x000fe20003f25070 */
[----:B-----5:R-:W-:Y:S01]  /*8680*/  @P0 IMAD.MOV.U32 R22, RZ, RZ, R2 ;  /* 0x000000ffff160224 */ /* 0x020fe200078e0002 */
[----:B------:R-:W-:Y:S01]  /*8690*/  LOP3.LUT R12, R7, 0xfffffff8, RZ, 0xc0, !PT ;  /* 0xfffffff8070c7812 */ /* 0x000fe200078ec0ff */
[----:B------:R-:W-:Y:S01]  /*86a0*/  @!P0 IMAD.MOV.U32 R22, RZ, RZ, R226 ;  /* 0x000000ffff168224 */ /* 0x000fe200078e00e2 */
[----:B------:R-:W-:Y:S01]  /*86b0*/  @P0 SHF.R.S32.HI R23, RZ, 0x1f, R2 ;  /* 0x0000001fff170819 */ /* 0x000fe20000011402 */
[----:B------:R-:W-:Y:S01]  /*86c0*/  @!P0 IMAD.MOV.U32 R23, RZ, RZ, R5 ;  /* 0x000000ffff178224 */ /* 0x000fe200078e0005 */
[----:B------:R-:W-:Y:S02]  /*86d0*/  SHF.R.S32.HI R21, RZ, 0x1f, R14 ;  /* 0x0000001fff157819 */ /* 0x000fe4000001140e */
[----:B------:R-:W-:Y:S01]  /*86e0*/  ISETP.NE.AND.EX P1, PT, RZ, c[0x0][0x354], PT, P1 ;  /* 0x0000d500ff007a0c */ /* 0x000fe20003f25310 */
[----:B------:R-:W-:Y:S01]  /*86f0*/  IMAD.IADD R12, R13, 0x1, -R12 ;  /* 0x000000010d0c7824 */ /* 0x000fe200078e0a0c */
[----:B------:R-:W-:Y:S01]  /*8700*/  LEA.HI R5, R43, R224, RZ, 0x6 ;  /* 0x000000e02b057211 */ /* 0x000fe200078f30ff */
[----:B------:R-:W-:Y:S01]  /*8710*/  IMAD R21, R21, c[0x0][0x1a8], RZ ;  /* 0x00006a0015157a24 */ /* 0x000fe200078e02ff */
[----:B------:R-:W-:Y:S01]  /*8720*/  SEL R13, R22, RZ, !P1 ;  /* 0x000000ff160d7207 */ /* 0x000fe20004800000 */
[----:B------:R-:W-:Y:S01]  /*8730*/  IMAD.MOV.U32 R8, RZ, RZ, R20 ;  /* 0x000000ffff087224 */ /* 0x000fe200078e0014 */
[----:B------:R-:W-:Y:S01]  /*8740*/  SEL R4, R23, RZ, !P1 ;  /* 0x000000ff17047207 */ /* 0x000fe20004800000 */
[----:B------:R-:W-:-:S02]  /*8750*/  IMAD R21, R14, c[0x0][0x1ac], R21 ;  /* 0x00006b000e157a24 */ /* 0x000fc400078e0215 */
[----:B------:R-:W-:-:S04]  /*8760*/  IMAD.WIDE.U32 R14, R14, c[0x0][0x1a8], R8 ;  /* 0x00006a000e0e7a25 */ /* 0x000fc800078e0008 */
[----:B------:R-:W-:Y:S02]  /*8770*/  IMAD.SHL.U32 R5, R5, 0x8, RZ ;  /* 0x0000000805057824 */ /* 0x000fe400078e00ff */
[----:B------:R-:W-:-:S04]  /*8780*/  IMAD.WIDE.U32 R18, R13, c[0x0][0x1f0], R18 ;  /* 0x00007c000d127a25 */ /* 0x000fc800078e0012 */
[----:B------:R-:W-:Y:S01]  /*8790*/  IMAD R8, R4, c[0x0][0x1f0], RZ ;  /* 0x00007c0004087a24 */ /* 0x000fe200078e02ff */
[----:B------:R-:W-:Y:S01]  /*87a0*/  LEA R2, P0, R14, c[0x0][0x160], 0x1 ;  /* 0x000058000e027a11 */ /* 0x000fe200078008ff */
[----:B------:R-:W-:Y:S01]  /*87b0*/  IMAD.IADD R15, R15, 0x1, R21 ;  /* 0x000000010f0f7824 */ /* 0x000fe200078e0215 */
[----:B------:R-:W-:Y:S01]  /*87c0*/  SHF.R.S32.HI R9, RZ, 0x1f, R228 ;  /* 0x0000001fff097819 */ /* 0x000fe200000114e4 */
[----:B------:R-:W-:Y:S01]  /*87d0*/  IMAD R8, R13, c[0x0][0x1f4], R8 ;  /* 0x00007d000d087a24 */ /* 0x000fe200078e0208 */
[----:B------:R-:W-:Y:S02]  /*87e0*/  IADD3 R234, P1, R228, R18, RZ ;  /* 0x00000012e4ea7210 */ /* 0x000fe40007f3e0ff */
[----:B------:R-:W-:Y:S01]  /*87f0*/  LOP3.LUT R6, R6, 0xfffffe00, R5, 0xf8, !PT ;  /* 0xfffffe0006067812 */ /* 0x000fe200078ef805 */
[----:B------:R-:W-:Y:S01]  /*8800*/  IMAD.SHL.U32 R5, R12, 0x40, RZ ;  /* 0x000000400c057824 */ /* 0x000fe200078e00ff */
[----:B------:R-:W-:Y:S01]  /*8810*/  LEA.HI.X R15, R14, c[0x0][0x164], R15, 0x1, P0 ;  /* 0x000059000e0f7a11 */ /* 0x000fe200000f0c0f */
[----:B------:R-:W-:Y:S01]  /*8820*/  IMAD R4, R4, c[0x0][0x218], RZ ;  /* 0x0000860004047a24 */ /* 0x000fe200078e02ff */
[----:B------:R-:W-:Y:S01]  /*8830*/  IADD3.X R235, R9, R19, R8, P1, !PT ;  /* 0x0000001309eb7210 */ /* 0x000fe20000ffe408 */
[----:B------:R-:W-:Y:S01]  /*8840*/  IMAD.WIDE.U32 R10, R13, c[0x0][0x218], R10 ;  /* 0x000086000d0a7a25 */ /* 0x000fe200078e000a */
[----:B----4-:R-:W-:-:S02]  /*8850*/  SHF.R.S32.HI R237, RZ, 0x1f, R17 ;  /* 0x0000001fffed7819 */ /* 0x010fc40000011411 */
[----:B------:R-:W-:Y:S01]  /*8860*/  IADD3 R232, P0, R248, R17, RZ ;  /* 0x00000011f8e87210 */ /* 0x000fe20007f1e0ff */
[----:B------:R-:W-:Y:S01]  /*8870*/  IMAD.SHL.U32 R8, R42, 0x8, RZ ;  /* 0x000000082a087824 */ /* 0x000fe200078e00ff */
[----:B------:R-:W-:Y:S01]  /*8880*/  LOP3.LUT R5, R5, 0x1c0, RZ, 0xc0, !PT ;  /* 0x000001c005057812 */ /* 0x000fe200078ec0ff */
[----:B------:R-:W-:Y:S01]  /*8890*/  IMAD R4, R13, c[0x0][0x21c], R4 ;  /* 0x000087000d047a24 */ /* 0x000fe200078e0204 */
[----:B------:R-:W-:Y:S02]  /*88a0*/  LEA.HI.X.SX32 R237, R248, R237, 0x1, P0 ;  /* 0x000000edf8ed7211 */ /* 0x000fe400000f0eff */
[----:B------:R-:W-:Y:S02]  /*88b0*/  IADD3 R10, P0, R228, R10, RZ ;  /* 0x0000000ae40a7210 */ /* 0x000fe40007f1e0ff */
[----:B------:R-:W-:Y:S02]  /*88c0*/  LOP3.LUT R8, R5, 0x8, R8, 0xf8, !PT ;  /* 0x0000000805087812 */ /* 0x000fe400078ef808 */
[----:B------:R-:W-:-:S02]  /*88d0*/  SHF.R.U32.HI R5, RZ, 0x3, R5 ;  /* 0x00000003ff057819 */ /* 0x000fc40000011605 */
[----:B------:R-:W-:Y:S02]  /*88e0*/  IADD3.X R11, R9, R11, R4, P0, !PT ;  /* 0x0000000b090b7210 */ /* 0x000fe400007fe404 */
[----:B------:R-:W-:Y:S02]  /*88f0*/  ISETP.GE.AND P0, PT, R230, c[0x0][0x1d4], PT ;  /* 0x00007500e6007a0c */ /* 0x000fe40003f06270 */
[----:B------:R-:W-:Y:S01]  /*8900*/  LOP3.LUT R5, R8, R5, RZ, 0x3c, !PT ;  /* 0x0000000508057212 */ /* 0x000fe200078e3cff */
[----:B------:R-:W-:Y:S01]  /*8910*/  IMAD.SHL.U32 R8, R7, 0x40, RZ ;  /* 0x0000004007087824 */ /* 0x000fe200078e00ff */
[----:B------:R-:W-:Y:S01]  /*8920*/  LOP3.LUT R196, R196, 0xffffff7f, RZ, 0xc0, !PT ;  /* 0xffffff7fc4c47812 */ /* 0x000fe200078ec0ff */
[C---:B------:R-:W-:Y:S02]  /*8930*/  IMAD R245, R237.reuse, c[0x0][0x1e0], RZ ;  /* 0x00007800edf57a24 */ /* 0x040fe400078e02ff */
[----:B------:R-:W-:Y:S01]  /*8940*/  IMAD R237, R237, c[0x0][0x208], RZ ;  /* 0x00008200eded7a24 */ /* 0x000fe200078e02ff */
[----:B------:R-:W-:Y:S01]  /*8950*/  @P6 LOP3.LUT R196, R196, 0x80, RZ, 0xfc, !PT ;  /* 0x00000080c4c46812 */ /* 0x000fe200078efcff */
[----:B------:R-:W-:Y:S01]  /*8960*/  IMAD.MOV.U32 R7, RZ, RZ, 0x10 ;  /* 0x00000010ff077424 */ /* 0x000fe200078e00ff */
[----:B------:R-:W-:Y:S01]  /*8970*/  LOP3.LUT R4, R5, 0xfffffe00, R8, 0xf8, !PT ;  /* 0xfffffe0005047812 */ /* 0x000fe200078ef808 */
[----:B------:R-:W-:Y:S01]  /*8980*/  IMAD R245, R232, c[0x0][0x1e4], R245 ;  /* 0x00007900e8f57a24 */ /* 0x000fe200078e02f5 */
[----:B------:R-:W-:Y:S01]  /*8990*/  LOP3.LUT P1, RZ, R12, 0x2, RZ, 0xc0, !PT ;  /* 0x000000020cff7812 */ /* 0x000fe2000782c0ff */
[----:B------:R-:W-:Y:S01]  /*89a0*/  IMAD R237, R232, c[0x0][0x20c], R237 ;  /* 0x00008300e8ed7a24 */ /* 0x000fe200078e02ed */
[----:B------:R-:W-:Y:S01]  /*89b0*/  LOP3.LUT P2, RZ, R12, 0x4, RZ, 0xc0, !PT ;  /* 0x000000040cff7812 */ /* 0x000fe2000784c0ff */
[----:B------:R-:W-:Y:S01]  /*89c0*/  IMAD.WIDE.U32 R234, R232, c[0x0][0x1e0], R234 ;  /* 0x00007800e8ea7a25 */ /* 0x000fe200078e00ea */
[----:B------:R-:W-:-:S03]  /*89d0*/  LOP3.LUT R196, R196, 0xfffffeff, RZ, 0xc0, !PT ;  /* 0xfffffeffc4c47812 */ /* 0x000fc600078ec0ff */
[----:B------:R-:W-:Y:S02]  /*89e0*/  IMAD.MOV.U32 R5, RZ, RZ, 0x20 ;  /* 0x00000020ff057424 */ /* 0x000fe400078e00ff */
[----:B------:R-:W-:Y:S01]  /*89f0*/  IMAD.WIDE.U32 R232, R232, c[0x0][0x208], R10 ;  /* 0x00008200e8e87a25 */ /* 0x000fe200078e000a */
[----:B------:R-:W-:Y:S02]  /*8a00*/  SEL R7, R7, 0xfffffff0, !P1 ;  /* 0xfffffff007077807 */ /* 0x000fe40004800000 */
[----:B------:R-:W-:Y:S01]  /*8a10*/  SEL R5, R5, 0xffffffe0, !P2 ;  /* 0xffffffe005057807 */ /* 0x000fe20005000000 */
[----:B------:R-:W-:Y:S01]  /*8a20*/  IMAD.IADD R245, R235, 0x1, R245 ;  /* 0x00000001ebf57824 */ /* 0x000fe200078e02f5 */
[----:B------:R-:W-:Y:S01]  /*8a30*/  @P0 LOP3.LUT R196, R196, 0x100, RZ, 0xfc, !PT ;  /* 0x00000100c4c40812 */ /* 0x000fe200078efcff */
[----:B------:R-:W-:Y:S01]  /*8a40*/  IMAD.IADD R237, R233, 0x1, R237 ;  /* 0x00000001e9ed7824 */ /* 0x000fe200078e02ed */
[----:B------:R-:W-:Y:S01]  /*8a50*/  ISETP.GE.AND P1, PT, R230, c[0x0][0x198], PT ;  /* 0x00006600e6007a0c */ /* 0x000fe20003f26270 */
[----:B------:R-:W-:Y:S10]  /*8a60*/  BRA.DIV ~URZ, `(.L_x_1072) ;  /* 0x000111627f007947 */ /* 0x000ff4000b800000 */
[----:B--2---:R1:W2:Y:S02]  /*8a70*/  SHFL.IDX PT, R17, R15, RZ, 0x181f ;  /* 0x00181fff0f117589 */ /* 0x0042a400000e0000 */
.L_x_1162:
[----:B------:R-:W-:Y:S05]  /*8a80*/  BRA.DIV ~URZ, `(.L_x_1073) ;  /* 0x000111c27f007947 */ /* 0x000fea000b800000 */
[----:B------:R3:W4:Y:S02]  /*8a90*/  SHFL.IDX PT, R16, R2, RZ, 0x181f ;  /* 0x00181fff02107589 */ /* 0x00072400000e0000 */
.L_x_1163:
[----:B------:R-:W-:Y:S01]  /*8aa0*/  IMAD R0, R0, c[0x0][0x2c4], RZ ;  /* 0x0000b10000007a24 */ /* 0x000fe200078e02ff */
[----:B------:R-:W-:Y:S01]  /*8ab0*/  IADD3 R105, R105, R248, RZ ;  /* 0x000000f869697210 */ /* 0x000fe20007ffe0ff */
[----:B------:R-:W-:Y:S03]  /*8ac0*/  BSSY B0, `(.L_x_1074) ;  /* 0x000001d000007945 */ /* 0x000fe60003800000 */
[----:B------:R-:W-:-:S13]  /*8ad0*/  ISETP.GE.AND P0, PT, R105, R0, PT ;  /* 0x000000006900720c */ /* 0x000fda0003f06270 */
[----:B------:R-:W-:Y:S05]  /*8ae0*/  @P0 BRA `(.L_x_1075) ;  /* 0x000001a000000947 */ /* 0x000fea0003800000 */
[C---:B------:R-:W-:Y:S01]  /*8af0*/  IADD3 R10, R228.reuse, 0x80, RZ ;  /* 0x00000080e40a7810 */ /* 0x040fe20007ffe0ff */
[----:B----4-:R-:W-:Y:S01]  /*8b00*/  IMAD.MOV.U32 R18, RZ, RZ, R16 ;  /* 0x000000ffff127224 */ /* 0x010fe200078e0010 */
[----:B------:R-:W-:Y:S02]  /*8b10*/  IADD3 R8, R228, 0xc0, RZ ;  /* 0x000000c0e4087810 */ /* 0x000fe40007ffe0ff */
[----:B------:R-:W-:Y:S02]  /*8b20*/  SHF.R.S32.HI R19, RZ, 0x1f, R230 ;  /* 0x0000001fff137819 */ /* 0x000fe400000114e6 */
[----:B------:R-:W-:Y:S02]  /*8b30*/  SHF.R.S32.HI R13, RZ, 0x1f, R10 ;  /* 0x0000001fff0d7819 */ /* 0x000fe4000001140a */
[----:B------:R-:W-:Y:S02]  /*8b40*/  SHF.R.S32.HI R11, RZ, 0x1f, R8 ;  /* 0x0000001fff0b7819 */ /* 0x000fe40000011408 */
[----:B------:R-:W-:Y:S01]  /*8b50*/  LEA.HI R12, R19, R230, RZ, 0x3 ;  /* 0x000000e6130c7211 */ /* 0x000fe200078f18ff */
[----:B--2---:R-:W-:Y:S01]  /*8b60*/  IMAD.MOV.U32 R19, RZ, RZ, R17 ;  /* 0x000000ffff137224 */ /* 0x004fe200078e0011 */
[----:B------:R-:W-:-:S02]  /*8b70*/  LEA.HI R13, R13, R10, RZ, 0x3 ;  /* 0x0000000a0d0d7211 */ /* 0x000fc400078f18ff */
[----:B------:R-:W-:Y:S02]  /*8b80*/  LEA.HI R11, R11, R8, RZ, 0x3 ;  /* 0x000000080b0b7211 */ /* 0x000fe400078f18ff */
[----:B------:R-:W-:Y:S02]  /*8b90*/  LEA R20, P0, R228, R16, 0x1 ;  /* 0x00000010e4147211 */ /* 0x000fe400078008ff */
[----:B------:R-:W-:Y:S02]  /*8ba0*/  LOP3.LUT R12, R12, 0xfffffff8, RZ, 0xc0, !PT ;  /* 0xfffffff80c0c7812 */ /* 0x000fe400078ec0ff */
[----:B------:R-:W-:Y:S02]  /*8bb0*/  LOP3.LUT R13, R13, 0xfffffff8, RZ, 0xc0, !PT ;  /* 0xfffffff80d0d7812 */ /* 0x000fe400078ec0ff */
[----:B------:R-:W-:Y:S01]  /*8bc0*/  LOP3.LUT R11, R11, 0xfffffff8, RZ, 0xc0, !PT ;  /* 0xfffffff80b0b7812 */ /* 0x000fe200078ec0ff */
[----:B------:R-:W-:Y:S01]  /*8bd0*/  IMAD.WIDE R22, R12, 0x2, R18 ;  /* 0x000000020c167825 */ /* 0x000fe200078e0212 */
[----:B------:R-:W-:-:S03]  /*8be0*/  LEA.HI.X R21, R228, R17, R9, 0x1, P0 ;  /* 0x00000011e4157211 */ /* 0x000fc600000f0c09 */
[----:B------:R-:W-:Y:S02]  /*8bf0*/  IMAD.SHL.U32 R17, R6, 0x2, RZ ;  /* 0x0000000206117824 */ /* 0x000fe400078e00ff */
[----:B------:R-:W-:-:S03]  /*8c00*/  IMAD.WIDE R12, R13, 0x2, R18 ;  /* 0x000000020d0c7825 */ /* 0x000fc600078e0212 */
[----:B------:R-:W-:Y:S01]  /*8c10*/  @!PT LDS RZ, [RZ] ;  /* 0x00000000fffff984 */ /* 0x000fe20000000800 */
[----:B------:R-:W-:Y:S01]  /*8c20*/  @!PT LDS RZ, [RZ] ;  /* 0x00000000fffff984 */ /* 0x000fe20000000800 */
[----:B------:R-:W-:Y:S01]  /*8c30*/  @!PT LDS RZ, [RZ] ;  /* 0x00000000fffff984 */ /* 0x000fe20000000800 */
[----:B------:R2:W-:Y:S01]  /*8c40*/  LDGSTS.E.BYPASS.LTC128B.128 [R17+0x10080], [R20.64], !P3 ;  /* 0x1008000014117fae */ /* 0x0005e2000d901d52 */
[----:B------:R-:W-:-:S03]  /*8c50*/  IMAD.WIDE R18, R11, 0x2, R18 ;  /* 0x000000020b127825 */ /* 0x000fc600078e0212 */
[----:B------:R2:W-:Y:S04]  /*8c60*/  LDGSTS.E.BYPASS.LTC128B.128 [R17+0x14080], [R22.64], !P1 ;  /* 0x1408000016117fae */ /* 0x0005e8000c901d52 */
[----:B------:R2:W-:Y:S04]  /*8c70*/  LDGSTS.E.BYPASS.LTC128B.128 [R17+0x18080], [R12.64], !P5 ;  /* 0x180800000c117fae */ /* 0x0005e8000e901d52 */
[----:B------:R2:W-:Y:S02]  /*8c80*/  LDGSTS.E.BYPASS.LTC128B.128 [R17+0x1c080], [R18.64], !P4 ;  /* 0x1c08000012117fae */ /* 0x0005e4000e101d52 */
.L_x_1075:
[----:B------:R-:W-:Y:S05]  /*8c90*/  BSYNC B0 ;  /* 0x0000000000007941 */ /* 0x000fea0003800000 */
.L_x_1074:
[----:B------:R-:W-:Y:S05]  /*8ca0*/  BRA.DIV ~URZ, `(.L_x_1076) ;  /* 0x000110127f007947 */ /* 0x000fea000b800000 */
[----:B--2---:R2:W1:Y:S04]  /*8cb0*/  SHFL.IDX PT, R17, R15, 0x1, 0x181f ;  /* 0x00381f000f117f89 */ /* 0x00446800000e0000 */
[----:B----4-:R2:W4:Y:S02]  /*8cc0*/  SHFL.IDX PT, R16, R2, 0x1, 0x181f ;  /* 0x00381f0002107f89 */ /* 0x01052400000e0000 */
.L_x_1164:
[----:B------:R-:W-:Y:S01]  /*8cd0*/  IADD3 R11, R105, 0x20, RZ ;  /* 0x00000020690b7810 */ /* 0x000fe20007ffe0ff */
[----:B------:R-:W-:Y:S03]  /*8ce0*/  BSSY B0, `(.L_x_1077) ;  /* 0x000001b000007945 */ /* 0x000fe60003800000 */
[----:B------:R-:W-:-:S13]  /*8cf0*/  ISETP.GE.AND P0, PT, R11, R0, PT ;  /* 0x000000000b00720c */ /* 0x000fda0003f06270 */
[----:B------:R-:W-:Y:S05]  /*8d00*/  @P0 BRA `(.L_x_1078) ;  /* 0x0000018000000947 */ /* 0x000fea0003800000 */
[C---:B------:R-:W-:Y:S02]  /*8d10*/  IADD3 R13, R228.reuse, 0x80, RZ ;  /* 0x00000080e40d7810 */ /* 0x040fe40007ffe0ff */
[----:B------:R-:W-:Y:S02]  /*8d20*/  IADD3 R11, R228, 0xc0, RZ ;  /* 0x000000c0e40b7810 */ /* 0x000fe40007ffe0ff */
[----:B------:R-:W-:Y:S02]  /*8d30*/  SHF.R.S32.HI R19, RZ, 0x1f, R230 ;  /* 0x0000001fff137819 */ /* 0x000fe400000114e6 */
[----:B------:R-:W-:Y:S02]  /*8d40*/  SHF.R.S32.HI R10, RZ, 0x1f, R13 ;  /* 0x0000001fff0a7819 */ /* 0x000fe4000001140d */
[----:B------:R-:W-:Y:S02]  /*8d50*/  SHF.R.S32.HI R8, RZ, 0x1f, R11 ;  /* 0x0000001fff087819 */ /* 0x000fe4000001140b */
[----:B------:R-:W-:-:S02]  /*8d60*/  LEA.HI R12, R19, R230, RZ, 0x3 ;  /* 0x000000e6130c7211 */ /* 0x000fc400078f18ff */
[----:B------:R-:W-:Y:S02]  /*8d70*/  LEA.HI R10, R10, R13, RZ, 0x3 ;  /* 0x0000000d0a0a7211 */ /* 0x000fe400078f18ff */
[----:B------:R-:W-:Y:S01]  /*8d80*/  LEA.HI R8, R8, R11, RZ, 0x3 ;  /* 0x0000000b08087211 */ /* 0x000fe200078f18ff */
[----:B------:R-:W-:Y:S01]  /*8d90*/  IMAD.SHL.U32 R11, R6, 0x2, RZ ;  /* 0x00000002060b7824 */ /* 0x000fe200078e00ff */
[----:B----4-:R-:W-:Y:S02]  /*8da0*/  LEA R20, P0, R228, R16, 0x1 ;  /* 0x00000010e4147211 */ /* 0x010fe400078008ff */
[----:B------:R-:W-:Y:S02]  /*8db0*/  LOP3.LUT R12, R12, 0xfffffff8, RZ, 0xc0, !PT ;  /* 0xfffffff80c0c7812 */ /* 0x000fe400078ec0ff */
[----:B------:R-:W-:Y:S02]  /*8dc0*/  LOP3.LUT R10, R10, 0xfffffff8, RZ, 0xc0, !PT ;  /* 0xfffffff80a0a7812 */ /* 0x000fe400078ec0ff */
[----:B------:R-:W-:Y:S01]  /*8dd0*/  LOP3.LUT R8, R8, 0xfffffff8, RZ, 0xc0, !PT ;  /* 0xfffffff808087812 */ /* 0x000fe200078ec0ff */
[----:B-1----:R-:W-:Y:S01]  /*8de0*/  IMAD.WIDE R12, R12, 0x2, R16 ;  /* 0x000000020c0c7825 */ /* 0x002fe200078e0210 */
[----:B------:R-:W-:-:S03]  /*8df0*/  LEA.HI.X R21, R228, R17, R9, 0x1, P0 ;  /* 0x00000011e4157211 */ /* 0x000fc600000f0c09 */
[--C-:B------:R-:W-:Y:S02]  /*8e00*/  IMAD.WIDE R18, R10, 0x2, R16.reuse ;  /* 0x000000020a127825 */ /* 0x100fe400078e0210 */
[----:B------:R-:W-:Y:S01]  /*8e10*/  @!PT LDS RZ, [RZ] ;  /* 0x00000000fffff984 */ /* 0x000fe20000000800 */
[----:B------:R-:W-:Y:S01]  /*8e20*/  @!PT LDS RZ, [RZ] ;  /* 0x00000000fffff984 */ /* 0x000fe20000000800 */
[----:B------:R-:W-:Y:S01]  /*8e30*/  @!PT LDS RZ, [RZ] ;  /* 0x00000000fffff984 */ /* 0x000fe20000000800 */
[----:B------:R1:W-:Y:S02]  /*8e40*/  LDGSTS.E.BYPASS.LTC128B.128 [R11+0x11080], [R20.64], !P3 ;  /* 0x11080000140b7fae */ /* 0x0003e4000d901d52 */
[----:B------:R-:W-:Y:S02]  /*8e50*/  IMAD.WIDE R16, R8, 0x2, R16 ;  /* 0x0000000208107825 */ /* 0x000fe400078e0210 */
[----:B------:R1:W-:Y:S04]  /*8e60*/  LDGSTS.E.BYPASS.LTC128B.128 [R11+0x15080], [R12.64], !P1 ;  /* 0x150800000c0b7fae */ /* 0x0003e8000c901d52 */
[----:B------:R1:W-:Y:S04]  /*8e70*/  LDGSTS.E.BYPASS.LTC128B.128 [R11+0x19080], [R18.64], !P5 ;  /* 0x19080000120b7fae */ /* 0x0003e8000e901d52 */
[----:B------:R1:W-:Y:S02]  /*8e80*/  LDGSTS.E.BYPASS.LTC128B.128 [R11+0x1d080], [R16.64], !P4 ;  /* 0x1d080000100b7fae */ /* 0x0003e4000e101d52 */
.L_x_1078:
[----:B------:R-:W-:Y:S05]  /*8e90*/  BSYNC B0 ;  /* 0x0000000000007941 */ /* 0x000fea0003800000 */
.L_x_1077:
[----:B------:R-:W-:Y:S05]  /*8ea0*/  BRA.DIV ~URZ, `(.L_x_1079) ;  /* 0x00010ef27f007947 */ /* 0x000fea000b800000 */
[----:B-1----:R1:W2:Y:S02]  /*8eb0*/  SHFL.IDX PT, R17, R15, 0x2, 0x181f ;  /* 0x00581f000f117f89 */ /* 0x0022a400000e0000 */
.L_x_1165:
[----:B------:R-:W-:Y:S05]  /*8ec0*/  BRA.DIV ~URZ, `(.L_x_1080) ;  /* 0x00010f527f007947 */ /* 0x000fea000b800000 */
[----:B----4-:R4:W1:Y:S02]  /*8ed0*/  SHFL.IDX PT, R16, R2, 0x2, 0x181f ;  /* 0x00581f0002107f89 */ /* 0x01086400000e0000 */
.L_x_1166:
        /* <DEDUP_REMOVED lines=13> */
[----:B-1----:R-:W-:Y:S02]  /*8fb0*/  LEA R20, P0, R228, R16, 0x1 ;  /* 0x00000010e4147211 */ /* 0x002fe400078008ff */
[----:B------:R-:W-:Y:S02]  /*8fc0*/  LOP3.LUT R12, R12, 0xfffffff8, RZ, 0xc0, !PT ;  /* 0xfffffff80c0c7812 */ /* 0x000fe400078ec0ff */
[----:B------:R-:W-:Y:S02]  /*8fd0*/  LOP3.LUT R10, R10, 0xfffffff8, RZ, 0xc0, !PT ;  /* 0xfffffff80a0a7812 */ /* 0x000fe400078ec0ff */
[----:B------:R-:W-:Y:S01]  /*8fe0*/  LOP3.LUT R8, R8, 0xfffffff8, RZ, 0xc0, !PT ;  /* 0xfffffff808087812 */ /* 0x000fe200078ec0ff */
[----:B--2---:R-:W-:Y:S01]  /*8ff0*/  IMAD.WIDE R12, R12, 0x2, R16 ;  /* 0x000000020c0c7825 */ /* 0x004fe200078e0210 */
        /* <DEDUP_REMOVED lines=10> */
.L_x_1082:
[----:B------:R-:W-:Y:S05]  /*90a0*/  BSYNC B0 ;  /* 0x0000000000007941 */ /* 0x000fea0003800000 */
.L_x_1081:
[----:B------:R-:W-:Y:S05]  /*90b0*/  BRA.DIV ~URZ, `(.L_x_1083) ;  /* 0x00010dd27f007947 */ /* 0x000fea000b800000 */
[----:B-12---:R-:W1:Y:S04]  /*90c0*/  SHFL.IDX PT, R15, R15, 0x3, 0x181f ;  /* 0x00781f000f0f7f89 */ /* 0x006e6800000e0000 */
[----:B------:R2:W3:Y:S02]  /*90d0*/  SHFL.IDX PT, R16, R2, 0x3, 0x181f ;  /* 0x00781f0002107f89 */ /* 0x0004e400000e0000 */
.L_x_1167:
[----:B------:R-:W-:Y:S01]  /*90e0*/  IADD3 R18, P0, R1, c[0x0][0x20], RZ ;  /* 0x0000080001127a10 */ /* 0x000fe20007f1e0ff */
[----:B------:R-:W-:Y:S01]  /*90f0*/  IMAD.MOV.U32 R77, RZ, RZ, 0x30 ;  /* 0x00000030ff4d7424 */ /* 0x000fe200078e00ff */
[----:B------:R-:W-:Y:S01]  /*9100*/  IADD3 R105, R105, 0x60, RZ ;  /* 0x0000006069697810 */ /* 0x000fe20007ffe0ff */
[----:B------:R-:W-:Y:S02]  /*9110*/  BSSY B0, `(.L_x_1084) ;  /* 0x0000028000007945 */ /* 0x000fe40003800000 */
[----:B------:R-:W-:Y:S01]  /*9120*/  IMAD.X R19, RZ, RZ, c[0x0][0x24], P0 ;  /* 0x00000900ff137624 */ /* 0x000fe200000e06ff */
[----:B------:R-:W-:Y:S01]  /*9130*/  IADD3 R22, P0, R18, 0x4, RZ ;  /* 0x0000000412167810 */ /* 0x000fe20007f1e0ff */
[----:B------:R-:W-:-:S02]  /*9140*/  IMAD R11, R77, c[0x0][0x1e4], RZ ;  /* 0x000079004d0b7a24 */ /* 0x000fc400078e02ff */
[----:B------:R-:W-:-:S04]  /*9150*/  IMAD.WIDE.U32 R78, R77, c[0x0][0x1e0], RZ ;  /* 0x000078004d4e7a25 */ /* 0x000fc800078e00ff */
[----:B------:R-:W-:Y:S01]  /*9160*/  IMAD.X R23, RZ, RZ, R19, P0 ;  /* 0x000000ffff177224 */ /* 0x000fe200000e0613 */
[----:B------:R-:W-:Y:S02]  /*9170*/  IADD3 R26, P0, R18, 0x10, RZ ;  /* 0x00000010121a7810 */ /* 0x000fe40007f1e0ff */
[----:B--234-:R-:W-:-:S03]  /*9180*/  IADD3 R2, R79, R11, RZ ;  /* 0x0000000b4f027210 */ /* 0x01cfc60007ffe0ff */
[----:B------:R-:W-:Y:S01]  /*9190*/  IMAD.X R27, RZ, RZ, R19, P0 ;  /* 0x000000ffff1b7224 */ /* 0x000fe200000e0613 */
[----:B------:R-:W-:-:S04]  /*91a0*/  IADD3 R24, P0, R18, 0x48, RZ ;  /* 0x0000004812187810 */ /* 0x000fc80007f1e0ff */
[----:B------:R-:W-:Y:S02]  /*91b0*/  IADD3.X R25, RZ, R19, RZ, P0, !PT ;  /* 0x00000013ff197210 */ /* 0x000fe400007fe4ff */
[----:B------:R-:W-:-:S05]  /*91c0*/  IADD3 R20, P0, R18, 0x8, RZ ;  /* 0x0000000812147810 */ /* 0x000fca0007f1e0ff */
[----:B------:R-:W-:Y:S01]  /*91d0*/  IMAD.X R21, RZ, RZ, R19, P0 ;  /* 0x000000ffff157224 */ /* 0x000fe200000e0613 */
[----:B------:R-:W-:-:S13]  /*91e0*/  ISETP.GE.AND P0, PT, R105, R0, PT ;  /* 0x000000006900720c */ /* 0x000fda0003f06270 */
[----:B------:R-:W-:Y:S05]  /*91f0*/  @P0 BRA `(.L_x_1085) ;  /* 0x0000019000000947 */ /* 0x000fea0003800000 */
[C---:B------:R-:W-:Y:S01]  /*9200*/  LEA R28, P0, R228.reuse, R16, 0x1 ;  /* 0x00000010e41c7211 */ /* 0x040fe200078008ff */
[----:B-1----:R-:W-:Y:S01]  /*9210*/  IMAD.MOV.U32 R17, RZ, RZ, R15 ;  /* 0x000000ffff117224 */ /* 0x002fe200078e000f */
[----:B------:R-:W-:Y:S01]  /*9220*/  IADD3 R11, R228, 0x80, RZ ;  /* 0x00000080e40b7810 */ /* 0x000fe20007ffe0ff */
[----:B------:R-:W-:Y:S01]  /*9230*/  IMAD.SHL.U32 R12, R6, 0x2, RZ ;  /* 0x00000002060c7824 */ /* 0x000fe200078e00ff */
[C---:B------:R-:W-:Y:S02]  /*9240*/  LEA.HI.X R29, R228.reuse, R15, R9, 0x1, P0 ;  /* 0x0000000fe41d7211 */ /* 0x040fe400000f0c09 */
[----:B------:R-:W-:Y:S02]  /*9250*/  IADD3 R9, R228, 0xc0, RZ ;  /* 0x000000c0e4097810 */ /* 0x000fe40007ffe0ff */
[----:B------:R-:W-:Y:S01]  /*9260*/  SHF.R.S32.HI R13, RZ, 0x1f, R230 ;  /* 0x0000001fff0d7819 */ /* 0x000fe200000114e6 */
[----:B------:R-:W-:Y:S01]  /*9270*/  @!PT LDS RZ, [RZ] ;  /* 0x00000000fffff984 */ /* 0x000fe20000000800 */
[----:B------:R-:W-:Y:S01]  /*9280*/  @!PT LDS RZ, [RZ] ;  /* 0x00000000fffff984 */ /* 0x000fe20000000800 */
[----:B------:R-:W-:Y:S01]  /*9290*/  @!PT LDS RZ, [RZ] ;  /* 0x00000000fffff984 */ /* 0x000fe20000000800 */
[----:B------:R1:W-:Y:S01]  /*92a0*/  LDGSTS.E.BYPASS.LTC128B.128 [R12+0x13080], [R28.64], !P3 ;  /* 0x130800001c0c7fae */ /* 0x0003e2000d901d52 */
[----:B------:R-:W-:-:S02]  /*92b0*/  SHF.R.S32.HI R8, RZ, 0x1f, R11 ;  /* 0x0000001fff087819 */ /* 0x000fc4000001140b */
[----:B------:R-:W-:Y:S02]  /*92c0*/  SHF.R.S32.HI R0, RZ, 0x1f, R9 ;  /* 0x0000001fff007819 */ /* 0x000fe40000011409 */
[----:B------:R-:W-:Y:S02]  /*92d0*/  LEA.HI R10, R13, R230, RZ, 0x3 ;  /* 0x000000e60d0a7211 */ /* 0x000fe400078f18ff */
[----:B------:R-:W-:Y:S02]  /*92e0*/  LEA.HI R8, R8, R11, RZ, 0x3 ;  /* 0x0000000b08087211 */ /* 0x000fe400078f18ff */
[----:B------:R-:W-:Y:S02]  /*92f0*/  LEA.HI R0, R0, R9, RZ, 0x3 ;  /* 0x0000000900007211 */ /* 0x000fe400078f18ff */
[----:B------:R-:W-:Y:S02]  /*9300*/  LOP3.LUT R10, R10, 0xfffffff8, RZ, 0xc0, !PT ;  /* 0xfffffff80a0a7812 */ /* 0x000fe400078ec0ff */
[----:B------:R-:W-:-:S02]  /*9310*/  LOP3.LUT R8, R8, 0xfffffff8, RZ, 0xc0, !PT ;  /* 0xfffffff808087812 */ /* 0x000fc400078ec0ff */
[----:B------:R-:W-:Y:S01]  /*9320*/  LOP3.LUT R0, R0, 0xfffffff8, RZ, 0xc0, !PT ;  /* 0xfffffff800007812 */ /* 0x000fe200078ec0ff */
[----:B------:R-:W-:-:S04]  /*9330*/  IMAD.WIDE R10, R10, 0x2, R16 ;  /* 0x000000020a0a7825 */ /* 0x000fc800078e0210 */
[--C-:B------:R-:W-:Y:S01]  /*9340*/  IMAD.WIDE R8, R8, 0x2, R16.reuse ;  /* 0x0000000208087825 */ /* 0x100fe200078e0210 */
[----:B------:R1:W-:Y:S03]  /*9350*/  LDGSTS.E.BYPASS.LTC128B.128 [R12+0x17080], [R10.64], !P1 ;  /* 0x170800000a0c7fae */ /* 0x0003e6000c901d52 */
[----:B------:R-:W-:Y:S01]  /*9360*/  IMAD.WIDE R16, R0, 0x2, R16 ;  /* 0x0000000200107825 */ /* 0x000fe200078e0210 */
[----:B------:R1:W-:Y:S04]  /*9370*/  LDGSTS.E.BYPASS.LTC128B.128 [R12+0x1b080], [R8.64], !P5 ;  /* 0x1b080000080c7fae */ /* 0x0003e8000e901d52 */
[----:B------:R1:W-:Y:S02]  /*9380*/  LDGSTS.E.BYPASS.LTC128B.128 [R12+0x1f080], [R16.64], !P4 ;  /* 0x1f080000100c7fae */ /* 0x0003e4000e101d52 */
.L_x_1085:
[----:B------:R-:W-:Y:S05]  /*9390*/  BSYNC B0 ;  /* 0x0000000000007941 */ /* 0x000fea0003800000 */
.L_x_1084:
[----:B------:R-:W-:Y:S01]  /*93a0*/  ULDC.64 UR4, c[0x0][0x40] ;  /* 0x0000100000047ab9 */ /* 0x000fe20000000a00 */
[----:B------:R2:W-:Y:S01]  /*93b0*/  STL.64 [R1+0x20], R18 ;  /* 0x0000201201007387 */ /* 0x0005e20000100a00 */
[----:B------:R-:W-:-:S03]  /*93c0*/  UIADD3 UR4, UP0, UR4, 0x160, URZ ;  /* 0x0000016004047890 */ /* 0x000fc6000ff1e03f */
[----:B------:R2:W-:Y:S01]  /*93d0*/  STL.64 [R1+0x28], R26 ;  /* 0x0000281a01007387 */ /* 0x0005e20000100a00 */
[----:B------:R-:W-:Y:S02]  /*93e0*/  UIADD3.X UR5, URZ, UR5, URZ, UP0, !UPT ;  /* 0x000000053f057290 */ /* 0x000fe400087fe43f */
[----:B-1----:R-:W-:Y:S01]  /*93f0*/  MOV R8, UR4 ;  /* 0x0000000400087c02 */ /* 0x002fe20008000f00 */
[----:B------:R2:W-:Y:S03]  /*9400*/  STL.64 [R1+0x30], R24 ;  /* 0x0000301801007387 */ /* 0x0005e60000100a00 */
[----:B------:R-:W-:Y:S01]  /*9410*/  MOV R9, UR5 ;  /* 0x0000000500097c02 */ /* 0x000fe20008000f00 */
[----:B------:R2:W-:Y:S04]  /*9420*/  STL.64 [R1+0x38], R22 ;  /* 0x0000381601007387 */ /* 0x0005e80000100a00 */
[----:B------:R2:W-:Y:S04]  /*9430*/  STL.64 [R1+0x40], R20 ;  /* 0x0000401401007387 */ /* 0x0005e80000100a00 */
[----:B------:R2:W-:Y:S04]  /*9440*/  STL.64 [R1+0x18], R8 ;  /* 0x0000180801007387 */ /* 0x0005e80000100a00 */
[----:B------:R-:W0:Y:S01]  /*9450*/  LDGDEPBAR ;  /* 0x00000000000079af */ /* 0x000e220000000000 */
[----:B------:R-:W-:Y:S02]  /*9460*/  WARPSYNC 0xffffffff ;  /* 0xffffffff00007948 */ /* 0x000fe40003800000 */
[----:B------:R-:W3:Y:S01]  /*9470*/  LDL R0, [R1+0x64] ;  /* 0x0000640001007983 */ /* 0x000ee20000100800 */
[----:B------:R-:W-:Y:S01]  /*9480*/  IMAD R77, R168, -0x30, R77 ;  /* 0xffffffd0a84d7824 */ /* 0x000fe200078e024d */
[----:B------:R-:W-:Y:S01]  /*9490*/  SHF.R.S32.HI R83, RZ, 0x1f, R81 ;  /* 0x0000001fff537819 */ /* 0x000fe20000011451 */
[----:B--2---:R-:W-:Y:S01]  /*94a0*/  IMAD R8, R2, R81, RZ ;  /* 0x0000005102087224 */ /* 0x004fe200078e02ff */
[----:B------:R-:W-:Y:S01]  /*94b0*/  ULDC.64 UR4, c[0x0][0x1e0] ;  /* 0x0000780000047ab9 */ /* 0x000fe20000000a00 */
[----:B------:R-:W-:Y:S01]  /*94c0*/  IMAD.MOV.U32 R244, RZ, RZ, R234 ;  /* 0x000000fffff47224 */ /* 0x000fe200078e00ea */
[----:B------:R-:W-:Y:S01]  /*94d0*/  USHF.L.U32 UR6, UR4, 0x5, URZ ;  /* 0x0000000504067899 */ /* 0x000fe2000800063f */
[----:B------:R-:W-:Y:S01]  /*94e0*/  ISETP.GE.AND P6, PT, R228, c[0x0][0x1d4], PT ;  /* 0x00007500e4007a0c */ /* 0x000fe20003fc6270 */
[----:B------:R-:W-:Y:S01]  /*94f0*/  UMOV UR7, 0x5 ;  /* 0x0000000500077882 */ /* 0x000fe20000000000 */
[----:B------:R-:W-:Y:S01]  /*9500*/  IMAD.WIDE.U32 R10, R81, R78, R244 ;  /* 0x0000004e510a7225 */ /* 0x000fe200078e00f4 */
[----:B------:R-:W-:Y:S01]  /*9510*/  USHF.L.U64.HI UR5, UR4, UR7, UR5 ;  /* 0x0000000704057299 */ /* 0x000fe20008010205 */
[----:B------:R-:W-:Y:S01]  /*9520*/  BAR.SYNC.DEFER_BLOCKING 0x0 ;  /* 0x0000000000007b1d */ /* 0x000fe20000010000 */
[----:B------:R-:W-:Y:S01]  /*9530*/  ISETP.GE.AND P5, PT, R230, c[0x0][0x1d4], PT ;  /* 0x00007500e6007a0c */ /* 0x000fe20003fa6270 */
[----:B------:R-:W-:Y:S01]  /*9540*/  IMAD.SHL.U32 R84, R41, 0x40, RZ ;  /* 0x0000004029547824 */ /* 0x000fe200078e00ff */
[----:B------:R-:W-:-:S02]  /*9550*/  ISETP.GE.AND P3, PT, R227, c[0x0][0x1d4], PT ;  /* 0x00007500e3007a0c */ /* 0x000fc40003f66270 */
[----:B------:R-:W-:Y:S01]  /*9560*/  ISETP.GE.AND P4, PT, R225, c[0x0][0x1d4], PT ;  /* 0x00007500e1007a0c */ /* 0x000fe20003f86270 */
[----:B------:R-:W-:Y:S01]  /*9570*/  BSSY B2, `(.L_x_1086) ;  /* 0x0000023000027945 */ /* 0x000fe20003800000 */
[----:B------:R-:W-:Y:S02]  /*9580*/  SEL R82, RZ, 0x2, P5 ;  /* 0x00000002ff527807 */ /* 0x000fe40002800000 */
[----:B------:R-:W-:Y:S02]  /*9590*/  SEL R87, RZ, 0x4, P3 ;  /* 0x00000004ff577807 */ /* 0x000fe40001800000 */
[----:B------:R-:W-:Y:S02]  /*95a0*/  LOP3.LUT R84, R84, 0x1c0, RZ, 0xc0, !PT ;  /* 0x000001c054547812 */ /* 0x000fe400078ec0ff */
[----:B------:R-:W-:Y:S01]  /*95b0*/  MOV R80, 0x97a0 ;  /* 0x000097a000507802 */ /* 0x000fe20000000f00 */
[----:B---3--:R-:W-:-:S05]  /*95c0*/  IMAD.IADD R0, R77, 0x1, R0 ;  /* 0x000000014d007824 */ /* 0x008fca00078e0200 */
[----:B------:R-:W-:-:S05]  /*95d0*/  IMNMX R9, R0, 0x30, PT ;  /* 0x0000003000097817 */ /* 0x000fca0003800200 */
[----:B------:R-:W-:-:S05]  /*95e0*/  IMAD.IADD R0, R9, 0x1, -R248 ;  /* 0x0000000109007824 */ /* 0x000fca00078e0af8 */
[C---:B------:R-:W-:Y:S02]  /*95f0*/  ISETP.GE.AND P1, PT, R0.reuse, 0x1, PT ;  /* 0x000000010000780c */ /* 0x040fe40003f26270 */
[----:B------:R-:W-:Y:S01]  /*9600*/  ISETP.GE.AND P0, PT, R0, 0x21, PT ;  /* 0x000000210000780c */ /* 0x000fe20003f06270 */
[----:B------:R-:W-:-:S04]  /*9610*/  IMAD R0, R83, R78, R8 ;  /* 0x0000004e53007224 */ /* 0x000fc800078e0208 */
[----:B------:R-:W-:-:S06]  /*9620*/  IMAD.IADD R0, R11, 0x1, R0 ;  /* 0x000000010b007824 */ /* 0x000fcc00078e0200 */
[----:B------:R-:W-:Y:S01]  /*9630*/  @P1 LEA R12, P2, R10, c[0x0][0x1c8], 0x1 ;  /* 0x000072000a0c1a11 */ /* 0x000fe200078408ff */
[----:B------:R-:W-:-:S03]  /*9640*/  @P1 IMAD.SHL.U32 R8, R6, 0x2, RZ ;  /* 0x0000000206081824 */ /* 0x000fc600078e00ff */
[C---:B------:R-:W-:Y:S02]  /*9650*/  @P1 LEA.HI.X R13, R10.reuse, c[0x0][0x1cc], R0, 0x1, P2 ;  /* 0x000073000a0d1a11 */ /* 0x040fe400010f0c00 */
[----:B------:R-:W-:Y:S01]  /*9660*/  @P0 IADD3 R9, P2, R10, UR6, RZ ;  /* 0x000000060a090c10 */ /* 0x000fe2000ff5e0ff */
[----:B------:R-:W-:Y:S02]  /*9670*/  @P0 IMAD.SHL.U32 R10, R6, 0x2, RZ ;  /* 0x00000002060a0824 */ /* 0x000fe400078e00ff */
[----:B------:R-:W-:Y:S01]  /*9680*/  @!PT LDS RZ, [RZ] ;  /* 0x00000000fffff984 */ /* 0x000fe20000000800 */
[----:B------:R-:W-:Y:S01]  /*9690*/  @!PT LDS RZ, [RZ] ;  /* 0x00000000fffff984 */ /* 0x000fe20000000800 */
[----:B------:R-:W-:Y:S01]  /*96a0*/  @!PT LDS RZ, [RZ] ;  /* 0x00000000fffff984 */ /* 0x000fe20000000800 */
[----:B------:R1:W-:Y:S01]  /*96b0*/  @P1 LDGSTS.E.BYPASS.LTC128B.128 [R8+0xa080], [R12.64], !P6 ;  /* 0x0a0800000c081fae */ /* 0x0003e2000f101d52 */
[----:B------:R-:W-:Y:S02]  /*96c0*/  @P0 IADD3.X R0, R0, UR5, RZ, P2, !PT ;  /* 0x0000000500000c10 */ /* 0x000fe400097fe4ff */
[C---:B------:R-:W-:Y:S01]  /*96d0*/  @P0 LEA R14, P2, R9.reuse, c[0x0][0x1c8], 0x1 ;  /* 0x00007200090e0a11 */ /* 0x040fe200078408ff */
[----:B------:R1:W-:Y:S03]  /*96e0*/  @P1 LDGSTS.E.BYPASS.LTC128B.128 [R8+0xb880], [R12.64+0x80], !P5 ;  /* 0x0b8800800c081fae */ /* 0x0003e6000e901d52 */
[----:B------:R-:W-:Y:S01]  /*96f0*/  @P0 LEA.HI.X R15, R9, c[0x0][0x1cc], R0, 0x1, P2 ;  /* 0x00007300090f0a11 */ /* 0x000fe200010f0c00 */
[----:B------:R1:W-:Y:S01]  /*9700*/  @P1 LDGSTS.E.BYPASS.LTC128B.128 [R8+0xd080], [R12.64+0x100], !P3 ;  /* 0x0d0801000c081fae */ /* 0x0003e2000d901d52 */
[----:B------:R-:W-:-:S02]  /*9710*/  IADD3 R9, R18, 0x18, RZ ;  /* 0x0000001812097810 */ /* 0x000fc40007ffe0ff */
[----:B------:R-:W-:Y:S01]  /*9720*/  SEL R0, RZ, 0x8, P4 ;  /* 0x00000008ff007807 */ /* 0x000fe20002000000 */
[----:B------:R1:W-:Y:S04]  /*9730*/  @P1 LDGSTS.E.BYPASS.LTC128B.128 [R8+0xe880], [R12.64+0x180], !P4 ;  /* 0x0e8801800c081fae */ /* 0x0003e8000e101d52 */
[----:B------:R1:W-:Y:S04]  /*9740*/  @P0 LDGSTS.E.BYPASS.LTC128B.128 [R10+0xb080], [R14.64], !P6 ;  /* 0x0b0800000e0a0fae */ /* 0x0003e8000f101d52 */
[----:B------:R1:W-:Y:S04]  /*9750*/  @P0 LDGSTS.E.BYPASS.LTC128B.128 [R10+0xc880], [R14.64+0x80], !P5 ;  /* 0x0c8800800e0a0fae */ /* 0x0003e8000e901d52 */
[----:B------:R1:W-:Y:S04]  /*9760*/  @P0 LDGSTS.E.BYPASS.LTC128B.128 [R10+0xe080], [R14.64+0x100], !P3 ;  /* 0x0e0801000e0a0fae */ /* 0x0003e8000d901d52 */
[----:B------:R1:W-:Y:S04]  /*9770*/  @P0 LDGSTS.E.BYPASS.LTC128B.128 [R10+0xf880], [R14.64+0x180], !P4 ;  /* 0x0f8801800e0a0fae */ /* 0x0003e8000e101d52 */
[----:B------:R-:W0:Y:S02]  /*9780*/  LDGDEPBAR ;  /* 0x00000000000079af */ /* 0x000e240000000000 */
[----:B-1----:R-:W-:Y:S05]  /*9790*/  CALL.REL.NOINC `($_ZN7cutlass13device_kernelIN5flash19enable_sm80_to_sm89INS1_16FlashAttnFwdSm80INS1_25CollectiveMainloopFwdSm80ILi8ELi1ELb0EN4cute5tupleIJNS5_1CILi128EEENS7_ILi48EEENS7_ILi256EEEEEELi256ENS_10bfloat16_tEfNS_4arch4Sm80ELb0ELb1ELb1ELb1ELb0ELb1ELb1ELb0EEENS1_21CollectiveEpilogueFwdINS6_IJS8_SA_S9_EEENS6_IJNS7_ILi1EEESI_SI_EEESC_SE_Li256ELb1ELb1ELb0ELb0EEENS1_19SingleTileSchedulerILb1ELb0ELb1ELi128EEEEEEEEEvNT_6ParamsE$_ZZN5flash25CollectiveMainloopFwdSm80ILi8ELi1ELb0EN4cute5tupleIJNS1_1CILi128EEENS3_ILi48EEENS3_ILi256EEEEEELi256EN7cutlass10bfloat16_tEfNS8_4arch4Sm80ELb0ELb1ELb1ELb1ELb0ELb1ELb1ELb0EE3mmaINS_16FlashAttnFwdSm80ISC_NS_21CollectiveEpilogueFwdINS2_IJS4_S6_S5_EEENS2_IJNS3_ILi1EEESH_SH_EEES9_SB_Li256ELb1ELb1ELb0ELb0EEENS_19SingleTileSchedulerILb1ELb0ELb1ELi128EEEE13SharedStorageENS1_6TensorINS1_11ArrayEngineIfLm128EEENS1_6LayoutINS2_IJNS2_IJNS3_ILi2EEESS_EEESH_NS3_ILi32EEEEEENS2_IJNS2_IJSH_SS_EEENS3_ILi0EEENS3_ILi4EEEEEEEEEENS_7SoftmaxILi2ELi0EEEEEbRKNSC_6ParamsERT0_RT1_iRKNS_16SeqlenInfoQKNewKILb1ELb1EEENS2_IJiiiiEEERT_ENKUlvE_clEv) ;  /* 0x00010cc000007944 */ /* 0x002fea0003c00000 */
[----:B------:R-:W-:Y:S05]  /*97a0*/  BSYNC B2 ;  /* 0x0000000000027941 */ /* 0x000fea0003800000 */
.L_x_1086:
[----:B------:R-:W2:Y:S01]  /*97b0*/  LDL R20, [R1+0x64] ;  /* 0x0000640001147983 */ /* 0x000ea20000100800 */
[----:B-1----:R-:W-:Y:S01]  /*97c0*/  IMAD R8, R83, c[0x0][0x208], RZ ;  /* 0x0000820053087a24 */ /* 0x002fe200078e02ff */
[----:B------:R-:W-:Y:S01]  /*97d0*/  ISETP.GT.AND P5, PT, R224, 0x7f, PT ;  /* 0x0000007fe000780c */ /* 0x000fe20003fa4270 */
[----:B------:R-:W-:Y:S01]  /*97e0*/  IMAD.WIDE.U32 R10, R81, c[0x0][0x208], RZ ;  /* 0x00008200510a7a25 */ /* 0x000fe200078e00ff */
[----:B------:R-:W-:Y:S01]  /*97f0*/  IADD3 R87, R87, R82, R40 ;  /* 0x0000005257577210 */ /* 0x000fe20007ffe028 */
[----:B------:R-:W-:-:S04]  /*9800*/  DEPBAR.LE SB0, 0x0 ;  /* 0x000080000000791a */ /* 0x000fc80000000000 */
[----:B------:R-:W-:Y:S01]  /*9810*/  IMAD R8, R81, c[0x0][0x20c], R8 ;  /* 0x0000830051087a24 */ /* 0x000fe200078e0208 */
[----:B------:R-:W-:Y:S01]  /*9820*/  WARPSYNC 0xffffffff ;  /* 0xffffffff00007948 */ /* 0x000fe20003800000 */
[----:B------:R-:W-:Y:S01]  /*9830*/  IMAD.MOV.U32 R236, RZ, RZ, R232 ;  /* 0x000000ffffec7224 */ /* 0x000fe200078e00e8 */
[----:B------:R-:W-:Y:S01]  /*9840*/  LOP3.LUT P1, RZ, R41, 0x2, RZ, 0xc0, !PT ;  /* 0x0000000229ff7812 */ /* 0x000fe2000782c0ff */
[----:B------:R-:W-:Y:S01]  /*9850*/  IMAD.IADD R8, R11, 0x1, R8 ;  /* 0x000000010b087824 */ /* 0x000fe200078e0208 */
[----:B------:R1:W5:Y:S01]  /*9860*/  LDL R242, [R1+0x10] ;  /* 0x0000100001f27983 */ /* 0x0003620000100800 */
[----:B------:R-:W-:Y:S01]  /*9870*/  IMAD.WIDE.U32 R10, R10, 0x30, R236 ;  /* 0x000000300a0a7825 */ /* 0x000fe200078e00ec */
[----:B------:R-:W-:-:S03]  /*9880*/  LOP3.LUT R196, R196, 0xffffffbf, RZ, 0xc0, !PT ;  /* 0xffffffbfc4c47812 */ /* 0x000fc600078ec0ff */
[----:B------:R-:W-:Y:S01]  /*9890*/  IMAD R8, R8, 0x30, RZ ;  /* 0x0000003008087824 */ /* 0x000fe200078e02ff */
[----:B------:R-:W-:Y:S01]  /*98a0*/  LEA R22, P0, R10, c[0x0][0x1f8], 0x1 ;  /* 0x00007e000a167a11 */ /* 0x000fe200078008ff */
[----:B------:R-:W-:Y:S02]  /*98b0*/  IMAD.SHL.U32 R221, R248, 0x8, RZ ;  /* 0x00000008f8dd7824 */ /* 0x000fe400078e00ff */
[----:B------:R-:W-:Y:S02]  /*98c0*/  @!P5 IMAD.MOV.U32 R9, RZ, RZ, c[0x0][0x208] ;  /* 0x00008200ff09d624 */ /* 0x000fe400078e00ff */
[----:B------:R-:W-:Y:S01]  /*98d0*/  IMAD.IADD R16, R0, 0x1, R87 ;  /* 0x0000000100107824 */ /* 0x000fe200078e0257 */
[----:B------:R-:W-:Y:S01]  /*98e0*/  LOP3.LUT R221, R84, 0x8, R221, 0xf8, !PT ;  /* 0x0000000854dd7812 */ /* 0x000fe200078ef8dd */
[----:B------:R-:W-:Y:S01]  /*98f0*/  IMAD.IADD R8, R11, 0x1, R8 ;  /* 0x000000010b087824 */ /* 0x000fe200078e0208 */
[----:B------:R-:W-:Y:S01]  /*9900*/  LEA.HI R11, R43, R224, RZ, 0x5 ;  /* 0x000000e02b0b7211 */ /* 0x000fe200078f28ff */
[----:B------:R-:W-:Y:S01]  /*9910*/  IMAD.SHL.U32 R231, R6, 0x2, RZ ;  /* 0x0000000206e77824 */ /* 0x000fe200078e00ff */
[----:B------:R-:W-:-:S02]  /*9920*/  SHF.R.U32.HI R84, RZ, 0x3, R84 ;  /* 0x00000003ff547819 */ /* 0x000fc40000011654 */
[----:B------:R-:W-:Y:S01]  /*9930*/  LEA.HI.X R23, R10, c[0x0][0x1fc], R8, 0x1, P0 ;  /* 0x00007f000a177a11 */ /* 0x000fe200000f0c08 */
[----:B------:R-:W-:Y:S01]  /*9940*/  IMAD.SHL.U32 R11, R11, 0x20, RZ ;  /* 0x000000200b0b7824 */ /* 0x000fe200078e00ff */
[----:B------:R-:W-:Y:S01]  /*9950*/  LOP3.LUT R221, R221, R84, RZ, 0x3c, !PT ;  /* 0x00000054dddd7212 */ /* 0x000fe200078e3cff */
[----:B------:R-:W-:Y:S01]  /*9960*/  @!P5 IMAD.MOV.U32 R8, RZ, RZ, c[0x0][0x20c] ;  /* 0x00008300ff08d624 */ /* 0x000fe200078e00ff */
[----:B------:R-:W-:Y:S02]  /*9970*/  @!P5 LEA R56, P0, R9, R22, 0x6 ;  /* 0x000000160938d211 */ /* 0x000fe400078030ff */
[----:B------:R-:W-:Y:S01]  /*9980*/  LOP3.LUT R11, R11, 0x7ffffc00, RZ, 0xc0, !PT ;  /* 0x7ffffc000b0b7812 */ /* 0x000fe200078ec0ff */
[----:B------:R-:W-:Y:S01]  /*9990*/  IMAD R221, R42, 0x200, R221 ;  /* 0x000002002add7824 */ /* 0x000fe200078e02dd */
[----:B------:R-:W-:Y:S02]  /*99a0*/  LOP3.LUT P3, RZ, R16, 0x1, RZ, 0xc0, !PT ;  /* 0x0000000110ff7812 */ /* 0x000fe4000786c0ff */
[----:B------:R-:W-:Y:S01]  /*99b0*/  @!P5 LEA.HI.X R57, R9, R23, R8, 0x6, P0 ;  /* 0x000000170939d211 */ /* 0x000fe200000f3408 */
[----:B------:R-:W-:Y:S01]  /*99c0*/  IMAD.IADD R0, R4, 0x1, R11 ;  /* 0x0000000104007824 */ /* 0x000fe200078e020b */
[----:B------:R-:W-:Y:S01]  /*99d0*/  BAR.SYNC.DEFER_BLOCKING 0x0 ;  /* 0x0000000000007b1d */ /* 0x000fe20000010000 */
[----:B------:R-:W-:Y:S01]  /*99e0*/  IMAD.SHL.U32 R221, R221, 0x2, RZ ;  /* 0x00000002dddd7824 */ /* 0x000fe200078e00ff */
[----:B------:R-:W-:Y:S01]  /*99f0*/  LOP3.LUT P2, RZ, R16, 0x2, RZ, 0xc0, !PT ;  /* 0x0000000210ff7812 */ /* 0x000fe2000784c0ff */
[C---:B------:R-:W-:Y:S01]  /*9a00*/  IMAD.SHL.U32 R24, R0.reuse, 0x2, RZ ;  /* 0x0000000200187824 */ /* 0x040fe200078e00ff */
[----:B------:R-:W-:Y:S01]  /*9a10*/  LEA R222, R0, 0x10080, 0x1 ;  /* 0x0001008000de7811 */ /* 0x000fe200078e08ff */
[----:B------:R-:W-:Y:S01]  /*9a20*/  IMAD.MOV.U32 R0, RZ, RZ, 0x40 ;  /* 0x00000040ff007424 */ /* 0x000fe200078e00ff */
[----:B------:R-:W-:-:S02]  /*9a30*/  IADD3 R10, R221, 0xa080, RZ ;  /* 0x0000a080dd0a7810 */ /* 0x000fc40007ffe0ff */
[----:B------:R-:W-:Y:S01]  /*9a40*/  IADD3 R219, R221, 0xa0a0, RZ ;  /* 0x0000a0a0dddb7810 */ /* 0x000fe20007ffe0ff */
[--C-:B------:R-:W-:Y:S01]  /*9a50*/  IMAD R220, R7, 0x2, R222.reuse ;  /* 0x0000000207dc7824 */ /* 0x100fe200078e02de */
[----:B------:R-:W-:Y:S01]  /*9a60*/  @P1 IADD3 R219, R10, -0x20, RZ ;  /* 0xffffffe00adb1810 */ /* 0x000fe20007ffe0ff */
[C---:B------:R-:W-:Y:S01]  /*9a70*/  IMAD R218, R5.reuse, 0x2, R222 ;  /* 0x0000000205da7824 */ /* 0x040fe200078e02de */
[----:B------:R-:W-:Y:S01]  /*9a80*/  LOP3.LUT P1, RZ, R16, 0x4, RZ, 0xc0, !PT ;  /* 0x0000000410ff7812 */ /* 0x000fe2000782c0ff */
[----:B------:R-:W-:Y:S01]  /*9a90*/  IMAD R217, R5, 0x2, R220 ;  /* 0x0000000205d97824 */ /* 0x000fe200078e02dc */
[----:B--2---:R-:W-:Y:S01]  /*9aa0*/  IADD3 R20, R20, R77, -R248 ;  /* 0x0000004d14147210 */ /* 0x004fe20007ffe8f8 */
[----:B------:R-:W-:Y:S01]  /*9ab0*/  LDSM.16.M88.4 R24, [R24+0x10080] ;  /* 0x010080001818783b */ /* 0x000fe20000000200 */
[----:B------:R-:W-:Y:S01]  /*9ac0*/  BSSY B0, `(.L_x_1087) ;  /* 0x00000f6000007945 */ /* 0x000fe20003800000 */
[----:B------:R-:W-:Y:S02]  /*9ad0*/  @P5 LOP3.LUT R196, R196, 0x40, RZ, 0xfc, !PT ;  /* 0x00000040c4c45812 */ /* 0x000fe400078efcff */
[C---:B------:R-:W-:Y:S01]  /*9ae0*/  ISETP.LT.OR P0, PT, R20.reuse, 0x1, !P3 ;  /* 0x000000011400780c */ /* 0x040fe20005f01670 */
[----:B------:R-:W-:Y:S01]  /*9af0*/  LDSM.16.M88.4 R44, [R221+0xa080] ;  /* 0x00a08000dd2c783b */ /* 0x000fe20000000200 */
[----:B------:R-:W-:-:S03]  /*9b00*/  @!P5 ISETP.LT.OR P3, PT, R20, 0x21, !P3 ;  /* 0x000000211400d80c */ /* 0x000fc60005f61670 */
[----:B------:R-:W2:Y:S04]  /*9b10*/  LDSM.16.M88.4 R36, [R221+0xa880] ;  /* 0x00a88000dd24783b */ /* 0x000ea80000000200 */
[----:B------:R-:W3:Y:S04]  /*9b20*/  LDSM.16.M88.4 R52, [R221+0xb080] ;  /* 0x00b08000dd34783b */ /* 0x000ee80000000200 */
[----:B------:R-:W-:Y:S04]  /*9b30*/  LDSM.16.M88.4 R48, [R220] ;  /* 0x00000000dc30783b */ /* 0x000fe80000000200 */
[----:B------:R-:W4:Y:S04]  /*9b40*/  LDSM.16.M88.4 R12, [R219] ;  /* 0x00000000db0c783b */ /* 0x000f280000000200 */
[----:B------:R-:W1:Y:S04]  /*9b50*/  LDSM.16.M88.4 R8, [R219+0x800] ;  /* 0x00080000db08783b */ /* 0x000e680000000200 */
[----:B------:R-:W1:Y:S04]  /*9b60*/  LDSM.16.M88.4 R64, [R219+0x1000] ;  /* 0x00100000db40783b */ /* 0x000e680000000200 */
[----:B------:R-:W-:Y:S01]  /*9b70*/  @!PT LDS RZ, [RZ] ;  /* 0x00000000fffff984 */ /* 0x000fe20000000800 */
[----:B------:R-:W-:Y:S01]  /*9b80*/  @!PT LDS RZ, [RZ] ;  /* 0x00000000fffff984 */ /* 0x000fe20000000800 */
[----:B------:R-:W-:Y:S01]  /*9b90*/  @!PT LDS RZ, [RZ] ;  /* 0x00000000fffff984 */ /* 0x000fe20000000800 */
[----:B------:R1:W-:Y:S01]  /*9ba0*/  LDGSTS.E.BYPASS.LTC128B.128 [R231+0x4080], [R22.64], !P0 ;  /* 0x0408000016e77fae */ /* 0x0003e2000c101d52 */
[----:B------:R-:W-:-:S04]  /*9bb0*/  LOP3.LUT P0, RZ, R41, 0x4, RZ, 0xc0, !PT ;  /* 0x0000000429ff7812 */ /* 0x000fc8000780c0ff */
[----:B------:R-:W-:Y:S02]  /*9bc0*/  SEL R0, R0, 0xffffffc0, !P0 ;  /* 0xffffffc000007807 */ /* 0x000fe40004000000 */
[C---:B------:R-:W-:Y:S02]  /*9bd0*/  ISETP.LT.OR P0, PT, R20.reuse, 0x1, !P2 ;  /* 0x000000011400780c */ /* 0x040fe40005701670 */
[C---:B------:R-:W-:Y:S01]  /*9be0*/  @!P5 ISETP.LT.OR P2, PT, R20.reuse, 0x21, !P2 ;  /* 0x000000211400d80c */ /* 0x040fe20005741670 */
[--C-:B------:R-:W-:Y:S02]  /*9bf0*/  IMAD.IADD R215, R221, 0x1, R0.reuse ;  /* 0x00000001ddd77824 */ /* 0x100fe400078e0200 */
[----:B------:R-:W-:Y:S02]  /*9c00*/  IMAD.IADD R209, R219, 0x1, R0 ;  /* 0x00000001dbd17824 */ /* 0x000fe400078e0200 */
[----:B------:R1:W5:Y:S01]  /*9c10*/  LDL R0, [R1] ;  /* 0x0000000001007983 */ /* 0x0003620000100800 */
[----:B--2---:R-:W-:Y:S05]  /*9c20*/  HMMA.16816.F32.BF16 R40, R24, R36, RZ ;  /* 0x000000241828723c */ /* 0x004fea00000418ff */
[----:B------:R1:W-:Y:S01]  /*9c30*/  LDGSTS.E.BYPASS.LTC128B.128 [R231+0x5880], [R22.64+0x80], !P0 ;  /* 0x0588008016e77fae */ /* 0x0003e2000c101d52 */
[----:B------:R-:W-:-:S02]  /*9c40*/  ISETP.LT.OR P0, PT, R20, 0x1, !P1 ;  /* 0x000000011400780c */ /* 0x000fc40004f01670 */
[----:B------:R-:W-:Y:S01]  /*9c50*/  @!P5 ISETP.LT.OR P1, PT, R20, 0x21, !P1 ;  /* 0x000000211400d80c */ /* 0x000fe20004f21670 */
[C---:B------:R-:W-:Y:S08]  /*9c60*/  HMMA.16816.F32.BF16 R36, R24.reuse, R38, RZ ;  /* 0x000000261824723c */ /* 0x040ff000000418ff */
[----:B---3--:R-:W-:Y:S02]  /*9c70*/  HMMA.16816.F32.BF16 R32, R24, R52, RZ ;  /* 0x000000341820723c */ /* 0x008fe400000418ff */
[----:B------:R1:W-:Y:S01]  /*9c80*/  LDGSTS.E.BYPASS.LTC128B.128 [R231+0x7080], [R22.64+0x100], !P0 ;  /* 0x0708010016e77fae */ /* 0x0003e2000c101d52 */
[----:B------:R-:W-:-:S04]  /*9c90*/  LOP3.LUT P0, RZ, R16, 0x8, RZ, 0xc0, !PT ;  /* 0x0000000810ff7812 */ /* 0x000fc8000780c0ff */
[C---:B------:R-:W-:Y:S01]  /*9ca0*/  ISETP.LT.OR P4, PT, R20.reuse, 0x1, !P0 ;  /* 0x000000011400780c */ /* 0x040fe20004781670 */
[----:B------:R-:W-:Y:S01]  /*9cb0*/  HMMA.16816.F32.BF16 R16, R24, R44, RZ ;  /* 0x0000002c1810723c */ /* 0x000fe200000418ff */
[----:B------:R-:W-:-:S07]  /*9cc0*/  @!P5 ISETP.LT.OR P0, PT, R20, 0x21, !P0 ;  /* 0x000000211400d80c */ /* 0x000fce0004701670 */
[C---:B------:R-:W-:Y:S04]  /*9cd0*/  HMMA.16816.F32.BF16 R44, R24.reuse, R46, RZ ;  /* 0x0000002e182c723c */ /* 0x040fe800000418ff */
[----:B------:R1:W-:Y:S04]  /*9ce0*/  LDGSTS.E.BYPASS.LTC128B.128 [R231+0x8880], [R22.64+0x180], !P4 ;  /* 0x0888018016e77fae */ /* 0x0003e8000e101d52 */
[----:B------:R2:W-:Y:S01]  /*9cf0*/  @!P5 LDGSTS.E.BYPASS.LTC128B.128 [R231+0x5080], [R56.64], !P3 ;  /* 0x0508000038e7dfae */ /* 0x0005e2000d901d52 */
[----:B------:R-:W-:Y:S03]  /*9d00*/  HMMA.16816.F32.BF16 R24, R24, R54, RZ ;  /* 0x000000361818723c */ /* 0x000fe600000418ff */
[----:B------:R2:W-:Y:S04]  /*9d10*/  @!P5 LDGSTS.E.BYPASS.LTC128B.128 [R231+0x6880], [R56.64+0x80], !P2 ;  /* 0x0688008038e7dfae */ /* 0x0005e8000d101d52 */
[----:B------:R2:W-:Y:S01]  /*9d20*/  @!P5 LDGSTS.E.BYPASS.LTC128B.128 [R231+0x8080], [R56.64+0x100], !P1 ;  /* 0x0808010038e7dfae */ /* 0x0005e2000c901d52 */
[C---:B----4-:R-:W-:Y:S03]  /*9d30*/  HMMA.16816.F32.BF16 R16, R48.reuse, R12, R16 ;  /* 0x0000000c3010723c */ /* 0x050fe60000041810 */
[----:B------:R2:W-:Y:S04]  /*9d40*/  @!P5 LDGSTS.E.BYPASS.LTC128B.128 [R231+0x9880], [R56.64+0x180], !P0 ;  /* 0x0988018038e7dfae */ /* 0x0005e8000c101d52 */
[----:B------:R-:W-:Y:S01]  /*9d50*/  LDSM.16.M88.4 R60, [R218] ;  /* 0x00000000da3c783b */ /* 0x000fe20000000200 */
[C---:B------:R-:W-:Y:S03]  /*9d60*/  HMMA.16816.F32.BF16 R44, R48.reuse, R14, R44 ;  /* 0x0000000e302c723c */ /* 0x040fe6000004182c */
[----:B------:R-:W3:Y:S04]  /*9d70*/  LDSM.16.M88.4 R28, [R215+0xa080] ;  /* 0x00a08000d71c783b */ /* 0x000ee80000000200 */
[----:B-1----:R-:W1:Y:S01]  /*9d80*/  LDSM.16.M88.4 R20, [R215+0xa880] ;  /* 0x00a88000d714783b */ /* 0x002e620000000200 */
[C---:B------:R-:W-:Y:S03]  /*9d90*/  HMMA.16816.F32.BF16 R40, R48.reuse, R8, R40 ;  /* 0x000000083028723c */ /* 0x040fe60000041828 */
[----:B------:R-:W-:Y:S04]  /*9da0*/  LDSM.16.M88.4 R12, [R209] ;  /* 0x00000000d10c783b */ /* 0x000fe80000000200 */
[----:B------:R-:W-:Y:S01]  /*9db0*/  LDSM.16.M88.4 R52, [R215+0xb080] ;  /* 0x00b08000d734783b */ /* 0x000fe20000000200 */
[C---:B------:R-:W-:Y:S03]  /*9dc0*/  HMMA.16816.F32.BF16 R36, R48.reuse, R10, R36 ;  /* 0x0000000a3024723c */ /* 0x040fe60000041824 */
[----:B------:R-:W-:Y:S04]  /*9dd0*/  LDSM.16.M88.4 R8, [R209+0x800] ;  /* 0x00080000d108783b */ /* 0x000fe80000000200 */
[----:B--2---:R-:W2:Y:S01]  /*9de0*/  LDSM.16.M88.4 R56, [R217] ;  /* 0x00000000d938783b */ /* 0x004ea20000000200 */
[C---:B------:R-:W-:Y:S03]  /*9df0*/  HMMA.16816.F32.BF16 R32, R48.reuse, R64, R32 ;  /* 0x000000403020723c */ /* 0x040fe60000041820 */
[----:B------:R-:W-:Y:S04]  /*9e00*/  LDSM.16.M88.4 R68, [R221+0xd080] ;  /* 0x00d08000dd44783b */ /* 0x000fe80000000200 */
[----:B------:R-:W-:Y:S01]  /*9e10*/  LDSM.16.M88.4 R72, [R219+0x4800] ;  /* 0x00480000db48783b */ /* 0x000fe20000000200 */
[----:B------:R-:W-:Y:S03]  /*9e20*/  HMMA.16816.F32.BF16 R24, R48, R66, R24 ;  /* 0x000000423018723c */ /* 0x000fe60000041818 */
[----:B------:R-:W-:Y:S04]  /*9e30*/  LDSM.16.M88.4 R48, [R222+0x4000] ;  /* 0x00400000de30783b */ /* 0x000fe80000000200 */
[----:B------:R-:W-:Y:S01]  /*9e40*/  LDSM.16.M88.4 R64, [R209+0x1000] ;  /* 0x00100000d140783b */ /* 0x000fe20000000200 */
[C---:B---3--:R-:W-:Y:S03]  /*9e50*/  HMMA.16816.F32.BF16 R16, R60.reuse, R28, R16 ;  /* 0x0000001c3c10723c */ /* 0x048fe60000041810 */
[----:B------:R-:W0:Y:S05]  /*9e60*/  LDGDEPBAR ;  /* 0x00000000000079af */ /* 0x000e2a0000000000 */
[C---:B------:R-:W-:Y:S01]  /*9e70*/  HMMA.16816.F32.BF16 R44, R60.reuse, R30, R44 ;  /* 0x0000001e3c2c723c */ /* 0x040fe2000004182c */
[----:B------:R-:W3:Y:S07]  /*9e80*/  LDSM.16.M88.4 R28, [R221+0xb880] ;  /* 0x00b88000dd1c783b */ /* 0x000eee0000000200 */
[C---:B-1----:R-:W-:Y:S08]  /*9e90*/  HMMA.16816.F32.BF16 R40, R60.reuse, R20, R40 ;  /* 0x000000143c28723c */ /* 0x042ff00000041828 */
        /* <DEDUP_REMOVED lines=8> */
[----:B------:R-:W4:Y:S03]  /*9f20*/  LDSM.16.M88.4 R52, [R221+0xc880] ;  /* 0x00c88000dd34783b */ /* 0x000f260000000200 */
[C---:B------:R-:W-:Y:S08]  /*9f30*/  HMMA.16816.F32.BF16 R40, R56.reuse, R8, R40 ;  /* 0x000000083828723c */ /* 0x040ff00000041828 */
[----:B------:R-:W-:Y:S01]  /*9f40*/  HMMA.16816.F32.BF16 R36, R56, R10, R36 ;  /* 0x0000000a3824723c */ /* 0x000fe20000041824 */
[----:B------:R-:W2:Y:S07]  /*9f50*/  LDSM.16.M88.4 R8, [R219+0x2000] ;  /* 0x00200000db08783b */ /* 0x000eae0000000200 */
[C---:B---3--:R-:W-:Y:S08]  /*9f60*/  HMMA.16816.F32.BF16 R16, R48.reuse, R28, R16 ;  /* 0x0000001c3010723c */ /* 0x048ff00000041810 */
[----:B------:R-:W-:Y:S01]  /*9f70*/  HMMA.16816.F32.BF16 R44, R48, R30, R44 ;  /* 0x0000001e302c723c */ /* 0x000fe2000004182c */
[----:B------:R-:W-:Y:S07]  /*9f80*/  LDSM.16.M88.4 R28, [R219+0x2800] ;  /* 0x00280000db1c783b */ /* 0x000fee0000000200 */
[C---:B------:R-:W-:Y:S08]  /*9f90*/  HMMA.16816.F32.BF16 R32, R56.reuse, R64, R32 ;  /* 0x000000403820723c */ /* 0x040ff00000041820 */
[----:B------:R-:W-:Y:S01]  /*9fa0*/  HMMA.16816.F32.BF16 R60, R56, R66, R60 ;  /* 0x00000042383c723c */ /* 0x000fe2000004183c */
[----:B------:R-:W-:Y:S04]  /*9fb0*/  LDSM.16.M88.4 R56, [R215+0xb880] ;  /* 0x00b88000d738783b */ /* 0x000fe80000000200 */
[----:B------:R-:W-:Y:S03]  /*9fc0*/  LDSM.16.M88.4 R64, [R209+0x1800] ;  /* 0x00180000d140783b */ /* 0x000fe60000000200 */
[C---:B-1----:R-:W-:Y:S08]  /*9fd0*/  HMMA.16816.F32.BF16 R40, R48.reuse, R20, R40 ;  /* 0x000000143028723c */ /* 0x042ff00000041828 */
[----:B------:R-:W-:Y:S01]  /*9fe0*/  HMMA.16816.F32.BF16 R36, R48, R22, R36 ;  /* 0x000000163024723c */ /* 0x000fe20000041824 */
[----:B------:R-:W1:Y:S07]  /*9ff0*/  LDSM.16.M88.4 R20, [R218+0x4000] ;  /* 0x00400000da14783b */ /* 0x000e6e0000000200 */
[C---:B--2---:R-:W-:Y:S08]  /*a000*/  HMMA.16816.F32.BF16 R16, R12.reuse, R24, R16 ;  /* 0x000000180c10723c */ /* 0x044ff00000041810 */
[----:B------:R-:W-:Y:S01]  /*a010*/  HMMA.16816.F32.BF16 R44, R12, R26, R44 ;  /* 0x0000001a0c2c723c */ /* 0x000fe2000004182c */
[----:B------:R-:W-:Y:S07]  /*a020*/  LDSM.16.M88.4 R24, [R215+0xc880] ;  /* 0x00c88000d718783b */ /* 0x000fee0000000200 */
[C---:B----4-:R-:W-:Y:S08]  /*a030*/  HMMA.16816.F32.BF16 R32, R48.reuse, R52, R32 ;  /* 0x000000343020723c */ /* 0x050ff00000041820 */
        /* <DEDUP_REMOVED lines=11> */
[----:B------:R-:W1:Y:S04]  /*a0f0*/  LDSM.16.M88.4 R28, [R209+0x2000] ;  /* 0x00200000d11c783b */ /* 0x000e680000000200 */
[----:B------:R-:W3:Y:S03]  /*a100*/  LDSM.16.M88.4 R12, [R209+0x2800] ;  /* 0x00280000d10c783b */ /* 0x000ee60000000200 */
[C---:B--2---:R-:W-:Y:S08]  /*a110*/  HMMA.16816.F32.BF16 R16, R8.reuse, R64, R16 ;  /* 0x000000400810723c */ /* 0x044ff00000041810 */
[----:B------:R-:W-:Y:S01]  /*a120*/  HMMA.16816.F32.BF16 R44, R8, R66, R44 ;  /* 0x00000042082c723c */ /* 0x000fe2000004182c */
[----:B------:R-:W-:Y:S07]  /*a130*/  LDSM.16.M88.4 R64, [R219+0x3800] ;  /* 0x00380000db40783b */ /* 0x000fee0000000200 */
[C---:B------:R-:W-:Y:S08]  /*a140*/  HMMA.16816.F32.BF16 R40, R20.reuse, R52, R40 ;  /* 0x000000341428723c */ /* 0x040ff00000041828 */
[C---:B------:R-:W-:Y:S01]  /*a150*/  HMMA.16816.F32.BF16 R36, R20.reuse, R54, R36 ;  /* 0x000000361424723c */ /* 0x040fe20000041824 */
[----:B------:R-:W-:Y:S07]  /*a160*/  LDSM.16.M88.4 R52, [R221+0xe080] ;  /* 0x00e08000dd34783b */ /* 0x000fee0000000200 */
[C---:B------:R-:W-:Y:S08]  /*a170*/  HMMA.16816.F32.BF16 R32, R20.reuse, R24, R32 ;  /* 0x000000181420723c */ /* 0x040ff00000041820 */
[----:B------:R-:W-:Y:S01]  /*a180*/  HMMA.16816.F32.BF16 R60, R20, R26, R60 ;  /* 0x0000001a143c723c */ /* 0x000fe2000004183c */
[----:B------:R-:W-:Y:S04]  /*a190*/  LDSM.16.M88.4 R24, [R220+0x8000] ;  /* 0x00800000dc18783b */ /* 0x000fe80000000200 */
[----:B------:R-:W2:Y:S03]  /*a1a0*/  LDSM.16.M88.4 R20, [R219+0x3000] ;  /* 0x00300000db14783b */ /* 0x000ea60000000200 */
[C---:B------:R-:W-:Y:S08]  /*a1b0*/  HMMA.16816.F32.BF16 R16, R48.reuse, R68, R16 ;  /* 0x000000443010723c */ /* 0x040ff00000041810 */
[----:B------:R-:W-:Y:S01]  /*a1c0*/  HMMA.16816.F32.BF16 R44, R48, R70, R44 ;  /* 0x00000046302c723c */ /* 0x000fe2000004182c */
[----:B------:R-:W-:Y:S07]  /*a1d0*/  LDSM.16.M88.4 R68, [R221+0xf880] ;  /* 0x00f88000dd44783b */ /* 0x000fee0000000200 */
[C---:B-1----:R-:W-:Y:S08]  /*a1e0*/  HMMA.16816.F32.BF16 R40, R8.reuse, R28, R40 ;  /* 0x0000001c0828723c */ /* 0x042ff00000041828 */
[C---:B------:R-:W-:Y:S01]  /*a1f0*/  HMMA.16816.F32.BF16 R36, R8.reuse, R30, R36 ;  /* 0x0000001e0824723c */ /* 0x040fe20000041824 */
[----:B------:R-:W-:Y:S07]  /*a200*/  LDSM.16.M88.4 R28, [R219+0x4000] ;  /* 0x00400000db1c783b */ /* 0x000fee0000000200 */
[C---:B---3--:R-:W-:Y:S08]  /*a210*/  HMMA.16816.F32.BF16 R32, R8.reuse, R12, R32 ;  /* 0x0000000c0820723c */ /* 0x048ff00000041820 */
[----:B------:R-:W-:Y:S01]  /*a220*/  HMMA.16816.F32.BF16 R60, R8, R14, R60 ;  /* 0x0000000e083c723c */ /* 0x000fe2000004183c */
[----:B------:R-:W-:Y:S04]  /*a230*/  LDSM.16.M88.4 R8, [R218+0x8000] ;  /* 0x00800000da08783b */ /* 0x000fe80000000200 */
[----:B------:R-:W1:Y:S03]  /*a240*/  LDSM.16.M88.4 R12, [R215+0xd080] ;  /* 0x00d08000d70c783b */ /* 0x000e660000000200 */
        /* <DEDUP_REMOVED lines=8> */
[----:B------:R-:W2:Y:S04]  /*a2d0*/  LDSM.16.M88.4 R48, [R209+0x3000] ;  /* 0x00300000d130783b */ /* 0x000ea80000000200 */
[----:B------:R-:W3:Y:S03]  /*a2e0*/  LDSM.16.M88.4 R52, [R215+0xe080] ;  /* 0x00e08000d734783b */ /* 0x000ee60000000200 */
[C---:B-1----:R-:W-:Y:S08]  /*a2f0*/  HMMA.16816.F32.BF16 R16, R8.reuse, R12, R16 ;  /* 0x0000000c0810723c */ /* 0x042ff00000041810 */
[----:B------:R-:W-:Y:S01]  /*a300*/  HMMA.16816.F32.BF16 R44, R8, R14, R44 ;  /* 0x0000000e082c723c */ /* 0x000fe2000004182c */
[----:B------:R-:W-:Y:S07]  /*a310*/  LDSM.16.M88.4 R12, [R221+0xe880] ;  /* 0x00e88000dd0c783b */ /* 0x000fee0000000200 */
[C---:B------:R-:W-:Y:S08]  /*a320*/  HMMA.16816.F32.BF16 R40, R24.reuse, R64, R40 ;  /* 0x000000401828723c */ /* 0x040ff00000041828 */
[C---:B------:R-:W-:Y:S01]  /*a330*/  HMMA.16816.F32.BF16 R36, R24.reuse, R66, R36 ;  /* 0x000000421824723c */ /* 0x040fe20000041824 */
[----:B------:R-:W1:Y:S07]  /*a340*/  LDSM.16.M88.4 R64, [R222+0xc000] ;  /* 0x00c00000de40783b */ /* 0x000e6e0000000200 */
[C---:B------:R-:W-:Y:S08]  /*a350*/  HMMA.16816.F32.BF16 R32, R24.reuse, R28, R32 ;  /* 0x0000001c1820723c */ /* 0x040ff00000041820 */
[----:B------:R-:W-:Y:S01]  /*a360*/  HMMA.16816.F32.BF16 R60, R24, R30, R60 ;  /* 0x0000001e183c723c */ /* 0x000fe2000004183c */
[----:B------:R-:W4:Y:S04]  /*a370*/  LDSM.16.M88.4 R28, [R209+0x3800] ;  /* 0x00380000d11c783b */ /* 0x000f280000000200 */
[----:B------:R-:W1:Y:S03]  /*a380*/  LDSM.16.M88.4 R24, [R209+0x4000] ;  /* 0x00400000d118783b */ /* 0x000e660000000200 */
[C---:B--2---:R-:W-:Y:S08]  /*a390*/  HMMA.16816.F32.BF16 R16, R20.reuse, R48, R16 ;  /* 0x000000301410723c */ /* 0x044ff00000041810 */
[----:B------:R-:W-:Y:S01]  /*a3a0*/  HMMA.16816.F32.BF16 R44, R20, R50, R44 ;  /* 0x00000032142c723c */ /* 0x000fe2000004182c */
[----:B------:R-:W-:Y:S07]  /*a3b0*/  LDSM.16.M88.4 R48, [R219+0x5800] ;  /* 0x00580000db30783b */ /* 0x000fee0000000200 */
[C---:B------:R-:W-:Y:S08]  /*a3c0*/  HMMA.16816.F32.BF16 R40, R8.reuse, R56, R40 ;  /* 0x000000380828723c */ /* 0x040ff00000041828 */
[C---:B------:R-:W-:Y:S01]  /*a3d0*/  HMMA.16816.F32.BF16 R36, R8.reuse, R58, R36 ;  /* 0x0000003a0824723c */ /* 0x040fe20000041824 */
[----:B------:R-:W2:Y:S07]  /*a3e0*/  LDSM.16.M88.4 R56, [R220+0xc000] ;  /* 0x00c00000dc38783b */ /* 0x000eae0000000200 */
[C---:B---3--:R-:W-:Y:S08]  /*a3f0*/  HMMA.16816.F32.BF16 R32, R8.reuse, R52, R32 ;  /* 0x000000340820723c */ /* 0x048ff00000041820 */
[----:B------:R-:W-:Y:S01]  /*a400*/  HMMA.16816.F32.BF16 R60, R8, R54, R60 ;  /* 0x00000036083c723c */ /* 0x000fe2000004183c */
[----:B------:R-:W3:Y:S04]  /*a410*/  LDSM.16.M88.4 R8, [R221+0xf080] ;  /* 0x00f08000dd08783b */ /* 0x000ee80000000200 */
[----:B------:R-:W-:Y:S03]  /*a420*/  LDSM.16.M88.4 R52, [R219+0x5000] ;  /* 0x00500000db34783b */ /* 0x000fe60000000200 */
[C---:B-1----:R-:W-:Y:S08]  /*a430*/  HMMA.16816.F32.BF16 R16, R64.reuse, R12, R16 ;  /* 0x0000000c4010723c */ /* 0x042ff00000041810 */
[----:B------:R-:W-:Y:S01]  /*a440*/  HMMA.16816.F32.BF16 R44, R64, R14, R44 ;  /* 0x0000000e402c723c */ /* 0x000fe2000004182c */
[----:B------:R-:W-:Y:S07]  /*a450*/  LDSM.16.M88.4 R12, [R217+0xc000] ;  /* 0x00c00000d90c783b */ /* 0x000fee0000000200 */
[C---:B----4-:R-:W-:Y:S08]  /*a460*/  HMMA.16816.F32.BF16 R40, R20.reuse, R28, R40 ;  /* 0x0000001c1428723c */ /* 0x050ff00000041828 */
[C---:B------:R-:W-:Y:S01]  /*a470*/  HMMA.16816.F32.BF16 R36, R20.reuse, R30, R36 ;  /* 0x0000001e1424723c */ /* 0x040fe20000041824 */
[----:B------:R-:W-:Y:S07]  /*a480*/  LDSM.16.M88.4 R28, [R218+0xc000] ;  /* 0x00c00000da1c783b */ /* 0x000fee0000000200 */
[C---:B------:R-:W-:Y:S08]  /*a490*/  HMMA.16816.F32.BF16 R32, R20.reuse, R24, R32 ;  /* 0x000000181420723c */ /* 0x040ff00000041820 */
[----:B------:R-:W-:Y:S01]  /*a4a0*/  HMMA.16816.F32.BF16 R60, R20, R26, R60 ;  /* 0x0000001a143c723c */ /* 0x000fe2000004183c */
[----:B------:R-:W1:Y:S04]  /*a4b0*/  LDSM.16.M88.4 R24, [R215+0xe880] ;  /* 0x00e88000d718783b */ /* 0x000e680000000200 */
[----:B------:R-:W-:Y:S03]  /*a4c0*/  LDSM.16.M88.4 R20, [R215+0xf080] ;  /* 0x00f08000d714783b */ /* 0x000fe60000000200 */
[C---:B--2---:R-:W-:Y:S08]  /*a4d0*/  HMMA.16816.F32.BF16 R16, R56.reuse, R72, R16 ;  /* 0x000000483810723c */ /* 0x044ff00000041810 */
[----:B------:R-:W-:Y:S08]  /*a4e0*/  HMMA.16816.F32.BF16 R44, R56, R74, R44 ;  /* 0x0000004a382c723c */ /* 0x000ff0000004182c */
[C---:B---3--:R-:W-:Y:S08]  /*a4f0*/  HMMA.16816.F32.BF16 R40, R64.reuse, R8, R40 ;  /* 0x000000084028723c */ /* 0x048ff00000041828 */
[C---:B------:R-:W-:Y:S01]  /*a500*/  HMMA.16816.F32.BF16 R36, R64.reuse, R10, R36 ;  /* 0x0000000a4024723c */ /* 0x040fe20000041824 */
[----:B------:R-:W2:Y:S07]  /*a510*/  LDSM.16.M88.4 R8, [R209+0x4800] ;  /* 0x00480000d108783b */ /* 0x000eae0000000200 */
[C---:B------:R-:W-:Y:S08]  /*a520*/  HMMA.16816.F32.BF16 R32, R64.reuse, R68, R32 ;  /* 0x000000444020723c */ /* 0x040ff00000041820 */
[----:B------:R-:W-:Y:S01]  /*a530*/  HMMA.16816.F32.BF16 R60, R64, R70, R60 ;  /* 0x00000046403c723c */ /* 0x000fe2000004183c */
[----:B------:R-:W3:Y:S07]  /*a540*/  LDSM.16.M88.4 R64, [R215+0xf880] ;  /* 0x00f88000d740783b */ /* 0x000eee0000000200 */
[C---:B-1----:R-:W-:Y:S08]  /*a550*/  HMMA.16816.F32.BF16 R16, R28.reuse, R24, R16 ;  /* 0x000000181c10723c */ /* 0x042ff00000041810 */
[----:B------:R-:W-:Y:S01]  /*a560*/  HMMA.16816.F32.BF16 R44, R28, R26, R44 ;  /* 0x0000001a1c2c723c */ /* 0x000fe2000004182c */
[----:B------:R-:W-:Y:S07]  /*a570*/  LDSM.16.M88.4 R24, [R209+0x5800] ;  /* 0x00580000d118783b */ /* 0x000fee0000000200 */
[C---:B------:R-:W-:Y:S08]  /*a580*/  HMMA.16816.F32.BF16 R40, R56.reuse, R52, R40 ;  /* 0x000000343828723c */ /* 0x040ff00000041828 */
[----:B------:R-:W-:Y:S01]  /*a590*/  HMMA.16816.F32.BF16 R52, R56, R54, R36 ;  /* 0x000000363834723c */ /* 0x000fe20000041824 */
[----:B------:R-:W1:Y:S01]  /*a5a0*/  LDSM.16.M88.4 R36, [R209+0x5000] ;  /* 0x00500000d124783b */ /* 0x000e620000000200 */
[----:B------:R-:W-:Y:S01]  /*a5b0*/  ISETP.GT.AND P0, PT, R81, R229, PT ;  /* 0x000000e55100720c */ /* 0x000fe20003f04270 */
[----:B------:R-:W-:-:S05]  /*a5c0*/  DEPBAR.LE SB0, 0x0 ;  /* 0x000080000000791a */ /* 0x000fca0000000000 */
[C---:B------:R-:W-:Y:S08]  /*a5d0*/  HMMA.16816.F32.BF16 R32, R56.reuse, R48, R32 ;  /* 0x000000303820723c */ /* 0x040ff00000041820 */
[----:B------:R-:W-:Y:S08]  /*a5e0*/  HMMA.16816.F32.BF16 R60, R56, R50, R60 ;  /* 0x00000032383c723c */ /* 0x000ff0000004183c */
[C---:B--2---:R-:W-:Y:S08]  /*a5f0*/  HMMA.16816.F32.BF16 R16, R12.reuse, R8, R16 ;  /* 0x000000080c10723c */ /* 0x044ff00000041810 */
[----:B------:R-:W-:Y:S08]  /*a600*/  HMMA.16816.F32.BF16 R44, R12, R10, R44 ;  /* 0x0000000a0c2c723c */ /* 0x000ff0000004182c */
[C---:B------:R-:W-:Y:S08]  /*a610*/  HMMA.16816.F32.BF16 R40, R28.reuse, R20, R40 ;  /* 0x000000141c28723c */ /* 0x040ff00000041828 */
[C---:B------:R-:W-:Y:S08]  /*a620*/  HMMA.16816.F32.BF16 R52, R28.reuse, R22, R52 ;  /* 0x000000161c34723c */ /* 0x040ff00000041834 */
[C---:B---3--:R-:W-:Y:S08]  /*a630*/  HMMA.16816.F32.BF16 R32, R28.reuse, R64, R32 ;  /* 0x000000401c20723c */ /* 0x048ff00000041820 */
[----:B------:R-:W-:Y:S01]  /*a640*/  HMMA.16816.F32.BF16 R60, R28, R66, R60 ;  /* 0x000000421c3c723c */ /* 0x000fe2000004183c */
[----:B------:R-:W-:-:S02]  /*a650*/  FMUL.FTZ R6, R16, c[0x0][0x320] ;  /* 0x0000c80010067a20 */ /* 0x000fc40000410000 */
[----:B------:R-:W-:Y:S02]  /*a660*/  FMUL.FTZ R8, R17, c[0x0][0x320] ;  /* 0x0000c80011087a20 */ /* 0x000fe40000410000 */
[----:B------:R-:W-:Y:S02]  /*a670*/  FMUL.FTZ R10, R19, c[0x0][0x320] ;  /* 0x0000c800130a7a20 */ /* 0x000fe40000410000 */
[----:B------:R-:W-:Y:S02]  /*a680*/  FMUL.FTZ R16, R18, c[0x0][0x320] ;  /* 0x0000c80012107a20 */ /* 0x000fe40000410000 */
[----:B------:R-:W-:Y:S02]  /*a690*/  FMUL.FTZ R19, R44, c[0x0][0x320] ;  /* 0x0000c8002c137a20 */ /* 0x000fe40000410000 */
[----:B------:R-:W-:Y:S01]  /*a6a0*/  FMUL.FTZ R17, R45, c[0x0][0x320] ;  /* 0x0000c8002d117a20 */ /* 0x000fe20000410000 */
[----:B------:R-:W2:Y:S08]  /*a6b0*/  MUFU.TANH R6, R6 ;  /* 0x0000000600067308 */ /* 0x000eb00000002400 */
[----:B------:R-:W3:Y:S08]  /*a6c0*/  MUFU.TANH R8, R8 ;  /* 0x0000000800087308 */ /* 0x000ef00000002400 */
[----:B------:R-:W4:Y:S08]  /*a6d0*/  MUFU.TANH R16, R16 ;  /* 0x0000001000107308 */ /* 0x000f300000002400 */
[----:B------:R-:W1:Y:S08]  /*a6e0*/  MUFU.TANH R10, R10 ;  /* 0x0000000a000a7308 */ /* 0x000e700000002400 */
[----:B------:R-:W2:Y:S08]  /*a6f0*/  MUFU.TANH R19, R19 ;  /* 0x0000001300137308 */ /* 0x000eb00000002400 */
[----:B------:R-:W2:Y:S01]  /*a700*/  MUFU.TANH R17, R17 ;  /* 0x0000001100117308 */ /* 0x000ea20000002400 */
[----:B-1----:R-:W-:Y:S01]  /*a710*/  HMMA.16816.F32.BF16 R40, R12, R36, R40 ;  /* 0x000000240c28723c */ /* 0x002fe20000041828 */
[----:B------:R-:W-:-:S02]  /*a720*/  IADD3 R211, R219, 0x800, RZ ;  /* 0x00000800dbd37810 */ /* 0x000fc40007ffe0ff */
[C---:B------:R-:W-:Y:S02]  /*a730*/  IADD3 R210, R219.reuse, 0x1000, RZ ;  /* 0x00001000dbd27810 */ /* 0x040fe40007ffe0ff */
[----:B------:R-:W-:-:S03]  /*a740*/  IADD3 R208, R219, 0x1800, RZ ;  /* 0x00001800dbd07810 */ /* 0x000fc60007ffe0ff */
[----:B------:R-:W-:Y:S01]  /*a750*/  HMMA.16816.F32.BF16 R52, R12, R38, R52 ;  /* 0x000000260c34723c */ /* 0x000fe20000041834 */
[C---:B------:R-:W-:Y:S02]  /*a760*/  IADD3 R207, R219.reuse, 0x2000, RZ ;  /* 0x00002000dbcf7810 */ /* 0x040fe40007ffe0ff */
        /* <DEDUP_REMOVED lines=8> */
[----:B------:R-:W-:Y:S01]  /*a7f0*/  IADD3 R200, R219, 0x5800, RZ ;  /* 0x00005800dbc87810 */ /* 0x000fe20007ffe0ff */
[----:B------:R-:W-:Y:S06]  /*a800*/  BAR.SYNC.DEFER_BLOCKING 0x0 ;  /* 0x0000000000007b1d */ /* 0x000fec0000010000 */
[----:B------:R-:W-:Y:S09]  /*a810*/  @!P0 BRA `(.L_x_1088) ;  /* 0x0000020000008947 */ /* 0x000ff20003800000 */
[----:B--234-:R-:W-:Y:S02]  /*a820*/  IADD3 R9, -R248, 0x30, RZ ;  /* 0x00000030f8097810 */ /* 0x01cfe40007ffe1ff */
[----:B------:R-:W-:-:S02]  /*a830*/  IADD3 R13, R168, -0x2, RZ ;  /* 0xfffffffea80d7810 */ /* 0x000fc40007ffe0ff */
[----:B------:R-:W-:Y:S02]  /*a840*/  ISETP.GE.AND P0, PT, R9, 0x21, PT ;  /* 0x000000210900780c */ /* 0x000fe40003f06270 */
[----:B------:R-:W-:Y:S01]  /*a850*/  SHF.R.S32.HI R11, RZ, 0x1f, R13 ;  /* 0x0000001fff0b7819 */ /* 0x000fe2000001140d */
[-C--:B------:R-:W-:Y:S01]  /*a860*/  IMAD R2, R2, R13.reuse, RZ ;  /* 0x0000000d02027224 */ /* 0x080fe200078e02ff */
[----:B------:R-:W-:Y:S01]  /*a870*/  ISETP.GE.AND P6, PT, R228, c[0x0][0x1d4], PT ;  /* 0x00007500e4007a0c */ /* 0x000fe20003fc6270 */
[----:B------:R-:W-:Y:S01]  /*a880*/  IMAD.WIDE.U32 R12, R78, R13, RZ ;  /* 0x0000000d4e0c7225 */ /* 0x000fe200078e00ff */
[----:B------:R-:W-:Y:S02]  /*a890*/  ISETP.GE.AND P5, PT, R230, c[0x0][0x1d4], PT ;  /* 0x00007500e6007a0c */ /* 0x000fe40003fa6270 */
[----:B------:R-:W-:Y:S01]  /*a8a0*/  ISETP.GE.AND P4, PT, R227, c[0x0][0x1d4], PT ;  /* 0x00007500e3007a0c */ /* 0x000fe20003f86270 */
[----:B------:R-:W-:Y:S01]  /*a8b0*/  IMAD R11, R11, R78, R2 ;  /* 0x0000004e0b0b7224 */ /* 0x000fe200078e0202 */
[----:B------:R-:W-:-:S03]  /*a8c0*/  ISETP.GE.AND P3, PT, R225, c[0x0][0x1d4], PT ;  /* 0x00007500e1007a0c */ /* 0x000fc60003f66270 */
        /* <DEDUP_REMOVED lines=8> */
[----:B------:R-:W-:-:S04]  /*a950*/  @P1 LEA R20, P2, R12, c[0x0][0x1c8], 0x1 ;  /* 0x000072000c141a11 */ /* 0x000fc800078408ff */
[----:B------:R-:W-:-:S05]  /*a960*/  @P1 LEA.HI.X R21, R12, c[0x0][0x1cc], R11, 0x1, P2 ;  /* 0x000073000c151a11 */ /* 0x000fca00010f0c0b */
        /* <DEDUP_REMOVED lines=11> */
.L_x_1088:
[----:B--234-:R-:W-:Y:S05]  /*aa20*/  BSYNC B0 ;  /* 0x0000000000007941 */ /* 0x01cfea0003800000 */
.L_x_1087:
[----:B------:R-:W2:Y:S01]  /*aa30*/  LDL R170, [R1+0x4] ;  /* 0x0000040001aa7983 */ /* 0x000ea20000100800 */
[----:B-----5:R-:W-:Y:S01]  /*aa40*/  SHF.R.S32.HI R11, RZ, 0x1f, R0 ;  /* 0x0000001fff0b7819 */ /* 0x020fe20000011400 */
[----:B------:R-:W-:Y:S01]  /*aa50*/  IMAD.MOV.U32 R198, RZ, RZ, c[0x0][0x2c4] ;  /* 0x0000b100ffc67624 */ /* 0x000fe200078e00ff */
[----:B------:R-:W-:Y:S01]  /*aa60*/  LOP3.LUT R196, R196, 0xfffff7ff, RZ, 0xc0, !PT ;  /* 0xfffff7ffc4c47812 */ /* 0x000fe200078ec0ff */
[----:B------:R-:W-:Y:S01]  /*aa70*/  IMAD.IADD R23, R77, 0x1, R3 ;  /* 0x000000014d177824 */ /* 0x000fe200078e0203 */
[CC--:B------:R-:W-:Y:S01]  /*aa80*/  LEA.HI R13, R11.reuse, R0.reuse, RZ, 0x2 ;  /* 0x000000000b0d7211 */ /* 0x0c0fe200078f10ff */
[----:B------:R-:W-:Y:S01]  /*aa90*/  IMAD.MOV.U32 R197, RZ, RZ, c[0x0][0x32c] ;  /* 0x0000cb00ffc57624 */ /* 0x000fe200078e00ff */
[----:B------:R-:W-:Y:S01]  /*aaa0*/  LEA.HI R12, R11, R0, RZ, 0x5 ;  /* 0x000000000b0c7211 */ /* 0x000fe200078f28ff */
[----:B------:R-:W-:Y:S01]  /*aab0*/  FMUL.FTZ R9, R53, c[0x0][0x320] ;  /* 0x0000c80035097a20 */ /* 0x000fe20000410000 */
[----:B------:R-:W-:Y:S01]  /*aac0*/  LOP3.LUT R13, R13, 0xfffffffc, RZ, 0xc0, !PT ;  /* 0xfffffffc0d0d7812 */ /* 0x000fe200078ec0ff */
[----:B-1----:R-:W-:Y:S01]  /*aad0*/  FMUL.FTZ R15, R40, c[0x0][0x320] ;  /* 0x0000c800280f7a20 */ /* 0x002fe20000410000 */
[----:B------:R-:W-:Y:S01]  /*aae0*/  LOP3.LUT R11, R12, 0xffffffe0, RZ, 0xc0, !PT ;  /* 0xffffffe00c0b7812 */ /* 0x000fe200078ec0ff */
[----:B------:R-:W-:Y:S01]  /*aaf0*/  FMUL.FTZ R32, R32, c[0x0][0x320] ;  /* 0x0000c80020207a20 */ /* 0x000fe20000410000 */
[--C-:B------:R-:W-:Y:S01]  /*ab00*/  SHF.R.S32.HI R239, RZ, 0x5, R12.reuse ;  /* 0x00000005ffef7819 */ /* 0x100fe2000001140c */
[C---:B------:R-:W-:Y:S01]  /*ab10*/  IMAD.IADD R238, R0.reuse, 0x1, -R13 ;  /* 0x0000000100ee7824 */ /* 0x040fe200078e0a0d */
[----:B------:R-:W-:Y:S01]  /*ab20*/  SHF.R.S32.HI R12, RZ, 0x1f, R12 ;  /* 0x0000001fff0c7819 */ /* 0x000fe2000001140c */
[----:B------:R-:W-:Y:S01]  /*ab30*/  IMAD.IADD R2, R0, 0x1, -R11 ;  /* 0x0000000100027824 */ /* 0x000fe200078e0a0b */
[----:B------:R-:W-:Y:S01]  /*ab40*/  ISETP.NE.AND P0, PT, R198, 0x1, PT ;  /* 0x00000001c600780c */ /* 0x000fe20003f05270 */
[----:B------:R-:W-:Y:S01]  /*ab50*/  FMUL.FTZ R33, R33, c[0x0][0x320] ;  /* 0x0000c80021217a20 */ /* 0x000fe20000410000 */
[----:B------:R-:W-:Y:S01]  /*ab60*/  LEA.HI R0, R12, R239, RZ, 0x3 ;  /* 0x000000ef0c007211 */ /* 0x000fe200078f18ff */
[----:B------:R-:W-:Y:S01]  /*ab70*/  FMUL.FTZ R60, R60, c[0x0][0x320] ;  /* 0x0000c8003c3c7a20 */ /* 0x000fe20000410000 */
[----:B------:R-:W-:Y:S01]  /*ab80*/  LEA.HI R13, R238, R238, RZ, 0x1 ;  /* 0x000000eeee0d7211 */ /* 0x000fe200078f08ff */
[----:B------:R-:W-:Y:S01]  /*ab90*/  FMUL.FTZ R61, R61, c[0x0][0x320] ;  /* 0x0000c8003d3d7a20 */ /* 0x000fe20000410000 */
[----:B------:R-:W-:Y:S01]  /*aba0*/  SHF.R.S32.HI R11, RZ, 0x1f, R2 ;  /* 0x0000001fff0b7819 */ /* 0x000fe20000011402 */
[----:B------:R-:W-:Y:S01]  /*abb0*/  ULDC UR7, c[0x0][0x324] ;  /* 0x0000c90000077ab9 */ /* 0x000fe20000000800 */
[----:B------:R-:W-:Y:S01]  /*abc0*/  LOP3.LUT R0, R0, 0xffffff8, RZ, 0xc0, !PT ;  /* 0x0ffffff800007812 */ /* 0x000fe200078ec0ff */
[----:B------:R-:W1:Y:S01]  /*abd0*/  MUFU.TANH R9, R9 ;  /* 0x0000000900097308 */ /* 0x000e620000002400 */
[----:B------:R-:W-:Y:S01]  /*abe0*/  LOP3.LUT R13, R13, 0x1ffffffe, RZ, 0xc0, !PT ;  /* 0x1ffffffe0d0d7812 */ /* 0x000fe200078ec0ff */
[----:B------:R-:W-:Y:S01]  /*abf0*/  ULOP3.LUT UR7, URZ, UR7, URZ, 0x33, !UPT ;  /* 0x000000073f077292 */ /* 0x000fe2000f8e333f */
[----:B------:R-:W-:Y:S01]  /*ac00*/  LEA.HI R11, R11, R2, RZ, 0x2 ;  /* 0x000000020b0b7211 */ /* 0x000fe200078f10ff */
[----:B------:R-:W-:Y:S01]  /*ac10*/  IMAD.IADD R239, R239, 0x1, -R0 ;  /* 0x00000001efef7824 */ /* 0x000fe200078e0a00 */
[----:B------:R-:W-:Y:S01]  /*ac20*/  @P0 LOP3.LUT R196, R196, 0x800, RZ, 0xfc, !PT ;  /* 0x00000800c4c40812 */ /* 0x000fe200078efcff */
[----:B------:R-:W-:Y:S01]  /*ac30*/  IMAD.IADD R238, R238, 0x1, -R13 ;  /* 0x00000001eeee7824 */ /* 0x000fe200078e0a0d */
[----:B------:R-:W-:Y:S01]  /*ac40*/  SHF.R.S32.HI R241, RZ, 0x2, R11 ;  /* 0x00000002fff17819 */ /* 0x000fe2000001140b */
[----:B------:R-:W-:Y:S01]  /*ac50*/  IMAD.SHL.U32 R239, R239, 0x10, RZ ;  /* 0x00000010efef7824 */ /* 0x000fe200078e00ff */
[----:B------:R-:W-:Y:S01]  /*ac60*/  LOP3.LUT R11, R11, 0x7ffffffc, RZ, 0xc0, !PT ;  /* 0x7ffffffc0b0b7812 */ /* 0x000fe200078ec0ff */
[----:B------:R-:W-:Y:S01]  /*ac70*/  IMAD.SHL.U32 R238, R238, 0x8, RZ ;  /* 0x00000008eeee7824 */ /* 0x000fe200078e00ff */
[----:B------:R3:W4:Y:S01]  /*ac80*/  MUFU.TANH R189, R32 ;  /* 0x0000002000bd7308 */ /* 0x0007220000002400 */
[----:B------:R-:W-:Y:S01]  /*ac90*/  FMUL.FTZ R13, R41, c[0x0][0x320] ;  /* 0x0000c800290d7a20 */ /* 0x000fe20000410000 */
[----:B------:R-:W-:Y:S01]  /*aca0*/  LOP3.LUT R196, R196, 0xffffefff, RZ, 0xc0, !PT ;  /* 0xffffefffc4c47812 */ /* 0x000fe200078ec0ff */
[----:B------:R-:W-:Y:S01]  /*acb0*/  IMAD.IADD R240, R2, 0x1, -R11 ;  /* 0x0000000102f07824 */ /* 0x000fe200078e0a0b */
[----:B------:R-:W0:Y:S01]  /*acc0*/  LDGDEPBAR ;  /* 0x00000000000079af */ /* 0x000e220000000000 */
[----:B------:R-:W-:-:S02]  /*acd0*/  FMUL.FTZ R11, R52, c[0x0][0x320] ;  /* 0x0000c800340b7a20 */ /* 0x000fc40000410000 */
[----:B------:R-:W-:Y:S01]  /*ace0*/  IMAD.SHL.U32 R240, R240, 0x2, RZ ;  /* 0x00000002f0f07824 */ /* 0x000fe200078e00ff */
[----:B------:R3:W1:Y:S03]  /*acf0*/  MUFU.TANH R195, R33 ;  /* 0x0000002100c37308 */ /* 0x0006660000002400 */
[--C-:B------:R-:W-:Y:S01]  /*ad00*/  IMAD.IADD R20, R23, 0x1, -R240.reuse ;  /* 0x0000000117147824 */ /* 0x100fe200078e0af0 */
[----:B------:R-:W-:Y:S01]  /*ad10*/  IADD3 R25, -R240, 0x1, R23 ;  /* 0x00000001f0197810 */ /* 0x000fe20007ffe117 */
[----:B------:R-:W-:-:S03]  /*ad20*/  IMAD.IADD R2, R77, 0x1, -R240 ;  /* 0x000000014d027824 */ /* 0x000fc600078e0af0 */
[----:B------:R3:W1:Y:S08]  /*ad30*/  MUFU.TANH R191, R60 ;  /* 0x0000003c00bf7308 */ /* 0x0006700000002400 */
[----:B------:R3:W1:Y:S08]  /*ad40*/  MUFU.TANH R193, R61 ;  /* 0x0000003d00c17308 */ /* 0x0006700000002400 */
[----:B------:R-:W1:Y:S08]  /*ad50*/  MUFU.TANH R15, R15 ;  /* 0x0000000f000f7308 */ /* 0x000e700000002400 */
[----:B------:R-:W1:Y:S08]  /*ad60*/  MUFU.TANH R13, R13 ;  /* 0x0000000d000d7308 */ /* 0x000e700000002400 */
[----:B------:R-:W1:Y:S01]  /*ad70*/  MUFU.TANH R11, R11 ;  /* 0x0000000b000b7308 */ /* 0x000e620000002400 */
[----:B--2---:R-:W-:-:S05]  /*ad80*/  IMAD R0, R170, 0x80, R241 ;  /* 0x00000080aa007824 */ /* 0x004fca00078e02f1 */
[----:B------:R-:W-:-:S05]  /*ad90*/  IADD3 R0, R238, R0, R239 ;  /* 0x00000000ee007210 */ /* 0x000fca0007ffe0ef */
[----:B------:R-:W-:-:S05]  /*ada0*/  @P0 IMAD.HI.U32 R12, R0, c[0x0][0x2c8], RZ ;  /* 0x0000b200000c0a27 */ /* 0x000fca00078e00ff */
[----:B------:R-:W-:Y:S01]  /*adb0*/  @P0 SHF.R.U32.HI R0, RZ, c[0x0][0x2cc], R12 ;  /* 0x0000b300ff000a19 */ /* 0x000fe2000001160c */
[----:B------:R-:W-:Y:S01]  /*adc0*/  IMAD.IADD R12, R25, 0x1, -R242 ;  /* 0x00000001190c7824 */ /* 0x000fe200078e0af2 */
[----:B------:R-:W-:-:S03]  /*add0*/  ISETP.GE.AND P0, PT, R197, 0x1, PT ;  /* 0x00000001c500780c */ /* 0x000fc60003f06270 */
[----:B------:R-:W2:Y:S01]  /*ade0*/  SHFL.IDX PT, R21, R0, RZ, 0x1c1f ;  /* 0x001c1fff00157589 */ /* 0x000ea200000e0000 */
[C---:B------:R-:W-:Y:S02]  /*adf0*/  IADD3 R14, R12.reuse, c[0x0][0x328], RZ ;  /* 0x0000ca000c0e7a10 */ /* 0x040fe40007ffe0ff */
[----:B------:R-:W-:-:S07]  /*ae00*/  IADD3 R12, R12, UR7, RZ ;  /* 0x000000070c0c7c10 */ /* 0x000fce000fffe0ff */
[----:B------:R-:W-:Y:S01]  /*ae10*/  @P0 LOP3.LUT R196, R196, 0x1000, RZ, 0xfc, !PT ;  /* 0x00001000c4c40812 */ /* 0x000fe200078efcff */
[--C-:B--2---:R-:W-:Y:S02]  /*ae20*/  IMAD.IADD R25, R14, 0x1, R21.reuse ;  /* 0x000000010e197824 */ /* 0x104fe400078e0215 */
[----:B------:R-:W-:-:S03]  /*ae30*/  IMAD.IADD R23, R12, 0x1, R21 ;  /* 0x000000010c177824 */ /* 0x000fc600078e0215 */
[----:B------:R-:W-:Y:S01]  /*ae40*/  IMNMX R24, R20, R25, PT ;  /* 0x0000001914187217 */ /* 0x000fe20003800200 */
[----:B------:R-:W-:Y:S05]  /*ae50*/  @!P0 BRA `(.L_x_1089) ;  /* 0x0000012000008947 */ /* 0x000fea0003800000 */
[----:B-1-34-:R-:W-:Y:S01]  /*ae60*/  IADD3 R21, -R242, R3, R21 ;  /* 0x00000003f2157210 */ /* 0x01afe20007ffe115 */
[----:B------:R-:W-:Y:S03]  /*ae70*/  BSSY B0, `(.L_x_1090) ;  /* 0x000000c000007945 */ /* 0x000fe60003800000 */
        /* <DEDUP_REMOVED lines=8> */
.L_x_1091:
[----:B------:R-:W-:-:S13]  /*af00*/  ISETP.NE.AND P0, PT, R197, 0x1, PT ;  /* 0x00000001c500780c */ /* 0x000fda0003f05270 */
[----:B------:R-:W-:-:S05]  /*af10*/  @P0 IMAD.HI.U32 R18, R21, c[0x0][0x330], RZ ;  /* 0x0000cc0015120a27 */ /* 0x000fca00078e00ff */
[----:B------:R-:W-:Y:S02]  /*af20*/  @P0 SHF.R.U32.HI R21, RZ, c[0x0][0x334], R18 ;  /* 0x0000cd00ff150a19 */ /* 0x000fe40000011612 */
.L_x_1092:
[----:B------:R-:W-:Y:S05]  /*af30*/  BSYNC B0 ;  /* 0x0000000000007941 */ /* 0x000fea0003800000 */
.L_x_1090:
[----:B------:R-:W-:-:S05]  /*af40*/  IMAD R18, R21, c[0x0][0x32c], R2 ;  /* 0x0000cb0015127a24 */ /* 0x000fca00078e0202 */
[----:B------:R-:W-:Y:S02]  /*af50*/  IADD3 R21, R18, c[0x0][0x32c], RZ ;  /* 0x0000cb0012157a10 */ /* 0x000fe40007ffe0ff */
[----:B------:R-:W-:Y:S02]  /*af60*/  IMNMX R23, R23, R18, !PT ;  /* 0x0000001217177217 */ /* 0x000fe40007800200 */
[----:B------:R-:W-:Y:S02]  /*af70*/  IMNMX R24, R24, R21, PT ;  /* 0x0000001518187217 */ /* 0x000fe40003800200 */
.L_x_1089:
[C---:B-1-34-:R-:W-:Y:S01]  /*af80*/  ISETP.GE.AND P0, PT, R77.reuse, 0x2, PT ;  /* 0x000000024d00780c */ /* 0x05afe20003f06270 */
[----:B------:R-:W1:Y:S01]  /*af90*/  SHFL.IDX PT, R33, R0, 0x1, 0x1c1f ;  /* 0x003c1f0000217f89 */ /* 0x000e6200000e0000 */
[----:B------:R-:W-:Y:S01]  /*afa0*/  ISETP.GE.AND P1, PT, R77, 0x9, PT ;  /* 0x000000094d00780c */ /* 0x000fe20003f26270 */
[----:B------:R-:W-:Y:S01]  /*afb0*/  FMUL.FTZ R32, R42, c[0x0][0x320] ;  /* 0x0000c8002a207a20 */ /* 0x000fe20000410000 */
[----:B------:R-:W-:Y:S01]  /*afc0*/  P2R R22, PR, RZ, 0x1 ;  /* 0x00000001ff167803 */ /* 0x000fe20000000000 */
[----:B------:R-:W-:Y:S01]  /*afd0*/  FMUL.FTZ R31, R43, c[0x0][0x320] ;  /* 0x0000c8002b1f7a20 */ /* 0x000fe20000410000 */
[----:B------:R-:W-:Y:S01]  /*afe0*/  ISETP.GT.AND P0, PT, R23, 0x1, !P0 ;  /* 0x000000011700780c */ /* 0x000fe20004704270 */
[----:B------:R-:W-:Y:S01]  /*aff0*/  FMUL.FTZ R30, R55, c[0x0][0x320] ;  /* 0x0000c800371e7a20 */ /* 0x000fe20000410000 */
[----:B------:R-:W-:Y:S01]  /*b000*/  ISETP.GE.AND P6, PT, R77, 0x12, PT ;  /* 0x000000124d00780c */ /* 0x000fe20003fc6270 */
[----:B------:R-:W-:Y:S01]  /*b010*/  FMUL.FTZ R62, R62, c[0x0][0x320] ;  /* 0x0000c8003e3e7a20 */ /* 0x000fe20000410000 */
[----:B------:R-:W-:Y:S01]  /*b020*/  ISETP.LT.OR P0, PT, R24, 0x2, P0 ;  /* 0x000000021800780c */ /* 0x000fe20000701670 */
[----:B------:R-:W-:Y:S01]  /*b030*/  FMUL.FTZ R63, R63, c[0x0][0x320] ;  /* 0x0000c8003f3f7a20 */ /* 0x000fe20000410000 */
[----:B------:R-:W-:Y:S01]  /*b040*/  ISETP.GE.AND P5, PT, R77, 0x19, PT ;  /* 0x000000194d00780c */ /* 0x000fe20003fa6270 */
[----:B------:R-:W-:Y:S01]  /*b050*/  FMUL.FTZ R35, R35, c[0x0][0x320] ;  /* 0x0000c80023237a20 */ /* 0x000fe20000410000 */
[----:B------:R-:W-:Y:S01]  /*b060*/  FSEL R21, R8, -INF , !P0 ;  /* 0xff80000008157808 */ /* 0x000fe20004000000 */
[----:B------:R-:W-:Y:S01]  /*b070*/  FMUL.FTZ R34, R34, c[0x0][0x320] ;  /* 0x0000c80022227a20 */ /* 0x000fe20000410000 */
[----:B------:R-:W-:Y:S01]  /*b080*/  ISETP.GT.AND P0, PT, R23, 0x8, !P1 ;  /* 0x000000081700780c */ /* 0x000fe20004f04270 */
[----:B------:R2:W3:Y:S01]  /*b090*/  MUFU.TANH R192, R62 ;  /* 0x0000003e00c07308 */ /* 0x0004e20000002400 */
[----:B------:R-:W-:-:S02]  /*b0a0*/  P2R R8, PR, RZ, 0x2 ;  /* 0x00000002ff087803 */ /* 0x000fc40000000000 */
[----:B------:R-:W-:Y:S02]  /*b0b0*/  ISETP.LT.OR P0, PT, R24, 0x9, P0 ;  /* 0x000000091800780c */ /* 0x000fe40000701670 */
[----:B------:R-:W-:Y:S02]  /*b0c0*/  ISETP.GE.AND P1, PT, R77, 0xa, PT ;  /* 0x0000000a4d00780c */ /* 0x000fe40003f26270 */
[----:B------:R-:W-:Y:S01]  /*b0d0*/  FSEL R19, R19, -INF , !P0 ;  /* 0xff80000013137808 */ /* 0x000fe20004000000 */
[----:B------:R2:W4:Y:S01]  /*b0e0*/  MUFU.TANH R190, R63 ;  /* 0x0000003f00be7308 */ /* 0x0005220000002400 */
[----:B------:R-:W-:Y:S01]  /*b0f0*/  ISETP.GT.AND P0, PT, R23, 0x9, !P1 ;  /* 0x000000091700780c */ /* 0x000fe20004f04270 */
[--C-:B-1----:R-:W-:Y:S01]  /*b100*/  IMAD.IADD R29, R14, 0x1, R33.reuse ;  /* 0x000000010e1d7824 */ /* 0x102fe200078e0221 */
[----:B------:R-:W-:Y:S01]  /*b110*/  P2R R26, PR, RZ, 0x2 ;  /* 0x00000002ff1a7803 */ /* 0x000fe20000000000 */
[----:B------:R-:W-:Y:S01]  /*b120*/  IMAD.IADD R0, R12, 0x1, R33 ;  /* 0x000000010c007824 */ /* 0x000fe200078e0221 */
[----:B------:R-:W-:-:S02]  /*b130*/  ISETP.LT.OR P0, PT, R24, 0xa, P0 ;  /* 0x0000000a1800780c */ /* 0x000fc40000701670 */
[----:B------:R-:W-:Y:S01]  /*b140*/  ISETP.GE.AND P1, PT, R77, 0x11, PT ;  /* 0x000000114d00780c */ /* 0x000fe20003f26270 */
[----:B------:R2:W1:Y:S01]  /*b150*/  MUFU.TANH R194, R35 ;  /* 0x0000002300c27308 */ /* 0x0004620000002400 */
[----:B------:R-:W-:Y:S02]  /*b160*/  FSEL R17, R17, -INF , !P0 ;  /* 0xff80000011117808 */ /* 0x000fe40004000000 */
[----:B------:R-:W-:Y:S02]  /*b170*/  ISETP.GT.AND P0, PT, R23, 0x10, !P1 ;  /* 0x000000101700780c */ /* 0x000fe40004f04270 */
[C---:B------:R-:W-:Y:S02]  /*b180*/  ISETP.GE.AND P4, PT, R77.reuse, 0x1a, PT ;  /* 0x0000001a4d00780c */ /* 0x040fe40003f86270 */
[----:B------:R-:W-:Y:S01]  /*b190*/  ISETP.LT.OR P0, PT, R24, 0x11, P0 ;  /* 0x000000111800780c */ /* 0x000fe20000701670 */
[----:B------:R-:W1:Y:S01]  /*b1a0*/  MUFU.TANH R32, R32 ;  /* 0x0000002000207308 */ /* 0x000e620000002400 */
[----:B------:R-:W-:-:S02]  /*b1b0*/  ISETP.GE.AND P3, PT, R77, 0x21, PT ;  /* 0x000000214d00780c */ /* 0x000fc40003f66270 */
[----:B------:R-:W-:Y:S02]  /*b1c0*/  FSEL R15, R15, -INF , !P0 ;  /* 0xff8000000f0f7808 */ /* 0x000fe40004000000 */
[----:B------:R-:W-:Y:S02]  /*b1d0*/  ISETP.GT.AND P0, PT, R23, 0x11, !P6 ;  /* 0x000000111700780c */ /* 0x000fe40007704270 */
[----:B------:R-:W-:Y:S01]  /*b1e0*/  ISETP.GE.AND P2, PT, R77, 0x22, PT ;  /* 0x000000224d00780c */ /* 0x000fe20003f46270 */
[----:B------:R-:W1:Y:S01]  /*b1f0*/  MUFU.TANH R31, R31 ;  /* 0x0000001f001f7308 */ /* 0x000e620000002400 */
[----:B------:R-:W-:Y:S02]  /*b200*/  ISETP.LT.OR P0, PT, R24, 0x12, P0 ;  /* 0x000000121800780c */ /* 0x000fe40000701670 */
[----:B------:R-:W-:Y:S02]  /*b210*/  P2R R25, PR, RZ, 0x2 ;  /* 0x00000002ff197803 */ /* 0x000fe40000000000 */
[----:B------:R-:W-:-:S02]  /*b220*/  FSEL R13, R13, -INF , !P0 ;  /* 0xff8000000d0d7808 */ /* 0x000fc40004000000 */
[----:B------:R-:W-:Y:S01]  /*b230*/  ISETP.GT.AND P0, PT, R23, 0x18, !P5 ;  /* 0x000000181700780c */ /* 0x000fe20006f04270 */
[----:B------:R2:W1:Y:S01]  /*b240*/  MUFU.TANH R250, R34 ;  /* 0x0000002200fa7308 */ /* 0x0004620000002400 */
[----:B------:R-:W-:Y:S02]  /*b250*/  ISETP.GE.AND P1, PT, R77, 0x29, PT ;  /* 0x000000294d00780c */ /* 0x000fe40003f26270 */
[----:B------:R-:W-:Y:S02]  /*b260*/  ISETP.LT.OR P0, PT, R24, 0x19, P0 ;  /* 0x000000191800780c */ /* 0x000fe40000701670 */
[----:B------:R-:W-:Y:S02]  /*b270*/  IMNMX R29, R20, R29, PT ;  /* 0x0000001d141d7217 */ /* 0x000fe40003800200 */
[----:B------:R-:W-:Y:S01]  /*b280*/  FSEL R11, R11, -INF , !P0 ;  /* 0xff8000000b0b7808 */ /* 0x000fe20004000000 */
[----:B------:R-:W1:Y:S01]  /*b290*/  MUFU.TANH R30, R30 ;  /* 0x0000001e001e7308 */ /* 0x000e620000002400 */
[----:B------:R-:W-:-:S04]  /*b2a0*/  ISETP.GT.AND P0, PT, R23, 0x19, !P4 ;  /* 0x000000191700780c */ /* 0x000fc80006704270 */
[----:B------:R-:W-:-:S04]  /*b2b0*/  ISETP.LT.OR P0, PT, R24, 0x1a, P0 ;  /* 0x0000001a1800780c */ /* 0x000fc80000701670 */
[----:B------:R-:W-:Y:S02]  /*b2c0*/  FSEL R9, R9, -INF , !P0 ;  /* 0xff80000009097808 */ /* 0x000fe40004000000 */
        /* <DEDUP_REMOVED lines=9> */
[----:B------:R-:W-:-:S04]  /*b360*/  ISETP.GE.AND P0, PT, R77, 0x1, PT ;  /* 0x000000014d00780c */ /* 0x000fc80003f06270 */
[----:B------:R-:W-:Y:S02]  /*b370*/  P2R R27, PR, RZ, 0x1 ;  /* 0x00000001ff1b7803 */ /* 0x000fe40000000000 */
[----:B------:R-:W-:-:S04]  /*b380*/  ISETP.GT.AND P0, PT, R23, RZ, !P0 ;  /* 0x000000ff1700720c */ /* 0x000fc80004704270 */
[----:B------:R-:W-:-:S04]  /*b390*/  ISETP.LT.OR P0, PT, R24, 0x1, P0 ;  /* 0x000000011800780c */ /* 0x000fc80000701670 */
[----:B------:R-:W-:Y:S01]  /*b3a0*/  FSEL R18, R6, -INF , !P0 ;  /* 0xff80000006127808 */ /* 0x000fe20004000000 */
[----:B------:R-:W-:Y:S01]  /*b3b0*/  FMUL.FTZ R6, R47, c[0x0][0x320] ;  /* 0x0000c8002f067a20 */ /* 0x000fe20000410000 */
[----:B------:R-:W-:-:S04]  /*b3c0*/  ISETP.GE.AND P0, PT, R77, 0x2a, PT ;  /* 0x0000002a4d00780c */ /* 0x000fc80003f06270 */
[----:B------:R-:W-:Y:S01]  /*b3d0*/  P2R R28, PR, RZ, 0x1 ;  /* 0x00000001ff1c7803 */ /* 0x000fe20000000000 */
[----:B------:R-:W1:Y:S01]  /*b3e0*/  MUFU.TANH R6, R6 ;  /* 0x0000000600067308 */ /* 0x000e620000002400 */
[----:B------:R-:W-:Y:S01]  /*b3f0*/  ISETP.GT.AND P0, PT, R23, 0x29, !P0 ;  /* 0x000000291700780c */ /* 0x000fe20004704270 */
[----:B------:R-:W-:-:S03]  /*b400*/  FMUL.FTZ R23, R54, c[0x0][0x320] ;  /* 0x0000c80036177a20 */ /* 0x000fc60000410000 */
[----:B------:R-:W-:Y:S01]  /*b410*/  ISETP.LT.OR P0, PT, R24, 0x2a, P0 ;  /* 0x0000002a1800780c */ /* 0x000fe20000701670 */
[----:B------:R-:W-:Y:S02]  /*b420*/  FMUL.FTZ R24, R46, c[0x0][0x320] ;  /* 0x0000c8002e187a20 */ /* 0x000fe40000410000 */
[----:B------:R-:W1:Y:S01]  /*b430*/  MUFU.TANH R23, R23 ;  /* 0x0000001700177308 */ /* 0x000e620000002400 */
[----:B------:R-:W-:Y:S02]  /*b440*/  FSEL R193, R193, -INF , !P0 ;  /* 0xff800000c1c17808 */ /* 0x000fe40004000000 */
[----:B------:R-:W-:-:S05]  /*b450*/  ISETP.GE.AND P0, PT, R197, 0x1, PT ;  /* 0x00000001c500780c */ /* 0x000fca0003f06270 */
[----:B------:R-:W1:Y:S08]  /*b460*/  MUFU.TANH R24, R24 ;  /* 0x0000001800187308 */ /* 0x000e700000002400 */
[----:B------:R-:W-:Y:S05]  /*b470*/  @!P0 BRA `(.L_x_1093) ;  /* 0x0000012000008947 */ /* 0x000fea0003800000 */
[----:B--234-:R-:W-:Y:S01]  /*b480*/  IADD3 R33, -R242, R3, R33 ;  /* 0x00000003f2217210 */ /* 0x01cfe20007ffe121 */
        /* <DEDUP_REMOVED lines=9> */
.L_x_1095:
[----:B------:R-:W-:-:S13]  /*b520*/  ISETP.NE.AND P0, PT, R197, 0x1, PT ;  /* 0x00000001c500780c */ /* 0x000fda0003f05270 */
[----:B------:R-:W-:-:S05]  /*b530*/  @P0 IMAD.HI.U32 R12, R33, c[0x0][0x330], RZ ;  /* 0x0000cc00210c0a27 */ /* 0x000fca00078e00ff */
[----:B------:R-:W-:Y:S02]  /*b540*/  @P0 SHF.R.U32.HI R33, RZ, c[0x0][0x334], R12 ;  /* 0x0000cd00ff210a19 */ /* 0x000fe4000001160c */
.L_x_1096:
[----:B------:R-:W-:Y:S05]  /*b550*/  BSYNC B0 ;  /* 0x0000000000007941 */ /* 0x000fea0003800000 */
.L_x_1094:
[----:B------:R-:W-:-:S05]  /*b560*/  IMAD R33, R33, c[0x0][0x32c], R2 ;  /* 0x0000cb0021217a24 */ /* 0x000fca00078e0202 */
[----:B------:R-:W-:Y:S02]  /*b570*/  IADD3 R2, R33, c[0x0][0x32c], RZ ;  /* 0x0000cb0021027a10 */ /* 0x000fe40007ffe0ff */
[----:B------:R-:W-:Y:S02]  /*b580*/  IMNMX R0, R0, R33, !PT ;  /* 0x0000002100007217 */ /* 0x000fe40007800200 */
[----:B------:R-:W-:Y:S02]  /*b590*/  IMNMX R29, R29, R2, PT ;  /* 0x000000021d1d7217 */ /* 0x000fe40003800200 */
.L_x_1093:
[----:B--234-:R-:W-:Y:S01]  /*b5a0*/  ISETP.NE.AND P0, PT, R22, RZ, PT ;  /* 0x000000ff1600720c */ /* 0x01cfe20003f05270 */
[----:B------:R-:W2:Y:S01]  /*b5b0*/  LDL R180, [R1+0x64] ;  /* 0x0000640001b47983 */ /* 0x000ea20000100800 */
[----:B------:R-:W-:Y:S01]  /*b5c0*/  FMNMX.FTZ R2, R18, R21, !PT ;  /* 0x0000001512027209 */ /* 0x000fe20007810000 */
[----:B------:R-:W-:Y:S01]  /*b5d0*/  IMAD.SHL.U32 R216, R4, 0x2, RZ ;  /* 0x0000000204d87824 */ /* 0x000fe200078e00ff */
[----:B------:R-:W-:Y:S01]  /*b5e0*/  ISETP.GT.AND P0, PT, R0, 0x1, !P0 ;  /* 0x000000010000780c */ /* 0x000fe20004704270 */
[----:B------:R-:W2:Y:S01]  /*b5f0*/  LDL R177, [R1+0x58] ;  /* 0x0000580001b17983 */ /* 0x000ea20000100800 */
[----:B------:R-:W-:Y:S01]  /*b600*/  FMNMX.FTZ R2, R19, R2, !PT ;  /* 0x0000000213027209 */ /* 0x000fe20007810000 */
[--C-:B------:R-:W-:Y:S01]  /*b610*/  IMAD R214, R7, 0x2, R216.reuse ;  /* 0x0000000207d67824 */ /* 0x100fe200078e02d8 */
[----:B------:R-:W-:Y:S01]  /*b620*/  ISETP.LT.OR P0, PT, R29, 0x2, P0 ;  /* 0x000000021d00780c */ /* 0x000fe20000701670 */
[----:B------:R-:W-:Y:S01]  /*b630*/  IMAD R213, R5, 0x2, R216 ;  /* 0x0000000205d57824 */ /* 0x000fe200078e02d8 */
[----:B------:R-:W-:Y:S01]  /*b640*/  FMNMX.FTZ R2, R17, R2, !PT ;  /* 0x0000000211027209 */ /* 0x000fe20007810000 */
[----:B------:R-:W-:Y:S01]  /*b650*/  IMAD R212, R5, 0x2, R214 ;  /* 0x0000000205d47824 */ /* 0x000fe200078e02d6 */
[----:B------:R-:W-:Y:S01]  /*b660*/  FSEL R22, R10, -INF , !P0 ;  /* 0xff8000000a167808 */ /* 0x000fe20004000000 */
[----:B------:R-:W-:Y:S01]  /*b670*/  LDSM.16.MT88.4 R140, [R214+0x4080] ;  /* 0x00408000d68c783b */ /* 0x000fe20000004200 */
[----:B------:R-:W-:-:S02]  /*b680*/  ISETP.NE.AND P0, PT, R8, RZ, PT ;  /* 0x000000ff0800720c */ /* 0x000fc40003f05270 */
[----:B------:R-:W-:Y:S01]  /*b690*/  FMNMX.FTZ R2, R15, R2, !PT ;  /* 0x000000020f027209 */ /* 0x000fe20007810000 */
[----:B------:R-:W-:Y:S01]  /*b6a0*/  LDSM.16.MT88.4 R148, [R216+0x4080] ;  /* 0x00408000d894783b */ /* 0x000fe20000004200 */
[----:B------:R-:W-:Y:S02]  /*b6b0*/  ISETP.GT.AND P0, PT, R0, 0x8, !P0 ;  /* 0x000000080000780c */ /* 0x000fe40004704270 */
[----:B------:R-:W-:Y:S01]  /*b6c0*/  FMNMX.FTZ R2, R13, R2, !PT ;  /* 0x000000020d027209 */ /* 0x000fe20007810000 */
[----:B------:R-:W-:Y:S01]  /*b6d0*/  LDSM.16.MT88.4 R132, [R213+0x4080] ;  /* 0x00408000d584783b */ /* 0x000fe20000004200 */
[----:B------:R-:W-:Y:S02]  /*b6e0*/  ISETP.LT.OR P0, PT, R29, 0x9, P0 ;  /* 0x000000091d00780c */ /* 0x000fe40000701670 */
[----:B------:R-:W-:Y:S01]  /*b6f0*/  FMNMX.FTZ R2, R11, R2, !PT ;  /* 0x000000020b027209 */ /* 0x000fe20007810000 */
[----:B------:R-:W-:Y:S01]  /*b700*/  LDSM.16.MT88.4 R40, [R216+0x5880] ;  /* 0x00588000d828783b */ /* 0x000fe20000004200 */
[----:B-1----:R-:W-:-:S02]  /*b710*/  FSEL R20, R24, -INF , !P0 ;  /* 0xff80000018147808 */ /* 0x002fc40004000000 */
[----:B------:R-:W-:Y:S01]  /*b720*/  ISETP.NE.AND P0, PT, R26, RZ, PT ;  /* 0x000000ff1a00720c */ /* 0x000fe20003f05270 */
[----:B------:R-:W-:Y:S01]  /*b730*/  LDSM.16.MT88.4 R48, [R214+0x5880] ;  /* 0x00588000d630783b */ /* 0x000fe20000004200 */
[----:B------:R-:W-:Y:S02]  /*b740*/  FMNMX.FTZ R2, R9, R2, !PT ;  /* 0x0000000209027209 */ /* 0x000fe40007810000 */
[----:B------:R-:W-:Y:S01]  /*b750*/  ISETP.GT.AND P0, PT, R0, 0x9, !P0 ;  /* 0x000000090000780c */ /* 0x000fe20004704270 */
[----:B------:R-:W-:Y:S01]  /*b760*/  LDSM.16.MT88.4 R56, [R213+0x5880] ;  /* 0x00588000d538783b */ /* 0x000fe20000004200 */
[----:B------:R-:W-:Y:S02]  /*b770*/  FMNMX.FTZ R2, R189, R2, !PT ;  /* 0x00000002bd027209 */ /* 0x000fe40007810000 */
[----:B------:R-:W-:Y:S01]  /*b780*/  ISETP.LT.OR P0, PT, R29, 0xa, P0 ;  /* 0x0000000a1d00780c */ /* 0x000fe20000701670 */
[----:B------:R-:W-:Y:S01]  /*b790*/  LDSM.16.MT88.4 R64, [R212+0x5880] ;  /* 0x00588000d440783b */ /* 0x000fe20000004200 */
[----:B------:R-:W-:-:S02]  /*b7a0*/  FMNMX.FTZ R2, R195, R2, !PT ;  /* 0x00000002c3027209 */ /* 0x000fc40007810000 */
[----:B------:R-:W-:Y:S01]  /*b7b0*/  FSEL R6, R6, -INF , !P0 ;  /* 0xff80000006067808 */ /* 0x000fe20004000000 */
[----:B------:R-:W-:Y:S01]  /*b7c0*/  LDSM.16.MT88.4 R72, [R216+0x7080] ;  /* 0x00708000d848783b */ /* 0x000fe20000004200 */
[----:B------:R-:W-:Y:S02]  /*b7d0*/  ISETP.NE.AND P0, PT, R25, RZ, PT ;  /* 0x000000ff1900720c */ /* 0x000fe40003f05270 */
[----:B------:R-:W-:Y:S01]  /*b7e0*/  FMNMX.FTZ R2, R191, R2, !PT ;  /* 0x00000002bf027209 */ /* 0x000fe20007810000 */
[----:B------:R-:W-:Y:S01]  /*b7f0*/  LDSM.16.MT88.4 R80, [R214+0x7080] ;  /* 0x00708000d650783b */ /* 0x000fe20000004200 */
[----:B------:R-:W-:Y:S02]  /*b800*/  ISETP.GT.AND P0, PT, R0, 0x10, !P0 ;  /* 0x000000100000780c */ /* 0x000fe40004704270 */
[----:B------:R-:W-:Y:S01]  /*b810*/  FMNMX.FTZ R2, R193, R2, !PT ;  /* 0x00000002c1027209 */ /* 0x000fe20007810000 */
[----:B------:R-:W-:Y:S01]  /*b820*/  LDSM.16.MT88.4 R88, [R213+0x7080] ;  /* 0x00708000d558783b */ /* 0x000fe20000004200 */
[----:B------:R-:W-:-:S03]  /*b830*/  ISETP.LT.OR P0, PT, R29, 0x11, P0 ;  /* 0x000000111d00780c */ /* 0x000fc60000701670 */
[----:B------:R-:W1:Y:S01]  /*b840*/  SHFL.BFLY PT, R25, R2, 0x2, 0x1f ;  /* 0x0c401f0002197f89 */ /* 0x000e6200000e0000 */
[----:B------:R-:W-:Y:S02]  /*b850*/  FSEL R10, R32, -INF , !P0 ;  /* 0xff800000200a7808 */ /* 0x000fe40004000000 */
[----:B------:R-:W-:Y:S01]  /*b860*/  ISETP.GT.AND P0, PT, R0, 0x11, !P6 ;  /* 0x000000110000780c */ /* 0x000fe20007704270 */
[----:B------:R-:W-:Y:S01]  /*b870*/  LDSM.16.MT88.4 R32, [R212+0x4080] ;  /* 0x00408000d420783b */ /* 0x000fe20000004200 */
[----:B------:R-:W-:Y:S02]  /*b880*/  ISETP.NE.AND P6, PT, R28, RZ, PT ;  /* 0x000000ff1c00720c */ /* 0x000fe40003fc5270 */
[----:B------:R-:W-:Y:S01]  /*b890*/  ISETP.LT.OR P0, PT, R29, 0x12, P0 ;  /* 0x000000121d00780c */ /* 0x000fe20000701670 */
[----:B------:R-:W-:Y:S03]  /*b8a0*/  LDSM.16.MT88.4 R96, [R212+0x7080] ;  /* 0x00708000d460783b */ /* 0x000fe60000004200 */
[----:B------:R-:W-:Y:S01]  /*b8b0*/  FSEL R8, R31, -INF , !P0 ;  /* 0xff8000001f087808 */ /* 0x000fe20004000000 */
[----:B------:R-:W-:Y:S01]  /*b8c0*/  LDSM.16.MT88.4 R104, [R216+0x8880] ;  /* 0x00888000d868783b */ /* 0x000fe20000004200 */
[----:B------:R-:W-:-:S02]  /*b8d0*/  ISETP.GT.AND P0, PT, R0, 0x18, !P5 ;  /* 0x000000180000780c */ /* 0x000fc40006f04270 */
[----:B------:R-:W-:Y:S01]  /*b8e0*/  ISETP.NE.AND P5, PT, R27, RZ, PT ;  /* 0x000000ff1b00720c */ /* 0x000fe20003fa5270 */
[----:B------:R-:W-:Y:S01]  /*b8f0*/  LDSM.16.MT88.4 R112, [R214+0x8880] ;  /* 0x00888000d670783b */ /* 0x000fe20000004200 */
[----:B------:R-:W-:-:S03]  /*b900*/  ISETP.LT.OR P0, PT, R29, 0x19, P0 ;  /* 0x000000191d00780c */ /* 0x000fc60000701670 */
[----:B------:R-:W-:Y:S01]  /*b910*/  LDSM.16.MT88.4 R120, [R213+0x8880] ;  /* 0x00888000d578783b */ /* 0x000fe20000004200 */
[----:B------:R-:W-:Y:S02]  /*b920*/  FSEL R14, R23, -INF , !P0 ;  /* 0xff800000170e7808 */ /* 0x000fe40004000000 */
[----:B------:R-:W-:Y:S01]  /*b930*/  ISETP.GT.AND P0, PT, R0, 0x19, !P4 ;  /* 0x000000190000780c */ /* 0x000fe20006704270 */
[----:B------:R-:W-:Y:S01]  /*b940*/  LDSM.16.MT88.4 R164, [R216+0x6080] ;  /* 0x00608000d8a4783b */ /* 0x000fe20000004200 */
[----:B-1----:R-:W-:Y:S02]  /*b950*/  FMNMX.FTZ R25, R2, R25, !PT ;  /* 0x0000001902197209 */ /* 0x002fe40007810000 */
[----:B------:R-:W-:Y:S01]  /*b960*/  ISETP.LT.OR P0, PT, R29, 0x1a, P0 ;  /* 0x0000001a1d00780c */ /* 0x000fe20000701670 */
[----:B------:R-:W-:Y:S03]  /*b970*/  LDSM.16.MT88.4 R160, [R213+0x6080] ;  /* 0x00608000d5a0783b */ /* 0x000fe60000004200 */
[----:B------:R-:W-:Y:S01]  /*b980*/  FSEL R12, R30, -INF , !P0 ;  /* 0xff8000001e0c7808 */ /* 0x000fe20004000000 */
[----:B------:R-:W-:Y:S01]  /*b990*/  LDSM.16.MT88.4 R156, [R216+0x7880] ;  /* 0x00788000d89c783b */ /* 0x000fe20000004200 */
        /* <DEDUP_REMOVED lines=9> */
[----:B------:R-:W-:-:S04]  /*ba30*/  ISETP.GT.AND P0, PT, R0, RZ, !P5 ;  /* 0x000000ff0000720c */ /* 0x000fc80006f04270 */
[----:B------:R-:W-:-:S04]  /*ba40*/  ISETP.LT.OR P0, PT, R29, 0x1, P0 ;  /* 0x000000011d00780c */ /* 0x000fc80000701670 */
[----:B------:R-:W-:Y:S02]  /*ba50*/  FSEL R16, R16, -INF , !P0 ;  /* 0xff80000010107808 */ /* 0x000fe40004000000 */
[----:B------:R-:W-:Y:S02]  /*ba60*/  ISETP.GT.AND P0, PT, R0, 0x29, !P6 ;  /* 0x000000290000780c */ /* 0x000fe40007704270 */
[----:B------:R-:W-:Y:S01]  /*ba70*/  FMNMX.FTZ R23, R16, R22, !PT ;  /* 0x0000001610177209 */ /* 0x000fe20007810000 */
[----:B------:R-:W1:Y:S01]  /*ba80*/  SHFL.BFLY PT, R0, R25, 0x1, 0x1f ;  /* 0x0c201f0019007f89 */ /* 0x000e6200000e0000 */
[----:B------:R-:W-:Y:S02]  /*ba90*/  ISETP.LT.OR P0, PT, R29, 0x2a, P0 ;  /* 0x0000002a1d00780c */ /* 0x000fe40000701670 */
[----:B------:R-:W-:Y:S02]  /*baa0*/  FMNMX.FTZ R23, R20, R23, !PT ;  /* 0x0000001714177209 */ /* 0x000fe40007810000 */
[----:B------:R-:W-:-:S02]  /*bab0*/  FSEL R190, R190, -INF , !P0 ;  /* 0xff800000bebe7808 */ /* 0x000fc40004000000 */
[----:B------:R-:W-:-:S04]  /*bac0*/  FMNMX.FTZ R23, R6, R23, !PT ;  /* 0x0000001706177209 */ /* 0x000fc80007810000 */
[----:B------:R-:W-:-:S04]  /*bad0*/  FMNMX.FTZ R23, R10, R23, !PT ;  /* 0x000000170a177209 */ /* 0x000fc80007810000 */
[----:B------:R-:W-:-:S04]  /*bae0*/  FMNMX.FTZ R23, R8, R23, !PT ;  /* 0x0000001708177209 */ /* 0x000fc80007810000 */
[----:B------:R-:W-:-:S04]  /*baf0*/  FMNMX.FTZ R23, R14, R23, !PT ;  /* 0x000000170e177209 */ /* 0x000fc80007810000 */
[----:B------:R-:W-:Y:S02]  /*bb00*/  FMNMX.FTZ R23, R12, R23, !PT ;  /* 0x000000170c177209 */ /* 0x000fe40007810000 */
[----:B-1----:R-:W-:Y:S02]  /*bb10*/  FMNMX.FTZ R0, R25, R0, !PT ;  /* 0x0000000019007209 */ /* 0x002fe40007810000 */
[----:B------:R-:W-:Y:S02]  /*bb20*/  FMNMX.FTZ R23, R250, R23, !PT ;  /* 0x00000017fa177209 */ /* 0x000fe40007810000 */
[C---:B------:R-:W-:Y:S01]  /*bb30*/  FSETP.NEU.FTZ.AND P0, PT, R0.reuse, -INF , PT ;  /* 0xff8000000000780b */ /* 0x040fe20003f1d000 */
[----:B------:R-:W-:Y:S01]  /*bb40*/  FMUL.FTZ R252, R0, c[0x0][0x2d0] ;  /* 0x0000b40000fc7a20 */ /* 0x000fe20000410000 */
[----:B------:R-:W-:-:S04]  /*bb50*/  FMNMX.FTZ R23, R194, R23, !PT ;  /* 0x00000017c2177209 */ /* 0x000fc80007810000 */
[----:B------:R-:W-:Y:S02]  /*bb60*/  FMNMX.FTZ R23, R192, R23, !PT ;  /* 0x00000017c0177209 */ /* 0x000fe40007810000 */
[----:B------:R-:W-:Y:S02]  /*bb70*/  FSEL R252, R252, RZ, P0 ;  /* 0x000000fffcfc7208 */ /* 0x000fe40000000000 */
[----:B------:R-:W-:-:S03]  /*bb80*/  FMNMX.FTZ R24, R190, R23, !PT ;  /* 0x00000017be187209 */ /* 0x000fc60007810000 */
[--C-:B------:R-:W-:Y:S02]  /*bb90*/  FFMA.FTZ R176, R18, c[0x0][0x2d0], -R252.reuse ;  /* 0x0000b40012b07a23 */ /* 0x100fe400000108fc */
[----:B------:R-:W1:Y:S01]  /*bba0*/  SHFL.BFLY PT, R23, R24, 0x2, 0x1f ;  /* 0x0c401f0018177f89 */ /* 0x000e6200000e0000 */
[--C-:B------:R-:W-:Y:S02]  /*bbb0*/  FFMA.FTZ R173, R21, c[0x0][0x2d0], -R252.reuse ;  /* 0x0000b40015ad7a23 */ /* 0x100fe400000108fc */
[--C-:B------:R-:W-:Y:S01]  /*bbc0*/  FFMA.FTZ R172, R19, c[0x0][0x2d0], -R252.reuse ;  /* 0x0000b40013ac7a23 */ /* 0x100fe200000108fc */
[----:B------:R-:W-:Y:S01]  /*bbd0*/  MUFU.EX2 R176, R176 ;  /* 0x000000b000b07308 */ /* 0x000fe20000000800 */
[--C-:B------:R-:W-:Y:S02]  /*bbe0*/  FFMA.FTZ R169, R17, c[0x0][0x2d0], -R252.reuse ;  /* 0x0000b40011a97a23 */ /* 0x100fe400000108fc */
[--C-:B------:R-:W-:Y:S02]  /*bbf0*/  FFMA.FTZ R179, R11, c[0x0][0x2d0], -R252.reuse ;  /* 0x0000b4000bb37a23 */ /* 0x100fe400000108fc */
[----:B------:R-:W-:-:S02]  /*bc00*/  FFMA.FTZ R182, R9, c[0x0][0x2d0], -R252 ;  /* 0x0000b40009b67a23 */ /* 0x000fc400000108fc */
[--C-:B------:R-:W-:Y:S01]  /*bc10*/  FFMA.FTZ R181, R15, c[0x0][0x2d0], -R252.reuse ;  /* 0x0000b4000fb57a23 */ /* 0x100fe200000108fc */
[----:B------:R-:W3:Y:S01]  /*bc20*/  MUFU.EX2 R173, R173 ;  /* 0x000000ad00ad7308 */ /* 0x000ee20000000800 */
[----:B------:R-:W-:-:S07]  /*bc30*/  FFMA.FTZ R184, R13, c[0x0][0x2d0], -R252 ;  /* 0x0000b4000db87a23 */ /* 0x000fce00000108fc */
[----:B------:R-:W-:Y:S01]  /*bc40*/  MUFU.EX2 R172, R172 ;  /* 0x000000ac00ac7308 */ /* 0x000fe20000000800 */
[----:B-1----:R-:W-:Y:S02]  /*bc50*/  FMNMX.FTZ R23, R24, R23, !PT ;  /* 0x0000001718177209 */ /* 0x002fe40007810000 */
[----:B------:R-:W-:Y:S05]  /*bc60*/  LDSM.16.MT88.4 R24, [R214+0x7880] ;  /* 0x00788000d618783b */ /* 0x000fea0000004200 */
[----:B------:R-:W1:Y:S01]  /*bc70*/  MUFU.EX2 R169, R169 ;  /* 0x000000a900a97308 */ /* 0x000e620000000800 */
[----:B---3--:R-:W-:Y:S01]  /*bc80*/  F2FP.BF16.PACK_AB R128, R173, R176 ;  /* 0x000000b0ad80723e */ /* 0x008fe200000010ff */
[----:B------:R-:W3:Y:S06]  /*bc90*/  SHFL.BFLY PT, R2, R23, 0x1, 0x1f ;  /* 0x0c201f0017027f89 */ /* 0x000eec00000e0000 */
[----:B------:R-:W-:Y:S01]  /*bca0*/  MUFU.EX2 R181, R181 ;  /* 0x000000b500b57308 */ /* 0x000fe20000000800 */
[----:B-1----:R-:W-:-:S07]  /*bcb0*/  F2FP.BF16.PACK_AB R130, R169, R172 ;  /* 0x000000aca982723e */ /* 0x002fce00000010ff */
[----:B------:R-:W-:Y:S08]  /*bcc0*/  MUFU.EX2 R184, R184 ;  /* 0x000000b800b87308 */ /* 0x000ff00000000800 */
[----:B------:R-:W-:Y:S01]  /*bcd0*/  MUFU.EX2 R179, R179 ;  /* 0x000000b300b37308 */ /* 0x000fe20000000800 */
[----:B---3--:R-:W-:-:S04]  /*bce0*/  FMNMX.FTZ R2, R23, R2, !PT ;  /* 0x0000000217027209 */ /* 0x008fc80007810000 */
[C---:B------:R-:W-:Y:S01]  /*bcf0*/  FSETP.NEU.FTZ.AND P0, PT, R2.reuse, -INF , PT ;  /* 0xff8000000200780b */ /* 0x040fe20003f1d000 */
[----:B------:R-:W-:Y:S02]  /*bd00*/  FMUL.FTZ R187, R2, c[0x0][0x2d0] ;  /* 0x0000b40002bb7a20 */ /* 0x000fe40000410000 */
[----:B------:R-:W-:Y:S03]  /*bd10*/  MUFU.EX2 R182, R182 ;  /* 0x000000b600b67308 */ /* 0x000fe60000000800 */
[----:B------:R-:W-:-:S05]  /*bd20*/  FSEL R187, R187, RZ, P0 ;  /* 0x000000ffbbbb7208 */ /* 0x000fca0000000000 */
[--C-:B------:R-:W-:Y:S02]  /*bd30*/  FFMA.FTZ R175, R16, c[0x0][0x2d0], -R187.reuse ;  /* 0x0000b40010af7a23 */ /* 0x100fe400000108bb */
[--C-:B------:R-:W-:Y:S01]  /*bd40*/  FFMA.FTZ R178, R22, c[0x0][0x2d0], -R187.reuse ;  /* 0x0000b40016b27a23 */ /* 0x100fe200000108bb */
[----:B------:R-:W-:Y:S01]  /*bd50*/  LDSM.16.MT88.4 R16, [R216+0x4880] ;  /* 0x00488000d810783b */ /* 0x000fe20000004200 */
[--C-:B------:R-:W-:Y:S02]  /*bd60*/  FFMA.FTZ R171, R20, c[0x0][0x2d0], -R187.reuse ;  /* 0x0000b40014ab7a23 */ /* 0x100fe400000108bb */
[--C-:B------:R-:W-:Y:S01]  /*bd70*/  FFMA.FTZ R174, R6, c[0x0][0x2d0], -R187.reuse ;  /* 0x0000b40006ae7a23 */ /* 0x100fe200000108bb */
[----:B------:R-:W-:Y:S01]  /*bd80*/  MUFU.EX2 R175, R175 ;  /* 0x000000af00af7308 */ /* 0x000fe20000000800 */
[----:B------:R-:W1:Y:S01]  /*bd90*/  LDSM.16.MT88.4 R4, [R212+0x8880] ;  /* 0x00888000d404783b */ /* 0x000e620000004200 */
[--C-:B------:R-:W-:Y:S02]  /*bda0*/  FFMA.FTZ R185, R10, c[0x0][0x2d0], -R187.reuse ;  /* 0x0000b4000ab97a23 */ /* 0x100fe400000108bb */
[--C-:B------:R-:W-:Y:S01]  /*bdb0*/  FFMA.FTZ R188, R8, c[0x0][0x2d0], -R187.reuse ;  /* 0x0000b40008bc7a23 */ /* 0x100fe200000108bb */
[----:B------:R-:W-:Y:S03]  /*bdc0*/  LDSM.16.MT88.4 R20, [R213+0x4880] ;  /* 0x00488000d514783b */ /* 0x000fe60000004200 */
[----:B------:R-:W3:Y:S01]  /*bdd0*/  MUFU.EX2 R178, R178 ;  /* 0x000000b200b27308 */ /* 0x000ee20000000800 */
[----:B------:R-:W4:Y:S07]  /*bde0*/  LDSM.16.MT88.4 R8, [R214+0x4880] ;  /* 0x00488000d608783b */ /* 0x000f2e0000004200 */
[----:B------:R-:W-:Y:S08]  /*bdf0*/  MUFU.EX2 R171, R171 ;  /* 0x000000ab00ab7308 */ /* 0x000ff00000000800 */
[----:B------:R-:W5:Y:S01]  /*be00*/  MUFU.EX2 R174, R174 ;  /* 0x000000ae00ae7308 */ /* 0x000f620000000800 */
[----:B---3--:R-:W-:Y:S01]  /*be10*/  F2FP.BF16.PACK_AB R129, R178, R175 ;  /* 0x000000afb281723e */ /* 0x008fe200000010ff */
[----:B------:R-:W-:-:S02]  /*be20*/  FFMA.FTZ R183, R14, c[0x0][0x2d0], -R187 ;  /* 0x0000b4000eb77a23 */ /* 0x000fc400000108bb */
[----:B------:R-:W-:Y:S02]  /*be30*/  FFMA.FTZ R186, R12, c[0x0][0x2d0], -R187 ;  /* 0x0000b4000cba7a23 */ /* 0x000fe400000108bb */
[----:B------:R-:W3:Y:S01]  /*be40*/  LDSM.16.MT88.4 R12, [R212+0x4880] ;  /* 0x00488000d40c783b */ /* 0x000ee20000004200 */
[----:B-----5:R-:W-:Y:S01]  /*be50*/  F2FP.BF16.PACK_AB R131, R174, R171 ;  /* 0x000000abae83723e */ /* 0x020fe200000010ff */
[----:B------:R-:W-:Y:S06]  /*be60*/  MUFU.EX2 R185, R185 ;  /* 0x000000b900b97308 */ /* 0x000fec0000000800 */
[C---:B------:R-:W-:Y:S02]  /*be70*/  HMMA.16816.F32.BF16 R144, R128.reuse, R140, RZ ;  /* 0x0000008c8090723c */ /* 0x040fe400000418ff */
[----:B------:R-:W5:Y:S06]  /*be80*/  MUFU.EX2 R188, R188 ;  /* 0x000000bc00bc7308 */ /* 0x000f6c0000000800 */
        /* <DEDUP_REMOVED lines=31> */
[C---:B-1----:R-:W-:Y:S07]  /*c080*/  HMMA.16816.F32.BF16 R124, R128.reuse, R4, RZ ;  /* 0x00000004807c723c */ /* 0x042fee00000418ff */
[----:B------:R-:W-:Y:S01]  /*c090*/  F2FP.BF16.PACK_AB R4, R184, R181 ;  /* 0x000000b5b804723e */ /* 0x000fe200000010ff */
[----:B------:R-:W-:Y:S01]  /*c0a0*/  HMMA.16816.F32.BF16 R128, R128, R6, RZ ;  /* 0x000000068080723c */ /* 0x000fe200000418ff */
[----:B-----5:R-:W-:-:S06]  /*c0b0*/  F2FP.BF16.PACK_AB R5, R188, R185 ;  /* 0x000000b9bc05723e */ /* 0x020fcc00000010ff */
[----:B------:R-:W-:Y:S02]  /*c0c0*/  F2FP.BF16.PACK_AB R6, R182, R179 ;  /* 0x000000b3b606723e */ /* 0x000fe400000010ff */
[----:B------:R-:W-:-:S07]  /*c0d0*/  F2FP.BF16.PACK_AB R7, R186, R183 ;  /* 0x000000b7ba07723e */ /* 0x000fce00000010ff */
[C---:B----4-:R-:W-:Y:S08]  /*c0e0*/  HMMA.16816.F32.BF16 R144, R4.reuse, R8, R144 ;  /* 0x000000080490723c */ /* 0x050ff00000041890 */
[C---:B------:R-:W-:Y:S01]  /*c0f0*/  HMMA.16816.F32.BF16 R140, R4.reuse, R10, R140 ;  /* 0x0000000a048c723c */ /* 0x040fe2000004188c */
[----:B------:R-:W1:Y:S07]  /*c100*/  LDSM.16.MT88.4 R8, [R212+0x6080] ;  /* 0x00608000d408783b */ /* 0x000e6e0000004200 */
        /* <DEDUP_REMOVED lines=9> */
[C---:B---3--:R-:W-:Y:S08]  /*c1a0*/  HMMA.16816.F32.BF16 R84, R4.reuse, R12, R84 ;  /* 0x0000000c0454723c */ /* 0x048ff00000041854 */
[C---:B------:R-:W-:Y:S01]  /*c1b0*/  HMMA.16816.F32.BF16 R88, R4.reuse, R14, R88 ;  /* 0x0000000e0458723c */ /* 0x040fe20000041858 */
[----:B------:R-:W3:Y:S07]  /*c1c0*/  LDSM.16.MT88.4 R12, [R213+0x9080] ;  /* 0x00908000d50c783b */ /* 0x000eee0000004200 */
[C---:B------:R-:W-:Y:S08]  /*c1d0*/  HMMA.16816.F32.BF16 R136, R4.reuse, R20, R136 ;  /* 0x000000140488723c */ /* 0x040ff00000041888 */
[C---:B------:R-:W-:Y:S01]  /*c1e0*/  HMMA.16816.F32.BF16 R132, R4.reuse, R22, R132 ;  /* 0x000000160484723c */ /* 0x040fe20000041884 */
[----:B------:R-:W5:Y:S07]  /*c1f0*/  LDSM.16.MT88.4 R20, [R212+0x7880] ;  /* 0x00788000d414783b */ /* 0x000f6e0000004200 */
[C---:B------:R-:W-:Y:S08]  /*c200*/  HMMA.16816.F32.BF16 R36, R4.reuse, R164, R36 ;  /* 0x000000a40424723c */ /* 0x040ff00000041824 */
[C---:B------:R-:W-:Y:S01]  /*c210*/  HMMA.16816.F32.BF16 R40, R4.reuse, R166, R40 ;  /* 0x000000a60428723c */ /* 0x040fe20000041828 */
[----:B------:R-:W-:Y:S07]  /*c220*/  LDSM.16.MT88.4 R164, [R212+0x9080] ;  /* 0x00908000d4a4783b */ /* 0x000fee0000004200 */
[C---:B----4-:R-:W-:Y:S08]  /*c230*/  HMMA.16816.F32.BF16 R44, R4.reuse, R16, R44 ;  /* 0x00000010042c723c */ /* 0x050ff0000004182c */
[C---:B------:R-:W-:Y:S01]  /*c240*/  HMMA.16816.F32.BF16 R48, R4.reuse, R18, R48 ;  /* 0x000000120430723c */ /* 0x040fe20000041830 */
[----:B------:R-:W4:Y:S07]  /*c250*/  LDSM.16.MT88.4 R16, [R216+0x9080] ;  /* 0x00908000d810783b */ /* 0x000f2e0000004200 */
[C---:B-1----:R-:W-:Y:S08]  /*c260*/  HMMA.16816.F32.BF16 R108, R4.reuse, R8, R108 ;  /* 0x00000008046c723c */ /* 0x042ff0000004186c */
[----:B------:R-:W-:Y:S01]  /*c270*/  HMMA.16816.F32.BF16 R112, R4, R10, R112 ;  /* 0x0000000a0470723c */ /* 0x000fe20000041870 */
[----:B------:R-:W1:Y:S01]  /*c280*/  LDSM.16.MT88.4 R8, [R213+0x5080] ;  /* 0x00508000d508783b */ /* 0x000e620000004200 */
[----:B------:R-:W-:-:S02]  /*c290*/  FFMA.FTZ R189, R189, c[0x0][0x2d0], -R252 ;  /* 0x0000b400bdbd7a23 */ /* 0x000fc400000108fc */
[--C-:B------:R-:W-:Y:S02]  /*c2a0*/  FFMA.FTZ R246, R195, c[0x0][0x2d0], -R252.reuse ;  /* 0x0000b400c3f67a23 */ /* 0x100fe400000108fc */
[--C-:B------:R-:W-:Y:S02]  /*c2b0*/  FFMA.FTZ R191, R191, c[0x0][0x2d0], -R252.reuse ;  /* 0x0000b400bfbf7a23 */ /* 0x100fe400000108fc */
[----:B------:R-:W-:Y:S02]  /*c2c0*/  FFMA.FTZ R252, R193, c[0x0][0x2d0], -R252 ;  /* 0x0000b400c1fc7a23 */ /* 0x000fe400000108fc */
[--C-:B------:R-:W-:Y:S02]  /*c2d0*/  FFMA.FTZ R193, R250, c[0x0][0x2d0], -R187.reuse ;  /* 0x0000b400fac17a23 */ /* 0x100fe400000108bb */
[--C-:B------:R-:W-:Y:S02]  /*c2e0*/  FFMA.FTZ R194, R194, c[0x0][0x2d0], -R187.reuse ;  /* 0x0000b400c2c27a23 */ /* 0x100fe400000108bb */
[----:B------:R-:W-:-:S02]  /*c2f0*/  FFMA.FTZ R192, R192, c[0x0][0x2d0], -R187 ;  /* 0x0000b400c0c07a23 */ /* 0x000fc400000108bb */
[----:B------:R-:W-:Y:S01]  /*c300*/  FFMA.FTZ R243, R190, c[0x0][0x2d0], -R187 ;  /* 0x0000b400bef37a23 */ /* 0x000fe200000108bb */
[----:B------:R-:W-:Y:S08]  /*c310*/  MUFU.EX2 R189, R189 ;  /* 0x000000bd00bd7308 */ /* 0x000ff00000000800 */
[----:B------:R-:W1:Y:S08]  /*c320*/  MUFU.EX2 R246, R246 ;  /* 0x000000f600f67308 */ /* 0x000e700000000800 */
[----:B------:R-:W-:Y:S08]  /*c330*/  MUFU.EX2 R191, R191 ;  /* 0x000000bf00bf7308 */ /* 0x000ff00000000800 */
[----:B------:R-:W1:Y:S08]  /*c340*/  MUFU.EX2 R252, R252 ;  /* 0x000000fc00fc7308 */ /* 0x000e700000000800 */
[----:B------:R-:W-:Y:S08]  /*c350*/  MUFU.EX2 R193, R193 ;  /* 0x000000c100c17308 */ /* 0x000ff00000000800 */
[----:B------:R-:W1:Y:S08]  /*c360*/  MUFU.EX2 R194, R194 ;  /* 0x000000c200c27308 */ /* 0x000e700000000800 */
[----:B------:R-:W-:Y:S08]  /*c370*/  MUFU.EX2 R192, R192 ;  /* 0x000000c000c07308 */ /* 0x000ff00000000800 */
[----:B------:R-:W1:Y:S01]  /*c380*/  MUFU.EX2 R243, R243 ;  /* 0x000000f300f37308 */ /* 0x000e620000000800 */
[C---:B---3--:R-:W-:Y:S08]  /*c390*/  HMMA.16816.F32.BF16 R116, R4.reuse, R12, R116 ;  /* 0x0000000c0474723c */ /* 0x048ff00000041874 */
[C---:B------:R-:W-:Y:S01]  /*c3a0*/  HMMA.16816.F32.BF16 R120, R4.reuse, R14, R120 ;  /* 0x0000000e0478723c */ /* 0x040fe20000041878 */
[----:B------:R-:W3:Y:S07]  /*c3b0*/  LDSM.16.MT88.4 R12, [R213+0x6880] ;  /* 0x00688000d50c783b */ /* 0x000eee0000004200 */
[C---:B------:R-:W-:Y:S08]  /*c3c0*/  HMMA.16816.F32.BF16 R52, R4.reuse, R160, R52 ;  /* 0x000000a00434723c */ /* 0x040ff00000041834 */
[C---:B------:R-:W-:Y:S01]  /*c3d0*/  HMMA.16816.F32.BF16 R56, R4.reuse, R162, R56 ;  /* 0x000000a20438723c */ /* 0x040fe20000041838 */
[----:B------:R-:W1:Y:S07]  /*c3e0*/  LDSM.16.MT88.4 R160, [R216+0x5080] ;  /* 0x00508000d8a0783b */ /* 0x000e6e0000004200 */
[C---:B------:R-:W-:Y:S08]  /*c3f0*/  HMMA.16816.F32.BF16 R68, R4.reuse, R156, R68 ;  /* 0x0000009c0444723c */ /* 0x040ff00000041844 */
[C---:B------:R-:W-:Y:S01]  /*c400*/  HMMA.16816.F32.BF16 R72, R4.reuse, R158, R72 ;  /* 0x0000009e0448723c */ /* 0x040fe20000041848 */
[----:B------:R-:W1:Y:S07]  /*c410*/  LDSM.16.MT88.4 R156, [R214+0x5080] ;  /* 0x00508000d69c783b */ /* 0x000e6e0000004200 */
[C---:B------:R-:W-:Y:S08]  /*c420*/  HMMA.16816.F32.BF16 R76, R4.reuse, R24, R76 ;  /* 0x00000018044c723c */ /* 0x040ff0000004184c */
[C---:B------:R-:W-:Y:S01]  /*c430*/  HMMA.16816.F32.BF16 R80, R4.reuse, R26, R80 ;  /* 0x0000001a0450723c */ /* 0x040fe20000041850 */
[----:B------:R-:W1:Y:S07]  /*c440*/  LDSM.16.MT88.4 R24, [R212+0x5080] ;  /* 0x00508000d418783b */ /* 0x000e6e0000004200 */
[C---:B-----5:R-:W-:Y:S08]  /*c450*/  HMMA.16816.F32.BF16 R92, R4.reuse, R20, R92 ;  /* 0x00000014045c723c */ /* 0x060ff0000004185c */
[C---:B------:R-:W-:Y:S01]  /*c460*/  HMMA.16816.F32.BF16 R96, R4.reuse, R22, R96 ;  /* 0x000000160460723c */ /* 0x040fe20000041860 */
[----:B------:R-:W5:Y:S07]  /*c470*/  LDSM.16.MT88.4 R20, [R216+0x6880] ;  /* 0x00688000d814783b */ /* 0x000f6e0000004200 */
[C---:B----4-:R-:W-:Y:S08]  /*c480*/  HMMA.16816.F32.BF16 R100, R4.reuse, R16, R100 ;  /* 0x000000100464723c */ /* 0x050ff00000041864 */
[C---:B------:R-:W-:Y:S01]  /*c490*/  HMMA.16816.F32.BF16 R104, R4.reuse, R18, R104 ;  /* 0x000000120468723c */ /* 0x040fe20000041868 */
[----:B------:R-:W4:Y:S07]  /*c4a0*/  LDSM.16.MT88.4 R16, [R214+0x6880] ;  /* 0x00688000d610783b */ /* 0x000f2e0000004200 */
[C---:B------:R-:W-:Y:S08]  /*c4b0*/  HMMA.16816.F32.BF16 R124, R4.reuse, R164, R124 ;  /* 0x000000a4047c723c */ /* 0x040ff0000004187c */
[----:B------:R-:W-:Y:S01]  /*c4c0*/  HMMA.16816.F32.BF16 R128, R4, R166, R128 ;  /* 0x000000a60480723c */ /* 0x000fe20000041880 */
[----:B------:R-:W-:Y:S06]  /*c4d0*/  LDSM.16.MT88.4 R164, [R216+0x8080] ;  /* 0x00808000d8a4783b */ /* 0x000fec0000004200 */
[----:B-1----:R-:W-:-:S02]  /*c4e0*/  F2FP.BF16.PACK_AB R4, R246, R189 ;  /* 0x000000bdf604723e */ /* 0x002fc400000010ff */
[----:B------:R-:W-:Y:S02]  /*c4f0*/  F2FP.BF16.PACK_AB R6, R252, R191 ;  /* 0x000000bffc06723e */ /* 0x000fe400000010ff */
[----:B------:R-:W-:Y:S02]  /*c500*/  F2FP.BF16.PACK_AB R5, R194, R193 ;  /* 0x000000c1c205723e */ /* 0x000fe400000010ff */
[----:B------:R-:W-:-:S07]  /*c510*/  F2FP.BF16.PACK_AB R7, R243, R192 ;  /* 0x000000c0f307723e */ /* 0x000fce00000010ff */
[C---:B------:R-:W-:Y:S08]  /*c520*/  HMMA.16816.F32.BF16 R136, R4.reuse, R8, R136 ;  /* 0x000000080488723c */ /* 0x040ff00000041888 */
[C---:B------:R-:W-:Y:S01]  /*c530*/  HMMA.16816.F32.BF16 R132, R4.reuse, R10, R132 ;  /* 0x0000000a0484723c */ /* 0x040fe20000041884 */
[----:B------:R-:W1:Y:S07]  /*c540*/  LDSM.16.MT88.4 R8, [R212+0x6880] ;  /* 0x00688000d408783b */ /* 0x000e6e0000004200 */
        /* <DEDUP_REMOVED lines=11> */
[----:B------:R-:W2:Y:S07]  /*c600*/  LDSM.16.MT88.4 R24, [R212+0x8080] ;  /* 0x00808000d418783b */ /* 0x000eae0000004200 */
[C---:B-----5:R-:W-:Y:S08]  /*c610*/  HMMA.16816.F32.BF16 R36, R4.reuse, R20, R36 ;  /* 0x000000140424723c */ /* 0x060ff00000041824 */
[C---:B------:R-:W-:Y:S01]  /*c620*/  HMMA.16816.F32.BF16 R40, R4.reuse, R22, R40 ;  /* 0x000000160428723c */ /* 0x040fe20000041828 */
[----:B------:R-:W5:Y:S07]  /*c630*/  LDSM.16.MT88.4 R20, [R216+0x9880] ;  /* 0x00988000d814783b */ /* 0x000f6e0000004200 */
[C---:B----4-:R-:W-:Y:S08]  /*c640*/  HMMA.16816.F32.BF16 R44, R4.reuse, R16, R44 ;  /* 0x00000010042c723c */ /* 0x050ff0000004182c */
[C---:B------:R-:W-:Y:S01]  /*c650*/  HMMA.16816.F32.BF16 R48, R4.reuse, R18, R48 ;  /* 0x000000120430723c */ /* 0x040fe20000041830 */
[----:B------:R-:W4:Y:S07]  /*c660*/  LDSM.16.MT88.4 R16, [R214+0x9880] ;  /* 0x00988000d610783b */ /* 0x000f2e0000004200 */
[C---:B-1----:R-:W-:Y:S08]  /*c670*/  HMMA.16816.F32.BF16 R60, R4.reuse, R8, R60 ;  /* 0x00000008043c723c */ /* 0x042ff0000004183c */
[----:B------:R-:W-:Y:S01]  /*c680*/  HMMA.16816.F32.BF16 R64, R4, R10, R64 ;  /* 0x0000000a0440723c */ /* 0x000fe20000041840 */
[----:B------:R-:W1:Y:S01]  /*c690*/  LDSM.16.MT88.4 R8, [R212+0x9880] ;  /* 0x00988000d408783b */ /* 0x000e620000004200 */
[----:B------:R-:W-:-:S02]  /*c6a0*/  FADD.FTZ R173, R176, R173 ;  /* 0x000000adb0ad7221 */ /* 0x000fc40000010000 */
[----:B------:R-:W-:Y:S01]  /*c6b0*/  FADD.FTZ R178, R175, R178 ;  /* 0x000000b2afb27221 */ /* 0x000fe20000010000 */
[----:B------:R-:W-:-:S03]  /*c6c0*/  ISETP.NE.AND P6, PT, R198, 0x1, PT ;  /* 0x00000001c600780c */ /* 0x000fc60003fc5270 */
[----:B---3--:R-:W-:Y:S01]  /*c6d0*/  HMMA.16816.F32.BF16 R116, R4, R12, R116 ;  /* 0x0000000c0474723c */ /* 0x008fe20000041874 */
[----:B------:R-:W-:-:S06]  /*c6e0*/  FADD.FTZ R171, R171, R178 ;  /* 0x000000b2abab7221 */ /* 0x000fcc0000010000 */
[----:B------:R-:W-:Y:S02]  /*c6f0*/  FADD.FTZ R12, R172, R173 ;  /* 0x000000adac0c7221 */ /* 0x000fe40000010000 */
[----:B------:R-:W-:Y:S02]  /*c700*/  FADD.FTZ R174, R174, R171 ;  /* 0x000000abaeae7221 */ /* 0x000fe40000010000 */
[----:B------:R-:W-:Y:S02]  /*c710*/  FADD.FTZ R12, R169, R12 ;  /* 0x0000000ca90c7221 */ /* 0x000fe40000010000 */
[----:B------:R-:W-:Y:S02]  /*c720*/  FADD.FTZ R185, R185, R174 ;  /* 0x000000aeb9b97221 */ /* 0x000fe40000010000 */
[----:B------:R-:W-:Y:S02]  /*c730*/  FADD.FTZ R181, R181, R12 ;  /* 0x0000000cb5b57221 */ /* 0x000fe40000010000 */
[----:B------:R-:W-:-:S02]  /*c740*/  IMAD.SHL.U32 R170, R170, 0x80, RZ ;  /* 0x00000080aaaa7824 */ /* 0x000fc400078e00ff */
[----:B------:R-:W-:Y:S02]  /*c750*/  FADD.FTZ R184, R184, R181 ;  /* 0x000000b5b8b87221 */ /* 0x000fe40000010000 */
[----:B------:R-:W-:Y:S01]  /*c760*/  FADD.FTZ R188, R188, R185 ;  /* 0x000000b9bcbc7221 */ /* 0x000fe20000010000 */
[----:B------:R-:W-:Y:S01]  /*c770*/  HMMA.16816.F32.BF16 R68, R4, R164, R68 ;  /* 0x000000a40444723c */ /* 0x000fe20000041844 */
[----:B------:R-:W-:Y:S02]  /*c780*/  FADD.FTZ R179, R179, R184 ;  /* 0x000000b8b3b37221 */ /* 0x000fe40000010000 */
[----:B------:R-:W-:-:S05]  /*c790*/  FADD.FTZ R183, R183, R188 ;  /* 0x000000bcb7b77221 */ /* 0x000fca0000010000 */
[----:B------:R-:W-:Y:S01]  /*c7a0*/  HMMA.16816.F32.BF16 R72, R4, R166, R72 ;  /* 0x000000a60448723c */ /* 0x000fe20000041848 */
[----:B------:R-:W-:-:S07]  /*c7b0*/  FADD.FTZ R182, R182, R179 ;  /* 0x000000b3b6b67221 */ /* 0x000fce0000010000 */
[----:B------:R-:W-:Y:S01]  /*c7c0*/  HMMA.16816.F32.BF16 R76, R4, R160, R76 ;  /* 0x000000a0044c723c */ /* 0x000fe2000004184c */
[----:B------:R-:W-:-:S07]  /*c7d0*/  FADD.FTZ R186, R186, R183 ;  /* 0x000000b7baba7221 */ /* 0x000fce0000010000 */
[C---:B------:R-:W-:Y:S08]  /*c7e0*/  HMMA.16816.F32.BF16 R80, R4.reuse, R162, R80 ;  /* 0x000000a20450723c */ /* 0x040ff00000041850 */
[C---:B------:R-:W-:Y:S08]  /*c7f0*/  HMMA.16816.F32.BF16 R84, R4.reuse, R156, R84 ;  /* 0x0000009c0454723c */ /* 0x040ff00000041854 */
[C---:B------:R-:W-:Y:S08]  /*c800*/  HMMA.16816.F32.BF16 R88, R4.reuse, R158, R88 ;  /* 0x0000009e0458723c */ /* 0x040ff00000041858 */
[C---:B--2---:R-:W-:Y:S08]  /*c810*/  HMMA.16816.F32.BF16 R92, R4.reuse, R24, R92 ;  /* 0x00000018045c723c */ /* 0x044ff0000004185c */
[C---:B------:R-:W-:Y:S08]  /*c820*/  HMMA.16816.F32.BF16 R96, R4.reuse, R26, R96 ;  /* 0x0000001a0460723c */ /* 0x040ff00000041860 */
[C---:B-----5:R-:W-:Y:S08]  /*c830*/  HMMA.16816.F32.BF16 R100, R4.reuse, R20, R100 ;  /* 0x000000140464723c */ /* 0x060ff00000041864 */
[C---:B------:R-:W-:Y:S08]  /*c840*/  HMMA.16816.F32.BF16 R104, R4.reuse, R22, R104 ;  /* 0x000000160468723c */ /* 0x040ff00000041868 */
[C---:B----4-:R-:W-:Y:S08]  /*c850*/  HMMA.16816.F32.BF16 R108, R4.reuse, R16, R108 ;  /* 0x00000010046c723c */ /* 0x050ff0000004186c */
[C---:B------:R-:W-:Y:S08]  /*c860*/  HMMA.16816.F32.BF16 R112, R4.reuse, R18, R112 ;  /* 0x000000120470723c */ /* 0x040ff00000041870 */
[C---:B------:R-:W-:Y:S08]  /*c870*/  HMMA.16816.F32.BF16 R120, R4.reuse, R14, R120 ;  /* 0x0000000e0478723c */ /* 0x040ff00000041878 */
[C---:B-1----:R-:W-:Y:S08]  /*c880*/  HMMA.16816.F32.BF16 R124, R4.reuse, R8, R124 ;  /* 0x00000008047c723c */ /* 0x042ff0000004187c */
[----:B------:R-:W-:Y:S07]  /*c890*/  HMMA.16816.F32.BF16 R128, R4, R10, R128 ;  /* 0x0000000a0480723c */ /* 0x000fee0000041880 */
[----:B------:R-:W-:-:S04]  /*c8a0*/  @P6 IMAD.HI.U32 R4, R170, c[0x0][0x2c8], RZ ;  /* 0x0000b200aa046a27 */ /* 0x000fc800078e00ff */
[----:B------:R-:W-:Y:S01]  /*c8b0*/  IMAD.MOV.U32 R5, RZ, RZ, R170 ;  /* 0x000000ffff057224 */ /* 0x000fe200078e00aa */
[----:B------:R-:W-:Y:S02]  /*c8c0*/  @P6 SHF.R.U32.HI R5, RZ, c[0x0][0x2cc], R4 ;  /* 0x0000b300ff056a19 */ /* 0x000fe40000011604 */
[----:B------:R-:W-:Y:S01]  /*c8d0*/  ISETP.GE.AND P6, PT, R197, 0x1, PT ;  /* 0x00000001c500780c */ /* 0x000fe20003fc6270 */
[----:B------:R-:W-:Y:S02]  /*c8e0*/  FADD.FTZ R189, R189, R182 ;  /* 0x000000b6bdbd7221 */ /* 0x000fe40000010000 */
[----:B------:R-:W-:Y:S02]  /*c8f0*/  FADD.FTZ R193, R193, R186 ;  /* 0x000000bac1c17221 */ /* 0x000fe40000010000 */
[----:B------:R-:W-:Y:S02]  /*c900*/  FADD.FTZ R246, R246, R189 ;  /* 0x000000bdf6f67221 */ /* 0x000fe40000010000 */
[----:B------:R-:W-:Y:S01]  /*c910*/  FADD.FTZ R193, R194, R193 ;  /* 0x000000c1c2c17221 */ /* 0x000fe20000010000 */
[----:B------:R-:W-:Y:S01]  /*c920*/  IADD3 R177, -R177, R180, R5 ;  /* 0x000000b4b1b17210 */ /* 0x000fe20007ffe105 */
[----:B------:R-:W-:-:S02]  /*c930*/  FADD.FTZ R191, R191, R246 ;  /* 0x000000f6bfbf7221 */ /* 0x000fc40000010000 */
[----:B------:R-:W-:Y:S01]  /*c940*/  FADD.FTZ R192, R192, R193 ;  /* 0x000000c1c0c07221 */ /* 0x000fe20000010000 */
[----:B------:R-:W-:Y:S01]  /*c950*/  IADD3 R246, R168, -0x2, RZ ;  /* 0xfffffffea8f67810 */ /* 0x000fe20007ffe0ff */
[----:B------:R-:W-:Y:S01]  /*c960*/  FADD.FTZ R247, R252, R191 ;  /* 0x000000bffcf77221 */ /* 0x000fe20000010000 */
[----:B------:R-:W-:Y:S01]  /*c970*/  IADD3 R4, R177, c[0x0][0x328], RZ ;  /* 0x0000ca00b1047a10 */ /* 0x000fe20007ffe0ff */
[----:B------:R-:W-:Y:S01]  /*c980*/  FADD.FTZ R243, R243, R192 ;  /* 0x000000c0f3f37221 */ /* 0x000fe20000010000 */
[----:B------:R-:W-:Y:S05]  /*c990*/  @!P6 BRA `(.L_x_1097) ;  /* 0x000001000000e947 */ /* 0x000fea0003800000 */
[C---:B------:R-:W-:Y:S01]  /*c9a0*/  ISETP.GT.AND P0, PT, R177.reuse, RZ, PT ;  /* 0x000000ffb100720c */ /* 0x040fe20003f04270 */
        /* <DEDUP_REMOVED lines=9> */
.L_x_1099:
[----:B------:R-:W-:-:S13]  /*ca40*/  ISETP.NE.AND P0, PT, R197, 0x1, PT ;  /* 0x00000001c500780c */ /* 0x000fda0003f05270 */
[----:B------:R-:W-:-:S05]  /*ca50*/  @P0 IMAD.HI.U32 R5, R6, c[0x0][0x330], RZ ;  /* 0x0000cc0006050a27 */ /* 0x000fca00078e00ff */
[----:B------:R-:W-:Y:S02]  /*ca60*/  @P0 SHF.R.U32.HI R6, RZ, c[0x0][0x334], R5 ;  /* 0x0000cd00ff060a19 */ /* 0x000fe40000011605 */
.L_x_1100:
[----:B------:R-:W-:Y:S05]  /*ca70*/  BSYNC B0 ;  /* 0x0000000000007941 */ /* 0x000fea0003800000 */
.L_x_1098:
[----:B------:R-:W-:-:S05]  /*ca80*/  IMAD R5, R6, R197, c[0x0][0x32c] ;  /* 0x0000cb0006057624 */ /* 0x000fca00078e02c5 */
[----:B------:R-:W-:-:S05]  /*ca90*/  IMNMX R4, R4, R5, PT ;  /* 0x0000000504047217 */ /* 0x000fca0003800200 */
.L_x_1097:
[----:B------:R-:W-:-:S05]  /*caa0*/  IMAD.HI R5, R4, 0x2aaaaaab, RZ ;  /* 0x2aaaaaab04057827 */ /* 0x000fca00078e02ff */
[----:B------:R-:W-:-:S04]  /*cab0*/  SHF.R.U32.HI R4, RZ, 0x1f, R5 ;  /* 0x0000001fff047819 */ /* 0x000fc80000011605 */
[----:B------:R-:W-:-:S04]  /*cac0*/  LEA.HI.SX32 R4, R5, R4, 0x1d ;  /* 0x0000000405047211 */ /* 0x000fc800078feaff */
[----:B------:R-:W-:-:S04]  /*cad0*/  IMNMX R199, R229, R4, !PT ;  /* 0x00000004e5c77217 */ /* 0x000fc80007800200 */
[----:B------:R-:W-:-:S13]  /*cae0*/  ISETP.GE.AND P0, PT, R246, R199, PT ;  /* 0x000000c7f600720c */ /* 0x000fda0003f06270 */
[----:B------:R-:W-:Y:S05]  /*caf0*/  @!P0 BRA `(.L_x_1101) ;  /* 0x0000366000008947 */ /* 0x000fea0003800000 */
.L_x_1114:
[----:B------:R-:W-:Y:S04]  /*cb00*/  DEPBAR.LE SB0, 0x0 ;  /* 0x000080000000791a */ /* 0x000fe80000000000 */
[----:B------:R-:W-:Y:S01]  /*cb10*/  WARPSYNC 0xffffffff ;  /* 0xffffffff00007948 */ /* 0x000fe20003800000 */
[----:B------:R-:W-:Y:S01]  /*cb20*/  BAR.SYNC.DEFER_BLOCKING 0x0 ;  /* 0x0000000000007b1d */ /* 0x000fe20000010000 */
[----:B------:R-:W-:Y:S02]  /*cb30*/  ISETP.GT.AND P0, PT, R229, R246, PT ;  /* 0x000000f6e500720c */ /* 0x000fe40003f04270 */
[----:B------:R-:W-:Y:S02]  /*cb40*/  ISETP.GE.AND P3, PT, R225, c[0x0][0x1d4], PT ;  /* 0x00007500e1007a0c */ /* 0x000fe40003f66270 */
[----:B------:R-:W-:Y:S02]  /*cb50*/  ISETP.GE.AND P4, PT, R227, c[0x0][0x1d4], PT ;  /* 0x00007500e3007a0c */ /* 0x000fe40003f86270 */
[----:B------:R-:W-:Y:S02]  /*cb60*/  ISETP.GE.AND P5, PT, R230, c[0x0][0x1d4], PT ;  /* 0x00007500e6007a0c */ /* 0x000fe40003fa6270 */
[----:B------:R-:W-:Y:S01]  /*cb70*/  ISETP.GE.AND P6, PT, R228, c[0x0][0x1d4], PT ;  /* 0x00007500e4007a0c */ /* 0x000fe20003fc6270 */
[----:B------:R1:W2:Y:S01]  /*cb80*/  LDSM.16.M88.4 R156, [R222] ;  /* 0x00000000de9c783b */ /* 0x0002a20000000200 */
[----:B------:R-:W-:Y:S03]  /*cb90*/  BSSY B0, `(.L_x_1102) ;  /* 0x0000029000007945 */ /* 0x000fe60003800000 */
[----:B------:R1:W3:Y:S04]  /*cba0*/  LDSM.16.M88.4 R160, [R221+0xa080] ;  /* 0x00a08000dda0783b */ /* 0x0002e80000000200 */
[----:B------:R1:W4:Y:S04]  /*cbb0*/  LDSM.16.M88.4 R164, [R221+0xa880] ;  /* 0x00a88000dda4783b */ /* 0x0003280000000200 */
[----:B------:R1:W1:Y:S04]  /*cbc0*/  LDSM.16.M88.4 R24, [R221+0xb080] ;  /* 0x00b08000dd18783b */ /* 0x0002680000000200 */
[----:B------:R1:W1:Y:S04]  /*cbd0*/  LDSM.16.M88.4 R168, [R220] ;  /* 0x00000000dca8783b */ /* 0x0002680000000200 */
[----:B------:R1:W1:Y:S04]  /*cbe0*/  LDSM.16.M88.4 R172, [R219] ;  /* 0x00000000dbac783b */ /* 0x0002680000000200 */
[----:B------:R1:W1:Y:S04]  /*cbf0*/  LDSM.16.M88.4 R176, [R211] ;  /* 0x00000000d3b0783b */ /* 0x0002680000000200 */
[----:B------:R1:W1:Y:S01]  /*cc00*/  LDSM.16.M88.4 R180, [R210] ;  /* 0x00000000d2b4783b */ /* 0x0002620000000200 */
[----:B------:R-:W-:-:S05]  /*cc10*/  @P0 BRA `(.L_x_1103) ;  /* 0x0000020000000947 */ /* 0x000fca0003800000 */
[----:B------:R-:W-:Y:S01]  /*cc20*/  SHF.R.S32.HI R7, RZ, 0x1f, R246 ;  /* 0x0000001fff077819 */ /* 0x000fe200000114f6 */
[----:B------:R-:W-:Y:S01]  /*cc30*/  IMAD.WIDE.U32 R8, R246, c[0x0][0x208], RZ ;  /* 0x00008200f6087a25 */ /* 0x000fe200078e00ff */
[----:B------:R-:W-:Y:S03]  /*cc40*/  ISETP.GT.AND P1, PT, R224, 0x7f, PT ;  /* 0x0000007fe000780c */ /* 0x000fe60003f24270 */
[----:B------:R-:W-:Y:S04]  /*cc50*/  IMAD R7, R7, c[0x0][0x208], RZ ;  /* 0x0000820007077a24 */ /* 0x000fe800078e02ff */
[----:B------:R-:W-:Y:S04]  /*cc60*/  IMAD R7, R246, c[0x0][0x20c], R7 ;  /* 0x00008300f6077a24 */ /* 0x000fe800078e0207 */
[----:B------:R-:W-:Y:S02]  /*cc70*/  IMAD.IADD R7, R9, 0x1, R7 ;  /* 0x0000000109077824 */ /* 0x000fe400078e0207 */
[----:B------:R-:W-:Y:S04]  /*cc80*/  IMAD.WIDE.U32 R8, R8, 0x30, RZ ;  /* 0x0000003008087825 */ /* 0x000fe800078e00ff */
[----:B------:R-:W-:Y:S02]  /*cc90*/  IMAD R7, R7, 0x30, RZ ;  /* 0x0000003007077824 */ /* 0x000fe400078e02ff */
[----:B------:R-:W-:Y:S02]  /*cca0*/  @!P1 IMAD.MOV.U32 R5, RZ, RZ, c[0x0][0x208] ;  /* 0x00008200ff059624 */ /* 0x000fe400078e00ff */
[----:B------:R-:W-:Y:S01]  /*ccb0*/  @!P1 IMAD.MOV.U32 R4, RZ, RZ, c[0x0][0x20c] ;  /* 0x00008300ff049624 */ /* 0x000fe200078e00ff */
[----:B------:R-:W-:Y:S02]  /*ccc0*/  IADD3 R7, R9, R7, RZ ;  /* 0x0000000709077210 */ /* 0x000fe40007ffe0ff */
[CC--:B------:R-:W-:Y:S04]  /*ccd0*/  @!P1 LEA R9, P0, R5.reuse, R8.reuse, 0x5 ;  /* 0x0000000805099211 */ /* 0x0c0fe800078028ff */
[----:B------:R-:W-:Y:S02]  /*cce0*/  @!P1 LEA.HI.X R5, R5, R7, R4, 0x5, P0 ;  /* 0x0000000705059211 */ /* 0x000fe400000f2c04 */
[----:B------:R-:W-:Y:S05]  /*ccf0*/  IADD3 R4, P0, R232, R8, RZ ;  /* 0x00000008e8047210 */ /* 0x000fea0007f1e0ff */
[----:B------:R-:W-:Y:S01]  /*cd00*/  IMAD.X R7, R7, 0x1, R237, P0 ;  /* 0x0000000107077824 */ /* 0x000fe200000e06ed */
[C---:B------:R-:W-:Y:S04]  /*cd10*/  LEA R10, P0, R4.reuse, c[0x0][0x1f8], 0x1 ;  /* 0x00007e00040a7a11 */ /* 0x040fe800078008ff */
[----:B------:R-:W-:Y:S02]  /*cd20*/  LEA.HI.X R11, R4, c[0x0][0x1fc], R7, 0x1, P0 ;  /* 0x00007f00040b7a11 */ /* 0x000fe400000f0c07 */
[----:B------:R-:W-:Y:S03]  /*cd30*/  @!P1 IADD3 R9, P0, R9, R232, RZ ;  /* 0x000000e809099210 */ /* 0x000fe60007f1e0ff */
[----:B------:R-:W-:Y:S01]  /*cd40*/  @!PT LDS RZ, [RZ] ;  /* 0x00000000fffff984 */ /* 0x000fe20000000800 */
[----:B------:R-:W-:Y:S01]  /*cd50*/  @!PT LDS RZ, [RZ] ;  /* 0x00000000fffff984 */ /* 0x000fe20000000800 */
[----:B------:R-:W-:Y:S01]  /*cd60*/  @!PT LDS RZ, [RZ] ;  /* 0x00000000fffff984 */ /* 0x000fe20000000800 */
[----:B------:R4:W-:Y:S01]  /*cd70*/  LDGSTS.E.BYPASS.LTC128B.128 [R231+0x4080], [R10.64], !P6 ;  /* 0x040800000ae77fae */ /* 0x0009e2000f101d52 */
[----:B------:R-:W-:Y:S02]  /*cd80*/  @!P1 IADD3.X R4, R5, R237, RZ, P0, !PT ;  /* 0x000000ed05049210 */ /* 0x000fe400007fe4ff */
[C---:B------:R-:W-:Y:S01]  /*cd90*/  @!P1 LEA R6, P0, R9.reuse, c[0x0][0x1f8], 0x1 ;  /* 0x00007e0009069a11 */ /* 0x040fe200078008ff */
[----:B------:R4:W-:Y:S03]  /*cda0*/  LDGSTS.E.BYPASS.LTC128B.128 [R231+0x5880], [R10.64+0x80], !P5 ;  /* 0x058800800ae77fae */ /* 0x0009e6000e901d52 */
[----:B------:R-:W-:Y:S01]  /*cdb0*/  @!P1 LEA.HI.X R7, R9, c[0x0][0x1fc], R4, 0x1, P0 ;  /* 0x00007f0009079a11 */ /* 0x000fe200000f0c04 */
[----:B------:R4:W-:Y:S04]  /*cdc0*/  LDGSTS.E.BYPASS.LTC128B.128 [R231+0x7080], [R10.64+0x100], !P4 ;  /* 0x070801000ae77fae */ /* 0x0009e8000e101d52 */
[----:B------:R4:W-:Y:S04]  /*cdd0*/  LDGSTS.E.BYPASS.LTC128B.128 [R231+0x8880], [R10.64+0x180], !P3 ;  /* 0x088801800ae77fae */ /* 0x0009e8000d901d52 */
[----:B------:R4:W-:Y:S04]  /*cde0*/  @!P1 LDGSTS.E.BYPASS.LTC128B.128 [R231+0x5080], [R6.64], !P6 ;  /* 0x0508000006e79fae */ /* 0x0009e8000f101d52 */
[----:B------:R4:W-:Y:S04]  /*cdf0*/  @!P1 LDGSTS.E.BYPASS.LTC128B.128 [R231+0x6880], [R6.64+0x80], !P5 ;  /* 0x0688008006e79fae */ /* 0x0009e8000e901d52 */
[----:B------:R4:W-:Y:S04]  /*ce00*/  @!P1 LDGSTS.E.BYPASS.LTC128B.128 [R231+0x8080], [R6.64+0x100], !P4 ;  /* 0x0808010006e79fae */ /* 0x0009e8000e101d52 */
[----:B------:R4:W-:Y:S02]  /*ce10*/  @!P1 LDGSTS.E.BYPASS.LTC128B.128 [R231+0x9880], [R6.64+0x180], !P3 ;  /* 0x0988018006e79fae */ /* 0x0009e4000d901d52 */
.L_x_1103:
[----:B------:R-:W-:Y:S05]  /*ce20*/  BSYNC B0 ;  /* 0x0000000000007941 */ /* 0x000fea0003800000 */
.L_x_1102:
[C---:B--234-:R-:W-:Y:S01]  /*ce30*/  HMMA.16816.F32.BF16 R4, R156.reuse, R160, RZ ;  /* 0x000000a09c04723c */ /* 0x05cfe200000418ff */
[----:B------:R-:W-:Y:S01]  /*ce40*/  LDSM.16.M88.4 R184, [R218] ;  /* 0x00000000dab8783b */ /* 0x000fe20000000200 */
[----:B------:R-:W-:Y:S01]  /*ce50*/  BSSY B0, `(.L_x_1104) ;  /* 0x00000ec000007945 */ /* 0x000fe20003800000 */
[----:B------:R-:W-:Y:S05]  /*ce60*/  ISETP.GT.AND P0, PT, R246, R229, PT ;  /* 0x000000e5f600720c */ /* 0x000fea0003f04270 */
[C---:B------:R-:W-:Y:S01]  /*ce70*/  HMMA.16816.F32.BF16 R8, R156.reuse, R162, RZ ;  /* 0x000000a29c08723c */ /* 0x040fe200000418ff */
[----:B------:R-:W0:Y:S07]  /*ce80*/  LDGDEPBAR ;  /* 0x00000000000079af */ /* 0x000e2e0000000000 */
[C---:B------:R-:W-:Y:S01]  /*ce90*/  HMMA.16816.F32.BF16 R12, R156.reuse, R164, RZ ;  /* 0x000000a49c0c723c */ /* 0x040fe200000418ff */
[----:B------:R-:W2:Y:S07]  /*cea0*/  LDSM.16.M88.4 R188, [R215+0xa080] ;  /* 0x00a08000d7bc783b */ /* 0x000eae0000000200 */
[C---:B------:R-:W-:Y:S01]  /*ceb0*/  HMMA.16816.F32.BF16 R16, R156.reuse, R166, RZ ;  /* 0x000000a69c10723c */ /* 0x040fe200000418ff */
[----:B------:R-:W-:Y:S07]  /*cec0*/  LDSM.16.M88.4 R160, [R215+0xb080] ;  /* 0x00b08000d7a0783b */ /* 0x000fee0000000200 */
[C---:B-1----:R-:W-:Y:S01]  /*ced0*/  HMMA.16816.F32.BF16 R20, R156.reuse, R24, RZ ;  /* 0x000000189c14723c */ /* 0x042fe200000418ff */
[----:B------:R-:W-:Y:S07]  /*cee0*/  LDSM.16.M88.4 R164, [R217] ;  /* 0x00000000d9a4783b */ /* 0x000fee0000000200 */
[----:B------:R-:W-:Y:S01]  /*cef0*/  HMMA.16816.F32.BF16 R24, R156, R26, RZ ;  /* 0x0000001a9c18723c */ /* 0x000fe200000418ff */
[----:B------:R-:W1:Y:S07]  /*cf00*/  LDSM.16.M88.4 R156, [R215+0xa880] ;  /* 0x00a88000d79c783b */ /* 0x000e6e0000000200 */
[C---:B------:R-:W-:Y:S01]  /*cf10*/  HMMA.16816.F32.BF16 R4, R168.reuse, R172, R4 ;  /* 0x000000aca804723c */ /* 0x040fe20000041804 */
[----:B------:R-:W3:Y:S07]  /*cf20*/  LDSM.16.M88.4 R192, [R209] ;  /* 0x00000000d1c0783b */ /* 0x000eee0000000200 */
[C---:B------:R-:W-:Y:S01]  /*cf30*/  HMMA.16816.F32.BF16 R8, R168.reuse, R174, R8 ;  /* 0x000000aea808723c */ /* 0x040fe20000041808 */
[----:B------:R-:W-:Y:S07]  /*cf40*/  LDSM.16.M88.4 R172, [R209+0x1000] ;  /* 0x00100000d1ac783b */ /* 0x000fee0000000200 */
[C---:B------:R-:W-:Y:S08]  /*cf50*/  HMMA.16816.F32.BF16 R12, R168.reuse, R176, R12 ;  /* 0x000000b0a80c723c */ /* 0x040ff0000004180c */
[C---:B------:R-:W-:Y:S01]  /*cf60*/  HMMA.16816.F32.BF16 R16, R168.reuse, R178, R16 ;  /* 0x000000b2a810723c */ /* 0x040fe20000041810 */
[----:B------:R-:W-:Y:S07]  /*cf70*/  LDSM.16.M88.4 R176, [R222+0x4000] ;  /* 0x00400000deb0783b */ /* 0x000fee0000000200 */
[C---:B------:R-:W-:Y:S08]  /*cf80*/  HMMA.16816.F32.BF16 R20, R168.reuse, R180, R20 ;  /* 0x000000b4a814723c */ /* 0x040ff00000041814 */
[----:B------:R-:W-:Y:S01]  /*cf90*/  HMMA.16816.F32.BF16 R24, R168, R182, R24 ;  /* 0x000000b6a818723c */ /* 0x000fe20000041818 */
[----:B------:R-:W4:Y:S07]  /*cfa0*/  LDSM.16.M88.4 R168, [R209+0x800] ;  /* 0x00080000d1a8783b */ /* 0x000f2e0000000200 */
[C---:B--2---:R-:W-:Y:S01]  /*cfb0*/  HMMA.16816.F32.BF16 R4, R184.reuse, R188, R4 ;  /* 0x000000bcb804723c */ /* 0x044fe20000041804 */
[----:B------:R-:W2:Y:S07]  /*cfc0*/  LDSM.16.M88.4 R180, [R221+0xb880] ;  /* 0x00b88000ddb4783b */ /* 0x000eae0000000200 */
[C---:B------:R-:W-:Y:S01]  /*cfd0*/  HMMA.16816.F32.BF16 R8, R184.reuse, R190, R8 ;  /* 0x000000beb808723c */ /* 0x040fe20000041808 */
[----:B------:R-:W-:Y:S07]  /*cfe0*/  LDSM.16.M88.4 R188, [R208] ;  /* 0x00000000d0bc783b */ /* 0x000fee0000000200 */
[C---:B-1----:R-:W-:Y:S08]  /*cff0*/  HMMA.16816.F32.BF16 R12, R184.reuse, R156, R12 ;  /* 0x0000009cb80c723c */ /* 0x042ff0000004180c */
[C---:B------:R-:W-:Y:S01]  /*d000*/  HMMA.16816.F32.BF16 R16, R184.reuse, R158, R16 ;  /* 0x0000009eb810723c */ /* 0x040fe20000041810 */
[----:B------:R-:W1:Y:S07]  /*d010*/  LDSM.16.M88.4 R156, [R221+0xc080] ;  /* 0x00c08000dd9c783b */ /* 0x000e6e0000000200 */
[C---:B------:R-:W-:Y:S08]  /*d020*/  HMMA.16816.F32.BF16 R20, R184.reuse, R160, R20 ;  /* 0x000000a0b814723c */ /* 0x040ff00000041814 */
[----:B------:R-:W-:Y:S01]  /*d030*/  HMMA.16816.F32.BF16 R24, R184, R162, R24 ;  /* 0x000000a2b818723c */ /* 0x000fe20000041818 */
[----:B------:R-:W5:Y:S07]  /*d040*/  LDSM.16.M88.4 R160, [R221+0xc880] ;  /* 0x00c88000dda0783b */ /* 0x000f6e0000000200 */
[C---:B---3--:R-:W-:Y:S01]  /*d050*/  HMMA.16816.F32.BF16 R4, R164.reuse, R192, R4 ;  /* 0x000000c0a404723c */ /* 0x048fe20000041804 */
[----:B------:R-:W3:Y:S07]  /*d060*/  LDSM.16.M88.4 R184, [R220+0x4000] ;  /* 0x00400000dcb8783b */ /* 0x000eee0000000200 */
[C---:B------:R-:W-:Y:S01]  /*d070*/  HMMA.16816.F32.BF16 R8, R164.reuse, R194, R8 ;  /* 0x000000c2a408723c */ /* 0x040fe20000041808 */
[----:B------:R-:W-:Y:S07]  /*d080*/  LDSM.16.M88.4 R192, [R215+0xb880] ;  /* 0x00b88000d7c0783b */ /* 0x000fee0000000200 */
[C---:B----4-:R-:W-:Y:S08]  /*d090*/  HMMA.16816.F32.BF16 R12, R164.reuse, R168, R12 ;  /* 0x000000a8a40c723c */ /* 0x050ff0000004180c */
[C---:B------:R-:W-:Y:S01]  /*d0a0*/  HMMA.16816.F32.BF16 R16, R164.reuse, R170, R16 ;  /* 0x000000aaa410723c */ /* 0x040fe20000041810 */
[----:B------:R-:W-:Y:S07]  /*d0b0*/  LDSM.16.M88.4 R168, [R206] ;  /* 0x00000000cea8783b */ /* 0x000fee0000000200 */
[C---:B------:R-:W-:Y:S08]  /*d0c0*/  HMMA.16816.F32.BF16 R20, R164.reuse, R172, R20 ;  /* 0x000000aca414723c */ /* 0x040ff00000041814 */
[----:B------:R-:W-:Y:S01]  /*d0d0*/  HMMA.16816.F32.BF16 R24, R164, R174, R24 ;  /* 0x000000aea418723c */ /* 0x000fe20000041818 */
[----:B------:R-:W4:Y:S07]  /*d0e0*/  LDSM.16.M88.4 R164, [R207] ;  /* 0x00000000cfa4783b */ /* 0x000f2e0000000200 */
[C---:B--2---:R-:W-:Y:S01]  /*d0f0*/  HMMA.16816.F32.BF16 R4, R176.reuse, R180, R4 ;  /* 0x000000b4b004723c */ /* 0x044fe20000041804 */
[----:B------:R-:W2:Y:S07]  /*d100*/  LDSM.16.M88.4 R172, [R218+0x4000] ;  /* 0x00400000daac783b */ /* 0x000eae0000000200 */
[C---:B------:R-:W-:Y:S01]  /*d110*/  HMMA.16816.F32.BF16 R8, R176.reuse, R182, R8 ;  /* 0x000000b6b008723c */ /* 0x040fe20000041808 */
[----:B------:R-:W-:Y:S07]  /*d120*/  LDSM.16.M88.4 R180, [R209+0x1800] ;  /* 0x00180000d1b4783b */ /* 0x000fee0000000200 */
[C---:B-1----:R-:W-:Y:S08]  /*d130*/  HMMA.16816.F32.BF16 R12, R176.reuse, R156, R12 ;  /* 0x0000009cb00c723c */ /* 0x042ff0000004180c */
[C---:B------:R-:W-:Y:S01]  /*d140*/  HMMA.16816.F32.BF16 R16, R176.reuse, R158, R16 ;  /* 0x0000009eb010723c */ /* 0x040fe20000041810 */
[----:B------:R-:W1:Y:S07]  /*d150*/  LDSM.16.M88.4 R156, [R215+0xc080] ;  /* 0x00c08000d79c783b */ /* 0x000e6e0000000200 */
[C---:B-----5:R-:W-:Y:S08]  /*d160*/  HMMA.16816.F32.BF16 R20, R176.reuse, R160, R20 ;  /* 0x000000a0b014723c */ /* 0x060ff00000041814 */
        /* <DEDUP_REMOVED lines=10> */
[----:B------:R-:W-:Y:S01]  /*d210*/  HMMA.16816.F32.BF16 R24, R184, R170, R24 ;  /* 0x000000aab818723c */ /* 0x000fe20000041818 */
[----:B------:R-:W3:Y:S07]  /*d220*/  LDSM.16.M88.4 R168, [R209+0x2800] ;  /* 0x00280000d1a8783b */ /* 0x000eee0000000200 */
[C---:B--2---:R-:W-:Y:S01]  /*d230*/  HMMA.16816.F32.BF16 R4, R172.reuse, R192, R4 ;  /* 0x000000c0ac04723c */ /* 0x044fe20000041804 */
[----:B------:R-:W2:Y:S07]  /*d240*/  LDSM.16.M88.4 R184, [R222+0x8000] ;  /* 0x00800000deb8783b */ /* 0x000eae0000000200 */
[C---:B------:R-:W-:Y:S01]  /*d250*/  HMMA.16816.F32.BF16 R8, R172.reuse, R194, R8 ;  /* 0x000000c2ac08723c */ /* 0x040fe20000041808 */
[----:B------:R-:W-:Y:S07]  /*d260*/  LDSM.16.M88.4 R192, [R205] ;  /* 0x00000000cdc0783b */ /* 0x000fee0000000200 */
        /* <DEDUP_REMOVED lines=12> */
[----:B------:R-:W4:Y:S07]  /*d330*/  LDSM.16.M88.4 R164, [R204] ;  /* 0x00000000cca4783b */ /* 0x000f2e0000000200 */
[C---:B------:R-:W-:Y:S08]  /*d340*/  HMMA.16816.F32.BF16 R20, R176.reuse, R168, R20 ;  /* 0x000000a8b014723c */ /* 0x040ff00000041814 */
[----:B------:R-:W-:Y:S01]  /*d350*/  HMMA.16816.F32.BF16 R24, R176, R170, R24 ;  /* 0x000000aab018723c */ /* 0x000fe20000041818 */
[----:B------:R-:W3:Y:S07]  /*d360*/  LDSM.16.M88.4 R168, [R203] ;  /* 0x00000000cba8783b */ /* 0x000eee0000000200 */
        /* <DEDUP_REMOVED lines=40> */
[----:B------:R-:W3:Y:S01]  /*d5f0*/  LDSM.16.M88.4 R184, [R218+0xc000] ;  /* 0x00c00000dab8783b */ /* 0x000ee20000000200 */
[C---:B--2---:R-:W-:Y:S08]  /*d600*/  HMMA.16816.F32.BF16 R4, R172.reuse, R192, R4 ;  /* 0x000000c0ac04723c */ /* 0x044ff00000041804 */
[C---:B------:R-:W-:Y:S01]  /*d610*/  HMMA.16816.F32.BF16 R8, R172.reuse, R194, R8 ;  /* 0x000000c2ac08723c */ /* 0x040fe20000041808 */
[----:B------:R-:W-:Y:S07]  /*d620*/  LDSM.16.M88.4 R192, [R209+0x4800] ;  /* 0x00480000d1c0783b */ /* 0x000fee0000000200 */
[C---:B-1----:R-:W-:Y:S08]  /*d630*/  HMMA.16816.F32.BF16 R12, R172.reuse, R156, R12 ;  /* 0x0000009cac0c723c */ /* 0x042ff0000004180c */
[C---:B------:R-:W-:Y:S01]  /*d640*/  HMMA.16816.F32.BF16 R16, R172.reuse, R158, R16 ;  /* 0x0000009eac10723c */ /* 0x040fe20000041810 */
[----:B------:R-:W1:Y:S07]  /*d650*/  LDSM.16.M88.4 R156, [R215+0xf080] ;  /* 0x00f08000d79c783b */ /* 0x000e6e0000000200 */
[C---:B-----5:R-:W-:Y:S08]  /*d660*/  HMMA.16816.F32.BF16 R20, R172.reuse, R160, R20 ;  /* 0x000000a0ac14723c */ /* 0x060ff00000041814 */
[----:B------:R-:W-:Y:S01]  /*d670*/  HMMA.16816.F32.BF16 R24, R172, R162, R24 ;  /* 0x000000a2ac18723c */ /* 0x000fe20000041818 */
[----:B------:R-:W2:Y:S07]  /*d680*/  LDSM.16.M88.4 R160, [R215+0xf880] ;  /* 0x00f88000d7a0783b */ /* 0x000eae0000000200 */
[----:B------:R-:W5:Y:S01]  /*d690*/  LDSM.16.M88.4 R172, [R217+0xc000] ;  /* 0x00c00000d9ac783b */ /* 0x000f620000000200 */
[C---:B---3--:R-:W-:Y:S08]  /*d6a0*/  HMMA.16816.F32.BF16 R4, R176.reuse, R180, R4 ;  /* 0x000000b4b004723c */ /* 0x048ff00000041804 */
[C---:B------:R-:W-:Y:S08]  /*d6b0*/  HMMA.16816.F32.BF16 R8, R176.reuse, R182, R8 ;  /* 0x000000b6b008723c */ /* 0x040ff00000041808 */
[C---:B----4-:R-:W-:Y:S08]  /*d6c0*/  HMMA.16816.F32.BF16 R12, R176.reuse, R164, R12 ;  /* 0x000000a4b00c723c */ /* 0x050ff0000004180c */
[C---:B------:R-:W-:Y:S08]  /*d6d0*/  HMMA.16816.F32.BF16 R16, R176.reuse, R166, R16 ;  /* 0x000000a6b010723c */ /* 0x040ff00000041810 */
[C---:B------:R-:W-:Y:S08]  /*d6e0*/  HMMA.16816.F32.BF16 R20, R176.reuse, R168, R20 ;  /* 0x000000a8b014723c */ /* 0x040ff00000041814 */
[----:B------:R-:W-:Y:S08]  /*d6f0*/  HMMA.16816.F32.BF16 R24, R176, R170, R24 ;  /* 0x000000aab018723c */ /* 0x000ff00000041818 */
[C---:B------:R-:W-:Y:S08]  /*d700*/  HMMA.16816.F32.BF16 R4, R184.reuse, R188, R4 ;  /* 0x000000bcb804723c */ /* 0x040ff00000041804 */
[C---:B------:R-:W-:Y:S08]  /*d710*/  HMMA.16816.F32.BF16 R8, R184.reuse, R190, R8 ;  /* 0x000000beb808723c */ /* 0x040ff00000041808 */
[C---:B-1----:R-:W-:Y:S08]  /*d720*/  HMMA.16816.F32.BF16 R12, R184.reuse, R156, R12 ;  /* 0x0000009cb80c723c */ /* 0x042ff0000004180c */
[C---:B------:R-:W-:Y:S01]  /*d730*/  HMMA.16816.F32.BF16 R16, R184.reuse, R158, R16 ;  /* 0x0000009eb810723c */ /* 0x040fe20000041810 */
[----:B------:R-:W1:Y:S07]  /*d740*/  LDSM.16.M88.4 R156, [R209+0x5000] ;  /* 0x00500000d19c783b */ /* 0x000e6e0000000200 */
[C---:B--2---:R-:W-:Y:S08]  /*d750*/  HMMA.16816.F32.BF16 R20, R184.reuse, R160, R20 ;  /* 0x000000a0b814723c */ /* 0x044ff00000041814 */
[----:B------:R-:W-:Y:S01]  /*d760*/  HMMA.16816.F32.BF16 R24, R184, R162, R24 ;  /* 0x000000a2b818723c */ /* 0x000fe20000041818 */
[----:B------:R-:W2:Y:S01]  /*d770*/  LDSM.16.M88.4 R160, [R209+0x5800] ;  /* 0x00580000d1a0783b */ /* 0x000ea20000000200 */
[----:B------:R-:W-:Y:S06]  /*d780*/  DEPBAR.LE SB0, 0x0 ;  /* 0x000080000000791a */ /* 0x000fec0000000000 */
[----:B------:R-:W-:Y:S01]  /*d790*/  BAR.SYNC.DEFER_BLOCKING 0x0 ;  /* 0x0000000000007b1d */ /* 0x000fe20000010000 */
[C---:B-----5:R-:W-:Y:S08]  /*d7a0*/  HMMA.16816.F32.BF16 R4, R172.reuse, R192, R4 ;  /* 0x000000c0ac04723c */ /* 0x060ff00000041804 */
[C---:B------:R-:W-:Y:S08]  /*d7b0*/  HMMA.16816.F32.BF16 R8, R172.reuse, R194, R8 ;  /* 0x000000c2ac08723c */ /* 0x040ff00000041808 */
[C---:B-1----:R-:W-:Y:S08]  /*d7c0*/  HMMA.16816.F32.BF16 R12, R172.reuse, R156, R12 ;  /* 0x0000009cac0c723c */ /* 0x042ff0000004180c */
[C---:B------:R-:W-:Y:S04]  /*d7d0*/  HMMA.16816.F32.BF16 R16, R172.reuse, R158, R16 ;  /* 0x0000009eac10723c */ /* 0x040fe80000041810 */
[----:B------:R-:W-:Y:S02]  /*d7e0*/  FMUL.FTZ R168, R4, c[0x0][0x320] ;  /* 0x0000c80004a87a20 */ /* 0x000fe40000410000 */
[----:B------:R-:W-:Y:S02]  /*d7f0*/  FMUL.FTZ R169, R5, c[0x0][0x320] ;  /* 0x0000c80005a97a20 */ /* 0x000fe40000410000 */
[C---:B--2---:R-:W-:Y:S02]  /*d800*/  HMMA.16816.F32.BF16 R20, R172.reuse, R160, R20 ;  /* 0x000000a0ac14723c */ /* 0x044fe40000041814 */
[----:B------:R-:W1:Y:S02]  /*d810*/  MUFU.TANH R168, R168 ;  /* 0x000000a800a87308 */ /* 0x000e640000002400 */
[----:B------:R-:W-:Y:S02]  /*d820*/  FMUL.FTZ R170, R6, c[0x0][0x320] ;  /* 0x0000c80006aa7a20 */ /* 0x000fe40000410000 */
[----:B------:R-:W-:Y:S02]  /*d830*/  FMUL.FTZ R177, R7, c[0x0][0x320] ;  /* 0x0000c80007b17a20 */ /* 0x000fe40000410000 */
[----:B------:R-:W-:Y:S04]  /*d840*/  HMMA.16816.F32.BF16 R24, R172, R162, R24 ;  /* 0x000000a2ac18723c */ /* 0x000fe80000041818 */
[----:B------:R-:W2:Y:S01]  /*d850*/  MUFU.TANH R169, R169 ;  /* 0x000000a900a97308 */ /* 0x000ea20000002400 */
[----:B------:R-:W-:Y:S02]  /*d860*/  FMUL.FTZ R171, R8, c[0x0][0x320] ;  /* 0x0000c80008ab7a20 */ /* 0x000fe40000410000 */
[----:B------:R-:W-:Y:S02]  /*d870*/  FMUL.FTZ R180, R9, c[0x0][0x320] ;  /* 0x0000c80009b47a20 */ /* 0x000fe40000410000 */
[----:B------:R-:W-:Y:S03]  /*d880*/  FMUL.FTZ R178, R10, c[0x0][0x320] ;  /* 0x0000c8000ab27a20 */ /* 0x000fe60000410000 */
[----:B------:R-:W-:Y:S02]  /*d890*/  FMUL.FTZ R179, R11, c[0x0][0x320] ;  /* 0x0000c8000bb37a20 */ /* 0x000fe40000410000 */
        /* <DEDUP_REMOVED lines=10> */
[----:B------:R-:W-:Y:S02]  /*d940*/  FMUL.FTZ R250, R20, c[0x0][0x320] ;  /* 0x0000c80014fa7a20 */ /* 0x000fe40000410000 */
[----:B------:R-:W-:Y:S01]  /*d950*/  FMUL.FTZ R21, R21, c[0x0][0x320] ;  /* 0x0000c80015157a20 */ /* 0x000fe20000410000 */
[----:B------:R-:W1:Y:S01]  /*d960*/  MUFU.TANH R171, R171 ;  /* 0x000000ab00ab7308 */ /* 0x000e620000002400 */
[----:B------:R-:W-:Y:S02]  /*d970*/  FMUL.FTZ R22, R22, c[0x0][0x320] ;  /* 0x0000c80016167a20 */ /* 0x000fe40000410000 */
[----:B------:R-:W-:Y:S02]  /*d980*/  FMUL.FTZ R20, R23, c[0x0][0x320] ;  /* 0x0000c80017147a20 */ /* 0x000fe40000410000 */
[----:B------:R-:W-:Y:S02]  /*d990*/  FMUL.FTZ R172, R24, c[0x0][0x320] ;  /* 0x0000c80018ac7a20 */ /* 0x000fe40000410000 */
[----:B------:R-:W-:Y:S02]  /*d9a0*/  FMUL.FTZ R25, R25, c[0x0][0x320] ;  /* 0x0000c80019197a20 */ /* 0x000fe40000410000 */
[----:B------:R-:W-:Y:S01]  /*d9b0*/  FMUL.FTZ R24, R26, c[0x0][0x320] ;  /* 0x0000c8001a187a20 */ /* 0x000fe20000410000 */
[----:B------:R-:W1:Y:S01]  /*d9c0*/  MUFU.TANH R180, R180 ;  /* 0x000000b400b47308 */ /* 0x000e620000002400 */
[----:B------:R-:W-:Y:S09]  /*d9d0*/  FMUL.FTZ R23, R27, c[0x0][0x320] ;  /* 0x0000c8001b177a20 */ /* 0x000ff20000410000 */
        /* <DEDUP_REMOVED lines=18> */
[----:B------:R-:W-:-:S05]  /*db00*/  @!P0 BRA `(.L_x_1105) ;  /* 0x0000020000008947 */ /* 0x000fca0003800000 */
[----:B--234-:R-:W-:Y:S04]  /*db10*/  IADD3 R5, R246, -0x1, RZ ;  /* 0xfffffffff6057810 */ /* 0x01cfe80007ffe0ff */
[----:B------:R-:W-:Y:S01]  /*db20*/  SHF.R.S32.HI R4, RZ, 0x1f, R5 ;  /* 0x0000001fff047819 */ /* 0x000fe20000011405 */
[C---:B------:R-:W-:Y:S04]  /*db30*/  IMAD.WIDE.U32 R8, R5.reuse, c[0x0][0x1e0], RZ ;  /* 0x0000780005087a25 */ /* 0x040fe800078e00ff */
[----:B------:R-:W-:Y:S04]  /*db40*/  IMAD R4, R4, c[0x0][0x1e0], RZ ;  /* 0x0000780004047a24 */ /* 0x000fe800078e02ff */
[----:B------:R-:W-:Y:S04]  /*db50*/  IMAD R4, R5, c[0x0][0x1e4], R4 ;  /* 0x0000790005047a24 */ /* 0x000fe800078e0204 */
[----:B------:R-:W-:Y:S01]  /*db60*/  IMAD.IADD R5, R9, 0x1, R4 ;  /* 0x0000000109057824 */ /* 0x000fe200078e0204 */
[----:B------:R-:W-:Y:S01]  /*db70*/  IADD3 R4, -R248, 0x30, RZ ;  /* 0x00000030f8047810 */ /* 0x000fe20007ffe1ff */
[----:B------:R-:W-:Y:S03]  /*db80*/  IMAD.WIDE.U32 R8, R8, 0x30, RZ ;  /* 0x0000003008087825 */ /* 0x000fe600078e00ff */
[----:B------:R-:W-:Y:S01]  /*db90*/  ISETP.GE.AND P0, PT, R4, 0x21, PT ;  /* 0x000000210400780c */ /* 0x000fe20003f06270 */
[----:B------:R-:W-:Y:S04]  /*dba0*/  IMAD R5, R5, 0x30, RZ ;  /* 0x0000003005057824 */ /* 0x000fe800078e02ff */
[----:B------:R-:W-:Y:S08]  /*dbb0*/  IMAD.IADD R5, R9, 0x1, R5 ;  /* 0x0000000109057824 */ /* 0x000ff000078e0205 */
[----:B------:R-:W-:Y:S04]  /*dbc0*/  @P0 IADD3 R7, P2, P1, R234, UR6, R8 ;  /* 0x00000006ea070c10 */ /* 0x000fe8000f95e008 */
[----:B------:R-:W-:Y:S02]  /*dbd0*/  @P0 IADD3.X R6, R245, UR5, R5, P2, P1 ;  /* 0x00000005f5060c10 */ /* 0x000fe400097e2405 */
[----:B------:R-:W-:Y:S11]  /*dbe0*/  ISETP.GE.AND P1, PT, R4, 0x1, PT ;  /* 0x000000010400780c */ /* 0x000ff60003f26270 */
[----:B------:R-:W-:Y:S02]  /*dbf0*/  @!UPT UIADD3 URZ, URZ, URZ, URZ ;  /* 0x0000003f3f3ff290 */ /* 0x000fe4000fffe03f */
[----:B------:R-:W-:Y:S05]  /*dc00*/  @P1 IADD3 R4, P2, R234, R8, RZ ;  /* 0x00000008ea041210 */ /* 0x000fea0007f5e0ff */
        /* <DEDUP_REMOVED lines=8> */
[----:B------:R-:W-:Y:S03]  /*dc90*/  @P0 LEA.HI.X R11, R7, c[0x0][0x1cc], R6, 0x1, P2 ;  /* 0x00007300070b0a11 */ /* 0x000fe600010f0c06 */
[----:B------:R2:W-:Y:S04]  /*dca0*/  @P1 LDGSTS.E.BYPASS.LTC128B.128 [R231+0xb880], [R8.64+0x80], !P5 ;  /* 0x0b88008008e71fae */ /* 0x0005e8000e901d52 */
[----:B------:R2:W-:Y:S04]  /*dcb0*/  @P1 LDGSTS.E.BYPASS.LTC128B.128 [R231+0xd080], [R8.64+0x100], !P4 ;  /* 0x0d08010008e71fae */ /* 0x0005e8000e101d52 */
[----:B------:R2:W-:Y:S04]  /*dcc0*/  @P1 LDGSTS.E.BYPASS.LTC128B.128 [R231+0xe880], [R8.64+0x180], !P3 ;  /* 0x0e88018008e71fae */ /* 0x0005e8000d901d52 */
[----:B------:R2:W-:Y:S04]  /*dcd0*/  @P0 LDGSTS.E.BYPASS.LTC128B.128 [R231+0xb080], [R10.64], !P6 ;  /* 0x0b0800000ae70fae */ /* 0x0005e8000f101d52 */
[----:B------:R2:W-:Y:S04]  /*dce0*/  @P0 LDGSTS.E.BYPASS.LTC128B.128 [R231+0xc880], [R10.64+0x80], !P5 ;  /* 0x0c8800800ae70fae */ /* 0x0005e8000e901d52 */
[----:B------:R2:W-:Y:S04]  /*dcf0*/  @P0 LDGSTS.E.BYPASS.LTC128B.128 [R231+0xe080], [R10.64+0x100], !P4 ;  /* 0x0e0801000ae70fae */ /* 0x0005e8000e101d52 */
[----:B------:R2:W-:Y:S02]  /*dd00*/  @P0 LDGSTS.E.BYPASS.LTC128B.128 [R231+0xf880], [R10.64+0x180], !P3 ;  /* 0x0f8801800ae70fae */ /* 0x0005e4000d901d52 */
.L_x_1105:
[----:B--234-:R-:W-:Y:S05]  /*dd10*/  BSYNC B0 ;  /* 0x0000000000007941 */ /* 0x01cfea0003800000 */
.L_x_1104:
[----:B------:R-:W-:Y:S01]  /*dd20*/  ISETP.NE.AND P0, PT, R198, 0x1, PT ;  /* 0x00000001c600780c */ /* 0x000fe20003f05270 */
[----:B------:R-:W2:Y:S01]  /*dd30*/  LDL R176, [R1+0x4] ;  /* 0x0000040001b07983 */ /* 0x000ea20000100800 */
[----:B------:R-:W-:Y:S03]  /*dd40*/  IMAD R13, R246, -0x30, RZ ;  /* 0xffffffd0f60d7824 */ /* 0x000fe600078e02ff */
[----:B------:R-:W0:Y:S01]  /*dd50*/  LDGDEPBAR ;  /* 0x00000000000079af */ /* 0x000e220000000000 */
[----:B------:R-:W-:Y:S01]  /*dd60*/  IMAD.IADD R9, R13, 0x1, -R240 ;  /* 0x000000010d097824 */ /* 0x000fe200078e0af0 */
[----:B------:R-:W-:Y:S04]  /*dd70*/  IADD3 R10, -R240, 0x1, R13 ;  /* 0x00000001f00a7810 */ /* 0x000fe80007ffe10d */
[----:B------:R-:W-:Y:S04]  /*dd80*/  IADD3 R10, -R242, R10, R3 ;  /* 0x0000000af20a7210 */ /* 0x000fe80007ffe103 */
[C---:B------:R-:W-:Y:S02]  /*dd90*/  IADD3 R11, R10.reuse, c[0x0][0x328], RZ ;  /* 0x0000ca000a0b7a10 */ /* 0x040fe40007ffe0ff */
[----:B------:R-:W-:Y:S01]  /*dda0*/  IADD3 R10, R10, UR7, RZ ;  /* 0x000000070a0a7c10 */ /* 0x000fe2000fffe0ff */
[----:B--2---:R-:W-:Y:S05]  /*ddb0*/  IMAD R4, R176, 0x80, R241 ;  /* 0x00000080b0047824 */ /* 0x004fea00078e02f1 */
[----:B------:R-:W-:Y:S05]  /*ddc0*/  IADD3 R12, R238, R4, R239 ;  /* 0x00000004ee0c7210 */ /* 0x000fea0007ffe0ef */
[----:B------:R-:W-:Y:S05]  /*ddd0*/  @P0 IMAD.HI.U32 R4, R12, c[0x0][0x2c8], RZ ;  /* 0x0000b2000c040a27 */ /* 0x000fea00078e00ff */
[----:B------:R-:W-:Y:S02]  /*dde0*/  @P0 SHF.R.U32.HI R12, RZ, c[0x0][0x2cc], R4 ;  /* 0x0000b300ff0c0a19 */ /* 0x000fe40000011604 */
[----:B------:R-:W-:Y:S03]  /*ddf0*/  ISETP.GE.AND P0, PT, R197, 0x1, PT ;  /* 0x00000001c500780c */ /* 0x000fe60003f06270 */
[----:B------:R-:W2:Y:S02]  /*de00*/  SHFL.IDX PT, R6, R12, RZ, 0x1c1f ;  /* 0x001c1fff0c067589 */ /* 0x000ea400000e0000 */
[--C-:B--2---:R-:W-:Y:S02]  /*de10*/  IMAD.IADD R16, R11, 0x1, R6.reuse ;  /* 0x000000010b107824 */ /* 0x104fe400078e0206 */
[----:B------:R-:W-:Y:S06]  /*de20*/  IMAD.IADD R14, R10, 0x1, R6 ;  /* 0x000000010a0e7824 */ /* 0x000fec00078e0206 */
[----:B------:R-:W-:-:S05]  /*de30*/  @!P0 BRA `(.L_x_1106) ;  /* 0x0000017000008947 */ /* 0x000fca0003800000 */
[----:B------:R-:W-:Y:S01]  /*de40*/  IADD3 R6, -R242, R3, R6 ;  /* 0x00000003f2067210 */ /* 0x000fe20007ffe106 */
[----:B------:R-:W-:Y:S03]  /*de50*/  BSSY B0, `(.L_x_1107) ;  /* 0x0000011000007945 */ /* 0x000fe60003800000 */
        /* <DEDUP_REMOVED lines=11> */
.L_x_1108:
[----:B------:R-:W-:Y:S04]  /*df10*/  MOV R4, c[0x0][0x32c] ;  /* 0x0000cb0000047a02 */ /* 0x000fe80000000f00 */
[----:B------:R-:W-:Y:S11]  /*df20*/  ISETP.NE.AND P0, PT, R4, 0x1, PT ;  /* 0x000000010400780c */ /* 0x000ff60003f05270 */
[----:B------:R-:W-:Y:S02]  /*df30*/  @!UPT UIADD3 URZ, URZ, URZ, URZ ;  /* 0x0000003f3f3ff290 */ /* 0x000fe4000fffe03f */
[----:B------:R-:W-:Y:S05]  /*df40*/  @P0 IMAD.HI.U32 R4, R6, c[0x0][0x330], RZ ;  /* 0x0000cc0006040a27 */ /* 0x000fea00078e00ff */
[----:B------:R-:W-:Y:S02]  /*df50*/  @P0 SHF.R.U32.HI R6, RZ, c[0x0][0x334], R4 ;  /* 0x0000cd00ff060a19 */ /* 0x000fe40000011604 */
.L_x_1109:
[----:B------:R-:W-:Y:S05]  /*df60*/  BSYNC B0 ;  /* 0x0000000000007941 */ /* 0x000fea0003800000 */
.L_x_1107:
[----:B------:R-:W-:Y:S05]  /*df70*/  IMAD R7, R6, c[0x0][0x32c], R9 ;  /* 0x0000cb0006077a24 */ /* 0x000fea00078e0209 */
[----:B------:R-:W-:Y:S02]  /*df80*/  IADD3 R5, R7, c[0x0][0x32c], RZ ;  /* 0x0000cb0007057a10 */ /* 0x000fe40007ffe0ff */
[----:B------:R-:W-:Y:S02]  /*df90*/  IMNMX R14, R14, R7, !PT ;  /* 0x000000070e0e7217 */ /* 0x000fe40007800200 */
[----:B------:R-:W-:Y:S02]  /*dfa0*/  IMNMX R16, R16, R5, PT ;  /* 0x0000000510107217 */ /* 0x000fe40003800200 */
.L_x_1106:
[C---:B------:R-:W-:Y:S01]  /*dfb0*/  ISETP.GE.AND P0, PT, R13.reuse, 0x2, PT ;  /* 0x000000020d00780c */ /* 0x040fe20003f06270 */
[----:B------:R-:W2:Y:S01]  /*dfc0*/  SHFL.IDX PT, R12, R12, 0x1, 0x1c1f ;  /* 0x003c1f000c0c7f89 */ /* 0x000ea200000e0000 */
[C---:B------:R-:W-:Y:S02]  /*dfd0*/  ISETP.GE.AND P1, PT, R13.reuse, 0x9, PT ;  /* 0x000000090d00780c */ /* 0x040fe40003f26270 */
[----:B------:R-:W-:Y:S02]  /*dfe0*/  P2R R8, PR, RZ, 0x1 ;  /* 0x00000001ff087803 */ /* 0x000fe40000000000 */
[----:B------:R-:W-:Y:S02]  /*dff0*/  ISETP.GT.AND P0, PT, R14, 0x1, !P0 ;  /* 0x000000010e00780c */ /* 0x000fe40004704270 */
[----:B------:R-:W-:Y:S02]  /*e000*/  P2R R7, PR, RZ, 0x2 ;  /* 0x00000002ff077803 */ /* 0x000fe40000000000 */
[----:B------:R-:W-:Y:S02]  /*e010*/  ISETP.LT.OR P0, PT, R16, 0x2, P0 ;  /* 0x000000021000780c */ /* 0x000fe40000701670 */
[----:B------:R-:W-:Y:S02]  /*e020*/  ISETP.GE.AND P6, PT, R13, 0x19, PT ;  /* 0x000000190d00780c */ /* 0x000fe40003fc6270 */
[----:B------:R-:W-:Y:S02]  /*e030*/  FSEL R19, R169, -INF , !P0 ;  /* 0xff800000a9137808 */ /* 0x000fe40004000000 */
[----:B------:R-:W-:Y:S02]  /*e040*/  ISETP.GT.AND P0, PT, R14, 0x8, !P1 ;  /* 0x000000080e00780c */ /* 0x000fe40004f04270 */
[----:B------:R-:W-:Y:S02]  /*e050*/  ISETP.GE.AND P1, PT, R13, 0xa, PT ;  /* 0x0000000a0d00780c */ /* 0x000fe40003f26270 */
[----:B------:R-:W-:Y:S02]  /*e060*/  ISETP.LT.OR P0, PT, R16, 0x9, P0 ;  /* 0x000000091000780c */ /* 0x000fe40000701670 */
[----:B------:R-:W-:Y:S02]  /*e070*/  P2R R6, PR, RZ, 0x2 ;  /* 0x00000002ff067803 */ /* 0x000fe40000000000 */
[----:B-1----:R-:W-:Y:S01]  /*e080*/  FSEL R17, R171, -INF , !P0 ;  /* 0xff800000ab117808 */ /* 0x002fe20004000000 */
[--C-:B--2---:R-:W-:Y:S01]  /*e090*/  IMAD.IADD R11, R11, 0x1, R12.reuse ;  /* 0x000000010b0b7824 */ /* 0x104fe200078e020c */
[----:B------:R-:W-:Y:S02]  /*e0a0*/  ISETP.GT.AND P0, PT, R14, 0x9, !P1 ;  /* 0x000000090e00780c */ /* 0x000fe40004f04270 */
[C---:B------:R-:W-:Y:S02]  /*e0b0*/  ISETP.GE.AND P1, PT, R13.reuse, 0x11, PT ;  /* 0x000000110d00780c */ /* 0x040fe40003f26270 */
[----:B------:R-:W-:Y:S02]  /*e0c0*/  ISETP.LT.OR P0, PT, R16, 0xa, P0 ;  /* 0x0000000a1000780c */ /* 0x000fe40000701670 */
[----:B------:R-:W-:Y:S02]  /*e0d0*/  P2R R5, PR, RZ, 0x2 ;  /* 0x00000002ff057803 */ /* 0x000fe40000000000 */
[----:B------:R-:W-:Y:S02]  /*e0e0*/  FSEL R15, R180, -INF , !P0 ;  /* 0xff800000b40f7808 */ /* 0x000fe40004000000 */
[----:B------:R-:W-:Y:S02]  /*e0f0*/  ISETP.GT.AND P0, PT, R14, 0x10, !P1 ;  /* 0x000000100e00780c */ /* 0x000fe40004f04270 */
[C---:B------:R-:W-:Y:S02]  /*e100*/  ISETP.GE.AND P1, PT, R13.reuse, 0x12, PT ;  /* 0x000000120d00780c */ /* 0x040fe40003f26270 */
[----:B------:R-:W-:Y:S02]  /*e110*/  ISETP.LT.OR P0, PT, R16, 0x11, P0 ;  /* 0x000000111000780c */ /* 0x000fe40000701670 */
[----:B------:R-:W-:Y:S02]  /*e120*/  ISETP.GE.AND P5, PT, R13, 0x1a, PT ;  /* 0x0000001a0d00780c */ /* 0x000fe40003fa6270 */
[----:B------:R-:W-:Y:S02]  /*e130*/  FSEL R171, R183, -INF , !P0 ;  /* 0xff800000b7ab7808 */ /* 0x000fe40004000000 */
[----:B------:R-:W-:Y:S02]  /*e140*/  ISETP.GT.AND P0, PT, R14, 0x11, !P1 ;  /* 0x000000110e00780c */ /* 0x000fe40004f04270 */
[C---:B------:R-:W-:Y:S02]  /*e150*/  ISETP.GE.AND P4, PT, R13.reuse, 0x21, PT ;  /* 0x000000210d00780c */ /* 0x040fe40003f86270 */
[----:B------:R-:W-:Y:S02]  /*e160*/  ISETP.LT.OR P0, PT, R16, 0x12, P0 ;  /* 0x000000121000780c */ /* 0x000fe40000701670 */
[C---:B------:R-:W-:Y:S02]  /*e170*/  ISETP.GE.AND P3, PT, R13.reuse, 0x22, PT ;  /* 0x000000220d00780c */ /* 0x040fe40003f66270 */
[----:B------:R-:W-:Y:S02]  /*e180*/  FSEL R169, R194, -INF , !P0 ;  /* 0xff800000c2a97808 */ /* 0x000fe40004000000 */
[----:B------:R-:W-:Y:S02]  /*e190*/  ISETP.GT.AND P0, PT, R14, 0x18, !P6 ;  /* 0x000000180e00780c */ /* 0x000fe40007704270 */
[----:B------:R-:W-:Y:S02]  /*e1a0*/  ISETP.GE.AND P2, PT, R13, 0x29, PT ;  /* 0x000000290d00780c */ /* 0x000fe40003f46270 */
[----:B------:R-:W-:Y:S02]  /*e1b0*/  ISETP.LT.OR P0, PT, R16, 0x19, P0 ;  /* 0x000000191000780c */ /* 0x000fe40000701670 */
[----:B------:R-:W-:Y:S02]  /*e1c0*/  P2R R4, PR, RZ, 0x2 ;  /* 0x00000002ff047803 */ /* 0x000fe40000000000 */
[----:B------:R-:W-:Y:S02]  /*e1d0*/  FSEL R167, R249, -INF , !P0 ;  /* 0xff800000f9a77808 */ /* 0x000fe40004000000 */
[----:B------:R-:W-:Y:S02]  /*e1e0*/  ISETP.GT.AND P0, PT, R14, 0x19, !P5 ;  /* 0x000000190e00780c */ /* 0x000fe40006f04270 */
[----:B------:R-:W-:Y:S02]  /*e1f0*/  ISETP.GE.AND P1, PT, R13, 0x1, PT ;  /* 0x000000010d00780c */ /* 0x000fe40003f26270 */
[----:B------:R-:W-:Y:S04]  /*e200*/  ISETP.LT.OR P0, PT, R16, 0x1a, P0 ;  /* 0x0000001a1000780c */ /* 0x000fe80000701670 */
[----:B------:R-:W-:Y:S02]  /*e210*/  FSEL R165, R195, -INF , !P0 ;  /* 0xff800000c3a57808 */ /* 0x000fe40004000000 */
[----:B------:R-:W-:Y:S04]  /*e220*/  ISETP.GT.AND P0, PT, R14, 0x20, !P4 ;  /* 0x000000200e00780c */ /* 0x000fe80006704270 */
        /* <DEDUP_REMOVED lines=8> */
[----:B------:R-:W-:Y:S04]  /*e2b0*/  ISETP.GT.AND P0, PT, R14, RZ, !P1 ;  /* 0x000000ff0e00720c */ /* 0x000fe80004f04270 */
[----:B------:R-:W-:Y:S04]  /*e2c0*/  ISETP.LT.OR P0, PT, R16, 0x1, P0 ;  /* 0x000000011000780c */ /* 0x000fe80000701670 */
[----:B------:R-:W-:Y:S02]  /*e2d0*/  FSEL R21, R168, -INF , !P0 ;  /* 0xff800000a8157808 */ /* 0x000fe40004000000 */
[----:B------:R-:W-:Y:S04]  /*e2e0*/  ISETP.GE.AND P0, PT, R13, 0x2a, PT ;  /* 0x0000002a0d00780c */ /* 0x000fe80003f06270 */
[----:B------:R-:W-:Y:S02]  /*e2f0*/  P2R R13, PR, RZ, 0x1 ;  /* 0x00000001ff0d7803 */ /* 0x000fe40000000000 */
[----:B------:R-:W-:Y:S04]  /*e300*/  ISETP.GT.AND P0, PT, R14, 0x29, !P0 ;  /* 0x000000290e00780c */ /* 0x000fe80004704270 */
[----:B------:R-:W-:Y:S01]  /*e310*/  ISETP.LT.OR P0, PT, R16, 0x2a, P0 ;  /* 0x0000002a1000780c */ /* 0x000fe20000701670 */
[----:B------:R-:W-:Y:S03]  /*e320*/  IMAD.IADD R16, R10, 0x1, R12 ;  /* 0x000000010a107824 */ /* 0x000fe600078e020c */
[----:B------:R-:W-:Y:S02]  /*e330*/  FSEL R159, R25, -INF , !P0 ;  /* 0xff800000199f7808 */ /* 0x000fe40004000000 */
[----:B------:R-:W-:Y:S11]  /*e340*/  ISETP.GE.AND P0, PT, R197, 0x1, PT ;  /* 0x00000001c500780c */ /* 0x000ff60003f06270 */
[----:B------:R-:W-:Y:S02]  /*e350*/  @!UPT UIADD3 URZ, URZ, URZ, URZ ;  /* 0x0000003f3f3ff290 */ /* 0x000fe4000fffe03f */
        /* <DEDUP_REMOVED lines=14> */
.L_x_1112:
[----:B------:R-:W-:Y:S04]  /*e440*/  MOV R10, c[0x0][0x32c] ;  /* 0x0000cb00000a7a02 */ /* 0x000fe80000000f00 */
[----:B------:R-:W-:Y:S11]  /*e450*/  ISETP.NE.AND P0, PT, R10, 0x1, PT ;  /* 0x000000010a00780c */ /* 0x000ff60003f05270 */
[----:B------:R-:W-:Y:S02]  /*e460*/  @!UPT UIADD3 URZ, URZ, URZ, URZ ;  /* 0x0000003f3f3ff290 */ /* 0x000fe4000fffe03f */
[----:B------:R-:W-:Y:S05]  /*e470*/  @P0 IMAD.HI.U32 R10, R12, c[0x0][0x330], RZ ;  /* 0x0000cc000c0a0a27 */ /* 0x000fea00078e00ff */
[----:B------:R-:W-:Y:S02]  /*e480*/  @P0 SHF.R.U32.HI R12, RZ, c[0x0][0x334], R10 ;  /* 0x0000cd00ff0c0a19 */ /* 0x000fe4000001160a */
.L_x_1113:
[----:B------:R-:W-:Y:S05]  /*e490*/  BSYNC B0 ;  /* 0x0000000000007941 */ /* 0x000fea0003800000 */
.L_x_1111:
[----:B------:R-:W-:Y:S05]  /*e4a0*/  IMAD R9, R12, c[0x0][0x32c], R9 ;  /* 0x0000cb000c097a24 */ /* 0x000fea00078e0209 */
[----:B------:R-:W-:Y:S02]  /*e4b0*/  IADD3 R10, R9, c[0x0][0x32c], RZ ;  /* 0x0000cb00090a7a10 */ /* 0x000fe40007ffe0ff */
[----:B------:R-:W-:Y:S02]  /*e4c0*/  IMNMX R16, R16, R9, !PT ;  /* 0x0000000910107217 */ /* 0x000fe40007800200 */
[----:B------:R-:W-:Y:S02]  /*e4d0*/  IMNMX R11, R11, R10, PT ;  /* 0x0000000a0b0b7217 */ /* 0x000fe40003800200 */
.L_x_1110:
[----:B------:R-:W-:Y:S01]  /*e4e0*/  ISETP.GT.AND P0, PT, R16, RZ, !P1 ;  /* 0x000000ff1000720c */ /* 0x000fe20004f04270 */
[----:B------:R-:W-:Y:S01]  /*e4f0*/  LDSM.16.MT88.4 R172, [R214+0x7880] ;  /* 0x00788000d6ac783b */ /* 0x000fe20000004200 */
[----:B------:R-:W-:Y:S02]  /*e500*/  ISETP.NE.AND P1, PT, R13, RZ, PT ;  /* 0x000000ff0d00720c */ /* 0x000fe40003f25270 */
[----:B------:R-:W-:Y:S04]  /*e510*/  ISETP.LT.OR P0, PT, R11, 0x1, P0 ;  /* 0x000000010b00780c */ /* 0x000fe80000701670 */
[----:B------:R-:W-:Y:S02]  /*e520*/  FSEL R13, R170, -INF , !P0 ;  /* 0xff800000aa0d7808 */ /* 0x000fe40004000000 */
[----:B------:R-:W-:Y:S02]  /*e530*/  ISETP.NE.AND P0, PT, R8, RZ, PT ;  /* 0x000000ff0800720c */ /* 0x000fe40003f05270 */
[----:B------:R-:W-:Y:S02]  /*e540*/  FMNMX.FTZ R8, R21, R0, !PT ;  /* 0x0000000015087209 */ /* 0x000fe40007810000 */
[C---:B------:R-:W-:Y:S02]  /*e550*/  ISETP.GT.AND P0, PT, R16.reuse, 0x1, !P0 ;  /* 0x000000011000780c */ /* 0x040fe40004704270 */
[----:B------:R-:W-:Y:S02]  /*e560*/  FMNMX.FTZ R8, R19, R8, !PT ;  /* 0x0000000813087209 */ /* 0x000fe40007810000 */
[----:B------:R-:W-:Y:S02]  /*e570*/  ISETP.LT.OR P0, PT, R11, 0x2, P0 ;  /* 0x000000020b00780c */ /* 0x000fe40000701670 */
[----:B------:R-:W-:Y:S02]  /*e580*/  FMNMX.FTZ R8, R17, R8, !PT ;  /* 0x0000000811087209 */ /* 0x000fe40007810000 */
[----:B------:R-:W-:Y:S02]  /*e590*/  FSEL R14, R177, -INF , !P0 ;  /* 0xff800000b10e7808 */ /* 0x000fe40004000000 */
[----:B------:R-:W-:Y:S02]  /*e5a0*/  FMNMX.FTZ R8, R15, R8, !PT ;  /* 0x000000080f087209 */ /* 0x000fe40007810000 */
[----:B------:R-:W-:Y:S02]  /*e5b0*/  ISETP.NE.AND P0, PT, R7, RZ, PT ;  /* 0x000000ff0700720c */ /* 0x000fe40003f05270 */
[----:B------:R-:W-:Y:S02]  /*e5c0*/  FMNMX.FTZ R8, R171, R8, !PT ;  /* 0x00000008ab087209 */ /* 0x000fe40007810000 */
[----:B------:R-:W-:Y:S02]  /*e5d0*/  ISETP.GT.AND P0, PT, R16, 0x8, !P0 ;  /* 0x000000081000780c */ /* 0x000fe40004704270 */
[----:B------:R-:W-:Y:S02]  /*e5e0*/  FMNMX.FTZ R8, R169, R8, !PT ;  /* 0x00000008a9087209 */ /* 0x000fe40007810000 */
[----:B------:R-:W-:Y:S02]  /*e5f0*/  ISETP.LT.OR P0, PT, R11, 0x9, P0 ;  /* 0x000000090b00780c */ /* 0x000fe40000701670 */
[----:B------:R-:W-:Y:S02]  /*e600*/  FMNMX.FTZ R8, R167, R8, !PT ;  /* 0x00000008a7087209 */ /* 0x000fe40007810000 */
[----:B------:R-:W-:Y:S02]  /*e610*/  FSEL R12, R178, -INF , !P0 ;  /* 0xff800000b20c7808 */ /* 0x000fe40004000000 */
[----:B------:R-:W-:Y:S02]  /*e620*/  FMNMX.FTZ R8, R165, R8, !PT ;  /* 0x00000008a5087209 */ /* 0x000fe40007810000 */
[----:B------:R-:W-:Y:S02]  /*e630*/  ISETP.NE.AND P0, PT, R6, RZ, PT ;  /* 0x000000ff0600720c */ /* 0x000fe40003f05270 */
[----:B------:R-:W-:Y:S02]  /*e640*/  FMNMX.FTZ R8, R191, R8, !PT ;  /* 0x00000008bf087209 */ /* 0x000fe40007810000 */
[C---:B------:R-:W-:Y:S02]  /*e650*/  ISETP.GT.AND P0, PT, R16.reuse, 0x9, !P0 ;  /* 0x000000091000780c */ /* 0x040fe40004704270 */
[----:B------:R-:W-:Y:S02]  /*e660*/  FMNMX.FTZ R8, R189, R8, !PT ;  /* 0x00000008bd087209 */ /* 0x000fe40007810000 */
[----:B------:R-:W-:Y:S02]  /*e670*/  ISETP.LT.OR P0, PT, R11, 0xa, P0 ;  /* 0x0000000a0b00780c */ /* 0x000fe40000701670 */
[----:B------:R-:W-:Y:S02]  /*e680*/  FMNMX.FTZ R8, R187, R8, !PT ;  /* 0x00000008bb087209 */ /* 0x000fe40007810000 */
[----:B------:R-:W-:Y:S02]  /*e690*/  FSEL R10, R179, -INF , !P0 ;  /* 0xff800000b30a7808 */ /* 0x000fe40004000000 */
[----:B------:R-:W-:Y:S02]  /*e6a0*/  ISETP.NE.AND P0, PT, R5, RZ, PT ;  /* 0x000000ff0500720c */ /* 0x000fe40003f05270 */
[----:B------:R-:W-:Y:S02]  /*e6b0*/  FMNMX.FTZ R6, R159, R8, !PT ;  /* 0x000000089f067209 */ /* 0x000fe40007810000 */
[----:B------:R-:W-:Y:S03]  /*e6c0*/  ISETP.GT.AND P0, PT, R16, 0x10, !P0 ;  /* 0x000000101000780c */ /* 0x000fe60004704270 */
[----:B------:R-:W1:Y:S01]  /*e6d0*/  SHFL.BFLY PT, R5, R6, 0x2, 0x1f ;  /* 0x0c401f0006057f89 */ /* 0x000e6200000e0000 */
[C---:B------:R-:W-:Y:S04]  /*e6e0*/  ISETP.LT.OR P0, PT, R11.reuse, 0x11, P0 ;  /* 0x000000110b00780c */ /* 0x040fe80000701670 */
[----:B------:R-:W-:Y:S02]  /*e6f0*/  FSEL R170, R182, -INF , !P0 ;  /* 0xff800000b6aa7808 */ /* 0x000fe40004000000 */
[----:B------:R-:W-:Y:S04]  /*e700*/  ISETP.NE.AND P0, PT, R4, RZ, PT ;  /* 0x000000ff0400720c */ /* 0x000fe80003f05270 */
[C---:B------:R-:W-:Y:S04]  /*e710*/  ISETP.GT.AND P0, PT, R16.reuse, 0x11, !P0 ;  /* 0x000000111000780c */ /* 0x040fe80004704270 */
[----:B------:R-:W-:Y:S04]  /*e720*/  ISETP.LT.OR P0, PT, R11, 0x12, P0 ;  /* 0x000000120b00780c */ /* 0x000fe80000701670 */
[----:B------:R-:W-:Y:S02]  /*e730*/  FSEL R168, R181, -INF , !P0 ;  /* 0xff800000b5a87808 */ /* 0x000fe40004000000 */
[----:B------:R-:W-:Y:S02]  /*e740*/  ISETP.GT.AND P0, PT, R16, 0x18, !P6 ;  /* 0x000000181000780c */ /* 0x000fe40007704270 */
[----:B-1----:R-:W-:Y:S02]  /*e750*/  FMNMX.FTZ R4, R6, R5, !PT ;  /* 0x0000000506047209 */ /* 0x002fe40007810000 */
[----:B------:R-:W-:Y:S02]  /*e760*/  ISETP.LT.OR P0, PT, R11, 0x19, P0 ;  /* 0x000000190b00780c */ /* 0x000fe40000701670 */
[----:B------:R-:W-:Y:S01]  /*e770*/  FMNMX.FTZ R5, R13, R2, !PT ;  /* 0x000000020d057209 */ /* 0x000fe20007810000 */
[----:B------:R-:W1:Y:S01]  /*e780*/  SHFL.BFLY PT, R157, R4, 0x1, 0x1f ;  /* 0x0c201f00049d7f89 */ /* 0x000e6200000e0000 */
[----:B------:R-:W-:Y:S02]  /*e790*/  FSEL R166, R193, -INF , !P0 ;  /* 0xff800000c1a67808 */ /* 0x000fe40004000000 */
[----:B------:R-:W-:Y:S02]  /*e7a0*/  ISETP.GT.AND P0, PT, R16, 0x19, !P5 ;  /* 0x000000191000780c */ /* 0x000fe40006f04270 */
[----:B------:R-:W-:Y:S02]  /*e7b0*/  FMNMX.FTZ R5, R14, R5, !PT ;  /* 0x000000050e057209 */ /* 0x000fe40007810000 */
[C---:B------:R-:W-:Y:S02]  /*e7c0*/  ISETP.LT.OR P0, PT, R11.reuse, 0x1a, P0 ;  /* 0x0000001a0b00780c */ /* 0x040fe40000701670 */
[----:B------:R-:W-:Y:S02]  /*e7d0*/  FMNMX.FTZ R5, R12, R5, !PT ;  /* 0x000000050c057209 */ /* 0x000fe40007810000 */
        /* <DEDUP_REMOVED lines=18> */
[----:B------:R-:W-:Y:S02]  /*e900*/  ISETP.LT.OR P0, PT, R11, 0x2a, P0 ;  /* 0x0000002a0b00780c */ /* 0x000fe40000701670 */
[----:B------:R-:W-:Y:S02]  /*e910*/  FMNMX.FTZ R5, R186, R5, !PT ;  /* 0x00000005ba057209 */ /* 0x000fe40007810000 */
[----:B------:R-:W-:Y:S02]  /*e920*/  FSEL R158, R23, -INF , !P0 ;  /* 0xff800000179e7808 */ /* 0x000fe40004000000 */
[----:B-1----:R-:W-:Y:S02]  /*e930*/  FMNMX.FTZ R157, R4, R157, !PT ;  /* 0x0000009d049d7209 */ /* 0x002fe40007810000 */
[----:B------:R-:W-:Y:S02]  /*e940*/  FMNMX.FTZ R11, R158, R5, !PT ;  /* 0x000000059e0b7209 */ /* 0x000fe40007810000 */
[C---:B------:R-:W-:Y:S01]  /*e950*/  FSETP.NEU.FTZ.AND P0, PT, R157.reuse, -INF , PT ;  /* 0xff8000009d00780b */ /* 0x040fe20003f1d000 */
[C---:B------:R-:W-:Y:S02]  /*e960*/  FMUL.FTZ R192, R157.reuse, c[0x0][0x2d0] ;  /* 0x0000b4009dc07a20 */ /* 0x040fe40000410000 */
[----:B------:R-:W1:Y:S01]  /*e970*/  SHFL.BFLY PT, R4, R11, 0x2, 0x1f ;  /* 0x0c401f000b047f89 */ /* 0x000e6200000e0000 */
[----:B------:R-:W-:Y:S02]  /*e980*/  FSEL R7, R157, RZ, P0 ;  /* 0x000000ff9d077208 */ /* 0x000fe40000000000 */
[----:B------:R-:W-:Y:S03]  /*e990*/  FSEL R192, R192, RZ, P0 ;  /* 0x000000ffc0c07208 */ /* 0x000fe60000000000 */
[----:B------:R-:W-:Y:S02]  /*e9a0*/  FADD.FTZ R7, -R7, R0 ;  /* 0x0000000007077221 */ /* 0x000fe40000010100 */
[--C-:B------:R-:W-:Y:S02]  /*e9b0*/  FFMA.FTZ R177, R15, c[0x0][0x2d0], -R192.reuse ;  /* 0x0000b4000fb17a23 */ /* 0x100fe400000108c0 */
[--C-:B------:R-:W-:Y:S02]  /*e9c0*/  FFMA.FTZ R180, R21, c[0x0][0x2d0], -R192.reuse ;  /* 0x0000b40015b47a23 */ /* 0x100fe400000108c0 */
[--C-:B------:R-:W-:Y:S01]  /*e9d0*/  FFMA.FTZ R179, R19, c[0x0][0x2d0], -R192.reuse ;  /* 0x0000b40013b37a23 */ /* 0x100fe200000108c0 */
[----:B------:R-:W-:Y:S01]  /*e9e0*/  LDSM.16.MT88.4 R20, [R214+0x4080] ;  /* 0x00408000d614783b */ /* 0x000fe20000004200 */
[--C-:B------:R-:W-:Y:S01]  /*e9f0*/  FFMA.FTZ R178, R17, c[0x0][0x2d0], -R192.reuse ;  /* 0x0000b40011b27a23 */ /* 0x100fe200000108c0 */
[----:B------:R-:W-:Y:S01]  /*ea00*/  MUFU.EX2 R177, R177 ;  /* 0x000000b100b17308 */ /* 0x000fe20000000800 */
[----:B------:R-:W-:Y:S02]  /*ea10*/  FMUL.FTZ R0, R7, c[0x0][0x2d0] ;  /* 0x0000b40007007a20 */ /* 0x000fe40000410000 */
[--C-:B------:R-:W-:Y:S02]  /*ea20*/  FFMA.FTZ R193, R171, c[0x0][0x2d0], -R192.reuse ;  /* 0x0000b400abc17a23 */ /* 0x100fe400000108c0 */
[--C-:B------:R-:W-:Y:S02]  /*ea30*/  FFMA.FTZ R194, R169, c[0x0][0x2d0], -R192.reuse ;  /* 0x0000b400a9c27a23 */ /* 0x100fe400000108c0 */
[--C-:B------:R-:W-:Y:S01]  /*ea40*/  FFMA.FTZ R195, R167, c[0x0][0x2d0], -R192.reuse ;  /* 0x0000b400a7c37a23 */ /* 0x100fe200000108c0 */
[----:B-1----:R-:W-:Y:S02]  /*ea50*/  FMNMX.FTZ R9, R11, R4, !PT ;  /* 0x000000040b097209 */ /* 0x002fe40007810000 */
[----:B------:R-:W-:Y:S01]  /*ea60*/  MUFU.EX2 R180, R180 ;  /* 0x000000b400b47308 */ /* 0x000fe20000000800 */
[--C-:B------:R-:W-:Y:S02]  /*ea70*/  FFMA.FTZ R250, R165, c[0x0][0x2d0], -R192.reuse ;  /* 0x0000b400a5fa7a23 */ /* 0x100fe400000108c0 */
[--C-:B------:R-:W-:Y:S01]  /*ea80*/  FFMA.FTZ R191, R191, c[0x0][0x2d0], -R192.reuse ;  /* 0x0000b400bfbf7a23 */ /* 0x100fe200000108c0 */
[----:B------:R-:W1:Y:S01]  /*ea90*/  SHFL.BFLY PT, R156, R9, 0x1, 0x1f ;  /* 0x0c201f00099c7f89 */ /* 0x000e6200000e0000 */
[--C-:B------:R-:W-:Y:S02]  /*eaa0*/  FFMA.FTZ R189, R189, c[0x0][0x2d0], -R192.reuse ;  /* 0x0000b400bdbd7a23 */ /* 0x100fe400000108c0 */
[--C-:B------:R-:W-:Y:S02]  /*eab0*/  FFMA.FTZ R187, R187, c[0x0][0x2d0], -R192.reuse ;  /* 0x0000b400bbbb7a23 */ /* 0x100fe400000108c0 */
[----:B------:R-:W-:Y:S01]  /*eac0*/  FFMA.FTZ R192, R159, c[0x0][0x2d0], -R192 ;  /* 0x0000b4009fc07a23 */ /* 0x000fe200000108c0 */
[----:B------:R-:W2:Y:S10]  /*ead0*/  MUFU.EX2 R179, R179 ;  /* 0x000000b300b37308 */ /* 0x000eb40000000800 */
[----:B------:R-:W3:Y:S01]  /*eae0*/  MUFU.EX2 R178, R178 ;  /* 0x000000b200b27308 */ /* 0x000ee20000000800 */
[----:B-1----:R-:W-:Y:S09]  /*eaf0*/  FMNMX.FTZ R156, R9, R156, !PT ;  /* 0x0000009c099c7209 */ /* 0x002ff20007810000 */
[----:B------:R-:W1:Y:S01]  /*eb00*/  MUFU.EX2 R0, R0 ;  /* 0x0000000000007308 */ /* 0x000e620000000800 */
[C---:B------:R-:W-:Y:S01]  /*eb10*/  FSETP.NEU.FTZ.AND P0, PT, R156.reuse, -INF , PT ;  /* 0xff8000009c00780b */ /* 0x040fe20003f1d000 */
[C---:B------:R-:W-:Y:S01]  /*eb20*/  FMUL.FTZ R185, R156.reuse, c[0x0][0x2d0] ;  /* 0x0000b4009cb97a20 */ /* 0x040fe20000410000 */
[----:B--2---:R-:W-:Y:S02]  /*eb30*/  F2FP.BF16.PACK_AB R160, R179, R180 ;  /* 0x000000b4b3a0723e */ /* 0x004fe400000010ff */
[----:B------:R-:W-:Y:S02]  /*eb40*/  FSEL R5, R156, RZ, P0 ;  /* 0x000000ff9c057208 */ /* 0x000fe40000000000 */
[----:B------:R-:W-:Y:S03]  /*eb50*/  FSEL R185, R185, RZ, P0 ;  /* 0x000000ffb9b97208 */ /* 0x000fe60000000000 */
[----:B------:R-:W-:Y:S01]  /*eb60*/  MUFU.EX2 R193, R193 ;  /* 0x000000c100c17308 */ /* 0x000fe20000000800 */
[----:B------:R-:W-:Y:S01]  /*eb70*/  FADD.FTZ R5, -R5, R2 ;  /* 0x0000000205057221 */ /* 0x000fe20000010100 */
[----:B------:R-:W-:Y:S01]  /*eb80*/  ISETP.GT.AND P0, PT, R246, R199, PT ;  /* 0x000000c7f600720c */ /* 0x000fe20003f04270 */
[--C-:B------:R-:W-:Y:S01]  /*eb90*/  FFMA.FTZ R184, R13, c[0x0][0x2d0], -R185.reuse ;  /* 0x0000b4000db87a23 */ /* 0x100fe200000108b9 */
[----:B---3--:R-:W-:Y:S01]  /*eba0*/  F2FP.BF16.PACK_AB R162, R177, R178 ;  /* 0x000000b2b1a2723e */ /* 0x008fe200000010ff */
[--C-:B------:R-:W-:Y:S02]  /*ebb0*/  FFMA.FTZ R183, R14, c[0x0][0x2d0], -R185.reuse ;  /* 0x0000b4000eb77a23 */ /* 0x100fe400000108b9 */
[--C-:B------:R-:W-:Y:S02]  /*ebc0*/  FFMA.FTZ R182, R12, c[0x0][0x2d0], -R185.reuse ;  /* 0x0000b4000cb67a23 */ /* 0x100fe400000108b9 */
[----:B------:R-:W2:Y:S01]  /*ebd0*/  LDSM.16.MT88.4 R12, [R216+0x4080] ;  /* 0x00408000d80c783b */ /* 0x000ea20000004200 */
[--C-:B------:R-:W-:Y:S01]  /*ebe0*/  FFMA.FTZ R181, R10, c[0x0][0x2d0], -R185.reuse ;  /* 0x0000b4000ab57a23 */ /* 0x100fe200000108b9 */
[----:B------:R-:W-:Y:S01]  /*ebf0*/  MUFU.EX2 R184, R184 ;  /* 0x000000b800b87308 */ /* 0x000fe20000000800 */
[----:B------:R-:W-:Y:S02]  /*ec00*/  FMUL.FTZ R2, R5, c[0x0][0x2d0] ;  /* 0x0000b40005027a20 */ /* 0x000fe40000410000 */
[C---:B-1----:R-:W-:Y:S02]  /*ec10*/  FMUL.FTZ R4, R0.reuse, R152 ;  /* 0x0000009800047220 */ /* 0x042fe40000410000 */
[C---:B------:R-:W-:Y:S02]  /*ec20*/  FMUL.FTZ R5, R0.reuse, R153 ;  /* 0x0000009900057220 */ /* 0x040fe40000410000 */
[C---:B------:R-:W-:Y:S02]  /*ec30*/  FMUL.FTZ R8, R0.reuse, R148 ;  /* 0x0000009400087220 */ /* 0x040fe40000410000 */
[C---:B------:R-:W-:Y:S01]  /*ec40*/  FMUL.FTZ R9, R0.reuse, R149 ;  /* 0x0000009500097220 */ /* 0x040fe20000410000 */
[----:B------:R-:W1:Y:S01]  /*ec50*/  MUFU.EX2 R183, R183 ;  /* 0x000000b700b77308 */ /* 0x000e620000000800 */
[C---:B------:R-:W-:Y:S02]  /*ec60*/  FMUL.FTZ R16, R0.reuse, R140 ;  /* 0x0000008c00107220 */ /* 0x040fe40000410000 */
[C---:B------:R-:W-:Y:S02]  /*ec70*/  FMUL.FTZ R17, R0.reuse, R141 ;  /* 0x0000008d00117220 */ /* 0x040fe40000410000 */
[C---:B------:R-:W-:Y:S02]  /*ec80*/  FMUL.FTZ R24, R0.reuse, R132 ;  /* 0x0000008400187220 */ /* 0x040fe40000410000 */
[----:B------:R-:W-:Y:S02]  /*ec90*/  FMUL.FTZ R25, R0, R133 ;  /* 0x0000008500197220 */ /* 0x000fe40000410000 */
[--C-:B------:R-:W-:Y:S01]  /*eca0*/  FFMA.FTZ R252, R170, c[0x0][0x2d0], -R185.reuse ;  /* 0x0000b400aafc7a23 */ /* 0x100fe200000108b9 */
[----:B------:R-:W-:Y:S01]  /*ecb0*/  MUFU.EX2 R182, R182 ;  /* 0x000000b600b67308 */ /* 0x000fe20000000800 */
[--C-:B------:R-:W-:Y:S02]  /*ecc0*/  FFMA.FTZ R249, R168, c[0x0][0x2d0], -R185.reuse ;  /* 0x0000b400a8f97a23 */ /* 0x100fe400000108b9 */
[----:B------:R-:W-:Y:S01]  /*ecd0*/  LDSM.16.MT88.4 R168, [R212+0x6080] ;  /* 0x00608000d4a8783b */ /* 0x000fe20000004200 */
[--C-:B------:R-:W-:Y:S02]  /*ece0*/  FFMA.FTZ R251, R166, c[0x0][0x2d0], -R185.reuse ;  /* 0x0000b400a6fb7a23 */ /* 0x100fe400000108b9 */
[C---:B------:R-:W-:Y:S02]  /*ecf0*/  FMUL.FTZ R28, R0.reuse, R28 ;  /* 0x0000001c001c7220 */ /* 0x040fe40000410000 */
[C---:B------:R-:W-:Y:S02]  /*ed00*/  FMUL.FTZ R29, R0.reuse, R29 ;  /* 0x0000001d001d7220 */ /* 0x040fe40000410000 */
[----:B------:R-:W3:Y:S01]  /*ed10*/  MUFU.EX2 R181, R181 ;  /* 0x000000b500b57308 */ /* 0x000ee20000000800 */
[C---:B------:R-:W-:Y:S02]  /*ed20*/  FMUL.FTZ R32, R0.reuse, R32 ;  /* 0x0000002000207220 */ /* 0x040fe40000410000 */
[C---:B------:R-:W-:Y:S01]  /*ed30*/  FMUL.FTZ R33, R0.reuse, R33 ;  /* 0x0000002100217220 */ /* 0x040fe20000410000 */
[----:B-1----:R-:W-:Y:S01]  /*ed40*/  F2FP.BF16.PACK_AB R161, R183, R184 ;  /* 0x000000b8b7a1723e */ /* 0x002fe200000010ff */
[C---:B------:R-:W-:Y:S02]  /*ed50*/  FMUL.FTZ R36, R0.reuse, R36 ;  /* 0x0000002400247220 */ /* 0x040fe40000410000 */
[C---:B------:R-:W-:Y:S02]  /*ed60*/  FMUL.FTZ R37, R0.reuse, R37 ;  /* 0x0000002500257220 */ /* 0x040fe40000410000 */
[C---:B------:R-:W-:Y:S01]  /*ed70*/  FMUL.FTZ R40, R0.reuse, R40 ;  /* 0x0000002800287220 */ /* 0x040fe20000410000 */
[----:B------:R-:W1:Y:S01]  /*ed80*/  MUFU.EX2 R2, R2 ;  /* 0x0000000200027308 */ /* 0x000e620000000800 */
[C---:B------:R-:W-:Y:S02]  /*ed90*/  FMUL.FTZ R41, R0.reuse, R41 ;  /* 0x0000002900297220 */ /* 0x040fe40000410000 */
[C---:B------:R-:W-:Y:S02]  /*eda0*/  FMUL.FTZ R44, R0.reuse, R44 ;  /* 0x0000002c002c7220 */ /* 0x040fe40000410000 */
[C---:B------:R-:W-:Y:S02]  /*edb0*/  FMUL.FTZ R45, R0.reuse, R45 ;  /* 0x0000002d002d7220 */ /* 0x040fe40000410000 */
[C---:B------:R-:W-:Y:S02]  /*edc0*/  FMUL.FTZ R48, R0.reuse, R48 ;  /* 0x0000003000307220 */ /* 0x040fe40000410000 */
[C---:B------:R-:W-:Y:S01]  /*edd0*/  FMUL.FTZ R49, R0.reuse, R49 ;  /* 0x0000003100317220 */ /* 0x040fe20000410000 */
[----:B------:R-:W-:Y:S01]  /*ede0*/  MUFU.EX2 R194, R194 ;  /* 0x000000c200c27308 */ /* 0x000fe20000000800 */
[C---:B------:R-:W-:Y:S02]  /*edf0*/  FMUL.FTZ R52, R0.reuse, R52 ;  /* 0x0000003400347220 */ /* 0x040fe40000410000 */
[C---:B------:R-:W-:Y:S01]  /*ee00*/  FMUL.FTZ R53, R0.reuse, R53 ;  /* 0x0000003500357220 */ /* 0x040fe20000410000 */
[----:B---3--:R-:W-:Y:S01]  /*ee10*/  F2FP.BF16.PACK_AB R163, R181, R182 ;  /* 0x000000b6b5a3723e */ /* 0x008fe200000010ff */
        /* <DEDUP_REMOVED lines=8> */
[----:B------:R-:W1:Y:S01]  /*eea0*/  LDSM.16.MT88.4 R152, [R213+0x4080] ;  /* 0x00408000d598783b */ /* 0x000e620000004200 */
[C---:B------:R-:W-:Y:S01]  /*eeb0*/  FMUL.FTZ R10, R2.reuse, R150 ;  /* 0x00000096020a7220 */ /* 0x040fe20000410000 */
[----:B------:R-:W-:Y:S01]  /*eec0*/  MUFU.EX2 R250, R250 ;  /* 0x000000fa00fa7308 */ /* 0x000fe20000000800 */
[C---:B------:R-:W-:Y:S02]  /*eed0*/  FMUL.FTZ R11, R2.reuse, R151 ;  /* 0x00000097020b7220 */ /* 0x040fe40000410000 */
[C---:B--2---:R-:W-:Y:S03]  /*eee0*/  HMMA.16816.F32.BF16 R4, R160.reuse, R12, R4 ;  /* 0x0000000ca004723c */ /* 0x044fe60000041804 */
[----:B------:R-:W-:Y:S02]  /*eef0*/  LDSM.16.MT88.4 R148, [R213+0x4880] ;  /* 0x00488000d594783b */ /* 0x000fe40000004200 */
[----:B------:R-:W-:Y:S02]  /*ef00*/  FMUL.FTZ R18, R2, R142 ;  /* 0x0000008e02127220 */ /* 0x000fe40000410000 */
[C---:B------:R-:W-:Y:S01]  /*ef10*/  FMUL.FTZ R12, R0.reuse, R144 ;  /* 0x00000090000c7220 */ /* 0x040fe20000410000 */
[C---:B------:R-:W-:Y:S01]  /*ef20*/  HMMA.16816.F32.BF16 R8, R160.reuse, R14, R8 ;  /* 0x0000000ea008723c */ /* 0x040fe20000041808 */
[----:B------:R-:W-:Y:S03]  /*ef30*/  MUFU.EX2 R252, R252 ;  /* 0x000000fc00fc7308 */ /* 0x000fe60000000800 */
[----:B------:R-:W-:Y:S02]  /*ef40*/  FMUL.FTZ R13, R0, R145 ;  /* 0x00000091000d7220 */ /* 0x000fe40000410000 */
[C---:B------:R-:W-:Y:S02]  /*ef50*/  FMUL.FTZ R19, R2.reuse, R143 ;  /* 0x0000008f02137220 */ /* 0x040fe40000410000 */
[C---:B------:R-:W-:Y:S01]  /*ef60*/  FMUL.FTZ R14, R2.reuse, R146 ;  /* 0x00000092020e7220 */ /* 0x040fe20000410000 */
[----:B------:R-:W-:Y:S02]  /*ef70*/  LDSM.16.MT88.4 R140, [R213+0x5880] ;  /* 0x00588000d58c783b */ /* 0x000fe40000004200 */
[----:B------:R-:W2:Y:S01]  /*ef80*/  MUFU.EX2 R249, R249 ;  /* 0x000000f900f97308 */ /* 0x000ea20000000800 */
[C---:B------:R-:W-:Y:S02]  /*ef90*/  FMUL.FTZ R15, R2.reuse, R147 ;  /* 0x00000093020f7220 */ /* 0x040fe40000410000 */
[C---:B------:R-:W-:Y:S02]  /*efa0*/  FMUL.FTZ R26, R2.reuse, R134 ;  /* 0x00000086021a7220 */ /* 0x040fe40000410000 */
[C---:B------:R-:W-:Y:S01]  /*efb0*/  FMUL.FTZ R27, R2.reuse, R135 ;  /* 0x00000087021b7220 */ /* 0x040fe20000410000 */
[----:B------:R-:W3:Y:S01]  /*efc0*/  LDSM.16.MT88.4 R144, [R212+0x4080] ;  /* 0x00408000d490783b */ /* 0x000ee20000004200 */
[C---:B------:R-:W-:Y:S01]  /*efd0*/  FMUL.FTZ R30, R2.reuse, R30 ;  /* 0x0000001e021e7220 */ /* 0x040fe20000410000 */
[C---:B------:R-:W-:Y:S02]  /*efe0*/  HMMA.16816.F32.BF16 R12, R160.reuse, R20, R12 ;  /* 0x00000014a00c723c */ /* 0x040fe4000004180c */
[----:B------:R-:W-:Y:S01]  /*eff0*/  MUFU.EX2 R251, R251 ;  /* 0x000000fb00fb7308 */ /* 0x000fe20000000800 */
[C---:B------:R-:W-:Y:S02]  /*f000*/  FMUL.FTZ R31, R2.reuse, R31 ;  /* 0x0000001f021f7220 */ /* 0x040fe40000410000 */
[----:B------:R-:W-:Y:S01]  /*f010*/  FMUL.FTZ R34, R2, R34 ;  /* 0x0000002202227220 */ /* 0x000fe20000410000 */
[----:B------:R-:W-:Y:S01]  /*f020*/  LDSM.16.MT88.4 R132, [R214+0x5880] ;  /* 0x00588000d684783b */ /* 0x000fe20000004200 */
[C---:B------:R-:W-:Y:S01]  /*f030*/  FMUL.FTZ R20, R0.reuse, R136 ;  /* 0x0000008800147220 */ /* 0x040fe20000410000 */
[C---:B------:R-:W-:Y:S04]  /*f040*/  HMMA.16816.F32.BF16 R16, R160.reuse, R22, R16 ;  /* 0x00000016a010723c */ /* 0x040fe80000041810 */
[----:B------:R-:W-:Y:S01]  /*f050*/  FMUL.FTZ R21, R0, R137 ;  /* 0x0000008900157220 */ /* 0x000fe20000410000 */
[----:B------:R-:W-:Y:S01]  /*f060*/  MUFU.EX2 R191, R191 ;  /* 0x000000bf00bf7308 */ /* 0x000fe20000000800 */
[C---:B------:R-:W-:Y:S02]  /*f070*/  FMUL.FTZ R35, R2.reuse, R35 ;  /* 0x0000002302237220 */ /* 0x040fe40000410000 */
[C---:B------:R-:W-:Y:S04]  /*f080*/  FMUL.FTZ R22, R2.reuse, R138 ;  /* 0x0000008a02167220 */ /* 0x040fe80000410000 */
[C---:B------:R-:W-:Y:S02]  /*f090*/  FMUL.FTZ R23, R2.reuse, R139 ;  /* 0x0000008b02177220 */ /* 0x040fe40000410000 */
[----:B------:R-:W4:Y:S01]  /*f0a0*/  LDSM.16.MT88.4 R136, [R216+0x5880] ;  /* 0x00588000d888783b */ /* 0x000f220000004200 */
[C---:B------:R-:W-:Y:S01]  /*f0b0*/  FMUL.FTZ R38, R2.reuse, R38 ;  /* 0x0000002602267220 */ /* 0x040fe20000410000 */
[----:B------:R-:W-:Y:S01]  /*f0c0*/  MUFU.EX2 R189, R189 ;  /* 0x000000bd00bd7308 */ /* 0x000fe20000000800 */
[C---:B------:R-:W-:Y:S02]  /*f0d0*/  FMUL.FTZ R39, R2.reuse, R39 ;  /* 0x0000002702277220 */ /* 0x040fe40000410000 */
[C---:B-1----:R-:W-:Y:S03]  /*f0e0*/  HMMA.16816.F32.BF16 R20, R160.reuse, R152, R20 ;  /* 0x00000098a014723c */ /* 0x042fe60000041814 */
[C---:B------:R-:W-:Y:S02]  /*f0f0*/  FMUL.FTZ R42, R2.reuse, R42 ;  /* 0x0000002a022a7220 */ /* 0x040fe40000410000 */
[C---:B------:R-:W-:Y:S02]  /*f100*/  FMUL.FTZ R43, R2.reuse, R43 ;  /* 0x0000002b022b7220 */ /* 0x040fe40000410000 */
[C---:B------:R-:W-:Y:S01]  /*f110*/  FMUL.FTZ R46, R2.reuse, R46 ;  /* 0x0000002e022e7220 */ /* 0x040fe20000410000 */
[C---:B------:R-:W-:Y:S01]  /*f120*/  HMMA.16816.F32.BF16 R24, R160.reuse, R154, R24 ;  /* 0x0000009aa018723c */ /* 0x040fe20000041818 */
[----:B------:R-:W-:Y:S01]  /*f130*/  LDSM.16.MT88.4 R152, [R212+0x4880] ;  /* 0x00488000d498783b */ /* 0x000fe20000004200 */
[----:B------:R-:W-:Y:S02]  /*f140*/  MUFU.EX2 R187, R187 ;  /* 0x000000bb00bb7308 */ /* 0x000fe40000000800 */
[C---:B------:R-:W-:Y:S02]  /*f150*/  FMUL.FTZ R47, R2.reuse, R47 ;  /* 0x0000002f022f7220 */ /* 0x040fe40000410000 */
[C---:B------:R-:W-:Y:S02]  /*f160*/  FMUL.FTZ R50, R2.reuse, R50 ;  /* 0x0000003202327220 */ /* 0x040fe40000410000 */
[C---:B---3--:R-:W-:Y:S04]  /*f170*/  HMMA.16816.F32.BF16 R28, R160.reuse, R144, R28 ;  /* 0x00000090a01c723c */ /* 0x048fe8000004181c */
[C---:B------:R-:W-:Y:S01]  /*f180*/  FMUL.FTZ R51, R2.reuse, R51 ;  /* 0x0000003302337220 */ /* 0x040fe20000410000 */
[----:B------:R-:W-:Y:S01]  /*f190*/  MUFU.EX2 R192, R192 ;  /* 0x000000c000c07308 */ /* 0x000fe20000000800 */
[C---:B------:R-:W-:Y:S02]  /*f1a0*/  FMUL.FTZ R54, R2.reuse, R54 ;  /* 0x0000003602367220 */ /* 0x040fe40000410000 */
[C---:B------:R-:W-:Y:S01]  /*f1b0*/  HMMA.16816.F32.BF16 R32, R160.reuse, R146, R32 ;  /* 0x00000092a020723c */ /* 0x040fe20000041820 */
[----:B------:R-:W-:Y:S03]  /*f1c0*/  LDSM.16.MT88.4 R144, [R214+0x4880] ;  /* 0x00488000d690783b */ /* 0x000fe60000004200 */
[C---:B------:R-:W-:Y:S02]  /*f1d0*/  FMUL.FTZ R55, R2.reuse, R55 ;  /* 0x0000003702377220 */ /* 0x040fe40000410000 */
[C---:B------:R-:W-:Y:S02]  /*f1e0*/  FMUL.FTZ R58, R2.reuse, R58 ;  /* 0x0000003a023a7220 */ /* 0x040fe40000410000 */
[C---:B------:R-:W-:Y:S01]  /*f1f0*/  FMUL.FTZ R59, R2.reuse, R59 ;  /* 0x0000003b023b7220 */ /* 0x040fe20000410000 */
[C---:B----4-:R-:W-:Y:S03]  /*f200*/  HMMA.16816.F32.BF16 R36, R160.reuse, R136, R36 ;  /* 0x00000088a024723c */ /* 0x050fe60000041824 */
[C---:B------:R-:W-:Y:S02]  /*f210*/  FMUL.FTZ R62, R2.reuse, R62 ;  /* 0x0000003e023e7220 */ /* 0x040fe40000410000 */
[----:B------:R-:W-:Y:S02]  /*f220*/  FMUL.FTZ R63, R2, R63 ;  /* 0x0000003f023f7220 */ /* 0x000fe40000410000 */
[----:B------:R-:W-:Y:S01]  /*f230*/  FMUL.FTZ R65, R0, R65 ;  /* 0x0000004100417220 */ /* 0x000fe20000410000 */
        /* <DEDUP_REMOVED lines=8> */
[----:B------:R-:W3:Y:S03]  /*f2c0*/  LDSM.16.MT88.4 R132, [R216+0x7080] ;  /* 0x00708000d884783b */ /* 0x000ee60000004200 */
[C---:B------:R-:W-:Y:S02]  /*f2d0*/  FMUL.FTZ R70, R2.reuse, R70 ;  /* 0x0000004602467220 */ /* 0x040fe40000410000 */
[----:B------:R-:W-:Y:S02]  /*f2e0*/  FMUL.FTZ R71, R2, R71 ;  /* 0x0000004702477220 */ /* 0x000fe40000410000 */
[C---:B------:R-:W-:Y:S04]  /*f2f0*/  HMMA.16816.F32.BF16 R52, R160.reuse, R140, R52 ;  /* 0x0000008ca034723c */ /* 0x040fe80000041834 */
[C---:B------:R-:W-:Y:S02]  /*f300*/  FMUL.FTZ R72, R0.reuse, R72 ;  /* 0x0000004800487220 */ /* 0x040fe40000410000 */
[----:B------:R-:W-:Y:S02]  /*f310*/  FMUL.FTZ R73, R0, R73 ;  /* 0x0000004900497220 */ /* 0x000fe40000410000 */
[C---:B------:R-:W-:Y:S01]  /*f320*/  HMMA.16816.F32.BF16 R56, R160.reuse, R142, R56 ;  /* 0x0000008ea038723c */ /* 0x040fe20000041838 */
[----:B------:R-:W4:Y:S03]  /*f330*/  LDSM.16.MT88.4 R140, [R214+0x7080] ;  /* 0x00708000d68c783b */ /* 0x000f260000004200 */
        /* <DEDUP_REMOVED lines=9> */
[C---:B------:R-:W-:Y:S02]  /*f3d0*/  FMUL.FTZ R80, R0.reuse, R80 ;  /* 0x0000005000507220 */ /* 0x040fe40000410000 */
[----:B------:R-:W-:Y:S02]  /*f3e0*/  FMUL.FTZ R81, R0, R81 ;  /* 0x0000005100517220 */ /* 0x000fe40000410000 */
[C---:B---3--:R-:W-:Y:S04]  /*f3f0*/  HMMA.16816.F32.BF16 R68, R160.reuse, R132, R68 ;  /* 0x00000084a044723c */ /* 0x048fe80000041844 */
[C---:B------:R-:W-:Y:S02]  /*f400*/  FMUL.FTZ R82, R2.reuse, R82 ;  /* 0x0000005202527220 */ /* 0x040fe40000410000 */
[----:B------:R-:W-:Y:S02]  /*f410*/  FMUL.FTZ R83, R2, R83 ;  /* 0x0000005302537220 */ /* 0x000fe40000410000 */
[C---:B------:R-:W-:Y:S01]  /*f420*/  HMMA.16816.F32.BF16 R72, R160.reuse, R134, R72 ;  /* 0x00000086a048723c */ /* 0x040fe20000041848 */
[----:B------:R-:W3:Y:S03]  /*f430*/  LDSM.16.MT88.4 R132, [R212+0x7080] ;  /* 0x00708000d484783b */ /* 0x000ee60000004200 */
[C---:B------:R-:W-:Y:S02]  /*f440*/  FMUL.FTZ R84, R0.reuse, R84 ;  /* 0x0000005400547220 */ /* 0x040fe40000410000 */
[----:B------:R-:W-:Y:S02]  /*f450*/  FMUL.FTZ R85, R0, R85 ;  /* 0x0000005500557220 */ /* 0x000fe40000410000 */
[C---:B----4-:R-:W-:Y:S04]  /*f460*/  HMMA.16816.F32.BF16 R76, R160.reuse, R140, R76 ;  /* 0x0000008ca04c723c */ /* 0x050fe8000004184c */
        /* <DEDUP_REMOVED lines=10> */
[----:B------:R-:W-:Y:S02]  /*f510*/  FMUL.FTZ R93, R0, R93 ;  /* 0x0000005d005d7220 */ /* 0x000fe40000410000 */
[C---:B------:R-:W-:Y:S01]  /*f520*/  FMUL.FTZ R94, R2.reuse, R94 ;  /* 0x0000005e025e7220 */ /* 0x040fe20000410000 */
[C---:B------:R-:W-:Y:S01]  /*f530*/  HMMA.16816.F32.BF16 R88, R160.reuse, R138, R88 ;  /* 0x0000008aa058723c */ /* 0x040fe20000041858 */
[----:B------:R-:W1:Y:S02]  /*f540*/  LDSM.16.MT88.4 R136, [R214+0x8880] ;  /* 0x00888000d688783b */ /* 0x000e640000004200 */
[----:B------:R-:W-:Y:S02]  /*f550*/  FMUL.FTZ R95, R2, R95 ;  /* 0x0000005f025f7220 */ /* 0x000fe40000410000 */
[C---:B------:R-:W-:Y:S02]  /*f560*/  FMUL.FTZ R96, R0.reuse, R96 ;  /* 0x0000006000607220 */ /* 0x040fe40000410000 */
[----:B------:R-:W-:Y:S02]  /*f570*/  FMUL.FTZ R97, R0, R97 ;  /* 0x0000006100617220 */ /* 0x000fe40000410000 */
[C---:B------:R-:W-:Y:S01]  /*f580*/  FMUL.FTZ R98, R2.reuse, R98 ;  /* 0x0000006202627220 */ /* 0x040fe20000410000 */
[C---:B---3--:R-:W-:Y:S03]  /*f590*/  HMMA.16816.F32.BF16 R92, R160.reuse, R132, R92 ;  /* 0x00000084a05c723c */ /* 0x048fe6000004185c */
[----:B------:R-:W-:Y:S02]  /*f5a0*/  FMUL.FTZ R99, R2, R99 ;  /* 0x0000006302637220 */ /* 0x000fe40000410000 */
[C---:B------:R-:W-:Y:S02]  /*f5b0*/  FMUL.FTZ R100, R0.reuse, R100 ;  /* 0x0000006400647220 */ /* 0x040fe40000410000 */
[----:B------:R-:W-:Y:S02]  /*f5c0*/  FMUL.FTZ R101, R0, R101 ;  /* 0x0000006500657220 */ /* 0x000fe40000410000 */
[C---:B------:R-:W-:Y:S01]  /*f5d0*/  FMUL.FTZ R102, R2.reuse, R102 ;  /* 0x0000006602667220 */ /* 0x040fe20000410000 */
[C---:B------:R-:W-:Y:S01]  /*f5e0*/  HMMA.16816.F32.BF16 R96, R160.reuse, R134, R96 ;  /* 0x00000086a060723c */ /* 0x040fe20000041860 */
[----:B------:R-:W3:Y:S02]  /*f5f0*/  LDSM.16.MT88.4 R132, [R213+0x8880] ;  /* 0x00888000d584783b */ /* 0x000ee40000004200 */
[----:B------:R-:W-:Y:S02]  /*f600*/  FMUL.FTZ R103, R2, R103 ;  /* 0x0000006702677220 */ /* 0x000fe40000410000 */
[C---:B------:R-:W-:Y:S02]  /*f610*/  FMUL.FTZ R104, R0.reuse, R104 ;  /* 0x0000006800687220 */ /* 0x040fe40000410000 */
[----:B------:R-:W-:Y:S02]  /*f620*/  FMUL.FTZ R105, R0, R105 ;  /* 0x0000006900697220 */ /* 0x000fe40000410000 */
[C---:B------:R-:W-:Y:S01]  /*f630*/  FMUL.FTZ R106, R2.reuse, R106 ;  /* 0x0000006a026a7220 */ /* 0x040fe20000410000 */
[C---:B----4-:R-:W-:Y:S03]  /*f640*/  HMMA.16816.F32.BF16 R100, R160.reuse, R140, R100 ;  /* 0x0000008ca064723c */ /* 0x050fe60000041864 */
[----:B------:R-:W-:Y:S02]  /*f650*/  FMUL.FTZ R107, R2, R107 ;  /* 0x0000006b026b7220 */ /* 0x000fe40000410000 */
[C---:B------:R-:W-:Y:S02]  /*f660*/  FMUL.FTZ R108, R0.reuse, R108 ;  /* 0x0000006c006c7220 */ /* 0x040fe40000410000 */
[----:B------:R-:W-:Y:S02]  /*f670*/  FMUL.FTZ R109, R0, R109 ;  /* 0x0000006d006d7220 */ /* 0x000fe40000410000 */
[C---:B------:R-:W-:Y:S01]  /*f680*/  FMUL.FTZ R110, R2.reuse, R110 ;  /* 0x0000006e026e7220 */ /* 0x040fe20000410000 */
[C---:B------:R-:W-:Y:S01]  /*f690*/  HMMA.16816.F32.BF16 R104, R160.reuse, R142, R104 ;  /* 0x0000008ea068723c */ /* 0x040fe20000041868 */
[----:B------:R-:W4:Y:S02]  /*f6a0*/  LDSM.16.MT88.4 R140, [R212+0x8880] ;  /* 0x00888000d48c783b */ /* 0x000f240000004200 */
[----:B------:R-:W-:Y:S02]  /*f6b0*/  FMUL.FTZ R111, R2, R111 ;  /* 0x0000006f026f7220 */ /* 0x000fe40000410000 */
        /* <DEDUP_REMOVED lines=16> */
[----:B------:R-:W-:Y:S02]  /*f7c0*/  FMUL.FTZ R124, R0, R124 ;  /* 0x0000007c007c7220 */ /* 0x000fe40000410000 */
[--C-:B------:R-:W-:Y:S01]  /*f7d0*/  FFMA.FTZ R132, R164, c[0x0][0x2d0], -R185.reuse ;  /* 0x0000b400a4847a23 */ /* 0x100fe200000108b9 */
[----:B--2---:R-:W-:Y:S01]  /*f7e0*/  F2FP.BF16.PACK_AB R133, R249, R252 ;  /* 0x000000fcf985723e */ /* 0x004fe200000010ff */
[----:B------:R-:W2:Y:S01]  /*f7f0*/  LDSM.16.MT88.4 R164, [R216+0x6080] ;  /* 0x00608000d8a4783b */ /* 0x000ea20000004200 */
[C---:B------:R-:W-:Y:S01]  /*f800*/  HMMA.16816.F32.BF16 R120, R160.reuse, R134, R120 ;  /* 0x00000086a078723c */ /* 0x040fe20000041878 */
[----:B------:R3:W5:Y:S02]  /*f810*/  MUFU.EX2 R197, R132 ;  /* 0x0000008400c57308 */ /* 0x0007640000000800 */
[----:B------:R-:W-:Y:S02]  /*f820*/  FMUL.FTZ R125, R0, R125 ;  /* 0x0000007d007d7220 */ /* 0x000fe40000410000 */
[C---:B------:R-:W-:Y:S02]  /*f830*/  FMUL.FTZ R126, R2.reuse, R126 ;  /* 0x0000007e027e7220 */ /* 0x040fe40000410000 */
[----:B------:R-:W-:Y:S01]  /*f840*/  FMUL.FTZ R127, R2, R127 ;  /* 0x0000007f027f7220 */ /* 0x000fe20000410000 */
[----:B------:R-:W-:Y:S01]  /*f850*/  F2FP.BF16.PACK_AB R134, R250, R195 ;  /* 0x000000c3fa86723e */ /* 0x000fe200000010ff */
[C---:B------:R-:W-:Y:S03]  /*f860*/  FMUL.FTZ R128, R0.reuse, R128 ;  /* 0x0000008000807220 */ /* 0x040fe60000410000 */
[----:B------:R-:W-:Y:S02]  /*f870*/  FMUL.FTZ R129, R0, R129 ;  /* 0x0000008100817220 */ /* 0x000fe40000410000 */
[C---:B----4-:R-:W-:Y:S03]  /*f880*/  HMMA.16816.F32.BF16 R124, R160.reuse, R140, R124 ;  /* 0x0000008ca07c723c */ /* 0x050fe6000004187c */
[C---:B------:R-:W-:Y:S02]  /*f890*/  FMUL.FTZ R130, R2.reuse, R130 ;  /* 0x0000008202827220 */ /* 0x040fe40000410000 */
[----:B------:R-:W-:Y:S02]  /*f8a0*/  FMUL.FTZ R131, R2, R131 ;  /* 0x0000008302837220 */ /* 0x000fe40000410000 */
[--C-:B------:R-:W-:Y:S02]  /*f8b0*/  FFMA.FTZ R159, R190, c[0x0][0x2d0], -R185.reuse ;  /* 0x0000b400be9f7a23 */ /* 0x100fe400000108b9 */
[--C-:B------:R-:W-:Y:S03]  /*f8c0*/  FFMA.FTZ R188, R188, c[0x0][0x2d0], -R185.reuse ;  /* 0x0000b400bcbc7a23 */ /* 0x100fe600000108b9 */
[----:B------:R-:W-:Y:S01]  /*f8d0*/  HMMA.16816.F32.BF16 R128, R160, R142, R128 ;  /* 0x0000008ea080723c */ /* 0x000fe20000041880 */
[----:B------:R-:W4:Y:S01]  /*f8e0*/  LDSM.16.MT88.4 R140, [R214+0x6080] ;  /* 0x00608000d68c783b */ /* 0x000f220000004200 */
[----:B------:R-:W-:Y:S01]  /*f8f0*/  MUFU.EX2 R159, R159 ;  /* 0x0000009f009f7308 */ /* 0x000fe20000000800 */
[----:B---3--:R-:W-:Y:S01]  /*f900*/  F2FP.BF16.PACK_AB R132, R194, R193 ;  /* 0x000000c1c284723e */ /* 0x008fe200000010ff */
[--C-:B------:R-:W-:Y:S01]  /*f910*/  FFMA.FTZ R186, R186, c[0x0][0x2d0], -R185.reuse ;  /* 0x0000b400baba7a23 */ /* 0x100fe200000108b9 */
[----:B-----5:R-:W-:Y:S01]  /*f920*/  F2FP.BF16.PACK_AB R135, R197, R251 ;  /* 0x000000fbc587723e */ /* 0x020fe200000010ff */
[----:B------:R-:W-:Y:S02]  /*f930*/  FFMA.FTZ R185, R158, c[0x0][0x2d0], -R185 ;  /* 0x0000b4009eb97a23 */ /* 0x000fe400000108b9 */
[----:B------:R-:W-:Y:S01]  /*f940*/  FFMA.FTZ R180, R0, R247, R180 ;  /* 0x000000f700b47223 */ /* 0x000fe200000100b4 */
[----:B------:R-:W3:Y:S03]  /*f950*/  LDSM.16.MT88.4 R160, [R213+0x6080] ;  /* 0x00608000d5a0783b */ /* 0x000ee60000004200 */
[C---:B-1----:R-:W-:Y:S01]  /*f960*/  HMMA.16816.F32.BF16 R4, R132.reuse, R136, R4 ;  /* 0x000000888404723c */ /* 0x042fe20000041804 */
[----:B------:R-:W1:Y:S04]  /*f970*/  MUFU.EX2 R188, R188 ;  /* 0x000000bc00bc7308 */ /* 0x000e680000000800 */
[----:B------:R-:W-:Y:S01]  /*f980*/  FFMA.FTZ R184, R2, R243, R184 ;  /* 0x000000f302b87223 */ /* 0x000fe200000100b8 */
[----:B------:R-:W-:Y:S01]  /*f990*/  MOV R2, R156 ;  /* 0x0000009c00027202 */ /* 0x000fe20000000f00 */
[----:B------:R-:W-:Y:S01]  /*f9a0*/  FADD.FTZ R179, R179, R180 ;  /* 0x000000b4b3b37221 */ /* 0x000fe20000010000 */
[C---:B------:R-:W-:Y:S01]  /*f9b0*/  HMMA.16816.F32.BF16 R8, R132.reuse, R138, R8 ;  /* 0x0000008a8408723c */ /* 0x040fe20000041808 */
[----:B------:R-:W5:Y:S02]  /*f9c0*/  LDSM.16.MT88.4 R136, [R216+0x7880] ;  /* 0x00788000d888783b */ /* 0x000f640000004200 */
[----:B------:R-:W-:Y:S01]  /*f9d0*/  MUFU.EX2 R186, R186 ;  /* 0x000000ba00ba7308 */ /* 0x000fe20000000800 */
[----:B------:R-:W-:Y:S02]  /*f9e0*/  FADD.FTZ R183, R183, R184 ;  /* 0x000000b8b7b77221 */ /* 0x000fe40000010000 */
[----:B------:R-:W-:Y:S02]  /*f9f0*/  FADD.FTZ R0, R178, R179 ;  /* 0x000000b3b2007221 */ /* 0x000fe40000010000 */
[C---:B------:R-:W-:Y:S04]  /*fa00*/  HMMA.16816.F32.BF16 R12, R132.reuse, R144, R12 ;  /* 0x00000090840c723c */ /* 0x040fe8000004180c */
[----:B------:R-:W-:Y:S01]  /*fa10*/  FADD.FTZ R182, R182, R183 ;  /* 0x000000b7b6b67221 */ /* 0x000fe20000010000 */
[----:B------:R-:W1:Y:S01]  /*fa20*/  MUFU.EX2 R185, R185 ;  /* 0x000000b900b97308 */ /* 0x000e620000000800 */
[----:B------:R-:W-:Y:S02]  /*fa30*/  FADD.FTZ R0, R177, R0 ;  /* 0x00000000b1007221 */ /* 0x000fe40000010000 */
[C---:B------:R-:W-:Y:S01]  /*fa40*/  HMMA.16816.F32.BF16 R16, R132.reuse, R146, R16 ;  /* 0x000000928410723c */ /* 0x040fe20000041810 */
[----:B------:R-:W1:Y:S03]  /*fa50*/  LDSM.16.MT88.4 R144, [R213+0x7880] ;  /* 0x00788000d590783b */ /* 0x000e660000004200 */
[----:B------:R-:W-:Y:S02]  /*fa60*/  FADD.FTZ R181, R181, R182 ;  /* 0x000000b6b5b57221 */ /* 0x000fe40000010000 */
[----:B------:R-:W-:Y:S02]  /*fa70*/  FADD.FTZ R193, R193, R0 ;  /* 0x00000000c1c17221 */ /* 0x000fe40000010000 */
[C---:B------:R-:W-:Y:S04]  /*fa80*/  HMMA.16816.F32.BF16 R20, R132.reuse, R148, R20 ;  /* 0x000000948414723c */ /* 0x040fe80000041814 */
[----:B------:R-:W-:Y:S02]  /*fa90*/  FADD.FTZ R252, R252, R181 ;  /* 0x000000b5fcfc7221 */ /* 0x000fe40000010000 */
        /* <DEDUP_REMOVED lines=8> */
[C---:B------:R-:W-:Y:S04]  /*fb20*/  HMMA.16816.F32.BF16 R32, R132.reuse, R154, R32 ;  /* 0x0000009a8420723c */ /* 0x040fe80000041820 */
[----:B------:R-:W-:Y:S01]  /*fb30*/  FADD.FTZ R0, R197, R251 ;  /* 0x000000fbc5007221 */ /* 0x000fe20000010000 */
[----:B------:R-:W-:Y:S01]  /*fb40*/  MOV R197, c[0x0][0x32c] ;  /* 0x0000cb0000c57a02 */ /* 0x000fe20000000f00 */
[----:B------:R-:W-:Y:S02]  /*fb50*/  FADD.FTZ R250, R191, R250 ;  /* 0x000000fabffa7221 */ /* 0x000fe40000010000 */
[C---:B--2---:R-:W-:Y:S08]  /*fb60*/  HMMA.16816.F32.BF16 R36, R132.reuse, R164, R36 ;  /* 0x000000a48424723c */ /* 0x044ff00000041824 */
[C---:B------:R-:W-:Y:S01]  /*fb70*/  HMMA.16816.F32.BF16 R40, R132.reuse, R166, R40 ;  /* 0x000000a68428723c */ /* 0x040fe20000041828 */
[----:B------:R-:W-:Y:S07]  /*fb80*/  LDSM.16.MT88.4 R164, [R213+0x5080] ;  /* 0x00508000d5a4783b */ /* 0x000fee0000004200 */
[C---:B----4-:R-:W-:Y:S08]  /*fb90*/  HMMA.16816.F32.BF16 R44, R132.reuse, R140, R44 ;  /* 0x0000008c842c723c */ /* 0x050ff0000004182c */
[C---:B------:R-:W-:Y:S01]  /*fba0*/  HMMA.16816.F32.BF16 R48, R132.reuse, R142, R48 ;  /* 0x0000008e8430723c */ /* 0x040fe20000041830 */
[----:B------:R-:W2:Y:S07]  /*fbb0*/  LDSM.16.MT88.4 R140, [R216+0x9080] ;  /* 0x00908000d88c783b */ /* 0x000eae0000004200 */
[C---:B---3--:R-:W-:Y:S07]  /*fbc0*/  HMMA.16816.F32.BF16 R52, R132.reuse, R160, R52 ;  /* 0x000000a08434723c */ /* 0x048fee0000041834 */
[----:B------:R-:W-:Y:S01]  /*fbd0*/  F2FP.BF16.PACK_AB R160, R189, R191 ;  /* 0x000000bfbda0723e */ /* 0x000fe200000010ff */
[C---:B------:R-:W-:Y:S04]  /*fbe0*/  HMMA.16816.F32.BF16 R56, R132.reuse, R162, R56 ;  /* 0x000000a28438723c */ /* 0x040fe80000041838 */
[----:B-1----:R-:W-:Y:S01]  /*fbf0*/  F2FP.BF16.PACK_AB R161, R188, R159 ;  /* 0x0000009fbca1723e */ /* 0x002fe200000010ff */
[----:B------:R-:W-:Y:S02]  /*fc00*/  FADD.FTZ R159, R159, R0 ;  /* 0x000000009f9f7221 */ /* 0x000fe40000010000 */
[----:B------:R-:W-:Y:S01]  /*fc10*/  F2FP.BF16.PACK_AB R162, R192, R187 ;  /* 0x000000bbc0a2723e */ /* 0x000fe200000010ff */
[C---:B------:R-:W-:Y:S04]  /*fc20*/  HMMA.16816.F32.BF16 R60, R132.reuse, R168, R60 ;  /* 0x000000a8843c723c */ /* 0x040fe8000004183c */
[----:B------:R-:W-:Y:S01]  /*fc30*/  F2FP.BF16.PACK_AB R163, R185, R186 ;  /* 0x000000bab9a3723e */ /* 0x000fe200000010ff */
[----:B------:R-:W-:Y:S02]  /*fc40*/  FADD.FTZ R0, R189, R250 ;  /* 0x000000fabd007221 */ /* 0x000fe40000010000 */
[----:B------:R-:W-:Y:S01]  /*fc50*/  FADD.FTZ R159, R188, R159 ;  /* 0x0000009fbc9f7221 */ /* 0x000fe20000010000 */
[C---:B------:R-:W-:Y:S01]  /*fc60*/  HMMA.16816.F32.BF16 R64, R132.reuse, R170, R64 ;  /* 0x000000aa8440723c */ /* 0x040fe20000041840 */
[----:B------:R-:W-:Y:S03]  /*fc70*/  LDSM.16.MT88.4 R168, [R212+0x5080] ;  /* 0x00508000d4a8783b */ /* 0x000fe60000004200 */
[----:B------:R-:W-:Y:S01]  /*fc80*/  FADD.FTZ R187, R187, R0 ;  /* 0x00000000bbbb7221 */ /* 0x000fe20000010000 */
[----:B------:R-:W-:Y:S01]  /*fc90*/  MOV R0, R157 ;  /* 0x0000009d00007202 */ /* 0x000fe20000000f00 */
[----:B------:R-:W-:Y:S02]  /*fca0*/  FADD.FTZ R186, R186, R159 ;  /* 0x0000009fbaba7221 */ /* 0x000fe40000010000 */
[C---:B-----5:R-:W-:Y:S04]  /*fcb0*/  HMMA.16816.F32.BF16 R68, R132.reuse, R136, R68 ;  /* 0x000000888444723c */ /* 0x060fe80000041844 */
[----:B------:R-:W-:Y:S02]  /*fcc0*/  FADD.FTZ R247, R192, R187 ;  /* 0x000000bbc0f77221 */ /* 0x000fe40000010000 */
[----:B------:R-:W-:Y:S02]  /*fcd0*/  FADD.FTZ R243, R185, R186 ;  /* 0x000000bab9f37221 */ /* 0x000fe40000010000 */
[C---:B------:R-:W-:Y:S01]  /*fce0*/  HMMA.16816.F32.BF16 R72, R132.reuse, R138, R72 ;  /* 0x0000008a8448723c */ /* 0x040fe20000041848 */
[----:B------:R-:W1:Y:S07]  /*fcf0*/  LDSM.16.MT88.4 R136, [R214+0x9080] ;  /* 0x00908000d688783b */ /* 0x000e6e0000004200 */
[C---:B------:R-:W-:Y:S08]  /*fd00*/  HMMA.16816.F32.BF16 R76, R132.reuse, R172, R76 ;  /* 0x000000ac844c723c */ /* 0x040ff0000004184c */
[C---:B------:R-:W-:Y:S01]  /*fd10*/  HMMA.16816.F32.BF16 R80, R132.reuse, R174, R80 ;  /* 0x000000ae8450723c */ /* 0x040fe20000041850 */
[----:B------:R-:W-:Y:S07]  /*fd20*/  LDSM.16.MT88.4 R172, [R216+0x6880] ;  /* 0x00688000d8ac783b */ /* 0x000fee0000004200 */
        /* <DEDUP_REMOVED lines=8> */
[----:B------:R-:W-:Y:S07]  /*fdb0*/  LDSM.16.MT88.4 R140, [R214+0x5080] ;  /* 0x00508000d68c783b */ /* 0x000fee0000004200 */
[C---:B-1----:R-:W-:Y:S08]  /*fdc0*/  HMMA.16816.F32.BF16 R108, R132.reuse, R136, R108 ;  /* 0x00000088846c723c */ /* 0x042ff0000004186c */
[C---:B------:R-:W-:Y:S01]  /*fdd0*/  HMMA.16816.F32.BF16 R112, R132.reuse, R138, R112 ;  /* 0x0000008a8470723c */ /* 0x040fe20000041870 */
[----:B------:R-:W1:Y:S07]  /*fde0*/  LDSM.16.MT88.4 R136, [R216+0x5080] ;  /* 0x00508000d888783b */ /* 0x000e6e0000004200 */
[C---:B---3--:R-:W-:Y:S08]  /*fdf0*/  HMMA.16816.F32.BF16 R116, R132.reuse, R144, R116 ;  /* 0x000000908474723c */ /* 0x048ff00000041874 */
        /* <DEDUP_REMOVED lines=43> */
[----:B------:R-:W-:Y:S01]  /*100b0*/  IADD3 R4, R246, -0x1, RZ ;  /* 0xfffffffff6047810 */ /* 0x000fe20007ffe0ff */
[C---:B------:R-:W-:Y:S04]  /*100c0*/  HMMA.16816.F32.BF16 R120, R160.reuse, R6, R120 ;  /* 0x00000006a078723c */ /* 0x040fe80000041878 */
[----:B------:R-:W-:Y:S04]  /*100d0*/  MOV R246, R4 ;  /* 0x0000000400f67202 */ /* 0x000fe80000000f00 */
[C---:B--2---:R-:W-:Y:S08]  /*100e0*/  HMMA.16816.F32.BF16 R124, R160.reuse, R8, R124 ;  /* 0x00000008a07c723c */ /* 0x044ff0000004187c */
[----:B------:R-:W-:Y:S01]  /*100f0*/  HMMA.16816.F32.BF16 R128, R160, R10, R128 ;  /* 0x0000000aa080723c */ /* 0x000fe20000041880 */
[----:B------:R-:W-:-:S07]  /*10100*/  @P0 BRA `(.L_x_1114) ;  /* 0xffffc9f000000947 */ /* 0x000fce000383ffff */
[----:B------:R-:W-:Y:S06]  /*10110*/  @!UPT UIADD3 URZ, URZ, URZ, URZ ;  /* 0x0000003f3f3ff290 */ /* 0x000fec000fffe03f */
[----:B------:R-:W-:Y:S01]  /*10120*/  IMAD.SHL.U32 R170, R176, 0x80, RZ ;  /* 0x00000080b0aa7824 */ /* 0x000fe200078e00ff */
[----:B------:R-:W-:Y:S01]  /*10130*/  MOV R0, R157 ;  /* 0x0000009d00007202 */ /* 0x000fe20000000f00 */
[----:B------:R-:W-:Y:S01]  /*10140*/  IMAD.MOV.U32 R2, RZ, RZ, R156 ;  /* 0x000000ffff027224 */ /* 0x000fe200078e009c */
[----:B------:R-:W-:-:S07]  /*10150*/  MOV R246, R4 ;  /* 0x0000000400f67202 */ /* 0x000fce0000000f00 */
.L_x_1101:
[----:B------:R-:W2:Y:S04]  /*10160*/  LDL R5, [R1+0x64] ;  /* 0x0000640001057983 */ /* 0x000ea80000100800 */
[----:B------:R-:W3:Y:S01]  /*10170*/  LDL R4, [R1+0x58] ;  /* 0x0000580001047983 */ /* 0x000ee20000100800 */
[----:B------:R-:W-:Y:S01]  /*10180*/  IMAD.MOV.U32 R250, RZ, RZ, c[0x0][0x2c4] ;  /* 0x0000b100fffa7624 */ /* 0x000fe200078e00ff */
[----:B------:R-:W-:Y:S01]  /*10190*/  IADD3 R170, R170, 0x7f, RZ ;  /* 0x0000007faaaa7810 */ /* 0x000fe20007ffe0ff */
[----:B------:R-:W-:-:S03]  /*101a0*/  IMAD.MOV.U32 R249, RZ, RZ, c[0x0][0x32c] ;  /* 0x0000cb00fff97624 */ /* 0x000fc600078e00ff */
[----:B------:R-:W-:-:S13]  /*101b0*/  ISETP.NE.AND P0, PT, R250, 0x1, PT ;  /* 0x00000001fa00780c */ /* 0x000fda0003f05270 */
[----:B------:R-:W-:-:S05]  /*101c0*/  @P0 IMAD.HI.U32 R6, R170, c[0x0][0x2c8], RZ ;  /* 0x0000b200aa060a27 */ /* 0x000fca00078e00ff */
[----:B------:R-:W-:Y:S02]  /*101d0*/  @P0 SHF.R.U32.HI R170, RZ, c[0x0][0x2cc], R6 ;  /* 0x0000b300ffaa0a19 */ /* 0x000fe40000011606 */
[----:B------:R-:W-:Y:S02]  /*101e0*/  ISETP.GE.AND P0, PT, R249, 0x1, PT ;  /* 0x00000001f900780c */ /* 0x000fe40003f06270 */
[----:B--2---:R-:W-:-:S05]  /*101f0*/  IADD3 R5, R170, 0x1, R5 ;  /* 0x00000001aa057810 */ /* 0x004fca0007ffe005 */
[----:B---3--:R-:W-:-:S05]  /*10200*/  IMAD.IADD R6, R5, 0x1, -R4 ;  /* 0x0000000105067824 */ /* 0x008fca00078e0a04 */
[----:B------:R-:W-:Y:S01]  /*10210*/  IADD3 R4, R6, -c[0x0][0x324], RZ ;  /* 0x8000c90006047a10 */ /* 0x000fe20007ffe0ff */
        /* <DEDUP_REMOVED lines=10> */
.L_x_1117:
[----:B------:R-:W-:-:S13]  /*102c0*/  ISETP.NE.AND P0, PT, R249, 0x1, PT ;  /* 0x00000001f900780c */ /* 0x000fda0003f05270 */
[----:B------:R-:W-:-:S05]  /*102d0*/  @P0 IMAD.HI.U32 R5, R6, c[0x0][0x330], RZ ;  /* 0x0000cc0006050a27 */ /* 0x000fca00078e00ff */
[----:B------:R-:W-:Y:S02]  /*102e0*/  @P0 SHF.R.U32.HI R6, RZ, c[0x0][0x334], R5 ;  /* 0x0000cd00ff060a19 */ /* 0x000fe40000011605 */
.L_x_1118:
[----:B------:R-:W-:Y:S05]  /*102f0*/  BSYNC B0 ;  /* 0x0000000000007941 */ /* 0x000fea0003800000 */
.L_x_1116:
[----:B------:R-:W-:-:S05]  /*10300*/  IMAD R5, R6, c[0x0][0x32c], RZ ;  /* 0x0000cb0006057a24 */ /* 0x000fca00078e02ff */
[----:B------:R-:W-:-:S04]  /*10310*/  IMNMX R4, R4, R5, !PT ;  /* 0x0000000504047217 */ /* 0x000fc80007800200 */
.L_x_1115:
[----:B------:R-:W-:-:S05]  /*10320*/  IADD3 R5, R4, 0x2f, RZ ;  /* 0x0000002f04057810 */ /* 0x000fca0007ffe0ff */
[----:B------:R-:W-:-:S05]  /*10330*/  IMAD.HI R5, R5, 0x2aaaaaab, RZ ;  /* 0x2aaaaaab05057827 */ /* 0x000fca00078e02ff */
[----:B------:R-:W-:-:S04]  /*10340*/  SHF.R.U32.HI R4, RZ, 0x1f, R5 ;  /* 0x0000001fff047819 */ /* 0x000fc80000011605 */
[----:B------:R-:W-:-:S04]  /*10350*/  LEA.HI.SX32 R4, R5, R4, 0x1d ;  /* 0x0000000405047211 */ /* 0x000fc800078feaff */
[----:B------:R-:W-:-:S04]  /*10360*/  IMNMX R252, R229, R4, !PT ;  /* 0x00000004e5fc7217 */ /* 0x000fc80007800200 */
[----:B------:R-:W-:-:S13]  /*10370*/  ISETP.GE.AND P0, PT, R246, R252, PT ;  /* 0x000000fcf600720c */ /* 0x000fda0003f06270 */
[----:B------:R-:W-:Y:S05]  /*10380*/  @!P0 BRA `(.L_x_1119) ;  /* 0x00002b5000008947 */ /* 0x000fea0003800000 */
.L_x_1124:
[----:B------:R-:W-:Y:S04]  /*10390*/  DEPBAR.LE SB0, 0x0 ;  /* 0x000080000000791a */ /* 0x000fe80000000000 */
[----:B------:R-:W-:Y:S01]  /*103a0*/  WARPSYNC 0xffffffff ;  /* 0xffffffff00007948 */ /* 0x000fe20003800000 */
[----:B------:R-:W-:Y:S01]  /*103b0*/  BAR.SYNC.DEFER_BLOCKING 0x0 ;  /* 0x0000000000007b1d */ /* 0x000fe20000010000 */
[----:B------:R-:W-:Y:S01]  /*103c0*/  ISETP.GT.AND P0, PT, R229, R246, PT ;  /* 0x000000f6e500720c */ /* 0x000fe20003f04270 */
[----:B------:R-:W-:Y:S01]  /*103d0*/  IMAD.MOV.U32 R157, RZ, RZ, R0 ;  /* 0x000000ffff9d7224 */ /* 0x000fe200078e0000 */
[----:B------:R-:W-:Y:S01]  /*103e0*/  ISETP.GE.AND P3, PT, R225, c[0x0][0x1d4], PT ;  /* 0x00007500e1007a0c */ /* 0x000fe20003f66270 */
[----:B------:R-:W-:Y:S01]  /*103f0*/  IMAD.MOV.U32 R251, RZ, RZ, R246 ;  /* 0x000000fffffb7224 */ /* 0x000fe200078e00f6 */
        /* <DEDUP_REMOVED lines=45> */
.L_x_1121:
[----:B------:R-:W-:Y:S05]  /*106d0*/  BSYNC B0 ;  /* 0x0000000000007941 */ /* 0x000fea0003800000 */
.L_x_1120:
        /* <DEDUP_REMOVED lines=204> */
[----:B------:R1:W1:Y:S01]  /*113a0*/  MUFU.TANH R158, R27 ;  /* 0x0000001b009e7308 */ /* 0x0002620000002400 */
[----:B------:R-:W-:-:S05]  /*113b0*/  @!P0 BRA `(.L_x_1123) ;  /* 0x0000020000008947 */ /* 0x000fca0003800000 */
[----:B--234-:R-:W-:Y:S04]  /*113c0*/  IADD3 R5, R246, -0x1, RZ ;  /* 0xfffffffff6057810 */ /* 0x01cfe80007ffe0ff */
[----:B------:R-:W-:Y:S01]  /*113d0*/  SHF.R.S32.HI R4, RZ, 0x1f, R5 ;  /* 0x0000001fff047819 */ /* 0x000fe20000011405 */
[C---:B-1----:R-:W-:Y:S04]  /*113e0*/  IMAD.WIDE.U32 R12, R5.reuse, c[0x0][0x1e0], RZ ;  /* 0x00007800050c7a25 */ /* 0x042fe800078e00ff */
        /* <DEDUP_REMOVED lines=29> */
.L_x_1123:
[----:B--234-:R-:W-:Y:S05]  /*115c0*/  BSYNC B0 ;  /* 0x0000000000007941 */ /* 0x01cfea0003800000 */
.L_x_1122:
[----:B-1----:R-:W-:Y:S01]  /*115d0*/  FMNMX.FTZ R7, R177, R0, !PT ;  /* 0x00000000b1077209 */ /* 0x002fe20007810000 */
        /* <DEDUP_REMOVED lines=24> */
[----:B------:R-:W-:Y:S02]  /*11760*/  ISETP.GT.AND P0, PT, R251, R252, PT ;  /* 0x000000fcfb00720c */ /* 0x000fe40003f04270 */
[----:B------:R-:W-:Y:S02]  /*11770*/  FMNMX.FTZ R12, R184, R5, !PT ;  /* 0x00000005b80c7209 */ /* 0x000fe40007810000 */
[----:B------:R-:W-:Y:S02]  /*11780*/  FMNMX.FTZ R5, R159, R0, !PT ;  /* 0x000000009f057209 */ /* 0x000fe40007810000 */
[----:B------:R-:W-:Y:S01]  /*11790*/  IADD3 R246, R246, -0x1, RZ ;  /* 0xfffffffff6f67810 */ /* 0x000fe20007ffe0ff */
[----:B------:R-:W-:Y:S01]  /*117a0*/  SHFL.BFLY PT, R13, R12, 0x2, 0x1f ;  /* 0x0c401f000c0d7f89 */ /* 0x000fe200000e0000 */
[----:B------:R-:W-:Y:S07]  /*117b0*/  FMNMX.FTZ R7, R158, R5, !PT ;  /* 0x000000059e077209 */ /* 0x000fee0007810000 */
[----:B------:R-:W1:Y:S02]  /*117c0*/  SHFL.BFLY PT, R0, R7, 0x2, 0x1f ;  /* 0x0c401f0007007f89 */ /* 0x000e6400000e0000 */
[----:B-1----:R-:W-:Y:S02]  /*117d0*/  FMNMX.FTZ R6, R7, R0, !PT ;  /* 0x0000000007067209 */ /* 0x002fe40007810000 */
[----:B------:R-:W-:Y:S04]  /*117e0*/  FMNMX.FTZ R11, R12, R13, !PT ;  /* 0x0000000d0c0b7209 */ /* 0x000fe80007810000 */
[----:B------:R-:W-:Y:S08]  /*117f0*/  LDSM.16.MT88.4 R12, [R216+0x4080] ;  /* 0x00408000d80c783b */ /* 0x000ff00000004200 */
[----:B------:R-:W1:Y:S08]  /*11800*/  SHFL.BFLY PT, R4, R11, 0x1, 0x1f ;  /* 0x0c201f000b047f89 */ /* 0x000e7000000e0000 */
[----:B------:R-:W2:Y:S01]  /*11810*/  SHFL.BFLY PT, R5, R6, 0x1, 0x1f ;  /* 0x0c201f0006057f89 */ /* 0x000ea200000e0000 */
[----:B-1----:R-:W-:Y:S05]  /*11820*/  FMNMX.FTZ R0, R11, R4, !PT ;  /* 0x000000040b007209 */ /* 0x002fea0007810000 */
[C---:B------:R-:W-:Y:S02]  /*11830*/  FADD.FTZ R4, -R0.reuse, R157 ;  /* 0x0000009d00047221 */ /* 0x040fe40000010100 */
[----:B------:R-:W-:Y:S01]  /*11840*/  FMUL.FTZ R187, R0, c[0x0][0x2d0] ;  /* 0x0000b40000bb7a20 */ /* 0x000fe20000410000 */
[----:B--2---:R-:W-:Y:S01]  /*11850*/  FMNMX.FTZ R157, R6, R5, !PT ;  /* 0x00000005069d7209 */ /* 0x004fe20007810000 */
[----:B------:R-:W-:Y:S02]  /*11860*/  FMUL.FTZ R156, R4, c[0x0][0x2d0] ;  /* 0x0000b400049c7a20 */ /* 0x000fe40000410000 */
[----:B------:R-:W-:Y:S02]  /*11870*/  FFMA.FTZ R183, R177, c[0x0][0x2d0], -R187 ;  /* 0x0000b400b1b77a23 */ /* 0x000fe400000108bb */
[C---:B------:R-:W-:Y:S02]  /*11880*/  FMUL.FTZ R185, R157.reuse, c[0x0][0x2d0] ;  /* 0x0000b4009db97a20 */ /* 0x040fe40000410000 */
[----:B------:R-:W-:Y:S01]  /*11890*/  FADD.FTZ R4, -R157, R2 ;  /* 0x000000029d047221 */ /* 0x000fe20000010100 */
[----:B------:R-:W1:Y:S01]  /*118a0*/  MUFU.EX2 R156, R156 ;  /* 0x0000009c009c7308 */ /* 0x000e620000000800 */
[--C-:B------:R-:W-:Y:S02]  /*118b0*/  FFMA.FTZ R179, R175, c[0x0][0x2d0], -R185.reuse ;  /* 0x0000b400afb37a23 */ /* 0x100fe400000108b9 */
[----:B------:R-:W-:Y:S02]  /*118c0*/  FFMA.FTZ R177, R10, c[0x0][0x2d0], -R185 ;  /* 0x0000b4000ab17a23 */ /* 0x000fe400000108b9 */
[----:B------:R-:W-:Y:S02]  /*118d0*/  FMUL.FTZ R2, R4, c[0x0][0x2d0] ;  /* 0x0000b40004027a20 */ /* 0x000fe40000410000 */
[--C-:B------:R-:W-:Y:S02]  /*118e0*/  FFMA.FTZ R182, R178, c[0x0][0x2d0], -R187.reuse ;  /* 0x0000b400b2b67a23 */ /* 0x100fe400000108bb */
[--C-:B------:R-:W-:Y:S01]  /*118f0*/  FFMA.FTZ R181, R180, c[0x0][0x2d0], -R187.reuse ;  /* 0x0000b400b4b57a23 */ /* 0x100fe200000108bb */
[----:B------:R-:W-:Y:S01]  /*11900*/  MUFU.EX2 R183, R183 ;  /* 0x000000b700b77308 */ /* 0x000fe20000000800 */
[----:B------:R-:W-:Y:S02]  /*11910*/  FFMA.FTZ R180, R9, c[0x0][0x2d0], -R187 ;  /* 0x0000b40009b47a23 */ /* 0x000fe400000108bb */
[--C-:B------:R-:W-:Y:S02]  /*11920*/  FFMA.FTZ R178, R176, c[0x0][0x2d0], -R185.reuse ;  /* 0x0000b400b0b27a23 */ /* 0x100fe400000108b9 */
[----:B------:R-:W-:Y:S02]  /*11930*/  FFMA.FTZ R176, R8, c[0x0][0x2d0], -R185 ;  /* 0x0000b40008b07a23 */ /* 0x000fe400000108b9 */
[--C-:B------:R-:W-:Y:S02]  /*11940*/  FFMA.FTZ R189, R173, c[0x0][0x2d0], -R187.reuse ;  /* 0x0000b400adbd7a23 */ /* 0x100fe400000108bb */
[----:B------:R-:W-:Y:S01]  /*11950*/  FFMA.FTZ R194, R171, c[0x0][0x2d0], -R187 ;  /* 0x0000b400abc27a23 */ /* 0x000fe200000108bb */
[----:B------:R-:W2:Y:S01]  /*11960*/  MUFU.EX2 R2, R2 ;  /* 0x0000000200027308 */ /* 0x000ea20000000800 */
[----:B------:R-:W-:Y:S02]  /*11970*/  FFMA.FTZ R191, R169, c[0x0][0x2d0], -R185 ;  /* 0x0000b400a9bf7a23 */ /* 0x000fe400000108b9 */
[--C-:B------:R-:W-:Y:S02]  /*11980*/  FFMA.FTZ R195, R174, c[0x0][0x2d0], -R187.reuse ;  /* 0x0000b400aec37a23 */ /* 0x100fe400000108bb */
[C---:B-1----:R-:W-:Y:S02]  /*11990*/  FMUL.FTZ R4, R156.reuse, R152 ;  /* 0x000000989c047220 */ /* 0x042fe40000410000 */
[C---:B------:R-:W-:Y:S02]  /*119a0*/  FMUL.FTZ R5, R156.reuse, R153 ;  /* 0x000000999c057220 */ /* 0x040fe40000410000 */
[C---:B------:R-:W-:Y:S01]  /*119b0*/  FMUL.FTZ R8, R156.reuse, R148 ;  /* 0x000000949c087220 */ /* 0x040fe20000410000 */
[----:B------:R-:W1:Y:S01]  /*119c0*/  MUFU.EX2 R182, R182 ;  /* 0x000000b600b67308 */ /* 0x000e620000000800 */
[C---:B------:R-:W-:Y:S02]  /*119d0*/  FMUL.FTZ R9, R156.reuse, R149 ;  /* 0x000000959c097220 */ /* 0x040fe40000410000 */
[C---:B------:R-:W-:Y:S02]  /*119e0*/  FMUL.FTZ R16, R156.reuse, R140 ;  /* 0x0000008c9c107220 */ /* 0x040fe40000410000 */
[C---:B------:R-:W-:Y:S02]  /*119f0*/  FMUL.FTZ R17, R156.reuse, R141 ;  /* 0x0000008d9c117220 */ /* 0x040fe40000410000 */
[C---:B------:R-:W-:Y:S02]  /*11a00*/  FMUL.FTZ R24, R156.reuse, R132 ;  /* 0x000000849c187220 */ /* 0x040fe40000410000 */
[----:B------:R-:W-:Y:S01]  /*11a10*/  FMUL.FTZ R25, R156, R133 ;  /* 0x000000859c197220 */ /* 0x000fe20000410000 */
[----:B------:R-:W-:Y:S01]  /*11a20*/  MUFU.EX2 R181, R181 ;  /* 0x000000b500b57308 */ /* 0x000fe20000000800 */
[----:B------:R-:W-:Y:S02]  /*11a30*/  FFMA.FTZ R193, R172, c[0x0][0x2d0], -R187 ;  /* 0x0000b400acc17a23 */ /* 0x000fe400000108bb */
[----:B------:R-:W-:Y:S01]  /*11a40*/  LDSM.16.MT88.4 R172, [R216+0x7880] ;  /* 0x00788000d8ac783b */ /* 0x000fe20000004200 */
[C---:B--2---:R-:W-:Y:S02]  /*11a50*/  FMUL.FTZ R6, R2.reuse, R154 ;  /* 0x0000009a02067220 */ /* 0x044fe40000410000 */
[C---:B------:R-:W-:Y:S02]  /*11a60*/  FMUL.FTZ R7, R2.reuse, R155 ;  /* 0x0000009b02077220 */ /* 0x040fe40000410000 */
[C---:B------:R-:W-:Y:S02]  /*11a70*/  FMUL.FTZ R10, R2.reuse, R150 ;  /* 0x00000096020a7220 */ /* 0x040fe40000410000 */
[----:B------:R-:W2:Y:S01]  /*11a80*/  MUFU.EX2 R180, R180 ;  /* 0x000000b400b47308 */ /* 0x000ea20000000800 */
[C---:B------:R-:W-:Y:S02]  /*11a90*/  FMUL.FTZ R11, R2.reuse, R151 ;  /* 0x00000097020b7220 */ /* 0x040fe40000410000 */
[----:B------:R-:W-:Y:S01]  /*11aa0*/  FMUL.FTZ R18, R2, R142 ;  /* 0x0000008e02127220 */ /* 0x000fe20000410000 */
[----:B-1----:R-:W-:Y:S01]  /*11ab0*/  F2FP.BF16.PACK_AB R152, R182, R183 ;  /* 0x000000b7b698723e */ /* 0x002fe200000010ff */
[C---:B------:R-:W-:Y:S01]  /*11ac0*/  FMUL.FTZ R19, R2.reuse, R143 ;  /* 0x0000008f02137220 */ /* 0x040fe20000410000 */
[----:B------:R-:W-:Y:S01]  /*11ad0*/  LDSM.16.MT88.4 R148, [R213+0x4880] ;  /* 0x00488000d594783b */ /* 0x000fe20000004200 */
[C---:B------:R-:W-:Y:S02]  /*11ae0*/  FMUL.FTZ R26, R2.reuse, R134 ;  /* 0x00000086021a7220 */ /* 0x040fe40000410000 */
[----:B------:R-:W-:Y:S01]  /*11af0*/  FMUL.FTZ R27, R2, R135 ;  /* 0x00000087021b7220 */ /* 0x000fe20000410000 */
[----:B------:R-:W-:Y:S01]  /*11b00*/  MUFU.EX2 R179, R179 ;  /* 0x000000b300b37308 */ /* 0x000fe20000000800 */
[--C-:B------:R-:W-:Y:S02]  /*11b10*/  FFMA.FTZ R197, R170, c[0x0][0x2d0], -R185.reuse ;  /* 0x0000b400aac57a23 */ /* 0x100fe400000108b9 */
[--C-:B------:R-:W-:Y:S01]  /*11b20*/  FFMA.FTZ R199, R168, c[0x0][0x2d0], -R185.reuse ;  /* 0x0000b400a8c77a23 */ /* 0x100fe200000108b9 */
[----:B------:R-:W-:Y:S01]  /*11b30*/  LDSM.16.MT88.4 R132, [R214+0x5880] ;  /* 0x00588000d684783b */ /* 0x000fe20000004200 */
[C---:B------:R-:W-:Y:S02]  /*11b40*/  FMUL.FTZ R28, R156.reuse, R28 ;  /* 0x0000001c9c1c7220 */ /* 0x040fe40000410000 */
[----:B------:R-:W-:Y:S02]  /*11b50*/  FMUL.FTZ R29, R156, R29 ;  /* 0x0000001d9c1d7220 */ /* 0x000fe40000410000 */
[C---:B------:R-:W-:Y:S01]  /*11b60*/  FMUL.FTZ R30, R2.reuse, R30 ;  /* 0x0000001e021e7220 */ /* 0x040fe20000410000 */
[----:B------:R-:W1:Y:S01]  /*11b70*/  MUFU.EX2 R178, R178 ;  /* 0x000000b200b27308 */ /* 0x000e620000000800 */
[----:B------:R-:W-:Y:S01]  /*11b80*/  FMUL.FTZ R31, R2, R31 ;  /* 0x0000001f021f7220 */ /* 0x000fe20000410000 */
[----:B------:R-:W-:Y:S01]  /*11b90*/  LDSM.16.MT88.4 R140, [R213+0x5880] ;  /* 0x00588000d58c783b */ /* 0x000fe20000004200 */
[----:B------:R-:W-:Y:S01]  /*11ba0*/  FMUL.FTZ R32, R156, R32 ;  /* 0x000000209c207220 */ /* 0x000fe20000410000 */
[----:B--2---:R-:W-:Y:S01]  /*11bb0*/  F2FP.BF16.PACK_AB R154, R180, R181 ;  /* 0x000000b5b49a723e */ /* 0x004fe200000010ff */
[----:B------:R-:W-:Y:S02]  /*11bc0*/  FMUL.FTZ R33, R156, R33 ;  /* 0x000000219c217220 */ /* 0x000fe40000410000 */
[C---:B------:R-:W-:Y:S02]  /*11bd0*/  FMUL.FTZ R34, R2.reuse, R34 ;  /* 0x0000002202227220 */ /* 0x040fe40000410000 */
[----:B------:R-:W-:Y:S01]  /*11be0*/  FMUL.FTZ R35, R2, R35 ;  /* 0x0000002302237220 */ /* 0x000fe20000410000 */
[----:B------:R-:W-:Y:S01]  /*11bf0*/  MUFU.EX2 R177, R177 ;  /* 0x000000b100b17308 */ /* 0x000fe20000000800 */
[----:B------:R-:W-:Y:S01]  /*11c00*/  LDSM.16.MT88.4 R168, [R212+0x6080] ;  /* 0x00608000d4a8783b */ /* 0x000fe20000004200 */
[C---:B------:R-:W-:Y:S02]  /*11c10*/  FMUL.FTZ R36, R156.reuse, R36 ;  /* 0x000000249c247220 */ /* 0x040fe40000410000 */
[----:B------:R-:W-:Y:S02]  /*11c20*/  FMUL.FTZ R37, R156, R37 ;  /* 0x000000259c257220 */ /* 0x000fe40000410000 */
[C---:B------:R-:W-:Y:S02]  /*11c30*/  FMUL.FTZ R38, R2.reuse, R38 ;  /* 0x0000002602267220 */ /* 0x040fe40000410000 */
[----:B------:R-:W-:Y:S02]  /*11c40*/  FMUL.FTZ R39, R2, R39 ;  /* 0x0000002702277220 */ /* 0x000fe40000410000 */
[----:B------:R-:W2:Y:S01]  /*11c50*/  MUFU.EX2 R176, R176 ;  /* 0x000000b000b07308 */ /* 0x000ea20000000800 */
[C---:B------:R-:W-:Y:S02]  /*11c60*/  FMUL.FTZ R40, R156.reuse, R40 ;  /* 0x000000289c287220 */ /* 0x040fe40000410000 */
[----:B------:R-:W-:Y:S01]  /*11c70*/  FMUL.FTZ R41, R156, R41 ;  /* 0x000000299c297220 */ /* 0x000fe20000410000 */
[----:B-1----:R-:W-:Y:S01]  /*11c80*/  F2FP.BF16.PACK_AB R153, R178, R179 ;  /* 0x000000b3b299723e */ /* 0x002fe200000010ff */
[C---:B------:R-:W-:Y:S02]  /*11c90*/  FMUL.FTZ R42, R2.reuse, R42 ;  /* 0x0000002a022a7220 */ /* 0x040fe40000410000 */
[----:B------:R-:W-:Y:S02]  /*11ca0*/  FMUL.FTZ R43, R2, R43 ;  /* 0x0000002b022b7220 */ /* 0x000fe40000410000 */
[C---:B------:R-:W-:Y:S01]  /*11cb0*/  FMUL.FTZ R44, R156.reuse, R44 ;  /* 0x0000002c9c2c7220 */ /* 0x040fe20000410000 */
[----:B------:R-:W-:Y:S01]  /*11cc0*/  MUFU.EX2 R189, R189 ;  /* 0x000000bd00bd7308 */ /* 0x000fe20000000800 */
[----:B------:R-:W-:Y:S02]  /*11cd0*/  FMUL.FTZ R45, R156, R45 ;  /* 0x0000002d9c2d7220 */ /* 0x000fe40000410000 */
[C---:B------:R-:W-:Y:S02]  /*11ce0*/  FMUL.FTZ R46, R2.reuse, R46 ;  /* 0x0000002e022e7220 */ /* 0x040fe40000410000 */
[----:B------:R-:W-:Y:S02]  /*11cf0*/  FMUL.FTZ R47, R2, R47 ;  /* 0x0000002f022f7220 */ /* 0x000fe40000410000 */
[C---:B------:R-:W-:Y:S02]  /*11d00*/  FMUL.FTZ R48, R156.reuse, R48 ;  /* 0x000000309c307220 */ /* 0x040fe40000410000 */
[----:B------:R-:W-:Y:S01]  /*11d10*/  FMUL.FTZ R49, R156, R49 ;  /* 0x000000319c317220 */ /* 0x000fe20000410000 */
[----:B------:R-:W1:Y:S01]  /*11d20*/  MUFU.EX2 R194, R194 ;  /* 0x000000c200c27308 */ /* 0x000e620000000800 */
[C---:B------:R-:W-:Y:S02]  /*11d30*/  FMUL.FTZ R50, R2.reuse, R50 ;  /* 0x0000003202327220 */ /* 0x040fe40000410000 */
[----:B------:R-:W-:Y:S01]  /*11d40*/  FMUL.FTZ R51, R2, R51 ;  /* 0x0000003302337220 */ /* 0x000fe20000410000 */
[----:B--2---:R-:W-:Y:S01]  /*11d50*/  F2FP.BF16.PACK_AB R155, R176, R177 ;  /* 0x000000b1b09b723e */ /* 0x004fe200000010ff */
[C---:B------:R-:W-:Y:S02]  /*11d60*/  FMUL.FTZ R52, R156.reuse, R52 ;  /* 0x000000349c347220 */ /* 0x040fe40000410000 */
[----:B------:R-:W-:Y:S02]  /*11d70*/  FMUL.FTZ R53, R156, R53 ;  /* 0x000000359c357220 */ /* 0x000fe40000410000 */
[C---:B------:R-:W-:Y:S01]  /*11d80*/  FMUL.FTZ R54, R2.reuse, R54 ;  /* 0x0000003602367220 */ /* 0x040fe20000410000 */
[----:B------:R-:W-:Y:S01]  /*11d90*/  MUFU.EX2 R191, R191 ;  /* 0x000000bf00bf7308 */ /* 0x000fe20000000800 */
[C---:B------:R-:W-:Y:S05]  /*11da0*/  HMMA.16816.F32.BF16 R4, R152.reuse, R12, R4 ;  /* 0x0000000c9804723c */ /* 0x040fea0000041804 */
[----:B------:R-:W-:Y:S02]  /*11db0*/  FMUL.FTZ R55, R2, R55 ;  /* 0x0000003702377220 */ /* 0x000fe40000410000 */
[C---:B------:R-:W-:Y:S01]  /*11dc0*/  FMUL.FTZ R12, R156.reuse, R144 ;  /* 0x000000909c0c7220 */ /* 0x040fe20000410000 */
[C---:B------:R-:W-:Y:S01]  /*11dd0*/  HMMA.16816.F32.BF16 R8, R152.reuse, R14, R8 ;  /* 0x0000000e9808723c */ /* 0x040fe20000041808 */
[----:B------:R-:W-:Y:S03]  /*11de0*/  MUFU.EX2 R195, R195 ;  /* 0x000000c300c37308 */ /* 0x000fe60000000800 */
[C---:B------:R-:W-:Y:S02]  /*11df0*/  FMUL.FTZ R13, R156.reuse, R145 ;  /* 0x000000919c0d7220 */ /* 0x040fe40000410000 */
[----:B------:R-:W-:Y:S02]  /*11e00*/  FMUL.FTZ R56, R156, R56 ;  /* 0x000000389c387220 */ /* 0x000fe40000410000 */
[C---:B------:R-:W-:Y:S03]  /*11e10*/  FMUL.FTZ R14, R2.reuse, R146 ;  /* 0x00000092020e7220 */ /* 0x040fe60000410000 */
[----:B------:R-:W2:Y:S01]  /*11e20*/  MUFU.EX2 R193, R193 ;  /* 0x000000c100c17308 */ /* 0x000ea20000000800 */
[----:B------:R-:W-:Y:S02]  /*11e30*/  FMUL.FTZ R15, R2, R147 ;  /* 0x00000093020f7220 */ /* 0x000fe40000410000 */
[----:B------:R-:W3:Y:S01]  /*11e40*/  LDSM.16.MT88.4 R144, [R212+0x4080] ;  /* 0x00408000d490783b */ /* 0x000ee20000004200 */
[----:B------:R-:W-:Y:S02]  /*11e50*/  FMUL.FTZ R57, R156, R57 ;  /* 0x000000399c397220 */ /* 0x000fe40000410000 */
[C---:B------:R-:W-:Y:S02]  /*11e60*/  FMUL.FTZ R58, R2.reuse, R58 ;  /* 0x0000003a023a7220 */ /* 0x040fe40000410000 */
[C---:B------:R-:W-:Y:S02]  /*11e70*/  HMMA.16816.F32.BF16 R12, R152.reuse, R20, R12 ;  /* 0x00000014980c723c */ /* 0x040fe4000004180c */
[----:B------:R-:W-:Y:S01]  /*11e80*/  MUFU.EX2 R197, R197 ;  /* 0x000000c500c57308 */ /* 0x000fe20000000800 */
[----:B------:R-:W-:Y:S02]  /*11e90*/  FMUL.FTZ R59, R2, R59 ;  /* 0x0000003b023b7220 */ /* 0x000fe40000410000 */
[C---:B------:R-:W-:Y:S02]  /*11ea0*/  FMUL.FTZ R60, R156.reuse, R60 ;  /* 0x0000003c9c3c7220 */ /* 0x040fe40000410000 */
[C---:B------:R-:W-:Y:S01]  /*11eb0*/  FMUL.FTZ R20, R156.reuse, R136 ;  /* 0x000000889c147220 */ /* 0x040fe20000410000 */
[C---:B------:R-:W-:Y:S04]  /*11ec0*/  HMMA.16816.F32.BF16 R16, R152.reuse, R22, R16 ;  /* 0x000000169810723c */ /* 0x040fe80000041810 */
[C---:B------:R-:W-:Y:S01]  /*11ed0*/  FMUL.FTZ R21, R156.reuse, R137 ;  /* 0x000000899c157220 */ /* 0x040fe20000410000 */
[----:B------:R-:W-:Y:S01]  /*11ee0*/  MUFU.EX2 R199, R199 ;  /* 0x000000c700c77308 */ /* 0x000fe20000000800 */
[----:B------:R-:W-:Y:S02]  /*11ef0*/  FMUL.FTZ R61, R156, R61 ;  /* 0x0000003d9c3d7220 */ /* 0x000fe40000410000 */
[C---:B------:R-:W-:Y:S04]  /*11f00*/  FMUL.FTZ R22, R2.reuse, R138 ;  /* 0x0000008a02167220 */ /* 0x040fe80000410000 */
[C---:B------:R-:W-:Y:S02]  /*11f10*/  FMUL.FTZ R23, R2.reuse, R139 ;  /* 0x0000008b02177220 */ /* 0x040fe40000410000 */
[----:B------:R-:W4:Y:S01]  /*11f20*/  LDSM.16.MT88.4 R136, [R216+0x5880] ;  /* 0x00588000d888783b */ /* 0x000f220000004200 */
[C---:B------:R-:W-:Y:S02]  /*11f30*/  FMUL.FTZ R62, R2.reuse, R62 ;  /* 0x0000003e023e7220 */ /* 0x040fe40000410000 */
[----:B------:R-:W-:Y:S02]  /*11f40*/  FMUL.FTZ R63, R2, R63 ;  /* 0x0000003f023f7220 */ /* 0x000fe40000410000 */
[C---:B------:R-:W-:Y:S03]  /*11f50*/  HMMA.16816.F32.BF16 R20, R152.reuse, R160, R20 ;  /* 0x000000a09814723c */ /* 0x040fe60000041814 */
[C---:B------:R-:W-:Y:S02]  /*11f60*/  FMUL.FTZ R64, R156.reuse, R64 ;  /* 0x000000409c407220 */ /* 0x040fe40000410000 */
[----:B------:R-:W-:Y:S02]  /*11f70*/  FMUL.FTZ R65, R156, R65 ;  /* 0x000000419c417220 */ /* 0x000fe40000410000 */
[C---:B------:R-:W-:Y:S01]  /*11f80*/  FMUL.FTZ R66, R2.reuse, R66 ;  /* 0x0000004202427220 */ /* 0x040fe20000410000 */
[C---:B------:R-:W-:Y:S01]  /*11f90*/  HMMA.16816.F32.BF16 R24, R152.reuse, R162, R24 ;  /* 0x000000a29818723c */ /* 0x040fe20000041818 */
[----:B------:R-:W-:Y:S03]  /*11fa0*/  LDSM.16.MT88.4 R160, [R212+0x4880] ;  /* 0x00488000d4a0783b */ /* 0x000fe60000004200 */
[----:B------:R-:W-:Y:S02]  /*11fb0*/  FMUL.FTZ R67, R2, R67 ;  /* 0x0000004302437220 */ /* 0x000fe40000410000 */
[C---:B------:R-:W-:Y:S02]  /*11fc0*/  FMUL.FTZ R68, R156.reuse, R68 ;  /* 0x000000449c447220 */ /* 0x040fe40000410000 */
[C---:B---3--:R-:W-:Y:S04]  /*11fd0*/  HMMA.16816.F32.BF16 R28, R152.reuse, R144, R28 ;  /* 0x00000090981c723c */ /* 0x048fe8000004181c */
[----:B------:R-:W-:Y:S02]  /*11fe0*/  FMUL.FTZ R69, R156, R69 ;  /* 0x000000459c457220 */ /* 0x000fe40000410000 */
[C---:B------:R-:W-:Y:S02]  /*11ff0*/  FMUL.FTZ R70, R2.reuse, R70 ;  /* 0x0000004602467220 */ /* 0x040fe40000410000 */
[C---:B------:R-:W-:Y:S01]  /*12000*/  HMMA.16816.F32.BF16 R32, R152.reuse, R146, R32 ;  /* 0x000000929820723c */ /* 0x040fe20000041820 */
[----:B------:R-:W-:Y:S03]  /*12010*/  LDSM.16.MT88.4 R144, [R214+0x4880] ;  /* 0x00488000d690783b */ /* 0x000fe60000004200 */
        /* <DEDUP_REMOVED lines=8> */
[----:B------:R-:W3:Y:S03]  /*120a0*/  LDSM.16.MT88.4 R136, [R212+0x5880] ;  /* 0x00588000d488783b */ /* 0x000ee60000004200 */
[----:B------:R-:W-:Y:S02]  /*120b0*/  FMUL.FTZ R77, R156, R77 ;  /* 0x0000004d9c4d7220 */ /* 0x000fe40000410000 */
[C---:B------:R-:W-:Y:S02]  /*120c0*/  FMUL.FTZ R78, R2.reuse, R78 ;  /* 0x0000004e024e7220 */ /* 0x040fe40000410000 */
[C---:B------:R-:W-:Y:S04]  /*120d0*/  HMMA.16816.F32.BF16 R44, R152.reuse, R132, R44 ;  /* 0x00000084982c723c */ /* 0x040fe8000004182c */
[----:B------:R-:W-:Y:S02]  /*120e0*/  FMUL.FTZ R79, R2, R79 ;  /* 0x0000004f024f7220 */ /* 0x000fe40000410000 */
[C---:B------:R-:W-:Y:S02]  /*120f0*/  FMUL.FTZ R80, R156.reuse, R80 ;  /* 0x000000509c507220 */ /* 0x040fe40000410000 */
[C---:B------:R-:W-:Y:S01]  /*12100*/  HMMA.16816.F32.BF16 R48, R152.reuse, R134, R48 ;  /* 0x000000869830723c */ /* 0x040fe20000041830 */
[----:B------:R-:W4:Y:S03]  /*12110*/  LDSM.16.MT88.4 R132, [R216+0x7080] ;  /* 0x00708000d884783b */ /* 0x000f260000004200 */
[----:B------:R-:W-:Y:S02]  /*12120*/  FMUL.FTZ R81, R156, R81 ;  /* 0x000000519c517220 */ /* 0x000fe40000410000 */
[C---:B------:R-:W-:Y:S02]  /*12130*/  FMUL.FTZ R82, R2.reuse, R82 ;  /* 0x0000005202527220 */ /* 0x040fe40000410000 */
[C---:B------:R-:W-:Y:S04]  /*12140*/  HMMA.16816.F32.BF16 R52, R152.reuse, R140, R52 ;  /* 0x0000008c9834723c */ /* 0x040fe80000041834 */
[----:B------:R-:W-:Y:S02]  /*12150*/  FMUL.FTZ R83, R2, R83 ;  /* 0x0000005302537220 */ /* 0x000fe40000410000 */
[C---:B------:R-:W-:Y:S02]  /*12160*/  FMUL.FTZ R84, R156.reuse, R84 ;  /* 0x000000549c547220 */ /* 0x040fe40000410000 */
[C---:B------:R-:W-:Y:S01]  /*12170*/  HMMA.16816.F32.BF16 R56, R152.reuse, R142, R56 ;  /* 0x0000008e9838723c */ /* 0x040fe20000041838 */
[----:B------:R-:W5:Y:S03]  /*12180*/  LDSM.16.MT88.4 R140, [R214+0x7080] ;  /* 0x00708000d68c783b */ /* 0x000f660000004200 */
[----:B------:R-:W-:Y:S02]  /*12190*/  FMUL.FTZ R85, R156, R85 ;  /* 0x000000559c557220 */ /* 0x000fe40000410000 */
[C---:B------:R-:W-:Y:S02]  /*121a0*/  FMUL.FTZ R86, R2.reuse, R86 ;  /* 0x0000005602567220 */ /* 0x040fe40000410000 */
[----:B------:R-:W-:Y:S01]  /*121b0*/  FMUL.FTZ R87, R2, R87 ;  /* 0x0000005702577220 */ /* 0x000fe20000410000 */
[C---:B---3--:R-:W-:Y:S03]  /*121c0*/  HMMA.16816.F32.BF16 R60, R152.reuse, R136, R60 ;  /* 0x00000088983c723c */ /* 0x048fe6000004183c */
[C---:B------:R-:W-:Y:S02]  /*121d0*/  FMUL.FTZ R88, R156.reuse, R88 ;  /* 0x000000589c587220 */ /* 0x040fe40000410000 */
[----:B------:R-:W-:Y:S02]  /*121e0*/  FMUL.FTZ R89, R156, R89 ;  /* 0x000000599c597220 */ /* 0x000fe40000410000 */
[C---:B------:R-:W-:Y:S01]  /*121f0*/  FMUL.FTZ R90, R2.reuse, R90 ;  /* 0x0000005a025a7220 */ /* 0x040fe20000410000 */
        /* <DEDUP_REMOVED lines=9> */
[----:B------:R-:W-:Y:S02]  /*12290*/  FMUL.FTZ R95, R2, R95 ;  /* 0x0000005f025f7220 */ /* 0x000fe40000410000 */
[C---:B------:R-:W-:Y:S02]  /*122a0*/  FMUL.FTZ R96, R156.reuse, R96 ;  /* 0x000000609c607220 */ /* 0x040fe40000410000 */
[C---:B-----5:R-:W-:Y:S04]  /*122b0*/  HMMA.16816.F32.BF16 R76, R152.reuse, R140, R76 ;  /* 0x0000008c984c723c */ /* 0x060fe8000004184c */
        /* <DEDUP_REMOVED lines=37> */
[----:B------:R-:W-:Y:S02]  /*12510*/  FFMA.FTZ R198, R198, c[0x0][0x2d0], -R185 ;  /* 0x0000b400c6c67a23 */ /* 0x000fe400000108b9 */
[C---:B------:R-:W-:Y:S03]  /*12520*/  FMUL.FTZ R120, R156.reuse, R120 ;  /* 0x000000789c787220 */ /* 0x040fe60000410000 */
[C---:B----4-:R-:W-:Y:S01]  /*12530*/  HMMA.16816.F32.BF16 R116, R152.reuse, R132, R116 ;  /* 0x000000849874723c */ /* 0x050fe20000041874 */
[----:B------:R-:W4:Y:S02]  /*12540*/  MUFU.EX2 R198, R198 ;  /* 0x000000c600c67308 */ /* 0x000f240000000800 */
[----:B------:R-:W-:Y:S02]  /*12550*/  FMUL.FTZ R121, R156, R121 ;  /* 0x000000799c797220 */ /* 0x000fe40000410000 */
[C---:B------:R-:W-:Y:S02]  /*12560*/  FMUL.FTZ R122, R2.reuse, R122 ;  /* 0x0000007a027a7220 */ /* 0x040fe40000410000 */
[----:B------:R-:W-:Y:S01]  /*12570*/  FMUL.FTZ R123, R2, R123 ;  /* 0x0000007b027b7220 */ /* 0x000fe20000410000 */
[----:B-1----:R-:W-:Y:S01]  /*12580*/  F2FP.BF16.PACK_AB R132, R194, R189 ;  /* 0x000000bdc284723e */ /* 0x002fe200000010ff */
[C---:B------:R-:W-:Y:S03]  /*12590*/  FMUL.FTZ R124, R156.reuse, R124 ;  /* 0x0000007c9c7c7220 */ /* 0x040fe60000410000 */
[----:B------:R-:W-:Y:S02]  /*125a0*/  FMUL.FTZ R125, R156, R125 ;  /* 0x0000007d9c7d7220 */ /* 0x000fe40000410000 */
[C---:B------:R-:W-:Y:S03]  /*125b0*/  HMMA.16816.F32.BF16 R120, R152.reuse, R134, R120 ;  /* 0x000000869878723c */ /* 0x040fe60000041878 */
[C---:B------:R-:W-:Y:S02]  /*125c0*/  FMUL.FTZ R126, R2.reuse, R126 ;  /* 0x0000007e027e7220 */ /* 0x040fe40000410000 */
[----:B------:R-:W-:Y:S02]  /*125d0*/  FMUL.FTZ R127, R2, R127 ;  /* 0x0000007f027f7220 */ /* 0x000fe40000410000 */
[C---:B------:R-:W-:Y:S01]  /*125e0*/  FMUL.FTZ R128, R156.reuse, R128 ;  /* 0x000000809c807220 */ /* 0x040fe20000410000 */
[----:B--2---:R-:W-:Y:S01]  /*125f0*/  F2FP.BF16.PACK_AB R134, R193, R195 ;  /* 0x000000c3c186723e */ /* 0x004fe200000010ff */
[----:B------:R-:W-:Y:S03]  /*12600*/  FMUL.FTZ R129, R156, R129 ;  /* 0x000000819c817220 */ /* 0x000fe60000410000 */
[C---:B-----5:R-:W-:Y:S03]  /*12610*/  HMMA.16816.F32.BF16 R124, R152.reuse, R140, R124 ;  /* 0x0000008c987c723c */ /* 0x060fe6000004187c */
[----:B------:R-:W-:Y:S01]  /*12620*/  FMUL.FTZ R130, R2, R130 ;  /* 0x0000008202827220 */ /* 0x000fe20000410000 */
[----:B----4-:R-:W-:Y:S01]  /*12630*/  F2FP.BF16.PACK_AB R133, R198, R191 ;  /* 0x000000bfc685723e */ /* 0x010fe200000010ff */
[----:B------:R-:W-:Y:S01]  /*12640*/  FMUL.FTZ R131, R2, R131 ;  /* 0x0000008302837220 */ /* 0x000fe20000410000 */
[----:B------:R-:W-:Y:S01]  /*12650*/  F2FP.BF16.PACK_AB R135, R199, R197 ;  /* 0x000000c5c787723e */ /* 0x000fe200000010ff */
[--C-:B------:R-:W-:Y:S02]  /*12660*/  FFMA.FTZ R196, R196, c[0x0][0x2d0], -R187.reuse ;  /* 0x0000b400c4c47a23 */ /* 0x100fe400000108bb */
[----:B------:R-:W-:Y:S03]  /*12670*/  FFMA.FTZ R192, R192, c[0x0][0x2d0], -R187 ;  /* 0x0000b400c0c07a23 */ /* 0x000fe600000108bb */
[----:B------:R-:W-:Y:S01]  /*12680*/  HMMA.16816.F32.BF16 R128, R152, R142, R128 ;  /* 0x0000008e9880723c */ /* 0x000fe20000041880 */
[----:B------:R-:W1:Y:S01]  /*12690*/  LDSM.16.MT88.4 R140, [R216+0x6080] ;  /* 0x00608000d88c783b */ /* 0x000e620000004200 */
[----:B------:R-:W-:Y:S01]  /*126a0*/  MUFU.EX2 R196, R196 ;  /* 0x000000c400c47308 */ /* 0x000fe20000000800 */
[--C-:B------:R-:W-:Y:S02]  /*126b0*/  FFMA.FTZ R190, R190, c[0x0][0x2d0], -R185.reuse ;  /* 0x0000b400bebe7a23 */ /* 0x100fe400000108b9 */
[----:B------:R-:W-:Y:S02]  /*126c0*/  FFMA.FTZ R188, R188, c[0x0][0x2d0], -R185 ;  /* 0x0000b400bcbc7a23 */ /* 0x000fe400000108b9 */
        /* <DEDUP_REMOVED lines=12> */
[----:B------:R-:W-:Y:S01]  /*12790*/  FFMA.FTZ R179, R2, R243, R179 ;  /* 0x000000f302b37223 */ /* 0x000fe200000100b3 */
[----:B------:R-:W-:Y:S01]  /*127a0*/  MOV R2, R157 ;  /* 0x0000009d00027202 */ /* 0x000fe20000000f00 */
[----:B------:R-:W-:Y:S02]  /*127b0*/  FADD.FTZ R182, R182, R183 ;  /* 0x000000b7b6b67221 */ /* 0x000fe40000010000 */
[C---:B------:R-:W-:Y:S01]  /*127c0*/  HMMA.16816.F32.BF16 R16, R132.reuse, R146, R16 ;  /* 0x000000928410723c */ /* 0x040fe20000041810 */
[----:B------:R-:W5:Y:S01]  /*127d0*/  LDSM.16.MT88.4 R144, [R213+0x7880] ;  /* 0x00788000d590783b */ /* 0x000f620000004200 */
[----:B------:R-:W1:Y:S02]  /*127e0*/  MUFU.EX2 R188, R188 ;  /* 0x000000bc00bc7308 */ /* 0x000e640000000800 */
[----:B------:R-:W-:Y:S02]  /*127f0*/  FADD.FTZ R178, R178, R179 ;  /* 0x000000b3b2b27221 */ /* 0x000fe40000010000 */
[----:B------:R-:W-:Y:S02]  /*12800*/  FADD.FTZ R181, R181, R182 ;  /* 0x000000b6b5b57221 */ /* 0x000fe40000010000 */
[C---:B------:R-:W-:Y:S04]  /*12810*/  HMMA.16816.F32.BF16 R20, R132.reuse, R148, R20 ;  /* 0x000000948414723c */ /* 0x040fe80000041814 */
[----:B------:R-:W-:Y:S01]  /*12820*/  MUFU.EX2 R186, R186 ;  /* 0x000000ba00ba7308 */ /* 0x000fe20000000800 */
[----:B------:R-:W-:Y:S02]  /*12830*/  FADD.FTZ R177, R177, R178 ;  /* 0x000000b2b1b17221 */ /* 0x000fe40000010000 */
[----:B------:R-:W-:Y:S01]  /*12840*/  FADD.FTZ R180, R180, R181 ;  /* 0x000000b5b4b47221 */ /* 0x000fe20000010000 */
[C---:B------:R-:W-:Y:S01]  /*12850*/  HMMA.16816.F32.BF16 R24, R132.reuse, R150, R24 ;  /* 0x000000968418723c */ /* 0x040fe20000041818 */
[----:B------:R-:W-:Y:S03]  /*12860*/  LDSM.16.MT88.4 R148, [R216+0x9080] ;  /* 0x00908000d894783b */ /* 0x000fe60000004200 */
[----:B------:R-:W-:Y:S02]  /*12870*/  FADD.FTZ R176, R176, R177 ;  /* 0x000000b1b0b07221 */ /* 0x000fe40000010000 */
[----:B------:R-:W2:Y:S01]  /*12880*/  MUFU.EX2 R187, R187 ;  /* 0x000000bb00bb7308 */ /* 0x000ea20000000800 */
[----:B------:R-:W-:Y:S01]  /*12890*/  FADD.FTZ R189, R189, R180 ;  /* 0x000000b4bdbd7221 */ /* 0x000fe20000010000 */
[C---:B------:R-:W-:Y:S04]  /*128a0*/  HMMA.16816.F32.BF16 R28, R132.reuse, R160, R28 ;  /* 0x000000a0841c723c */ /* 0x040fe8000004181c */
[----:B------:R-:W-:Y:S02]  /*128b0*/  FADD.FTZ R191, R191, R176 ;  /* 0x000000b0bfbf7221 */ /* 0x000fe40000010000 */
[----:B------:R-:W-:Y:S01]  /*128c0*/  FADD.FTZ R194, R194, R189 ;  /* 0x000000bdc2c27221 */ /* 0x000fe20000010000 */
[----:B---3--:R-:W-:Y:S01]  /*128d0*/  F2FP.BF16.PACK_AB R160, R192, R196 ;  /* 0x000000c4c0a0723e */ /* 0x008fe200000010ff */
[C---:B------:R-:W-:Y:S01]  /*128e0*/  HMMA.16816.F32.BF16 R32, R132.reuse, R162, R32 ;  /* 0x000000a28420723c */ /* 0x040fe20000041820 */
[----:B------:R-:W-:Y:S03]  /*128f0*/  MUFU.EX2 R159, R159 ;  /* 0x0000009f009f7308 */ /* 0x000fe60000000800 */
[----:B-1----:R-:W-:Y:S01]  /*12900*/  F2FP.BF16.PACK_AB R161, R188, R190 ;  /* 0x000000bebca1723e */ /* 0x002fe200000010ff */
[----:B------:R-:W-:Y:S02]  /*12910*/  FADD.FTZ R198, R198, R191 ;  /* 0x000000bfc6c67221 */ /* 0x000fe40000010000 */
[----:B------:R-:W-:Y:S01]  /*12920*/  FADD.FTZ R194, R195, R194 ;  /* 0x000000c2c3c27221 */ /* 0x000fe20000010000 */
[C---:B------:R-:W-:Y:S03]  /*12930*/  HMMA.16816.F32.BF16 R36, R132.reuse, R140, R36 ;  /* 0x0000008c8424723c */ /* 0x040fe60000041824 */
[----:B------:R-:W1:Y:S01]  /*12940*/  MUFU.EX2 R158, R185 ;  /* 0x000000b9009e7308 */ /* 0x000e620000000800 */
[----:B------:R-:W-:Y:S01]  /*12950*/  FADD.FTZ R198, R197, R198 ;  /* 0x000000c6c5c67221 */ /* 0x000fe20000010000 */
[----:B--2---:R-:W-:Y:S01]  /*12960*/  F2FP.BF16.PACK_AB R162, R187, R186 ;  /* 0x000000babba2723e */ /* 0x004fe200000010ff */
[----:B------:R-:W-:Y:S02]  /*12970*/  FADD.FTZ R193, R193, R194 ;  /* 0x000000c2c1c17221 */ /* 0x000fe40000010000 */
[C---:B------:R-:W-:Y:S01]  /*12980*/  HMMA.16816.F32.BF16 R40, R132.reuse, R142, R40 ;  /* 0x0000008e8428723c */ /* 0x040fe20000041828 */
[----:B------:R-:W2:Y:S03]  /*12990*/  LDSM.16.MT88.4 R140, [R212+0x7880] ;  /* 0x00788000d48c783b */ /* 0x000ea60000004200 */
[----:B------:R-:W-:Y:S04]  /*129a0*/  FADD.FTZ R199, R199, R198 ;  /* 0x000000c6c7c77221 */ /* 0x000fe80000010000 */
[C---:B------:R-:W-:Y:S04]  /*129b0*/  HMMA.16816.F32.BF16 R44, R132.reuse, R152, R44 ;  /* 0x00000098842c723c */ /* 0x040fe8000004182c */
[----:B------:R-:W-:Y:S04]  /*129c0*/  FADD.FTZ R199, R190, R199 ;  /* 0x000000c7bec77221 */ /* 0x000fe80000010000 */
[C---:B------:R-:W-:Y:S04]  /*129d0*/  HMMA.16816.F32.BF16 R48, R132.reuse, R154, R48 ;  /* 0x0000009a8430723c */ /* 0x040fe80000041830 */
[----:B-1----:R-:W-:Y:S01]  /*129e0*/  F2FP.BF16.PACK_AB R163, R158, R159 ;  /* 0x0000009f9ea3723e */ /* 0x002fe200000010ff */
[----:B------:R-:W-:Y:S03]  /*129f0*/  FADD.FTZ R188, R188, R199 ;  /* 0x000000c7bcbc7221 */ /* 0x000fe60000010000 */
[C---:B------:R-:W-:Y:S04]  /*12a00*/  HMMA.16816.F32.BF16 R52, R132.reuse, R164, R52 ;  /* 0x000000a48434723c */ /* 0x040fe80000041834 */
[----:B------:R-:W-:Y:S04]  /*12a10*/  FADD.FTZ R159, R159, R188 ;  /* 0x000000bc9f9f7221 */ /* 0x000fe80000010000 */
[C---:B------:R-:W-:Y:S01]  /*12a20*/  HMMA.16816.F32.BF16 R56, R132.reuse, R166, R56 ;  /* 0x000000a68438723c */ /* 0x040fe20000041838 */
[----:B------:R-:W-:Y:S03]  /*12a30*/  LDSM.16.MT88.4 R164, [R213+0x5080] ;  /* 0x00508000d5a4783b */ /* 0x000fe60000004200 */
[----:B------:R-:W-:Y:S04]  /*12a40*/  FADD.FTZ R243, R158, R159 ;  /* 0x0000009f9ef37221 */ /* 0x000fe80000010000 */
        /* <DEDUP_REMOVED lines=8> */
[----:B------:R-:W1:Y:S07]  /*12ad0*/  LDSM.16.MT88.4 R136, [R214+0x9080] ;  /* 0x00908000d688783b */ /* 0x000e6e0000004200 */
[C---:B-----5:R-:W-:Y:S08]  /*12ae0*/  HMMA.16816.F32.BF16 R84, R132.reuse, R144, R84 ;  /* 0x000000908454723c */ /* 0x060ff00000041854 */
[C---:B------:R-:W-:Y:S01]  /*12af0*/  HMMA.16816.F32.BF16 R88, R132.reuse, R146, R88 ;  /* 0x000000928458723c */ /* 0x040fe20000041858 */
[----:B------:R-:W3:Y:S07]  /*12b00*/  LDSM.16.MT88.4 R144, [R213+0x9080] ;  /* 0x00908000d590783b */ /* 0x000eee0000004200 */
[C---:B--2---:R-:W-:Y:S08]  /*12b10*/  HMMA.16816.F32.BF16 R92, R132.reuse, R140, R92 ;  /* 0x0000008c845c723c */ /* 0x044ff0000004185c */
[C---:B------:R-:W-:Y:S01]  /*12b20*/  HMMA.16816.F32.BF16 R96, R132.reuse, R142, R96 ;  /* 0x0000008e8460723c */ /* 0x040fe20000041860 */
[----:B------:R-:W2:Y:S07]  /*12b30*/  LDSM.16.MT88.4 R140, [R212+0x9080] ;  /* 0x00908000d48c783b */ /* 0x000eae0000004200 */
[C---:B------:R-:W-:Y:S08]  /*12b40*/  HMMA.16816.F32.BF16 R100, R132.reuse, R148, R100 ;  /* 0x000000948464723c */ /* 0x040ff00000041864 */
        /* <DEDUP_REMOVED lines=8> */
[----:B------:R-:W-:Y:S08]  /*12bd0*/  HMMA.16816.F32.BF16 R128, R132, R142, R128 ;  /* 0x0000008e8480723c */ /* 0x000ff00000041880 */
[C---:B----4-:R-:W-:Y:S01]  /*12be0*/  HMMA.16816.F32.BF16 R152, R160.reuse, R148, R4 ;  /* 0x00000094a098723c */ /* 0x050fe20000041804 */
[----:B------:R-:W2:Y:S07]  /*12bf0*/  LDSM.16.MT88.4 R4, [R216+0x6880] ;  /* 0x00688000d804783b */ /* 0x000eae0000004200 */
[C---:B------:R-:W-:Y:S01]  /*12c00*/  HMMA.16816.F32.BF16 R148, R160.reuse, R150, R8 ;  /* 0x00000096a094723c */ /* 0x040fe20000041808 */
[----:B------:R-:W3:Y:S07]  /*12c10*/  LDSM.16.MT88.4 R8, [R214+0x6880] ;  /* 0x00688000d608783b */ /* 0x000eee0000004200 */
[C---:B-1----:R-:W-:Y:S01]  /*12c20*/  HMMA.16816.F32.BF16 R144, R160.reuse, R136, R12 ;  /* 0x00000088a090723c */ /* 0x042fe2000004180c */
[----:B------:R-:W1:Y:S07]  /*12c30*/  LDSM.16.MT88.4 R12, [R213+0x6880] ;  /* 0x00688000d50c783b */ /* 0x000e6e0000004200 */
        /* <DEDUP_REMOVED lines=31> */
[C---:B--2---:R-:W-:Y:S07]  /*12e30*/  HMMA.16816.F32.BF16 R108, R160.reuse, R4, R108 ;  /* 0x00000004a06c723c */ /* 0x044fee000004186c */
[----:B------:R-:W-:Y:S01]  /*12e40*/  FADD.FTZ R5, R196, R193 ;  /* 0x000000c1c4057221 */ /* 0x000fe20000010000 */
[C---:B------:R-:W-:Y:S04]  /*12e50*/  HMMA.16816.F32.BF16 R112, R160.reuse, R6, R112 ;  /* 0x00000006a070723c */ /* 0x040fe80000041870 */
[----:B------:R-:W-:Y:S04]  /*12e60*/  FADD.FTZ R5, R192, R5 ;  /* 0x00000005c0057221 */ /* 0x000fe80000010000 */
[C---:B---3--:R-:W-:Y:S04]  /*12e70*/  HMMA.16816.F32.BF16 R116, R160.reuse, R8, R116 ;  /* 0x00000008a074723c */ /* 0x048fe80000041874 */
[----:B------:R-:W-:Y:S04]  /*12e80*/  FADD.FTZ R186, R186, R5 ;  /* 0x00000005baba7221 */ /* 0x000fe80000010000 */
[C---:B------:R-:W-:Y:S04]  /*12e90*/  HMMA.16816.F32.BF16 R120, R160.reuse, R10, R120 ;  /* 0x0000000aa078723c */ /* 0x040fe80000041878 */
[----:B------:R-:W-:Y:S04]  /*12ea0*/  FADD.FTZ R247, R187, R186 ;  /* 0x000000babbf77221 */ /* 0x000fe80000010000 */
[C---:B-1----:R-:W-:Y:S08]  /*12eb0*/  HMMA.16816.F32.BF16 R124, R160.reuse, R12, R124 ;  /* 0x0000000ca07c723c */ /* 0x042ff0000004187c */
[----:B------:R-:W-:Y:S01]  /*12ec0*/  HMMA.16816.F32.BF16 R128, R160, R14, R128 ;  /* 0x0000000ea080723c */ /* 0x000fe20000041880 */
[----:B------:R-:W-:-:S07]  /*12ed0*/  @P0 BRA `(.L_x_1124) ;  /* 0xffffd4b000000947 */ /* 0x000fce000383ffff */
.L_x_1119:
[----:B------:R-:W-:-:S13]  /*12ee0*/  ISETP.GE.AND P0, PT, R246, R229, PT ;  /* 0x000000e5f600720c */ /* 0x000fda0003f06270 */
[----:B------:R-:W-:Y:S05]  /*12ef0*/  @!P0 BRA `(.L_x_1125) ;  /* 0x00003a0000008947 */ /* 0x000fea0003800000 */
[----:B------:R-:W-:Y:S01]  /*12f00*/  IMAD.MOV.U32 R159, RZ, RZ, c[0x0][0x20c] ;  /* 0x00008300ff9f7624 */ /* 0x000fe200078e00ff */
[----:B------:R-:W-:Y:S01]  /*12f10*/  ULDC UR4, c[0x0][0x208] ;  /* 0x0000820000047ab9 */ /* 0x000fe20000000800 */
[----:B------:R-:W-:Y:S01]  /*12f20*/  IADD3 R248, -R248, 0x30, RZ ;  /* 0x00000030f8f87810 */ /* 0x000fe20007ffe1ff */
[----:B------:R-:W-:Y:S01]  /*12f30*/  UIMAD.WIDE.U32 UR8, UR4, 0x30, URZ ;  /* 0x00000030040878a5 */ /* 0x000fe2000f8e003f */
[----:B------:R-:W-:Y:S01]  /*12f40*/  IMAD R159, R159, 0x30, RZ ;  /* 0x000000309f9f7824 */ /* 0x000fe200078e02ff */
[----:B------:R-:W-:Y:S01]  /*12f50*/  MOV R156, R2 ;  /* 0x00000002009c7202 */ /* 0x000fe20000000f00 */
[----:B------:R-:W-:-:S03]  /*12f60*/  IMAD.MOV.U32 R157, RZ, RZ, R0 ;  /* 0x000000ffff9d7224 */ /* 0x000fc600078e0000 */
[----:B------:R-:W-:Y:S02]  /*12f70*/  IADD3 R159, R159, UR9, RZ ;  /* 0x000000099f9f7c10 */ /* 0x000fe4000fffe0ff */
.L_x_1136:
[----:B------:R-:W-:Y:S01]  /*12f80*/  ISETP.GT.AND P1, PT, R224, 0x7f, PT ;  /* 0x0000007fe000780c */ /* 0x000fe20003f24270 */
[----:B------:R-:W-:Y:S01]  /*12f90*/  IMAD.MOV.U32 R11, RZ, RZ, c[0x0][0x208] ;  /* 0x00008200ff0b7624 */ /* 0x000fe200078e00ff */
[----:B------:R-:W-:Y:S01]  /*12fa0*/  SHF.R.S32.HI R0, RZ, 0x1f, R246 ;  /* 0x0000001fff007819 */ /* 0x000fe200000114f6 */
[----:B------:R-:W-:Y:S01]  /*12fb0*/  IMAD R5, R159, R246, RZ ;  /* 0x000000f69f057224 */ /* 0x000fe200078e02ff */
[----:B------:R-:W-:Y:S01]  /*12fc0*/  IADD3 R10, P0, R232, 0x40, RZ ;  /* 0x00000040e80a7810 */ /* 0x000fe20007f1e0ff */
[----:B------:R-:W-:Y:S01]  /*12fd0*/  IMAD R16, R11, 0x30, RZ ;  /* 0x000000300b107824 */ /* 0x000fe200078e02ff */
[----:B------:R-:W-:Y:S04]  /*12fe0*/  DEPBAR.LE SB0, 0x0 ;  /* 0x000080000000791a */ /* 0x000fe80000000000 */
[----:B------:R-:W-:Y:S01]  /*12ff0*/  IMAD R5, R0, R16, R5 ;  /* 0x0000001000057224 */ /* 0x000fe200078e0205 */
[----:B------:R-:W-:Y:S01]  /*13000*/  WARPSYNC 0xffffffff ;  /* 0xffffffff00007948 */ /* 0x000fe20003800000 */
[----:B------:R-:W-:Y:S01]  /*13010*/  IMAD.WIDE.U32 R16, R16, R246, RZ ;  /* 0x000000f610107225 */ /* 0x000fe200078e00ff */
[----:B------:R-:W-:Y:S01]  /*13020*/  BAR.SYNC.DEFER_BLOCKING 0x0 ;  /* 0x0000000000007b1d */ /* 0x000fe20000010000 */
[----:B------:R-:W-:Y:S02]  /*13030*/  ISETP.GE.AND P6, PT, R228, c[0x0][0x1d4], PT ;  /* 0x00007500e4007a0c */ /* 0x000fe40003fc6270 */
[----:B------:R-:W-:Y:S01]  /*13040*/  @!P1 IMAD.MOV.U32 R0, RZ, RZ, c[0x0][0x20c] ;  /* 0x00008300ff009624 */ /* 0x000fe200078e00ff */
[----:B------:R-:W-:Y:S01]  /*13050*/  IADD3 R5, R17, R5, RZ ;  /* 0x0000000511057210 */ /* 0x000fe20007ffe0ff */
[--C-:B------:R-:W-:Y:S01]  /*13060*/  IMAD.X R4, RZ, RZ, R237.reuse, P0 ;  /* 0x000000ffff047224 */ /* 0x100fe200000e06ed */
[CC--:B------:R-:W-:Y:S02]  /*13070*/  @!P1 LEA R17, P0, R11.reuse, R16.reuse, 0x5 ;  /* 0x000000100b119211 */ /* 0x0c0fe400078028ff */
[----:B------:R-:W-:Y:S02]  /*13080*/  ISETP.GE.AND P5, PT, R230, c[0x0][0x1d4], PT ;  /* 0x00007500e6007a0c */ /* 0x000fe40003fa6270 */
[----:B------:R-:W-:Y:S02]  /*13090*/  @!P1 LEA.HI.X R11, R11, R5, R0, 0x5, P0 ;  /* 0x000000050b0b9211 */ /* 0x000fe400000f2c00 */
[-C--:B------:R-:W-:Y:S02]  /*130a0*/  IADD3 R9, P0, R232, R16.reuse, RZ ;  /* 0x00000010e8097210 */ /* 0x080fe40007f1e0ff */
[----:B------:R-:W-:Y:S02]  /*130b0*/  ISETP.GE.AND P4, PT, R227, c[0x0][0x1d4], PT ;  /* 0x00007500e3007a0c */ /* 0x000fe40003f86270 */
[----:B------:R-:W-:Y:S01]  /*130c0*/  ISETP.GE.AND P3, PT, R225, c[0x0][0x1d4], PT ;  /* 0x00007500e1007a0c */ /* 0x000fe20003f66270 */
[C-C-:B------:R-:W-:Y:S01]  /*130d0*/  IMAD.X R2, R5.reuse, 0x1, R237.reuse, P0 ;  /* 0x0000000105027824 */ /* 0x140fe200000e06ed */
[-C--:B------:R-:W-:Y:S05]  /*130e0*/  IADD3 R7, P0, R10, R16.reuse, RZ ;  /* 0x000000100a077210 */ /* 0x080fea0007f1e0ff */
[----:B------:R-:W-:Y:S01]  /*130f0*/  IMAD.X R0, R5, 0x1, R4, P0 ;  /* 0x0000000105007824 */ /* 0x000fe200000e0604 */
[C---:B------:R-:W-:Y:S01]  /*13100*/  LEA R14, P0, R9.reuse, c[0x0][0x1f8], 0x1 ;  /* 0x00007e00090e7a11 */ /* 0x040fe200078008ff */
[----:B------:R-:W-:Y:S01]  /*13110*/  LDSM.16.M88.4 R24, [R222] ;  /* 0x00000000de18783b */ /* 0x000fe20000000200 */
[----:B------:R-:W-:Y:S02]  /*13120*/  BSSY B0, `(.L_x_1126) ;  /* 0x000013d000007945 */ /* 0x000fe40003800000 */
[----:B------:R-:W-:Y:S02]  /*13130*/  LEA.HI.X R15, R9, c[0x0][0x1fc], R2, 0x1, P0 ;  /* 0x00007f00090f7a11 */ /* 0x000fe400000f0c02 */
[C---:B------:R-:W-:Y:S01]  /*13140*/  LEA R12, P0, R7.reuse, c[0x0][0x1f8], 0x1 ;  /* 0x00007e00070c7a11 */ /* 0x040fe200078008ff */
[----:B------:R-:W-:Y:S03]  /*13150*/  LDSM.16.M88.4 R160, [R221+0xb080] ;  /* 0x00b08000dda0783b */ /* 0x000fe60000000200 */
[----:B------:R-:W-:Y:S02]  /*13160*/  LEA.HI.X R13, R7, c[0x0][0x1fc], R0, 0x1, P0 ;  /* 0x00007f00070d7a11 */ /* 0x000fe400000f0c00 */
[----:B------:R-:W-:Y:S01]  /*13170*/  IADD3 R8, P0, R232, 0x80, RZ ;  /* 0x00000080e8087810 */ /* 0x000fe20007f1e0ff */
[----:B------:R-:W-:Y:S03]  /*13180*/  LDSM.16.M88.4 R164, [R220] ;  /* 0x00000000dca4783b */ /* 0x000fe60000000200 */
[----:B------:R-:W-:Y:S02]  /*13190*/  IADD3.X R2, RZ, R237, RZ, P0, !PT ;  /* 0x000000edff027210 */ /* 0x000fe400007fe4ff */
[-C--:B------:R-:W-:Y:S01]  /*131a0*/  IADD3 R7, P0, R8, R16.reuse, RZ ;  /* 0x0000001008077210 */ /* 0x080fe20007f1e0ff */
[----:B------:R-:W-:Y:S04]  /*131b0*/  LDSM.16.M88.4 R168, [R219] ;  /* 0x00000000dba8783b */ /* 0x000fe80000000200 */
[----:B------:R-:W-:Y:S01]  /*131c0*/  IMAD.X R0, R5, 0x1, R2, P0 ;  /* 0x0000000105007824 */ /* 0x000fe200000e0602 */
[C---:B------:R-:W-:Y:S01]  /*131d0*/  LEA R22, P0, R7.reuse, c[0x0][0x1f8], 0x1 ;  /* 0x00007e0007167a11 */ /* 0x040fe200078008ff */
[----:B------:R-:W-:Y:S03]  /*131e0*/  LDSM.16.M88.4 R172, [R211] ;  /* 0x00000000d3ac783b */ /* 0x000fe60000000200 */
[----:B------:R-:W-:Y:S02]  /*131f0*/  LEA.HI.X R23, R7, c[0x0][0x1fc], R0, 0x1, P0 ;  /* 0x00007f0007177a11 */ /* 0x000fe400000f0c00 */
[----:B------:R-:W-:Y:S01]  /*13200*/  IADD3 R6, P0, R232, 0xc0, RZ ;  /* 0x000000c0e8067810 */ /* 0x000fe20007f1e0ff */
[----:B------:R-:W-:Y:S04]  /*13210*/  LDSM.16.M88.4 R176, [R210] ;  /* 0x00000000d2b0783b */ /* 0x000fe80000000200 */
[----:B------:R-:W-:Y:S01]  /*13220*/  IMAD.X R0, RZ, RZ, R237, P0 ;  /* 0x000000ffff007224 */ /* 0x000fe200000e06ed */
[----:B------:R-:W-:Y:S04]  /*13230*/  IADD3 R16, P0, R6, R16, RZ ;  /* 0x0000001006107210 */ /* 0x000fe80007f1e0ff */
[----:B------:R-:W-:Y:S02]  /*13240*/  IADD3.X R5, R5, R0, RZ, P0, !PT ;  /* 0x0000000005057210 */ /* 0x000fe400007fe4ff */
[C---:B------:R-:W-:Y:S04]  /*13250*/  LEA R20, P0, R16.reuse, c[0x0][0x1f8], 0x1 ;  /* 0x00007e0010147a11 */ /* 0x040fe800078008ff */
[----:B------:R-:W-:Y:S02]  /*13260*/  LEA.HI.X R21, R16, c[0x0][0x1fc], R5, 0x1, P0 ;  /* 0x00007f0010157a11 */ /* 0x000fe400000f0c05 */
[----:B------:R-:W-:Y:S05]  /*13270*/  @!P1 IADD3 R9, P0, R17, R10, RZ ;  /* 0x0000000a11099210 */ /* 0x000fea0007f1e0ff */
[----:B------:R-:W-:Y:S01]  /*13280*/  @!P1 IMAD.X R4, R11, 0x1, R4, P0 ;  /* 0x000000010b049824 */ /* 0x000fe200000e0604 */
[----:B------:R-:W-:Y:S05]  /*13290*/  @!P1 IADD3 R7, P0, R17, R8, RZ ;  /* 0x0000000811079210 */ /* 0x000fea0007f1e0ff */
[----:B------:R-:W-:Y:S01]  /*132a0*/  @!P1 IMAD.X R2, R11, 0x1, R2, P0 ;  /* 0x000000010b029824 */ /* 0x000fe200000e0602 */
[----:B------:R-:W-:Y:S04]  /*132b0*/  @!P1 IADD3 R5, P0, R17, R6, RZ ;  /* 0x0000000611059210 */ /* 0x000fe80007f1e0ff */
[----:B------:R-:W-:Y:S02]  /*132c0*/  @!P1 IADD3.X R0, R11, R0, RZ, P0, !PT ;  /* 0x000000000b009210 */ /* 0x000fe400007fe4ff */
[----:B------:R-:W-:Y:S05]  /*132d0*/  @!P1 IADD3 R17, P0, R17, R232, RZ ;  /* 0x000000e811119210 */ /* 0x000fea0007f1e0ff */
[----:B------:R-:W-:Y:S01]  /*132e0*/  @!P1 IMAD.X R6, R11, 0x1, R237, P0 ;  /* 0x000000010b069824 */ /* 0x000fe200000e06ed */
[C---:B------:R-:W-:Y:S04]  /*132f0*/  @!P1 LEA R194, P0, R17.reuse, c[0x0][0x1f8], 0x1 ;  /* 0x00007e0011c29a11 */ /* 0x040fe800078008ff */
[----:B------:R-:W-:Y:S02]  /*13300*/  @!P1 LEA.HI.X R195, R17, c[0x0][0x1fc], R6, 0x1, P0 ;  /* 0x00007f0011c39a11 */ /* 0x000fe400000f0c06 */
[C---:B------:R-:W-:Y:S01]  /*13310*/  @!P1 LEA R190, P0, R9.reuse, c[0x0][0x1f8], 0x1 ;  /* 0x00007e0009be9a11 */ /* 0x040fe200078008ff */
[----:B------:R-:W-:Y:S03]  /*13320*/  LDSM.16.M88.4 R16, [R221+0xa880] ;  /* 0x00a88000dd10783b */ /* 0x000fe60000000200 */
[----:B------:R-:W-:Y:S02]  /*13330*/  @!P1 LEA.HI.X R191, R9, c[0x0][0x1fc], R4, 0x1, P0 ;  /* 0x00007f0009bf9a11 */ /* 0x000fe400000f0c04 */
[C---:B------:R-:W-:Y:S01]  /*13340*/  @!P1 LEA R188, P0, R7.reuse, c[0x0][0x1f8], 0x1 ;  /* 0x00007e0007bc9a11 */ /* 0x040fe200078008ff */
[----:B------:R-:W1:Y:S03]  /*13350*/  LDSM.16.M88.4 R8, [R221+0xa080] ;  /* 0x00a08000dd08783b */ /* 0x000e660000000200 */
[----:B------:R-:W-:Y:S02]  /*13360*/  @!P1 LEA.HI.X R189, R7, c[0x0][0x1fc], R2, 0x1, P0 ;  /* 0x00007f0007bd9a11 */ /* 0x000fe400000f0c02 */
[C---:B------:R-:W-:Y:S01]  /*13370*/  @!P1 LEA R192, P0, R5.reuse, c[0x0][0x1f8], 0x1 ;  /* 0x00007e0005c09a11 */ /* 0x040fe200078008ff */
[----:B------:R-:W-:Y:S01]  /*13380*/  @!PT LDS RZ, [RZ] ;  /* 0x00000000fffff984 */ /* 0x000fe20000000800 */
[----:B------:R-:W-:Y:S01]  /*13390*/  @!PT LDS RZ, [RZ] ;  /* 0x00000000fffff984 */ /* 0x000fe20000000800 */
[----:B------:R-:W-:Y:S01]  /*133a0*/  @!PT LDS RZ, [RZ] ;  /* 0x00000000fffff984 */ /* 0x000fe20000000800 */
[----:B------:R2:W-:Y:S03]  /*133b0*/  LDGSTS.E.BYPASS.LTC128B.128 [R231+0x4080], [R14.64], !P6 ;  /* 0x040800000ee77fae */ /* 0x0005e6000f101d52 */
[----:B------:R-:W-:Y:S02]  /*133c0*/  @!P1 LEA.HI.X R193, R5, c[0x0][0x1fc], R0, 0x1, P0 ;  /* 0x00007f0005c19a11 */ /* 0x000fe400000f0c00 */
[----:B------:R-:W-:Y:S01]  /*133d0*/  ISETP.GT.AND P0, PT, R246, R229, PT ;  /* 0x000000e5f600720c */ /* 0x000fe20003f04270 */
[----:B------:R2:W-:Y:S06]  /*133e0*/  LDGSTS.E.BYPASS.LTC128B.128 [R231+0x5880], [R12.64], !P5 ;  /* 0x058800000ce77fae */ /* 0x0005ec000e901d52 */
[----:B------:R3:W-:Y:S06]  /*133f0*/  LDGSTS.E.BYPASS.LTC128B.128 [R231+0x7080], [R22.64], !P4 ;  /* 0x0708000016e77fae */ /* 0x0007ec000e101d52 */
[----:B------:R3:W-:Y:S06]  /*13400*/  LDGSTS.E.BYPASS.LTC128B.128 [R231+0x8880], [R20.64], !P3 ;  /* 0x0888000014e77fae */ /* 0x0007ec000d901d52 */
[----:B------:R4:W-:Y:S06]  /*13410*/  @!P1 LDGSTS.E.BYPASS.LTC128B.128 [R231+0x5080], [R194.64], !P6 ;  /* 0x05080000c2e79fae */ /* 0x0009ec000f101d52 */
[----:B------:R5:W-:Y:S01]  /*13420*/  @!P1 LDGSTS.E.BYPASS.LTC128B.128 [R231+0x6880], [R190.64], !P5 ;  /* 0x06880000bee79fae */ /* 0x000be2000e901d52 */
[C---:B-1----:R-:W-:Y:S05]  /*13430*/  HMMA.16816.F32.BF16 R4, R24.reuse, R8, RZ ;  /* 0x000000081804723c */ /* 0x042fea00000418ff */
[----:B------:R5:W-:Y:S03]  /*13440*/  @!P1 LDGSTS.E.BYPASS.LTC128B.128 [R231+0x8080], [R188.64], !P4 ;  /* 0x08080000bce79fae */ /* 0x000be6000e101d52 */
[C---:B------:R-:W-:Y:S03]  /*13450*/  HMMA.16816.F32.BF16 R8, R24.reuse, R10, RZ ;  /* 0x0000000a1808723c */ /* 0x040fe600000418ff */
[----:B------:R4:W-:Y:S06]  /*13460*/  @!P1 LDGSTS.E.BYPASS.LTC128B.128 [R231+0x9880], [R192.64], !P3 ;  /* 0x09880000c0e79fae */ /* 0x0009ec000d901d52 */
[----:B------:R-:W-:Y:S01]  /*13470*/  LDSM.16.M88.4 R180, [R218] ;  /* 0x00000000dab4783b */ /* 0x000fe20000000200 */
[C---:B--2---:R-:W-:Y:S05]  /*13480*/  HMMA.16816.F32.BF16 R12, R24.reuse, R16, RZ ;  /* 0x00000010180c723c */ /* 0x044fea00000418ff */
[----:B------:R-:W0:Y:S03]  /*13490*/  LDGDEPBAR ;  /* 0x00000000000079af */ /* 0x000e260000000000 */
[C---:B------:R-:W-:Y:S03]  /*134a0*/  HMMA.16816.F32.BF16 R16, R24.reuse, R18, RZ ;  /* 0x000000121810723c */ /* 0x040fe600000418ff */
[----:B------:R-:W1:Y:S05]  /*134b0*/  LDSM.16.M88.4 R184, [R215+0xa080] ;  /* 0x00a08000d7b8783b */ /* 0x000e6a0000000200 */
[C---:B---3--:R-:W-:Y:S01]  /*134c0*/  HMMA.16816.F32.BF16 R20, R24.reuse, R160, RZ ;  /* 0x000000a01814723c */ /* 0x048fe200000418ff */
[----:B-----5:R-:W-:Y:S06]  /*134d0*/  LDSM.16.M88.4 R188, [R215+0xb080] ;  /* 0x00b08000d7bc783b */ /* 0x020fec0000000200 */
[----:B----4-:R-:W-:Y:S01]  /*134e0*/  LDSM.16.M88.4 R192, [R217] ;  /* 0x00000000d9c0783b */ /* 0x010fe20000000200 */
[----:B------:R-:W-:Y:S05]  /*134f0*/  HMMA.16816.F32.BF16 R24, R24, R162, RZ ;  /* 0x000000a21818723c */ /* 0x000fea00000418ff */
[----:B------:R-:W2:Y:S03]  /*13500*/  LDSM.16.M88.4 R160, [R215+0xa880] ;  /* 0x00a88000d7a0783b */ /* 0x000ea60000000200 */
[C---:B------:R-:W-:Y:S03]  /*13510*/  HMMA.16816.F32.BF16 R4, R164.reuse, R168, R4 ;  /* 0x000000a8a404723c */ /* 0x040fe60000041804 */
[----:B------:R-:W3:Y:S05]  /*13520*/  LDSM.16.M88.4 R196, [R209] ;  /* 0x00000000d1c4783b */ /* 0x000eea0000000200 */
[C---:B------:R-:W-:Y:S01]  /*13530*/  HMMA.16816.F32.BF16 R8, R164.reuse, R170, R8 ;  /* 0x000000aaa408723c */ /* 0x040fe20000041808 */
[----:B------:R-:W-:Y:S07]  /*13540*/  LDSM.16.M88.4 R168, [R209+0x1000] ;  /* 0x00100000d1a8783b */ /* 0x000fee0000000200 */
[C---:B------:R-:W-:Y:S08]  /*13550*/  HMMA.16816.F32.BF16 R12, R164.reuse, R172, R12 ;  /* 0x000000aca40c723c */ /* 0x040ff0000004180c */
[C---:B------:R-:W-:Y:S01]  /*13560*/  HMMA.16816.F32.BF16 R16, R164.reuse, R174, R16 ;  /* 0x000000aea410723c */ /* 0x040fe20000041810 */
[----:B------:R-:W-:Y:S07]  /*13570*/  LDSM.16.M88.4 R172, [R222+0x4000] ;  /* 0x00400000deac783b */ /* 0x000fee0000000200 */
[C---:B------:R-:W-:Y:S08]  /*13580*/  HMMA.16816.F32.BF16 R20, R164.reuse, R176, R20 ;  /* 0x000000b0a414723c */ /* 0x040ff00000041814 */
[----:B------:R-:W-:Y:S01]  /*13590*/  HMMA.16816.F32.BF16 R24, R164, R178, R24 ;  /* 0x000000b2a418723c */ /* 0x000fe20000041818 */
[----:B------:R-:W4:Y:S06]  /*135a0*/  LDSM.16.M88.4 R164, [R209+0x800] ;  /* 0x00080000d1a4783b */ /* 0x000f2c0000000200 */
[----:B------:R-:W5:Y:S01]  /*135b0*/  LDSM.16.M88.4 R176, [R221+0xb880] ;  /* 0x00b88000ddb0783b */ /* 0x000f620000000200 */
[C---:B-1----:R-:W-:Y:S08]  /*135c0*/  HMMA.16816.F32.BF16 R4, R180.reuse, R184, R4 ;  /* 0x000000b8b404723c */ /* 0x042ff00000041804 */
[C---:B------:R-:W-:Y:S01]  /*135d0*/  HMMA.16816.F32.BF16 R8, R180.reuse, R186, R8 ;  /* 0x000000bab408723c */ /* 0x040fe20000041808 */
[----:B------:R-:W-:Y:S07]  /*135e0*/  LDSM.16.M88.4 R184, [R220+0x4000] ;  /* 0x00400000dcb8783b */ /* 0x000fee0000000200 */
[C---:B--2---:R-:W-:Y:S08]  /*135f0*/  HMMA.16816.F32.BF16 R12, R180.reuse, R160, R12 ;  /* 0x000000a0b40c723c */ /* 0x044ff0000004180c */
[C---:B------:R-:W-:Y:S01]  /*13600*/  HMMA.16816.F32.BF16 R16, R180.reuse, R162, R16 ;  /* 0x000000a2b410723c */ /* 0x040fe20000041810 */
[----:B------:R-:W1:Y:S07]  /*13610*/  LDSM.16.M88.4 R160, [R221+0xc080] ;  /* 0x00c08000dda0783b */ /* 0x000e6e0000000200 */
[C---:B------:R-:W-:Y:S08]  /*13620*/  HMMA.16816.F32.BF16 R20, R180.reuse, R188, R20 ;  /* 0x000000bcb414723c */ /* 0x040ff00000041814 */
[----:B------:R-:W-:Y:S01]  /*13630*/  HMMA.16816.F32.BF16 R24, R180, R190, R24 ;  /* 0x000000beb418723c */ /* 0x000fe20000041818 */
[----:B------:R-:W2:Y:S06]  /*13640*/  LDSM.16.M88.4 R180, [R221+0xc880] ;  /* 0x00c88000ddb4783b */ /* 0x000eac0000000200 */
[----:B------:R-:W1:Y:S01]  /*13650*/  LDSM.16.M88.4 R188, [R208] ;  /* 0x00000000d0bc783b */ /* 0x000e620000000200 */
[C---:B---3--:R-:W-:Y:S08]  /*13660*/  HMMA.16816.F32.BF16 R4, R192.reuse, R196, R4 ;  /* 0x000000c4c004723c */ /* 0x048ff00000041804 */
[C---:B------:R-:W-:Y:S01]  /*13670*/  HMMA.16816.F32.BF16 R8, R192.reuse, R198, R8 ;  /* 0x000000c6c008723c */ /* 0x040fe20000041808 */
[----:B------:R-:W-:Y:S07]  /*13680*/  LDSM.16.M88.4 R196, [R215+0xb880] ;  /* 0x00b88000d7c4783b */ /* 0x000fee0000000200 */
[C---:B----4-:R-:W-:Y:S08]  /*13690*/  HMMA.16816.F32.BF16 R12, R192.reuse, R164, R12 ;  /* 0x000000a4c00c723c */ /* 0x050ff0000004180c */
[C---:B------:R-:W-:Y:S01]  /*136a0*/  HMMA.16816.F32.BF16 R16, R192.reuse, R166, R16 ;  /* 0x000000a6c010723c */ /* 0x040fe20000041810 */
[----:B------:R-:W3:Y:S07]  /*136b0*/  LDSM.16.M88.4 R164, [R207] ;  /* 0x00000000cfa4783b */ /* 0x000eee0000000200 */
[C---:B------:R-:W-:Y:S08]  /*136c0*/  HMMA.16816.F32.BF16 R20, R192.reuse, R168, R20 ;  /* 0x000000a8c014723c */ /* 0x040ff00000041814 */
[----:B------:R-:W-:Y:S01]  /*136d0*/  HMMA.16816.F32.BF16 R24, R192, R170, R24 ;  /* 0x000000aac018723c */ /* 0x000fe20000041818 */
[----:B------:R-:W4:Y:S06]  /*136e0*/  LDSM.16.M88.4 R168, [R206] ;  /* 0x00000000cea8783b */ /* 0x000f2c0000000200 */
[----:B------:R-:W3:Y:S01]  /*136f0*/  LDSM.16.M88.4 R192, [R218+0x4000] ;  /* 0x00400000dac0783b */ /* 0x000ee20000000200 */
[C---:B-----5:R-:W-:Y:S08]  /*13700*/  HMMA.16816.F32.BF16 R4, R172.reuse, R176, R4 ;  /* 0x000000b0ac04723c */ /* 0x060ff00000041804 */
[C---:B------:R-:W-:Y:S01]  /*13710*/  HMMA.16816.F32.BF16 R8, R172.reuse, R178, R8 ;  /* 0x000000b2ac08723c */ /* 0x040fe20000041808 */
[----:B------:R-:W-:Y:S07]  /*13720*/  LDSM.16.M88.4 R176, [R217+0x4000] ;  /* 0x00400000d9b0783b */ /* 0x000fee0000000200 */
[C---:B-1----:R-:W-:Y:S08]  /*13730*/  HMMA.16816.F32.BF16 R12, R172.reuse, R160, R12 ;  /* 0x000000a0ac0c723c */ /* 0x042ff0000004180c */
[C---:B------:R-:W-:Y:S01]  /*13740*/  HMMA.16816.F32.BF16 R16, R172.reuse, R162, R16 ;  /* 0x000000a2ac10723c */ /* 0x040fe20000041810 */
[----:B------:R-:W1:Y:S07]  /*13750*/  LDSM.16.M88.4 R160, [R215+0xc080] ;  /* 0x00c08000d7a0783b */ /* 0x000e6e0000000200 */
[C---:B--2---:R-:W-:Y:S08]  /*13760*/  HMMA.16816.F32.BF16 R20, R172.reuse, R180, R20 ;  /* 0x000000b4ac14723c */ /* 0x044ff00000041814 */
[----:B------:R-:W-:Y:S01]  /*13770*/  HMMA.16816.F32.BF16 R24, R172, R182, R24 ;  /* 0x000000b6ac18723c */ /* 0x000fe20000041818 */
[----:B------:R-:W2:Y:S06]  /*13780*/  LDSM.16.M88.4 R172, [R215+0xc880] ;  /* 0x00c88000d7ac783b */ /* 0x000eac0000000200 */
[----:B------:R-:W5:Y:S01]  /*13790*/  LDSM.16.M88.4 R180, [R209+0x1800] ;  /* 0x00180000d1b4783b */ /* 0x000f620000000200 */
[C---:B------:R-:W-:Y:S08]  /*137a0*/  HMMA.16816.F32.BF16 R4, R184.reuse, R188, R4 ;  /* 0x000000bcb804723c */ /* 0x040ff00000041804 */
[C---:B------:R-:W-:Y:S01]  /*137b0*/  HMMA.16816.F32.BF16 R8, R184.reuse, R190, R8 ;  /* 0x000000beb808723c */ /* 0x040fe20000041808 */
[----:B------:R-:W-:Y:S07]  /*137c0*/  LDSM.16.M88.4 R188, [R221+0xd080] ;  /* 0x00d08000ddbc783b */ /* 0x000fee0000000200 */
[C---:B---3--:R-:W-:Y:S08]  /*137d0*/  HMMA.16816.F32.BF16 R12, R184.reuse, R164, R12 ;  /* 0x000000a4b80c723c */ /* 0x048ff0000004180c */
[C---:B------:R-:W-:Y:S01]  /*137e0*/  HMMA.16816.F32.BF16 R16, R184.reuse, R166, R16 ;  /* 0x000000a6b810723c */ /* 0x040fe20000041810 */
[----:B------:R-:W3:Y:S07]  /*137f0*/  LDSM.16.M88.4 R164, [R209+0x2000] ;  /* 0x00200000d1a4783b */ /* 0x000eee0000000200 */
[C---:B----4-:R-:W-:Y:S08]  /*13800*/  HMMA.16816.F32.BF16 R20, R184.reuse, R168, R20 ;  /* 0x000000a8b814723c */ /* 0x050ff00000041814 */
[----:B------:R-:W-:Y:S01]  /*13810*/  HMMA.16816.F32.BF16 R24, R184, R170, R24 ;  /* 0x000000aab818723c */ /* 0x000fe20000041818 */
[----:B------:R-:W4:Y:S06]  /*13820*/  LDSM.16.M88.4 R168, [R209+0x2800] ;  /* 0x00280000d1a8783b */ /* 0x000f2c0000000200 */
[----:B------:R-:W3:Y:S01]  /*13830*/  LDSM.16.M88.4 R184, [R222+0x8000] ;  /* 0x00800000deb8783b */ /* 0x000ee20000000200 */
[C---:B------:R-:W-:Y:S08]  /*13840*/  HMMA.16816.F32.BF16 R4, R192.reuse, R196, R4 ;  /* 0x000000c4c004723c */ /* 0x040ff00000041804 */
[C---:B------:R-:W-:Y:S01]  /*13850*/  HMMA.16816.F32.BF16 R8, R192.reuse, R198, R8 ;  /* 0x000000c6c008723c */ /* 0x040fe20000041808 */
[----:B------:R-:W-:Y:S07]  /*13860*/  LDSM.16.M88.4 R196, [R205] ;  /* 0x00000000cdc4783b */ /* 0x000fee0000000200 */
[C---:B-1----:R-:W-:Y:S08]  /*13870*/  HMMA.16816.F32.BF16 R12, R192.reuse, R160, R12 ;  /* 0x000000a0c00c723c */ /* 0x042ff0000004180c */
[C---:B------:R-:W-:Y:S01]  /*13880*/  HMMA.16816.F32.BF16 R16, R192.reuse, R162, R16 ;  /* 0x000000a2c010723c */ /* 0x040fe20000041810 */
[----:B------:R-:W1:Y:S07]  /*13890*/  LDSM.16.M88.4 R160, [R221+0xd880] ;  /* 0x00d88000dda0783b */ /* 0x000e6e0000000200 */
[C---:B--2---:R-:W-:Y:S08]  /*138a0*/  HMMA.16816.F32.BF16 R20, R192.reuse, R172, R20 ;  /* 0x000000acc014723c */ /* 0x044ff00000041814 */
[----:B------:R-:W-:Y:S01]  /*138b0*/  HMMA.16816.F32.BF16 R24, R192, R174, R24 ;  /* 0x000000aec018723c */ /* 0x000fe20000041818 */
[----:B------:R-:W2:Y:S06]  /*138c0*/  LDSM.16.M88.4 R172, [R221+0xe080] ;  /* 0x00e08000ddac783b */ /* 0x000eac0000000200 */
[----:B------:R-:W1:Y:S01]  /*138d0*/  LDSM.16.M88.4 R192, [R220+0x8000] ;  /* 0x00800000dcc0783b */ /* 0x000e620000000200 */
[C---:B-----5:R-:W-:Y:S08]  /*138e0*/  HMMA.16816.F32.BF16 R4, R176.reuse, R180, R4 ;  /* 0x000000b4b004723c */ /* 0x060ff00000041804 */
[C---:B------:R-:W-:Y:S01]  /*138f0*/  HMMA.16816.F32.BF16 R8, R176.reuse, R182, R8 ;  /* 0x000000b6b008723c */ /* 0x040fe20000041808 */
[----:B------:R-:W-:Y:S07]  /*13900*/  LDSM.16.M88.4 R180, [R215+0xd080] ;  /* 0x00d08000d7b4783b */ /* 0x000fee0000000200 */
[C---:B---3--:R-:W-:Y:S08]  /*13910*/  HMMA.16816.F32.BF16 R12, R176.reuse, R164, R12 ;  /* 0x000000a4b00c723c */ /* 0x048ff0000004180c */
[C---:B------:R-:W-:Y:S01]  /*13920*/  HMMA.16816.F32.BF16 R16, R176.reuse, R166, R16 ;  /* 0x000000a6b010723c */ /* 0x040fe20000041810 */
[----:B------:R-:W3:Y:S07]  /*13930*/  LDSM.16.M88.4 R164, [R204] ;  /* 0x00000000cca4783b */ /* 0x000eee0000000200 */
[C---:B----4-:R-:W-:Y:S08]  /*13940*/  HMMA.16816.F32.BF16 R20, R176.reuse, R168, R20 ;  /* 0x000000a8b014723c */ /* 0x050ff00000041814 */
[----:B------:R-:W-:Y:S01]  /*13950*/  HMMA.16816.F32.BF16 R24, R176, R170, R24 ;  /* 0x000000aab018723c */ /* 0x000fe20000041818 */
[----:B------:R-:W4:Y:S06]  /*13960*/  LDSM.16.M88.4 R168, [R203] ;  /* 0x00000000cba8783b */ /* 0x000f2c0000000200 */
[----:B------:R-:W5:Y:S01]  /*13970*/  LDSM.16.M88.4 R176, [R218+0x8000] ;  /* 0x00800000dab0783b */ /* 0x000f620000000200 */
[C---:B------:R-:W-:Y:S08]  /*13980*/  HMMA.16816.F32.BF16 R4, R184.reuse, R188, R4 ;  /* 0x000000bcb804723c */ /* 0x040ff00000041804 */
        /* <DEDUP_REMOVED lines=8> */
[----:B------:R-:W1:Y:S01]  /*13a10*/  LDSM.16.M88.4 R184, [R217+0x8000] ;  /* 0x00800000d9b8783b */ /* 0x000e620000000200 */
        /* <DEDUP_REMOVED lines=10> */
[C---:B-----5:R-:W-:Y:S08]  /*13ac0*/  HMMA.16816.F32.BF16 R4, R176.reuse, R180, R4 ;  /* 0x000000b4b004723c */ /* 0x060ff00000041804 */
        /* <DEDUP_REMOVED lines=18> */
[----:B------:R-:W3:Y:S01]  /*13bf0*/  LDSM.16.M88.4 R184, [R218+0xc000] ;  /* 0x00c00000dab8783b */ /* 0x000ee20000000200 */
        /* <DEDUP_REMOVED lines=11> */
[C---:B------:R-:W-:Y:S08]  /*13cb0*/  HMMA.16816.F32.BF16 R8, R176.reuse, R182, R8 ;  /* 0x000000b6b008723c */ /* 0x040ff00000041808 */
[C---:B---3--:R-:W-:Y:S08]  /*13cc0*/  HMMA.16816.F32.BF16 R12, R176.reuse, R164, R12 ;  /* 0x000000a4b00c723c */ /* 0x048ff0000004180c */
[C---:B------:R-:W-:Y:S08]  /*13cd0*/  HMMA.16816.F32.BF16 R16, R176.reuse, R166, R16 ;  /* 0x000000a6b010723c */ /* 0x040ff00000041810 */
[C---:B----4-:R-:W-:Y:S08]  /*13ce0*/  HMMA.16816.F32.BF16 R20, R176.reuse, R168, R20 ;  /* 0x000000a8b014723c */ /* 0x050ff00000041814 */
[----:B------:R-:W-:Y:S08]  /*13cf0*/  HMMA.16816.F32.BF16 R24, R176, R170, R24 ;  /* 0x000000aab018723c */ /* 0x000ff00000041818 */
[C---:B------:R-:W-:Y:S08]  /*13d00*/  HMMA.16816.F32.BF16 R4, R184.reuse, R188, R4 ;  /* 0x000000bcb804723c */ /* 0x040ff00000041804 */
[C---:B------:R-:W-:Y:S08]  /*13d10*/  HMMA.16816.F32.BF16 R8, R184.reuse, R190, R8 ;  /* 0x000000beb808723c */ /* 0x040ff00000041808 */
[C---:B-1----:R-:W-:Y:S08]  /*13d20*/  HMMA.16816.F32.BF16 R12, R184.reuse, R160, R12 ;  /* 0x000000a0b80c723c */ /* 0x042ff0000004180c */
[C---:B------:R-:W-:Y:S01]  /*13d30*/  HMMA.16816.F32.BF16 R16, R184.reuse, R162, R16 ;  /* 0x000000a2b810723c */ /* 0x040fe20000041810 */
[----:B------:R-:W1:Y:S07]  /*13d40*/  LDSM.16.M88.4 R160, [R209+0x5000] ;  /* 0x00500000d1a0783b */ /* 0x000e6e0000000200 */
[C---:B--2---:R-:W-:Y:S08]  /*13d50*/  HMMA.16816.F32.BF16 R20, R184.reuse, R172, R20 ;  /* 0x000000acb814723c */ /* 0x044ff00000041814 */
[----:B------:R-:W-:Y:S08]  /*13d60*/  HMMA.16816.F32.BF16 R24, R184, R174, R24 ;  /* 0x000000aeb818723c */ /* 0x000ff00000041818 */
[C---:B------:R-:W-:Y:S08]  /*13d70*/  HMMA.16816.F32.BF16 R4, R192.reuse, R196, R4 ;  /* 0x000000c4c004723c */ /* 0x040ff00000041804 */
[C---:B------:R-:W-:Y:S08]  /*13d80*/  HMMA.16816.F32.BF16 R8, R192.reuse, R198, R8 ;  /* 0x000000c6c008723c */ /* 0x040ff00000041808 */
[C---:B-1----:R-:W-:Y:S08]  /*13d90*/  HMMA.16816.F32.BF16 R12, R192.reuse, R160, R12 ;  /* 0x000000a0c00c723c */ /* 0x042ff0000004180c */
[----:B------:R-:W-:Y:S01]  /*13da0*/  FMUL.FTZ R0, R4, c[0x0][0x320] ;  /* 0x0000c80004007a20 */ /* 0x000fe20000410000 */
[C---:B------:R-:W-:Y:S03]  /*13db0*/  HMMA.16816.F32.BF16 R16, R192.reuse, R162, R16 ;  /* 0x000000a2c010723c */ /* 0x040fe60000041810 */
[----:B------:R-:W-:Y:S02]  /*13dc0*/  FMUL.FTZ R164, R5, c[0x0][0x320] ;  /* 0x0000c80005a47a20 */ /* 0x000fe40000410000 */
[----:B------:R-:W1:Y:S01]  /*13dd0*/  MUFU.TANH R0, R0 ;  /* 0x0000000000007308 */ /* 0x000e620000002400 */
[----:B------:R-:W-:Y:S02]  /*13de0*/  FMUL.FTZ R2, R6, c[0x0][0x320] ;  /* 0x0000c80006027a20 */ /* 0x000fe40000410000 */
[----:B------:R-:W-:Y:S02]  /*13df0*/  FMUL.FTZ R158, R7, c[0x0][0x320] ;  /* 0x0000c800079e7a20 */ /* 0x000fe40000410000 */
[----:B------:R-:W2:Y:S01]  /*13e00*/  LDSM.16.M88.4 R4, [R209+0x5800] ;  /* 0x00580000d104783b */ /* 0x000ea20000000200 */
[----:B------:R-:W-:Y:S04]  /*13e10*/  DEPBAR.LE SB0, 0x0 ;  /* 0x000080000000791a */ /* 0x000fe80000000000 */
[----:B------:R-:W3:Y:S01]  /*13e20*/  MUFU.TANH R164, R164 ;  /* 0x000000a400a47308 */ /* 0x000ee20000002400 */
[----:B------:R-:W-:Y:S01]  /*13e30*/  BAR.SYNC.DEFER_BLOCKING 0x0 ;  /* 0x0000000000007b1d */ /* 0x000fe20000010000 */
[----:B------:R-:W-:Y:S02]  /*13e40*/  FMUL.FTZ R165, R8, c[0x0][0x320] ;  /* 0x0000c80008a57a20 */ /* 0x000fe40000410000 */
[----:B------:R-:W-:Y:S02]  /*13e50*/  FMUL.FTZ R160, R9, c[0x0][0x320] ;  /* 0x0000c80009a07a20 */ /* 0x000fe40000410000 */
[----:B------:R-:W-:Y:S02]  /*13e60*/  FMUL.FTZ R8, R10, c[0x0][0x320] ;  /* 0x0000c8000a087a20 */ /* 0x000fe40000410000 */
[----:B------:R-:W-:Y:S02]  /*13e70*/  FMUL.FTZ R9, R11, c[0x0][0x320] ;  /* 0x0000c8000b097a20 */ /* 0x000fe40000410000 */
[----:B------:R-:W4:Y:S01]  /*13e80*/  MUFU.TANH R2, R2 ;  /* 0x0000000200027308 */ /* 0x000f220000002400 */
[----:B------:R-:W-:Y:S02]  /*13e90*/  FMUL.FTZ R171, R12, c[0x0][0x320] ;  /* 0x0000c8000cab7a20 */ /* 0x000fe40000410000 */
[----:B------:R-:W-:Y:S02]  /*13ea0*/  FMUL.FTZ R167, R16, c[0x0][0x320] ;  /* 0x0000c80010a77a20 */ /* 0x000fe40000410000 */
[----:B------:R-:W-:Y:S02]  /*13eb0*/  FMUL.FTZ R13, R13, c[0x0][0x320] ;  /* 0x0000c8000d0d7a20 */ /* 0x000fe40000410000 */
[----:B------:R-:W-:Y:S02]  /*13ec0*/  FMUL.FTZ R14, R14, c[0x0][0x320] ;  /* 0x0000c8000e0e7a20 */ /* 0x000fe40000410000 */
[----:B------:R-:W-:Y:S01]  /*13ed0*/  FMUL.FTZ R15, R15, c[0x0][0x320] ;  /* 0x0000c8000f0f7a20 */ /* 0x000fe20000410000 */
[----:B------:R-:W1:Y:S01]  /*13ee0*/  MUFU.TANH R158, R158 ;  /* 0x0000009e009e7308 */ /* 0x000e620000002400 */
[----:B------:R-:W-:Y:S09]  /*13ef0*/  FMUL.FTZ R18, R18, c[0x0][0x320] ;  /* 0x0000c80012127a20 */ /* 0x000ff20000410000 */
[----:B------:R-:W1:Y:S01]  /*13f00*/  MUFU.TANH R165, R165 ;  /* 0x000000a500a57308 */ /* 0x000e620000002400 */
[C---:B--2---:R-:W-:Y:S09]  /*13f10*/  HMMA.16816.F32.BF16 R20, R192.reuse, R4, R20 ;  /* 0x00000004c014723c */ /* 0x044ff20000041814 */
[----:B------:R-:W2:Y:S03]  /*13f20*/  MUFU.TANH R160, R160 ;  /* 0x000000a000a07308 */ /* 0x000ea60000002400 */
[----:B------:R-:W-:Y:S01]  /*13f30*/  FMUL.FTZ R5, R17, c[0x0][0x320] ;  /* 0x0000c80011057a20 */ /* 0x000fe20000410000 */
[----:B------:R-:W-:Y:S03]  /*13f40*/  HMMA.16816.F32.BF16 R24, R192, R6, R24 ;  /* 0x00000006c018723c */ /* 0x000fe60000041818 */
[----:B------:R-:W-:Y:S03]  /*13f50*/  FMUL.FTZ R4, R19, c[0x0][0x320] ;  /* 0x0000c80013047a20 */ /* 0x000fe60000410000 */
[----:B------:R-:W1:Y:S06]  /*13f60*/  MUFU.TANH R8, R8 ;  /* 0x0000000800087308 */ /* 0x000e6c0000002400 */
[----:B------:R-:W-:Y:S04]  /*13f70*/  FMUL.FTZ R191, R20, c[0x0][0x320] ;  /* 0x0000c80014bf7a20 */ /* 0x000fe80000410000 */
[----:B------:R-:W1:Y:S01]  /*13f80*/  MUFU.TANH R9, R9 ;  /* 0x0000000900097308 */ /* 0x000e620000002400 */
[----:B------:R-:W-:Y:S02]  /*13f90*/  FMUL.FTZ R21, R21, c[0x0][0x320] ;  /* 0x0000c80015157a20 */ /* 0x000fe40000410000 */
[----:B------:R-:W-:Y:S02]  /*13fa0*/  FMUL.FTZ R22, R22, c[0x0][0x320] ;  /* 0x0000c80016167a20 */ /* 0x000fe40000410000 */
[----:B------:R-:W-:Y:S03]  /*13fb0*/  FMUL.FTZ R23, R23, c[0x0][0x320] ;  /* 0x0000c80017177a20 */ /* 0x000fe60000410000 */
[----:B------:R-:W-:Y:S02]  /*13fc0*/  FMUL.FTZ R187, R24, c[0x0][0x320] ;  /* 0x0000c80018bb7a20 */ /* 0x000fe40000410000 */
[----:B------:R-:W-:Y:S01]  /*13fd0*/  FMUL.FTZ R7, R27, c[0x0][0x320] ;  /* 0x0000c8001b077a20 */ /* 0x000fe20000410000 */
[----:B------:R-:W1:Y:S01]  /*13fe0*/  MUFU.TANH R171, R171 ;  /* 0x000000ab00ab7308 */ /* 0x000e620000002400 */
[----:B------:R-:W-:Y:S02]  /*13ff0*/  FMUL.FTZ R25, R25, c[0x0][0x320] ;  /* 0x0000c80019197a20 */ /* 0x000fe40000410000 */
[----:B------:R-:W-:Y:S07]  /*14000*/  FMUL.FTZ R26, R26, c[0x0][0x320] ;  /* 0x0000c8001a1a7a20 */ /* 0x000fee0000410000 */
[----:B------:R1:W1:Y:S10]  /*14010*/  MUFU.TANH R169, R13 ;  /* 0x0000000d00a97308 */ /* 0x0002740000002400 */
[----:B------:R1:W1:Y:S10]  /*14020*/  MUFU.TANH R170, R14 ;  /* 0x0000000e00aa7308 */ /* 0x0002740000002400 */
[----:B------:R1:W1:Y:S10]  /*14030*/  MUFU.TANH R168, R15 ;  /* 0x0000000f00a87308 */ /* 0x0002740000002400 */
[----:B------:R-:W1:Y:S10]  /*14040*/  MUFU.TANH R167, R167 ;  /* 0x000000a700a77308 */ /* 0x000e740000002400 */
[----:B------:R-:W1:Y:S10]  /*14050*/  MUFU.TANH R5, R5 ;  /* 0x0000000500057308 */ /* 0x000e740000002400 */
[----:B------:R1:W1:Y:S10]  /*14060*/  MUFU.TANH R166, R18 ;  /* 0x0000001200a67308 */ /* 0x0002740000002400 */
        /* <DEDUP_REMOVED lines=8> */
[----:B------:R-:W1:Y:S01]  /*140f0*/  MUFU.TANH R7, R7 ;  /* 0x0000000700077308 */ /* 0x000e620000002400 */
[----:B------:R-:W-:-:S05]  /*14100*/  @!P0 BRA `(.L_x_1127) ;  /* 0x000003e000008947 */ /* 0x000fca0003800000 */
[----:B--234-:R-:W-:Y:S02]  /*14110*/  IADD3 R6, R246, -0x1, RZ ;  /* 0xfffffffff6067810 */ /* 0x01cfe40007ffe0ff */
[----:B------:R-:W-:Y:S02]  /*14120*/  ISETP.GE.AND P1, PT, R248, 0x1, PT ;  /* 0x00000001f800780c */ /* 0x000fe40003f26270 */
[----:B-1----:R-:W-:Y:S01]  /*14130*/  SHF.R.S32.HI R15, RZ, 0x1f, R6 ;  /* 0x0000001fff0f7819 */ /* 0x002fe20000011406 */
[----:B------:R-:W-:Y:S01]  /*14140*/  IMAD.WIDE.U32 R26, R6, c[0x0][0x1e0], RZ ;  /* 0x00007800061a7a25 */ /* 0x000fe200078e00ff */
[C---:B------:R-:W-:Y:S03]  /*14150*/  IADD3 R14, P0, R234.reuse, 0x40, RZ ;  /* 0x00000040ea0e7810 */ /* 0x040fe60007f1e0ff */
[----:B------:R-:W-:Y:S02]  /*14160*/  IMAD R15, R15, c[0x0][0x1e0], RZ ;  /* 0x000078000f0f7a24 */ /* 0x000fe400078e02ff */
[----:B------:R-:W-:Y:S01]  /*14170*/  IMAD.X R11, RZ, RZ, R245, P0 ;  /* 0x000000ffff0b7224 */ /* 0x000fe200000e06f5 */
[----:B------:R-:W-:Y:S01]  /*14180*/  IADD3 R13, P0, R234, 0x80, RZ ;  /* 0x00000080ea0d7810 */ /* 0x000fe20007f1e0ff */
[----:B------:R-:W-:Y:S04]  /*14190*/  IMAD R15, R6, c[0x0][0x1e4], R15 ;  /* 0x00007900060f7a24 */ /* 0x000fe800078e020f */
[----:B------:R-:W-:Y:S02]  /*141a0*/  IMAD.IADD R15, R27, 0x1, R15 ;  /* 0x000000011b0f7824 */ /* 0x000fe400078e020f */
[----:B------:R-:W-:Y:S04]  /*141b0*/  IMAD.WIDE.U32 R26, R26, 0x30, RZ ;  /* 0x000000301a1a7825 */ /* 0x000fe800078e00ff */
[----:B------:R-:W-:Y:S02]  /*141c0*/  IMAD R15, R15, 0x30, RZ ;  /* 0x000000300f0f7824 */ /* 0x000fe400078e02ff */
[----:B------:R-:W-:Y:S01]  /*141d0*/  IMAD.X R10, RZ, RZ, R245, P0 ;  /* 0x000000ffff0a7224 */ /* 0x000fe200000e06f5 */
[-C--:B------:R-:W-:Y:S01]  /*141e0*/  @P1 IADD3 R21, P0, R234, R26.reuse, RZ ;  /* 0x0000001aea151210 */ /* 0x080fe20007f1e0ff */
[----:B------:R-:W-:Y:S04]  /*141f0*/  IMAD.IADD R15, R27, 0x1, R15 ;  /* 0x000000011b0f7824 */ /* 0x000fe800078e020f */
[C---:B------:R-:W-:Y:S01]  /*14200*/  @P1 IMAD.X R16, R15.reuse, 0x1, R245, P0 ;  /* 0x000000010f101824 */ /* 0x040fe200000e06f5 */
[-C--:B------:R-:W-:Y:S05]  /*14210*/  @P1 IADD3 R19, P0, R14, R26.reuse, RZ ;  /* 0x0000001a0e131210 */ /* 0x080fea0007f1e0ff */
[----:B------:R-:W-:Y:S01]  /*14220*/  @P1 IMAD.X R12, R15, 0x1, R11, P0 ;  /* 0x000000010f0c1824 */ /* 0x000fe200000e060b */
[-C--:B------:R-:W-:Y:S05]  /*14230*/  @P1 IADD3 R17, P0, R13, R26.reuse, RZ ;  /* 0x0000001a0d111210 */ /* 0x080fea0007f1e0ff */
        /* <DEDUP_REMOVED lines=9> */
[C---:B------:R-:W-:Y:S03]  /*142d0*/  @P1 LEA R20, P0, R17.reuse, c[0x0][0x1c8], 0x1 ;  /* 0x0000720011141a11 */ /* 0x040fe600078008ff */
[----:B------:R1:W-:Y:S01]  /*142e0*/  @P1 LDGSTS.E.BYPASS.LTC128B.128 [R231+0xb880], [R22.64], !P5 ;  /* 0x0b88000016e71fae */ /* 0x0003e2000e901d52 */
[----:B------:R-:W-:Y:S02]  /*142f0*/  @P1 LEA.HI.X R21, R17, c[0x0][0x1cc], R6, 0x1, P0 ;  /* 0x0000730011151a11 */ /* 0x000fe400000f0c06 */
[----:B------:R-:W-:Y:S03]  /*14300*/  IADD3 R12, P0, R234, 0xc0, RZ ;  /* 0x000000c0ea0c7810 */ /* 0x000fe60007f1e0ff */
[----:B------:R1:W-:Y:S02]  /*14310*/  @P1 LDGSTS.E.BYPASS.LTC128B.128 [R231+0xd080], [R20.64], !P4 ;  /* 0x0d08000014e71fae */ /* 0x0003e4000e101d52 */
[----:B------:R-:W-:Y:S01]  /*14320*/  IMAD.X R6, RZ, RZ, R245, P0 ;  /* 0x000000ffff067224 */ /* 0x000fe200000e06f5 */
[----:B------:R-:W-:Y:S05]  /*14330*/  @P1 IADD3 R17, P0, R12, R26, RZ ;  /* 0x0000001a0c111210 */ /* 0x000fea0007f1e0ff */
[----:B------:R-:W-:Y:S01]  /*14340*/  @P1 IMAD.X R16, R15, 0x1, R6, P0 ;  /* 0x000000010f101824 */ /* 0x000fe200000e0606 */
[C---:B------:R-:W-:Y:S04]  /*14350*/  @P1 LEA R18, P0, R17.reuse, c[0x0][0x1c8], 0x1 ;  /* 0x0000720011121a11 */ /* 0x040fe800078008ff */
[----:B------:R-:W-:Y:S02]  /*14360*/  @P1 LEA.HI.X R19, R17, c[0x0][0x1cc], R16, 0x1, P0 ;  /* 0x0000730011131a11 */ /* 0x000fe400000f0c10 */
[----:B------:R-:W-:Y:S03]  /*14370*/  ISETP.GE.AND P0, PT, R248, 0x21, PT ;  /* 0x00000021f800780c */ /* 0x000fe60003f06270 */
[----:B------:R1:W-:Y:S10]  /*14380*/  @P1 LDGSTS.E.BYPASS.LTC128B.128 [R231+0xe880], [R18.64], !P3 ;  /* 0x0e88000012e71fae */ /* 0x0003f4000d901d52 */
[----:B------:R-:W-:Y:S04]  /*14390*/  @P0 IADD3 R17, P2, R26, UR6, RZ ;  /* 0x000000061a110c10 */ /* 0x000fe8000ff5e0ff */
[----:B------:R-:W-:Y:S02]  /*143a0*/  @P0 IADD3.X R15, R15, UR5, RZ, P2, !PT ;  /* 0x000000050f0f0c10 */ /* 0x000fe400097fe4ff */
[----:B------:R-:W-:Y:S05]  /*143b0*/  @P0 IADD3 R14, P2, R17, R14, RZ ;  /* 0x0000000e110e0210 */ /* 0x000fea0007f5e0ff */
[----:B------:R-:W-:Y:S01]  /*143c0*/  @P0 IMAD.X R11, R15, 0x1, R11, P2 ;  /* 0x000000010f0b0824 */ /* 0x000fe200010e060b */
[----:B------:R-:W-:Y:S05]  /*143d0*/  @P0 IADD3 R13, P2, R17, R13, RZ ;  /* 0x0000000d110d0210 */ /* 0x000fea0007f5e0ff */
[----:B------:R-:W-:Y:S01]  /*143e0*/  @P0 IMAD.X R10, R15, 0x1, R10, P2 ;  /* 0x000000010f0a0824 */ /* 0x000fe200010e060a */
[----:B------:R-:W-:Y:S05]  /*143f0*/  @P0 IADD3 R12, P2, R17, R12, RZ ;  /* 0x0000000c110c0210 */ /* 0x000fea0007f5e0ff */
[----:B------:R-:W-:Y:S01]  /*14400*/  @P0 IMAD.X R27, R15, 0x1, R6, P2 ;  /* 0x000000010f1b0824 */ /* 0x000fe200010e0606 */
[----:B------:R-:W-:Y:S05]  /*14410*/  @P0 IADD3 R17, P2, R17, R234, RZ ;  /* 0x000000ea11110210 */ /* 0x000fea0007f5e0ff */
[----:B------:R-:W-:Y:S01]  /*14420*/  @P0 IMAD.X R6, R15, 0x1, R245, P2 ;  /* 0x000000010f060824 */ /* 0x000fe200010e06f5 */
[C---:B------:R-:W-:Y:S04]  /*14430*/  @P0 LEA R16, P2, R17.reuse, c[0x0][0x1c8], 0x1 ;  /* 0x0000720011100a11 */ /* 0x040fe800078408ff */
[----:B------:R-:W-:Y:S02]  /*14440*/  @P0 LEA.HI.X R17, R17, c[0x0][0x1cc], R6, 0x1, P2 ;  /* 0x0000730011110a11 */ /* 0x000fe400010f0c06 */
[C---:B------:R-:W-:Y:S03]  /*14450*/  @P0 LEA R162, P2, R14.reuse, c[0x0][0x1c8], 0x1 ;  /* 0x000072000ea20a11 */ /* 0x040fe600078408ff */
[----:B------:R1:W-:Y:S01]  /*14460*/  @P0 LDGSTS.E.BYPASS.LTC128B.128 [R231+0xb080], [R16.64], !P6 ;  /* 0x0b08000010e70fae */ /* 0x0003e2000f101d52 */
[----:B------:R-:W-:Y:S02]  /*14470*/  @P0 LEA.HI.X R163, R14, c[0x0][0x1cc], R11, 0x1, P2 ;  /* 0x000073000ea30a11 */ /* 0x000fe400010f0c0b */
[C---:B------:R-:W-:Y:S03]  /*14480*/  @P0 LEA R14, P2, R13.reuse, c[0x0][0x1c8], 0x1 ;  /* 0x000072000d0e0a11 */ /* 0x040fe600078408ff */
[----:B------:R1:W-:Y:S01]  /*14490*/  @P0 LDGSTS.E.BYPASS.LTC128B.128 [R231+0xc880], [R162.64], !P5 ;  /* 0x0c880000a2e70fae */ /* 0x0003e2000e901d52 */
[----:B------:R-:W-:Y:S02]  /*144a0*/  @P0 LEA.HI.X R15, R13, c[0x0][0x1cc], R10, 0x1, P2 ;  /* 0x000073000d0f0a11 */ /* 0x000fe400010f0c0a */
[C---:B------:R-:W-:Y:S03]  /*144b0*/  @P0 LEA R10, P2, R12.reuse, c[0x0][0x1c8], 0x1 ;  /* 0x000072000c0a0a11 */ /* 0x040fe600078408ff */
[----:B------:R1:W-:Y:S01]  /*144c0*/  @P0 LDGSTS.E.BYPASS.LTC128B.128 [R231+0xe080], [R14.64], !P4 ;  /* 0x0e0800000ee70fae */ /* 0x0003e2000e101d52 */
[----:B------:R-:W-:Y:S05]  /*144d0*/  @P0 LEA.HI.X R11, R12, c[0x0][0x1cc], R27, 0x1, P2 ;  /* 0x000073000c0b0a11 */ /* 0x000fea00010f0c1b */
[----:B------:R1:W-:Y:S04]  /*144e0*/  @P0 LDGSTS.E.BYPASS.LTC128B.128 [R231+0xf880], [R10.64], !P3 ;  /* 0x0f8800000ae70fae */ /* 0x0003e8000d901d52 */
.L_x_1127:
[----:B--234-:R-:W-:Y:S05]  /*144f0*/  BSYNC B0 ;  /* 0x0000000000007941 */ /* 0x01cfea0003800000 */
.L_x_1126:
[----:B------:R-:W-:Y:S01]  /*14500*/  ISETP.NE.AND P0, PT, R250, 0x1, PT ;  /* 0x00000001fa00780c */ /* 0x000fe20003f05270 */
[----:B------:R-:W2:Y:S01]  /*14510*/  LDL R6, [R1+0x4] ;  /* 0x0000040001067983 */ /* 0x000ea20000100800 */
[----:B-1----:R-:W-:Y:S01]  /*14520*/  IMAD R23, R246, -0x30, RZ ;  /* 0xffffffd0f6177824 */ /* 0x002fe200078e02ff */
[----:B------:R-:W-:Y:S02]  /*14530*/  ULDC UR4, c[0x0][0x324] ;  /* 0x0000c90000047ab9 */ /* 0x000fe40000000800 */
[----:B------:R-:W-:Y:S01]  /*14540*/  ULOP3.LUT UR4, URZ, UR4, URZ, 0x33, !UPT ;  /* 0x000000043f047292 */ /* 0x000fe2000f8e333f */
[----:B------:R-:W0:Y:S01]  /*14550*/  LDGDEPBAR ;  /* 0x00000000000079af */ /* 0x000e220000000000 */
[----:B------:R-:W-:Y:S01]  /*14560*/  IADD3 R19, -R240, 0x1, R23 ;  /* 0x00000001f0137810 */ /* 0x000fe20007ffe117 */
[----:B------:R-:W-:Y:S03]  /*14570*/  IMAD.IADD R12, R23, 0x1, -R240 ;  /* 0x00000001170c7824 */ /* 0x000fe600078e0af0 */
        /* <DEDUP_REMOVED lines=8> */
[----:B------:R-:W1:Y:S02]  /*14600*/  SHFL.IDX PT, R11, R21, RZ, 0x1c1f ;  /* 0x001c1fff150b7589 */ /* 0x000e6400000e0000 */
[--C-:B-1----:R-:W-:Y:S02]  /*14610*/  IMAD.IADD R24, R20, 0x1, R11.reuse ;  /* 0x0000000114187824 */ /* 0x102fe400078e020b */
        /* <DEDUP_REMOVED lines=15> */
.L_x_1130:
[----:B------:R-:W-:Y:S04]  /*14710*/  MOV R6, c[0x0][0x32c] ;  /* 0x0000cb0000067a02 */ /* 0x000fe80000000f00 */
[----:B------:R-:W-:Y:S11]  /*14720*/  ISETP.NE.AND P0, PT, R6, 0x1, PT ;  /* 0x000000010600780c */ /* 0x000ff60003f05270 */
[----:B------:R-:W-:Y:S02]  /*14730*/  @!UPT UIADD3 URZ, URZ, URZ, URZ ;  /* 0x0000003f3f3ff290 */ /* 0x000fe4000fffe03f */
[----:B------:R-:W-:Y:S05]  /*14740*/  @P0 IMAD.HI.U32 R6, R11, c[0x0][0x330], RZ ;  /* 0x0000cc000b060a27 */ /* 0x000fea00078e00ff */
[----:B------:R-:W-:Y:S02]  /*14750*/  @P0 SHF.R.U32.HI R11, RZ, c[0x0][0x334], R6 ;  /* 0x0000cd00ff0b0a19 */ /* 0x000fe40000011606 */
.L_x_1131:
[----:B------:R-:W-:Y:S05]  /*14760*/  BSYNC B0 ;  /* 0x0000000000007941 */ /* 0x000fea0003800000 */
.L_x_1129:
[----:B------:R-:W-:Y:S05]  /*14770*/  IMAD R13, R11, c[0x0][0x32c], R12 ;  /* 0x0000cb000b0d7a24 */ /* 0x000fea00078e020c */
[----:B------:R-:W-:Y:S02]  /*14780*/  IADD3 R11, R13, c[0x0][0x32c], RZ ;  /* 0x0000cb000d0b7a10 */ /* 0x000fe40007ffe0ff */
[----:B------:R-:W-:Y:S02]  /*14790*/  IMNMX R22, R22, R13, !PT ;  /* 0x0000000d16167217 */ /* 0x000fe40007800200 */
[----:B------:R-:W-:Y:S02]  /*147a0*/  IMNMX R24, R24, R11, PT ;  /* 0x0000000b18187217 */ /* 0x000fe40003800200 */
.L_x_1128:
[C---:B------:R-:W-:Y:S01]  /*147b0*/  ISETP.GE.AND P0, PT, R23.reuse, 0x2, PT ;  /* 0x000000021700780c */ /* 0x040fe20003f06270 */
[----:B------:R-:W1:Y:S01]  /*147c0*/  SHFL.IDX PT, R21, R21, 0x1, 0x1c1f ;  /* 0x003c1f0015157f89 */ /* 0x000e6200000e0000 */
[C---:B------:R-:W-:Y:S02]  /*147d0*/  ISETP.GE.AND P1, PT, R23.reuse, 0x9, PT ;  /* 0x000000091700780c */ /* 0x040fe40003f26270 */
[----:B------:R-:W-:Y:S02]  /*147e0*/  P2R R10, PR, RZ, 0x1 ;  /* 0x00000001ff0a7803 */ /* 0x000fe40000000000 */
[----:B------:R-:W-:Y:S02]  /*147f0*/  ISETP.GT.AND P0, PT, R22, 0x1, !P0 ;  /* 0x000000011600780c */ /* 0x000fe40004704270 */
[----:B------:R-:W-:Y:S02]  /*14800*/  P2R R18, PR, RZ, 0x2 ;  /* 0x00000002ff127803 */ /* 0x000fe40000000000 */
[----:B------:R-:W-:Y:S02]  /*14810*/  ISETP.LT.OR P0, PT, R24, 0x2, P0 ;  /* 0x000000021800780c */ /* 0x000fe40000701670 */
[C---:B------:R-:W-:Y:S02]  /*14820*/  ISETP.GE.AND P6, PT, R23.reuse, 0x19, PT ;  /* 0x000000191700780c */ /* 0x040fe40003fc6270 */
[----:B------:R-:W-:Y:S02]  /*14830*/  FSEL R15, R164, -INF , !P0 ;  /* 0xff800000a40f7808 */ /* 0x000fe40004000000 */
[----:B------:R-:W-:Y:S02]  /*14840*/  ISETP.GT.AND P0, PT, R22, 0x8, !P1 ;  /* 0x000000081600780c */ /* 0x000fe40004f04270 */
[----:B------:R-:W-:Y:S02]  /*14850*/  ISETP.GE.AND P1, PT, R23, 0xa, PT ;  /* 0x0000000a1700780c */ /* 0x000fe40003f26270 */
[----:B------:R-:W-:Y:S02]  /*14860*/  ISETP.LT.OR P0, PT, R24, 0x9, P0 ;  /* 0x000000091800780c */ /* 0x000fe40000701670 */
[----:B------:R-:W-:Y:S02]  /*14870*/  P2R R6, PR, RZ, 0x2 ;  /* 0x00000002ff067803 */ /* 0x000fe40000000000 */
[----:B------:R-:W-:Y:S01]  /*14880*/  FSEL R13, R165, -INF , !P0 ;  /* 0xff800000a50d7808 */ /* 0x000fe20004000000 */
[--C-:B-1----:R-:W-:Y:S01]  /*14890*/  IMAD.IADD R20, R20, 0x1, R21.reuse ;  /* 0x0000000114147824 */ /* 0x102fe200078e0215 */
[----:B------:R-:W-:Y:S01]  /*148a0*/  ISETP.GT.AND P0, PT, R22, 0x9, !P1 ;  /* 0x000000091600780c */ /* 0x000fe20004f04270 */
[----:B------:R-:W-:Y:S01]  /*148b0*/  IMAD.IADD R19, R19, 0x1, R21 ;  /* 0x0000000113137824 */ /* 0x000fe200078e0215 */
        /* <DEDUP_REMOVED lines=12> */
[----:B------:R-:W-:Y:S02]  /*14980*/  ISETP.GE.AND P3, PT, R23, 0x22, PT ;  /* 0x000000221700780c */ /* 0x000fe40003f66270 */
        /* <DEDUP_REMOVED lines=25> */
[----:B------:R-:W-:Y:S04]  /*14b20*/  ISETP.LT.OR P0, PT, R24, 0x2a, P0 ;  /* 0x0000002a1800780c */ /* 0x000fe80000701670 */
        /* <DEDUP_REMOVED lines=17> */
.L_x_1134:
[----:B------:R-:W-:Y:S04]  /*14c40*/  MOV R5, c[0x0][0x32c] ;  /* 0x0000cb0000057a02 */ /* 0x000fe80000000f00 */
[----:B------:R-:W-:Y:S11]  /*14c50*/  ISETP.NE.AND P0, PT, R5, 0x1, PT ;  /* 0x000000010500780c */ /* 0x000ff60003f05270 */
[----:B------:R-:W-:Y:S02]  /*14c60*/  @!UPT UIADD3 URZ, URZ, URZ, URZ ;  /* 0x0000003f3f3ff290 */ /* 0x000fe4000fffe03f */
[----:B------:R-:W-:Y:S05]  /*14c70*/  @P0 IMAD.HI.U32 R5, R21, c[0x0][0x330], RZ ;  /* 0x0000cc0015050a27 */ /* 0x000fea00078e00ff */
[----:B------:R-:W-:Y:S02]  /*14c80*/  @P0 SHF.R.U32.HI R21, RZ, c[0x0][0x334], R5 ;  /* 0x0000cd00ff150a19 */ /* 0x000fe40000011605 */
.L_x_1135:
[----:B------:R-:W-:Y:S05]  /*14c90*/  BSYNC B0 ;  /* 0x0000000000007941 */ /* 0x000fea0003800000 */
.L_x_1133:
[----:B------:R-:W-:Y:S05]  /*14ca0*/  IMAD R12, R21, c[0x0][0x32c], R12 ;  /* 0x0000cb00150c7a24 */ /* 0x000fea00078e020c */
[----:B------:R-:W-:Y:S02]  /*14cb0*/  IADD3 R5, R12, c[0x0][0x32c], RZ ;  /* 0x0000cb000c057a10 */ /* 0x000fe40007ffe0ff */
[----:B------:R-:W-:Y:S02]  /*14cc0*/  IMNMX R19, R19, R12, !PT ;  /* 0x0000000c13137217 */ /* 0x000fe40007800200 */
[----:B------:R-:W-:Y:S02]  /*14cd0*/  IMNMX R20, R20, R5, PT ;  /* 0x0000000514147217 */ /* 0x000fe40003800200 */
.L_x_1132:
[----:B------:R-:W-:Y:S01]  /*14ce0*/  ISETP.GT.AND P0, PT, R19, RZ, !P1 ;  /* 0x000000ff1300720c */ /* 0x000fe20004f04270 */
[----:B------:R-:W-:Y:S01]  /*14cf0*/  LDSM.16.MT88.4 R172, [R214+0x7880] ;  /* 0x00788000d6ac783b */ /* 0x000fe20000004200 */
[----:B------:R-:W-:Y:S02]  /*14d00*/  ISETP.NE.AND P1, PT, R0, RZ, PT ;  /* 0x000000ff0000720c */ /* 0x000fe40003f25270 */
[----:B------:R-:W-:Y:S02]  /*14d10*/  ISETP.LT.OR P0, PT, R20, 0x1, P0 ;  /* 0x000000011400780c */ /* 0x000fe40000701670 */
[----:B------:R-:W-:Y:S02]  /*14d20*/  FMNMX.FTZ R0, R14, R157, !PT ;  /* 0x0000009d0e007209 */ /* 0x000fe40007810000 */
[----:B------:R-:W-:Y:S02]  /*14d30*/  FSEL R12, R2, -INF , !P0 ;  /* 0xff800000020c7808 */ /* 0x000fe40004000000 */
[----:B------:R-:W-:Y:S02]  /*14d40*/  ISETP.NE.AND P0, PT, R10, RZ, PT ;  /* 0x000000ff0a00720c */ /* 0x000fe40003f05270 */
[----:B------:R-:W-:Y:S02]  /*14d50*/  FMNMX.FTZ R0, R15, R0, !PT ;  /* 0x000000000f007209 */ /* 0x000fe40007810000 */
[----:B------:R-:W-:Y:S02]  /*14d60*/  ISETP.GT.AND P0, PT, R19, 0x1, !P0 ;  /* 0x000000011300780c */ /* 0x000fe40004704270 */
[----:B------:R-:W-:Y:S02]  /*14d70*/  FMNMX.FTZ R0, R13, R0, !PT ;  /* 0x000000000d007209 */ /* 0x000fe40007810000 */
        /* <DEDUP_REMOVED lines=31> */
[C---:B------:R-:W-:Y:S01]  /*14f70*/  ISETP.GT.AND P0, PT, R19.reuse, 0x18, !P6 ;  /* 0x000000181300780c */ /* 0x040fe20007704270 */
[----:B------:R-:W1:Y:S01]  /*14f80*/  SHFL.BFLY PT, R0, R9, 0x2, 0x1f ;  /* 0x0c401f0009007f89 */ /* 0x000e6200000e0000 */
[----:B------:R-:W-:Y:S02]  /*14f90*/  FMNMX.FTZ R5, R170, R5, !PT ;  /* 0x00000005aa057209 */ /* 0x000fe40007810000 */
[----:B------:R-:W-:Y:S02]  /*14fa0*/  ISETP.LT.OR P0, PT, R20, 0x19, P0 ;  /* 0x000000191400780c */ /* 0x000fe40000701670 */
[----:B------:R-:W-:Y:S02]  /*14fb0*/  FMNMX.FTZ R5, R168, R5, !PT ;  /* 0x00000005a8057209 */ /* 0x000fe40007810000 */
[----:B------:R-:W-:Y:S02]  /*14fc0*/  FSEL R166, R166, -INF , !P0 ;  /* 0xff800000a6a67808 */ /* 0x000fe40004000000 */
[C---:B------:R-:W-:Y:S02]  /*14fd0*/  ISETP.GT.AND P0, PT, R19.reuse, 0x19, !P5 ;  /* 0x000000191300780c */ /* 0x040fe40006f04270 */
[----:B------:R-:W-:Y:S02]  /*14fe0*/  FMNMX.FTZ R5, R166, R5, !PT ;  /* 0x00000005a6057209 */ /* 0x000fe40007810000 */
[----:B------:R-:W-:Y:S04]  /*14ff0*/  ISETP.LT.OR P0, PT, R20, 0x1a, P0 ;  /* 0x0000001a1400780c */ /* 0x000fe80000701670 */
        /* <DEDUP_REMOVED lines=13> */
[----:B------:R-:W-:Y:S02]  /*150d0*/  ISETP.GT.AND P0, PT, R19, 0x29, !P1 ;  /* 0x000000291300780c */ /* 0x000fe40004f04270 */
[----:B------:R-:W-:Y:S02]  /*150e0*/  FMNMX.FTZ R5, R186, R5, !PT ;  /* 0x00000005ba057209 */ /* 0x000fe40007810000 */
[----:B------:R-:W-:Y:S02]  /*150f0*/  ISETP.LT.OR P0, PT, R20, 0x2a, P0 ;  /* 0x0000002a1400780c */ /* 0x000fe40000701670 */
[----:B------:R-:W-:Y:S02]  /*15100*/  LDSM.16.MT88.4 R20, [R214+0x4080] ;  /* 0x00408000d614783b */ /* 0x000fe40000004200 */
[----:B------:R-:W-:Y:S02]  /*15110*/  FSEL R158, R7, -INF , !P0 ;  /* 0xff800000079e7808 */ /* 0x000fe40004000000 */
[----:B-1----:R-:W-:Y:S02]  /*15120*/  FMNMX.FTZ R7, R9, R0, !PT ;  /* 0x0000000009077209 */ /* 0x002fe40007810000 */
[----:B------:R-:W-:Y:S03]  /*15130*/  FMNMX.FTZ R9, R158, R5, !PT ;  /* 0x000000059e097209 */ /* 0x000fe60007810000 */
[----:B------:R-:W1:Y:S08]  /*15140*/  SHFL.BFLY PT, R0, R7, 0x1, 0x1f ;  /* 0x0c201f0007007f89 */ /* 0x000e7000000e0000 */
[----:B------:R-:W2:Y:S01]  /*15150*/  SHFL.BFLY PT, R2, R9, 0x2, 0x1f ;  /* 0x0c401f0009027f89 */ /* 0x000ea200000e0000 */
[----:B-1----:R-:W-:Y:S04]  /*15160*/  FMNMX.FTZ R0, R7, R0, !PT ;  /* 0x0000000007007209 */ /* 0x002fe80007810000 */
[C---:B------:R-:W-:Y:S01]  /*15170*/  FSETP.NEU.FTZ.AND P0, PT, R0.reuse, -INF , PT ;  /* 0xff8000000000780b */ /* 0x040fe20003f1d000 */
[----:B------:R-:W-:Y:S01]  /*15180*/  FMUL.FTZ R192, R0, c[0x0][0x2d0] ;  /* 0x0000b40000c07a20 */ /* 0x000fe20000410000 */
[----:B--2---:R-:W-:Y:S04]  /*15190*/  FMNMX.FTZ R7, R9, R2, !PT ;  /* 0x0000000209077209 */ /* 0x004fe80007810000 */
[----:B------:R-:W-:Y:S02]  /*151a0*/  FSEL R192, R192, RZ, P0 ;  /* 0x000000ffc0c07208 */ /* 0x000fe40000000000 */
[----:B------:R-:W-:Y:S01]  /*151b0*/  FSEL R4, R0, RZ, P0 ;  /* 0x000000ff00047208 */ /* 0x000fe20000000000 */
[----:B------:R-:W1:Y:S02]  /*151c0*/  SHFL.BFLY PT, R2, R7, 0x1, 0x1f ;  /* 0x0c201f0007027f89 */ /* 0x000e6400000e0000 */
[--C-:B------:R-:W-:Y:S02]  /*151d0*/  FFMA.FTZ R180, R14, c[0x0][0x2d0], -R192.reuse ;  /* 0x0000b4000eb47a23 */ /* 0x100fe400000108c0 */
[--C-:B------:R-:W-:Y:S02]  /*151e0*/  FFMA.FTZ R178, R15, c[0x0][0x2d0], -R192.reuse ;  /* 0x0000b4000fb27a23 */ /* 0x100fe400000108c0 */
[--C-:B------:R-:W-:Y:S02]  /*151f0*/  FFMA.FTZ R177, R13, c[0x0][0x2d0], -R192.reuse ;  /* 0x0000b4000db17a23 */ /* 0x100fe400000108c0 */
[----:B------:R-:W-:Y:S01]  /*15200*/  FADD.FTZ R4, -R4, R157 ;  /* 0x0000009d04047221 */ /* 0x000fe20000010100 */
[----:B------:R-:W-:Y:S01]  /*15210*/  MUFU.EX2 R180, R180 ;  /* 0x000000b400b47308 */ /* 0x000fe20000000800 */
[--C-:B------:R-:W-:Y:S02]  /*15220*/  FFMA.FTZ R176, R11, c[0x0][0x2d0], -R192.reuse ;  /* 0x0000b4000bb07a23 */ /* 0x100fe400000108c0 */
        /* <DEDUP_REMOVED lines=8> */
[--C-:B------:R-:W-:Y:S02]  /*152b0*/  FFMA.FTZ R189, R189, c[0x0][0x2d0], -R192.reuse ;  /* 0x0000b400bdbd7a23 */ /* 0x100fe400000108c0 */
[--C-:B------:R-:W-:Y:S01]  /*152c0*/  FFMA.FTZ R187, R187, c[0x0][0x2d0], -R192.reuse ;  /* 0x0000b400bbbb7a23 */ /* 0x100fe200000108c0 */
[C---:B------:R-:W-:Y:S01]  /*152d0*/  FSETP.NEU.FTZ.AND P0, PT, R2.reuse, -INF , PT ;  /* 0xff8000000200780b */ /* 0x040fe20003f1d000 */
[C---:B------:R-:W-:Y:S01]  /*152e0*/  FMUL.FTZ R183, R2.reuse, c[0x0][0x2d0] ;  /* 0x0000b40002b77a20 */ /* 0x040fe20000410000 */
[----:B------:R-:W-:Y:S01]  /*152f0*/  MUFU.EX2 R177, R177 ;  /* 0x000000b100b17308 */ /* 0x000fe20000000800 */
[----:B------:R-:W-:Y:S01]  /*15300*/  FFMA.FTZ R192, R185, c[0x0][0x2d0], -R192 ;  /* 0x0000b400b9c07a23 */ /* 0x000fe200000108c0 */
[----:B------:R-:W-:Y:S02]  /*15310*/  FSEL R5, R2, RZ, P0 ;  /* 0x000000ff02057208 */ /* 0x000fe40000000000 */
[----:B------:R-:W-:Y:S02]  /*15320*/  FSEL R183, R183, RZ, P0 ;  /* 0x000000ffb7b77208 */ /* 0x000fe40000000000 */
[----:B------:R-:W-:Y:S01]  /*15330*/  ISETP.GT.AND P0, PT, R246, R229, PT ;  /* 0x000000e5f600720c */ /* 0x000fe20003f04270 */
[----:B------:R-:W-:Y:S02]  /*15340*/  FADD.FTZ R5, -R5, R156 ;  /* 0x0000009c05057221 */ /* 0x000fe40000010100 */
[--C-:B------:R-:W-:Y:S01]  /*15350*/  FFMA.FTZ R184, R12, c[0x0][0x2d0], -R183.reuse ;  /* 0x0000b4000cb87a23 */ /* 0x100fe200000108b7 */
[----:B------:R-:W1:Y:S01]  /*15360*/  MUFU.EX2 R176, R176 ;  /* 0x000000b000b07308 */ /* 0x000e620000000800 */
[----:B------:R-:W3:Y:S01]  /*15370*/  LDSM.16.MT88.4 R12, [R216+0x4080] ;  /* 0x00408000d80c783b */ /* 0x000ee20000004200 */
[--C-:B------:R-:W-:Y:S01]  /*15380*/  FFMA.FTZ R181, R10, c[0x0][0x2d0], -R183.reuse ;  /* 0x0000b4000ab57a23 */ /* 0x100fe200000108b7 */
[----:B--2---:R-:W-:Y:S01]  /*15390*/  F2FP.BF16.PACK_AB R160, R178, R180 ;  /* 0x000000b4b2a0723e */ /* 0x004fe200000010ff */
[--C-:B------:R-:W-:Y:S02]  /*153a0*/  FFMA.FTZ R179, R6, c[0x0][0x2d0], -R183.reuse ;  /* 0x0000b40006b37a23 */ /* 0x100fe400000108b7 */
[--C-:B------:R-:W-:Y:S02]  /*153b0*/  FFMA.FTZ R182, R8, c[0x0][0x2d0], -R183.reuse ;  /* 0x0000b40008b67a23 */ /* 0x100fe400000108b7 */
[----:B------:R-:W-:Y:S02]  /*153c0*/  FMUL.FTZ R8, R5, c[0x0][0x2d0] ;  /* 0x0000b40005087a20 */ /* 0x000fe40000410000 */
[----:B------:R-:W2:Y:S01]  /*153d0*/  MUFU.EX2 R157, R157 ;  /* 0x0000009d009d7308 */ /* 0x000ea20000000800 */
[--C-:B------:R-:W-:Y:S02]  /*153e0*/  FFMA.FTZ R198, R170, c[0x0][0x2d0], -R183.reuse ;  /* 0x0000b400aac67a23 */ /* 0x100fe400000108b7 */
[--C-:B------:R-:W-:Y:S02]  /*153f0*/  FFMA.FTZ R197, R168, c[0x0][0x2d0], -R183.reuse ;  /* 0x0000b400a8c57a23 */ /* 0x100fe400000108b7 */
[----:B------:R-:W-:Y:S01]  /*15400*/  LDSM.16.MT88.4 R168, [R212+0x6080] ;  /* 0x00608000d4a8783b */ /* 0x000fe20000004200 */
[--C-:B------:R-:W-:Y:S02]  /*15410*/  FFMA.FTZ R199, R166, c[0x0][0x2d0], -R183.reuse ;  /* 0x0000b400a6c77a23 */ /* 0x100fe400000108b7 */
[--C-:B------:R-:W-:Y:S02]  /*15420*/  FFMA.FTZ R252, R164, c[0x0][0x2d0], -R183.reuse ;  /* 0x0000b400a4fc7a23 */ /* 0x100fe400000108b7 */
[----:B------:R-:W-:Y:S01]  /*15430*/  MUFU.EX2 R184, R184 ;  /* 0x000000b800b87308 */ /* 0x000fe20000000800 */
[--C-:B------:R-:W-:Y:S02]  /*15440*/  FFMA.FTZ R185, R190, c[0x0][0x2d0], -R183.reuse ;  /* 0x0000b400beb97a23 */ /* 0x100fe400000108b7 */
[----:B------:R-:W-:Y:S01]  /*15450*/  LDSM.16.MT88.4 R164, [R216+0x6080] ;  /* 0x00608000d8a4783b */ /* 0x000fe20000004200 */
[----:B-1----:R-:W-:Y:S01]  /*15460*/  F2FP.BF16.PACK_AB R162, R176, R177 ;  /* 0x000000b1b0a2723e */ /* 0x002fe200000010ff */
[--C-:B------:R-:W-:Y:S02]  /*15470*/  FFMA.FTZ R188, R188, c[0x0][0x2d0], -R183.reuse ;  /* 0x0000b400bcbc7a23 */ /* 0x100fe400000108b7 */
[--C-:B------:R-:W-:Y:S02]  /*15480*/  FFMA.FTZ R186, R186, c[0x0][0x2d0], -R183.reuse ;  /* 0x0000b400baba7a23 */ /* 0x100fe400000108b7 */
[----:B------:R-:W-:Y:S01]  /*15490*/  FFMA.FTZ R183, R158, c[0x0][0x2d0], -R183 ;  /* 0x0000b4009eb77a23 */ /* 0x000fe200000108b7 */
[----:B------:R-:W1:Y:S01]  /*154a0*/  MUFU.EX2 R181, R181 ;  /* 0x000000b500b57308 */ /* 0x000e620000000800 */
[C---:B--2---:R-:W-:Y:S02]  /*154b0*/  FMUL.FTZ R4, R157.reuse, R152 ;  /* 0x000000989d047220 */ /* 0x044fe40000410000 */
[C---:B------:R-:W-:Y:S02]  /*154c0*/  FMUL.FTZ R5, R157.reuse, R153 ;  /* 0x000000999d057220 */ /* 0x040fe40000410000 */
[C---:B------:R-:W-:Y:S05]  /*154d0*/  FMUL.FTZ R9, R157.reuse, R149 ;  /* 0x000000959d097220 */ /* 0x040fea0000410000 */
[----:B------:R-:W-:Y:S01]  /*154e0*/  MUFU.EX2 R182, R182 ;  /* 0x000000b600b67308 */ /* 0x000fe20000000800 */
[C---:B------:R-:W-:Y:S02]  /*154f0*/  FMUL.FTZ R16, R157.reuse, R140 ;  /* 0x0000008c9d107220 */ /* 0x040fe40000410000 */
[C---:B------:R-:W-:Y:S02]  /*15500*/  FMUL.FTZ R17, R157.reuse, R141 ;  /* 0x0000008d9d117220 */ /* 0x040fe40000410000 */
[C---:B------:R-:W-:Y:S02]  /*15510*/  FMUL.FTZ R24, R157.reuse, R132 ;  /* 0x000000849d187220 */ /* 0x040fe40000410000 */
[C---:B------:R-:W-:Y:S02]  /*15520*/  FMUL.FTZ R25, R157.reuse, R133 ;  /* 0x000000859d197220 */ /* 0x040fe40000410000 */
[C---:B------:R-:W-:Y:S01]  /*15530*/  FMUL.FTZ R28, R157.reuse, R28 ;  /* 0x0000001c9d1c7220 */ /* 0x040fe20000410000 */
[----:B------:R-:W2:Y:S01]  /*15540*/  MUFU.EX2 R179, R179 ;  /* 0x000000b300b37308 */ /* 0x000ea20000000800 */
[C---:B------:R-:W-:Y:S02]  /*15550*/  FMUL.FTZ R29, R157.reuse, R29 ;  /* 0x0000001d9d1d7220 */ /* 0x040fe40000410000 */
[----:B------:R-:W-:Y:S01]  /*15560*/  FMUL.FTZ R32, R157, R32 ;  /* 0x000000209d207220 */ /* 0x000fe20000410000 */
        /* <DEDUP_REMOVED lines=12> */
[----:B------:R-:W-:Y:S01]  /*15630*/  FMUL.FTZ R52, R157, R52 ;  /* 0x000000349d347220 */ /* 0x000fe20000410000 */
[----:B--2---:R-:W-:Y:S01]  /*15640*/  F2FP.BF16.PACK_AB R163, R179, R182 ;  /* 0x000000b6b3a3723e */ /* 0x004fe200000010ff */
        /* <DEDUP_REMOVED lines=9> */
[C---:B------:R-:W-:Y:S01]  /*156e0*/  FMUL.FTZ R8, R157.reuse, R148 ;  /* 0x000000949d087220 */ /* 0x040fe20000410000 */
[----:B------:R-:W-:Y:S01]  /*156f0*/  MUFU.EX2 R195, R195 ;  /* 0x000000c300c37308 */ /* 0x000fe20000000800 */
[C---:B------:R-:W-:Y:S02]  /*15700*/  FMUL.FTZ R10, R156.reuse, R150 ;  /* 0x000000969c0a7220 */ /* 0x040fe40000410000 */
[C---:B---3--:R-:W-:Y:S05]  /*15710*/  HMMA.16816.F32.BF16 R4, R160.reuse, R12, R4 ;  /* 0x0000000ca004723c */ /* 0x048fea0000041804 */
[C---:B------:R-:W-:Y:S02]  /*15720*/  FMUL.FTZ R11, R156.reuse, R151 ;  /* 0x000000979c0b7220 */ /* 0x040fe40000410000 */
[----:B------:R-:W-:Y:S01]  /*15730*/  LDSM.16.MT88.4 R148, [R213+0x4880] ;  /* 0x00488000d594783b */ /* 0x000fe20000004200 */
[C---:B------:R-:W-:Y:S01]  /*15740*/  FMUL.FTZ R12, R157.reuse, R144 ;  /* 0x000000909d0c7220 */ /* 0x040fe20000410000 */
[----:B------:R-:W-:Y:S03]  /*15750*/  MUFU.EX2 R196, R196 ;  /* 0x000000c400c47308 */ /* 0x000fe60000000800 */
[C---:B------:R-:W-:Y:S03]  /*15760*/  HMMA.16816.F32.BF16 R8, R160.reuse, R14, R8 ;  /* 0x0000000ea008723c */ /* 0x040fe60000041808 */
[C---:B------:R-:W-:Y:S02]  /*15770*/  FMUL.FTZ R13, R157.reuse, R145 ;  /* 0x000000919d0d7220 */ /* 0x040fe40000410000 */
[C---:B------:R-:W-:Y:S02]  /*15780*/  FMUL.FTZ R18, R156.reuse, R142 ;  /* 0x0000008e9c127220 */ /* 0x040fe40000410000 */
[C---:B------:R-:W-:Y:S01]  /*15790*/  FMUL.FTZ R14, R156.reuse, R146 ;  /* 0x000000929c0e7220 */ /* 0x040fe20000410000 */
[----:B------:R-:W-:Y:S01]  /*157a0*/  MUFU.EX2 R198, R198 ;  /* 0x000000c600c67308 */ /* 0x000fe20000000800 */
[C---:B------:R-:W-:Y:S02]  /*157b0*/  FMUL.FTZ R15, R156.reuse, R147 ;  /* 0x000000939c0f7220 */ /* 0x040fe40000410000 */
[----:B------:R-:W3:Y:S01]  /*157c0*/  LDSM.16.MT88.4 R144, [R212+0x4080] ;  /* 0x00408000d490783b */ /* 0x000ee20000004200 */
[C---:B------:R-:W-:Y:S02]  /*157d0*/  FMUL.FTZ R19, R156.reuse, R143 ;  /* 0x0000008f9c137220 */ /* 0x040fe40000410000 */
[C---:B------:R-:W-:Y:S02]  /*157e0*/  FMUL.FTZ R26, R156.reuse, R134 ;  /* 0x000000869c1a7220 */ /* 0x040fe40000410000 */
[C---:B------:R-:W-:Y:S02]  /*157f0*/  HMMA.16816.F32.BF16 R12, R160.reuse, R20, R12 ;  /* 0x00000014a00c723c */ /* 0x040fe4000004180c */
[----:B------:R-:W4:Y:S01]  /*15800*/  MUFU.EX2 R197, R197 ;  /* 0x000000c500c57308 */ /* 0x000f220000000800 */
[----:B------:R-:W-:Y:S01]  /*15810*/  LDSM.16.MT88.4 R140, [R213+0x5880] ;  /* 0x00588000d58c783b */ /* 0x000fe20000004200 */
[C---:B------:R-:W-:Y:S02]  /*15820*/  FMUL.FTZ R27, R156.reuse, R135 ;  /* 0x000000879c1b7220 */ /* 0x040fe40000410000 */
[C---:B------:R-:W-:Y:S02]  /*15830*/  FMUL.FTZ R30, R156.reuse, R30 ;  /* 0x0000001e9c1e7220 */ /* 0x040fe40000410000 */
[C---:B------:R-:W-:Y:S03]  /*15840*/  HMMA.16816.F32.BF16 R16, R160.reuse, R22, R16 ;  /* 0x00000016a010723c */ /* 0x040fe60000041810 */
[----:B------:R-:W-:Y:S01]  /*15850*/  LDSM.16.MT88.4 R132, [R214+0x5880] ;  /* 0x00588000d684783b */ /* 0x000fe20000004200 */
[C---:B------:R-:W-:Y:S01]  /*15860*/  FMUL.FTZ R20, R157.reuse, R136 ;  /* 0x000000889d147220 */ /* 0x040fe20000410000 */
[----:B------:R-:W-:Y:S01]  /*15870*/  MUFU.EX2 R199, R199 ;  /* 0x000000c700c77308 */ /* 0x000fe20000000800 */
[C---:B------:R-:W-:Y:S02]  /*15880*/  FMUL.FTZ R21, R157.reuse, R137 ;  /* 0x000000899d157220 */ /* 0x040fe40000410000 */
[C---:B------:R-:W-:Y:S04]  /*15890*/  FMUL.FTZ R22, R156.reuse, R138 ;  /* 0x0000008a9c167220 */ /* 0x040fe80000410000 */
[C---:B------:R-:W-:Y:S02]  /*158a0*/  FMUL.FTZ R23, R156.reuse, R139 ;  /* 0x0000008b9c177220 */ /* 0x040fe40000410000 */
[----:B------:R-:W5:Y:S01]  /*158b0*/  LDSM.16.MT88.4 R136, [R216+0x5880] ;  /* 0x00588000d888783b */ /* 0x000f620000004200 */
[C---:B------:R-:W-:Y:S01]  /*158c0*/  FMUL.FTZ R31, R156.reuse, R31 ;  /* 0x0000001f9c1f7220 */ /* 0x040fe20000410000 */
[----:B------:R-:W2:Y:S01]  /*158d0*/  MUFU.EX2 R252, R252 ;  /* 0x000000fc00fc7308 */ /* 0x000ea20000000800 */
        /* <DEDUP_REMOVED lines=12> */
[----:B------:R-:W1:Y:S01]  /*159a0*/  MUFU.EX2 R189, R189 ;  /* 0x000000bd00bd7308 */ /* 0x000e620000000800 */
[C---:B------:R-:W-:Y:S02]  /*159b0*/  FMUL.FTZ R47, R156.reuse, R47 ;  /* 0x0000002f9c2f7220 */ /* 0x040fe40000410000 */
[C---:B------:R-:W-:Y:S01]  /*159c0*/  HMMA.16816.F32.BF16 R32, R160.reuse, R146, R32 ;  /* 0x00000092a020723c */ /* 0x040fe20000041820 */
[----:B------:R-:W-:Y:S03]  /*159d0*/  LDSM.16.MT88.4 R144, [R214+0x4880] ;  /* 0x00488000d690783b */ /* 0x000fe60000004200 */
[C---:B------:R-:W-:Y:S02]  /*159e0*/  FMUL.FTZ R50, R156.reuse, R50 ;  /* 0x000000329c327220 */ /* 0x040fe40000410000 */
[C---:B------:R-:W-:Y:S01]  /*159f0*/  FMUL.FTZ R51, R156.reuse, R51 ;  /* 0x000000339c337220 */ /* 0x040fe20000410000 */
[----:B------:R-:W-:Y:S01]  /*15a00*/  MUFU.EX2 R187, R187 ;  /* 0x000000bb00bb7308 */ /* 0x000fe20000000800 */
[C---:B------:R-:W-:Y:S01]  /*15a10*/  FMUL.FTZ R54, R156.reuse, R54 ;  /* 0x000000369c367220 */ /* 0x040fe20000410000 */
[C---:B-----5:R-:W-:Y:S03]  /*15a20*/  HMMA.16816.F32.BF16 R36, R160.reuse, R136, R36 ;  /* 0x00000088a024723c */ /* 0x060fe60000041824 */
[C---:B------:R-:W-:Y:S02]  /*15a30*/  FMUL.FTZ R55, R156.reuse, R55 ;  /* 0x000000379c377220 */ /* 0x040fe40000410000 */
[C---:B------:R-:W-:Y:S03]  /*15a40*/  FMUL.FTZ R58, R156.reuse, R58 ;  /* 0x0000003a9c3a7220 */ /* 0x040fe60000410000 */
[----:B------:R-:W-:Y:S01]  /*15a50*/  MUFU.EX2 R192, R192 ;  /* 0x000000c000c07308 */ /* 0x000fe20000000800 */
[C---:B------:R-:W-:Y:S01]  /*15a60*/  FMUL.FTZ R59, R156.reuse, R59 ;  /* 0x0000003b9c3b7220 */ /* 0x040fe20000410000 */
[C---:B------:R-:W-:Y:S01]  /*15a70*/  HMMA.16816.F32.BF16 R40, R160.reuse, R138, R40 ;  /* 0x0000008aa028723c */ /* 0x040fe20000041828 */
[----:B------:R-:W3:Y:S02]  /*15a80*/  LDSM.16.MT88.4 R136, [R212+0x5880] ;  /* 0x00588000d488783b */ /* 0x000ee40000004200 */
[C---:B------:R-:W-:Y:S02]  /*15a90*/  FMUL.FTZ R62, R156.reuse, R62 ;  /* 0x0000003e9c3e7220 */ /* 0x040fe40000410000 */
[C---:B------:R-:W-:Y:S03]  /*15aa0*/  FMUL.FTZ R63, R156.reuse, R63 ;  /* 0x0000003f9c3f7220 */ /* 0x040fe60000410000 */
[C---:B------:R-:W-:Y:S01]  /*15ab0*/  HMMA.16816.F32.BF16 R44, R160.reuse, R132, R44 ;  /* 0x00000084a02c723c */ /* 0x040fe2000004182c */
[----:B------:R-:W-:Y:S03]  /*15ac0*/  MUFU.EX2 R185, R185 ;  /* 0x000000b900b97308 */ /* 0x000fe60000000800 */
[C---:B------:R-:W-:Y:S02]  /*15ad0*/  FMUL.FTZ R64, R157.reuse, R64 ;  /* 0x000000409d407220 */ /* 0x040fe40000410000 */
[C---:B------:R-:W-:Y:S02]  /*15ae0*/  FMUL.FTZ R65, R157.reuse, R65 ;  /* 0x000000419d417220 */ /* 0x040fe40000410000 */
[C---:B------:R-:W-:Y:S01]  /*15af0*/  HMMA.16816.F32.BF16 R48, R160.reuse, R134, R48 ;  /* 0x00000086a030723c */ /* 0x040fe20000041830 */
[----:B------:R-:W5:Y:S02]  /*15b00*/  LDSM.16.MT88.4 R132, [R216+0x7080] ;  /* 0x00708000d884783b */ /* 0x000f640000004200 */
[----:B------:R-:W1:Y:S01]  /*15b10*/  MUFU.EX2 R188, R188 ;  /* 0x000000bc00bc7308 */ /* 0x000e620000000800 */
[C---:B------:R-:W-:Y:S02]  /*15b20*/  FMUL.FTZ R66, R156.reuse, R66 ;  /* 0x000000429c427220 */ /* 0x040fe40000410000 */
[C---:B------:R-:W-:Y:S02]  /*15b30*/  FMUL.FTZ R67, R156.reuse, R67 ;  /* 0x000000439c437220 */ /* 0x040fe40000410000 */
[C---:B------:R-:W-:Y:S04]  /*15b40*/  HMMA.16816.F32.BF16 R52, R160.reuse, R140, R52 ;  /* 0x0000008ca034723c */ /* 0x040fe80000041834 */
[C---:B------:R-:W-:Y:S01]  /*15b50*/  FMUL.FTZ R68, R157.reuse, R68 ;  /* 0x000000449d447220 */ /* 0x040fe20000410000 */
[----:B------:R-:W-:Y:S01]  /*15b60*/  MUFU.EX2 R186, R186 ;  /* 0x000000ba00ba7308 */ /* 0x000fe20000000800 */
[C---:B------:R-:W-:Y:S02]  /*15b70*/  FMUL.FTZ R69, R157.reuse, R69 ;  /* 0x000000459d457220 */ /* 0x040fe40000410000 */
[C---:B------:R-:W-:Y:S01]  /*15b80*/  HMMA.16816.F32.BF16 R56, R160.reuse, R142, R56 ;  /* 0x0000008ea038723c */ /* 0x040fe20000041838 */
[----:B------:R-:W1:Y:S03]  /*15b90*/  LDSM.16.MT88.4 R140, [R214+0x7080] ;  /* 0x00708000d68c783b */ /* 0x000e660000004200 */
[C---:B------:R-:W-:Y:S02]  /*15ba0*/  FMUL.FTZ R70, R156.reuse, R70 ;  /* 0x000000469c467220 */ /* 0x040fe40000410000 */
[C---:B------:R-:W-:Y:S01]  /*15bb0*/  FMUL.FTZ R71, R156.reuse, R71 ;  /* 0x000000479c477220 */ /* 0x040fe20000410000 */
[----:B------:R-:W1:Y:S01]  /*15bc0*/  MUFU.EX2 R183, R183 ;  /* 0x000000b700b77308 */ /* 0x000e620000000800 */
        /* <DEDUP_REMOVED lines=19> */
[C---:B------:R-:W-:Y:S04]  /*15d00*/  FMUL.FTZ R84, R157.reuse, R84 ;  /* 0x000000549d547220 */ /* 0x040fe80000410000 */
[C---:B------:R-:W-:Y:S01]  /*15d10*/  FMUL.FTZ R85, R157.reuse, R85 ;  /* 0x000000559d557220 */ /* 0x040fe20000410000 */
[C---:B------:R-:W-:Y:S01]  /*15d20*/  HMMA.16816.F32.BF16 R80, R160.reuse, R142, R80 ;  /* 0x0000008ea050723c */ /* 0x040fe20000041850 */
[----:B------:R-:W1:Y:S02]  /*15d30*/  LDSM.16.MT88.4 R140, [R216+0x8880] ;  /* 0x00888000d88c783b */ /* 0x000e640000004200 */
        /* <DEDUP_REMOVED lines=15> */
[C---:B-----5:R-:W-:Y:S03]  /*15e30*/  HMMA.16816.F32.BF16 R92, R160.reuse, R132, R92 ;  /* 0x00000084a05c723c */ /* 0x060fe6000004185c */
[C---:B------:R-:W-:Y:S02]  /*15e40*/  FMUL.FTZ R98, R156.reuse, R98 ;  /* 0x000000629c627220 */ /* 0x040fe40000410000 */
[C---:B------:R-:W-:Y:S02]  /*15e50*/  FMUL.FTZ R99, R156.reuse, R99 ;  /* 0x000000639c637220 */ /* 0x040fe40000410000 */
[C---:B------:R-:W-:Y:S02]  /*15e60*/  FMUL.FTZ R100, R157.reuse, R100 ;  /* 0x000000649d647220 */ /* 0x040fe40000410000 */
[C---:B------:R-:W-:Y:S03]  /*15e70*/  FMUL.FTZ R101, R157.reuse, R101 ;  /* 0x000000659d657220 */ /* 0x040fe60000410000 */
[C---:B------:R-:W-:Y:S01]  /*15e80*/  HMMA.16816.F32.BF16 R96, R160.reuse, R134, R96 ;  /* 0x00000086a060723c */ /* 0x040fe20000041860 */
[----:B------:R-:W5:Y:S02]  /*15e90*/  LDSM.16.MT88.4 R132, [R213+0x8880] ;  /* 0x00888000d584783b */ /* 0x000f640000004200 */
        /* <DEDUP_REMOVED lines=28> */
[----:B------:R-:W-:Y:S02]  /*16060*/  FMUL.FTZ R123, R156, R123 ;  /* 0x0000007b9c7b7220 */ /* 0x000fe40000410000 */
[C---:B------:R-:W-:Y:S01]  /*16070*/  FMUL.FTZ R124, R157.reuse, R124 ;  /* 0x0000007c9d7c7220 */ /* 0x040fe20000410000 */
[----:B--2---:R-:W-:Y:S01]  /*16080*/  F2FP.BF16.PACK_AB R132, R194, R193 ;  /* 0x000000c1c284723e */ /* 0x004fe200000010ff */
[----:B------:R-:W-:Y:S03]  /*16090*/  FMUL.FTZ R125, R157, R125 ;  /* 0x0000007d9d7d7220 */ /* 0x000fe60000410000 */
[C---:B------:R-:W-:Y:S03]  /*160a0*/  HMMA.16816.F32.BF16 R120, R160.reuse, R134, R120 ;  /* 0x00000086a078723c */ /* 0x040fe60000041878 */
[C---:B------:R-:W-:Y:S01]  /*160b0*/  FMUL.FTZ R126, R156.reuse, R126 ;  /* 0x0000007e9c7e7220 */ /* 0x040fe20000410000 */
[----:B----4-:R-:W-:Y:S01]  /*160c0*/  F2FP.BF16.PACK_AB R133, R197, R198 ;  /* 0x000000c6c585723e */ /* 0x010fe200000010ff */
[----:B------:R-:W-:Y:S02]  /*160d0*/  FMUL.FTZ R127, R156, R127 ;  /* 0x0000007f9c7f7220 */ /* 0x000fe40000410000 */
[C---:B------:R-:W-:Y:S01]  /*160e0*/  FMUL.FTZ R128, R157.reuse, R128 ;  /* 0x000000809d807220 */ /* 0x040fe20000410000 */
[----:B------:R-:W-:Y:S01]  /*160f0*/  F2FP.BF16.PACK_AB R134, R196, R195 ;  /* 0x000000c3c486723e */ /* 0x000fe200000010ff */
[C---:B------:R-:W-:Y:S03]  /*16100*/  FMUL.FTZ R129, R157.reuse, R129 ;  /* 0x000000819d817220 */ /* 0x040fe60000410000 */
[C---:B-1----:R-:W-:Y:S03]  /*16110*/  HMMA.16816.F32.BF16 R124, R160.reuse, R140, R124 ;  /* 0x0000008ca07c723c */ /* 0x042fe6000004187c */
[----:B------:R-:W-:Y:S01]  /*16120*/  FMUL.FTZ R130, R156, R130 ;  /* 0x000000829c827220 */ /* 0x000fe20000410000 */
[----:B------:R-:W-:Y:S01]  /*16130*/  F2FP.BF16.PACK_AB R135, R252, R199 ;  /* 0x000000c7fc87723e */ /* 0x000fe200000010ff */
[C---:B------:R-:W-:Y:S02]  /*16140*/  FMUL.FTZ R131, R156.reuse, R131 ;  /* 0x000000839c837220 */ /* 0x040fe40000410000 */
[----:B------:R-:W-:Y:S01]  /*16150*/  FFMA.FTZ R180, R157, R247, R180 ;  /* 0x000000f79db47223 */ /* 0x000fe200000100b4 */
[----:B------:R-:W-:Y:S01]  /*16160*/  MOV R157, R0 ;  /* 0x00000000009d7202 */ /* 0x000fe20000000f00 */
[----:B------:R-:W-:Y:S03]  /*16170*/  FFMA.FTZ R184, R156, R243, R184 ;  /* 0x000000f39cb87223 */ /* 0x000fe600000100b8 */
[----:B------:R-:W-:Y:S01]  /*16180*/  HMMA.16816.F32.BF16 R128, R160, R142, R128 ;  /* 0x0000008ea080723c */ /* 0x000fe20000041880 */
[----:B------:R-:W1:Y:S02]  /*16190*/  LDSM.16.MT88.4 R140, [R214+0x6080] ;  /* 0x00608000d68c783b */ /* 0x000e640000004200 */
[----:B------:R-:W-:Y:S01]  /*161a0*/  FADD.FTZ R180, R178, R180 ;  /* 0x000000b4b2b47221 */ /* 0x000fe20000010000 */
[----:B------:R-:W-:Y:S01]  /*161b0*/  MOV R156, R2 ;  /* 0x00000002009c7202 */ /* 0x000fe20000000f00 */
[----:B------:R-:W-:Y:S02]  /*161c0*/  FADD.FTZ R181, R181, R184 ;  /* 0x000000b8b5b57221 */ /* 0x000fe40000010000 */
[----:B------:R-:W-:Y:S01]  /*161d0*/  FADD.FTZ R177, R177, R180 ;  /* 0x000000b4b1b17221 */ /* 0x000fe20000010000 */
[C---:B---3--:R-:W-:Y:S01]  /*161e0*/  HMMA.16816.F32.BF16 R4, R132.reuse, R136, R4 ;  /* 0x000000888404723c */ /* 0x048fe20000041804 */
[----:B------:R-:W2:Y:S04]  /*161f0*/  LDSM.16.MT88.4 R160, [R213+0x6080] ;  /* 0x00608000d5a0783b */ /* 0x000ea80000004200 */
[----:B------:R-:W-:Y:S02]  /*16200*/  FADD.FTZ R182, R182, R181 ;  /* 0x000000b5b6b67221 */ /* 0x000fe40000010000 */
[----:B------:R-:W-:Y:S01]  /*16210*/  FADD.FTZ R176, R176, R177 ;  /* 0x000000b1b0b07221 */ /* 0x000fe20000010000 */
[C---:B------:R-:W-:Y:S01]  /*16220*/  HMMA.16816.F32.BF16 R8, R132.reuse, R138, R8 ;  /* 0x0000008a8408723c */ /* 0x040fe20000041808 */
[----:B------:R-:W3:Y:S03]  /*16230*/  LDSM.16.MT88.4 R136, [R216+0x7880] ;  /* 0x00788000d888783b */ /* 0x000ee60000004200 */
        /* <DEDUP_REMOVED lines=12> */
[C---:B------:R-:W-:Y:S01]  /*16300*/  HMMA.16816.F32.BF16 R24, R132.reuse, R150, R24 ;  /* 0x000000968418723c */ /* 0x040fe20000041818 */
[----:B------:R-:W5:Y:S03]  /*16310*/  LDSM.16.MT88.4 R148, [R212+0x7880] ;  /* 0x00788000d494783b */ /* 0x000f660000004200 */
[----:B------:R-:W-:Y:S04]  /*16320*/  FADD.FTZ R252, R252, R199 ;  /* 0x000000c7fcfc7221 */ /* 0x000fe80000010000 */
[C---:B------:R-:W-:Y:S08]  /*16330*/  HMMA.16816.F32.BF16 R28, R132.reuse, R152, R28 ;  /* 0x00000098841c723c */ /* 0x040ff0000004181c */
[C---:B------:R-:W-:Y:S08]  /*16340*/  HMMA.16816.F32.BF16 R32, R132.reuse, R154, R32 ;  /* 0x0000009a8420723c */ /* 0x040ff00000041820 */
[C---:B------:R-:W-:Y:S08]  /*16350*/  HMMA.16816.F32.BF16 R36, R132.reuse, R164, R36 ;  /* 0x000000a48424723c */ /* 0x040ff00000041824 */
[C---:B------:R-:W-:Y:S01]  /*16360*/  HMMA.16816.F32.BF16 R40, R132.reuse, R166, R40 ;  /* 0x000000a68428723c */ /* 0x040fe20000041828 */
[----:B------:R-:W-:Y:S07]  /*16370*/  LDSM.16.MT88.4 R164, [R213+0x5080] ;  /* 0x00508000d5a4783b */ /* 0x000fee0000004200 */
[C---:B-1----:R-:W-:Y:S08]  /*16380*/  HMMA.16816.F32.BF16 R44, R132.reuse, R140, R44 ;  /* 0x0000008c842c723c */ /* 0x042ff0000004182c */
[C---:B------:R-:W-:Y:S01]  /*16390*/  HMMA.16816.F32.BF16 R48, R132.reuse, R142, R48 ;  /* 0x0000008e8430723c */ /* 0x040fe20000041830 */
[----:B------:R-:W1:Y:S07]  /*163a0*/  LDSM.16.MT88.4 R140, [R216+0x9080] ;  /* 0x00908000d88c783b */ /* 0x000e6e0000004200 */
[C---:B--2---:R-:W-:Y:S07]  /*163b0*/  HMMA.16816.F32.BF16 R52, R132.reuse, R160, R52 ;  /* 0x000000a08434723c */ /* 0x044fee0000041834 */
[----:B------:R-:W-:Y:S01]  /*163c0*/  F2FP.BF16.PACK_AB R160, R189, R191 ;  /* 0x000000bfbda0723e */ /* 0x000fe200000010ff */
[C---:B------:R-:W-:Y:S04]  /*163d0*/  HMMA.16816.F32.BF16 R56, R132.reuse, R162, R56 ;  /* 0x000000a28438723c */ /* 0x040fe80000041838 */
[----:B------:R-:W-:Y:S01]  /*163e0*/  F2FP.BF16.PACK_AB R161, R188, R185 ;  /* 0x000000b9bca1723e */ /* 0x000fe200000010ff */
[----:B------:R-:W-:Y:S02]  /*163f0*/  FADD.FTZ R185, R185, R252 ;  /* 0x000000fcb9b97221 */ /* 0x000fe40000010000 */
[----:B------:R-:W-:Y:S01]  /*16400*/  F2FP.BF16.PACK_AB R162, R192, R187 ;  /* 0x000000bbc0a2723e */ /* 0x000fe200000010ff */
[C---:B------:R-:W-:Y:S04]  /*16410*/  HMMA.16816.F32.BF16 R60, R132.reuse, R168, R60 ;  /* 0x000000a8843c723c */ /* 0x040fe8000004183c */
[C---:B------:R-:W-:Y:S01]  /*16420*/  F2FP.BF16.PACK_AB R163, R183.reuse, R186 ;  /* 0x000000bab7a3723e */ /* 0x040fe200000010ff */
[----:B------:R-:W-:Y:S03]  /*16430*/  FADD.FTZ R185, R188, R185 ;  /* 0x000000b9bcb97221 */ /* 0x000fe60000010000 */
[C---:B------:R-:W-:Y:S01]  /*16440*/  HMMA.16816.F32.BF16 R64, R132.reuse, R170, R64 ;  /* 0x000000aa8440723c */ /* 0x040fe20000041840 */
[----:B------:R-:W-:Y:S03]  /*16450*/  LDSM.16.MT88.4 R168, [R212+0x5080] ;  /* 0x00508000d4a8783b */ /* 0x000fe60000004200 */
[----:B------:R-:W-:Y:S04]  /*16460*/  FADD.FTZ R186, R186, R185 ;  /* 0x000000b9baba7221 */ /* 0x000fe80000010000 */
[C---:B---3--:R-:W-:Y:S04]  /*16470*/  HMMA.16816.F32.BF16 R68, R132.reuse, R136, R68 ;  /* 0x000000888444723c */ /* 0x048fe80000041844 */
[----:B------:R-:W-:Y:S04]  /*16480*/  FADD.FTZ R243, R183, R186 ;  /* 0x000000bab7f37221 */ /* 0x000fe80000010000 */
[C---:B------:R-:W-:Y:S01]  /*16490*/  HMMA.16816.F32.BF16 R72, R132.reuse, R138, R72 ;  /* 0x0000008a8448723c */ /* 0x040fe20000041848 */
[----:B------:R-:W2:Y:S07]  /*164a0*/  LDSM.16.MT88.4 R136, [R214+0x9080] ;  /* 0x00908000d688783b */ /* 0x000eae0000004200 */
[C---:B------:R-:W-:Y:S08]  /*164b0*/  HMMA.16816.F32.BF16 R76, R132.reuse, R172, R76 ;  /* 0x000000ac844c723c */ /* 0x040ff0000004184c */
[C---:B------:R-:W-:Y:S01]  /*164c0*/  HMMA.16816.F32.BF16 R80, R132.reuse, R174, R80 ;  /* 0x000000ae8450723c */ /* 0x040fe20000041850 */
[----:B------:R-:W-:Y:S07]  /*164d0*/  LDSM.16.MT88.4 R172, [R216+0x6880] ;  /* 0x00688000d8ac783b */ /* 0x000fee0000004200 */
[C---:B----4-:R-:W-:Y:S08]  /*164e0*/  HMMA.16816.F32.BF16 R84, R132.reuse, R144, R84 ;  /* 0x000000908454723c */ /* 0x050ff00000041854 */
[C---:B------:R-:W-:Y:S01]  /*164f0*/  HMMA.16816.F32.BF16 R88, R132.reuse, R146, R88 ;  /* 0x000000928458723c */ /* 0x040fe20000041858 */
[----:B------:R-:W3:Y:S07]  /*16500*/  LDSM.16.MT88.4 R144, [R213+0x9080] ;  /* 0x00908000d590783b */ /* 0x000eee0000004200 */
[C---:B-----5:R-:W-:Y:S08]  /*16510*/  HMMA.16816.F32.BF16 R92, R132.reuse, R148, R92 ;  /* 0x00000094845c723c */ /* 0x060ff0000004185c */
[C---:B------:R-:W-:Y:S01]  /*16520*/  HMMA.16816.F32.BF16 R96, R132.reuse, R150, R96 ;  /* 0x000000968460723c */ /* 0x040fe20000041860 */
[----:B------:R-:W4:Y:S07]  /*16530*/  LDSM.16.MT88.4 R148, [R212+0x9080] ;  /* 0x00908000d494783b */ /* 0x000f2e0000004200 */
[C---:B-1----:R-:W-:Y:S08]  /*16540*/  HMMA.16816.F32.BF16 R100, R132.reuse, R140, R100 ;  /* 0x0000008c8464723c */ /* 0x042ff00000041864 */
[C---:B------:R-:W-:Y:S01]  /*16550*/  HMMA.16816.F32.BF16 R104, R132.reuse, R142, R104 ;  /* 0x0000008e8468723c */ /* 0x040fe20000041868 */
[----:B------:R-:W-:Y:S07]  /*16560*/  LDSM.16.MT88.4 R140, [R214+0x5080] ;  /* 0x00508000d68c783b */ /* 0x000fee0000004200 */
[C---:B--2---:R-:W-:Y:S08]  /*16570*/  HMMA.16816.F32.BF16 R108, R132.reuse, R136, R108 ;  /* 0x00000088846c723c */ /* 0x044ff0000004186c */
        /* <DEDUP_REMOVED lines=50> */
[----:B------:R-:W-:Y:S01]  /*168a0*/  FADD.FTZ R187, R187, R4 ;  /* 0x00000004bbbb7221 */ /* 0x000fe20000010000 */
[----:B------:R-:W-:Y:S03]  /*168b0*/  IADD3 R4, R246, -0x1, RZ ;  /* 0xfffffffff6047810 */ /* 0x000fe60007ffe0ff */
[----:B------:R-:W-:Y:S04]  /*168c0*/  HMMA.16816.F32.BF16 R128, R160, R10, R128 ;  /* 0x0000000aa080723c */ /* 0x000fe80000041880 */
[----:B------:R-:W-:Y:S01]  /*168d0*/  MOV R246, R4 ;  /* 0x0000000400f67202 */ /* 0x000fe20000000f00 */
[----:B------:R-:W-:Y:S03]  /*168e0*/  FADD.FTZ R247, R192, R187 ;  /* 0x000000bbc0f77221 */ /* 0x000fe60000010000 */
[----:B------:R-:W-:-:S05]  /*168f0*/  @P0 BRA `(.L_x_1136) ;  /* 0xffffc68000000947 */ /* 0x000fca000383ffff */
.L_x_1125:
[----:B------:R-:W-:Y:S02]  /*16900*/  @!UPT UIADD3 URZ, URZ, URZ, URZ ;  /* 0x0000003f3f3ff290 */ /* 0x000fe4000fffe03f */
[----:B------:R-:W-:Y:S02]  /*16910*/  MOV R4, 0x1f ;  /* 0x0000001f00047802 */ /* 0x000fe40000000f00 */
[----:B------:R-:W-:Y:S01]  /*16920*/  MOV R3, 0xffffffff ;  /* 0xffffffff00037802 */ /* 0x000fe20000000f00 */
[----:B------:R-:W-:Y:S06]  /*16930*/  BRA.DIV ~URZ, `(.L_x_1137) ;  /* 0x000036327f007947 */ /* 0x000fec000b800000 */
[----:B------:R1:W2:Y:S02]  /*16940*/  SHFL.BFLY PT, R6, R247, 0x2, 0x1f ;  /* 0x0c401f00f7067f89 */ /* 0x0002a400000e0000 */
.L_x_1168:
[----:B-12---:R-:W-:Y:S01]  /*16950*/  FADD.FTZ R247, R6, R247 ;  /* 0x000000f706f77221 */ /* 0x006fe20000010000 */
[----:B------:R-:W-:Y:S05]  /*16960*/  BRA.DIV ~URZ, `(.L_x_1138) ;  /* 0x000036427f007947 */ /* 0x000fea000b800000 */
[----:B------:R-:W1:Y:S04]  /*16970*/  SHFL.BFLY PT, R6, R243, 0x2, 0x1f ;  /* 0x0c401f00f3067f89 */ /* 0x000e6800000e0000 */
[----:B------:R-:W2:Y:S01]  /*16980*/  SHFL.BFLY PT, R4, R247, 0x1, 0x1f ;  /* 0x0c201f00f7047f89 */ /* 0x000ea200000e0000 */
[----:B-1----:R-:W-:-:S02]  /*16990*/  FADD.FTZ R5, R6, R243 ;  /* 0x000000f306057221 */ /* 0x002fc40000010000 */
[----:B--2---:R-:W-:-:S03]  /*169a0*/  FADD.FTZ R9, R247, R4 ;  /* 0x00000004f7097221 */ /* 0x004fc60000010000 */
[----:B------:R1:W2:Y:S04]  /*169b0*/  SHFL.BFLY PT, R6, R5, 0x1, 0x1f ;  /* 0x0c201f0005067f89 */ /* 0x0002a800000e0000 */
.L_x_1169:
[----:B--2---:R-:W-:Y:S01]  /*169c0*/  FADD.FTZ R3, R6, R5 ;  /* 0x0000000506037221 */ /* 0x004fe20000010000 */
[----:B------:R-:W-:Y:S02]  /*169d0*/  FSETP.NE.FTZ.AND P1, PT, R9, RZ, PT ;  /* 0x000000ff0900720b */ /* 0x000fe40003f35000 */
[----:B------:R-:W-:Y:S02]  /*169e0*/  MOV R6, RZ ;  /* 0x000000ff00067202 */ /* 0x000fe40000000f00 */
[----:B------:R-:W-:Y:S02]  /*169f0*/  FSETP.NE.FTZ.AND P0, PT, R3, RZ, PT ;  /* 0x000000ff0300720b */ /* 0x000fe40003f15000 */
[----:B------:R-:W-:Y:S02]  /*16a00*/  MOV R8, RZ ;  /* 0x000000ff00087202 */ /* 0x000fe40000000f00 */
[----:B------:R-:W-:-:S05]  /*16a10*/  MOV R4, 0xff800000 ;  /* 0xff80000000047802 */ /* 0x000fca0000000f00 */
[----:B------:R-:W2:Y:S01]  /*16a20*/  @P1 MUFU.LG2 R7, R9 ;  /* 0x0000000900071308 */ /* 0x000ea20000000c00 */
[----:B-1----:R-:W-:-:S03]  /*16a30*/  @P1 MOV R5, 0x3f317218 ;  /* 0x3f31721800051802 */ /* 0x002fc60000000f00 */
[----:B------:R-:W-:Y:S02]  /*16a40*/  @P0 MOV R10, 0x3f317218 ;  /* 0x3f317218000a0802 */ /* 0x000fe40000000f00 */
[----:B------:R-:W-:Y:S02]  /*16a50*/  @P1 FMUL.FTZ R5, R5, c[0x0][0x2d0] ;  /* 0x0000b40005051a20 */ /* 0x000fe40000410000 */
[----:B------:R-:W1:Y:S08]  /*16a60*/  @P0 MUFU.RCP R6, R3 ;  /* 0x0000000300060308 */ /* 0x000e700000001000 */
[----:B------:R-:W3:Y:S01]  /*16a70*/  @P0 MUFU.LG2 R3, R3 ;  /* 0x0000000300030308 */ /* 0x000ee20000000c00 */
[----:B--2---:R-:W-:-:S04]  /*16a80*/  @P1 FMUL.FTZ R7, R7, 0.69314718246459960938 ;  /* 0x3f31721807071820 */ /* 0x004fc80000410000 */
[----:B------:R-:W-:Y:S01]  /*16a90*/  @P1 FFMA.FTZ R4, R5, R0, R7 ;  /* 0x0000000005041223 */ /* 0x000fe20000010007 */
[----:B------:R-:W-:Y:S02]  /*16aa0*/  MOV R7, 0xff800000 ;  /* 0xff80000000077802 */ /* 0x000fe40000000f00 */
[----:B------:R-:W2:Y:S01]  /*16ab0*/  @P1 MUFU.RCP R8, R9 ;  /* 0x0000000900081308 */ /* 0x000ea20000001000 */
[C---:B-1----:R-:W-:Y:S01]  /*16ac0*/  FMUL.FTZ R154, R6.reuse, R154 ;  /* 0x0000009a069a7220 */ /* 0x042fe20000410000 */
[----:B------:R-:W-:Y:S01]  /*16ad0*/  PLOP3.LUT P1, PT, PT, PT, PT, 0x8, 0x0 ;  /* 0x000000000000781c */ /* 0x000fe20003f2e170 */
[C---:B------:R-:W-:Y:S02]  /*16ae0*/  FMUL.FTZ R155, R6.reuse, R155 ;  /* 0x0000009b069b7220 */ /* 0x040fe40000410000 */
[C---:B------:R-:W-:Y:S02]  /*16af0*/  FMUL.FTZ R150, R6.reuse, R150 ;  /* 0x0000009606967220 */ /* 0x040fe40000410000 */
[----:B------:R-:W-:-:S02]  /*16b00*/  FMUL.FTZ R151, R6, R151 ;  /* 0x0000009706977220 */ /* 0x000fc40000410000 */
[----:B---3--:R-:W-:Y:S02]  /*16b10*/  @P0 FMUL.FTZ R0, R3, 0.69314718246459960938 ;  /* 0x3f31721803000820 */ /* 0x008fe40000410000 */
[----:B------:R-:W-:Y:S02]  /*16b20*/  @P0 FMUL.FTZ R3, R10, c[0x0][0x2d0] ;  /* 0x0000b4000a030a20 */ /* 0x000fe40000410000 */
[C---:B------:R-:W-:Y:S02]  /*16b30*/  FMUL.FTZ R146, R6.reuse, R146 ;  /* 0x0000009206927220 */ /* 0x040fe40000410000 */
[----:B------:R-:W-:Y:S02]  /*16b40*/  FMUL.FTZ R147, R6, R147 ;  /* 0x0000009306937220 */ /* 0x000fe40000410000 */
[C---:B--2---:R-:W-:Y:S02]  /*16b50*/  FMUL.FTZ R152, R8.reuse, R152 ;  /* 0x0000009808987220 */ /* 0x044fe40000410000 */
        /* <DEDUP_REMOVED lines=121> */
[----:B------:R-:W-:Y:S02]  /*172f0*/  @P0 FFMA.FTZ R7, R3, R2, R0 ;  /* 0x0000000203070223 */ /* 0x000fe40000010000 */
.L_x_1071:
[----:B--2---:R-:W-:Y:S01]  /*17300*/  SHF.R.S32.HI R0, RZ, 0x1f, R223 ;  /* 0x0000001fff007819 */ /* 0x004fe200000114df */
[----:B------:R-:W-:Y:S05]  /*17310*/  @P1 BRA `(.L_x_1139) ;  /* 0x00001a9000001947 */ /* 0x000fea0003800000 */
[----:B------:R-:W1:Y:S01]  /*17320*/  S2R R2, SR_TID.X ;  /* 0x0000000000027919 */ /* 0x000e620000002100 */
[----:B------:R-:W-:Y:S01]  /*17330*/  F2FP.BF16.PACK_AB R5, R8, R5 ;  /* 0x000000050805723e */ /* 0x000fe200000010ff */
[----:B------:R-:W-:Y:S01]  /*17340*/  WARPSYNC 0xffffffff ;  /* 0xffffffff00007948 */ /* 0x000fe20003800000 */
        /* <DEDUP_REMOVED lines=18> */
[----:B------:R-:W-:Y:S02]  /*17470*/  F2FP.BF16.PACK_AB R28, R29, R28 ;  /* 0x0000001c1d1c723e */ /* 0x000fe400000010ff */
[----:B------:R-:W-:Y:S02]  /*17480*/  LEA.HI R10, R10, R11, RZ, 0x3 ;  /* 0x0000000b0a0a7211 */ /* 0x000fe400078f18ff */
[----:B------:R-:W-:Y:S02]  /*17490*/  F2FP.BF16.PACK_AB R30, R31, R30 ;  /* 0x0000001e1f1e723e */ /* 0x000fe400000010ff */
[----:B------:R-:W-:Y:S02]  /*174a0*/  LOP3.LUT R10, R10, 0xfffffff8, RZ, 0xc0, !PT ;  /* 0xfffffff80a0a7812 */ /* 0x000fe400078ec0ff */
[----:B------:R-:W-:-:S02]  /*174b0*/  F2FP.BF16.PACK_AB R32, R33, R32 ;  /* 0x000000202120723e */ /* 0x000fc400000010ff */
[----:B------:R-:W-:Y:S01]  /*174c0*/  F2FP.BF16.PACK_AB R34, R35, R34 ;  /* 0x000000222322723e */ /* 0x000fe200000010ff */
[----:B------:R-:W-:Y:S01]  /*174d0*/  IMAD.IADD R10, R11, 0x1, -R10 ;  /* 0x000000010b0a7824 */ /* 0x000fe200078e0a0a */
[----:B------:R-:W-:Y:S02]  /*174e0*/  LOP3.LUT R11, R6, 0xfffffffc, RZ, 0xc0, !PT ;  /* 0xfffffffc060b7812 */ /* 0x000fe400078ec0ff */
[----:B------:R-:W-:Y:S01]  /*174f0*/  SHF.R.S32.HI R6, RZ, 0x5, R8 ;  /* 0x00000005ff067819 */ /* 0x000fe20000011408 */
        /* <DEDUP_REMOVED lines=127> */
[----:B------:R-:W-:Y:S04]  /*17cf0*/  STS [R17+0xc480], R110 ;  /* 0x00c4806e11007388 */ /* 0x000fe80000000800 */
[----:B------:R-:W-:Y:S04]  /*17d00*/  STS [R19+0xc000], R112 ;  /* 0x00c0007013007388 */ /* 0x000fe80000000800 */
        /* <DEDUP_REMOVED lines=13> */
[----:B---3--:R-:W-:-:S03]  /*17de0*/  @P1 IMAD.WIDE R18, R226, R9, c[0x0][0x508] ;  /* 0x00014200e2121625 */ /* 0x008fc600078e0209 */
[----:B------:R-:W2:Y:S04]  /*17df0*/  @P0 LDG.E R17, [R14.64] ;  /* 0x000000120e110981 */ /* 0x000ea8000c1e1900 */
        /* <DEDUP_REMOVED lines=9> */
.L_x_1140:
[----:B----4-:R-:W-:Y:S01]  /*17e90*/  LOP3.LUT R9, R8, 0xffffffe0, RZ, 0xc0, !PT ;  /* 0xffffffe008097812 */ /* 0x010fe200078ec0ff */
[----:B------:R-:W1:Y:S01]  /*17ea0*/  S2R R75, SR_CTAID.X ;  /* 0x00000000004b7919 */ /* 0x000e620000002500 */
[----:B------:R-:W-:Y:S01]  /*17eb0*/  SHF.R.S32.HI R15, RZ, 0x1f, R6 ;  /* 0x0000001fff0f7819 */ /* 0x000fe20000011406 */
[----:B------:R-:W-:Y:S01]  /*17ec0*/  IMAD.MOV.U32 R8, RZ, RZ, c[0x0][0x4e8] ;  /* 0x00013a00ff087624 */ /* 0x000fe200078e00ff */
[----:B------:R-:W-:Y:S01]  /*17ed0*/  MOV R18, R12 ;  /* 0x0000000c00127202 */ /* 0x000fe20000000f00 */
[----:B------:R-:W-:Y:S01]  /*17ee0*/  IMAD.IADD R14, R2, 0x1, -R9 ;  /* 0x00000001020e7824 */ /* 0x000fe200078e0a09 */
[----:B------:R-:W-:Y:S01]  /*17ef0*/  LEA.HI R15, R15, R6, RZ, 0x3 ;  /* 0x000000060f0f7211 */ /* 0x000fe200078f18ff */
[----:B------:R-:W-:Y:S01]  /*17f00*/  IMAD.MOV.U32 R19, RZ, RZ, R13 ;  /* 0x000000ffff137224 */ /* 0x000fe200078e000d */
[----:B------:R-:W-:Y:S01]  /*17f10*/  LEA.HI R9, R11, R11, RZ, 0x1 ;  /* 0x0000000b0b097211 */ /* 0x000fe200078f08ff */
[----:B------:R-:W-:Y:S01]  /*17f20*/  BSSY B0, `(.L_x_1141) ;  /* 0x000008b000007945 */ /* 0x000fe20003800000 */
[----:B------:R-:W-:Y:S01]  /*17f30*/  SHF.R.S32.HI R17, RZ, 0x1f, R14 ;  /* 0x0000001fff117819 */ /* 0x000fe2000001140e */
[----:B------:R-:W-:Y:S01]  /*17f40*/  IMAD.WIDE.U32 R18, R223, c[0x0][0x490], R18 ;  /* 0x00012400df127a25 */ /* 0x000fe200078e0012 */
[----:B------:R-:W-:-:S02]  /*17f50*/  LOP3.LUT R15, R15, 0xffffff8, RZ, 0xc0, !PT ;  /* 0x0ffffff80f0f7812 */ /* 0x000fc400078ec0ff */
[----:B------:R-:W-:Y:S02]  /*17f60*/  LEA.HI R10, R17, R14, RZ, 0x2 ;  /* 0x0000000e110a7211 */ /* 0x000fe400078f10ff */
[----:B------:R-:W-:Y:S02]  /*17f70*/  IADD3 R6, R6, -R15, RZ ;  /* 0x8000000f06067210 */ /* 0x000fe40007ffe0ff */
[----:B------:R-:W-:Y:S02]  /*17f80*/  LOP3.LUT R16, R9, 0x1ffffffe, RZ, 0xc0, !PT ;  /* 0x1ffffffe09107812 */ /* 0x000fe400078ec0ff */
[----:B------:R-:W-:Y:S02]  /*17f90*/  SHF.R.S32.HI R15, RZ, 0x2, R10 ;  /* 0x00000002ff0f7819 */ /* 0x000fe4000001140a */
[----:B------:R-:W-:Y:S01]  /*17fa0*/  ISETP.NE.AND P1, PT, R8, 0x1, PT ;  /* 0x000000010800780c */ /* 0x000fe20003f25270 */
[----:B------:R-:W-:Y:S01]  /*17fb0*/  IMAD.IADD R9, R11, 0x1, -R16 ;  /* 0x000000010b097824 */ /* 0x000fe200078e0a10 */
[CC--:B------:R-:W-:Y:S01]  /*17fc0*/  LEA.HI R16, R3.reuse, R2.reuse, RZ, 0x3 ;  /* 0x0000000203107211 */ /* 0x0c0fe200078f18ff */
[----:B------:R-:W-:Y:S01]  /*17fd0*/  IMAD R6, R6, 0x10, R15 ;  /* 0x0000001006067824 */ /* 0x000fe200078e020f */
[----:B------:R-:W-:Y:S01]  /*17fe0*/  LEA.HI R3, R3, R2, RZ, 0x6 ;  /* 0x0000000203037211 */ /* 0x000fe200078f30ff */
[----:B------:R-:W-:Y:S01]  /*17ff0*/  IMAD R11, R13, c[0x0][0x3a0], RZ ;  /* 0x0000e8000d0b7a24 */ /* 0x000fe200078e02ff */
[----:B------:R-:W-:Y:S01]  /*18000*/  LOP3.LUT P2, RZ, R14, 0x3, RZ, 0xc0, !PT ;  /* 0x000000030eff7812 */ /* 0x000fe2000784c0ff */
[----:B------:R-:W-:Y:S01]  /*18010*/  IMAD R10, R9, 0x8, R6 ;  /* 0x00000008090a7824 */ /* 0x000fe200078e0206 */
[----:B------:R-:W-:Y:S01]  /*18020*/  LOP3.LUT R9, R16, 0xfffffff8, RZ, 0xc0, !PT ;  /* 0xfffffff810097812 */ /* 0x000fe200078ec0ff */
[C---:B------:R-:W-:Y:S01]  /*18030*/  IMAD R11, R12.reuse, c[0x0][0x3a4], R11 ;  /* 0x0000e9000c0b7a24 */ /* 0x040fe200078e020b */
[----:B------:R-:W-:Y:S01]  /*18040*/  SHF.R.S32.HI R16, RZ, 0x3, R16 ;  /* 0x00000003ff107819 */ /* 0x000fe20000011410 */
[----:B------:R-:W-:Y:S01]  /*18050*/  IMAD.WIDE.U32 R12, R12, c[0x0][0x3a0], RZ ;  /* 0x0000e8000c0c7a25 */ /* 0x000fe200078e00ff */
[----:B-1----:R-:W-:-:S03]  /*18060*/  LEA R10, R75, R10, 0x7 ;  /* 0x0000000a4b0a7211 */ /* 0x002fc600078e38ff */
[----:B------:R-:W-:Y:S01]  /*18070*/  IMAD R8, R0, c[0x0][0x490], RZ ;  /* 0x0001240000087a24 */ /* 0x000fe200078e02ff */
[----:B------:R-:W-:Y:S01]  /*18080*/  IADD3 R13, R13, R11, RZ ;  /* 0x0000000b0d0d7210 */ /* 0x000fe20007ffe0ff */
[----:B------:R-:W-:-:S04]  /*18090*/  @P1 IMAD.HI.U32 R11, R10, c[0x0][0x4ec], RZ ;  /* 0x00013b000a0b1a27 */ /* 0x000fc800078e00ff */
[----:B------:R-:W-:Y:S02]  /*180a0*/  IMAD R15, R223, c[0x0][0x494], R8 ;  /* 0x00012500df0f7a24 */ /* 0x000fe400078e0208 */
[----:B------:R-:W-:Y:S01]  /*180b0*/  IMAD.IADD R9, R2, 0x1, -R9 ;  /* 0x0000000102097824 */ /* 0x000fe200078e0a09 */
[----:B------:R-:W-:Y:S01]  /*180c0*/  SHF.R.S32.HI R2, RZ, 0x1f, R226 ;  /* 0x0000001fff027819 */ /* 0x000fe200000114e2 */
[----:B------:R-:W-:Y:S01]  /*180d0*/  IMAD.MOV.U32 R8, RZ, RZ, R10 ;  /* 0x000000ffff087224 */ /* 0x000fe200078e000a */
[----:B------:R-:W-:Y:S01]  /*180e0*/  @P1 SHF.R.U32.HI R8, RZ, c[0x0][0x4f0], R11 ;  /* 0x00013c00ff081a19 */ /* 0x000fe2000001160b */
[----:B------:R-:W-:Y:S01]  /*180f0*/  IMAD.IADD R19, R19, 0x1, R15 ;  /* 0x0000000113137824 */ /* 0x000fe200078e020f */
[----:B------:R-:W-:Y:S01]  /*18100*/  SEL R226, R226, RZ, !P0 ;  /* 0x000000ffe2e27207 */ /* 0x000fe20004000000 */
[----:B------:R-:W-:Y:S01]  /*18110*/  IMAD R0, R0, c[0x0][0x3e8], RZ ;  /* 0x0000fa0000007a24 */ /* 0x000fe200078e02ff */
[----:B------:R-:W-:Y:S01]  /*18120*/  SEL R2, R2, RZ, !P0 ;  /* 0x000000ff02027207 */ /* 0x000fe20004000000 */
[----:B------:R-:W-:-:S02]  /*18130*/  IMAD.MOV R11, RZ, RZ, -R8 ;  /* 0x000000ffff0b7224 */ /* 0x000fc400078e0a08 */
[----:B------:R-:W-:Y:S01]  /*18140*/  IMAD R15, R223, c[0x0][0x3ec], R0 ;  /* 0x0000fb00df0f7a24 */ /* 0x000fe200078e0200 */
[----:B------:R-:W-:Y:S01]  /*18150*/  LEA R0, R9, R16, 0x5 ;  /* 0x0000001009007211 */ /* 0x000fe200078e28ff */
[----:B------:R-:W-:-:S04]  /*18160*/  IMAD.WIDE.U32 R12, R223, c[0x0][0x3e8], R12 ;  /* 0x0000fa00df0c7a25 */ /* 0x000fc800078e000c */
[----:B------:R-:W-:Y:S01]  /*18170*/  IMAD.WIDE.U32 R18, R226, c[0x0][0x498], R18 ;  /* 0x00012600e2127a25 */ /* 0x000fe200078e0012 */
[----:B------:R-:W-:Y:S02]  /*18180*/  IADD3 R13, R13, R15, RZ ;  /* 0x0000000f0d0d7210 */ /* 0x000fe40007ffe0ff */
[----:B------:R-:W-:Y:S01]  /*18190*/  SHF.R.S32.HI R15, RZ, 0x1f, R8 ;  /* 0x0000001fff0f7819 */ /* 0x000fe20000011408 */
[----:B------:R-:W-:Y:S01]  /*181a0*/  IMAD R11, R11, c[0x0][0x4e8], R10 ;  /* 0x00013a000b0b7a24 */ /* 0x000fe200078e020a */
[----:B------:R-:W-:Y:S01]  /*181b0*/  IADD3 R20, P0, R8, R18, RZ ;  /* 0x0000001208147210 */ /* 0x000fe20007f1e0ff */
[----:B------:R-:W-:Y:S02]  /*181c0*/  IMAD R17, R2, c[0x0][0x498], RZ ;  /* 0x0001260002117a24 */ /* 0x000fe400078e02ff */
[----:B------:R-:W-:Y:S01]  /*181d0*/  IMAD R10, R75, 0x80, R0 ;  /* 0x000000804b0a7824 */ /* 0x000fe200078e0200 */
[----:B------:R-:W-:Y:S01]  /*181e0*/  SHF.R.S32.HI R18, RZ, 0x1f, R11 ;  /* 0x0000001fff127819 */ /* 0x000fe2000001140b */
[----:B------:R-:W-:-:S02]  /*181f0*/  IMAD R14, R226, c[0x0][0x49c], R17 ;  /* 0x00012700e20e7a24 */ /* 0x000fc400078e0211 */
        /* <DEDUP_REMOVED lines=31> */
[----:B------:R-:W-:-:S02]  /*183f0*/  IMAD R19, R19, c[0x0][0x4e8], R10 ;  /* 0x00013a0013137a24 */ /* 0x000fc400078e020a */
[C---:B------:R-:W-:Y:S01]  /*18400*/  IMAD R21, R8.reuse, c[0x0][0x3e4], R21 ;  /* 0x0000f90008157a24 */ /* 0x040fe200078e0215 */
[-C--:B------:R-:W-:Y:S01]  /*18410*/  ISETP.GE.OR P1, PT, R9, R2.reuse, P2 ;  /* 0x000000020900720c */ /* 0x080fe20001726670 */
[----:B------:R-:W-:Y:S01]  /*18420*/  IMAD.WIDE.U32 R12, R8, c[0x0][0x3e0], R12 ;  /* 0x0000f800080c7a25 */ /* 0x000fe200078e000c */
[----:B------:R-:W-:Y:S02]  /*18430*/  ISETP.GE.OR P0, PT, R5, R2, P2 ;  /* 0x000000020500720c */ /* 0x000fe40001706670 */
[----:B------:R-:W-:Y:S01]  /*18440*/  SHF.L.U32 R8, R3, 0x3, RZ ;  /* 0x0000000303087819 */ /* 0x000fe200000006ff */
[----:B------:R-:W-:Y:S01]  /*18450*/  IMAD.IADD R13, R13, 0x1, R21 ;  /* 0x000000010d0d7824 */ /* 0x000fe200078e0215 */
[----:B------:R-:W-:Y:S02]  /*18460*/  SHF.R.S32.HI R6, RZ, 0x1f, R19 ;  /* 0x0000001fff067819 */ /* 0x000fe40000011413 */
[----:B------:R-:W-:-:S03]  /*18470*/  LOP3.LUT R8, R15, 0x7ffffe00, R8, 0xf8, !PT ;  /* 0x7ffffe000f087812 */ /* 0x000fc600078ef808 */
[----:B------:R-:W-:Y:S01]  /*18480*/  IMAD R6, R6, c[0x0][0x3d8], RZ ;  /* 0x0000f60006067a24 */ /* 0x000fe200078e02ff */
[----:B------:R-:W-:Y:S01]  /*18490*/  SHF.L.U32 R76, R8, 0x1, RZ ;  /* 0x00000001084c7819 */ /* 0x000fe200000006ff */
[----:B-1----:R1:W-:Y:S02]  /*184a0*/  @!P1 ST.E [R32.64], R4 ;  /* 0x0000000420009985 */ /* 0x0023e4000c101912 */
[C---:B------:R-:W-:Y:S02]  /*184b0*/  IMAD R3, R19.reuse, c[0x0][0x3dc], R6 ;  /* 0x0000f70013037a24 */ /* 0x040fe400078e0206 */
[----:B------:R-:W-:Y:S01]  /*184c0*/  IMAD.WIDE.U32 R18, R19, c[0x0][0x3d8], R12 ;  /* 0x0000f60013127a25 */ /* 0x000fe200078e000c */
[----:B--2---:R1:W-:Y:S03]  /*184d0*/  @!P0 ST.E [R34.64], R7 ;  /* 0x0000000722008985 */ /* 0x0043e6000c101912 */
[----:B------:R-:W-:Y:S01]  /*184e0*/  IMAD.IADD R3, R19, 0x1, R3 ;  /* 0x0000000113037824 */ /* 0x000fe200078e0203 */
[----:B------:R1:W2:Y:S01]  /*184f0*/  LDS.128 R60, [R76+0x1080] ;  /* 0x001080004c3c7984 */ /* 0x0002a20000000c00 */
[----:B------:R-:W-:-:S03]  /*18500*/  LEA R74, P0, R18, c[0x0][0x380], 0x1 ;  /* 0x0000e000124a7a11 */ /* 0x000fc600078008ff */
[----:B------:R1:W3:Y:S01]  /*18510*/  LDS.128 R56, [R76+0x2080] ;  /* 0x002080004c387984 */ /* 0x0002e20000000c00 */
[----:B------:R-:W-:Y:S02]  /*18520*/  LEA.HI.X R73, R18, c[0x0][0x384], R3, 0x1, P0 ;  /* 0x0000e10012497a11 */ /* 0x000fe400000f0c03 */
[----:B------:R-:W-:Y:S01]  /*18530*/  ISETP.GE.AND P0, PT, R75, R2, PT ;  /* 0x000000024b00720c */ /* 0x000fe20003f06270 */
        /* <DEDUP_REMOVED lines=41> */
.L_x_1142:
[----:B--234-:R-:W-:Y:S05]  /*187d0*/  BSYNC B0 ;  /* 0x0000000000007941 */ /* 0x01cfea0003800000 */
.L_x_1141:
        /* <DEDUP_REMOVED lines=30> */
.L_x_1144:
[----:B------:R-:W-:Y:S05]  /*189c0*/  BSYNC B0 ;  /* 0x0000000000007941 */ /* 0x000fea0003800000 */
.L_x_1143:
        /* <DEDUP_REMOVED lines=30> */
.L_x_1146:
[----:B------:R-:W-:Y:S05]  /*18bb0*/  BSYNC B0 ;  /* 0x0000000000007941 */ /* 0x000fea0003800000 */
.L_x_1145:
        /* <DEDUP_REMOVED lines=31> */
.L_x_1139:
        /* <DEDUP_REMOVED lines=18> */
.L_x_1147:
        /* <DEDUP_REMOVED lines=41> */
.L_x_1149:
[----:B------:R-:W-:Y:S05]  /*19160*/  BSYNC B0 ;  /* 0x0000000000007941 */ /* 0x000fea0003800000 */
.L_x_1148:
[----:B-1----:R-:W1:Y:S01]  /*19170*/  S2R R4, SR_CTAID.X ;  /* 0x0000000000047919 */ /* 0x002e620000002500 */
[----:B------:R-:W-:Y:S01]  /*19180*/  SHF.R.S32.HI R6, RZ, 0x1f, R3 ;  /* 0x0000001fff067819 */ /* 0x000fe20000011403 */
[----:B------:R-:W-:Y:S01]  /*19190*/  IMAD R7, R11, c[0x0][0x3a0], RZ ;  /* 0x0000e8000b077a24 */ /* 0x000fe200078e02ff */
[----:B------:R-:W-:Y:S01]  /*191a0*/  MOV R8, c[0x0][0x4e8] ;  /* 0x00013a0000087a02 */ /* 0x000fe20000000f00 */
[----:B------:R-:W-:Y:S01]  /*191b0*/  IMAD.WIDE.U32 R12, R10, c[0x0][0x3a0], RZ ;  /* 0x0000e8000a0c7a25 */ /* 0x000fe200078e00ff */
[----:B------:R-:W-:Y:S02]  /*191c0*/  LEA.HI R6, R6, R3, RZ, 0x3 ;  /* 0x0000000306067211 */ /* 0x000fe400078f18ff */
[----:B------:R-:W-:Y:S01]  /*191d0*/  ISETP.NE.AND P0, PT, R8, 0x1, PT ;  /* 0x000000010800780c */ /* 0x000fe20003f05270 */
[----:B------:R-:W-:Y:S01]  /*191e0*/  IMAD R7, R10, c[0x0][0x3a4], R7 ;  /* 0x0000e9000a077a24 */ /* 0x000fe200078e0207 */
[----:B------:R-:W-:Y:S01]  /*191f0*/  LOP3.LUT R10, R6, 0xfffffff8, RZ, 0xc0, !PT ;  /* 0xfffffff8060a7812 */ /* 0x000fe200078ec0ff */
[----:B------:R-:W-:-:S02]  /*19200*/  IMAD R0, R0, c[0x0][0x3e8], RZ ;  /* 0x0000fa0000007a24 */ /* 0x000fc400078e02ff */
[----:B------:R-:W-:Y:S01]  /*19210*/  IMAD R5, R5, c[0x0][0x3f0], RZ ;  /* 0x0000fc0005057a24 */ /* 0x000fe200078e02ff */
[----:B------:R-:W-:Y:S01]  /*19220*/  IADD3 R13, R13, R7, RZ ;  /* 0x000000070d0d7210 */ /* 0x000fe20007ffe0ff */
[----:B------:R-:W-:Y:S01]  /*19230*/  IMAD.IADD R10, R3, 0x1, -R10 ;  /* 0x00000001030a7824 */ /* 0x000fe200078e0a0a */
[----:B------:R-:W-:Y:S01]  /*19240*/  SHF.R.S32.HI R3, RZ, 0x3, R6 ;  /* 0x00000003ff037819 */ /* 0x000fe20000011406 */
[C---:B------:R-:W-:Y:S02]  /*19250*/  IMAD R0, R223.reuse, c[0x0][0x3ec], R0 ;  /* 0x0000fb00df007a24 */ /* 0x040fe400078e0200 */
[----:B------:R-:W-:Y:S01]  /*19260*/  IMAD.WIDE.U32 R12, R223, c[0x0][0x3e8], R12 ;  /* 0x0000fa00df0c7a25 */ /* 0x000fe200078e000c */
[----:B------:R-:W-:-:S03]  /*19270*/  LEA R7, R10, R3, 0x5 ;  /* 0x000000030a077211 */ /* 0x000fc600078e28ff */
[----:B------:R-:W-:Y:S01]  /*19280*/  IMAD R5, R226, c[0x0][0x3f4], R5 ;  /* 0x0000fd00e2057a24 */ /* 0x000fe200078e0205 */
[----:B------:R-:W-:Y:S01]  /*19290*/  IADD3 R13, R0, R13, RZ ;  /* 0x0000000d000d7210 */ /* 0x000fe20007ffe0ff */
[----:B-1----:R-:W-:-:S04]  /*192a0*/  IMAD R7, R4, 0x80, R7 ;  /* 0x0000008004077824 */ /* 0x002fc800078e0207 */
[----:B------:R-:W-:Y:S01]  /*192b0*/  @P0 IMAD.HI.U32 R0, R7, c[0x0][0x4ec], RZ ;  /* 0x00013b0007000a27 */ /* 0x000fe200078e00ff */
[----:B------:R-:W-:-:S03]  /*192c0*/  MOV R6, R7 ;  /* 0x0000000700067202 */ /* 0x000fc60000000f00 */
[----:B------:R-:W-:Y:S01]  /*192d0*/  IMAD.WIDE.U32 R12, R226, c[0x0][0x3f0], R12 ;  /* 0x0000fc00e20c7a25 */ /* 0x000fe200078e000c */
[----:B------:R-:W-:-:S04]  /*192e0*/  @P0 SHF.R.U32.HI R6, RZ, c[0x0][0x4f0], R0 ;  /* 0x00013c00ff060a19 */ /* 0x000fc80000011600 */
[--C-:B------:R-:W-:Y:S01]  /*192f0*/  SHF.R.S32.HI R8, RZ, 0x1f, R6.reuse ;  /* 0x0000001fff087819 */ /* 0x100fe20000011406 */
[----:B------:R-:W-:Y:S01]  /*19300*/  IMAD.MOV R0, RZ, RZ, -R6 ;  /* 0x000000ffff007224 */ /* 0x000fe200078e0a06 */
[----:B------:R-:W-:-:S03]  /*19310*/  IADD3 R13, R13, R5, RZ ;  /* 0x000000050d0d7210 */ /* 0x000fc60007ffe0ff */
[----:B------:R-:W-:Y:S02]  /*19320*/  IMAD R5, R8, c[0x0][0x3e0], RZ ;  /* 0x0000f80008057a24 */ /* 0x000fe400078e02ff */
[----:B------:R-:W-:Y:S02]  /*19330*/  IMAD R0, R0, c[0x0][0x4e8], R7 ;  /* 0x00013a0000007a24 */ /* 0x000fe400078e0207 */
[----:B------:R-:W-:-:S03]  /*19340*/  IMAD.WIDE.U32 R12, R6, c[0x0][0x3e0], R12 ;  /* 0x0000f800060c7a25 */ /* 0x000fc600078e000c */
[----:B------:R-:W-:Y:S01]  /*19350*/  SHF.R.S32.HI R7, RZ, 0x1f, R0 ;  /* 0x0000001fff077819 */ /* 0x000fe20000011400 */
[----:B------:R-:W-:Y:S02]  /*19360*/  IMAD R5, R6, c[0x0][0x3e4], R5 ;  /* 0x0000f90006057a24 */ /* 0x000fe400078e0205 */
[----:B------:R-:W-:Y:S02]  /*19370*/  IMAD.SHL.U32 R6, R10, 0x8, RZ ;  /* 0x000000080a067824 */ /* 0x000fe400078e00ff */
[----:B------:R-:W-:Y:S01]  /*19380*/  IMAD R7, R7, c[0x0][0x3d8], RZ ;  /* 0x0000f60007077a24 */ /* 0x000fe200078e02ff */
[----:B------:R-:W-:Y:S02]  /*19390*/  IADD3 R13, R13, R5, RZ ;  /* 0x000000050d0d7210 */ /* 0x000fe40007ffe0ff */
[----:B------:R-:W-:Y:S01]  /*193a0*/  IADD3 R5, R6, 0x40, RZ ;  /* 0x0000004006057810 */ /* 0x000fe20007ffe0ff */
[C---:B------:R-:W-:Y:S02]  /*193b0*/  IMAD R7, R0.reuse, c[0x0][0x3dc], R7 ;  /* 0x0000f70000077a24 */ /* 0x040fe400078e0207 */
[----:B------:R-:W-:Y:S01]  /*193c0*/  IMAD.WIDE.U32 R12, R0, c[0x0][0x3d8], R12 ;  /* 0x0000f600000c7a25 */ /* 0x000fe200078e000c */
[----:B------:R-:W-:-:S02]  /*193d0*/  LEA R0, R4, R3, 0x7 ;  /* 0x0000000304007211 */ /* 0x000fc400078e38ff */
[----:B------:R-:W-:Y:S02]  /*193e0*/  IADD3 R4, R6, 0x80, RZ ;  /* 0x0000008006047810 */ /* 0x000fe40007ffe0ff */
[----:B------:R-:W-:Y:S02]  /*193f0*/  IADD3 R7, R13, R7, RZ ;  /* 0x000000070d077210 */ /* 0x000fe40007ffe0ff */
[----:B------:R-:W-:Y:S02]  /*19400*/  LEA R8, P0, R12, c[0x0][0x380], 0x1 ;  /* 0x0000e0000c087a11 */ /* 0x000fe400078008ff */
[----:B------:R-:W-:Y:S02]  /*19410*/  IADD3 R3, R6, 0xc0, RZ ;  /* 0x000000c006037810 */ /* 0x000fe40007ffe0ff */
[----:B------:R-:W-:Y:S01]  /*19420*/  LEA.HI.X R7, R12, c[0x0][0x384], R7, 0x1, P0 ;  /* 0x0000e1000c077a11 */ /* 0x000fe200000f0c07 */
[----:B------:R-:W-:Y:S06]  /*19430*/  BRA.DIV ~URZ, `(.L_x_1150) ;  /* 0x00000c527f007947 */ /* 0x000fec000b800000 */
[----:B------:R1:W2:Y:S02]  /*19440*/  SHFL.IDX PT, R9, R7, RZ, 0x181f ;  /* 0x00181fff07097589 */ /* 0x0002a400000e0000 */
.L_x_1170:
[----:B------:R-:W-:Y:S05]  /*19450*/  BRA.DIV ~URZ, `(.L_x_1151) ;  /* 0x00000cb27f007947 */ /* 0x000fea000b800000 */
[----:B------:R3:W4:Y:S02]  /*19460*/  SHFL.IDX PT, R12, R8, RZ, 0x181f ;  /* 0x00181fff080c7589 */ /* 0x00072400000e0000 */
.L_x_1171:
[----:B-----5:R-:W-:Y:S01]  /*19470*/  IMAD R15, R2, c[0x0][0x4e8], RZ ;  /* 0x00013a00020f7a24 */ /* 0x020fe200078e02ff */
[----:B------:R-:W-:Y:S01]  /*19480*/  BSSY B0, `(.L_x_1152) ;  /* 0x0000019000007945 */ /* 0x000fe20003800000 */
[----:B--2---:R-:W-:-:S03]  /*19490*/  MOV R13, R9 ;  /* 0x00000009000d7202 */ /* 0x004fc60000000f00 */
[----:B------:R-:W-:-:S13]  /*194a0*/  ISETP.GE.AND P0, PT, R0, R15, PT ;  /* 0x0000000f0000720c */ /* 0x000fda0003f06270 */
        /* <DEDUP_REMOVED lines=9> */
[----:B----4-:R-:W-:Y:S01]  /*19540*/  @!P3 IMAD.WIDE R16, R6, 0x2, R12 ;  /* 0x000000020610b825 */ /* 0x010fe200078e020c */
        /* <DEDUP_REMOVED lines=12> */
.L_x_1153:
[----:B------:R-:W-:Y:S05]  /*19610*/  BSYNC B0 ;  /* 0x0000000000007941 */ /* 0x000fea0003800000 */
.L_x_1152:
[----:B------:R-:W-:Y:S05]  /*19620*/  BRA.DIV ~URZ, `(.L_x_1154) ;  /* 0x00000b627f007947 */ /* 0x000fea000b800000 */
[----:B------:R1:W2:Y:S04]  /*19630*/  SHFL.IDX PT, R9, R7, 0x1, 0x181f ;  /* 0x00381f0007097f89 */ /* 0x0002a800000e0000 */
[----:B--2-4-:R1:W2:Y:S02]  /*19640*/  SHFL.IDX PT, R12, R8, 0x1, 0x181f ;  /* 0x00381f00080c7f89 */ /* 0x0142a400000e0000 */
.L_x_1172:
[----:B------:R-:W-:Y:S01]  /*19650*/  IADD3 R2, R0, 0x20, RZ ;  /* 0x0000002000027810 */ /* 0x000fe20007ffe0ff */
[----:B------:R-:W-:Y:S01]  /*19660*/  BSSY B0, `(.L_x_1155) ;  /* 0x0000019000007945 */ /* 0x000fe20003800000 */
[----:B------:R-:W-:-:S02]  /*19670*/  IMAD.MOV.U32 R13, RZ, RZ, R9 ;  /* 0x000000ffff0d7224 */ /* 0x000fc400078e0009 */
        /* <DEDUP_REMOVED lines=10> */
[----:B--2---:R-:W-:Y:S01]  /*19720*/  @!P3 IMAD.WIDE R16, R6, 0x2, R12 ;  /* 0x000000020610b825 */ /* 0x004fe200078e020c */
        /* <DEDUP_REMOVED lines=12> */
.L_x_1156:
[----:B------:R-:W-:Y:S05]  /*197f0*/  BSYNC B0 ;  /* 0x0000000000007941 */ /* 0x000fea0003800000 */
.L_x_1155:
[----:B------:R-:W-:Y:S05]  /*19800*/  BRA.DIV ~URZ, `(.L_x_1157) ;  /* 0x00000a727f007947 */ /* 0x000fea000b800000 */
[----:B------:R4:W1:Y:S02]  /*19810*/  SHFL.IDX PT, R9, R7, 0x2, 0x181f ;  /* 0x00581f0007097f89 */ /* 0x00086400000e0000 */
.L_x_1173:
[----:B------:R-:W-:Y:S05]  /*19820*/  BRA.DIV ~URZ, `(.L_x_1158) ;  /* 0x00000ad27f007947 */ /* 0x000fea000b800000 */
[----:B--2---:R2:W3:Y:S02]  /*19830*/  SHFL.IDX PT, R12, R8, 0x2, 0x181f ;  /* 0x00581f00080c7f89 */ /* 0x0044e400000e0000 */
.L_x_1174:
[----:B------:R-:W-:Y:S01]  /*19840*/  IADD3 R2, R0, 0x40, RZ ;  /* 0x0000004000027810 */ /* 0x000fe20007ffe0ff */
[----:B------:R-:W-:Y:S01]  /*19850*/  BSSY B0, `(.L_x_1159) ;  /* 0x0000019000007945 */ /* 0x000fe20003800000 */
[----:B-1----:R-:W-:-:S02]  /*19860*/  IMAD.MOV.U32 R13, RZ, RZ, R9 ;  /* 0x000000ffff0d7224 */ /* 0x002fc400078e0009 */
        /* <DEDUP_REMOVED lines=10> */
[----:B---3--:R-:W-:Y:S01]  /*19910*/  @!P3 IMAD.WIDE R16, R6, 0x2, R12 ;  /* 0x000000020610b825 */ /* 0x008fe200078e020c */
        /* <DEDUP_REMOVED lines=12> */
.L_x_1160:
[----:B------:R-:W-:Y:S05]  /*199e0*/  BSYNC B0 ;  /* 0x0000000000007941 */ /* 0x000fea0003800000 */
.L_x_1159:
[----:B------:R-:W-:Y:S05]  /*199f0*/  BRA.DIV ~URZ, `(.L_x_1161) ;  /* 0x000009827f007947 */ /* 0x000fea000b800000 */
[----:B----4-:R-:W4:Y:S04]  /*19a00*/  SHFL.IDX PT, R7, R7, 0x3, 0x181f ;  /* 0x00781f0007077f89 */ /* 0x010f2800000e0000 */
[----:B-1----:R1:W2:Y:S02]  /*19a10*/  SHFL.IDX PT, R16, R8, 0x3, 0x181f ;  /* 0x00781f0008107f89 */ /* 0x0022a400000e0000 */
.L_x_1175:
[----:B------:R-:W-:Y:S01]  /*19a20*/  IADD3 R0, R0, 0x60, RZ ;  /* 0x0000006000007810 */ /* 0x000fe20007ffe0ff */
[----:B----4-:R-:W-:-:S03]  /*19a30*/  IMAD.MOV.U32 R17, RZ, RZ, R7 ;  /* 0x000000ffff117224 */ /* 0x010fc600078e0007 */
[----:B------:R-:W-:-:S13]  /*19a40*/  ISETP.GE.AND P0, PT, R0, R15, PT ;  /* 0x0000000f0000720c */ /* 0x000fda0003f06270 */
[----:B------:R-:W-:Y:S05]  /*19a50*/  @P0 EXIT ;  /* 0x000000000000094d */ /* 0x000fea0003800000 */
[----:B------:R-:W-:Y:S02]  /*19a60*/  ISETP.GE.AND P1, PT, R5, c[0x0][0x3c8], PT ;  /* 0x0000f20005007a0c */ /* 0x000fe40003f26270 */
[----:B------:R-:W-:Y:S02]  /*19a70*/  ISETP.GE.AND P0, PT, R4, c[0x0][0x3c8], PT ;  /* 0x0000f20004007a0c */ /* 0x000fe40003f06270 */
[----:B------:R-:W-:-:S09]  /*19a80*/  ISETP.GE.AND P2, PT, R6, c[0x0][0x3c8], PT ;  /* 0x0000f20006007a0c */ /* 0x000fd20003f46270 */
[----:B------:R-:W-:Y:S02]  /*19a90*/  @!P1 SHF.R.S32.HI R0, RZ, 0x1f, R5 ;  /* 0x0000001fff009819 */ /* 0x000fe40000011405 */
[----:B------:R-:W-:Y:S02]  /*19aa0*/  @!P0 SHF.R.S32.HI R7, RZ, 0x1f, R4 ;  /* 0x0000001fff078819 */ /* 0x000fe40000011404 */
[----:B------:R-:W-:Y:S01]  /*19ab0*/  @!P1 LEA.HI R0, R0, R5, RZ, 0x3 ;  /* 0x0000000500009211 */ /* 0x000fe200078f18ff */
[--C-:B-123--:R-:W-:Y:S01]  /*19ac0*/  @!P2 IMAD.WIDE R8, R6, 0x2, R16.reuse ;  /* 0x000000020608a825 */ /* 0x10efe200078e0210 */
        /* <DEDUP_REMOVED lines=16> */
.L_x_1072:
[----:B--2---:R-:W-:Y:S01]  /*19bd0*/  IMAD.MOV.U32 R14, RZ, RZ, R15 ;  /* 0x000000ffff0e7224 */ /* 0x004fe200078e000f */
[----:B------:R-:W-:Y:S01]  /*19be0*/  MOV R12, 0x181f ;  /* 0x0000181f000c7802 */ /* 0x000fe20000000f00 */
[----:B------:R-:W-:Y:S01]  /*19bf0*/  IMAD.MOV.U32 R13, RZ, RZ, RZ ;  /* 0x000000ffff0d7224 */ /* 0x000fe200078e00ff */
[----:B------:R-:W-:Y:S02]  /*19c00*/  MOV R11, 0xffffffff ;  /* 0xffffffff000b7802 */ /* 0x000fe40000000f00 */
[----:B------:R-:W-:Y:S02]  /*19c10*/  MOV R10, 0x19c30 ;  /* 0x00019c30000a7802 */ /* 0x000fe40000000f00 */
[----:B------:R-:W-:Y:S05]  /*19c20*/  CALL.REL.NOINC `($__internal_3_$__cuda_sm70_shflsync_idx_p) ;  /* 0x0000ba2000007944 */ /* 0x000fea0003c00000 */
[----:B--2---:R-:W-:Y:S01]  /*19c30*/  MOV R17, R16 ;  /* 0x0000001000117202 */ /* 0x004fe20000000f00 */
[----:B-1----:R-:W-:Y:S05]  /*19c40*/  BRA `(.L_x_1162) ;  /* 0xfffeee3000007947 */ /* 0x002fea000383ffff */
.L_x_1073:
[----:B------:R-:W-:Y:S01]  /*19c50*/  IMAD.MOV.U32 R14, RZ, RZ, R2 ;  /* 0x000000ffff0e7224 */ /* 0x000fe200078e0002 */
[----:B------:R-:W-:Y:S01]  /*19c60*/  MOV R12, 0x181f ;  /* 0x0000181f000c7802 */ /* 0x000fe20000000f00 */
[----:B------:R-:W-:Y:S01]  /*19c70*/  IMAD.MOV.U32 R13, RZ, RZ, RZ ;  /* 0x000000ffff0d7224 */ /* 0x000fe200078e00ff */
[----:B------:R-:W-:-:S02]  /*19c80*/  MOV R11, 0xffffffff ;  /* 0xffffffff000b7802 */ /* 0x000fc40000000f00 */
[----:B------:R-:W-:Y:S02]  /*19c90*/  MOV R10, 0x19cb0 ;  /* 0x00019cb0000a7802 */ /* 0x000fe40000000f00 */
[----:B-12---:R-:W-:Y:S05]  /*19ca0*/  CALL.REL.NOINC `($__internal_3_$__cuda_sm70_shflsync_idx_p) ;  /* 0x0000b9a000007944 */ /* 0x006fea0003c00000 */
[----:B-12---:R-:W-:Y:S05]  /*19cb0*/  BRA `(.L_x_1163) ;  /* 0xfffeede000007947 */ /* 0x006fea000383ffff */
.L_x_1076:
[----:B------:R-:W-:Y:S01]  /*19cc0*/  IMAD.MOV.U32 R14, RZ, RZ, R15 ;  /* 0x000000ffff0e7224 */ /* 0x000fe200078e000f */
[----:B--2---:R-:W-:Y:S01]  /*19cd0*/  MOV R12, 0x181f ;  /* 0x0000181f000c7802 */ /* 0x004fe20000000f00 */
[----:B------:R-:W-:Y:S01]  /*19ce0*/  IMAD.MOV.U32 R13, RZ, RZ, 0x1 ;  /* 0x00000001ff0d7424 */ /* 0x000fe200078e00ff */
[----:B------:R-:W-:Y:S02]  /*19cf0*/  MOV R11, 0xffffffff ;  /* 0xffffffff000b7802 */ /* 0x000fe40000000f00 */
[----:B------:R-:W-:Y:S02]  /*19d00*/  MOV R10, 0x19d20 ;  /* 0x00019d20000a7802 */ /* 0x000fe40000000f00 */
[----:B-1-34-:R-:W-:Y:S05]  /*19d10*/  CALL.REL.NOINC `($__internal_3_$__cuda_sm70_shflsync_idx_p) ;  /* 0x0000b93000007944 */ /* 0x01afea0003c00000 */
[----:B--2---:R-:W-:Y:S01]  /*19d20*/  IMAD.MOV.U32 R17, RZ, RZ, R16 ;  /* 0x000000ffff117224 */ /* 0x004fe200078e0010 */
[----:B-1----:R-:W-:Y:S01]  /*19d30*/  MOV R14, R2 ;  /* 0x00000002000e7202 */ /* 0x002fe20000000f00 */
[----:B------:R-:W-:Y:S01]  /*19d40*/  IMAD.MOV.U32 R13, RZ, RZ, 0x1 ;  /* 0x00000001ff0d7424 */ /* 0x000fe200078e00ff */
[----:B------:R-:W-:Y:S01]  /*19d50*/  MOV R12, 0x181f ;  /* 0x0000181f000c7802 */ /* 0x000fe20000000f00 */
[----:B------:R-:W-:Y:S01]  /*19d60*/  IMAD.MOV.U32 R11, RZ, RZ, -0x1 ;  /* 0xffffffffff0b7424 */ /* 0x000fe200078e00ff */
[----:B------:R-:W-:-:S02]  /*19d70*/  MOV R10, 0x19d90 ;  /* 0x00019d90000a7802 */ /* 0x000fc40000000f00 */
[----:B------:R-:W-:Y:S05]  /*19d80*/  CALL.REL.NOINC `($__internal_3_$__cuda_sm70_shflsync_idx_p) ;  /* 0x0000b8c000007944 */ /* 0x000fea0003c00000 */
[----:B-12---:R-:W-:Y:S05]  /*19d90*/  BRA `(.L_x_1164) ;  /* 0xfffeef3000007947 */ /* 0x006fea000383ffff */
.L_x_1079:
[----:B------:R-:W-:Y:S01]  /*19da0*/  IMAD.MOV.U32 R14, RZ, RZ, R15 ;  /* 0x000000ffff0e7224 */ /* 0x000fe200078e000f */
[----:B-1----:R-:W-:Y:S01]  /*19db0*/  MOV R12, 0x181f ;  /* 0x0000181f000c7802 */ /* 0x002fe20000000f00 */
[----:B------:R-:W-:Y:S01]  /*19dc0*/  IMAD.MOV.U32 R13, RZ, RZ, 0x2 ;  /* 0x00000002ff0d7424 */ /* 0x000fe200078e00ff */
[----:B------:R-:W-:-:S02]  /*19dd0*/  MOV R11, 0xffffffff ;  /* 0xffffffff000b7802 */ /* 0x000fc40000000f00 */
[----:B------:R-:W-:Y:S02]  /*19de0*/  MOV R10, 0x19e00 ;  /* 0x00019e00000a7802 */ /* 0x000fe40000000f00 */
[----:B--234-:R-:W-:Y:S05]  /*19df0*/  CALL.REL.NOINC `($__internal_3_$__cuda_sm70_shflsync_idx_p) ;  /* 0x0000b85000007944 */ /* 0x01cfea0003c00000 */
[----:B--2---:R-:W-:Y:S01]  /*19e00*/  MOV R17, R16 ;  /* 0x0000001000117202 */ /* 0x004fe20000000f00 */
[----:B-1----:R-:W-:Y:S05]  /*19e10*/  BRA `(.L_x_1165) ;  /* 0xfffef0a000007947 */ /* 0x002fea000383ffff */
.L_x_1080:
[----:B------:R-:W-:Y:S01]  /*19e20*/  IMAD.MOV.U32 R14, RZ, RZ, R2 ;  /* 0x000000ffff0e7224 */ /* 0x000fe200078e0002 */
[----:B------:R-:W-:Y:S01]  /*19e30*/  MOV R12, 0x181f ;  /* 0x0000181f000c7802 */ /* 0x000fe20000000f00 */
[----:B------:R-:W-:Y:S01]  /*19e40*/  IMAD.MOV.U32 R13, RZ, RZ, 0x2 ;  /* 0x00000002ff0d7424 */ /* 0x000fe200078e00ff */
[----:B------:R-:W-:Y:S02]  /*19e50*/  MOV R11, 0xffffffff ;  /* 0xffffffff000b7802 */ /* 0x000fe40000000f00 */
[----:B------:R-:W-:Y:S02]  /*19e60*/  MOV R10, 0x19e80 ;  /* 0x00019e80000a7802 */ /* 0x000fe40000000f00 */
[----:B-1234-:R-:W-:Y:S05]  /*19e70*/  CALL.REL.NOINC `($__internal_3_$__cuda_sm70_shflsync_idx_p) ;  /* 0x0000b7d000007944 */ /* 0x01efea0003c00000 */
[----:B-12---:R-:W-:Y:S05]  /*19e80*/  BRA `(.L_x_1166) ;  /* 0xfffef05000007947 */ /* 0x006fea000383ffff */
.L_x_1083:
[----:B------:R-:W-:Y:S01]  /*19e90*/  IMAD.MOV.U32 R14, RZ, RZ, R15 ;  /* 0x000000ffff0e7224 */ /* 0x000fe200078e000f */
[----:B-1----:R-:W-:Y:S01]  /*19ea0*/  MOV R12, 0x181f ;  /* 0x0000181f000c7802 */ /* 0x002fe20000000f00 */
[----:B------:R-:W-:Y:S01]  /*19eb0*/  IMAD.MOV.U32 R13, RZ, RZ, 0x3 ;  /* 0x00000003ff0d7424 */ /* 0x000fe200078e00ff */
[----:B------:R-:W-:Y:S02]  /*19ec0*/  MOV R11, 0xffffffff ;  /* 0xffffffff000b7802 */ /* 0x000fe40000000f00 */
[----:B------:R-:W-:-:S02]  /*19ed0*/  MOV R10, 0x19ef0 ;  /* 0x00019ef0000a7802 */ /* 0x000fc40000000f00 */
[----:B--234-:R-:W-:Y:S05]  /*19ee0*/  CALL.REL.NOINC `($__internal_3_$__cuda_sm70_shflsync_idx_p) ;  /* 0x0000b76000007944 */ /* 0x01cfea0003c00000 */
        /* <DEDUP_REMOVED lines=8> */
.L_x_1137:
[----:B------:R-:W-:Y:S02]  /*19f70*/  MOV R6, 0x2 ;  /* 0x0000000200067802 */ /* 0x000fe40000000f00 */
[----:B------:R-:W-:-:S02]  /*19f80*/  MOV R10, 0x19fa0 ;  /* 0x00019fa0000a7802 */ /* 0x000fc40000000f00 */
[----:B------:R-:W-:Y:S05]  /*19f90*/  CALL.REL.NOINC `($__internal_2_$__cuda_sm70_shflsync_bfly_p) ;  /* 0x0000b67000007944 */ /* 0x000fea0003c00000 */
[----:B-12---:R-:W-:Y:S05]  /*19fa0*/  BRA `(.L_x_1168) ;  /* 0xffffc9a000007947 */ /* 0x006fea000383ffff */
.L_x_1138:
[----:B------:R-:W-:Y:S02]  /*19fb0*/  MOV R6, 0x1 ;  /* 0x0000000100067802 */ /* 0x000fe40000000f00 */
[----:B------:R-:W-:-:S02]  /*19fc0*/  MOV R10, 0x19fe0 ;  /* 0x00019fe0000a7802 */ /* 0x000fc40000000f00 */
[----:B------:R-:W-:Y:S05]  /*19fd0*/  CALL.REL.NOINC `($__internal_2_$__cuda_sm70_shflsync_bfly_p) ;  /* 0x0000b63000007944 */ /* 0x000fea0003c00000 */
[----:B--2---:R-:W-:Y:S01]  /*19fe0*/  FADD.FTZ R9, R247, R6 ;  /* 0x00000006f7097221 */ /* 0x004fe20000010000 */
[----:B-1----:R-:W-:-:S02]  /*19ff0*/  MOV R247, R243 ;  /* 0x000000f300f77202 */ /* 0x002fc40000000f00 */
[----:B------:R-:W-:Y:S02]  /*1a000*/  MOV R6, 0x2 ;  /* 0x0000000200067802 */ /* 0x000fe40000000f00 */
[----:B------:R-:W-:Y:S02]  /*1a010*/  MOV R10, 0x1a030 ;  /* 0x0001a030000a7802 */ /* 0x000fe40000000f00 */
[----:B------:R-:W-:Y:S05]  /*1a020*/  CALL.REL.NOINC `($__internal_2_$__cuda_sm70_shflsync_bfly_p) ;  /* 0x0000b5e000007944 */ /* 0x000fea0003c00000 */
[----:B--2---:R-:W-:Y:S01]  /*1a030*/  FADD.FTZ R5, R243, R6 ;  /* 0x00000006f3057221 */ /* 0x004fe20000010000 */
[----:B------:R-:W-:Y:S02]  /*1a040*/  MOV R6, 0x1 ;  /* 0x0000000100067802 */ /* 0x000fe40000000f00 */
[----:B------:R-:W-:Y:S02]  /*1a050*/  MOV R10, 0x1a080 ;  /* 0x0001a080000a7802 */ /* 0x000fe40000000f00 */
[----:B-1----:R-:W-:Y:S02]  /*1a060*/  MOV R247, R5 ;  /* 0x0000000500f77202 */ /* 0x002fe40000000f00 */
[----:B------:R-:W-:Y:S05]  /*1a070*/  CALL.REL.NOINC `($__internal_2_$__cuda_sm70_shflsync_bfly_p) ;  /* 0x0000b59000007944 */ /* 0x000fea0003c00000 */
[----:B-12---:R-:W-:Y:S05]  /*1a080*/  BRA `(.L_x_1169) ;  /* 0xffffc93000007947 */ /* 0x006fea000383ffff */
.L_x_1150:
[----:B------:R-:W-:Y:S01]  /*1a090*/  IMAD.MOV.U32 R14, RZ, RZ, R7 ;  /* 0x000000ffff0e7224 */ /* 0x000fe200078e0007 */
[----:B------:R-:W-:Y:S01]  /*1a0a0*/  MOV R12, 0x181f ;  /* 0x0000181f000c7802 */ /* 0x000fe20000000f00 */
[----:B------:R-:W-:Y:S01]  /*1a0b0*/  IMAD.MOV.U32 R13, RZ, RZ, RZ ;  /* 0x000000ffff0d7224 */ /* 0x000fe200078e00ff */
[----:B------:R-:W-:-:S02]  /*1a0c0*/  MOV R11, 0xffffffff ;  /* 0xffffffff000b7802 */ /* 0x000fc40000000f00 */
[----:B------:R-:W-:Y:S02]  /*1a0d0*/  MOV R10, 0x1a0f0 ;  /* 0x0001a0f0000a7802 */ /* 0x000fe40000000f00 */
[----:B-----5:R-:W-:Y:S05]  /*1a0e0*/  CALL.REL.NOINC `($__internal_3_$__cuda_sm70_shflsync_idx_p) ;  /* 0x0000b56000007944 */ /* 0x020fea0003c00000 */
[----:B--2---:R-:W-:Y:S01]  /*1a0f0*/  MOV R9, R16 ;  /* 0x0000001000097202 */ /* 0x004fe20000000f00 */
[----:B-1----:R-:W-:Y:S05]  /*1a100*/  BRA `(.L_x_1170) ;  /* 0xfffff34000007947 */ /* 0x002fea000383ffff */
.L_x_1151:
[----:B------:R-:W-:Y:S01]  /*1a110*/  IMAD.MOV.U32 R14, RZ, RZ, R8 ;  /* 0x000000ffff0e7224 */ /* 0x000fe200078e0008 */
[----:B------:R-:W-:Y:S01]  /*1a120*/  MOV R12, 0x181f ;  /* 0x0000181f000c7802 */ /* 0x000fe20000000f00 */
[----:B------:R-:W-:Y:S01]  /*1a130*/  IMAD.MOV.U32 R13, RZ, RZ, RZ ;  /* 0x000000ffff0d7224 */ /* 0x000fe200078e00ff */
[----:B------:R-:W-:Y:S02]  /*1a140*/  MOV R11, 0xffffffff ;  /* 0xffffffff000b7802 */ /* 0x000fe40000000f00 */
[----:B------:R-:W-:Y:S02]  /*1a150*/  MOV R10, 0x1a170 ;  /* 0x0001a170000a7802 */ /* 0x000fe40000000f00 */
[----:B-12--5:R-:W-:Y:S05]  /*1a160*/  CALL.REL.NOINC `($__internal_3_$__cuda_sm70_shflsync_idx_p) ;  /* 0x0000b4e000007944 */ /* 0x026fea0003c00000 */
[----:B-12---:R-:W-:Y:S01]  /*1a170*/  MOV R12, R16 ;  /* 0x00000010000c7202 */ /* 0x006fe20000000f00 */
[----:B------:R-:W-:Y:S05]  /*1a180*/  BRA `(.L_x_1171) ;  /* 0xfffff2e000007947 */ /* 0x000fea000383ffff */
.L_x_1154:
[----:B------:R-:W-:Y:S01]  /*1a190*/  IMAD.MOV.U32 R14, RZ, RZ, R7 ;  /* 0x000000ffff0e7224 */ /* 0x000fe200078e0007 */
[----:B--2-4-:R-:W-:Y:S01]  /*1a1a0*/  MOV R12, 0x181f ;  /* 0x0000181f000c7802 */ /* 0x014fe20000000f00 */
[----:B------:R-:W-:Y:S01]  /*1a1b0*/  IMAD.MOV.U32 R13, RZ, RZ, 0x1 ;  /* 0x00000001ff0d7424 */ /* 0x000fe200078e00ff */
[----:B------:R-:W-:-:S02]  /*1a1c0*/  MOV R11, 0xffffffff ;  /* 0xffffffff000b7802 */ /* 0x000fc40000000f00 */
[----:B------:R-:W-:Y:S02]  /*1a1d0*/  MOV R10, 0x1a1f0 ;  /* 0x0001a1f0000a7802 */ /* 0x000fe40000000f00 */
[----:B-1-3--:R-:W-:Y:S05]  /*1a1e0*/  CALL.REL.NOINC `($__internal_3_$__cuda_sm70_shflsync_idx_p) ;  /* 0x0000b46000007944 */ /* 0x00afea0003c00000 */
[----:B--2---:R-:W-:Y:S01]  /*1a1f0*/  IMAD.MOV.U32 R9, RZ, RZ, R16 ;  /* 0x000000ffff097224 */ /* 0x004fe200078e0010 */
[----:B-1----:R-:W-:Y:S01]  /*1a200*/  MOV R14, R8 ;  /* 0x00000008000e7202 */ /* 0x002fe20000000f00 */
[----:B------:R-:W-:Y:S01]  /*1a210*/  IMAD.MOV.U32 R13, RZ, RZ, 0x1 ;  /* 0x00000001ff0d7424 */ /* 0x000fe200078e00ff */
[----:B------:R-:W-:Y:S01]  /*1a220*/  MOV R12, 0x181f ;  /* 0x0000181f000c7802 */ /* 0x000fe20000000f00 */
[----:B------:R-:W-:Y:S01]  /*1a230*/  IMAD.MOV.U32 R11, RZ, RZ, -0x1 ;  /* 0xffffffffff0b7424 */ /* 0x000fe200078e00ff */
[----:B------:R-:W-:Y:S02]  /*1a240*/  MOV R10, 0x1a260 ;  /* 0x0001a260000a7802 */ /* 0x000fe40000000f00 */
[----:B------:R-:W-:Y:S05]  /*1a250*/  CALL.REL.NOINC `($__internal_3_$__cuda_sm70_shflsync_idx_p) ;  /* 0x0000b3f000007944 */ /* 0x000fea0003c00000 */
[----:B-12---:R-:W-:Y:S01]  /*1a260*/  MOV R12, R16 ;  /* 0x00000010000c7202 */ /* 0x006fe20000000f00 */
[----:B------:R-:W-:Y:S05]  /*1a270*/  BRA `(.L_x_1172) ;  /* 0xfffff3d000007947 */ /* 0x000fea000383ffff */
.L_x_1157:
[----:B------:R-:W-:Y:S01]  /*1a280*/  IMAD.MOV.U32 R14, RZ, RZ, R7 ;  /* 0x000000ffff0e7224 */ /* 0x000fe200078e0007 */
[----:B--2---:R-:W-:Y:S01]  /*1a290*/  MOV R12, 0x181f ;  /* 0x0000181f000c7802 */ /* 0x004fe20000000f00 */
[----:B------:R-:W-:Y:S01]  /*1a2a0*/  IMAD.MOV.U32 R13, RZ, RZ, 0x2 ;  /* 0x00000002ff0d7424 */ /* 0x000fe200078e00ff */
[----:B------:R-:W-:Y:S02]  /*1a2b0*/  MOV R11, 0xffffffff ;  /* 0xffffffff000b7802 */ /* 0x000fe40000000f00 */
[----:B------:R-:W-:-:S02]  /*1a2c0*/  MOV R10, 0x1a2e0 ;  /* 0x0001a2e0000a7802 */ /* 0x000fc40000000f00 */
[----:B-1-3--:R-:W-:Y:S05]  /*1a2d0*/  CALL.REL.NOINC `($__internal_3_$__cuda_sm70_shflsync_idx_p) ;  /* 0x0000b37000007944 */ /* 0x00afea0003c00000 */
[----:B--2---:R-:W-:Y:S01]  /*1a2e0*/  MOV R9, R16 ;  /* 0x0000001000097202 */ /* 0x004fe20000000f00 */
[----:B-1----:R-:W-:Y:S05]  /*1a2f0*/  BRA `(.L_x_1173) ;  /* 0xfffff52000007947 */ /* 0x002fea000383ffff */
.L_x_1158:
[----:B------:R-:W-:Y:S01]  /*1a300*/  IMAD.MOV.U32 R14, RZ, RZ, R8 ;  /* 0x000000ffff0e7224 */ /* 0x000fe200078e0008 */
[----:B--2---:R-:W-:Y:S01]  /*1a310*/  MOV R12, 0x181f ;  /* 0x0000181f000c7802 */ /* 0x004fe20000000f00 */
[----:B------:R-:W-:Y:S01]  /*1a320*/  IMAD.MOV.U32 R13, RZ, RZ, 0x2 ;  /* 0x00000002ff0d7424 */ /* 0x000fe200078e00ff */
[----:B------:R-:W-:-:S02]  /*1a330*/  MOV R11, 0xffffffff ;  /* 0xffffffff000b7802 */ /* 0x000fc40000000f00 */
[----:B------:R-:W-:Y:S02]  /*1a340*/  MOV R10, 0x1a360 ;  /* 0x0001a360000a7802 */ /* 0x000fe40000000f00 */
[----:B-1-34-:R-:W-:Y:S05]  /*1a350*/  CALL.REL.NOINC `($__internal_3_$__cuda_sm70_shflsync_idx_p) ;  /* 0x0000b2f000007944 */ /* 0x01afea0003c00000 */
[----:B-12---:R-:W-:Y:S01]  /*1a360*/  MOV R12, R16 ;  /* 0x00000010000c7202 */ /* 0x006fe20000000f00 */
[----:B------:R-:W-:Y:S05]  /*1a370*/  BRA `(.L_x_1174) ;  /* 0xfffff4c000007947 */ /* 0x000fea000383ffff */
.L_x_1161:
[----:B------:R-:W-:Y:S01]  /*1a380*/  IMAD.MOV.U32 R14, RZ, RZ, R7 ;  /* 0x000000ffff0e7224 */ /* 0x000fe200078e0007 */
[----:B-1-3--:R-:W-:Y:S01]  /*1a390*/  MOV R12, 0x181f ;  /* 0x0000181f000c7802 */ /* 0x00afe20000000f00 */
[----:B------:R-:W-:Y:S01]  /*1a3a0*/  IMAD.MOV.U32 R13, RZ, RZ, 0x3 ;  /* 0x00000003ff0d7424 */ /* 0x000fe200078e00ff */
[----:B------:R-:W-:Y:S02]  /*1a3b0*/  MOV R11, 0xffffffff ;  /* 0xffffffff000b7802 */ /* 0x000fe40000000f00 */
[----:B------:R-:W-:Y:S02]  /*1a3c0*/  MOV R10, 0x1a3e0 ;  /* 0x0001a3e0000a7802 */ /* 0x000fe40000000f00 */
[----:B--2-4-:R-:W-:Y:S05]  /*1a3d0*/  CALL.REL.NOINC `($__internal_3_$__cuda_sm70_shflsync_idx_p) ;  /* 0x0000b27000007944 */ /* 0x014fea0003c00000 */
        /* <DEDUP_REMOVED lines=8> */
        .type           $_ZN7cutlass13device_kernelIN5flash19enable_sm80_to_sm89INS1_16FlashAttnFwdSm80INS1_25CollectiveMainloopFwdSm80ILi8ELi1ELb0EN4cute5tupleIJNS5_1CILi128EEENS7_ILi48EEENS7_ILi256EEEEEELi256ENS_10bfloat16_tEfNS_4arch4Sm80ELb0ELb1ELb1ELb1ELb0ELb1ELb1ELb0EEENS1_21CollectiveEpilogueFwdINS6_IJS8_SA_S9_EEENS6_IJNS7_ILi1EEESI_SI_EEESC_SE_Li256ELb1ELb1ELb0ELb0EEENS1_19SingleTileSchedulerILb1ELb0ELb1ELi128EEEEEEEEEvNT_6ParamsE$_ZZN5flash25CollectiveMainloopFwdSm80ILi8ELi1ELb0EN4cute5tupleIJNS1_1CILi128EEENS3_ILi48EEENS3_ILi256EEEEEELi256EN7cutlass10bfloat16_tEfNS8_4arch4Sm80ELb0ELb1ELb1ELb1ELb0ELb1ELb1ELb0EE3mmaINS_16FlashAttnFwdSm80ISC_NS_21CollectiveEpilogueFwdINS2_IJS4_S6_S5_EEENS2_IJNS3_ILi1EEESH_SH_EEES9_SB_Li256ELb1ELb1ELb0ELb0EEENS_19SingleTileSchedulerILb1ELb0ELb1ELi128EEEE13SharedStorageENS1_6TensorINS1_11ArrayEngineIfLm128EEENS1_6LayoutINS2_IJNS2_IJNS3_ILi2EEESS_EEESH_NS3_ILi32EEEEEENS2_IJNS2_IJSH_SS_EEENS3_ILi0EEENS3_ILi4EEEEEEEEEENS_7SoftmaxILi2ELi0EEEEEbRKNSC_6ParamsERT0_RT1_iRKNS_16SeqlenInfoQKNewKILb1ELb1EEENS2_IJiiiiEEERT_ENKUlvE_clEv,@function
        .size           $_ZN7cutlass13device_kernelIN5flash19enable_sm80_to_sm89INS1_16FlashAttnFwdSm80INS1_25CollectiveMainloopFwdSm80ILi8ELi1ELb0EN4cute5tupleIJNS5_1CILi128EEENS7_ILi48EEENS7_ILi256EEEEEELi256ENS_10bfloat16_tEfNS_4arch4Sm80ELb0ELb1ELb1ELb1ELb0ELb1ELb1ELb0EEENS1_21CollectiveEpilogueFwdINS6_IJS8_SA_S9_EEENS6_IJNS7_ILi1EEESI_SI_EEESC_SE_Li256ELb1ELb1ELb0ELb0EEENS1_19SingleTileSchedulerILb1ELb0ELb1ELi128EEEEEEEEEvNT_6ParamsE$_ZZN5flash25CollectiveMainloopFwdSm80ILi8ELi1ELb0EN4cute5tupleIJNS1_1CILi128EEENS3_ILi48EEENS3_ILi256EEEEEELi256EN7cutlass10bfloat16_tEfNS8_4arch4Sm80ELb0ELb1ELb1ELb1ELb0ELb1ELb1ELb0EE3mmaINS_16FlashAttnFwdSm80ISC_NS_21CollectiveEpilogueFwdINS2_IJS4_S6_S5_EEENS2_IJNS3_ILi1EEESH_SH_EEES9_SB_Li256ELb1ELb1ELb0ELb0EEENS_19SingleTileSchedulerILb1ELb0ELb1ELi128EEEE13SharedStorageENS1_6TensorINS1_11ArrayEngineIfLm128EEENS1_6LayoutINS2_IJNS2_IJNS3_ILi2EEESS_EEESH_NS3_ILi32EEEEEENS2_IJNS2_IJSH_SS_EEENS3_ILi0EEENS3_ILi4EEEEEEEEEENS_7SoftmaxILi2ELi0EEEEEbRKNSC_6ParamsERT0_RT1_iRKNS_16SeqlenInfoQKNewKILb1ELb1EEENS2_IJiiiiEEERT_ENKUlvE_clEv,($__internal_2_$__cuda_sm70_shflsync_bfly_p - $_ZN7cutlass13device_kernelIN5flash19enable_sm80_to_sm89INS1_16FlashAttnFwdSm80INS1_25CollectiveMainloopFwdSm80ILi8ELi1ELb0EN4cute5tupleIJNS5_1CILi128EEENS7_ILi48EEENS7_ILi256EEEEEELi256ENS_10bfloat16_tEfNS_4arch4Sm80ELb0ELb1ELb1ELb1ELb0ELb1ELb1ELb0EEENS1_21CollectiveEpilogueFwdINS6_IJS8_SA_S9_EEENS6_IJNS7_ILi1EEESI_SI_EEESC_SE_Li256ELb1ELb1ELb0ELb0EEENS1_19SingleTileSchedulerILb1ELb0ELb1ELi128EEEEEEEEEvNT_6ParamsE$_ZZN5flash25CollectiveMainloopFwdSm80ILi8ELi1ELb0EN4cute5tupleIJNS1_1CILi128EEENS3_ILi48EEENS3_ILi256EEEEEELi256EN7cutlass10bfloat16_tEfNS8_4arch4Sm80ELb0ELb1ELb1ELb1ELb0ELb1ELb1ELb0EE3mmaINS_16FlashAttnFwdSm80ISC_NS_21CollectiveEpilogueFwdINS2_IJS4_S6_S5_EEENS2_IJNS3_ILi1EEESH_SH_EEES9_SB_Li256ELb1ELb1ELb0ELb0EEENS_19SingleTileSchedulerILb1ELb0ELb1ELi128EEEE13SharedStorageENS1_6TensorINS1_11ArrayEngineIfLm128EEENS1_6LayoutINS2_IJNS2_IJNS3_ILi2EEESS_EEESH_NS3_ILi32EEEEEENS2_IJNS2_IJSH_SS_EEENS3_ILi0EEENS3_ILi4EEEEEEEEEENS_7SoftmaxILi2ELi0EEEEEbRKNSC_6ParamsERT0_RT1_iRKNS_16SeqlenInfoQKNewKILb1ELb1EEENS2_IJiiiiEEERT_ENKUlvE_clEv)
$_ZN7cutlass13device_kernelIN5flash19enable_sm80_to_sm89INS1_16FlashAttnFwdSm80INS1_25CollectiveMainloopFwdSm80ILi8ELi1ELb0EN4cute5tupleIJNS5_1CILi128EEENS7_ILi48EEENS7_ILi256EEEEEELi256ENS_10bfloat16_tEfNS_4arch4Sm80ELb0ELb1ELb1ELb1ELb0ELb1ELb1ELb0EEENS1_21CollectiveEpilogueFwdINS6_IJS8_SA_S9_EEENS6_IJNS7_ILi1EEESI_SI_EEESC_SE_Li256ELb1ELb1ELb0ELb0EEENS1_19SingleTileSchedulerILb1ELb0ELb1ELi128EEEEEEEEEvNT_6ParamsE$_ZZN5flash25CollectiveMainloopFwdSm80ILi8ELi1ELb0EN4cute5tupleIJNS1_1CILi128EEENS3_ILi48EEENS3_ILi256EEEEEELi256EN7cutlass10bfloat16_tEfNS8_4arch4Sm80ELb0ELb1ELb1ELb1ELb0ELb1ELb1ELb0EE3mmaINS_16FlashAttnFwdSm80ISC_NS_21CollectiveEpilogueFwdINS2_IJS4_S6_S5_EEENS2_IJNS3_ILi1EEESH_SH_EEES9_SB_Li256ELb1ELb1ELb0ELb0EEENS_19SingleTileSchedulerILb1ELb0ELb1ELi128EEEE13SharedStorageENS1_6TensorINS1_11ArrayEngineIfLm128EEENS1_6LayoutINS2_IJNS2_IJNS3_ILi2EEESS_EEESH_NS3_ILi32EEEEEENS2_IJNS2_IJSH_SS_EEENS3_ILi0EEENS3_ILi4EEEEEEEEEENS_7SoftmaxILi2ELi0EEEEEbRKNSC_6ParamsERT0_RT1_iRKNS_16SeqlenInfoQKNewKILb1ELb1EEENS2_IJiiiiEEERT_ENKUlvE_clEv:
[----:B------:R-:W-:-:S05]  /*1a460*/  IADD3 R11, R9, -c[0x0][0x20], RZ ;  /* 0x80000800090b7a10 */ /* 0x000fca0007ffe0ff */
[----:B------:R-:W2:Y:S01]  /*1a470*/  LDL.64 R30, [R11] ;  /* 0x000000000b1e7983 */ /* 0x000ea20000100a00 */
[----:B------:R-:W-:-:S03]  /*1a480*/  ULDC.64 UR8, c[0x0][0x118] ;  /* 0x0000460000087ab9 */ /* 0x000fc60000000a00 */
[----:B--2---:R-:W2:Y:S02]  /*1a490*/  LD.E R85, [R30.64+0x11c] ;  /* 0x00011c081e557980 */ /* 0x004ea4000c101900 */
[----:B--2---:R-:W-:-:S13]  /*1a4a0*/  ISETP.GT.AND P0, PT, R85, RZ, PT ;  /* 0x000000ff5500720c */ /* 0x004fda0003f04270 */
[----:B------:R-:W-:Y:S05]  /*1a4b0*/  @P0 BRA `(.L_x_1176) ;  /* 0x0000004000000947 */ /* 0x000fea0003800000 */
[----:B------:R-:W-:Y:S01]  /*1a4c0*/  MOV R8, R80 ;  /* 0x0000005000087202 */ /* 0x000fe20000000f00 */
[----:B------:R-:W-:-:S04]  /*1a4d0*/  DEPBAR.LE SB0, 0x1 ;  /* 0x000080400000791a */ /* 0x000fc80000000000 */
[----:B------:R-:W-:-:S04]  /*1a4e0*/  MOV R9, 0x0 ;  /* 0x0000000000097802 */ /* 0x000fc80000000f00 */
[----:B------:R-:W-:Y:S05]  /*1a4f0*/  RET.REL.NODEC R8 `(_ZN7cutlass13device_kernelIN5flash19enable_sm80_to_sm89INS1_16FlashAttnFwdSm80INS1_25CollectiveMainloopFwdSm80ILi8ELi1ELb0EN4cute5tupleIJNS5_1CILi128EEENS7_ILi48EEENS7_ILi256EEEEEELi256ENS_10bfloat16_tEfNS_4arch4Sm80ELb0ELb1ELb1ELb1ELb0ELb1ELb1ELb0EEENS1_21CollectiveEpilogueFwdINS6_IJS8_SA_S9_EEENS6_IJNS7_ILi1EEESI_SI_EEESC_SE_Li256ELb1ELb1ELb0ELb0EEENS1_19SingleTileSchedulerILb1ELb0ELb1ELi128EEEEEEEEEvNT_6ParamsE) ;  /* 0xfffe5b0008007950 */ /* 0x000fea0003c3ffff */
.L_x_1176:
[----:B------:R-:W2:Y:S04]  /*1a500*/  LDL.64 R156, [R11+0x8] ;  /* 0x000008000b9c7983 */ /* 0x000ea80000100a00 */
[----:B------:R-:W3:Y:S04]  /*1a510*/  LDL.64 R14, [R11+0x20] ;  /* 0x000020000b0e7983 */ /* 0x000ee80000100a00 */
[----:B------:R-:W4:Y:S04]  /*1a520*/  LDL.64 R16, [R11+0x18] ;  /* 0x000018000b107983 */ /* 0x000f280000100a00 */
[----:B------:R-:W4:Y:S04]  /*1a530*/  LD.E.U8 R10, [R30.64+0x138] ;  /* 0x000138081e0a7980 */ /* 0x000f28000c101100 */
[----:B------:R-:W4:Y:S04]  /*1a540*/  LDL.64 R12, [R11+0x10] ;  /* 0x000010000b0c7983 */ /* 0x000f280000100a00 */
[----:B------:R1:W5:Y:S04]  /*1a550*/  LD.E R8, [R30.64+0x164] ;  /* 0x000164081e087980 */ /* 0x000368000c101900 */
[----:B------:R1:W5:Y:S04]  /*1a560*/  LD.E.64 R28, [R30.64+0x110] ;  /* 0x000110081e1c7980 */ /* 0x000368000c101b00 */
[----:B------:R1:W5:Y:S04]  /*1a570*/  LD.E.64 R26, [R30.64+0x128] ;  /* 0x000128081e1a7980 */ /* 0x000368000c101b00 */
[----:B------:R1:W5:Y:S04]  /*1a580*/  LD.E.64 R22, [R30.64+0x120] ;  /* 0x000120081e167980 */ /* 0x000368000c101b00 */
[----:B------:R1:W5:Y:S04]  /*1a590*/  LD.E.64 R20, [R30.64+0x130] ;  /* 0x000130081e147980 */ /* 0x000368000c101b00 */
[----:B--2---:R-:W2:Y:S04]  /*1a5a0*/  LD.E R156, [R156.64] ;  /* 0x000000089c9c7980 */ /* 0x004ea8000c101900 */
[----:B---3--:R3:W3:Y:S04]  /*1a5b0*/  LD.E R15, [R14.64] ;  /* 0x000000080e0f7980 */ /* 0x0086e8000c101900 */
[----:B----4-:R4:W3:Y:S01]  /*1a5c0*/  LD.E R16, [R16.64+0x20] ;  /* 0x0000200810107980 */ /* 0x0108e2000c101900 */
[----:B------:R-:W-:-:S03]  /*1a5d0*/  ISETP.NE.AND P0, PT, R10, RZ, PT ;  /* 0x000000ff0a00720c */ /* 0x000fc60003f05270 */
[----:B------:R1:W5:Y:S01]  /*1a5e0*/  LD.E R25, [R12.64] ;  /* 0x000000080c197980 */ /* 0x000362000c101900 */
[----:B--2---:R-:W-:-:S04]  /*1a5f0*/  SHF.R.S32.HI R11, RZ, 0x1f, R156 ;  /* 0x0000001fff0b7819 */ /* 0x004fc8000001149c */
[----:B------:R-:W-:-:S04]  /*1a600*/  LEA.HI R106, R11, R156, RZ, 0x3 ;  /* 0x0000009c0b6a7211 */ /* 0x000fc800078f18ff */
[----:B------:R-:W-:Y:S02]  /*1a610*/  LOP3.LUT R11, R106, 0xfffffff8, RZ, 0xc0, !PT ;  /* 0xfffffff86a0b7812 */ /* 0x000fe400078ec0ff */
[----:B------:R-:W-:-:S03]  /*1a620*/  SHF.R.S32.HI R106, RZ, 0x3, R106 ;  /* 0x00000003ff6a7819 */ /* 0x000fc6000001146a */
[----:B---3--:R-:W-:Y:S02]  /*1a630*/  IMAD.IADD R14, R156, 0x1, -R11 ;  /* 0x000000019c0e7824 */ /* 0x008fe400078e0a0b */
[----:B----4-:R-:W-:Y:S01]  /*1a640*/  IMAD R17, R15, 0x80, R106 ;  /* 0x000000800f117824 */ /* 0x010fe200078e026a */
[----:B-1----:R-:W-:-:S03]  /*1a650*/  SHF.R.S32.HI R12, RZ, 0x1f, R16 ;  /* 0x0000001fff0c7819 */ /* 0x002fc60000011410 */
[----:B------:R-:W-:Y:S01]  /*1a660*/  IMAD R14, R14, 0x20, R17 ;  /* 0x000000200e0e7824 */ /* 0x000fe200078e0211 */
[----:B------:R-:W-:Y:S05]  /*1a670*/  @!P0 BRA `(.L_x_1177) ;  /* 0x00004e9000008947 */ /* 0x000fea0003800000 */
[----:B-----5:R-:W-:-:S13]  /*1a680*/  ISETP.NE.AND P0, PT, R8, 0x1, PT ;  /* 0x000000010800780c */ /* 0x020fda0003f05270 */
[----:B------:R-:W2:Y:S04]  /*1a690*/  @P0 LD.E R11, [R30.64+0x168] ;  /* 0x000168081e0b0980 */ /* 0x000ea8000c101900 */
[----:B------:R-:W3:Y:S01]  /*1a6a0*/  @P0 LD.E R10, [R30.64+0x16c] ;  /* 0x00016c081e0a0980 */ /* 0x000ee2000c101900 */
[----:B--2---:R-:W-:-:S05]  /*1a6b0*/  @P0 IMAD.HI.U32 R11, R14, R11, RZ ;  /* 0x0000000b0e0b0227 */ /* 0x004fca00078e00ff */
[----:B---3--:R-:W-:-:S04]  /*1a6c0*/  @P0 SHF.R.U32.HI R14, RZ, R10, R11 ;  /* 0x0000000aff0e0219 */ /* 0x008fc8000001160b */
[----:B------:R-:W-:Y:S01]  /*1a6d0*/  SHF.R.S32.HI R13, RZ, 0x1f, R14 ;  /* 0x0000001fff0d7819 */ /* 0x000fe2000001140e */
[-C--:B------:R-:W-:Y:S02]  /*1a6e0*/  IMAD R18, R23, R14.reuse, RZ ;  /* 0x0000000e17127224 */ /* 0x080fe400078e02ff */
[-C--:B------:R-:W-:Y:S02]  /*1a6f0*/  IMAD R10, R21, R14.reuse, RZ ;  /* 0x0000000e150a7224 */ /* 0x080fe400078e02ff */
[C---:B------:R-:W-:Y:S02]  /*1a700*/  IMAD R11, R22.reuse, R13, R18 ;  /* 0x0000000d160b7224 */ /* 0x040fe400078e0212 */
[----:B------:R-:W-:-:S04]  /*1a710*/  IMAD.WIDE.U32 R32, R22, R14, RZ ;  /* 0x0000000e16207225 */ /* 0x000fc800078e00ff */
[C---:B------:R-:W-:Y:S01]  /*1a720*/  IMAD R10, R20.reuse, R13, R10 ;  /* 0x0000000d140a7224 */ /* 0x040fe200078e020a */
[----:B------:R-:W-:Y:S01]  /*1a730*/  IADD3 R33, R33, R11, RZ ;  /* 0x0000000b21217210 */ /* 0x000fe20007ffe0ff */
[----:B------:R-:W-:-:S04]  /*1a740*/  IMAD.WIDE.U32 R18, R20, R14, RZ ;  /* 0x0000000e14127225 */ /* 0x000fc800078e00ff */
[----:B------:R-:W-:Y:S01]  /*1a750*/  IMAD R13, R23, R16, RZ ;  /* 0x00000010170d7224 */ /* 0x000fe200078e02ff */
[----:B------:R-:W-:Y:S01]  /*1a760*/  IADD3 R19, R19, R10, RZ ;  /* 0x0000000a13137210 */ /* 0x000fe20007ffe0ff */
[----:B------:R-:W-:Y:S02]  /*1a770*/  IMAD R11, R21, R16, RZ ;  /* 0x00000010150b7224 */ /* 0x000fe400078e02ff */
[----:B------:R-:W-:-:S04]  /*1a780*/  IMAD.WIDE.U32 R32, R16, R22, R32 ;  /* 0x0000001610207225 */ /* 0x000fc800078e0020 */
[----:B------:R-:W-:Y:S01]  /*1a790*/  IMAD.WIDE.U32 R30, R16, R20, R18 ;  /* 0x00000014101e7225 */ /* 0x000fe200078e0012 */
[----:B------:R-:W-:-:S03]  /*1a7a0*/  LEA R23, P1, R32, R28, 0x1 ;  /* 0x0000001c20177211 */ /* 0x000fc600078208ff */
[----:B------:R-:W-:Y:S01]  /*1a7b0*/  IMAD R13, R22, R12, R13 ;  /* 0x0000000c160d7224 */ /* 0x000fe200078e020d */
[----:B------:R-:W-:Y:S01]  /*1a7c0*/  LEA R19, P0, R30, R26, 0x1 ;  /* 0x0000001a1e137211 */ /* 0x000fe200078008ff */
[----:B------:R-:W-:-:S03]  /*1a7d0*/  IMAD R11, R20, R12, R11 ;  /* 0x0000000c140b7224 */ /* 0x000fc600078e020b */
[----:B------:R-:W-:Y:S02]  /*1a7e0*/  IADD3 R13, R33, R13, RZ ;  /* 0x0000000d210d7210 */ /* 0x000fe40007ffe0ff */
[----:B------:R-:W-:Y:S02]  /*1a7f0*/  IADD3 R11, R31, R11, RZ ;  /* 0x0000000b1f0b7210 */ /* 0x000fe40007ffe0ff */
[----:B------:R-:W-:Y:S02]  /*1a800*/  LEA.HI.X R24, R32, R29, R13, 0x1, P1 ;  /* 0x0000001d20187211 */ /* 0x000fe400008f0c0d */
[----:B------:R-:W-:Y:S01]  /*1a810*/  LEA.HI.X R22, R30, R27, R11, 0x1, P0 ;  /* 0x0000001b1e167211 */ /* 0x000fe200000f0c0b */
[----:B------:R-:W-:Y:S05]  /*1a820*/  BRA.DIV ~URZ, `(.L_x_1178) ;  /* 0x00009f227f007947 */ /* 0x000fea000b800000 */
[----:B------:R1:W2:Y:S02]  /*1a830*/  SHFL.IDX PT, R27, R24, RZ, 0x181f ;  /* 0x00181fff181b7589 */ /* 0x0002a400000e0000 */
.L_x_1252:
[----:B------:R-:W-:Y:S05]  /*1a840*/  BRA.DIV ~URZ, `(.L_x_1179) ;  /* 0x00009f827f007947 */ /* 0x000fea000b800000 */
[----:B------:R3:W4:Y:S04]  /*1a850*/  SHFL.IDX PT, R26, R23, RZ, 0x181f ;  /* 0x00181fff171a7589 */ /* 0x00072800000e0000 */
[----:B------:R3:W1:Y:S04]  /*1a860*/  SHFL.IDX PT, R21, R22, RZ, 0x181f ;  /* 0x00181fff16157589 */ /* 0x00066800000e0000 */
[----:B------:R3:W2:Y:S02]  /*1a870*/  SHFL.IDX PT, R16, R19, RZ, 0x181f ;  /* 0x00181fff13107589 */ /* 0x0006a400000e0000 */
.L_x_1253:
[----:B------:R-:W-:Y:S01]  /*1a880*/  IMAD R8, R25, R8, RZ ;  /* 0x0000000819087224 */ /* 0x000fe200078e02ff */
[----:B------:R-:W-:Y:S01]  /*1a890*/  SHF.R.S32.HI R11, RZ, 0x1f, R156 ;  /* 0x0000001fff0b7819 */ /* 0x000fe2000001149c */
[----:B------:R-:W-:Y:S01]  /*1a8a0*/  BSSY B0, `(.L_x_1180) ;  /* 0x0000039000007945 */ /* 0x000fe20003800000 */
[----:B------:R-:W-:Y:S01]  /*1a8b0*/  CS2R R122, SRZ ;  /* 0x00000000007a7805 */ /* 0x000fe2000001ff00 */
[----:B------:R-:W-:Y:S01]  /*1a8c0*/  CS2R R148, SRZ ;  /* 0x0000000000947805 */ /* 0x000fe2000001ff00 */
[----:B------:R-:W-:Y:S01]  /*1a8d0*/  ISETP.GE.AND P0, PT, R17, R8, PT ;  /* 0x000000081100720c */ /* 0x000fe20003f06270 */
[----:B------:R-:W-:Y:S01]  /*1a8e0*/  CS2R R160, SRZ ;  /* 0x0000000000a07805 */ /* 0x000fe2000001ff00 */
[----:B------:R-:W-:Y:S01]  /*1a8f0*/  LEA.HI R11, R11, R156, RZ, 0x3 ;  /* 0x0000009c0b0b7211 */ /* 0x000fe200078f18ff */
[----:B------:R-:W-:Y:S01]  /*1a900*/  CS2R R164, SRZ ;  /* 0x0000000000a47805 */ /* 0x000fe2000001ff00 */
[----:B------:R-:W-:Y:S01]  /*1a910*/  CS2R R150, SRZ ;  /* 0x0000000000967805 */ /* 0x000fe2000001ff00 */
[----:B------:R-:W-:Y:S01]  /*1a920*/  CS2R R144, SRZ ;  /* 0x0000000000907805 */ /* 0x000fe2000001ff00 */
[----:B------:R-:W-:Y:S01]  /*1a930*/  LOP3.LUT R11, R11, 0xfffffff8, RZ, 0xc0, !PT ;  /* 0xfffffff80b0b7812 */ /* 0x000fe200078ec0ff */
[----:B------:R-:W-:Y:S01]  /*1a940*/  CS2R R158, SRZ ;  /* 0x00000000009e7805 */ /* 0x000fe2000001ff00 */
[----:B------:R-:W-:Y:S01]  /*1a950*/  CS2R R162, SRZ ;  /* 0x0000000000a27805 */ /* 0x000fe2000001ff00 */
[----:B------:R-:W-:Y:S01]  /*1a960*/  CS2R R152, SRZ ;  /* 0x0000000000987805 */ /* 0x000fe2000001ff00 */
[----:B--2---:R-:W-:-:S02]  /*1a970*/  IMAD.MOV.U32 R20, RZ, RZ, R16 ;  /* 0x000000ffff147224 */ /* 0x004fc400078e0010 */
[----:B------:R-:W-:-:S04]  /*1a980*/  IMAD.IADD R18, R156, 0x1, -R11 ;  /* 0x000000019c127824 */ /* 0x000fc800078e0a0b */
[----:B------:R-:W-:Y:S01]  /*1a990*/  IMAD.SHL.U32 R18, R18, 0x4, RZ ;  /* 0x0000000412127824 */ /* 0x000fe200078e00ff */
[----:B------:R-:W-:Y:S05]  /*1a9a0*/  @P0 BRA `(.L_x_1181) ;  /* 0x0000028000000947 */ /* 0x000fea0003800000 */
[CC--:B------:R-:W-:Y:S01]  /*1a9b0*/  ISETP.GE.AND P0, PT, R18.reuse, R85.reuse, PT ;  /* 0x000000551200720c */ /* 0x0c0fe20003f06270 */
[----:B------:R-:W-:Y:S01]  /*1a9c0*/  CS2R R150, SRZ ;  /* 0x0000000000967805 */ /* 0x000fe2000001ff00 */
[----:B------:R-:W-:Y:S01]  /*1a9d0*/  CS2R R152, SRZ ;  /* 0x0000000000987805 */ /* 0x000fe2000001ff00 */
[C---:B------:R-:W-:Y:S02]  /*1a9e0*/  IADD3 R13, R18.reuse, 0x40, RZ ;  /* 0x00000040120d7810 */ /* 0x040fe40007ffe0ff */
[C---:B------:R-:W-:Y:S02]  /*1a9f0*/  IADD3 R16, R18.reuse, 0x20, RZ ;  /* 0x0000002012107810 */ /* 0x040fe40007ffe0ff */
[----:B------:R-:W-:Y:S02]  /*1aa00*/  IADD3 R11, R18, 0x60, RZ ;  /* 0x00000060120b7810 */ /* 0x000fe40007ffe0ff */
[----:B------:R-:W-:-:S04]  /*1aa10*/  ISETP.GE.AND P1, PT, R13, R85, PT ;  /* 0x000000550d00720c */ /* 0x000fc80003f26270 */
[----:B----4-:R-:W-:-:S04]  /*1aa20*/  @!P0 IMAD.WIDE R30, R18, 0x2, R26 ;  /* 0x00000002121e8825 */ /* 0x010fc800078e021a */
[----:B-1----:R-:W-:Y:S01]  /*1aa30*/  @!P0 IMAD.WIDE R28, R18, 0x2, R20 ;  /* 0x00000002121c8825 */ /* 0x002fe200078e0214 */
[----:B------:R1:W5:Y:S01]  /*1aa40*/  @!P0 LD.E.64 R150, [R30.64] ;  /* 0x000000081e968980 */ /* 0x000362000c101b00 */
[----:B------:R-:W-:-:S03]  /*1aa50*/  ISETP.GE.AND P2, PT, R16, R85, PT ;  /* 0x000000551000720c */ /* 0x000fc60003f46270 */
[----:B------:R2:W5:Y:S01]  /*1aa60*/  @!P0 LD.E.64 R152, [R28.64] ;  /* 0x000000081c988980 */ /* 0x000562000c101b00 */
[----:B------:R-:W-:Y:S01]  /*1aa70*/  ISETP.GE.AND P0, PT, R11, R85, PT ;  /* 0x000000550b00720c */ /* 0x000fe20003f06270 */
[----:B------:R-:W-:Y:S01]  /*1aa80*/  CS2R R164, SRZ ;  /* 0x0000000000a47805 */ /* 0x000fe2000001ff00 */
[----:B------:R-:W-:-:S04]  /*1aa90*/  @!P1 SHF.R.S32.HI R12, RZ, 0x1f, R13 ;  /* 0x0000001fff0c9819 */ /* 0x000fc8000001140d */
[----:B------:R-:W-:-:S03]  /*1aaa0*/  @!P1 LEA.HI R13, R12, R13, RZ, 0x2 ;  /* 0x0000000d0c0d9211 */ /* 0x000fc600078f10ff */
[----:B------:R-:W-:Y:S02]  /*1aab0*/  @!P2 SHF.R.S32.HI R14, RZ, 0x1f, R16 ;  /* 0x0000001fff0ea819 */ /* 0x000fe40000011410 */
[----:B------:R-:W-:Y:S02]  /*1aac0*/  @!P1 LOP3.LUT R13, R13, 0xfffffffc, RZ, 0xc0, !PT ;  /* 0xfffffffc0d0d9812 */ /* 0x000fe400078ec0ff */
[----:B------:R-:W-:Y:S02]  /*1aad0*/  @!P0 SHF.R.S32.HI R10, RZ, 0x1f, R11 ;  /* 0x0000001fff0a8819 */ /* 0x000fe4000001140b */
[----:B------:R-:W-:Y:S02]  /*1aae0*/  @!P2 LEA.HI R14, R14, R16, RZ, 0x2 ;  /* 0x000000100e0ea211 */ /* 0x000fe400078f10ff */
[----:B------:R-:W-:Y:S02]  /*1aaf0*/  @!P0 LEA.HI R11, R10, R11, RZ, 0x2 ;  /* 0x0000000b0a0b8211 */ /* 0x000fe400078f10ff */
[----:B------:R-:W-:-:S02]  /*1ab00*/  @!P2 LOP3.LUT R25, R14, 0xfffffffc, RZ, 0xc0, !PT ;  /* 0xfffffffc0e19a812 */ /* 0x000fc400078ec0ff */
[----:B------:R-:W-:Y:S01]  /*1ab10*/  @!P0 LOP3.LUT R11, R11, 0xfffffffc, RZ, 0xc0, !PT ;  /* 0xfffffffc0b0b8812 */ /* 0x000fe200078ec0ff */
[----:B------:R-:W-:Y:S01]  /*1ab20*/  CS2R R162, SRZ ;  /* 0x0000000000a27805 */ /* 0x000fe2000001ff00 */
[----:B------:R-:W-:Y:S01]  /*1ab30*/  CS2R R160, SRZ ;  /* 0x0000000000a07805 */ /* 0x000fe2000001ff00 */
[--C-:B--2---:R-:W-:Y:S01]  /*1ab40*/  @!P1 IMAD.WIDE R28, R13, 0x2, R26.reuse ;  /* 0x000000020d1c9825 */ /* 0x104fe200078e021a */
[----:B------:R-:W-:Y:S01]  /*1ab50*/  CS2R R148, SRZ ;  /* 0x0000000000947805 */ /* 0x000fe2000001ff00 */
[----:B------:R-:W-:Y:S01]  /*1ab60*/  CS2R R158, SRZ ;  /* 0x00000000009e7805 */ /* 0x000fe2000001ff00 */
[----:B------:R-:W-:Y:S01]  /*1ab70*/  CS2R R144, SRZ ;  /* 0x0000000000907805 */ /* 0x000fe2000001ff00 */
[C---:B------:R-:W-:Y:S01]  /*1ab80*/  @!P2 IMAD.WIDE R32, R25.reuse, 0x2, R26 ;  /* 0x000000021920a825 */ /* 0x040fe200078e021a */
[----:B------:R2:W5:Y:S03]  /*1ab90*/  @!P1 LD.E.64 R160, [R28.64] ;  /* 0x000000081ca09980 */ /* 0x000566000c101b00 */
[--C-:B-1----:R-:W-:Y:S01]  /*1aba0*/  @!P2 IMAD.WIDE R30, R25, 0x2, R20.reuse ;  /* 0x00000002191ea825 */ /* 0x102fe200078e0214 */
[----:B------:R2:W5:Y:S03]  /*1abb0*/  @!P2 LD.E.64 R164, [R32.64] ;  /* 0x0000000820a4a980 */ /* 0x000566000c101b00 */
[----:B------:R-:W-:Y:S01]  /*1abc0*/  @!P1 IMAD.WIDE R12, R13, 0x2, R20 ;  /* 0x000000020d0c9825 */ /* 0x000fe200078e0214 */
[----:B------:R2:W5:Y:S03]  /*1abd0*/  @!P2 LD.E.64 R162, [R30.64] ;  /* 0x000000081ea2a980 */ /* 0x000566000c101b00 */
[C---:B------:R-:W-:Y:S01]  /*1abe0*/  @!P0 IMAD.WIDE R26, R11.reuse, 0x2, R26 ;  /* 0x000000020b1a8825 */ /* 0x040fe200078e021a */
[----:B------:R2:W5:Y:S03]  /*1abf0*/  @!P1 LD.E.64 R158, [R12.64] ;  /* 0x000000080c9e9980 */ /* 0x000566000c101b00 */
[----:B------:R-:W-:Y:S01]  /*1ac00*/  @!P0 IMAD.WIDE R20, R11, 0x2, R20 ;  /* 0x000000020b148825 */ /* 0x000fe200078e0214 */
[----:B------:R2:W5:Y:S04]  /*1ac10*/  @!P0 LD.E.64 R148, [R26.64] ;  /* 0x000000081a948980 */ /* 0x000568000c101b00 */
[----:B------:R2:W5:Y:S02]  /*1ac20*/  @!P0 LD.E.64 R144, [R20.64] ;  /* 0x0000000814908980 */ /* 0x000564000c101b00 */
.L_x_1181:
[----:B------:R-:W-:Y:S05]  /*1ac30*/  BSYNC B0 ;  /* 0x0000000000007941 */ /* 0x000fea0003800000 */
.L_x_1180:
[----:B--2--5:R-:W-:Y:S02]  /*1ac40*/  IMAD.MOV.U32 R13, RZ, RZ, R148 ;  /* 0x000000ffff0d7224 */ /* 0x024fe400078e0094 */
[----:B------:R-:W-:-:S02]  /*1ac50*/  IMAD.MOV.U32 R12, RZ, RZ, R149 ;  /* 0x000000ffff0c7224 */ /* 0x000fc400078e0095 */
        /* <DEDUP_REMOVED lines=27> */
[----:B------:R-:W-:-:S02]  /*1ae10*/  PRMT R119, R12, 0x7610, R119 ;  /* 0x000076100c777816 */ /* 0x000fc40000000077 */
[----:B------:R-:W-:Y:S02]  /*1ae20*/  PRMT R132, R11, 0x7610, R132 ;  /* 0x000076100b847816 */ /* 0x000fe40000000084 */
[----:B------:R-:W-:Y:S01]  /*1ae30*/  PRMT R127, R10, 0x7610, R127 ;  /* 0x000076100a7f7816 */ /* 0x000fe2000000007f */
[----:B------:R-:W-:Y:S05]  /*1ae40*/  BRA.DIV ~URZ, `(.L_x_1182) ;  /* 0x00009ad27f007947 */ /* 0x000fea000b800000 */
[----:B------:R2:W3:Y:S04]  /*1ae50*/  SHFL.IDX PT, R27, R24, 0x1, 0x181f ;  /* 0x00381f00181b7f89 */ /* 0x0004e800000e0000 */
[----:B----4-:R2:W4:Y:S04]  /*1ae60*/  SHFL.IDX PT, R26, R23, 0x1, 0x181f ;  /* 0x00381f00171a7f89 */ /* 0x01052800000e0000 */
[----:B-1----:R2:W1:Y:S04]  /*1ae70*/  SHFL.IDX PT, R21, R22, 0x1, 0x181f ;  /* 0x00381f0016157f89 */ /* 0x00246800000e0000 */
[----:B------:R2:W1:Y:S02]  /*1ae80*/  SHFL.IDX PT, R16, R19, 0x1, 0x181f ;  /* 0x00381f0013107f89 */ /* 0x00046400000e0000 */
.L_x_1254:
[----:B------:R-:W-:Y:S01]  /*1ae90*/  IADD3 R11, R17, 0x20, RZ ;  /* 0x00000020110b7810 */ /* 0x000fe20007ffe0ff */
[----:B------:R-:W-:Y:S01]  /*1aea0*/  BSSY B0, `(.L_x_1183) ;  /* 0x0000034000007945 */ /* 0x000fe20003800000 */
[----:B------:R-:W-:Y:S01]  /*1aeb0*/  CS2R R130, SRZ ;  /* 0x0000000000827805 */ /* 0x000fe2000001ff00 */
[----:B------:R-:W-:Y:S01]  /*1aec0*/  CS2R R138, SRZ ;  /* 0x00000000008a7805 */ /* 0x000fe2000001ff00 */
[----:B------:R-:W-:Y:S01]  /*1aed0*/  ISETP.GE.AND P0, PT, R11, R8, PT ;  /* 0x000000080b00720c */ /* 0x000fe20003f06270 */
[----:B------:R-:W-:Y:S01]  /*1aee0*/  CS2R R142, SRZ ;  /* 0x00000000008e7805 */ /* 0x000fe2000001ff00 */
[----:B------:R-:W-:Y:S01]  /*1aef0*/  CS2R R120, SRZ ;  /* 0x0000000000787805 */ /* 0x000fe2000001ff00 */
[----:B------:R-:W-:Y:S01]  /*1af00*/  CS2R R128, SRZ ;  /* 0x0000000000807805 */ /* 0x000fe2000001ff00 */
[----:B------:R-:W-:Y:S01]  /*1af10*/  CS2R R136, SRZ ;  /* 0x0000000000887805 */ /* 0x000fe2000001ff00 */
[----:B------:R-:W-:Y:S01]  /*1af20*/  CS2R R140, SRZ ;  /* 0x00000000008c7805 */ /* 0x000fe2000001ff00 */
[----:B-1----:R-:W-:-:S02]  /*1af30*/  IMAD.MOV.U32 R28, RZ, RZ, R16 ;  /* 0x000000ffff1c7224 */ /* 0x002fc400078e0010 */
[----:B------:R-:W-:-:S05]  /*1af40*/  IMAD.MOV.U32 R29, RZ, RZ, R21 ;  /* 0x000000ffff1d7224 */ /* 0x000fca00078e0015 */
        /* <DEDUP_REMOVED lines=8> */
[----:B---34-:R-:W-:-:S04]  /*1afd0*/  @!P0 IMAD.WIDE R20, R18, 0x2, R26 ;  /* 0x0000000212148825 */ /* 0x018fc800078e021a */
[----:B------:R-:W-:Y:S01]  /*1afe0*/  @!P0 IMAD.WIDE R30, R18, 0x2, R28 ;  /* 0x00000002121e8825 */ /* 0x000fe200078e021c */
[-C--:B------:R-:W-:Y:S01]  /*1aff0*/  ISETP.GE.AND P1, PT, R13, R85.reuse, PT ;  /* 0x000000550d00720c */ /* 0x080fe20003f26270 */
[----:B------:R1:W5:Y:S04]  /*1b000*/  @!P0 LD.E.64 R142, [R20.64] ;  /* 0x00000008148e8980 */ /* 0x000368000c101b00 */
[----:B------:R3:W5:Y:S01]  /*1b010*/  @!P0 LD.E.64 R140, [R30.64] ;  /* 0x000000081e8c8980 */ /* 0x000762000c101b00 */
[----:B------:R-:W-:Y:S01]  /*1b020*/  ISETP.GE.AND P0, PT, R11, R85, PT ;  /* 0x000000550b00720c */ /* 0x000fe20003f06270 */
[----:B------:R-:W-:Y:S01]  /*1b030*/  CS2R R138, SRZ ;  /* 0x00000000008a7805 */ /* 0x000fe2000001ff00 */
[----:B------:R-:W-:-:S04]  /*1b040*/  @!P2 SHF.R.S32.HI R14, RZ, 0x1f, R16 ;  /* 0x0000001fff0ea819 */ /* 0x000fc80000011410 */
[----:B------:R-:W-:Y:S02]  /*1b050*/  @!P2 LEA.HI R14, R14, R16, RZ, 0x2 ;  /* 0x000000100e0ea211 */ /* 0x000fe400078f10ff */
[----:B------:R-:W-:-:S04]  /*1b060*/  @!P1 SHF.R.S32.HI R12, RZ, 0x1f, R13 ;  /* 0x0000001fff0c9819 */ /* 0x000fc8000001140d */
[----:B------:R-:W-:Y:S02]  /*1b070*/  @!P1 LEA.HI R13, R12, R13, RZ, 0x2 ;  /* 0x0000000d0c0d9211 */ /* 0x000fe400078f10ff */
[----:B------:R-:W-:Y:S02]  /*1b080*/  @!P0 SHF.R.S32.HI R10, RZ, 0x1f, R11 ;  /* 0x0000001fff0a8819 */ /* 0x000fe4000001140b */
[----:B------:R-:W-:Y:S02]  /*1b090*/  @!P1 LOP3.LUT R13, R13, 0xfffffffc, RZ, 0xc0, !PT ;  /* 0xfffffffc0d0d9812 */ /* 0x000fe400078ec0ff */
[----:B------:R-:W-:Y:S02]  /*1b0a0*/  @!P0 LEA.HI R11, R10, R11, RZ, 0x2 ;  /* 0x0000000b0a0b8211 */ /* 0x000fe400078f10ff */
[----:B-1----:R-:W-:Y:S02]  /*1b0b0*/  @!P2 LOP3.LUT R21, R14, 0xfffffffc, RZ, 0xc0, !PT ;  /* 0xfffffffc0e15a812 */ /* 0x002fe400078ec0ff */
[----:B------:R-:W-:Y:S01]  /*1b0c0*/  @!P0 LOP3.LUT R11, R11, 0xfffffffc, RZ, 0xc0, !PT ;  /* 0xfffffffc0b0b8812 */ /* 0x000fe200078ec0ff */
[----:B------:R-:W-:Y:S01]  /*1b0d0*/  CS2R R136, SRZ ;  /* 0x0000000000887805 */ /* 0x000fe2000001ff00 */
[--C-:B---3--:R-:W-:Y:S01]  /*1b0e0*/  @!P1 IMAD.WIDE R30, R13, 0x2, R26.reuse ;  /* 0x000000020d1e9825 */ /* 0x108fe200078e021a */
[----:B------:R-:W-:Y:S01]  /*1b0f0*/  CS2R R130, SRZ ;  /* 0x0000000000827805 */ /* 0x000fe2000001ff00 */
[----:B------:R-:W-:Y:S01]  /*1b100*/  CS2R R122, SRZ ;  /* 0x00000000007a7805 */ /* 0x000fe2000001ff00 */
[----:B------:R-:W-:Y:S01]  /*1b110*/  CS2R R128, SRZ ;  /* 0x0000000000807805 */ /* 0x000fe2000001ff00 */
[----:B------:R-:W-:Y:S01]  /*1b120*/  @!P2 IMAD.WIDE R32, R21, 0x2, R26 ;  /* 0x000000021520a825 */ /* 0x000fe200078e021a */
[----:B------:R-:W-:-:S02]  /*1b130*/  CS2R R120, SRZ ;  /* 0x0000000000787805 */ /* 0x000fc4000001ff00 */
[----:B------:R1:W5:Y:S01]  /*1b140*/  @!P1 LD.E.64 R130, [R30.64] ;  /* 0x000000081e829980 */ /* 0x000362000c101b00 */
[----:B------:R-:W-:-:S03]  /*1b150*/  @!P2 IMAD.WIDE R20, R21, 0x2, R28 ;  /* 0x000000021514a825 */ /* 0x000fc600078e021c */
[----:B------:R1:W5:Y:S01]  /*1b160*/  @!P2 LD.E.64 R138, [R32.64] ;  /* 0x00000008208aa980 */ /* 0x000362000c101b00 */
[----:B------:R-:W-:-:S03]  /*1b170*/  @!P1 IMAD.WIDE R12, R13, 0x2, R28 ;  /* 0x000000020d0c9825 */ /* 0x000fc600078e021c */
[----:B------:R1:W5:Y:S01]  /*1b180*/  @!P2 LD.E.64 R136, [R20.64] ;  /* 0x000000081488a980 */ /* 0x000362000c101b00 */
[----:B------:R-:W-:-:S03]  /*1b190*/  @!P0 IMAD.WIDE R26, R11, 0x2, R26 ;  /* 0x000000020b1a8825 */ /* 0x000fc600078e021a */
[----:B------:R1:W5:Y:S01]  /*1b1a0*/  @!P1 LD.E.64 R128, [R12.64] ;  /* 0x000000080c809980 */ /* 0x000362000c101b00 */
[----:B------:R-:W-:-:S03]  /*1b1b0*/  @!P0 IMAD.WIDE R28, R11, 0x2, R28 ;  /* 0x000000020b1c8825 */ /* 0x000fc600078e021c */
[----:B------:R1:W5:Y:S04]  /*1b1c0*/  @!P0 LD.E.64 R122, [R26.64] ;  /* 0x000000081a7a8980 */ /* 0x000368000c101b00 */
[----:B------:R1:W5:Y:S02]  /*1b1d0*/  @!P0 LD.E.64 R120, [R28.64] ;  /* 0x000000081c788980 */ /* 0x000364000c101b00 */
.L_x_1184:
[----:B------:R-:W-:Y:S05]  /*1b1e0*/  BSYNC B0 ;  /* 0x0000000000007941 */ /* 0x000fea0003800000 */
.L_x_1183:
[----:B-1---5:R-:W-:Y:S02]  /*1b1f0*/  IMAD.MOV.U32 R13, RZ, RZ, R122 ;  /* 0x000000ffff0d7224 */ /* 0x022fe400078e007a */
        /* <DEDUP_REMOVED lines=32> */
[----:B------:R1:W2:Y:S02]  /*1b400*/  SHFL.IDX PT, R25, R24, 0x2, 0x181f ;  /* 0x00581f0018197f89 */ /* 0x0002a400000e0000 */
.L_x_1255:
[----:B------:R-:W-:Y:S05]  /*1b410*/  BRA.DIV ~URZ, `(.L_x_1186) ;  /* 0x000097527f007947 */ /* 0x000fea000b800000 */
[----:B----4-:R4:W1:Y:S01]  /*1b420*/  SHFL.IDX PT, R26, R23, 0x2, 0x181f ;  /* 0x00581f00171a7f89 */ /* 0x01086200000e0000 */
[----:B--23--:R-:W-:-:S03]  /*1b430*/  MOV R27, R25 ;  /* 0x00000019001b7202 */ /* 0x00cfc60000000f00 */
[----:B------:R4:W2:Y:S04]  /*1b440*/  SHFL.IDX PT, R21, R22, 0x2, 0x181f ;  /* 0x00581f0016157f89 */ /* 0x0008a800000e0000 */
[----:B------:R4:W3:Y:S02]  /*1b450*/  SHFL.IDX PT, R16, R19, 0x2, 0x181f ;  /* 0x00581f0013107f89 */ /* 0x0008e400000e0000 */
.L_x_1256:
        /* <DEDUP_REMOVED lines=10> */
[----:B------:R-:W-:Y:S01]  /*1b500*/  CS2R R112, SRZ ;  /* 0x0000000000707805 */ /* 0x000fe2000001ff00 */
[----:B---3--:R-:W-:-:S06]  /*1b510*/  IMAD.MOV.U32 R20, RZ, RZ, R16 ;  /* 0x000000ffff147224 */ /* 0x008fcc00078e0010 */
[----:B------:R-:W-:Y:S05]  /*1b520*/  @P0 BRA `(.L_x_1188) ;  /* 0x0000028000000947 */ /* 0x000fea0003800000 */
[C---:B------:R-:W-:Y:S01]  /*1b530*/  ISETP.GE.AND P0, PT, R18.reuse, R85, PT ;  /* 0x000000551200720c */ /* 0x040fe20003f06270 */
[----:B------:R-:W-:Y:S01]  /*1b540*/  CS2R R114, SRZ ;  /* 0x0000000000727805 */ /* 0x000fe2000001ff00 */
[----:B------:R-:W-:Y:S01]  /*1b550*/  CS2R R112, SRZ ;  /* 0x0000000000707805 */ /* 0x000fe2000001ff00 */
[C---:B------:R-:W-:Y:S02]  /*1b560*/  IADD3 R16, R18.reuse, 0x20, RZ ;  /* 0x0000002012107810 */ /* 0x040fe40007ffe0ff */
[C---:B------:R-:W-:Y:S02]  /*1b570*/  IADD3 R13, R18.reuse, 0x40, RZ ;  /* 0x00000040120d7810 */ /* 0x040fe40007ffe0ff */
[----:B------:R-:W-:-:S06]  /*1b580*/  IADD3 R11, R18, 0x60, RZ ;  /* 0x00000060120b7810 */ /* 0x000fcc0007ffe0ff */
[----:B-1----:R-:W-:-:S04]  /*1b590*/  @!P0 IMAD.WIDE R30, R18, 0x2, R26 ;  /* 0x00000002121e8825 */ /* 0x002fc800078e021a */
[----:B--2---:R-:W-:Y:S01]  /*1b5a0*/  @!P0 IMAD.WIDE R28, R18, 0x2, R20 ;  /* 0x00000002121c8825 */ /* 0x004fe200078e0214 */
[----:B------:R1:W5:Y:S01]  /*1b5b0*/  @!P0 LD.E.64 R114, [R30.64] ;  /* 0x000000081e728980 */ /* 0x000362000c101b00 */
[-C--:B------:R-:W-:Y:S02]  /*1b5c0*/  ISETP.GE.AND P2, PT, R16, R85.reuse, PT ;  /* 0x000000551000720c */ /* 0x080fe40003f46270 */
[-C--:B------:R-:W-:Y:S01]  /*1b5d0*/  ISETP.GE.AND P1, PT, R13, R85.reuse, PT ;  /* 0x000000550d00720c */ /* 0x080fe20003f26270 */
[----:B------:R2:W5:Y:S01]  /*1b5e0*/  @!P0 LD.E.64 R112, [R28.64] ;  /* 0x000000081c708980 */ /* 0x000562000c101b00 */
[----:B------:R-:W-:Y:S01]  /*1b5f0*/  ISETP.GE.AND P0, PT, R11, R85, PT ;  /* 0x000000550b00720c */ /* 0x000fe20003f06270 */
        /* <DEDUP_REMOVED lines=27> */
.L_x_1188:
[----:B------:R-:W-:Y:S05]  /*1b7b0*/  BSYNC B0 ;  /* 0x0000000000007941 */ /* 0x000fea0003800000 */
.L_x_1187:
[----:B-1---5:R-:W-:Y:S01]  /*1b7c0*/  IMAD.MOV.U32 R13, RZ, RZ, R74 ;  /* 0x000000ffff0d7224 */ /* 0x022fe200078e004a */
[----:B--2---:R-:W-:Y:S01]  /*1b7d0*/  CS2R R20, SRZ ;  /* 0x0000000000147805 */ /* 0x004fe2000001ff00 */
        /* <DEDUP_REMOVED lines=33> */
.L_x_1257:
[----:B------:R-:W-:Y:S01]  /*1b9f0*/  SHF.R.S32.HI R11, RZ, 0x1f, R156 ;  /* 0x0000001fff0b7819 */ /* 0x000fe2000001149c */
[----:B-1----:R-:W-:-:S03]  /*1ba00*/  IMAD.SHL.U32 R24, R15, 0x80, RZ ;  /* 0x000000800f187824 */ /* 0x002fc600078e00ff */
[----:B------:R-:W-:-:S04]  /*1ba10*/  LEA.HI R11, R11, R156, RZ, 0x3 ;  /* 0x0000009c0b0b7211 */ /* 0x000fc800078f18ff */
[----:B------:R-:W-:Y:S01]  /*1ba20*/  LEA.HI.SX32 R24, R11, R24, 0x1d ;  /* 0x000000180b187211 */ /* 0x000fe200078feaff */
[----:B------:R-:W-:Y:S05]  /*1ba30*/  BRA.DIV ~URZ, `(.L_x_1190) ;  /* 0x000093127f007947 */ /* 0x000fea000b800000 */
[----:B------:R1:W3:Y:S01]  /*1ba40*/  SHFL.IDX PT, R38, R23, 0x3, 0x181f ;  /* 0x00781f0017267f89 */ /* 0x0002e200000e0000 */
[----:B--2---:R-:W-:-:S03]  /*1ba50*/  MOV R39, R17 ;  /* 0x0000001100277202 */ /* 0x004fc60000000f00 */
[----:B------:R1:W2:Y:S04]  /*1ba60*/  SHFL.IDX PT, R15, R22, 0x3, 0x181f ;  /* 0x00781f00160f7f89 */ /* 0x0002a800000e0000 */
[----:B------:R1:W4:Y:S02]  /*1ba70*/  SHFL.IDX PT, R16, R19, 0x3, 0x181f ;  /* 0x00781f0013107f89 */ /* 0x00032400000e0000 */
.L_x_1258:
        /* <DEDUP_REMOVED lines=10> */
[----:B--2---:R-:W-:-:S07]  /*1bb20*/  IMAD.MOV.U32 R17, RZ, RZ, R15 ;  /* 0x000000ffff117224 */ /* 0x004fce00078e000f */
[----:B------:R-:W-:Y:S05]  /*1bb30*/  @P0 BRA `(.L_x_1192) ;  /* 0x0000028000000947 */ /* 0x000fea0003800000 */
[C---:B------:R-:W-:Y:S01]  /*1bb40*/  ISETP.GE.AND P0, PT, R18.reuse, R85, PT ;  /* 0x000000551200720c */ /* 0x040fe20003f06270 */
[----:B------:R-:W-:Y:S01]  /*1bb50*/  CS2R R92, SRZ ;  /* 0x00000000005c7805 */ /* 0x000fe2000001ff00 */
[----:B------:R-:W-:Y:S01]  /*1bb60*/  CS2R R90, SRZ ;  /* 0x00000000005a7805 */ /* 0x000fe2000001ff00 */
[C---:B------:R-:W-:Y:S02]  /*1bb70*/  IADD3 R15, R18.reuse, 0x20, RZ ;  /* 0x00000020120f7810 */ /* 0x040fe40007ffe0ff */
[C---:B------:R-:W-:Y:S02]  /*1bb80*/  IADD3 R13, R18.reuse, 0x40, RZ ;  /* 0x00000040120d7810 */ /* 0x040fe40007ffe0ff */
[----:B------:R-:W-:-:S06]  /*1bb90*/  IADD3 R11, R18, 0x60, RZ ;  /* 0x00000060120b7810 */ /* 0x000fcc0007ffe0ff */
[----:B-1-34-:R-:W-:-:S04]  /*1bba0*/  @!P0 IMAD.WIDE R22, R18, 0x2, R38 ;  /* 0x0000000212168825 */ /* 0x01afc800078e0226 */
[----:B------:R-:W-:Y:S01]  /*1bbb0*/  @!P0 IMAD.WIDE R20, R18, 0x2, R16 ;  /* 0x0000000212148825 */ /* 0x000fe200078e0210 */
        /* <DEDUP_REMOVED lines=16> */
[----:B------:R-:W-:Y:S01]  /*1bcc0*/  CS2R R68, SRZ ;  /* 0x0000000000447805 */ /* 0x000fe2000001ff00 */
[----:B------:R-:W-:Y:S01]  /*1bcd0*/  CS2R R62, SRZ ;  /* 0x00000000003e7805 */ /* 0x000fe2000001ff00 */
[----:B------:R-:W-:Y:S01]  /*1bce0*/  CS2R R60, SRZ ;  /* 0x00000000003c7805 */ /* 0x000fe2000001ff00 */
[--C-:B------:R-:W-:Y:S01]  /*1bcf0*/  @!P1 IMAD.WIDE R14, R11, 0x2, R38.reuse ;  /* 0x000000020b0e9825 */ /* 0x100fe200078e0226 */
[----:B--2---:R-:W-:Y:S01]  /*1bd00*/  CS2R R20, SRZ ;  /* 0x0000000000147805 */ /* 0x004fe2000001ff00 */
[----:B------:R-:W-:Y:S01]  /*1bd10*/  CS2R R54, SRZ ;  /* 0x0000000000367805 */ /* 0x000fe2000001ff00 */
[----:B------:R2:W5:Y:S01]  /*1bd20*/  @!P2 LD.E.64 R70, [R30.64] ;  /* 0x000000081e46a980 */ /* 0x000562000c101b00 */
[----:B------:R-:W-:-:S03]  /*1bd30*/  @!P0 IMAD.WIDE R38, R10, 0x2, R38 ;  /* 0x000000020a268825 */ /* 0x000fc600078e0226 */
[----:B------:R2:W5:Y:S01]  /*1bd40*/  @!P1 LD.E.64 R62, [R14.64] ;  /* 0x000000080e3e9980 */ /* 0x000562000c101b00 */
[----:B-1----:R-:W-:-:S03]  /*1bd50*/  @!P1 IMAD.WIDE R22, R11, 0x2, R16 ;  /* 0x000000020b169825 */ /* 0x002fc600078e0210 */
[----:B------:R2:W5:Y:S01]  /*1bd60*/  @!P0 LD.E.64 R20, [R38.64] ;  /* 0x0000000826148980 */ /* 0x000562000c101b00 */
[----:B------:R-:W-:-:S03]  /*1bd70*/  @!P2 IMAD.WIDE R12, R12, 0x2, R16 ;  /* 0x000000020c0ca825 */ /* 0x000fc600078e0210 */
[----:B------:R2:W5:Y:S01]  /*1bd80*/  @!P1 LD.E.64 R60, [R22.64] ;  /* 0x00000008163c9980 */ /* 0x000562000c101b00 */
[----:B------:R-:W-:-:S03]  /*1bd90*/  @!P0 IMAD.WIDE R10, R10, 0x2, R16 ;  /* 0x000000020a0a8825 */ /* 0x000fc600078e0210 */
[----:B------:R2:W5:Y:S04]  /*1bda0*/  @!P2 LD.E.64 R68, [R12.64] ;  /* 0x000000080c44a980 */ /* 0x000568000c101b00 */
[----:B------:R2:W5:Y:S02]  /*1bdb0*/  @!P0 LD.E.64 R54, [R10.64] ;  /* 0x000000080a368980 */ /* 0x000564000c101b00 */
.L_x_1192:
[----:B------:R-:W-:Y:S05]  /*1bdc0*/  BSYNC B0 ;  /* 0x0000000000007941 */ /* 0x000fea0003800000 */
.L_x_1191:
[----:B--2---:R-:W-:Y:S01]  /*1bdd0*/  IADD3 R10, R9, -c[0x0][0x20], RZ ;  /* 0x80000800090a7a10 */ /* 0x004fe20007ffe0ff */
[----:B------:R-:W-:-:S04]  /*1bde0*/  DEPBAR.LE SB0, 0x1 ;  /* 0x000080400000791a */ /* 0x000fc80000000000 */
[----:B-1--4-:R-:W2:Y:S04]  /*1bdf0*/  LDL.64 R22, [R10+0x20] ;  /* 0x000020000a167983 */ /* 0x012ea80000100a00 */
[----:B------:R-:W4:Y:S01]  /*1be00*/  LDL.64 R146, [R10+0x28] ;  /* 0x000028000a927983 */ /* 0x000f220000100a00 */
[----:B------:R-:W-:Y:S03]  /*1be10*/  WARPSYNC 0xffffffff ;  /* 0xffffffff00007948 */ /* 0x000fe60003800000 */
[----:B------:R-:W-:Y:S01]  /*1be20*/  BAR.SYNC.DEFER_BLOCKING 0x0 ;  /* 0x0000000000007b1d */ /* 0x000fe20000010000 */
[----:B-----5:R-:W-:Y:S02]  /*1be30*/  IMAD.MOV.U32 R9, RZ, RZ, R20 ;  /* 0x000000ffff097224 */ /* 0x020fe400078e0014 */
[----:B------:R-:W-:-:S03]  /*1be40*/  IMAD.MOV.U32 R11, RZ, RZ, R21 ;  /* 0x000000ffff0b7224 */ /* 0x000fc600078e0015 */
[----:B------:R-:W-:Y:S01]  /*1be50*/  PRMT R13, R9, 0x7610, R13 ;  /* 0x00007610090d7816 */ /* 0x000fe2000000000d */
[----:B--2---:R1:W2:Y:S04]  /*1be60*/  LD.E R45, [R22.64] ;  /* 0x00000008162d7980 */ /* 0x0042a8000c101900 */
[----:B----4-:R-:W4:Y:S01]  /*1be70*/  LD.E.64 R146, [R146.64] ;  /* 0x0000000892927980 */ /* 0x010f22000c101b00 */
[----:B------:R-:W-:Y:S01]  /*1be80*/  SHF.R.S32.HI R9, RZ, 0x1f, R156 ;  /* 0x0000001fff097819 */ /* 0x000fe2000001149c */
[----:B------:R-:W-:Y:S01]  /*1be90*/  IMAD.MOV.U32 R10, RZ, RZ, R63 ;  /* 0x000000ffff0a7224 */ /* 0x000fe200078e003f */
[----:B------:R-:W-:Y:S01]  /*1bea0*/  PRMT R12, R11, 0x7610, R12 ;  /* 0x000076100b0c7816 */ /* 0x000fe2000000000c */
[----:B------:R-:W-:Y:S01]  /*1beb0*/  IMAD.MOV.U32 R14, RZ, RZ, R62 ;  /* 0x000000ffff0e7224 */ /* 0x000fe200078e003e */
[-C--:B------:R-:W-:Y:S01]  /*1bec0*/  LEA.HI R11, R9, R156.reuse, RZ, 0x3 ;  /* 0x0000009c090b7211 */ /* 0x080fe200078f18ff */
[----:B------:R-:W-:Y:S01]  /*1bed0*/  IMAD.MOV.U32 R15, RZ, RZ, R92 ;  /* 0x000000ffff0f7224 */ /* 0x000fe200078e005c */
[----:B------:R-:W-:Y:S01]  /*1bee0*/  PRMT R16, R10, 0x7610, R16 ;  /* 0x000076100a107816 */ /* 0x000fe20000000010 */
[----:B------:R-:W-:Y:S01]  /*1bef0*/  IMAD.MOV.U32 R10, RZ, RZ, R71 ;  /* 0x000000ffff0a7224 */ /* 0x000fe200078e0047 */
[----:B------:R-:W-:Y:S01]  /*1bf00*/  LOP3.LUT R11, R11, 0xfffffff8, RZ, 0xc0, !PT ;  /* 0xfffffff80b0b7812 */ /* 0x000fe200078ec0ff */
[----:B------:R-:W-:Y:S01]  /*1bf10*/  BSSY B1, `(.L_x_1193) ;  /* 0x00000f0000017945 */ /* 0x000fe20003800000 */
[----:B------:R-:W-:Y:S01]  /*1bf20*/  PRMT R17, R14, 0x7610, R17 ;  /* 0x000076100e117816 */ /* 0x000fe20000000011 */
[----:B------:R-:W-:Y:S01]  /*1bf30*/  IMAD.MOV.U32 R14, RZ, RZ, R70 ;  /* 0x000000ffff0e7224 */ /* 0x000fe200078e0046 */
[----:B------:R-:W-:Y:S01]  /*1bf40*/  PRMT R31, R10, 0x7610, R31 ;  /* 0x000076100a1f7816 */ /* 0x000fe2000000001f */
[----:B------:R-:W-:Y:S01]  /*1bf50*/  IMAD.IADD R11, R156, 0x1, -R11 ;  /* 0x000000019c0b7824 */ /* 0x000fe200078e0a0b */
[----:B------:R-:W-:Y:S01]  /*1bf60*/  LEA.HI R9, R9, R156, RZ, 0x6 ;  /* 0x0000009c09097211 */ /* 0x000fe200078f30ff */
[----:B------:R-:W-:Y:S01]  /*1bf70*/  IMAD.MOV.U32 R10, RZ, RZ, R54 ;  /* 0x000000ffff0a7224 */ /* 0x000fe200078e0036 */
[----:B------:R-:W-:Y:S01]  /*1bf80*/  PRMT R32, R14, 0x7610, R32 ;  /* 0x000076100e207816 */ /* 0x000fe20000000020 */
[----:B------:R-:W-:Y:S01]  /*1bf90*/  IMAD.SHL.U32 R11, R11, 0x8, RZ ;  /* 0x000000080b0b7824 */ /* 0x000fe200078e00ff */
[----:B------:R-:W-:Y:S01]  /*1bfa0*/  PRMT R44, R15, 0x7610, R44 ;  /* 0x000076100f2c7816 */ /* 0x000fe2000000002c */
[----:B------:R-:W-:Y:S01]  /*1bfb0*/  IMAD.MOV.U32 R14, RZ, RZ, R93 ;  /* 0x000000ffff0e7224 */ /* 0x000fe200078e005d */
[----:B------:R-:W-:Y:S01]  /*1bfc0*/  PRMT R15, R10, 0x7610, R15 ;  /* 0x000076100a0f7816 */ /* 0x000fe2000000000f */
[----:B-1----:R-:W-:-:S02]  /*1bfd0*/  IMAD.SHL.U32 R22, R106, 0x40, RZ ;  /* 0x000000406a167824 */ /* 0x002fc400078e00ff */
[----:B------:R-:W-:Y:S01]  /*1bfe0*/  IMAD.MOV.U32 R10, RZ, RZ, R60 ;  /* 0x000000ffff0a7224 */ /* 0x000fe200078e003c */
[----:B------:R-:W-:Y:S01]  /*1bff0*/  PRMT R39, R14, 0x7610, R39 ;  /* 0x000076100e277816 */ /* 0x000fe20000000027 */
[----:B------:R-:W-:Y:S01]  /*1c000*/  IMAD.SHL.U32 R9, R9, 0x8, RZ ;  /* 0x0000000809097824 */ /* 0x000fe200078e00ff */
[----:B------:R-:W-:Y:S02]  /*1c010*/  LOP3.LUT R22, R22, 0x1c0, RZ, 0xc0, !PT ;  /* 0x000001c016167812 */ /* 0x000fe400078ec0ff */
[----:B------:R-:W-:Y:S01]  /*1c020*/  PRMT R24, R10, 0x7610, R24 ;  /* 0x000076100a187816 */ /* 0x000fe20000000018 */
[----:B------:R-:W-:Y:S01]  /*1c030*/  IMAD.MOV.U32 R10, RZ, RZ, R69 ;  /* 0x000000ffff0a7224 */ /* 0x000fe200078e0045 */
[----:B------:R-:W-:Y:S02]  /*1c040*/  LOP3.LUT R11, R22, 0x38, R11, 0xf8, !PT ;  /* 0x00000038160b7812 */ /* 0x000fe400078ef80b */
[----:B------:R-:W-:Y:S02]  /*1c050*/  SHF.R.U32.HI R22, RZ, 0x3, R22 ;  /* 0x00000003ff167819 */ /* 0x000fe40000011616 */
[----:B------:R-:W-:-:S02]  /*1c060*/  PRMT R29, R10, 0x7610, R29 ;  /* 0x000076100a1d7816 */ /* 0x000fc4000000001d */
[----:B------:R-:W-:Y:S01]  /*1c070*/  LOP3.LUT R22, R11, R22, RZ, 0x3c, !PT ;  /* 0x000000160b167212 */ /* 0x000fe200078e3cff */
[----:B------:R-:W-:-:S03]  /*1c080*/  IMAD.MOV.U32 R11, RZ, RZ, R55 ;  /* 0x000000ffff0b7224 */ /* 0x000fc600078e0037 */
[----:B------:R-:W-:Y:S01]  /*1c090*/  LOP3.LUT R22, R22, 0xfffffe00, R9, 0xf8, !PT ;  /* 0xfffffe0016167812 */ /* 0x000fe200078ef809 */
[----:B------:R-:W-:Y:S01]  /*1c0a0*/  IMAD.MOV.U32 R9, RZ, RZ, R90 ;  /* 0x000000ffff097224 */ /* 0x000fe200078e005a */
[----:B------:R-:W-:Y:S01]  /*1c0b0*/  PRMT R14, R11, 0x7610, R14 ;  /* 0x000076100b0e7816 */ /* 0x000fe2000000000e */
[----:B------:R-:W-:-:S03]  /*1c0c0*/  IMAD.MOV.U32 R11, RZ, RZ, R68 ;  /* 0x000000ffff0b7224 */ /* 0x000fc600078e0044 */
[----:B---3--:R-:W-:Y:S02]  /*1c0d0*/  PRMT R38, R9, 0x7610, R38 ;  /* 0x0000761009267816 */ /* 0x008fe40000000026 */
[----:B------:R-:W-:Y:S01]  /*1c0e0*/  PRMT R30, R11, 0x7610, R30 ;  /* 0x000076100b1e7816 */ /* 0x000fe2000000001e */
[----:B--2---:R-:W-:Y:S02]  /*1c0f0*/  IMAD R45, R45, -0x80, R8 ;  /* 0xffffff802d2d7824 */ /* 0x004fe400078e0208 */
[----:B------:R-:W-:Y:S02]  /*1c100*/  IMAD.MOV.U32 R8, RZ, RZ, R61 ;  /* 0x000000ffff087224 */ /* 0x000fe400078e003d */
[----:B----4-:R-:W-:Y:S01]  /*1c110*/  IMAD.WIDE.U32 R22, R22, 0x2, R146 ;  /* 0x0000000216167825 */ /* 0x010fe200078e0092 */
[----:B------:R-:W-:Y:S02]  /*1c120*/  IMNMX R45, R45, 0x80, PT ;  /* 0x000000802d2d7817 */ /* 0x000fe40003800200 */
[----:B------:R-:W-:Y:S01]  /*1c130*/  PRMT R19, R8, 0x7610, R19 ;  /* 0x0000761008137816 */ /* 0x000fe20000000013 */
[----:B------:R-:W-:Y:S01]  /*1c140*/  IMAD.MOV.U32 R8, RZ, RZ, R91 ;  /* 0x000000ffff087224 */ /* 0x000fe200078e005b */
[----:B------:R-:W-:-:S04]  /*1c150*/  ISETP.GE.AND P0, PT, R106, R45, PT ;  /* 0x0000002d6a00720c */ /* 0x000fc80003f06270 */
[----:B------:R-:W-:-:S09]  /*1c160*/  PRMT R37, R8, 0x7610, R37 ;  /* 0x0000761008257816 */ /* 0x000fd20000000025 */
[----:B------:R-:W-:Y:S05]  /*1c170*/  @P0 BRA `(.L_x_1194) ;  /* 0x00000c9000000947 */ /* 0x000fea0003800000 */
[----:B------:R-:W-:Y:S01]  /*1c180*/  ISETP.GE.AND P0, PT, R18, R85, PT ;  /* 0x000000551200720c */ /* 0x000fe20003f06270 */
[----:B------:R-:W-:-:S12]  /*1c190*/  BSSY B0, `(.L_x_1195) ;  /* 0x0000030000007945 */ /* 0x000fd80003800000 */
[----:B------:R-:W-:Y:S05]  /*1c1a0*/  @P0 BRA `(.L_x_1196) ;  /* 0x000002e000000947 */ /* 0x000fea0003800000 */
[----:B------:R-:W2:Y:S01]  /*1c1b0*/  LD.E.128 R8, [R22.64] ;  /* 0x0000000816087980 */ /* 0x000ea2000c101d00 */
[----:B------:R-:W-:Y:S02]  /*1c1c0*/  SHF.R.U32.HI R146, RZ, 0x10, R153 ;  /* 0x00000010ff927819 */ /* 0x000fe40000011699 */
[--C-:B------:R-:W-:Y:S02]  /*1c1d0*/  SHF.R.U64 R147, R150, 0x10, R151.reuse ;  /* 0x0000001096937819 */ /* 0x100fe40000001297 */
[----:B------:R-:W-:Y:S02]  /*1c1e0*/  SHF.R.U32.HI R150, RZ, 0x10, R151 ;  /* 0x00000010ff967819 */ /* 0x000fe40000011697 */
[----:B------:R-:W-:Y:S02]  /*1c1f0*/  PRMT R127, R127, 0x5410, R146 ;  /* 0x000054107f7f7816 */ /* 0x000fe40000000092 */
[----:B------:R-:W-:Y:S02]  /*1c200*/  SHF.R.U64 R135, R152, 0x10, R153 ;  /* 0x0000001098877819 */ /* 0x000fe40000001299 */
[----:B------:R-:W-:-:S02]  /*1c210*/  PRMT R133, R133, 0x5410, R150 ;  /* 0x0000541085857816 */ /* 0x000fc40000000096 */
[----:B------:R-:W-:Y:S02]  /*1c220*/  PRMT R134, R134, 0x5410, R147 ;  /* 0x0000541086867816 */ /* 0x000fe40000000093 */
[----:B------:R-:W-:Y:S02]  /*1c230*/  PRMT R132, R132, 0x5410, R135 ;  /* 0x0000541084847816 */ /* 0x000fe40000000087 */
[----:B------:R-:W-:Y:S02]  /*1c240*/  LOP3.LUT R153, R133, 0xffff0000, RZ, 0xc0, !PT ;  /* 0xffff000085997812 */ /* 0x000fe400078ec0ff */
[----:B------:R-:W-:Y:S02]  /*1c250*/  LOP3.LUT R155, R134, 0xffff0000, RZ, 0xc0, !PT ;  /* 0xffff0000869b7812 */ /* 0x000fe400078ec0ff */
[----:B--2---:R-:W-:Y:S01]  /*1c260*/  SHF.L.U32 R152, R8, 0x10, RZ ;  /* 0x0000001008987819 */ /* 0x004fe200000006ff */
        /* <DEDUP_REMOVED lines=33> */
[----:B------:R1:W-:Y:S02]  /*1c480*/  ST.E.128 [R22.64], R8 ;  /* 0x0000000816007985 */ /* 0x0003e4000c101d08 */
.L_x_1196:
[----:B------:R-:W-:Y:S05]  /*1c490*/  BSYNC B0 ;  /* 0x0000000000007941 */ /* 0x000fea0003800000 */
.L_x_1195:
[----:B-1----:R-:W-:Y:S01]  /*1c4a0*/  IADD3 R8, R18, 0x20, RZ ;  /* 0x0000002012087810 */ /* 0x002fe20007ffe0ff */
[----:B------:R-:W-:Y:S03]  /*1c4b0*/  BSSY B0, `(.L_x_1197) ;  /* 0x0000031000007945 */ /* 0x000fe60003800000 */
[----:B------:R-:W-:-:S13]  /*1c4c0*/  ISETP.GE.AND P0, PT, R8, R85, PT ;  /* 0x000000550800720c */ /* 0x000fda0003f06270 */
[----:B------:R-:W-:Y:S05]  /*1c4d0*/  @P0 BRA `(.L_x_1198) ;  /* 0x000002e000000947 */ /* 0x000fea0003800000 */
[----:B------:R-:W2:Y:S01]  /*1c4e0*/  LD.E.128 R8, [R22.64+0x4000] ;  /* 0x0040000816087980 */ /* 0x000ea2000c101d00 */
        /* <DEDUP_REMOVED lines=44> */
[----:B------:R1:W-:Y:S02]  /*1c7b0*/  ST.E.128 [R22.64+0x4000], R8 ;  /* 0x0040000816007985 */ /* 0x0003e4000c101d08 */
.L_x_1198:
[----:B------:R-:W-:Y:S05]  /*1c7c0*/  BSYNC B0 ;  /* 0x0000000000007941 */ /* 0x000fea0003800000 */
.L_x_1197:
        /* <DEDUP_REMOVED lines=50> */
.L_x_1200:
[----:B------:R-:W-:Y:S05]  /*1caf0*/  BSYNC B0 ;  /* 0x0000000000007941 */ /* 0x000fea0003800000 */
.L_x_1199:
[----:B-1----:R-:W-:-:S04]  /*1cb00*/  IADD3 R8, R18, 0x60, RZ ;  /* 0x0000006012087810 */ /* 0x002fc80007ffe0ff */
        /* <DEDUP_REMOVED lines=48> */
.L_x_1194:
[----:B------:R-:W-:Y:S05]  /*1ce10*/  BSYNC B1 ;  /* 0x0000000000017941 */ /* 0x000fea0003800000 */
.L_x_1193:
[----:B-1----:R-:W-:Y:S01]  /*1ce20*/  IADD3 R8, R106, 0x20, RZ ;  /* 0x000000206a087810 */ /* 0x002fe20007ffe0ff */
[----:B------:R-:W-:Y:S03]  /*1ce30*/  BSSY B1, `(.L_x_1201) ;  /* 0x00000cc000017945 */ /* 0x000fe60003800000 */
[----:B------:R-:W-:-:S13]  /*1ce40*/  ISETP.GE.AND P0, PT, R8, R45, PT ;  /* 0x0000002d0800720c */ /* 0x000fda0003f06270 */
[----:B------:R-:W-:Y:S05]  /*1ce50*/  @P0 BRA `(.L_x_1202) ;  /* 0x00000c9000000947 */ /* 0x000fea0003800000 */
[----:B------:R-:W-:Y:S01]  /*1ce60*/  ISETP.GE.AND P0, PT, R18, R85, PT ;  /* 0x000000551200720c */ /* 0x000fe20003f06270 */
[----:B------:R-:W-:-:S12]  /*1ce70*/  BSSY B0, `(.L_x_1203) ;  /* 0x0000030000007945 */ /* 0x000fd80003800000 */
[----:B------:R-:W-:Y:S05]  /*1ce80*/  @P0 BRA `(.L_x_1204) ;  /* 0x000002e000000947 */ /* 0x000fea0003800000 */
[----:B------:R-:W2:Y:S01]  /*1ce90*/  LD.E.128 R8, [R22.64+0x1000] ;  /* 0x0010000816087980 */ /* 0x000ea2000c101d00 */
        /* <DEDUP_REMOVED lines=9> */
[C---:B--2---:R-:W-:Y:S01]  /*1cf30*/  IMAD.U32 R108, R10.reuse, 0x10000, RZ ;  /* 0x000100000a6c7824 */ /* 0x044fe200078e00ff */
        /* <DEDUP_REMOVED lines=35> */
.L_x_1204:
[----:B------:R-:W-:Y:S05]  /*1d170*/  BSYNC B0 ;  /* 0x0000000000007941 */ /* 0x000fea0003800000 */
.L_x_1203:
[----:B-1----:R-:W-:Y:S01]  /*1d180*/  IADD3 R8, R18, 0x20, RZ ;  /* 0x0000002012087810 */ /* 0x002fe20007ffe0ff */
[----:B------:R-:W-:Y:S03]  /*1d190*/  BSSY B0, `(.L_x_1205) ;  /* 0x0000031000007945 */ /* 0x000fe60003800000 */
[----:B------:R-:W-:-:S13]  /*1d1a0*/  ISETP.GE.AND P0, PT, R8, R85, PT ;  /* 0x000000550800720c */ /* 0x000fda0003f06270 */
        /* <DEDUP_REMOVED lines=12> */
[C---:B--2---:R-:W-:Y:S01]  /*1d270*/  IMAD.U32 R99, R10.reuse, 0x10000, RZ ;  /* 0x000100000a637824 */ /* 0x044fe200078e00ff */
        /* <DEDUP_REMOVED lines=26> */
[----:B------:R-:W-:Y:S01]  /*1d420*/  FFMA.FTZ R109, R108, R11, -R10 ;  /* 0x0000000b6c6d7223 */ /* 0x000fe2000001080a */
[----:B------:R-:W-:Y:S01]  /*1d430*/  F2FP.BF16.PACK_AB R11, R100, R9 ;  /* 0x00000009640b723e */ /* 0x000fe200000010ff */
[----:B------:R-:W-:Y:S01]  /*1d440*/  FFMA.FTZ R8, R108, R8, R107 ;  /* 0x000000086c087223 */ /* 0x000fe2000001006b */
[----:B------:R-:W-:Y:S01]  /*1d450*/  F2FP.BF16.PACK_AB R10, R99, R76 ;  /* 0x0000004c630a723e */ /* 0x000fe200000010ff */
[----:B------:R-:W-:-:S03]  /*1d460*/  FFMA.FTZ R101, R101, R86, R88 ;  /* 0x0000005665657223 */ /* 0x000fc60000010058 */
[----:B------:R-:W-:Y:S02]  /*1d470*/  F2FP.BF16.PACK_AB R8, R8, R109 ;  /* 0x0000006d0808723e */ /* 0x000fe400000010ff */
[----:B------:R-:W-:-:S05]  /*1d480*/  F2FP.BF16.PACK_AB R9, R101, R98 ;  /* 0x000000626509723e */ /* 0x000fca00000010ff */
[----:B------:R1:W-:Y:S02]  /*1d490*/  ST.E.128 [R22.64+0x5000], R8 ;  /* 0x0050000816007985 */ /* 0x0003e4000c101d08 */
.L_x_1206:
[----:B------:R-:W-:Y:S05]  /*1d4a0*/  BSYNC B0 ;  /* 0x0000000000007941 */ /* 0x000fea0003800000 */
.L_x_1205:
        /* <DEDUP_REMOVED lines=13> */
[----:B------:R-:W-:Y:S01]  /*1d580*/  IMAD.U32 R89, R66, 0x10000, RZ ;  /* 0x0001000042597824 */ /* 0x000fe200078e00ff */
[----:B------:R-:W-:Y:S02]  /*1d590*/  LOP3.LUT R101, R64, 0xffff0000, RZ, 0xc0, !PT ;  /* 0xffff000040657812 */ /* 0x000fe400078ec0ff */
[----:B------:R-:W-:Y:S01]  /*1d5a0*/  LOP3.LUT R107, R66, 0xffff0000, RZ, 0xc0, !PT ;  /* 0xffff0000426b7812 */ /* 0x000fe200078ec0ff */
[C---:B--2---:R-:W-:Y:S01]  /*1d5b0*/  IMAD.U32 R86, R10.reuse, 0x10000, RZ ;  /* 0x000100000a567824 */ /* 0x044fe200078e00ff */
[----:B------:R-:W-:Y:S01]  /*1d5c0*/  LOP3.LUT R76, R10, 0xffff0000, RZ, 0xc0, !PT ;  /* 0xffff00000a4c7812 */ /* 0x000fe200078ec0ff */
[C---:B------:R-:W-:Y:S01]  /*1d5d0*/  IMAD.U32 R10, R11.reuse, 0x10000, RZ ;  /* 0x000100000b0a7824 */ /* 0x040fe200078e00ff */
[----:B------:R-:W-:Y:S01]  /*1d5e0*/  LOP3.LUT R88, R11, 0xffff0000, RZ, 0xc0, !PT ;  /* 0xffff00000b587812 */ /* 0x000fe200078ec0ff */
[----:B------:R-:W-:Y:S01]  /*1d5f0*/  IMAD.U32 R11, R64, 0x10000, RZ ;  /* 0x00010000400b7824 */ /* 0x000fe200078e00ff */
[----:B------:R-:W-:-:S02]  /*1d600*/  SHF.L.U32 R99, R8, 0x10, RZ ;  /* 0x0000001008637819 */ /* 0x000fc400000006ff */
[----:B------:R-:W-:Y:S01]  /*1d610*/  LOP3.LUT R98, R8, 0xffff0000, RZ, 0xc0, !PT ;  /* 0xffff000008627812 */ /* 0x000fe200078ec0ff */
[C---:B------:R-:W-:Y:S01]  /*1d620*/  FMUL.FTZ R64, R76.reuse, R11 ;  /* 0x0000000b4c407220 */ /* 0x040fe20000410000 */
[C---:B------:R-:W-:Y:S01]  /*1d630*/  SHF.L.U32 R8, R9.reuse, 0x10, RZ ;  /* 0x0000001009087819 */ /* 0x040fe200000006ff */
[----:B------:R-:W-:Y:S01]  /*1d640*/  FMUL.FTZ R76, R76, R89 ;  /* 0x000000594c4c7220 */ /* 0x000fe20000410000 */
[----:B------:R-:W-:Y:S01]  /*1d650*/  LOP3.LUT R66, R9, 0xffff0000, RZ, 0xc0, !PT ;  /* 0xffff000009427812 */ /* 0x000fe200078ec0ff */
[----:B------:R-:W-:Y:S02]  /*1d660*/  FMUL.FTZ R9, R88, R101 ;  /* 0x0000006558097220 */ /* 0x000fe40000410000 */
[C---:B------:R-:W-:Y:S02]  /*1d670*/  FFMA.FTZ R11, R86.reuse, R11, R76 ;  /* 0x0000000b560b7223 */ /* 0x040fe4000001004c */
[----:B------:R-:W-:Y:S01]  /*1d680*/  FFMA.FTZ R64, R86, R89, -R64 ;  /* 0x0000005956407223 */ /* 0x000fe20000010840 */
[----:B------:R-:W-:Y:S01]  /*1d690*/  SHF.L.U32 R86, R67, 0x10, RZ ;  /* 0x0000001043567819 */ /* 0x000fe200000006ff */
        /* <DEDUP_REMOVED lines=19> */
.L_x_1208:
[----:B------:R-:W-:Y:S05]  /*1d7d0*/  BSYNC B0 ;  /* 0x0000000000007941 */ /* 0x000fea0003800000 */
.L_x_1207:
        /* <DEDUP_REMOVED lines=14> */
[C---:B--2---:R-:W-:Y:S01]  /*1d8c0*/  LOP3.LUT R64, R10.reuse, 0xffff0000, RZ, 0xc0, !PT ;  /* 0xffff00000a407812 */ /* 0x044fe200078ec0ff */
[----:B------:R-:W-:Y:S01]  /*1d8d0*/  IMAD.U32 R65, R10, 0x10000, RZ ;  /* 0x000100000a417824 */ /* 0x000fe200078e00ff */
[C---:B------:R-:W-:Y:S01]  /*1d8e0*/  SHF.L.U32 R86, R8.reuse, 0x10, RZ ;  /* 0x0000001008567819 */ /* 0x040fe200000006ff */
[C---:B------:R-:W-:Y:S01]  /*1d8f0*/  IMAD.U32 R10, R11.reuse, 0x10000, RZ ;  /* 0x000100000b0a7824 */ /* 0x040fe200078e00ff */
[----:B------:R-:W-:Y:S01]  /*1d900*/  LOP3.LUT R76, R8, 0xffff0000, RZ, 0xc0, !PT ;  /* 0xffff0000084c7812 */ /* 0x000fe200078ec0ff */
[----:B------:R-:W-:Y:S01]  /*1d910*/  IMAD.U32 R8, R56, 0x10000, RZ ;  /* 0x0001000038087824 */ /* 0x000fe200078e00ff */
[----:B------:R-:W-:Y:S01]  /*1d920*/  LOP3.LUT R66, R11, 0xffff0000, RZ, 0xc0, !PT ;  /* 0xffff00000b427812 */ /* 0x000fe200078ec0ff */
[----:B------:R-:W-:Y:S01]  /*1d930*/  IMAD.U32 R11, R58, 0x10000, RZ ;  /* 0x000100003a0b7824 */ /* 0x000fe200078e00ff */
[C---:B------:R-:W-:Y:S01]  /*1d940*/  SHF.L.U32 R67, R9.reuse, 0x10, RZ ;  /* 0x0000001009437819 */ /* 0x040fe200000006ff */
[----:B------:R-:W-:Y:S01]  /*1d950*/  FMUL.FTZ R56, R64, R8 ;  /* 0x0000000840387220 */ /* 0x000fe20000410000 */
[----:B------:R-:W-:Y:S01]  /*1d960*/  LOP3.LUT R58, R9, 0xffff0000, RZ, 0xc0, !PT ;  /* 0xffff0000093a7812 */ /* 0x000fe200078ec0ff */
[----:B------:R-:W-:-:S02]  /*1d970*/  FMUL.FTZ R9, R66, R89 ;  /* 0x0000005942097220 */ /* 0x000fc40000410000 */
[-C--:B------:R-:W-:Y:S02]  /*1d980*/  FMUL.FTZ R64, R64, R11.reuse ;  /* 0x0000000b40407220 */ /* 0x080fe40000410000 */
[----:B------:R-:W-:Y:S02]  /*1d990*/  FFMA.FTZ R56, R65, R11, -R56 ;  /* 0x0000000b41387223 */ /* 0x000fe40000010838 */
[-C--:B------:R-:W-:Y:S02]  /*1d9a0*/  FMUL.FTZ R66, R66, R99.reuse ;  /* 0x0000006342427220 */ /* 0x080fe40000410000 */
[C---:B------:R-:W-:Y:S01]  /*1d9b0*/  FFMA.FTZ R9, R10.reuse, R99, -R9 ;  /* 0x000000630a097223 */ /* 0x040fe20000010809 */
[----:B------:R-:W-:Y:S01]  /*1d9c0*/  SHF.L.U32 R99, R59, 0x10, RZ ;  /* 0x000000103b637819 */ /* 0x000fe200000006ff */
[C---:B------:R-:W-:Y:S01]  /*1d9d0*/  IMAD.U32 R11, R57.reuse, 0x10000, RZ ;  /* 0x00010000390b7824 */ /* 0x040fe200078e00ff */
[----:B------:R-:W-:Y:S01]  /*1d9e0*/  LOP3.LUT R57, R57, 0xffff0000, RZ, 0xc0, !PT ;  /* 0xffff000039397812 */ /* 0x000fe200078ec0ff */
[----:B------:R-:W-:Y:S01]  /*1d9f0*/  FFMA.FTZ R65, R65, R8, R64 ;  /* 0x0000000841417223 */ /* 0x000fe20000010040 */
[----:B------:R-:W-:Y:S01]  /*1da00*/  LOP3.LUT R59, R59, 0xffff0000, RZ, 0xc0, !PT ;  /* 0xffff00003b3b7812 */ /* 0x000fe200078ec0ff */
[----:B------:R-:W-:-:S02]  /*1da10*/  FFMA.FTZ R66, R10, R89, R66 ;  /* 0x000000590a427223 */ /* 0x000fc40000010042 */
[----:B------:R-:W-:Y:S02]  /*1da20*/  FMUL.FTZ R8, R76, R11 ;  /* 0x0000000b4c087220 */ /* 0x000fe40000410000 */
[----:B------:R-:W-:Y:S02]  /*1da30*/  FMUL.FTZ R10, R58, R57 ;  /* 0x000000393a0a7220 */ /* 0x000fe40000410000 */
[----:B------:R-:W-:Y:S02]  /*1da40*/  FMUL.FTZ R76, R76, R99 ;  /* 0x000000634c4c7220 */ /* 0x000fe40000410000 */
[----:B------:R-:W-:Y:S02]  /*1da50*/  FMUL.FTZ R58, R58, R59 ;  /* 0x0000003b3a3a7220 */ /* 0x000fe40000410000 */
[C---:B------:R-:W-:Y:S02]  /*1da60*/  FFMA.FTZ R8, R86.reuse, R99, -R8 ;  /* 0x0000006356087223 */ /* 0x040fe40000010808 */
[----:B------:R-:W-:Y:S01]  /*1da70*/  FFMA.FTZ R89, R86, R11, R76 ;  /* 0x0000000b56597223 */ /* 0x000fe2000001004c */
[----:B------:R-:W-:Y:S01]  /*1da80*/  F2FP.BF16.PACK_AB R11, R66, R9 ;  /* 0x00000009420b723e */ /* 0x000fe200000010ff */
[----:B------:R-:W-:Y:S01]  /*1da90*/  FFMA.FTZ R59, R67, R59, -R10 ;  /* 0x0000003b433b7223 */ /* 0x000fe2000001080a */
[----:B------:R-:W-:Y:S01]  /*1daa0*/  F2FP.BF16.PACK_AB R10, R65, R56 ;  /* 0x00000038410a723e */ /* 0x000fe200000010ff */
[----:B------:R-:W-:Y:S01]  /*1dab0*/  FFMA.FTZ R58, R67, R57, R58 ;  /* 0x00000039433a7223 */ /* 0x000fe2000001003a */
[----:B------:R-:W-:-:S04]  /*1dac0*/  F2FP.BF16.PACK_AB R8, R89, R8 ;  /* 0x000000085908723e */ /* 0x000fc800000010ff */
[----:B------:R-:W-:-:S05]  /*1dad0*/  F2FP.BF16.PACK_AB R9, R58, R59 ;  /* 0x0000003b3a09723e */ /* 0x000fca00000010ff */
[----:B------:R1:W-:Y:S02]  /*1dae0*/  ST.E.128 [R22.64+0xd000], R8 ;  /* 0x00d0000816007985 */ /* 0x0003e4000c101d08 */
.L_x_1202:
[----:B------:R-:W-:Y:S05]  /*1daf0*/  BSYNC B1 ;  /* 0x0000000000017941 */ /* 0x000fea0003800000 */
.L_x_1201:
        /* <DEDUP_REMOVED lines=52> */
[----:B------:R1:W-:Y:S02]  /*1de40*/  ST.E.128 [R22.64+0x2000], R8 ;  /* 0x0020000816007985 */ /* 0x0003e4000c101d08 */
.L_x_1212:
[----:B------:R-:W-:Y:S05]  /*1de50*/  BSYNC B0 ;  /* 0x0000000000007941 */ /* 0x000fea0003800000 */
.L_x_1211:
        /* <DEDUP_REMOVED lines=50> */
.L_x_1214:
[----:B------:R-:W-:Y:S05]  /*1e180*/  BSYNC B0 ;  /* 0x0000000000007941 */ /* 0x000fea0003800000 */
.L_x_1213:
        /* <DEDUP_REMOVED lines=13> */
[C---:B--2---:R-:W-:Y:S01]  /*1e260*/  IMAD.U32 R47, R10.reuse, 0x10000, RZ ;  /* 0x000100000a2f7824 */ /* 0x044fe200078e00ff */
        /* <DEDUP_REMOVED lines=36> */
.L_x_1216:
[----:B------:R-:W-:Y:S05]  /*1e4b0*/  BSYNC B0 ;  /* 0x0000000000007941 */ /* 0x000fea0003800000 */
.L_x_1215:
[----:B-1----:R-:W-:-:S04]  /*1e4c0*/  IADD3 R8, R18, 0x60, RZ ;  /* 0x0000006012087810 */ /* 0x002fc80007ffe0ff */
        /* <DEDUP_REMOVED lines=48> */
.L_x_1210:
[----:B------:R-:W-:Y:S05]  /*1e7d0*/  BSYNC B1 ;  /* 0x0000000000017941 */ /* 0x000fea0003800000 */
.L_x_1209:
[----:B------:R-:W-:Y:S01]  /*1e7e0*/  IADD3 R106, R106, 0x60, RZ ;  /* 0x000000606a6a7810 */ /* 0x000fe20007ffe0ff */
[----:B-1----:R-:W-:Y:S02]  /*1e7f0*/  IMAD.MOV.U32 R8, RZ, RZ, R80 ;  /* 0x000000ffff087224 */ /* 0x002fe400078e0050 */
[----:B------:R-:W-:Y:S01]  /*1e800*/  IMAD.MOV.U32 R9, RZ, RZ, 0x0 ;  /* 0x00000000ff097424 */ /* 0x000fe200078e00ff */
[----:B------:R-:W-:-:S13]  /*1e810*/  ISETP.GE.AND P0, PT, R106, R45, PT ;  /* 0x0000002d6a00720c */ /* 0x000fda0003f06270 */
[----:B------:R-:W-:Y:S05]  /*1e820*/  @P0 RET.REL.NODEC R8 `(_ZN7cutlass13device_kernelIN5flash19enable_sm80_to_sm89INS1_16FlashAttnFwdSm80INS1_25CollectiveMainloopFwdSm80ILi8ELi1ELb0EN4cute5tupleIJNS5_1CILi128EEENS7_ILi48EEENS7_ILi256EEEEEELi256ENS_10bfloat16_tEfNS_4arch4Sm80ELb0ELb1ELb1ELb1ELb0ELb1ELb1ELb0EEENS1_21CollectiveEpilogueFwdINS6_IJS8_SA_S9_EEENS6_IJNS7_ILi1EEESI_SI_EEESC_SE_Li256ELb1ELb1ELb0ELb0EEENS1_19SingleTileSchedulerILb1ELb0ELb1ELi128EEEEEEEEEvNT_6ParamsE) ;  /* 0xfffe17d008000950 */ /* 0x000fea0003c3ffff */
[----:B------:R-:W-:Y:S01]  /*1e830*/  ISETP.GE.AND P0, PT, R18, R85, PT ;  /* 0x000000551200720c */ /* 0x000fe20003f06270 */
[----:B------:R-:W-:-:S12]  /*1e840*/  BSSY B0, `(.L_x_1217) ;  /* 0x0000030000007945 */ /* 0x000fd80003800000 */
        /* <DEDUP_REMOVED lines=22> */
[-C--:B------:R-:W-:Y:S01]  /*1e9b0*/  FMUL.FTZ R25, R25, R11.reuse ;  /* 0x0000000b19197220 */ /* 0x080fe20000410000 */
[----:B------:R-:W-:Y:S01]  /*1e9c0*/  LOP3.LUT R39, R39, 0xffff0000, RZ, 0xc0, !PT ;  /* 0xffff000027277812 */ /* 0x000fe200078ec0ff */
[----:B------:R-:W-:Y:S01]  /*1e9d0*/  FFMA.FTZ R35, R26, R11, -R35 ;  /* 0x0000000b1a237223 */ /* 0x000fe20000010823 */
[----:B------:R-:W-:Y:S01]  /*1e9e0*/  LOP3.LUT R36, R9, 0xffff0000, RZ, 0xc0, !PT ;  /* 0xffff000009247812 */ /* 0x000fe200078ec0ff */
[----:B------:R-:W-:-:S02]  /*1e9f0*/  FMUL.FTZ R9, R27, R37 ;  /* 0x000000251b097220 */ /* 0x000fc40000410000 */
[-C--:B------:R-:W-:Y:S02]  /*1ea00*/  FMUL.FTZ R27, R27, R39.reuse ;  /* 0x000000271b1b7220 */ /* 0x080fe40000410000 */
[----:B------:R-:W-:Y:S01]  /*1ea10*/  FFMA.FTZ R9, R10, R39, -R9 ;  /* 0x000000270a097223 */ /* 0x000fe20000010809 */
[----:B------:R-:W-:Y:S01]  /*1ea20*/  LOP3.LUT R39, R38, 0xffff0000, RZ, 0xc0, !PT ;  /* 0xffff000026277812 */ /* 0x000fe200078ec0ff */
[----:B------:R-:W-:Y:S01]  /*1ea30*/  FFMA.FTZ R8, R26, R8, R25 ;  /* 0x000000081a087223 */ /* 0x000fe20000010019 */
[----:B------:R-:W-:Y:S01]  /*1ea40*/  SHF.L.U32 R25, R44, 0x10, RZ ;  /* 0x000000102c197819 */ /* 0x000fe200000006ff */
[----:B------:R-:W-:Y:S02]  /*1ea50*/  IMAD.U32 R11, R38, 0x10000, RZ ;  /* 0x00010000260b7824 */ /* 0x000fe400078e00ff */
[----:B------:R-:W-:Y:S02]  /*1ea60*/  FFMA.FTZ R26, R10, R37, R27 ;  /* 0x000000250a1a7223 */ /* 0x000fe4000001001b */
[----:B------:R-:W-:-:S02]  /*1ea70*/  FMUL.FTZ R10, R33, R11 ;  /* 0x0000000b210a7220 */ /* 0x000fc40000410000 */
        /* <DEDUP_REMOVED lines=12> */
.L_x_1218:
[----:B------:R-:W-:Y:S05]  /*1eb40*/  BSYNC B0 ;  /* 0x0000000000007941 */ /* 0x000fea0003800000 */
.L_x_1217:
        /* <DEDUP_REMOVED lines=50> */
.L_x_1220:
[----:B------:R-:W-:Y:S05]  /*1ee70*/  BSYNC B0 ;  /* 0x0000000000007941 */ /* 0x000fea0003800000 */
.L_x_1219:
        /* <DEDUP_REMOVED lines=28> */
[----:B------:R-:W-:Y:S01]  /*1f040*/  FFMA.FTZ R16, R26, R11, -R16 ;  /* 0x0000000b1a107223 */ /* 0x000fe20000010810 */
[----:B------:R-:W-:Y:S01]  /*1f050*/  SHF.L.U32 R11, R17, 0x10, RZ ;  /* 0x00000010110b7819 */ /* 0x000fe200000006ff */
[-C--:B------:R-:W-:Y:S01]  /*1f060*/  FMUL.FTZ R27, R27, R31.reuse ;  /* 0x0000001f1b1b7220 */ /* 0x080fe20000410000 */
[----:B------:R-:W-:Y:S01]  /*1f070*/  LOP3.LUT R17, R17, 0xffff0000, RZ, 0xc0, !PT ;  /* 0xffff000011117812 */ /* 0x000fe200078ec0ff */
[----:B------:R-:W-:Y:S01]  /*1f080*/  FFMA.FTZ R9, R10, R31, -R9 ;  /* 0x0000001f0a097223 */ /* 0x000fe20000010809 */
[----:B------:R-:W-:Y:S01]  /*1f090*/  LOP3.LUT R31, R24, 0xffff0000, RZ, 0xc0, !PT ;  /* 0xffff0000181f7812 */ /* 0x000fe200078ec0ff */
[----:B------:R-:W-:Y:S02]  /*1f0a0*/  FFMA.FTZ R25, R26, R8, R25 ;  /* 0x000000081a197223 */ /* 0x000fe40000010019 */
[----:B------:R-:W-:Y:S02]  /*1f0b0*/  IMAD.U32 R8, R24, 0x10000, RZ ;  /* 0x0001000018087824 */ /* 0x000fe400078e00ff */
        /* <DEDUP_REMOVED lines=14> */
.L_x_1222:
[----:B------:R-:W-:Y:S05]  /*1f1a0*/  BSYNC B0 ;  /* 0x0000000000007941 */ /* 0x000fea0003800000 */
.L_x_1221:
[----:B------:R-:W-:Y:S01]  /*1f1b0*/  IADD3 R18, R18, 0x60, RZ ;  /* 0x0000006012127810 */ /* 0x000fe20007ffe0ff */
[----:B-1----:R-:W-:Y:S02]  /*1f1c0*/  IMAD.MOV.U32 R8, RZ, RZ, R80 ;  /* 0x000000ffff087224 */ /* 0x002fe400078e0050 */
[----:B------:R-:W-:Y:S01]  /*1f1d0*/  IMAD.MOV.U32 R9, RZ, RZ, 0x0 ;  /* 0x00000000ff097424 */ /* 0x000fe200078e00ff */
[----:B------:R-:W-:-:S13]  /*1f1e0*/  ISETP.GE.AND P0, PT, R18, R85, PT ;  /* 0x000000551200720c */ /* 0x000fda0003f06270 */
[----:B------:R-:W-:Y:S05]  /*1f1f0*/  @P0 RET.REL.NODEC R8 `(_ZN7cutlass13device_kernelIN5flash19enable_sm80_to_sm89INS1_16FlashAttnFwdSm80INS1_25CollectiveMainloopFwdSm80ILi8ELi1ELb0EN4cute5tupleIJNS5_1CILi128EEENS7_ILi48EEENS7_ILi256EEEEEELi256ENS_10bfloat16_tEfNS_4arch4Sm80ELb0ELb1ELb1ELb1ELb0ELb1ELb1ELb0EEENS1_21CollectiveEpilogueFwdINS6_IJS8_SA_S9_EEENS6_IJNS7_ILi1EEESI_SI_EEESC_SE_Li256ELb1ELb1ELb0ELb0EEENS1_19SingleTileSchedulerILb1ELb0ELb1ELi128EEEEEEEEEvNT_6ParamsE) ;  /* 0xfffe0e0008000950 */ /* 0x000fea0003c3ffff */
        /* <DEDUP_REMOVED lines=41> */
[C---:B------:R-:W-:Y:S01]  /*1f490*/  FFMA.FTZ R16, R19.reuse, R13, -R16 ;  /* 0x0000000d13107223 */ /* 0x040fe20000010810 */
[----:B------:R-:W-:Y:S01]  /*1f4a0*/  MOV R13, 0x0 ;  /* 0x00000000000d7802 */ /* 0x000fe20000000f00 */
[----:B------:R-:W-:Y:S01]  /*1f4b0*/  FFMA.FTZ R15, R19, R15, R14 ;  /* 0x0000000f130f7223 */ /* 0x000fe2000001000e */
[----:B------:R-:W-:Y:S01]  /*1f4c0*/  F2FP.BF16.PACK_AB R8, R21, R24 ;  /* 0x000000181508723e */ /* 0x000fe200000010ff */
[----:B------:R-:W-:-:S03]  /*1f4d0*/  IMAD.MOV.U32 R12, RZ, RZ, R80 ;  /* 0x000000ffff0c7224 */ /* 0x000fc600078e0050 */
[----:B------:R-:W-:-:S05]  /*1f4e0*/  F2FP.BF16.PACK_AB R9, R15, R16 ;  /* 0x000000100f09723e */ /* 0x000fca00000010ff */
[----:B------:R1:W-:Y:S01]  /*1f4f0*/  ST.E.128 [R22.64+0xf000], R8 ;  /* 0x00f0000816007985 */ /* 0x0003e2000c101d08 */
[----:B------:R-:W-:Y:S05]  /*1f500*/  RET.REL.NODEC R12 `(_ZN7cutlass13device_kernelIN5flash19enable_sm80_to_sm89INS1_16FlashAttnFwdSm80INS1_25CollectiveMainloopFwdSm80ILi8ELi1ELb0EN4cute5tupleIJNS5_1CILi128EEENS7_ILi48EEENS7_ILi256EEEEEELi256ENS_10bfloat16_tEfNS_4arch4Sm80ELb0ELb1ELb1ELb1ELb0ELb1ELb1ELb0EEENS1_21CollectiveEpilogueFwdINS6_IJS8_SA_S9_EEENS6_IJNS7_ILi1EEESI_SI_EEESC_SE_Li256ELb1ELb1ELb0ELb0EEENS1_19SingleTileSchedulerILb1ELb0ELb1ELi128EEEEEEEEEvNT_6ParamsE) ;  /* 0xfffe0af00c007950 */ /* 0x000fea0003c3ffff */
.L_x_1177:
        /* <DEDUP_REMOVED lines=28> */
.L_x_1259:
[----:B------:R-:W-:Y:S05]  /*1f6d0*/  BRA.DIV ~URZ, `(.L_x_1224) ;  /* 0x000058527f007947 */ /* 0x000fea000b800000 */
[----:B------:R3:W4:Y:S04]  /*1f6e0*/  SHFL.IDX PT, R26, R21, RZ, 0x181f ;  /* 0x00181fff151a7589 */ /* 0x00072800000e0000 */
[----:B------:R3:W1:Y:S04]  /*1f6f0*/  SHFL.IDX PT, R23, R20, RZ, 0x181f ;  /* 0x00181fff14177589 */ /* 0x00066800000e0000 */
[----:B------:R3:W2:Y:S02]  /*1f700*/  SHFL.IDX PT, R16, R18, RZ, 0x181f ;  /* 0x00181fff12107589 */ /* 0x0006a400000e0000 */
.L_x_1260:
        /* <DEDUP_REMOVED lines=19> */
[C---:B------:R-:W-:Y:S01]  /*1f840*/  IADD3 R10, R76.reuse, 0x40, RZ ;  /* 0x000000404c0a7810 */ /* 0x040fe20007ffe0ff */
[----:B------:R-:W-:Y:S01]  /*1f850*/  CS2R R114, SRZ ;  /* 0x0000000000727805 */ /* 0x000fe2000001ff00 */
[-C--:B------:R-:W-:Y:S01]  /*1f860*/  ISETP.GE.AND P1, PT, R76, R85.reuse, PT ;  /* 0x000000554c00720c */ /* 0x080fe20003f26270 */
[----:B------:R-:W-:Y:S01]  /*1f870*/  CS2R R112, SRZ ;  /* 0x0000000000707805 */ /* 0x000fe2000001ff00 */
[----:B------:R-:W-:Y:S01]  /*1f880*/  ISETP.GE.AND P0, PT, R10, R85, PT ;  /* 0x000000550a00720c */ /* 0x000fe20003f06270 */
[----:B------:R-:W-:Y:S01]  /*1f890*/  CS2R R110, SRZ ;  /* 0x00000000006e7805 */ /* 0x000fe2000001ff00 */
[----:B------:R-:W-:Y:S01]  /*1f8a0*/  CS2R R108, SRZ ;  /* 0x00000000006c7805 */ /* 0x000fe2000001ff00 */
[----:B------:R-:W-:Y:S01]  /*1f8b0*/  CS2R R94, SRZ ;  /* 0x00000000005e7805 */ /* 0x000fe2000001ff00 */
[----:B------:R-:W-:Y:S01]  /*1f8c0*/  CS2R R92, SRZ ;  /* 0x00000000005c7805 */ /* 0x000fe2000001ff00 */
[----:B------:R-:W-:Y:S01]  /*1f8d0*/  CS2R R90, SRZ ;  /* 0x00000000005a7805 */ /* 0x000fe2000001ff00 */
[----:B------:R-:W-:-:S05]  /*1f8e0*/  CS2R R88, SRZ ;  /* 0x0000000000587805 */ /* 0x000fca000001ff00 */
[----:B----4-:R-:W-:Y:S02]  /*1f8f0*/  @!P1 IMAD.WIDE R12, R76, 0x2, R26 ;  /* 0x000000024c0c9825 */ /* 0x010fe400078e021a */
[----:B------:R-:W-:-:S03]  /*1f900*/  @!P0 SHF.R.S32.HI R11, RZ, 0x1f, R10 ;  /* 0x0000001fff0b8819 */ /* 0x000fc6000001140a */
[----:B------:R2:W5:Y:S01]  /*1f910*/  @!P1 LD.E.128 R112, [R12.64] ;  /* 0x000000080c709980 */ /* 0x000562000c101d00 */
[----:B------:R-:W-:-:S04]  /*1f920*/  @!P0 LEA.HI R11, R11, R10, RZ, 0x3 ;  /* 0x0000000a0b0b8211 */ /* 0x000fc800078f18ff */
[----:B------:R-:W-:-:S05]  /*1f930*/  @!P0 LOP3.LUT R11, R11, 0xfffffff8, RZ, 0xc0, !PT ;  /* 0xfffffff80b0b8812 */ /* 0x000fca00078ec0ff */
[----:B------:R-:W-:-:S04]  /*1f940*/  @!P0 IMAD.WIDE R26, R11, 0x2, R26 ;  /* 0x000000020b1a8825 */ /* 0x000fc800078e021a */
[--C-:B-1----:R-:W-:Y:S01]  /*1f950*/  @!P0 IMAD.WIDE R10, R11, 0x2, R22.reuse ;  /* 0x000000020b0a8825 */ /* 0x102fe200078e0216 */
[----:B------:R2:W5:Y:S03]  /*1f960*/  @!P0 LD.E.128 R92, [R26.64] ;  /* 0x000000081a5c8980 */ /* 0x000566000c101d00 */
[----:B------:R-:W-:Y:S01]  /*1f970*/  @!P1 IMAD.WIDE R22, R76, 0x2, R22 ;  /* 0x000000024c169825 */ /* 0x000fe200078e0216 */
[----:B------:R2:W5:Y:S04]  /*1f980*/  @!P0 LD.E.128 R88, [R10.64] ;  /* 0x000000080a588980 */ /* 0x000568000c101d00 */
[----:B------:R2:W5:Y:S02]  /*1f990*/  @!P1 LD.E.128 R108, [R22.64] ;  /* 0x00000008166c9980 */ /* 0x000564000c101d00 */
.L_x_1226:
[----:B------:R-:W-:Y:S05]  /*1f9a0*/  BSYNC B0 ;  /* 0x0000000000007941 */ /* 0x000fea0003800000 */
.L_x_1225:
        /* <DEDUP_REMOVED lines=34> */
[----:B------:R2:W4:Y:S04]  /*1fbd0*/  SHFL.IDX PT, R24, R21, 0x1, 0x181f ;  /* 0x00381f0015187f89 */ /* 0x00052800000e0000 */
[----:B-1----:R2:W1:Y:S04]  /*1fbe0*/  SHFL.IDX PT, R23, R20, 0x1, 0x181f ;  /* 0x00381f0014177f89 */ /* 0x00246800000e0000 */
[----:B------:R2:W1:Y:S02]  /*1fbf0*/  SHFL.IDX PT, R16, R18, 0x1, 0x181f ;  /* 0x00381f0012107f89 */ /* 0x00046400000e0000 */
.L_x_1261:
        /* <DEDUP_REMOVED lines=10> */
[----:B-1----:R-:W-:-:S07]  /*1fca0*/  IMAD.MOV.U32 R22, RZ, RZ, R16 ;  /* 0x000000ffff167224 */ /* 0x002fce00078e0010 */
        /* <DEDUP_REMOVED lines=12> */
[----:B---34-:R-:W-:Y:S02]  /*1fd70*/  @!P1 IMAD.WIDE R12, R76, 0x2, R24 ;  /* 0x000000024c0c9825 */ /* 0x018fe400078e0218 */
[----:B------:R-:W-:-:S03]  /*1fd80*/  @!P0 SHF.R.S32.HI R10, RZ, 0x1f, R11 ;  /* 0x0000001fff0a8819 */ /* 0x000fc6000001140b */
[----:B------:R1:W5:Y:S01]  /*1fd90*/  @!P1 LD.E.128 R64, [R12.64] ;  /* 0x000000080c409980 */ /* 0x000362000c101d00 */
[----:B------:R-:W-:-:S04]  /*1fda0*/  @!P0 LEA.HI R10, R10, R11, RZ, 0x3 ;  /* 0x0000000b0a0a8211 */ /* 0x000fc800078f18ff */
[----:B------:R-:W-:-:S05]  /*1fdb0*/  @!P0 LOP3.LUT R10, R10, 0xfffffff8, RZ, 0xc0, !PT ;  /* 0xfffffff80a0a8812 */ /* 0x000fca00078ec0ff */
[----:B------:R-:W-:-:S04]  /*1fdc0*/  @!P0 IMAD.WIDE R24, R10, 0x2, R24 ;  /* 0x000000020a188825 */ /* 0x000fc800078e0218 */
[--C-:B------:R-:W-:Y:S01]  /*1fdd0*/  @!P0 IMAD.WIDE R10, R10, 0x2, R22.reuse ;  /* 0x000000020a0a8825 */ /* 0x100fe200078e0216 */
[----:B------:R1:W5:Y:S03]  /*1fde0*/  @!P0 LD.E.128 R56, [R24.64] ;  /* 0x0000000818388980 */ /* 0x000366000c101d00 */
[----:B------:R-:W-:Y:S01]  /*1fdf0*/  @!P1 IMAD.WIDE R22, R76, 0x2, R22 ;  /* 0x000000024c169825 */ /* 0x000fe200078e0216 */
[----:B------:R1:W5:Y:S04]  /*1fe00*/  @!P0 LD.E.128 R52, [R10.64] ;  /* 0x000000080a348980 */ /* 0x000368000c101d00 */
[----:B------:R1:W5:Y:S02]  /*1fe10*/  @!P1 LD.E.128 R60, [R22.64] ;  /* 0x00000008163c9980 */ /* 0x000364000c101d00 */
.L_x_1229:
[----:B------:R-:W-:Y:S05]  /*1fe20*/  BSYNC B0 ;  /* 0x0000000000007941 */ /* 0x000fea0003800000 */
.L_x_1228:
[----:B-1---5:R-:W-:Y:S02]  /*1fe30*/  IMAD.MOV.U32 R13, RZ, RZ, R58 ;  /* 0x000000ffff0d7224 */ /* 0x022fe400078e003a */
        /* <DEDUP_REMOVED lines=32> */
[----:B---3--:R1:W3:Y:S02]  /*20040*/  SHFL.IDX PT, R25, R19, 0x2, 0x181f ;  /* 0x00581f0013197f89 */ /* 0x0082e400000e0000 */
.L_x_1262:
[----:B------:R-:W-:Y:S05]  /*20050*/  BRA.DIV ~URZ, `(.L_x_1231) ;  /* 0x000052727f007947 */ /* 0x000fea000b800000 */
[----:B----4-:R4:W1:Y:S04]  /*20060*/  SHFL.IDX PT, R24, R21, 0x2, 0x181f ;  /* 0x00581f0015187f89 */ /* 0x01086800000e0000 */
[----:B------:R4:W2:Y:S04]  /*20070*/  SHFL.IDX PT, R23, R20, 0x2, 0x181f ;  /* 0x00581f0014177f89 */ /* 0x0008a800000e0000 */
[----:B------:R4:W3:Y:S02]  /*20080*/  SHFL.IDX PT, R16, R18, 0x2, 0x181f ;  /* 0x00581f0012107f89 */ /* 0x0008e400000e0000 */
.L_x_1263:
        /* <DEDUP_REMOVED lines=11> */
[----:B--2---:R-:W-:-:S06]  /*20140*/  IMAD.MOV.U32 R17, RZ, RZ, R23 ;  /* 0x000000ffff117224 */ /* 0x004fcc00078e0017 */
        /* <DEDUP_REMOVED lines=12> */
[----:B-1-3--:R-:W-:Y:S02]  /*20210*/  @!P1 IMAD.WIDE R12, R76, 0x2, R24 ;  /* 0x000000024c0c9825 */ /* 0x00afe400078e0218 */
        /* <DEDUP_REMOVED lines=10> */
.L_x_1233:
[----:B------:R-:W-:Y:S05]  /*202c0*/  BSYNC B0 ;  /* 0x0000000000007941 */ /* 0x000fea0003800000 */
.L_x_1232:
[----:B-1---5:R-:W-:Y:S01]  /*202d0*/  IMAD.MOV.U32 R13, RZ, RZ, R38 ;  /* 0x000000ffff0d7224 */ /* 0x022fe200078e0026 */
[----:B------:R-:W-:Y:S01]  /*202e0*/  CS2R R22, SRZ ;  /* 0x0000000000167805 */ /* 0x000fe2000001ff00 */
        /* <DEDUP_REMOVED lines=33> */
.L_x_1264:
[----:B------:R-:W-:Y:S01]  /*20500*/  SHF.R.S32.HI R11, RZ, 0x1f, R156 ;  /* 0x0000001fff0b7819 */ /* 0x000fe2000001149c */
[----:B-1----:R-:W-:-:S03]  /*20510*/  IMAD.SHL.U32 R19, R15, 0x80, RZ ;  /* 0x000000800f137824 */ /* 0x002fc600078e00ff */
[----:B------:R-:W-:-:S04]  /*20520*/  LEA.HI R10, R11, R156, RZ, 0x3 ;  /* 0x0000009c0b0a7211 */ /* 0x000fc800078f18ff */
[----:B------:R-:W-:Y:S01]  /*20530*/  LEA.HI.SX32 R19, R10, R19, 0x1d ;  /* 0x000000130a137211 */ /* 0x000fe200078feaff */
[----:B------:R-:W-:Y:S05]  /*20540*/  BRA.DIV ~URZ, `(.L_x_1235) ;  /* 0x00004f527f007947 */ /* 0x000fea000b800000 */
[----:B------:R1:W4:Y:S01]  /*20550*/  SHFL.IDX PT, R68, R21, 0x3, 0x181f ;  /* 0x00781f0015447f89 */ /* 0x00032200000e0000 */
[----:B--2---:R-:W-:-:S03]  /*20560*/  MOV R69, R17 ;  /* 0x0000001100457202 */ /* 0x004fc60000000f00 */
[----:B------:R1:W2:Y:S04]  /*20570*/  SHFL.IDX PT, R15, R20, 0x3, 0x181f ;  /* 0x00781f00140f7f89 */ /* 0x0002a800000e0000 */
[----:B------:R1:W3:Y:S02]  /*20580*/  SHFL.IDX PT, R14, R18, 0x3, 0x181f ;  /* 0x00781f00120e7f89 */ /* 0x0002e400000e0000 */
.L_x_1265:
[----:B------:R-:W-:Y:S01]  /*20590*/  IADD3 R19, R19, 0x60, RZ ;  /* 0x0000006013137810 */ /* 0x000fe20007ffe0ff */
[----:B------:R-:W-:Y:S01]  /*205a0*/  BSSY B0, `(.L_x_1236) ;  /* 0x0000020000007945 */ /* 0x000fe20003800000 */
[----:B-1--4-:R-:W-:Y:S01]  /*205b0*/  CS2R R20, SRZ ;  /* 0x0000000000147805 */ /* 0x012fe2000001ff00 */
[----:B------:R-:W-:Y:S01]  /*205c0*/  CS2R R30, SRZ ;  /* 0x00000000001e7805 */ /* 0x000fe2000001ff00 */
[----:B------:R-:W-:Y:S01]  /*205d0*/  ISETP.GE.AND P0, PT, R19, R8, PT ;  /* 0x000000081300720c */ /* 0x000fe20003f06270 */
[----:B------:R-:W-:Y:S01]  /*205e0*/  CS2R R28, SRZ ;  /* 0x00000000001c7805 */ /* 0x000fe2000001ff00 */
[----:B------:R-:W-:Y:S01]  /*205f0*/  CS2R R18, SRZ ;  /* 0x0000000000127805 */ /* 0x000fe2000001ff00 */
[----:B---3--:R-:W-:Y:S01]  /*20600*/  CS2R R16, SRZ ;  /* 0x0000000000107805 */ /* 0x008fe2000001ff00 */
[----:B------:R-:W-:Y:S01]  /*20610*/  CS2R R26, SRZ ;  /* 0x00000000001a7805 */ /* 0x000fe2000001ff00 */
[----:B------:R-:W-:-:S08]  /*20620*/  CS2R R24, SRZ ;  /* 0x0000000000187805 */ /* 0x000fd0000001ff00 */
        /* <DEDUP_REMOVED lines=12> */
[----:B------:R-:W-:Y:S02]  /*206f0*/  @!P1 IMAD.WIDE R12, R76, 0x2, R68 ;  /* 0x000000024c0c9825 */ /* 0x000fe400078e0244 */
[----:B------:R-:W-:-:S03]  /*20700*/  @!P0 SHF.R.S32.HI R10, RZ, 0x1f, R11 ;  /* 0x0000001fff0a8819 */ /* 0x000fc6000001140b */
[----:B------:R1:W5:Y:S01]  /*20710*/  @!P1 LD.E.128 R28, [R12.64] ;  /* 0x000000080c1c9980 */ /* 0x000362000c101d00 */
[----:B------:R-:W-:-:S04]  /*20720*/  @!P0 LEA.HI R10, R10, R11, RZ, 0x3 ;  /* 0x0000000b0a0a8211 */ /* 0x000fc800078f18ff */
[----:B------:R-:W-:-:S05]  /*20730*/  @!P0 LOP3.LUT R10, R10, 0xfffffff8, RZ, 0xc0, !PT ;  /* 0xfffffff80a0a8812 */ /* 0x000fca00078ec0ff */
[----:B------:R-:W-:-:S04]  /*20740*/  @!P0 IMAD.WIDE R68, R10, 0x2, R68 ;  /* 0x000000020a448825 */ /* 0x000fc800078e0244 */
[--C-:B--2---:R-:W-:Y:S01]  /*20750*/  @!P0 IMAD.WIDE R10, R10, 0x2, R14.reuse ;  /* 0x000000020a0a8825 */ /* 0x104fe200078e020e */
[----:B------:R1:W5:Y:S03]  /*20760*/  @!P0 LD.E.128 R20, [R68.64] ;  /* 0x0000000844148980 */ /* 0x000366000c101d00 */
[----:B------:R-:W-:Y:S01]  /*20770*/  @!P1 IMAD.WIDE R14, R76, 0x2, R14 ;  /* 0x000000024c0e9825 */ /* 0x000fe200078e020e */
[----:B------:R1:W5:Y:S04]  /*20780*/  @!P0 LD.E.128 R16, [R10.64] ;  /* 0x000000080a108980 */ /* 0x000368000c101d00 */
[----:B------:R1:W5:Y:S02]  /*20790*/  @!P1 LD.E.128 R24, [R14.64] ;  /* 0x000000080e189980 */ /* 0x000364000c101d00 */
.L_x_1237:
[----:B------:R-:W-:Y:S05]  /*207a0*/  BSYNC B0 ;  /* 0x0000000000007941 */ /* 0x000fea0003800000 */
.L_x_1236:
[----:B-1----:R-:W-:Y:S01]  /*207b0*/  IADD3 R13, R9, -c[0x0][0x20], RZ ;  /* 0x80000800090d7a10 */ /* 0x002fe20007ffe0ff */
[----:B------:R-:W-:-:S04]  /*207c0*/  DEPBAR.LE SB0, 0x1 ;  /* 0x000080400000791a */ /* 0x000fc80000000000 */
[----:B--2---:R-:W2:Y:S04]  /*207d0*/  LDL.64 R14, [R13+0x20] ;  /* 0x000020000d0e7983 */ /* 0x004ea80000100a00 */
[----:B------:R-:W3:Y:S01]  /*207e0*/  LDL.64 R146, [R13+0x28] ;  /* 0x000028000d927983 */ /* 0x000ee20000100a00 */
[----:B------:R-:W-:Y:S03]  /*207f0*/  WARPSYNC 0xffffffff ;  /* 0xffffffff00007948 */ /* 0x000fe60003800000 */
[----:B------:R-:W-:Y:S06]  /*20800*/  BAR.SYNC.DEFER_BLOCKING 0x0 ;  /* 0x0000000000007b1d */ /* 0x000fec0000010000 */
[----:B--2---:R-:W2:Y:S04]  /*20810*/  LD.E R103, [R14.64] ;  /* 0x000000080e677980 */ /* 0x004ea8000c101900 */
[----:B---3--:R-:W5:Y:S02]  /*20820*/  LD.E.64 R146, [R146.64] ;  /* 0x0000000892927980 */ /* 0x008f64000c101b00 */
[----:B-----5:R-:W-:Y:S01]  /*20830*/  IMAD.MOV.U32 R11, RZ, RZ, R23 ;  /* 0x000000ffff0b7224 */ /* 0x020fe200078e0017 */
[----:B------:R-:W-:Y:S01]  /*20840*/  BSSY B1, `(.L_x_1238) ;  /* 0x0000112000017945 */ /* 0x000fe20003800000 */
        /* <DEDUP_REMOVED lines=27> */
[----:B--2---:R-:W-:Y:S02]  /*20a00*/  IMAD R103, R103, -0x80, R8 ;  /* 0xffffff8067677824 */ /* 0x004fe400078e0208 */
[----:B------:R-:W-:-:S03]  /*20a10*/  IMAD.MOV.U32 R8, RZ, RZ, R17 ;  /* 0x000000ffff087224 */ /* 0x000fc600078e0011 */
        /* <DEDUP_REMOVED lines=9> */
[----:B------:R-:W-:Y:S01]  /*20ab0*/  SHF.R.S32.HI R171, RZ, 0x1f, R156 ;  /* 0x0000001fffab7819 */ /* 0x000fe2000001149c */
[----:B------:R-:W-:Y:S01]  /*20ac0*/  IMAD.SHL.U32 R9, R106, 0x40, RZ ;  /* 0x000000406a097824 */ /* 0x000fe200078e00ff */
[----:B------:R-:W-:Y:S02]  /*20ad0*/  LEA.HI R12, R85, R104, RZ, 0x1d ;  /* 0x00000068550c7211 */ /* 0x000fe400078fe8ff */
[----:B------:R-:W-:Y:S02]  /*20ae0*/  LEA.HI R171, R171, R156, RZ, 0x6 ;  /* 0x0000009cabab7211 */ /* 0x000fe400078f30ff */
[----:B------:R-:W-:Y:S02]  /*20af0*/  SHF.R.S32.HI R11, RZ, 0x1f, R12 ;  /* 0x0000001fff0b7819 */ /* 0x000fe4000001140c */
[----:B------:R-:W-:Y:S01]  /*20b00*/  LOP3.LUT R9, R9, 0x1c0, RZ, 0xc0, !PT ;  /* 0x000001c009097812 */ /* 0x000fe200078ec0ff */
[----:B------:R-:W-:Y:S01]  /*20b10*/  IMAD.SHL.U32 R171, R171, 0x8, RZ ;  /* 0x00000008abab7824 */ /* 0x000fe200078e00ff */
[----:B------:R-:W-:Y:S01]  /*20b20*/  LEA.HI R10, R11, R12, RZ, 0x3 ;  /* 0x0000000c0b0a7211 */ /* 0x000fe200078f18ff */
[----:B------:R-:W-:Y:S01]  /*20b30*/  IMAD.SHL.U32 R12, R12, 0x8, RZ ;  /* 0x000000080c0c7824 */ /* 0x000fe200078e00ff */
[----:B------:R-:W-:-:S02]  /*20b40*/  LOP3.LUT R11, R9, 0x38, R76, 0xf8, !PT ;  /* 0x00000038090b7812 */ /* 0x000fc400078ef84c */
[----:B------:R-:W-:Y:S01]  /*20b50*/  SHF.R.U32.HI R8, RZ, 0x3, R9 ;  /* 0x00000003ff087819 */ /* 0x000fe20000011609 */
[----:B------:R-:W-:Y:S01]  /*20b60*/  IMAD.SHL.U32 R10, R10, 0x400, RZ ;  /* 0x000004000a0a7824 */ /* 0x000fe200078e00ff */
[----:B------:R-:W-:Y:S02]  /*20b70*/  LOP3.LUT R171, R171, 0xfffffe00, RZ, 0xc0, !PT ;  /* 0xfffffe00abab7812 */ /* 0x000fe400078ec0ff */
[----:B------:R-:W-:Y:S02]  /*20b80*/  LOP3.LUT R9, R9, 0x38, R12, 0xf8, !PT ;  /* 0x0000003809097812 */ /* 0x000fe400078ef80c */
[----:B------:R-:W-:Y:S02]  /*20b90*/  LOP3.LUT R11, R171, R11, R8, 0xf6, !PT ;  /* 0x0000000bab0b7212 */ /* 0x000fe400078ef608 */
[----:B------:R-:W-:Y:S02]  /*20ba0*/  LOP3.LUT R8, R9, R8, RZ, 0x3c, !PT ;  /* 0x0000000809087212 */ /* 0x000fe400078e3cff */
[----:B------:R-:W-:Y:S01]  /*20bb0*/  LOP3.LUT R10, R10, 0xffffe000, RZ, 0xc0, !PT ;  /* 0xffffe0000a0a7812 */ /* 0x000fe200078ec0ff */
[----:B------:R-:W-:-:S03]  /*20bc0*/  IMAD.WIDE.U32 R172, R11, 0x2, R146 ;  /* 0x000000020bac7825 */ /* 0x000fc600078e0092 */
[----:B------:R-:W-:Y:S02]  /*20bd0*/  IADD3 R171, R8, R10, R171 ;  /* 0x0000000a08ab7210 */ /* 0x000fe40007ffe0ab */
[----:B------:R-:W2:Y:S03]  /*20be0*/  LD.E.128 R12, [R172.64] ;  /* 0x00000008ac0c7980 */ /* 0x000ea6000c101d00 */
[----:B------:R-:W-:-:S05]  /*20bf0*/  IMAD.WIDE.U32 R170, R171, 0x2, R146 ;  /* 0x00000002abaa7825 */ /* 0x000fca00078e0092 */
[----:B------:R-:W3:Y:S01]  /*20c00*/  LD.E.128 R8, [R170.64] ;  /* 0x00000008aa087980 */ /* 0x000ee2000c101d00 */
[--C-:B------:R-:W-:Y:S02]  /*20c10*/  SHF.R.U64 R165, R112, 0x10, R113.reuse ;  /* 0x0000001070a57819 */ /* 0x100fe40000001271 */
[----:B------:R-:W-:Y:S02]  /*20c20*/  SHF.R.U32.HI R112, RZ, 0x10, R113 ;  /* 0x00000010ff707819 */ /* 0x000fe40000011671 */
[--C-:B------:R-:W-:Y:S02]  /*20c30*/  SHF.R.U64 R113, R114, 0x10, R115.reuse ;  /* 0x0000001072717819 */ /* 0x100fe40000001273 */
[----:B------:R-:W-:Y:S02]  /*20c40*/  SHF.R.U32.HI R114, RZ, 0x10, R115 ;  /* 0x00000010ff727819 */ /* 0x000fe40000011673 */
[--C-:B------:R-:W-:Y:S02]  /*20c50*/  SHF.R.U64 R115, R108, 0x10, R109.reuse ;  /* 0x000000106c737819 */ /* 0x100fe4000000126d */
        /* <DEDUP_REMOVED lines=13> */
[----:B------:R-:W-:Y:S01]  /*20d30*/  PRMT R163, R163, 0x5410, R114 ;  /* 0x00005410a3a37816 */ /* 0x000fe20000000072 */
[C---:B--2---:R-:W-:Y:S01]  /*20d40*/  IMAD.U32 R109, R12.reuse, 0x10000, RZ ;  /* 0x000100000c6d7824 */ /* 0x044fe200078e00ff */
[----:B------:R-:W-:Y:S01]  /*20d50*/  LOP3.LUT R108, R12, 0xffff0000, RZ, 0xc0, !PT ;  /* 0xffff00000c6c7812 */ /* 0x000fe200078ec0ff */
[C---:B------:R-:W-:Y:S01]  /*20d60*/  IMAD.U32 R12, R13.reuse, 0x10000, RZ ;  /* 0x000100000d0c7824 */ /* 0x040fe200078e00ff */
[----:B------:R-:W-:Y:S01]  /*20d70*/  LOP3.LUT R111, R13, 0xffff0000, RZ, 0xc0, !PT ;  /* 0xffff00000d6f7812 */ /* 0x000fe200078ec0ff */
[C---:B------:R-:W-:Y:S01]  /*20d80*/  IMAD.U32 R13, R15.reuse, 0x10000, RZ ;  /* 0x000100000f0d7824 */ /* 0x040fe200078e00ff */
[----:B------:R-:W-:Y:S01]  /*20d90*/  LOP3.LUT R113, R15, 0xffff0000, RZ, 0xc0, !PT ;  /* 0xffff00000f717812 */ /* 0x000fe200078ec0ff */
[C---:B------:R-:W-:Y:S01]  /*20da0*/  IMAD.U32 R110, R14.reuse, 0x10000, RZ ;  /* 0x000100000e6e7824 */ /* 0x040fe200078e00ff */
[----:B------:R-:W-:Y:S01]  /*20db0*/  LOP3.LUT R14, R14, 0xffff0000, RZ, 0xc0, !PT ;  /* 0xffff00000e0e7812 */ /* 0x000fe200078ec0ff */
[C---:B---3--:R-:W-:Y:S01]  /*20dc0*/  IMAD.U32 R112, R8.reuse, 0x10000, RZ ;  /* 0x0001000008707824 */ /* 0x048fe200078e00ff */
        /* <DEDUP_REMOVED lines=9> */
[----:B------:R-:W-:Y:S02]  /*20e60*/  FFMA.FTZ R10, R109, R115, -R10 ;  /* 0x000000736d0a7223 */ /* 0x000fe4000001080a */
[----:B------:R-:W-:Y:S02]  /*20e70*/  FMUL.FTZ R115, R15, R158 ;  /* 0x0000009e0f737220 */ /* 0x000fe40000410000 */
[----:B------:R-:W-:Y:S02]  /*20e80*/  FFMA.FTZ R112, R109, R9, R112 ;  /* 0x000000096d707223 */ /* 0x000fe40000010070 */
[----:B------:R-:W-:Y:S02]  /*20e90*/  IMAD.U32 R9, R161, 0x10000, RZ ;  /* 0x00010000a1097824 */ /* 0x000fe400078e00ff */
[----:B------:R-:W-:-:S02]  /*20ea0*/  FMUL.FTZ R15, R15, R162 ;  /* 0x000000a20f0f7220 */ /* 0x000fc40000410000 */
[----:B------:R-:W-:Y:S01]  /*20eb0*/  FFMA.FTZ R115, R108, R162, -R115 ;  /* 0x000000a26c737223 */ /* 0x000fe20000010873 */
[----:B------:R-:W-:Y:S01]  /*20ec0*/  LOP3.LUT R162, R157, 0xffff0000, RZ, 0xc0, !PT ;  /* 0xffff00009da27812 */ /* 0x000fe200078ec0ff */
[C---:B------:R-:W-:Y:S02]  /*20ed0*/  FMUL.FTZ R109, R8.reuse, R169 ;  /* 0x000000a9086d7220 */ /* 0x040fe40000410000 */
[-C--:B------:R-:W-:Y:S02]  /*20ee0*/  FMUL.FTZ R8, R8, R9.reuse ;  /* 0x0000000908087220 */ /* 0x080fe40000410000 */
[----:B------:R-:W-:Y:S01]  /*20ef0*/  FFMA.FTZ R15, R108, R158, R15 ;  /* 0x0000009e6c0f7223 */ /* 0x000fe2000001000f */
[----:B------:R-:W-:Y:S01]  /*20f00*/  LOP3.LUT R108, R161, 0xffff0000, RZ, 0xc0, !PT ;  /* 0xffff0000a16c7812 */ /* 0x000fe200078ec0ff */
[C---:B------:R-:W-:Y:S02]  /*20f10*/  FFMA.FTZ R109, R12.reuse, R9, -R109 ;  /* 0x000000090c6d7223 */ /* 0x040fe4000001086d */
[----:B------:R-:W-:-:S02]  /*20f20*/  FFMA.FTZ R9, R12, R169, R8 ;  /* 0x000000a90c097223 */ /* 0x000fc40000010008 */
[C---:B------:R-:W-:Y:S02]  /*20f30*/  FMUL.FTZ R8, R167.reuse, R162 ;  /* 0x000000a2a7087220 */ /* 0x040fe40000410000 */
[-C--:B------:R-:W-:Y:S02]  /*20f40*/  FMUL.FTZ R167, R167, R108.reuse ;  /* 0x0000006ca7a77220 */ /* 0x080fe40000410000 */
[----:B------:R-:W-:Y:S02]  /*20f50*/  FFMA.FTZ R108, R111, R108, -R8 ;  /* 0x0000006c6f6c7223 */ /* 0x000fe40000010808 */
[C---:B------:R-:W-:Y:S01]  /*20f60*/  IMAD.U32 R114, R11.reuse, 0x10000, RZ ;  /* 0x000100000b727824 */ /* 0x040fe200078e00ff */
[----:B------:R-:W-:Y:S01]  /*20f70*/  LOP3.LUT R11, R11, 0xffff0000, RZ, 0xc0, !PT ;  /* 0xffff00000b0b7812 */ /* 0x000fe200078ec0ff */
[C---:B------:R-:W-:Y:S01]  /*20f80*/  IMAD.U32 R157, R160.reuse, 0x10000, RZ ;  /* 0x00010000a09d7824 */ /* 0x040fe200078e00ff */
[----:B------:R-:W-:Y:S01]  /*20f90*/  LOP3.LUT R160, R160, 0xffff0000, RZ, 0xc0, !PT ;  /* 0xffff0000a0a07812 */ /* 0x000fe200078ec0ff */
[----:B------:R-:W-:-:S02]  /*20fa0*/  IMAD.U32 R8, R159, 0x10000, RZ ;  /* 0x000100009f087824 */ /* 0x000fc400078e00ff */
[C---:B------:R-:W-:Y:S01]  /*20fb0*/  IMAD.U32 R161, R164.reuse, 0x10000, RZ ;  /* 0x00010000a4a17824 */ /* 0x040fe200078e00ff */
[----:B------:R-:W-:Y:S01]  /*20fc0*/  LOP3.LUT R164, R164, 0xffff0000, RZ, 0xc0, !PT ;  /* 0xffff0000a4a47812 */ /* 0x000fe200078ec0ff */
[----:B------:R-:W-:Y:S02]  /*20fd0*/  FFMA.FTZ R162, R111, R162, R167 ;  /* 0x000000a26fa27223 */ /* 0x000fe400000100a7 */
[----:B------:R-:W-:Y:S02]  /*20fe0*/  IMAD.U32 R12, R163, 0x10000, RZ ;  /* 0x00010000a30c7824 */ /* 0x000fe400078e00ff */
[----:B------:R-:W-:Y:S01]  /*20ff0*/  FMUL.FTZ R158, R166, R157 ;  /* 0x0000009da69e7220 */ /* 0x000fe20000410000 */
[----:B------:R-:W-:Y:S01]  /*21000*/  F2FP.BF16.PACK_AB R9, R162, R9 ;  /* 0x00000009a209723e */ /* 0x000fe200000010ff */
[----:B------:R-:W-:Y:S02]  /*21010*/  FMUL.FTZ R167, R114, R8 ;  /* 0x0000000872a77220 */ /* 0x000fe40000410000 */
[----:B------:R-:W-:-:S02]  /*21020*/  FMUL.FTZ R166, R166, R161 ;  /* 0x000000a1a6a67220 */ /* 0x000fc40000410000 */
[-C--:B------:R-:W-:Y:S02]  /*21030*/  FMUL.FTZ R114, R114, R12.reuse ;  /* 0x0000000c72727220 */ /* 0x080fe40000410000 */
[----:B------:R-:W-:Y:S01]  /*21040*/  FFMA.FTZ R167, R13, R12, -R167 ;  /* 0x0000000c0da77223 */ /* 0x000fe200000108a7 */
[----:B------:R-:W-:Y:S01]  /*21050*/  LOP3.LUT R12, R159, 0xffff0000, RZ, 0xc0, !PT ;  /* 0xffff00009f0c7812 */ /* 0x000fe200078ec0ff */
[C---:B------:R-:W-:Y:S02]  /*21060*/  FFMA.FTZ R111, R110.reuse, R161, -R158 ;  /* 0x000000a16e6f7223 */ /* 0x040fe4000001089e */
[----:B------:R-:W-:Y:S01]  /*21070*/  FFMA.FTZ R166, R110, R157, R166 ;  /* 0x0000009d6ea67223 */ /* 0x000fe200000100a6 */
[----:B------:R-:W-:Y:S01]  /*21080*/  LOP3.LUT R110, R163, 0xffff0000, RZ, 0xc0, !PT ;  /* 0xffff0000a36e7812 */ /* 0x000fe200078ec0ff */
[----:B------:R-:W-:Y:S02]  /*21090*/  FFMA.FTZ R114, R13, R8, R114 ;  /* 0x000000080d727223 */ /* 0x000fe40000010072 */
[----:B------:R-:W-:-:S02]  /*210a0*/  FMUL.FTZ R157, R165, R160 ;  /* 0x000000a0a59d7220 */ /* 0x000fc40000410000 */
[----:B------:R-:W-:Y:S02]  /*210b0*/  FMUL.FTZ R165, R165, R164 ;  /* 0x000000a4a5a57220 */ /* 0x000fe40000410000 */
[C---:B------:R-:W-:Y:S02]  /*210c0*/  FMUL.FTZ R13, R11.reuse, R12 ;  /* 0x0000000c0b0d7220 */ /* 0x040fe40000410000 */
[----:B------:R-:W-:Y:S02]  /*210d0*/  FMUL.FTZ R8, R11, R110 ;  /* 0x0000006e0b087220 */ /* 0x000fe40000410000 */
[C---:B------:R-:W-:Y:S02]  /*210e0*/  FFMA.FTZ R164, R14.reuse, R164, -R157 ;  /* 0x000000a40ea47223 */ /* 0x040fe4000001089d */
[----:B------:R-:W-:Y:S02]  /*210f0*/  FFMA.FTZ R11, R14, R160, R165 ;  /* 0x000000a00e0b7223 */ /* 0x000fe400000100a5 */
[C---:B------:R-:W-:Y:S01]  /*21100*/  FFMA.FTZ R110, R113.reuse, R110, -R13 ;  /* 0x0000006e716e7223 */ /* 0x040fe2000001080d */
[----:B------:R-:W-:Y:S01]  /*21110*/  F2FP.BF16.PACK_AB R13, R108, R109 ;  /* 0x0000006d6c0d723e */ /* 0x000fe200000010ff */
[----:B------:R-:W-:Y:S01]  /*21120*/  FFMA.FTZ R113, R113, R12, R8 ;  /* 0x0000000c71717223 */ /* 0x000fe20000010008 */
[----:B------:R-:W-:-:S02]  /*21130*/  F2FP.BF16.PACK_AB R12, R115, R10 ;  /* 0x0000000a730c723e */ /* 0x000fc400000010ff */
[----:B------:R-:W-:Y:S02]  /*21140*/  F2FP.BF16.PACK_AB R8, R15, R112 ;  /* 0x000000700f08723e */ /* 0x000fe400000010ff */
[----:B------:R-:W-:Y:S02]  /*21150*/  F2FP.BF16.PACK_AB R14, R164, R111 ;  /* 0x0000006fa40e723e */ /* 0x000fe400000010ff */
[----:B------:R-:W-:Y:S02]  /*21160*/  F2FP.BF16.PACK_AB R10, R11, R166 ;  /* 0x000000a60b0a723e */ /* 0x000fe400000010ff */
[----:B------:R-:W-:Y:S02]  /*21170*/  F2FP.BF16.PACK_AB R15, R110, R167 ;  /* 0x000000a76e0f723e */ /* 0x000fe400000010ff */
[----:B------:R-:W-:-:S03]  /*21180*/  F2FP.BF16.PACK_AB R11, R113, R114 ;  /* 0x00000072710b723e */ /* 0x000fc600000010ff */
[----:B------:R1:W-:Y:S04]  /*21190*/  ST.E.128 [R172.64], R12 ;  /* 0x0000000cac007985 */ /* 0x0003e8000c101d08 */
[----:B------:R1:W-:Y:S02]  /*211a0*/  ST.E.128 [R170.64], R8 ;  /* 0x00000008aa007985 */ /* 0x0003e4000c101d08 */
.L_x_1241:
[----:B------:R-:W-:Y:S05]  /*211b0*/  BSYNC B0 ;  /* 0x0000000000007941 */ /* 0x000fea0003800000 */
.L_x_1240:
[----:B-1----:R-:W-:-:S04]  /*211c0*/  IADD3 R11, R76, 0x40, RZ ;  /* 0x000000404c0b7810 */ /* 0x002fc80007ffe0ff */
[----:B------:R-:W-:-:S13]  /*211d0*/  ISETP.GE.AND P0, PT, R11, R85, PT ;  /* 0x000000550b00720c */ /* 0x000fda0003f06270 */
[----:B------:R-:W-:Y:S05]  /*211e0*/  @P0 BRA `(.L_x_1239) ;  /* 0x0000077000000947 */ /* 0x000fea0003800000 */
[----:B------:R-:W-:Y:S01]  /*211f0*/  SHF.R.S32.HI R14, RZ, 0x1f, R11 ;  /* 0x0000001fff0e7819 */ /* 0x000fe2000001140b */
[----:B------:R-:W-:Y:S01]  /*21200*/  IMAD.SHL.U32 R10, R106, 0x40, RZ ;  /* 0x000000406a0a7824 */ /* 0x000fe200078e00ff */
[----:B------:R-:W-:Y:S02]  /*21210*/  SHF.R.S32.HI R13, RZ, 0x1f, R156 ;  /* 0x0000001fff0d7819 */ /* 0x000fe4000001149c */
        /* <DEDUP_REMOVED lines=21> */
[----:B------:R-:W-:-:S03]  /*21370*/  IADD3 R113, R113, R9, R8 ;  /* 0x0000000971717210 */ /* 0x000fc60007ffe008 */
[----:B------:R-:W-:-:S04]  /*21380*/  IMAD.WIDE.U32 R114, R15, 0x2, R146 ;  /* 0x000000020f727825 */ /* 0x000fc800078e0092 */
[----:B------:R-:W-:Y:S01]  /*21390*/  IMAD.WIDE.U32 R112, R113, 0x2, R146 ;  /* 0x0000000271707825 */ /* 0x000fe200078e0092 */
[----:B------:R-:W2:Y:S04]  /*213a0*/  LD.E.128 R12, [R114.64] ;  /* 0x00000008720c7980 */ /* 0x000ea8000c101d00 */
[----:B------:R-:W3:Y:S01]  /*213b0*/  LD.E.128 R8, [R112.64] ;  /* 0x0000000870087980 */ /* 0x000ee2000c101d00 */
[--C-:B------:R-:W-:Y:S02]  /*213c0*/  SHF.R.U64 R88, R88, 0x10, R89.reuse ;  /* 0x0000001058587819 */ /* 0x100fe40000001259 */
[----:B------:R-:W-:Y:S02]  /*213d0*/  SHF.R.U32.HI R89, RZ, 0x10, R89 ;  /* 0x00000010ff597819 */ /* 0x000fe40000011659 */
[----:B------:R-:W-:-:S02]  /*213e0*/  SHF.R.U64 R90, R90, 0x10, R91 ;  /* 0x000000105a5a7819 */ /* 0x000fc4000000125b */
[----:B------:R-:W-:Y:S02]  /*213f0*/  SHF.R.U64 R92, R92, 0x10, R93 ;  /* 0x000000105c5c7819 */ /* 0x000fe4000000125d */
[----:B------:R-:W-:Y:S02]  /*21400*/  SHF.R.U32.HI R91, RZ, 0x10, R91 ;  /* 0x00000010ff5b7819 */ /* 0x000fe4000001165b */
[----:B------:R-:W-:Y:S02]  /*21410*/  SHF.R.U32.HI R93, RZ, 0x10, R93 ;  /* 0x00000010ff5d7819 */ /* 0x000fe4000001165d */
[----:B------:R-:W-:Y:S02]  /*21420*/  PRMT R149, R149, 0x5410, R88 ;  /* 0x0000541095957816 */ /* 0x000fe40000000058 */
[----:B------:R-:W-:Y:S02]  /*21430*/  PRMT R148, R148, 0x5410, R89 ;  /* 0x0000541094947816 */ /* 0x000fe40000000059 */
[----:B------:R-:W-:-:S02]  /*21440*/  SHF.R.U64 R94, R94, 0x10, R95 ;  /* 0x000000105e5e7819 */ /* 0x000fc4000000125f */
[----:B------:R-:W-:Y:S01]  /*21450*/  PRMT R150, R150, 0x5410, R91 ;  /* 0x0000541096967816 */ /* 0x000fe2000000005b */
[----:B------:R-:W-:Y:S01]  /*21460*/  IMAD.U32 R111, R148, 0x10000, RZ ;  /* 0x00010000946f7824 */ /* 0x000fe200078e00ff */
[----:B------:R-:W-:Y:S02]  /*21470*/  SHF.R.U32.HI R95, RZ, 0x10, R95 ;  /* 0x00000010ff5f7819 */ /* 0x000fe4000001165f */
[----:B------:R-:W-:Y:S02]  /*21480*/  PRMT R153, R153, 0x5410, R92 ;  /* 0x0000541099997816 */ /* 0x000fe4000000005c */
[----:B------:R-:W-:Y:S02]  /*21490*/  PRMT R152, R152, 0x5410, R93 ;  /* 0x0000541098987816 */ /* 0x000fe4000000005d */
[----:B------:R-:W-:Y:S01]  /*214a0*/  PRMT R154, R154, 0x5410, R95 ;  /* 0x000054109a9a7816 */ /* 0x000fe2000000005f */
[C---:B------:R-:W-:Y:S01]  /*214b0*/  IMAD.U32 R95, R153.reuse, 0x10000, RZ ;  /* 0x00010000995f7824 */ /* 0x040fe200078e00ff */
[----:B------:R-:W-:-:S02]  /*214c0*/  LOP3.LUT R156, R153, 0xffff0000, RZ, 0xc0, !PT ;  /* 0xffff0000999c7812 */ /* 0x000fc400078ec0ff */
        /* <DEDUP_REMOVED lines=13> */
[C---:B------:R-:W-:Y:S01]  /*215a0*/  IMAD.U32 R9, R149.reuse, 0x10000, RZ ;  /* 0x0001000095097824 */ /* 0x040fe200078e00ff */
[C---:B------:R-:W-:Y:S01]  /*215b0*/  LOP3.LUT R108, R10.reuse, 0xffff0000, RZ, 0xc0, !PT ;  /* 0xffff00000a6c7812 */ /* 0x040fe200078ec0ff */
[----:B------:R-:W-:Y:S01]  /*215c0*/  IMAD.U32 R109, R10, 0x10000, RZ ;  /* 0x000100000a6d7824 */ /* 0x000fe200078e00ff */
[----:B------:R-:W-:Y:S01]  /*215d0*/  LOP3.LUT R149, R149, 0xffff0000, RZ, 0xc0, !PT ;  /* 0xffff000095957812 */ /* 0x000fe200078ec0ff */
[----:B------:R-:W-:-:S02]  /*215e0*/  FMUL.FTZ R10, R92, R9 ;  /* 0x000000095c0a7220 */ /* 0x000fc40000410000 */
[-C--:B------:R-:W-:Y:S02]  /*215f0*/  FMUL.FTZ R92, R92, R95.reuse ;  /* 0x0000005f5c5c7220 */ /* 0x080fe40000410000 */
[C---:B------:R-:W-:Y:S02]  /*21600*/  FFMA.FTZ R10, R89.reuse, R95, -R10 ;  /* 0x0000005f590a7223 */ /* 0x040fe4000001080a */
[----:B------:R-:W-:Y:S02]  /*21610*/  FFMA.FTZ R92, R89, R9, R92 ;  /* 0x00000009595c7223 */ /* 0x000fe4000001005c */
[----:B------:R-:W-:Y:S02]  /*21620*/  IMAD.U32 R9, R152, 0x10000, RZ ;  /* 0x0001000098097824 */ /* 0x000fe400078e00ff */
[C---:B------:R-:W-:Y:S02]  /*21630*/  FMUL.FTZ R95, R15.reuse, R149 ;  /* 0x000000950f5f7220 */ /* 0x040fe40000410000 */
[----:B------:R-:W-:-:S02]  /*21640*/  FMUL.FTZ R15, R15, R156 ;  /* 0x0000009c0f0f7220 */ /* 0x000fc40000410000 */
[C---:B------:R-:W-:Y:S02]  /*21650*/  FMUL.FTZ R89, R8.reuse, R111 ;  /* 0x0000006f08597220 */ /* 0x040fe40000410000 */
[----:B------:R-:W-:Y:S02]  /*21660*/  FMUL.FTZ R8, R8, R9 ;  /* 0x0000000908087220 */ /* 0x000fe40000410000 */
[C---:B------:R-:W-:Y:S02]  /*21670*/  FFMA.FTZ R95, R88.reuse, R156, -R95 ;  /* 0x0000009c585f7223 */ /* 0x040fe4000001085f */
        /* <DEDUP_REMOVED lines=17> */
[----:B------:R-:W-:-:S02]  /*21790*/  FFMA.FTZ R148, R91, R148, R152 ;  /* 0x000000945b947223 */ /* 0x000fc40000010098 */
[C---:B------:R-:W-:Y:S02]  /*217a0*/  FMUL.FTZ R149, R109.reuse, R8 ;  /* 0x000000086d957220 */ /* 0x040fe40000410000 */
[----:B------:R-:W-:Y:S01]  /*217b0*/  FMUL.FTZ R152, R94, R12 ;  /* 0x0000000c5e987220 */ /* 0x000fe20000410000 */
[----:B------:R-:W-:Y:S01]  /*217c0*/  F2FP.BF16.PACK_AB R9, R148, R9 ;  /* 0x000000099409723e */ /* 0x000fe200000010ff */
[C---:B------:R-:W-:Y:S01]  /*217d0*/  IMAD.U32 R90, R14.reuse, 0x10000, RZ ;  /* 0x000100000e5a7824 */ /* 0x040fe200078e00ff */
[----:B------:R-:W-:Y:S01]  /*217e0*/  LOP3.LUT R14, R14, 0xffff0000, RZ, 0xc0, !PT ;  /* 0xffff00000e0e7812 */ /* 0x000fe200078ec0ff */
[-C--:B------:R-:W-:Y:S02]  /*217f0*/  FMUL.FTZ R109, R109, R111.reuse ;  /* 0x0000006f6d6d7220 */ /* 0x080fe40000410000 */
[----:B------:R-:W-:Y:S02]  /*21800*/  FMUL.FTZ R94, R94, R110 ;  /* 0x0000006e5e5e7220 */ /* 0x000fe40000410000 */
[----:B------:R-:W-:-:S02]  /*21810*/  FFMA.FTZ R91, R90, R111, -R149 ;  /* 0x0000006f5a5b7223 */ /* 0x000fc40000010895 */
[----:B------:R-:W-:Y:S02]  /*21820*/  FFMA.FTZ R109, R90, R8, R109 ;  /* 0x000000085a6d7223 */ /* 0x000fe4000001006d */
[----:B------:R-:W-:Y:S02]  /*21830*/  FFMA.FTZ R94, R13, R12, R94 ;  /* 0x0000000c0d5e7223 */ /* 0x000fe4000001005e */
[C---:B------:R-:W-:Y:S02]  /*21840*/  FMUL.FTZ R90, R108.reuse, R151 ;  /* 0x000000976c5a7220 */ /* 0x040fe40000410000 */
[C---:B------:R-:W-:Y:S02]  /*21850*/  FMUL.FTZ R12, R11.reuse, R150 ;  /* 0x000000960b0c7220 */ /* 0x040fe40000410000 */
[----:B------:R-:W-:Y:S02]  /*21860*/  FMUL.FTZ R108, R108, R155 ;  /* 0x0000009b6c6c7220 */ /* 0x000fe40000410000 */
[----:B------:R-:W-:-:S02]  /*21870*/  FMUL.FTZ R8, R11, R154 ;  /* 0x0000009a0b087220 */ /* 0x000fc40000410000 */
[----:B------:R-:W-:Y:S01]  /*21880*/  FFMA.FTZ R152, R13, R110, -R152 ;  /* 0x0000006e0d987223 */ /* 0x000fe20000010898 */
[----:B------:R-:W-:Y:S01]  /*21890*/  F2FP.BF16.PACK_AB R13, R88, R89 ;  /* 0x00000059580d723e */ /* 0x000fe200000010ff */
[C---:B------:R-:W-:Y:S02]  /*218a0*/  FFMA.FTZ R90, R14.reuse, R155, -R90 ;  /* 0x0000009b0e5a7223 */ /* 0x040fe4000001085a */
[----:B------:R-:W-:Y:S01]  /*218b0*/  FFMA.FTZ R11, R93, R154, -R12 ;  /* 0x0000009a5d0b7223 */ /* 0x000fe2000001080c */
[----:B------:R-:W-:Y:S01]  /*218c0*/  F2FP.BF16.PACK_AB R12, R95, R10 ;  /* 0x0000000a5f0c723e */ /* 0x000fe200000010ff */
[----:B------:R-:W-:Y:S01]  /*218d0*/  FFMA.FTZ R108, R14, R151, R108 ;  /* 0x000000970e6c7223 */ /* 0x000fe2000001006c */
[----:B------:R-:W-:Y:S01]  /*218e0*/  F2FP.BF16.PACK_AB R14, R90, R91 ;  /* 0x0000005b5a0e723e */ /* 0x000fe200000010ff */
[----:B------:R-:W-:Y:S01]  /*218f0*/  FFMA.FTZ R93, R93, R150, R8 ;  /* 0x000000965d5d7223 */ /* 0x000fe20000010008 */
[----:B------:R-:W-:Y:S02]  /*21900*/  F2FP.BF16.PACK_AB R8, R15, R92 ;  /* 0x0000005c0f08723e */ /* 0x000fe400000010ff */
[----:B------:R-:W-:-:S02]  /*21910*/  F2FP.BF16.PACK_AB R15, R11, R152 ;  /* 0x000000980b0f723e */ /* 0x000fc400000010ff */
[----:B------:R-:W-:Y:S02]  /*21920*/  F2FP.BF16.PACK_AB R10, R108, R109 ;  /* 0x0000006d6c0a723e */ /* 0x000fe400000010ff */
[----:B------:R-:W-:Y:S01]  /*21930*/  F2FP.BF16.PACK_AB R11, R93, R94 ;  /* 0x0000005e5d0b723e */ /* 0x000fe200000010ff */
[----:B------:R1:W-:Y:S04]  /*21940*/  ST.E.128 [R114.64], R12 ;  /* 0x0000000c72007985 */ /* 0x0003e8000c101d08 */
[----:B------:R1:W-:Y:S02]  /*21950*/  ST.E.128 [R112.64], R8 ;  /* 0x0000000870007985 */ /* 0x0003e4000c101d08 */
.L_x_1239:
[----:B------:R-:W-:Y:S05]  /*21960*/  BSYNC B1 ;  /* 0x0000000000017941 */ /* 0x000fea0003800000 */
.L_x_1238:
[----:B------:R-:W-:Y:S01]  /*21970*/  IADD3 R88, R106, 0x20, RZ ;  /* 0x000000206a587810 */ /* 0x000fe20007ffe0ff */
[----:B------:R-:W-:Y:S03]  /*21980*/  BSSY B1, `(.L_x_1242) ;  /* 0x00000f1000017945 */ /* 0x000fe60003800000 */
[----:B------:R-:W-:-:S13]  /*21990*/  ISETP.GE.AND P0, PT, R88, R103, PT ;  /* 0x000000675800720c */ /* 0x000fda0003f06270 */
[----:B------:R-:W-:Y:S05]  /*219a0*/  @P0 BRA `(.L_x_1243) ;  /* 0x00000ee000000947 */ /* 0x000fea0003800000 */
[----:B------:R-:W-:Y:S01]  /*219b0*/  ISETP.GE.AND P0, PT, R76, R85, PT ;  /* 0x000000554c00720c */ /* 0x000fe20003f06270 */
[----:B------:R-:W-:-:S12]  /*219c0*/  BSSY B0, `(.L_x_1244) ;  /* 0x0000072000007945 */ /* 0x000fd80003800000 */
[----:B------:R-:W-:Y:S05]  /*219d0*/  @P0 BRA `(.L_x_1245) ;  /* 0x0000070000000947 */ /* 0x000fea0003800000 */
[----:B-1----:R-:W-:Y:S01]  /*219e0*/  LEA.HI R8, R85, R104, RZ, 0x1d ;  /* 0x0000006855087211 */ /* 0x002fe200078fe8ff */
[----:B------:R-:W-:Y:S01]  /*219f0*/  IMAD.SHL.U32 R11, R88, 0x40, RZ ;  /* 0x00000040580b7824 */ /* 0x000fe200078e00ff */
[----:B------:R-:W-:Y:S02]  /*21a00*/  SHF.R.S32.HI R9, RZ, 0x1f, R88 ;  /* 0x0000001fff097819 */ /* 0x000fe40000011458 */
[----:B------:R-:W-:Y:S02]  /*21a10*/  SHF.R.S32.HI R91, RZ, 0x1f, R8 ;  /* 0x0000001fff5b7819 */ /* 0x000fe40000011408 */
[----:B------:R-:W-:Y:S02]  /*21a20*/  LEA.HI R9, R9, R88, RZ, 0x3 ;  /* 0x0000005809097211 */ /* 0x000fe400078f18ff */
[----:B------:R-:W-:Y:S01]  /*21a30*/  LEA.HI R91, R91, R8, RZ, 0x3 ;  /* 0x000000085b5b7211 */ /* 0x000fe200078f18ff */
[----:B------:R-:W-:Y:S01]  /*21a40*/  IMAD.SHL.U32 R8, R8, 0x8, RZ ;  /* 0x0000000808087824 */ /* 0x000fe200078e00ff */
[----:B------:R-:W-:Y:S01]  /*21a50*/  LOP3.LUT R11, R11, 0x1c0, RZ, 0xc0, !PT ;  /* 0x000001c00b0b7812 */ /* 0x000fe200078ec0ff */
[----:B------:R-:W-:-:S02]  /*21a60*/  IMAD.SHL.U32 R9, R9, 0x40, RZ ;  /* 0x0000004009097824 */ /* 0x000fc400078e00ff */
[----:B------:R-:W-:Y:S01]  /*21a70*/  IMAD.SHL.U32 R91, R91, 0x400, RZ ;  /* 0x000004005b5b7824 */ /* 0x000fe200078e00ff */
[----:B------:R-:W-:Y:S02]  /*21a80*/  SHF.R.U32.HI R10, RZ, 0x3, R11 ;  /* 0x00000003ff0a7819 */ /* 0x000fe4000001160b */
[C---:B------:R-:W-:Y:S02]  /*21a90*/  LOP3.LUT R8, R11.reuse, 0x38, R8, 0xf8, !PT ;  /* 0x000000380b087812 */ /* 0x040fe400078ef808 */
[----:B------:R-:W-:Y:S02]  /*21aa0*/  LOP3.LUT R93, R11, 0x38, R76, 0xf8, !PT ;  /* 0x000000380b5d7812 */ /* 0x000fe400078ef84c */
[----:B------:R-:W-:Y:S02]  /*21ab0*/  LOP3.LUT R9, R9, 0xfffffe00, RZ, 0xc0, !PT ;  /* 0xfffffe0009097812 */ /* 0x000fe400078ec0ff */
[----:B------:R-:W-:Y:S02]  /*21ac0*/  LOP3.LUT R8, R8, R10, RZ, 0x3c, !PT ;  /* 0x0000000a08087212 */ /* 0x000fe400078e3cff */
[----:B------:R-:W-:-:S02]  /*21ad0*/  LOP3.LUT R91, R91, 0xffffe000, RZ, 0xc0, !PT ;  /* 0xffffe0005b5b7812 */ /* 0x000fc400078ec0ff */
[----:B------:R-:W-:Y:S02]  /*21ae0*/  LOP3.LUT R93, R9, R93, R10, 0xf6, !PT ;  /* 0x0000005d095d7212 */ /* 0x000fe400078ef60a */
        /* <DEDUP_REMOVED lines=24> */
[----:B------:R-:W-:-:S05]  /*21c70*/  PRMT R145, R145, 0x5410, R66 ;  /* 0x0000541091917816 */ /* 0x000fca0000000042 */
[C---:B------:R-:W-:Y:S01]  /*21c80*/  IMAD.U32 R111, R145.reuse, 0x10000, RZ ;  /* 0x00010000916f7824 */ /* 0x040fe200078e00ff */
[----:B------:R-:W-:Y:S01]  /*21c90*/  LOP3.LUT R145, R145, 0xffff0000, RZ, 0xc0, !PT ;  /* 0xffff000091917812 */ /* 0x000fe200078ec0ff */
        /* <DEDUP_REMOVED lines=30> */
[C---:B------:R-:W-:Y:S01]  /*21e80*/  IMAD.U32 R109, R141.reuse, 0x10000, RZ ;  /* 0x000100008d6d7824 */ /* 0x040fe200078e00ff */
[----:B------:R-:W-:Y:S01]  /*21e90*/  LOP3.LUT R141, R141, 0xffff0000, RZ, 0xc0, !PT ;  /* 0xffff00008d8d7812 */ /* 0x000fe200078ec0ff */
[----:B------:R-:W-:Y:S02]  /*21ea0*/  FFMA.FTZ R60, R63, R60, -R8 ;  /* 0x0000003c3f3c7223 */ /* 0x000fe40000010808 */
[C---:B------:R-:W-:Y:S01]  /*21eb0*/  IMAD.U32 R66, R11.reuse, 0x10000, RZ ;  /* 0x000100000b427824 */ /* 0x040fe200078e00ff */
[----:B------:R-:W-:Y:S01]  /*21ec0*/  LOP3.LUT R11, R11, 0xffff0000, RZ, 0xc0, !PT ;  /* 0xffff00000b0b7812 */ /* 0x000fe200078ec0ff */
[C---:B------:R-:W-:Y:S01]  /*21ed0*/  IMAD.U32 R8, R140.reuse, 0x10000, RZ ;  /* 0x000100008c087824 */ /* 0x040fe200078e00ff */
[----:B------:R-:W-:Y:S01]  /*21ee0*/  LOP3.LUT R140, R140, 0xffff0000, RZ, 0xc0, !PT ;  /* 0xffff00008c8c7812 */ /* 0x000fe200078ec0ff */
[C---:B------:R-:W-:Y:S01]  /*21ef0*/  IMAD.U32 R12, R144.reuse, 0x10000, RZ ;  /* 0x00010000900c7824 */ /* 0x040fe200078e00ff */
[----:B------:R-:W-:Y:S01]  /*21f00*/  LOP3.LUT R144, R144, 0xffff0000, RZ, 0xc0, !PT ;  /* 0xffff000090907812 */ /* 0x000fe200078ec0ff */
[----:B------:R-:W-:-:S02]  /*21f10*/  FMUL.FTZ R95, R94, R109 ;  /* 0x0000006d5e5f7220 */ /* 0x000fc40000410000 */
[----:B------:R-:W-:Y:S02]  /*21f20*/  FFMA.FTZ R138, R63, R138, R108 ;  /* 0x0000008a3f8a7223 */ /* 0x000fe4000001006c */
[C---:B------:R-:W-:Y:S01]  /*21f30*/  IMAD.U32 R62, R14.reuse, 0x10000, RZ ;  /* 0x000100000e3e7824 */ /* 0x040fe200078e00ff */
[----:B------:R-:W-:Y:S01]  /*21f40*/  LOP3.LUT R14, R14, 0xffff0000, RZ, 0xc0, !PT ;  /* 0xffff00000e0e7812 */ /* 0x000fe200078ec0ff */
[----:B------:R-:W-:Y:S01]  /*21f50*/  FMUL.FTZ R94, R94, R111 ;  /* 0x0000006f5e5e7220 */ /* 0x000fe20000410000 */
[----:B------:R-:W-:Y:S01]  /*21f60*/  F2FP.BF16.PACK_AB R9, R138, R9 ;  /* 0x000000098a09723e */ /* 0x000fe200000010ff */
[C---:B------:R-:W-:Y:S02]  /*21f70*/  FMUL.FTZ R108, R66.reuse, R8 ;  /* 0x00000008426c7220 */ /* 0x040fe40000410000 */
[----:B------:R-:W-:Y:S02]  /*21f80*/  FMUL.FTZ R66, R66, R12 ;  /* 0x0000000c42427220 */ /* 0x000fe40000410000 */
[----:B------:R-:W-:-:S02]  /*21f90*/  FFMA.FTZ R63, R62, R111, -R95 ;  /* 0x0000006f3e3f7223 */ /* 0x000fc4000001085f */
[----:B------:R-:W-:Y:S02]  /*21fa0*/  FFMA.FTZ R94, R62, R109, R94 ;  /* 0x0000006d3e5e7223 */ /* 0x000fe4000001005e */
[C---:B------:R-:W-:Y:S02]  /*21fb0*/  FFMA.FTZ R108, R13.reuse, R12, -R108 ;  /* 0x0000000c0d6c7223 */ /* 0x040fe4000001086c */
[----:B------:R-:W-:Y:S01]  /*21fc0*/  FFMA.FTZ R66, R13, R8, R66 ;  /* 0x000000080d427223 */ /* 0x000fe20000010042 */
[----:B------:R-:W-:Y:S01]  /*21fd0*/  F2FP.BF16.PACK_AB R13, R60, R61 ;  /* 0x0000003d3c0d723e */ /* 0x000fe200000010ff */
[----:B------:R-:W-:Y:S02]  /*21fe0*/  FMUL.FTZ R62, R89, R141 ;  /* 0x0000008d593e7220 */ /* 0x000fe40000410000 */
[----:B------:R-:W-:Y:S02]  /*21ff0*/  FMUL.FTZ R12, R11, R140 ;  /* 0x0000008c0b0c7220 */ /* 0x000fe40000410000 */
[----:B------:R-:W-:-:S02]  /*22000*/  FMUL.FTZ R89, R89, R145 ;  /* 0x0000009159597220 */ /* 0x000fc40000410000 */
[-C--:B------:R-:W-:Y:S02]  /*22010*/  FMUL.FTZ R8, R11, R144.reuse ;  /* 0x000000900b087220 */ /* 0x080fe40000410000 */
        /* <DEDUP_REMOVED lines=12> */
.L_x_1245:
[----:B------:R-:W-:Y:S05]  /*220e0*/  BSYNC B0 ;  /* 0x0000000000007941 */ /* 0x000fea0003800000 */
.L_x_1244:
        /* <DEDUP_REMOVED lines=81> */
[C---:B------:R-:W-:Y:S01]  /*22600*/  IMAD.U32 R8, R133.reuse, 0x10000, RZ ;  /* 0x0001000085087824 */ /* 0x040fe200078e00ff */
[----:B------:R-:W-:Y:S01]  /*22610*/  LOP3.LUT R133, R133, 0xffff0000, RZ, 0xc0, !PT ;  /* 0xffff000085857812 */ /* 0x000fe200078ec0ff */
[C---:B------:R-:W-:Y:S01]  /*22620*/  IMAD.U32 R67, R137.reuse, 0x10000, RZ ;  /* 0x0001000089437824 */ /* 0x040fe200078e00ff */
[----:B------:R-:W-:Y:S01]  /*22630*/  LOP3.LUT R137, R137, 0xffff0000, RZ, 0xc0, !PT ;  /* 0xffff000089897812 */ /* 0x000fe200078ec0ff */
[-C--:B------:R-:W-:Y:S02]  /*22640*/  FMUL.FTZ R89, R66, R52.reuse ;  /* 0x0000003442597220 */ /* 0x080fe40000410000 */
[----:B------:R-:W-:Y:S02]  /*22650*/  FFMA.FTZ R52, R55, R52, -R12 ;  /* 0x0000003437347223 */ /* 0x000fe4000001080c */
[C---:B------:R-:W-:Y:S01]  /*22660*/  IMAD.U32 R58, R11.reuse, 0x10000, RZ ;  /* 0x000100000b3a7824 */ /* 0x040fe200078e00ff */
[----:B------:R-:W-:Y:S01]  /*22670*/  LOP3.LUT R11, R11, 0xffff0000, RZ, 0xc0, !PT ;  /* 0xffff00000b0b7812 */ /* 0x000fe200078ec0ff */
[C---:B------:R-:W-:Y:S01]  /*22680*/  IMAD.U32 R12, R132.reuse, 0x10000, RZ ;  /* 0x00010000840c7824 */ /* 0x040fe200078e00ff */
[----:B------:R-:W-:Y:S01]  /*22690*/  LOP3.LUT R132, R132, 0xffff0000, RZ, 0xc0, !PT ;  /* 0xffff000084847812 */ /* 0x000fe200078ec0ff */
[----:B------:R-:W-:-:S02]  /*226a0*/  FMUL.FTZ R88, R65, R8 ;  /* 0x0000000841587220 */ /* 0x000fc40000410000 */
[C---:B------:R-:W-:Y:S01]  /*226b0*/  IMAD.U32 R54, R14.reuse, 0x10000, RZ ;  /* 0x000100000e367824 */ /* 0x040fe200078e00ff */
[----:B------:R-:W-:Y:S01]  /*226c0*/  LOP3.LUT R14, R14, 0xffff0000, RZ, 0xc0, !PT ;  /* 0xffff00000e0e7812 */ /* 0x000fe200078ec0ff */
[C---:B------:R-:W-:Y:S01]  /*226d0*/  IMAD.U32 R66, R136.reuse, 0x10000, RZ ;  /* 0x0001000088427824 */ /* 0x040fe200078e00ff */
[----:B------:R-:W-:Y:S01]  /*226e0*/  LOP3.LUT R136, R136, 0xffff0000, RZ, 0xc0, !PT ;  /* 0xffff000088887812 */ /* 0x000fe200078ec0ff */
[-C--:B------:R-:W-:Y:S02]  /*226f0*/  FMUL.FTZ R65, R65, R67.reuse ;  /* 0x0000004341417220 */ /* 0x080fe40000410000 */
[----:B------:R-:W-:Y:S02]  /*22700*/  FFMA.FTZ R130, R55, R130, R89 ;  /* 0x0000008237827223 */ /* 0x000fe40000010059 */
[C---:B------:R-:W-:Y:S02]  /*22710*/  FFMA.FTZ R55, R54.reuse, R67, -R88 ;  /* 0x0000004336377223 */ /* 0x040fe40000010858 */
[----:B------:R-:W-:Y:S01]  /*22720*/  FFMA.FTZ R65, R54, R8, R65 ;  /* 0x0000000836417223 */ /* 0x000fe20000010041 */
[----:B------:R-:W-:Y:S01]  /*22730*/  F2FP.BF16.PACK_AB R9, R130, R9 ;  /* 0x000000098209723e */ /* 0x000fe200000010ff */
[----:B------:R-:W-:-:S02]  /*22740*/  FMUL.FTZ R89, R58, R12 ;  /* 0x0000000c3a597220 */ /* 0x000fc40000410000 */
[----:B------:R-:W-:Y:S02]  /*22750*/  FMUL.FTZ R54, R64, R133 ;  /* 0x0000008540367220 */ /* 0x000fe40000410000 */
[C---:B------:R-:W-:Y:S02]  /*22760*/  FMUL.FTZ R8, R11.reuse, R132 ;  /* 0x000000840b087220 */ /* 0x040fe40000410000 */
[----:B------:R-:W-:Y:S02]  /*22770*/  FMUL.FTZ R58, R58, R66 ;  /* 0x000000423a3a7220 */ /* 0x000fe40000410000 */
[----:B------:R-:W-:Y:S02]  /*22780*/  FMUL.FTZ R64, R64, R137 ;  /* 0x0000008940407220 */ /* 0x000fe40000410000 */
[----:B------:R-:W-:Y:S02]  /*22790*/  FMUL.FTZ R11, R11, R136 ;  /* 0x000000880b0b7220 */ /* 0x000fe40000410000 */
[----:B------:R-:W-:-:S02]  /*227a0*/  FFMA.FTZ R89, R13, R66, -R89 ;  /* 0x000000420d597223 */ /* 0x000fc40000010859 */
[C---:B------:R-:W-:Y:S02]  /*227b0*/  FFMA.FTZ R54, R14.reuse, R137, -R54 ;  /* 0x000000890e367223 */ /* 0x040fe40000010836 */
[----:B------:R-:W-:Y:S01]  /*227c0*/  FFMA.FTZ R136, R57, R136, -R8 ;  /* 0x0000008839887223 */ /* 0x000fe20000010808 */
[----:B------:R-:W-:Y:S01]  /*227d0*/  F2FP.BF16.PACK_AB R8, R15, R56 ;  /* 0x000000380f08723e */ /* 0x000fe200000010ff */
[----:B------:R-:W-:Y:S01]  /*227e0*/  FFMA.FTZ R58, R13, R12, R58 ;  /* 0x0000000c0d3a7223 */ /* 0x000fe2000001003a */
        /* <DEDUP_REMOVED lines=10> */
.L_x_1243:
[----:B------:R-:W-:Y:S05]  /*22890*/  BSYNC B1 ;  /* 0x0000000000017941 */ /* 0x000fea0003800000 */
.L_x_1242:
        /* <DEDUP_REMOVED lines=119> */
.L_x_1249:
[----:B------:R-:W-:Y:S05]  /*23010*/  BSYNC B0 ;  /* 0x0000000000007941 */ /* 0x000fea0003800000 */
.L_x_1248:
        /* <DEDUP_REMOVED lines=32> */
[----:B------:R-:W-:Y:S02]  /*23220*/  SHF.R.U64 R32, R32, 0x10, R33 ;  /* 0x0000001020207819 */ /* 0x000fe40000001221 */
[----:B------:R-:W-:Y:S02]  /*23230*/  SHF.R.U64 R34, R34, 0x10, R35 ;  /* 0x0000001022227819 */ /* 0x000fe40000001223 */
[----:B------:R-:W-:-:S02]  /*23240*/  SHF.R.U64 R36, R36, 0x10, R37 ;  /* 0x0000001024247819 */ /* 0x000fc40000001225 */
[----:B------:R-:W-:Y:S02]  /*23250*/  SHF.R.U32.HI R35, RZ, 0x10, R35 ;  /* 0x00000010ff237819 */ /* 0x000fe40000011623 */
[----:B------:R-:W-:Y:S02]  /*23260*/  SHF.R.U32.HI R37, RZ, 0x10, R37 ;  /* 0x00000010ff257819 */ /* 0x000fe40000011625 */
[----:B------:R-:W-:Y:S02]  /*23270*/  SHF.R.U32.HI R44, RZ, 0x10, R33 ;  /* 0x00000010ff2c7819 */ /* 0x000fe40000011621 */
[----:B------:R-:W-:Y:S02]  /*23280*/  PRMT R107, R107, 0x5410, R32 ;  /* 0x000054106b6b7816 */ /* 0x000fe40000000020 */
[----:B------:R-:W-:Y:S02]  /*23290*/  SHF.R.U64 R38, R38, 0x10, R39 ;  /* 0x0000001026267819 */ /* 0x000fe40000001227 */
[----:B------:R-:W-:-:S02]  /*232a0*/  PRMT R116, R116, 0x5410, R35 ;  /* 0x0000541074747816 */ /* 0x000fc40000000023 */
[----:B------:R-:W-:Y:S02]  /*232b0*/  SHF.R.U32.HI R39, RZ, 0x10, R39 ;  /* 0x00000010ff277819 */ /* 0x000fe40000011627 */
[----:B------:R-:W-:Y:S02]  /*232c0*/  PRMT R119, R119, 0x5410, R36 ;  /* 0x0000541077777816 */ /* 0x000fe40000000024 */
[----:B------:R-:W-:Y:S02]  /*232d0*/  PRMT R118, R118, 0x5410, R37 ;  /* 0x0000541076767816 */ /* 0x000fe40000000025 */
[----:B------:R-:W-:Y:S01]  /*232e0*/  PRMT R120, R120, 0x5410, R39 ;  /* 0x0000541078787816 */ /* 0x000fe20000000027 */
[----:B------:R-:W-:Y:S01]  /*232f0*/  IMAD.U32 R39, R119, 0x10000, RZ ;  /* 0x0001000077277824 */ /* 0x000fe200078e00ff */
[----:B------:R-:W-:Y:S02]  /*23300*/  PRMT R105, R105, 0x5410, R44 ;  /* 0x0000541069697816 */ /* 0x000fe4000000002c */
[----:B------:R-:W-:-:S02]  /*23310*/  LOP3.LUT R52, R119, 0xffff0000, RZ, 0xc0, !PT ;  /* 0xffff000077347812 */ /* 0x000fc400078ec0ff */
[----:B------:R-:W-:Y:S01]  /*23320*/  PRMT R117, R117, 0x5410, R34 ;  /* 0x0000541075757816 */ /* 0x000fe20000000022 */
[C---:B------:R-:W-:Y:S01]  /*23330*/  IMAD.U32 R51, R105.reuse, 0x10000, RZ ;  /* 0x0001000069337824 */ /* 0x040fe200078e00ff */
[----:B------:R-:W-:Y:S02]  /*23340*/  LOP3.LUT R105, R105, 0xffff0000, RZ, 0xc0, !PT ;  /* 0xffff000069697812 */ /* 0x000fe400078ec0ff */
        /* <DEDUP_REMOVED lines=42> */
[----:B------:R-:W-:-:S02]  /*235f0*/  FMUL.FTZ R53, R45, R8 ;  /* 0x000000082d357220 */ /* 0x000fc40000410000 */
[----:B------:R-:W-:Y:S02]  /*23600*/  FMUL.FTZ R54, R38, R12 ;  /* 0x0000000c26367220 */ /* 0x000fe40000410000 */
[C---:B------:R-:W-:Y:S01]  /*23610*/  IMAD.U32 R34, R14.reuse, 0x10000, RZ ;  /* 0x000100000e227824 */ /* 0x040fe200078e00ff */
[----:B------:R-:W-:Y:S01]  /*23620*/  LOP3.LUT R14, R14, 0xffff0000, RZ, 0xc0, !PT ;  /* 0xffff00000e0e7812 */ /* 0x000fe200078ec0ff */
[-C--:B------:R-:W-:Y:S02]  /*23630*/  FMUL.FTZ R45, R45, R52.reuse ;  /* 0x000000342d2d7220 */ /* 0x080fe40000410000 */
[----:B------:R-:W-:Y:S02]  /*23640*/  FMUL.FTZ R38, R38, R51 ;  /* 0x0000003326267220 */ /* 0x000fe40000410000 */
[----:B------:R-:W-:Y:S02]  /*23650*/  FFMA.FTZ R50, R35, R105, R50 ;  /* 0x0000006923327223 */ /* 0x000fe40000010032 */
[----:B------:R-:W-:-:S02]  /*23660*/  FFMA.FTZ R35, R34, R52, -R53 ;  /* 0x0000003422237223 */ /* 0x000fc40000010835 */
[----:B------:R-:W-:Y:S01]  /*23670*/  FFMA.FTZ R45, R34, R8, R45 ;  /* 0x00000008222d7223 */ /* 0x000fe2000001002d */
[----:B------:R-:W-:Y:S01]  /*23680*/  F2FP.BF16.PACK_AB R9, R50, R9 ;  /* 0x000000093209723e */ /* 0x000fe200000010ff */
        /* <DEDUP_REMOVED lines=19> */
.L_x_1247:
[----:B------:R-:W-:Y:S05]  /*237c0*/  BSYNC B1 ;  /* 0x0000000000017941 */ /* 0x000fea0003800000 */
.L_x_1246:
        /* <DEDUP_REMOVED lines=8> */
[----:B------:R-:W-:Y:S01]  /*23850*/  LEA.HI R8, R85, R104, RZ, 0x1d ;  /* 0x0000006855087211 */ /* 0x000fe200078fe8ff */
        /* <DEDUP_REMOVED lines=24> */
[----:B------:R-:W-:Y:S02]  /*239e0*/  SHF.R.U32.HI R30, RZ, 0x10, R31 ;  /* 0x00000010ff1e7819 */ /* 0x000fe4000001161f */
[--C-:B------:R-:W-:Y:S02]  /*239f0*/  SHF.R.U64 R31, R24, 0x10, R25.reuse ;  /* 0x00000010181f7819 */ /* 0x100fe40000001219 */
[----:B------:R-:W-:Y:S02]  /*23a00*/  SHF.R.U32.HI R25, RZ, 0x10, R25 ;  /* 0x00000010ff197819 */ /* 0x000fe40000011619 */
[----:B------:R-:W-:Y:S02]  /*23a10*/  SHF.R.U64 R35, R26, 0x10, R27 ;  /* 0x000000101a237819 */ /* 0x000fe4000000121b */
[----:B------:R-:W-:Y:S02]  /*23a20*/  PRMT R86, R86, 0x5410, R25 ;  /* 0x0000541056567816 */ /* 0x000fe40000000019 */
[----:B------:R-:W-:-:S02]  /*23a30*/  SHF.R.U32.HI R26, RZ, 0x10, R27 ;  /* 0x00000010ff1a7819 */ /* 0x000fc4000001161b */
[----:B------:R-:W-:Y:S02]  /*23a40*/  PRMT R96, R96, 0x5410, R31 ;  /* 0x0000541060607816 */ /* 0x000fe4000000001f */
[----:B------:R-:W-:Y:S02]  /*23a50*/  PRMT R100, R100, 0x5410, R33 ;  /* 0x0000541064647816 */ /* 0x000fe40000000021 */
[----:B------:R-:W-:Y:S02]  /*23a60*/  PRMT R102, R102, 0x5410, R29 ;  /* 0x0000541066667816 */ /* 0x000fe4000000001d */
[----:B------:R-:W-:Y:S01]  /*23a70*/  PRMT R99, R99, 0x5410, R28 ;  /* 0x0000541063637816 */ /* 0x000fe2000000001c */
[C---:B------:R-:W-:Y:S01]  /*23a80*/  IMAD.U32 R31, R100.reuse, 0x10000, RZ ;  /* 0x00010000641f7824 */ /* 0x040fe200078e00ff */
[----:B------:R-:W-:Y:S02]  /*23a90*/  LOP3.LUT R100, R100, 0xffff0000, RZ, 0xc0, !PT ;  /* 0xffff000064647812 */ /* 0x000fe400078ec0ff */
[----:B------:R-:W-:Y:S01]  /*23aa0*/  PRMT R98, R98, 0x5410, R35 ;  /* 0x0000541062627816 */ /* 0x000fe20000000023 */
[C---:B------:R-:W-:Y:S01]  /*23ab0*/  IMAD.U32 R35, R86.reuse, 0x10000, RZ ;  /* 0x0001000056237824 */ /* 0x040fe200078e00ff */
[----:B------:R-:W-:-:S02]  /*23ac0*/  LOP3.LUT R86, R86, 0xffff0000, RZ, 0xc0, !PT ;  /* 0xffff000056567812 */ /* 0x000fc400078ec0ff */
[----:B------:R-:W-:Y:S02]  /*23ad0*/  PRMT R97, R97, 0x5410, R26 ;  /* 0x0000541061617816 */ /* 0x000fe4000000001a */
[----:B------:R-:W-:Y:S02]  /*23ae0*/  PRMT R101, R101, 0x5410, R30 ;  /* 0x0000541065657816 */ /* 0x000fe4000000001e */
        /* <DEDUP_REMOVED lines=23> */
[-C--:B------:R-:W-:Y:S02]  /*23c60*/  FMUL.FTZ R8, R8, R9.reuse ;  /* 0x0000000908087220 */ /* 0x080fe40000410000 */
[C---:B------:R-:W-:Y:S02]  /*23c70*/  FFMA.FTZ R31, R24.reuse, R100, -R31 ;  /* 0x00000064181f7223 */ /* 0x040fe4000001081f */
[----:B------:R-:W-:Y:S01]  /*23c80*/  FFMA.FTZ R15, R24, R96, R15 ;  /* 0x00000060180f7223 */ /* 0x000fe2000001000f */
[----:B------:R-:W-:Y:S01]  /*23c90*/  LOP3.LUT R24, R99, 0xffff0000, RZ, 0xc0, !PT ;  /* 0xffff000063187812 */ /* 0x000fe200078ec0ff */
[C---:B------:R-:W-:Y:S02]  /*23ca0*/  FFMA.FTZ R25, R12.reuse, R9, -R25 ;  /* 0x000000090c197223 */ /* 0x040fe40000010819 */
[----:B------:R-:W-:-:S02]  /*23cb0*/  FFMA.FTZ R9, R12, R35, R8 ;  /* 0x000000230c097223 */ /* 0x000fc40000010008 */
[----:B------:R-:W-:Y:S02]  /*23cc0*/  FMUL.FTZ R12, R34, R86 ;  /* 0x00000056220c7220 */ /* 0x000fe40000410000 */
[----:B------:R-:W-:Y:S02]  /*23cd0*/  IMAD.U32 R8, R98, 0x10000, RZ ;  /* 0x0001000062087824 */ /* 0x000fe400078e00ff */
[----:B------:R-:W-:Y:S02]  /*23ce0*/  IMAD.U32 R35, R102, 0x10000, RZ ;  /* 0x0001000066237824 */ /* 0x000fe400078e00ff */
[-C--:B------:R-:W-:Y:S02]  /*23cf0*/  FMUL.FTZ R45, R34, R24.reuse ;  /* 0x00000018222d7220 */ /* 0x080fe40000410000 */
[----:B------:R-:W-:Y:S02]  /*23d00*/  FFMA.FTZ R24, R27, R24, -R12 ;  /* 0x000000181b187223 */ /* 0x000fe4000001080c */
[----:B------:R-:W-:-:S02]  /*23d10*/  FMUL.FTZ R44, R33, R8 ;  /* 0x00000008212c7220 */ /* 0x000fc40000410000 */
[C---:B------:R-:W-:Y:S01]  /*23d20*/  IMAD.U32 R26, R14.reuse, 0x10000, RZ ;  /* 0x000100000e1a7824 */ /* 0x040fe200078e00ff */
[----:B------:R-:W-:Y:S01]  /*23d30*/  LOP3.LUT R14, R14, 0xffff0000, RZ, 0xc0, !PT ;  /* 0xffff00000e0e7812 */ /* 0x000fe200078ec0ff */
[C---:B------:R-:W-:Y:S01]  /*23d40*/  IMAD.U32 R30, R11.reuse, 0x10000, RZ ;  /* 0x000100000b1e7824 */ /* 0x040fe200078e00ff */
[----:B------:R-:W-:Y:S01]  /*23d50*/  LOP3.LUT R11, R11, 0xffff0000, RZ, 0xc0, !PT ;  /* 0xffff00000b0b7812 */ /* 0x000fe200078ec0ff */
[----:B------:R-:W-:Y:S02]  /*23d60*/  IMAD.U32 R12, R97, 0x10000, RZ ;  /* 0x00010000610c7824 */ /* 0x000fe400078e00ff */
[----:B------:R-:W-:Y:S02]  /*23d70*/  FMUL.FTZ R33, R33, R35 ;  /* 0x0000002321217220 */ /* 0x000fe40000410000 */
[----:B------:R-:W-:Y:S02]  /*23d80*/  IMAD.U32 R34, R101, 0x10000, RZ ;  /* 0x0001000065227824 */ /* 0x000fe400078e00ff */
[----:B------:R-:W-:-:S02]  /*23d90*/  FFMA.FTZ R86, R27, R86, R45 ;  /* 0x000000561b567223 */ /* 0x000fc4000001002d */
[----:B------:R-:W-:Y:S02]  /*23da0*/  FMUL.FTZ R45, R30, R12 ;  /* 0x0000000c1e2d7220 */ /* 0x000fe40000410000 */
[----:B------:R-:W-:Y:S01]  /*23db0*/  FFMA.FTZ R27, R26, R35, -R44 ;  /* 0x000000231a1b7223 */ /* 0x000fe2000001082c */
[----:B------:R-:W-:Y:S01]  /*23dc0*/  LOP3.LUT R35, R98, 0xffff0000, RZ, 0xc0, !PT ;  /* 0xffff000062237812 */ /* 0x000fe200078ec0ff */
[----:B------:R-:W-:Y:S01]  /*23dd0*/  FFMA.FTZ R33, R26, R8, R33 ;  /* 0x000000081a217223 */ /* 0x000fe20000010021 */
[----:B------:R-:W-:Y:S01]  /*23de0*/  LOP3.LUT R8, R97, 0xffff0000, RZ, 0xc0, !PT ;  /* 0xffff000061087812 */ /* 0x000fe200078ec0ff */
[-C--:B------:R-:W-:Y:S01]  /*23df0*/  FMUL.FTZ R30, R30, R34.reuse ;  /* 0x000000221e1e7220 */ /* 0x080fe20000410000 */
[----:B------:R-:W-:Y:S01]  /*23e00*/  LOP3.LUT R26, R101, 0xffff0000, RZ, 0xc0, !PT ;  /* 0xffff0000651a7812 */ /* 0x000fe200078ec0ff */
[C---:B------:R-:W-:Y:S01]  /*23e10*/  FFMA.FTZ R45, R13.reuse, R34, -R45 ;  /* 0x000000220d2d7223 */ /* 0x040fe2000001082d */
[----:B------:R-:W-:Y:S01]  /*23e20*/  F2FP.BF16.PACK_AB R9, R86, R9 ;  /* 0x000000095609723e */ /* 0x000fe200000010ff */
[----:B------:R-:W-:-:S02]  /*23e30*/  FFMA.FTZ R30, R13, R12, R30 ;  /* 0x0000000c0d1e7223 */ /* 0x000fc4000001001e */
[C---:B------:R-:W-:Y:S02]  /*23e40*/  FMUL.FTZ R13, R32.reuse, R35 ;  /* 0x00000023200d7220 */ /* 0x040fe40000410000 */
[C---:B------:R-:W-:Y:S02]  /*23e50*/  FMUL.FTZ R12, R11.reuse, R8 ;  /* 0x000000080b0c7220 */ /* 0x040fe40000410000 */
[-C--:B------:R-:W-:Y:S02]  /*23e60*/  FMUL.FTZ R34, R32, R47.reuse ;  /* 0x0000002f20227220 */ /* 0x080fe40000410000 */
[-C--:B------:R-:W-:Y:S02]  /*23e70*/  FMUL.FTZ R11, R11, R26.reuse ;  /* 0x0000001a0b0b7220 */ /* 0x080fe40000410000 */
[----:B------:R-:W-:Y:S01]  /*23e80*/  FFMA.FTZ R32, R14, R47, -R13 ;  /* 0x0000002f0e207223 */ /* 0x000fe2000001080d */
[----:B------:R-:W-:Y:S01]  /*23e90*/  F2FP.BF16.PACK_AB R13, R24, R25 ;  /* 0x00000019180d723e */ /* 0x000fe200000010ff */
        /* <DEDUP_REMOVED lines=8> */
[----:B------:R-:W-:Y:S01]  /*23f20*/  F2FP.BF16.PACK_AB R11, R11, R30 ;  /* 0x0000001e0b0b723e */ /* 0x000fe200000010ff */
[----:B------:R1:W-:Y:S04]  /*23f30*/  ST.E.128 [R38.64], R12 ;  /* 0x0000000c26007985 */ /* 0x0003e8000c101d08 */
[----:B------:R1:W-:Y:S02]  /*23f40*/  ST.E.128 [R36.64], R8 ;  /* 0x0000000824007985 */ /* 0x0003e4000c101d08 */
.L_x_1251:
[----:B------:R-:W-:Y:S05]  /*23f50*/  BSYNC B0 ;  /* 0x0000000000007941 */ /* 0x000fea0003800000 */
.L_x_1250:
[----:B------:R-:W-:Y:S01]  /*23f60*/  IADD3 R76, R76, 0x40, RZ ;  /* 0x000000404c4c7810 */ /* 0x000fe20007ffe0ff */
[----:B-1----:R-:W-:-:S02]  /*23f70*/  IMAD.MOV.U32 R8, RZ, RZ, R80 ;  /* 0x000000ffff087224 */ /* 0x002fc400078e0050 */
[----:B------:R-:W-:Y:S01]  /*23f80*/  IMAD.MOV.U32 R9, RZ, RZ, 0x0 ;  /* 0x00000000ff097424 */ /* 0x000fe200078e00ff */
[----:B------:R-:W-:-:S13]  /*23f90*/  ISETP.GE.AND P0, PT, R76, R85, PT ;  /* 0x000000554c00720c */ /* 0x000fda0003f06270 */
[----:B------:R-:W-:Y:S05]  /*23fa0*/  @P0 RET.REL.NODEC R8 `(_ZN7cutlass13device_kernelIN5flash19enable_sm80_to_sm89INS1_16FlashAttnFwdSm80INS1_25CollectiveMainloopFwdSm80ILi8ELi1ELb0EN4cute5tupleIJNS5_1CILi128EEENS7_ILi48EEENS7_ILi256EEEEEELi256ENS_10bfloat16_tEfNS_4arch4Sm80ELb0ELb1ELb1ELb1ELb0ELb1ELb1ELb0EEENS1_21CollectiveEpilogueFwdINS6_IJS8_SA_S9_EEENS6_IJNS7_ILi1EEESI_SI_EEESC_SE_Li256ELb1ELb1ELb0ELb0EEENS1_19SingleTileSchedulerILb1ELb0ELb1ELi128EEEEEEEEEvNT_6ParamsE) ;  /* 0xfffdc05008000950 */ /* 0x000fea0003c3ffff */
[----:B------:R-:W-:Y:S01]  /*23fb0*/  SHF.R.S32.HI R13, RZ, 0x1f, R76 ;  /* 0x0000001fff0d7819 */ /* 0x000fe2000001144c */
[----:B------:R-:W-:Y:S01]  /*23fc0*/  IMAD.SHL.U32 R9, R106, 0x40, RZ ;  /* 0x000000406a097824 */ /* 0x000fe200078e00ff */
[----:B------:R-:W-:Y:S02]  /*23fd0*/  SHF.R.S32.HI R11, RZ, 0x1f, R106 ;  /* 0x0000001fff0b7819 */ /* 0x000fe4000001146a */
[----:B------:R-:W-:Y:S02]  /*23fe0*/  LEA.HI R12, R13, R76, RZ, 0x3 ;  /* 0x0000004c0d0c7211 */ /* 0x000fe400078f18ff */
[----:B------:R-:W-:Y:S02]  /*23ff0*/  LOP3.LUT R9, R9, 0x1c0, RZ, 0xc0, !PT ;  /* 0x000001c009097812 */ /* 0x000fe400078ec0ff */
[----:B------:R-:W-:Y:S02]  /*24000*/  SHF.R.S32.HI R10, RZ, 0x3, R12 ;  /* 0x00000003ff0a7819 */ /* 0x000fe4000001140c */
[----:B------:R-:W-:-:S02]  /*24010*/  LEA.HI R8, R11, R106, RZ, 0x3 ;  /* 0x0000006a0b087211 */ /* 0x000fc400078f18ff */
[----:B------:R-:W-:Y:S02]  /*24020*/  LEA.HI R85, R85, R10, RZ, 0x1d ;  /* 0x0000000a55557211 */ /* 0x000fe400078fe8ff */
[----:B------:R-:W-:Y:S01]  /*24030*/  LEA.HI R13, R13, R76, RZ, 0x6 ;  /* 0x0000004c0d0d7211 */ /* 0x000fe200078f30ff */
[----:B------:R-:W-:Y:S01]  /*24040*/  IMAD.SHL.U32 R8, R8, 0x40, RZ ;  /* 0x0000004008087824 */ /* 0x000fe200078e00ff */
[----:B------:R-:W-:Y:S02]  /*24050*/  LOP3.LUT R12, R9, 0x38, R12, 0xf8, !PT ;  /* 0x00000038090c7812 */ /* 0x000fe400078ef80c */
[----:B------:R-:W-:Y:S01]  /*24060*/  SHF.R.U32.HI R11, RZ, 0x3, R9 ;  /* 0x00000003ff0b7819 */ /* 0x000fe20000011609 */
[----:B------:R-:W-:Y:S01]  /*24070*/  IMAD.SHL.U32 R13, R13, 0x80, RZ ;  /* 0x000000800d0d7824 */ /* 0x000fe200078e00ff */
[----:B------:R-:W-:Y:S02]  /*24080*/  SHF.R.S32.HI R10, RZ, 0x1f, R85 ;  /* 0x0000001fff0a7819 */ /* 0x000fe40000011455 */
[----:B------:R-:W-:Y:S01]  /*24090*/  LOP3.LUT R14, R12, R11, RZ, 0x3c, !PT ;  /* 0x0000000b0c0e7212 */ /* 0x000fe200078e3cff */
[----:B------:R-:W-:Y:S01]  /*240a0*/  IMAD.SHL.U32 R12, R85, 0x8, RZ ;  /* 0x00000008550c7824 */ /* 0x000fe200078e00ff */
[----:B------:R-:W-:-:S02]  /*240b0*/  LEA.HI R10, R10, R85, RZ, 0x3 ;  /* 0x000000550a0a7211 */ /* 0x000fc400078f18ff */
[----:B------:R-:W-:Y:S02]  /*240c0*/  LOP3.LUT R13, R13, 0xffffe000, RZ, 0xc0, !PT ;  /* 0xffffe0000d0d7812 */ /* 0x000fe400078ec0ff */
[----:B------:R-:W-:Y:S02]  /*240d0*/  LOP3.LUT R8, R8, 0xfffffe00, RZ, 0xc0, !PT ;  /* 0xfffffe0008087812 */ /* 0x000fe400078ec0ff */
[----:B------:R-:W-:Y:S01]  /*240e0*/  LOP3.LUT R12, R9, 0x38, R12, 0xf8, !PT ;  /* 0x00000038090c7812 */ /* 0x000fe200078ef80c */
[----:B------:R-:W-:Y:S01]  /*240f0*/  IMAD.SHL.U32 R9, R10, 0x400, RZ ;  /* 0x000004000a097824 */ /* 0x000fe200078e00ff */
[----:B------:R-:W-:Y:S02]  /*24100*/  IADD3 R13, R14, R13, R8 ;  /* 0x0000000d0e0d7210 */ /* 0x000fe40007ffe008 */
        /* <DEDUP_REMOVED lines=9> */
[----:B------:R-:W-:Y:S02]  /*241a0*/  SHF.R.U64 R18, R18, 0x10, R19 ;  /* 0x0000001012127819 */ /* 0x000fe40000001213 */
[----:B------:R-:W-:Y:S02]  /*241b0*/  SHF.R.U64 R20, R20, 0x10, R21 ;  /* 0x0000001014147819 */ /* 0x000fe40000001215 */
[----:B------:R-:W-:Y:S02]  /*241c0*/  SHF.R.U32.HI R19, RZ, 0x10, R19 ;  /* 0x00000010ff137819 */ /* 0x000fe40000011613 */
[----:B------:R-:W-:-:S02]  /*241d0*/  SHF.R.U32.HI R21, RZ, 0x10, R21 ;  /* 0x00000010ff157819 */ /* 0x000fc40000011615 */
[----:B------:R-:W-:Y:S02]  /*241e0*/  SHF.R.U64 R22, R22, 0x10, R23 ;  /* 0x0000001016167819 */ /* 0x000fe40000001217 */
[----:B------:R-:W-:Y:S02]  /*241f0*/  PRMT R69, R69, 0x5410, R16 ;  /* 0x0000541045457816 */ /* 0x000fe40000000010 */
[----:B------:R-:W-:Y:S02]  /*24200*/  PRMT R68, R68, 0x5410, R17 ;  /* 0x0000541044447816 */ /* 0x000fe40000000011 */
[----:B------:R-:W-:Y:S02]  /*24210*/  SHF.R.U32.HI R23, RZ, 0x10, R23 ;  /* 0x00000010ff177819 */ /* 0x000fe40000011617 */
[----:B------:R-:W-:Y:S01]  /*24220*/  PRMT R73, R73, 0x5410, R20 ;  /* 0x0000541049497816 */ /* 0x000fe20000000014 */
[----:B------:R-:W-:Y:S01]  /*24230*/  IMAD.U32 R29, R68, 0x10000, RZ ;  /* 0x00010000441d7824 */ /* 0x000fe200078e00ff */
[----:B------:R-:W-:-:S02]  /*24240*/  PRMT R70, R70, 0x5410, R19 ;  /* 0x0000541046467816 */ /* 0x000fc40000000013 */
[----:B------:R-:W-:Y:S02]  /*24250*/  PRMT R72, R72, 0x5410, R21 ;  /* 0x0000541048487816 */ /* 0x000fe40000000015 */
[----:B------:R-:W-:Y:S01]  /*24260*/  PRMT R74, R74, 0x5410, R23 ;  /* 0x000054104a4a7816 */ /* 0x000fe20000000017 */
[C---:B------:R-:W-:Y:S01]  /*24270*/  IMAD.U32 R23, R73.reuse, 0x10000, RZ ;  /* 0x0001000049177824 */ /* 0x040fe200078e00ff */
[----:B------:R-:W-:Y:S02]  /*24280*/  LOP3.LUT R73, R73, 0xffff0000, RZ, 0xc0, !PT ;  /* 0xffff000049497812 */ /* 0x000fe400078ec0ff */
        /* <DEDUP_REMOVED lines=13> */
[----:B------:R-:W-:Y:S01]  /*24360*/  IMAD.U32 R20, R12, 0x10000, RZ ;  /* 0x000100000c147824 */ /* 0x000fe200078e00ff */
[----:B------:R-:W-:Y:S01]  /*24370*/  LOP3.LUT R26, R14, 0xffff0000, RZ, 0xc0, !PT ;  /* 0xffff00000e1a7812 */ /* 0x000fe200078ec0ff */
[C---:B------:R-:W-:Y:S01]  /*24380*/  IMAD.U32 R13, R69.reuse, 0x10000, RZ ;  /* 0x00010000450d7824 */ /* 0x040fe200078e00ff */
[----:B------:R-:W-:Y:S01]  /*24390*/  LOP3.LUT R12, R12, 0xffff0000, RZ, 0xc0, !PT ;  /* 0xffff00000c0c7812 */ /* 0x000fe200078ec0ff */
[----:B------:R-:W-:Y:S01]  /*243a0*/  IMAD.U32 R27, R14, 0x10000, RZ ;  /* 0x000100000e1b7824 */ /* 0x000fe200078e00ff */
[----:B------:R-:W-:Y:S01]  /*243b0*/  LOP3.LUT R69, R69, 0xffff0000, RZ, 0xc0, !PT ;  /* 0xffff000045457812 */ /* 0x000fe200078ec0ff */
[----:B------:R-:W-:-:S02]  /*243c0*/  FMUL.FTZ R14, R20, R13 ;  /* 0x0000000d140e7220 */ /* 0x000fc40000410000 */
[-C--:B------:R-:W-:Y:S02]  /*243d0*/  FMUL.FTZ R20, R20, R23.reuse ;  /* 0x0000001714147220 */ /* 0x080fe40000410000 */
[C---:B------:R-:W-:Y:S02]  /*243e0*/  FFMA.FTZ R14, R17.reuse, R23, -R14 ;  /* 0x00000017110e7223 */ /* 0x040fe4000001080e */
[----:B------:R-:W-:Y:S02]  /*243f0*/  FFMA.FTZ R20, R17, R13, R20 ;  /* 0x0000000d11147223 */ /* 0x000fe40000010014 */
[----:B------:R-:W-:Y:S02]  /*24400*/  FMUL.FTZ R23, R12, R69 ;  /* 0x000000450c177220 */ /* 0x000fe40000410000 */
[----:B------:R-:W-:Y:S02]  /*24410*/  IMAD.U32 R13, R72, 0x10000, RZ ;  /* 0x00010000480d7824 */ /* 0x000fe400078e00ff */
        /* <DEDUP_REMOVED lines=19> */
[C---:B------:R-:W-:Y:S01]  /*24550*/  FMUL.FTZ R29, R27.reuse, R8 ;  /* 0x000000081b1d7220 */ /* 0x040fe20000410000 */
[----:B------:R-:W-:Y:S01]  /*24560*/  F2FP.BF16.PACK_AB R13, R16, R13 ;  /* 0x0000000d100d723e */ /* 0x000fe200000010ff */
[C---:B------:R-:W-:Y:S01]  /*24570*/  IMAD.U32 R28, R74.reuse, 0x10000, RZ ;  /* 0x000100004a1c7824 */ /* 0x040fe200078e00ff */
[----:B------:R-:W-:Y:S01]  /*24580*/  LOP3.LUT R74, R74, 0xffff0000, RZ, 0xc0, !PT ;  /* 0xffff00004a4a7812 */ /* 0x000fe200078ec0ff */
[----:B------:R-:W-:-:S02]  /*24590*/  FMUL.FTZ R27, R27, R17 ;  /* 0x000000111b1b7220 */ /* 0x000fc40000410000 */
[----:B------:R-:W-:Y:S02]  /*245a0*/  FFMA.FTZ R68, R19, R68, R30 ;  /* 0x0000004413447223 */ /* 0x000fe4000001001e */
[C---:B------:R-:W-:Y:S02]  /*245b0*/  FFMA.FTZ R17, R18.reuse, R17, -R29 ;  /* 0x0000001112117223 */ /* 0x040fe4000001081d */
[----:B------:R-:W-:Y:S02]  /*245c0*/  FFMA.FTZ R27, R18, R8, R27 ;  /* 0x00000008121b7223 */ /* 0x000fe4000001001b */
[----:B------:R-:W-:Y:S02]  /*245d0*/  FMUL.FTZ R19, R22, R12 ;  /* 0x0000000c16137220 */ /* 0x000fe40000410000 */
[----:B------:R-:W-:Y:S02]  /*245e0*/  FMUL.FTZ R18, R26, R71 ;  /* 0x000000471a127220 */ /* 0x000fe40000410000 */
[----:B------:R-:W-:-:S02]  /*245f0*/  FMUL.FTZ R8, R15, R70 ;  /* 0x000000460f087220 */ /* 0x000fc40000410000 */
[----:B------:R-:W-:Y:S02]  /*24600*/  FMUL.FTZ R22, R22, R28 ;  /* 0x0000001c16167220 */ /* 0x000fe40000410000 */
[-C--:B------:R-:W-:Y:S02]  /*24610*/  FMUL.FTZ R26, R26, R75.reuse ;  /* 0x0000004b1a1a7220 */ /* 0x080fe40000410000 */
[----:B------:R-:W-:Y:S02]  /*24620*/  FMUL.FTZ R15, R15, R74 ;  /* 0x0000004a0f0f7220 */ /* 0x000fe40000410000 */
[----:B------:R-:W-:Y:S02]  /*24630*/  FFMA.FTZ R19, R9, R28, -R19 ;  /* 0x0000001c09137223 */ /* 0x000fe40000010813 */
        /* <DEDUP_REMOVED lines=8> */
[----:B------:R-:W-:Y:S01]  /*246c0*/  F2FP.BF16.PACK_AB R14, R18, R17 ;  /* 0x00000011120e723e */ /* 0x000fe200000010ff */
[----:B------:R-:W-:Y:S01]  /*246d0*/  IMAD.MOV.U32 R16, RZ, RZ, R80 ;  /* 0x000000ffff107224 */ /* 0x000fe200078e0050 */
[----:B------:R-:W-:Y:S01]  /*246e0*/  F2FP.BF16.PACK_AB R15, R74, R19 ;  /* 0x000000134a0f723e */ /* 0x000fe200000010ff */
[----:B------:R-:W-:Y:S01]  /*246f0*/  IMAD.MOV.U32 R17, RZ, RZ, 0x0 ;  /* 0x00000000ff117424 */ /* 0x000fe200078e00ff */
[----:B------:R-:W-:-:S02]  /*24700*/  F2FP.BF16.PACK_AB R10, R10, R27 ;  /* 0x0000001b0a0a723e */ /* 0x000fc400000010ff */
[----:B------:R-:W-:Y:S01]  /*24710*/  F2FP.BF16.PACK_AB R11, R21, R22 ;  /* 0x00000016150b723e */ /* 0x000fe200000010ff */
[----:B------:R1:W-:Y:S04]  /*24720*/  ST.E.128 [R24.64], R12 ;  /* 0x0000000c18007985 */ /* 0x0003e8000c101d08 */
[----:B------:R1:W-:Y:S01]  /*24730*/  ST.E.128 [R146.64], R8 ;  /* 0x0000000892007985 */ /* 0x0003e2000c101d08 */
[----:B------:R-:W-:Y:S05]  /*24740*/  RET.REL.NODEC R16 `(_ZN7cutlass13device_kernelIN5flash19enable_sm80_to_sm89INS1_16FlashAttnFwdSm80INS1_25CollectiveMainloopFwdSm80ILi8ELi1ELb0EN4cute5tupleIJNS5_1CILi128EEENS7_ILi48EEENS7_ILi256EEEEEELi256ENS_10bfloat16_tEfNS_4arch4Sm80ELb0ELb1ELb1ELb1ELb0ELb1ELb1ELb0EEENS1_21CollectiveEpilogueFwdINS6_IJS8_SA_S9_EEENS6_IJNS7_ILi1EEESI_SI_EEESC_SE_Li256ELb1ELb1ELb0ELb0EEENS1_19SingleTileSchedulerILb1ELb0ELb1ELi128EEEEEEEEEvNT_6ParamsE) ;  /* 0xfffdb8b010007950 */ /* 0x000fea0003c3ffff */
.L_x_1178:
[----:B------:R-:W-:Y:S01]  /*24750*/  IMAD.MOV.U32 R14, RZ, RZ, R24 ;  /* 0x000000ffff0e7224 */ /* 0x000fe200078e0018 */
[----:B------:R-:W-:Y:S01]  /*24760*/  MOV R12, 0x181f ;  /* 0x0000181f000c7802 */ /* 0x000fe20000000f00 */
[----:B------:R-:W-:Y:S01]  /*24770*/  IMAD.MOV.U32 R13, RZ, RZ, RZ ;  /* 0x000000ffff0d7224 */ /* 0x000fe200078e00ff */
[----:B------:R-:W-:Y:S02]  /*24780*/  MOV R11, 0xffffffff ;  /* 0xffffffff000b7802 */ /* 0x000fe40000000f00 */
[----:B------:R-:W-:-:S02]  /*24790*/  MOV R10, 0x247b0 ;  /* 0x000247b0000a7802 */ /* 0x000fc40000000f00 */
[----:B------:R-:W-:Y:S05]  /*247a0*/  CALL.REL.NOINC `($__internal_3_$__cuda_sm70_shflsync_idx_p) ;  /* 0x00000ea000007944 */ /* 0x000fea0003c00000 */
[----:B--2---:R-:W-:Y:S01]  /*247b0*/  MOV R27, R16 ;  /* 0x00000010001b7202 */ /* 0x004fe20000000f00 */
[----:B-1----:R-:W-:Y:S05]  /*247c0*/  BRA `(.L_x_1252) ;  /* 0xffff607000007947 */ /* 0x002fea000383ffff */
.L_x_1179:
[----:B------:R-:W-:Y:S01]  /*247d0*/  IMAD.MOV.U32 R14, RZ, RZ, R23 ;  /* 0x000000ffff0e7224 */ /* 0x000fe200078e0017 */
[----:B------:R-:W-:Y:S01]  /*247e0*/  MOV R12, 0x181f ;  /* 0x0000181f000c7802 */ /* 0x000fe20000000f00 */
[----:B------:R-:W-:Y:S01]  /*247f0*/  IMAD.MOV.U32 R13, RZ, RZ, RZ ;  /* 0x000000ffff0d7224 */ /* 0x000fe200078e00ff */
[----:B------:R-:W-:-:S02]  /*24800*/  MOV R11, 0xffffffff ;  /* 0xffffffff000b7802 */ /* 0x000fc40000000f00 */
[----:B------:R-:W-:Y:S02]  /*24810*/  MOV R10, 0x24830 ;  /* 0x00024830000a7802 */ /* 0x000fe40000000f00 */
[----:B-12---:R-:W-:Y:S05]  /*24820*/  CALL.REL.NOINC `($__internal_3_$__cuda_sm70_shflsync_idx_p) ;  /* 0x00000e2000007944 */ /* 0x006fea0003c00000 */
[----:B-1----:R-:W-:Y:S01]  /*24830*/  IMAD.MOV.U32 R14, RZ, RZ, R22 ;  /* 0x000000ffff0e7224 */ /* 0x002fe200078e0016 */
[----:B------:R-:W-:Y:S01]  /*24840*/  MOV R13, RZ ;  /* 0x000000ff000d7202 */ /* 0x000fe20000000f00 */
[----:B------:R-:W-:Y:S01]  /*24850*/  IMAD.MOV.U32 R12, RZ, RZ, 0x181f ;  /* 0x0000181fff0c7424 */ /* 0x000fe200078e00ff */
[----:B------:R-:W-:Y:S01]  /*24860*/  MOV R11, 0xffffffff ;  /* 0xffffffff000b7802 */ /* 0x000fe20000000f00 */
[----:B--2---:R-:W-:Y:S01]  /*24870*/  IMAD.MOV.U32 R26, RZ, RZ, R16 ;  /* 0x000000ffff1a7224 */ /* 0x004fe200078e0010 */
[----:B------:R-:W-:Y:S02]  /*24880*/  MOV R10, 0x248a0 ;  /* 0x000248a0000a7802 */ /* 0x000fe40000000f00 */
[----:B------:R-:W-:Y:S05]  /*24890*/  CALL.REL.NOINC `($__internal_3_$__cuda_sm70_shflsync_idx_p) ;  /* 0x00000db000007944 */ /* 0x000fea0003c00000 */
[----:B--2---:R-:W-:Y:S01]  /*248a0*/  IMAD.MOV.U32 R21, RZ, RZ, R16 ;  /* 0x000000ffff157224 */ /* 0x004fe200078e0010 */
[----:B-1----:R-:W-:Y:S01]  /*248b0*/  MOV R14, R19 ;  /* 0x00000013000e7202 */ /* 0x002fe20000000f00 */
[----:B------:R-:W-:Y:S01]  /*248c0*/  IMAD.MOV.U32 R13, RZ, RZ, RZ ;  /* 0x000000ffff0d7224 */ /* 0x000fe200078e00ff */
[----:B------:R-:W-:Y:S01]  /*248d0*/  MOV R12, 0x181f ;  /* 0x0000181f000c7802 */ /* 0x000fe20000000f00 */
[----:B------:R-:W-:Y:S01]  /*248e0*/  IMAD.MOV.U32 R11, RZ, RZ, -0x1 ;  /* 0xffffffffff0b7424 */ /* 0x000fe200078e00ff */
[----:B------:R-:W-:-:S02]  /*248f0*/  MOV R10, 0x24910 ;  /* 0x00024910000a7802 */ /* 0x000fc40000000f00 */
[----:B------:R-:W-:Y:S05]  /*24900*/  CALL.REL.NOINC `($__internal_3_$__cuda_sm70_shflsync_idx_p) ;  /* 0x00000d4000007944 */ /* 0x000fea0003c00000 */
[----:B-12---:R-:W-:Y:S05]  /*24910*/  BRA `(.L_x_1253) ;  /* 0xffff5f6000007947 */ /* 0x006fea000383ffff */
.L_x_1182:
[----:B------:R-:W-:Y:S01]  /*24920*/  IMAD.MOV.U32 R14, RZ, RZ, R24 ;  /* 0x000000ffff0e7224 */ /* 0x000fe200078e0018 */
[----:B------:R-:W-:Y:S01]  /*24930*/  MOV R12, 0x181f ;  /* 0x0000181f000c7802 */ /* 0x000fe20000000f00 */
[----:B------:R-:W-:Y:S01]  /*24940*/  IMAD.MOV.U32 R13, RZ, RZ, 0x1 ;  /* 0x00000001ff0d7424 */ /* 0x000fe200078e00ff */
[----:B------:R-:W-:-:S02]  /*24950*/  MOV R11, 0xffffffff ;  /* 0xffffffff000b7802 */ /* 0x000fc40000000f00 */
[----:B------:R-:W-:Y:S02]  /*24960*/  MOV R10, 0x24980 ;  /* 0x00024980000a7802 */ /* 0x000fe40000000f00 */
[----:B-1-34-:R-:W-:Y:S05]  /*24970*/  CALL.REL.NOINC `($__internal_3_$__cuda_sm70_shflsync_idx_p) ;  /* 0x00000cd000007944 */ /* 0x01afea0003c00000 */
[----:B--2---:R-:W-:Y:S01]  /*24980*/  IMAD.MOV.U32 R21, RZ, RZ, R16 ;  /* 0x000000ffff157224 */ /* 0x004fe200078e0010 */
[----:B-1----:R-:W-:Y:S01]  /*24990*/  MOV R14, R23 ;  /* 0x00000017000e7202 */ /* 0x002fe20000000f00 */
[----:B------:R-:W-:Y:S01]  /*249a0*/  IMAD.MOV.U32 R13, RZ, RZ, 0x1 ;  /* 0x00000001ff0d7424 */ /* 0x000fe200078e00ff */
[----:B------:R-:W-:Y:S01]  /*249b0*/  MOV R12, 0x181f ;  /* 0x0000181f000c7802 */ /* 0x000fe20000000f00 */
[----:B------:R-:W-:Y:S01]  /*249c0*/  IMAD.MOV.U32 R11, RZ, RZ, -0x1 ;  /* 0xffffffffff0b7424 */ /* 0x000fe200078e00ff */
[----:B------:R-:W-:Y:S02]  /*249d0*/  MOV R10, 0x249f0 ;  /* 0x000249f0000a7802 */ /* 0x000fe40000000f00 */
[----:B------:R-:W-:Y:S05]  /*249e0*/  CALL.REL.NOINC `($__internal_3_$__cuda_sm70_shflsync_idx_p) ;  /* 0x00000c6000007944 */ /* 0x000fea0003c00000 */
[----:B-1----:R-:W-:Y:S01]  /*249f0*/  IMAD.MOV.U32 R14, RZ, RZ, R22 ;  /* 0x000000ffff0e7224 */ /* 0x002fe200078e0016 */
[----:B------:R-:W-:Y:S01]  /*24a00*/  MOV R12, 0x181f ;  /* 0x0000181f000c7802 */ /* 0x000fe20000000f00 */
[----:B------:R-:W-:Y:S01]  /*24a10*/  IMAD.MOV.U32 R13, RZ, RZ, 0x1 ;  /* 0x00000001ff0d7424 */ /* 0x000fe200078e00ff */
[----:B--2---:R-:W-:Y:S01]  /*24a20*/  MOV R26, R16 ;  /* 0x00000010001a7202 */ /* 0x004fe20000000f00 */
[----:B------:R-:W-:Y:S01]  /*24a30*/  IMAD.MOV.U32 R11, RZ, RZ, -0x1 ;  /* 0xffffffffff0b7424 */ /* 0x000fe200078e00ff */
[----:B------:R-:W-:-:S02]  /*24a40*/  MOV R27, R21 ;  /* 0x00000015001b7202 */ /* 0x000fc40000000f00 */
[----:B------:R-:W-:Y:S02]  /*24a50*/  MOV R10, 0x24a70 ;  /* 0x00024a70000a7802 */ /* 0x000fe40000000f00 */
[----:B------:R-:W-:Y:S05]  /*24a60*/  CALL.REL.NOINC `($__internal_3_$__cuda_sm70_shflsync_idx_p) ;  /* 0x00000be000007944 */ /* 0x000fea0003c00000 */
[----:B--2---:R-:W-:Y:S01]  /*24a70*/  IMAD.MOV.U32 R21, RZ, RZ, R16 ;  /* 0x000000ffff157224 */ /* 0x004fe200078e0010 */
[----:B-1----:R-:W-:Y:S01]  /*24a80*/  MOV R14, R19 ;  /* 0x00000013000e7202 */ /* 0x002fe20000000f00 */
[----:B------:R-:W-:Y:S01]  /*24a90*/  IMAD.MOV.U32 R13, RZ, RZ, 0x1 ;  /* 0x00000001ff0d7424 */ /* 0x000fe200078e00ff */
[----:B------:R-:W-:Y:S01]  /*24aa0*/  MOV R12, 0x181f ;  /* 0x0000181f000c7802 */ /* 0x000fe20000000f00 */
[----:B------:R-:W-:Y:S01]  /*24ab0*/  IMAD.MOV.U32 R11, RZ, RZ, -0x1 ;  /* 0xffffffffff0b7424 */ /* 0x000fe200078e00ff */
[----:B------:R-:W-:Y:S02]  /*24ac0*/  MOV R10, 0x24ae0 ;  /* 0x00024ae0000a7802 */ /* 0x000fe40000000f00 */
[----:B------:R-:W-:Y:S05]  /*24ad0*/  CALL.REL.NOINC `($__internal_3_$__cuda_sm70_shflsync_idx_p) ;  /* 0x00000b7000007944 */ /* 0x000fea0003c00000 */
[----:B-12---:R-:W-:Y:S05]  /*24ae0*/  BRA `(.L_x_1254) ;  /* 0xffff63a000007947 */ /* 0x006fea000383ffff */
.L_x_1185:
[----:B------:R-:W-:Y:S01]  /*24af0*/  IMAD.MOV.U32 R14, RZ, RZ, R24 ;  /* 0x000000ffff0e7224 */ /* 0x000fe200078e0018 */
[----:B------:R-:W-:Y:S01]  /*24b00*/  MOV R12, 0x181f ;  /* 0x0000181f000c7802 */ /* 0x000fe20000000f00 */
[----:B------:R-:W-:Y:S01]  /*24b10*/  IMAD.MOV.U32 R13, RZ, RZ, 0x2 ;  /* 0x00000002ff0d7424 */ /* 0x000fe200078e00ff */
[----:B------:R-:W-:Y:S02]  /*24b20*/  MOV R11, 0xffffffff ;  /* 0xffffffff000b7802 */ /* 0x000fe40000000f00 */
[----:B------:R-:W-:-:S02]  /*24b30*/  MOV R10, 0x24b50 ;  /* 0x00024b50000a7802 */ /* 0x000fc40000000f00 */
[----:B--234-:R-:W-:Y:S05]  /*24b40*/  CALL.REL.NOINC `($__internal_3_$__cuda_sm70_shflsync_idx_p) ;  /* 0x00000b0000007944 */ /* 0x01cfea0003c00000 */
[----:B--2---:R-:W-:Y:S01]  /*24b50*/  MOV R25, R16 ;  /* 0x0000001000197202 */ /* 0x004fe20000000f00 */
[----:B-1----:R-:W-:Y:S05]  /*24b60*/  BRA `(.L_x_1255) ;  /* 0xffff68a000007947 */ /* 0x002fea000383ffff */
.L_x_1186:
[----:B------:R-:W-:Y:S01]  /*24b70*/  IMAD.MOV.U32 R14, RZ, RZ, R23 ;  /* 0x000000ffff0e7224 */ /* 0x000fe200078e0017 */
[----:B------:R-:W-:Y:S01]  /*24b80*/  MOV R12, 0x181f ;  /* 0x0000181f000c7802 */ /* 0x000fe20000000f00 */
[----:B------:R-:W-:Y:S01]  /*24b90*/  IMAD.MOV.U32 R13, RZ, RZ, 0x2 ;  /* 0x00000002ff0d7424 */ /* 0x000fe200078e00ff */
[----:B------:R-:W-:-:S02]  /*24ba0*/  MOV R11, 0xffffffff ;  /* 0xffffffff000b7802 */ /* 0x000fc40000000f00 */
[----:B------:R-:W-:Y:S02]  /*24bb0*/  MOV R10, 0x24bd0 ;  /* 0x00024bd0000a7802 */ /* 0x000fe40000000f00 */
[----:B-1234-:R-:W-:Y:S05]  /*24bc0*/  CALL.REL.NOINC `($__internal_3_$__cuda_sm70_shflsync_idx_p) ;  /* 0x00000a8000007944 */ /* 0x01efea0003c00000 */
[----:B-1----:R-:W-:Y:S01]  /*24bd0*/  IMAD.MOV.U32 R14, RZ, RZ, R22 ;  /* 0x000000ffff0e7224 */ /* 0x002fe200078e0016 */
[----:B------:R-:W-:Y:S01]  /*24be0*/  MOV R12, 0x181f ;  /* 0x0000181f000c7802 */ /* 0x000fe20000000f00 */
[----:B------:R-:W-:Y:S01]  /*24bf0*/  IMAD.MOV.U32 R13, RZ, RZ, 0x2 ;  /* 0x00000002ff0d7424 */ /* 0x000fe200078e00ff */
[----:B--2---:R-:W-:Y:S01]  /*24c00*/  MOV R26, R16 ;  /* 0x00000010001a7202 */ /* 0x004fe20000000f00 */
[----:B------:R-:W-:Y:S01]  /*24c10*/  IMAD.MOV.U32 R11, RZ, RZ, -0x1 ;  /* 0xffffffffff0b7424 */ /* 0x000fe200078e00ff */
[----:B------:R-:W-:Y:S02]  /*24c20*/  MOV R27, R25 ;  /* 0x00000019001b7202 */ /* 0x000fe40000000f00 */
[----:B------:R-:W-:Y:S02]  /*24c30*/  MOV R10, 0x24c50 ;  /* 0x00024c50000a7802 */ /* 0x000fe40000000f00 */
[----:B------:R-:W-:Y:S05]  /*24c40*/  CALL.REL.NOINC `($__internal_3_$__cuda_sm70_shflsync_idx_p) ;  /* 0x00000a0000007944 */ /* 0x000fea0003c00000 */
        /* <DEDUP_REMOVED lines=8> */
.L_x_1189:
[----:B------:R-:W-:Y:S01]  /*24cd0*/  IMAD.MOV.U32 R14, RZ, RZ, R24 ;  /* 0x000000ffff0e7224 */ /* 0x000fe200078e0018 */
[----:B------:R-:W-:Y:S01]  /*24ce0*/  MOV R12, 0x181f ;  /* 0x0000181f000c7802 */ /* 0x000fe20000000f00 */
[----:B------:R-:W-:Y:S01]  /*24cf0*/  IMAD.MOV.U32 R13, RZ, RZ, 0x3 ;  /* 0x00000003ff0d7424 */ /* 0x000fe200078e00ff */
[----:B------:R-:W-:-:S02]  /*24d00*/  MOV R11, 0xffffffff ;  /* 0xffffffff000b7802 */ /* 0x000fc40000000f00 */
[----:B------:R-:W-:Y:S02]  /*24d10*/  MOV R10, 0x24d30 ;  /* 0x00024d30000a7802 */ /* 0x000fe40000000f00 */
[----:B----4-:R-:W-:Y:S05]  /*24d20*/  CALL.REL.NOINC `($__internal_3_$__cuda_sm70_shflsync_idx_p) ;  /* 0x0000092000007944 */ /* 0x010fea0003c00000 */
[----:B--2---:R-:W-:Y:S01]  /*24d30*/  MOV R17, R16 ;  /* 0x0000001000117202 */ /* 0x004fe20000000f00 */
[----:B-1----:R-:W-:Y:S05]  /*24d40*/  BRA `(.L_x_1257) ;  /* 0xffff6ca000007947 */ /* 0x002fea000383ffff */
.L_x_1190:
[----:B------:R-:W-:Y:S01]  /*24d50*/  IMAD.MOV.U32 R14, RZ, RZ, R23 ;  /* 0x000000ffff0e7224 */ /* 0x000fe200078e0017 */
[----:B------:R-:W-:Y:S01]  /*24d60*/  MOV R12, 0x181f ;  /* 0x0000181f000c7802 */ /* 0x000fe20000000f00 */
[----:B------:R-:W-:Y:S01]  /*24d70*/  IMAD.MOV.U32 R13, RZ, RZ, 0x3 ;  /* 0x00000003ff0d7424 */ /* 0x000fe200078e00ff */
[----:B------:R-:W-:Y:S02]  /*24d80*/  MOV R11, 0xffffffff ;  /* 0xffffffff000b7802 */ /* 0x000fe40000000f00 */
[----:B------:R-:W-:Y:S02]  /*24d90*/  MOV R10, 0x24db0 ;  /* 0x00024db0000a7802 */ /* 0x000fe40000000f00 */
[----:B--2-4-:R-:W-:Y:S05]  /*24da0*/  CALL.REL.NOINC `($__internal_3_$__cuda_sm70_shflsync_idx_p) ;  /* 0x000008a000007944 */ /* 0x014fea0003c00000 */
        /* <DEDUP_REMOVED lines=16> */
.L_x_1223:
        /* <DEDUP_REMOVED lines=8> */
.L_x_1224:
        /* <DEDUP_REMOVED lines=21> */
.L_x_1227:
        /* <DEDUP_REMOVED lines=29> */
.L_x_1230:
        /* <DEDUP_REMOVED lines=8> */
.L_x_1231:
        /* <DEDUP_REMOVED lines=9> */
[----:B------:R-:W-:Y:S01]  /*25360*/  MOV R11, 0xffffffff ;  /* 0xffffffff000b7802 */ /* 0x000fe20000000f00 */
[----:B--2---:R-:W-:Y:S01]  /*25370*/  IMAD.MOV.U32 R24, RZ, RZ, R16 ;  /* 0x000000ffff187224 */ /* 0x004fe200078e0010 */
        /* <DEDUP_REMOVED lines=10> */
.L_x_1234:
[----:B------:R-:W-:Y:S01]  /*25420*/  IMAD.MOV.U32 R14, RZ, RZ, R19 ;  /* 0x000000ffff0e7224 */ /* 0x000fe200078e0013 */
[----:B------:R-:W-:Y:S01]  /*25430*/  MOV R12, 0x181f ;  /* 0x0000181f000c7802 */ /* 0x000fe20000000f00 */
[----:B------:R-:W-:Y:S01]  /*25440*/  IMAD.MOV.U32 R13, RZ, RZ, 0x3 ;  /* 0x00000003ff0d7424 */ /* 0x000fe200078e00ff */
[----:B------:R-:W-:-:S02]  /*25450*/  MOV R11, 0xffffffff ;  /* 0xffffffff000b7802 */ /* 0x000fc40000000f00 */
[----:B------:R-:W-:Y:S02]  /*25460*/  MOV R10, 0x25480 ;  /* 0x00025480000a7802 */ /* 0x000fe40000000f00 */
[----:B---34-:R-:W-:Y:S05]  /*25470*/  CALL.REL.NOINC `($__internal_3_$__cuda_sm70_shflsync_idx_p) ;  /* 0x000001d000007944 */ /* 0x018fea0003c00000 */
[----:B--2---:R-:W-:Y:S01]  /*25480*/  MOV R17, R16 ;  /* 0x0000001000117202 */ /* 0x004fe20000000f00 */
[----:B-1----:R-:W-:Y:S05]  /*25490*/  BRA `(.L_x_1264) ;  /* 0xffffb06000007947 */ /* 0x002fea000383ffff */
.L_x_1235:
[----:B------:R-:W-:Y:S01]  /*254a0*/  IMAD.MOV.U32 R14, RZ, RZ, R21 ;  /* 0x000000ffff0e7224 */ /* 0x000fe200078e0015 */
[----:B------:R-:W-:Y:S01]  /*254b0*/  MOV R12, 0x181f ;  /* 0x0000181f000c7802 */ /* 0x000fe20000000f00 */
[----:B------:R-:W-:Y:S01]  /*254c0*/  IMAD.MOV.U32 R13, RZ, RZ, 0x3 ;  /* 0x00000003ff0d7424 */ /* 0x000fe200078e00ff */
[----:B------:R-:W-:Y:S02]  /*254d0*/  MOV R11, 0xffffffff ;  /* 0xffffffff000b7802 */ /* 0x000fe40000000f00 */
[----:B------:R-:W-:Y:S02]  /*254e0*/  MOV R10, 0x25500 ;  /* 0x00025500000a7802 */ /* 0x000fe40000000f00 */
[----:B--234-:R-:W-:Y:S05]  /*254f0*/  CALL.REL.NOINC `($__internal_3_$__cuda_sm70_shflsync_idx_p) ;  /* 0x0000015000007944 */ /* 0x01cfea0003c00000 */
        /* <DEDUP_REMOVED lines=17> */
        .weak           $__internal_2_$__cuda_sm70_shflsync_bfly_p
        .type           $__internal_2_$__cuda_sm70_shflsync_bfly_p,@function
        .size           $__internal_2_$__cuda_sm70_shflsync_bfly_p,($__internal_3_$__cuda_sm70_shflsync_idx_p - $__internal_2_$__cuda_sm70_shflsync_bfly_p)
$__internal_2_$__cuda_sm70_shflsync_bfly_p:
[----:B------:R-:W-:Y:S01]  /*25610*/  MOV R11, 0x0 ;  /* 0x00000000000b7802 */ /* 0x000fe20000000f00 */
[----:B------:R-:W-:Y:S04]  /*25620*/  WARPSYNC R3 ;  /* 0x0000000300007348 */ /* 0x000fe80003800000 */
[----:B------:R1:W2:Y:S01]  /*25630*/  SHFL.BFLY PT, R6, R247, R6, R4 ;  /* 0x0c000006f7067389 */ /* 0x0002a200000e0004 */
[----:B------:R-:W-:Y:S05]  /*25640*/  RET.REL.NODEC R10 `(_ZN7cutlass13device_kernelIN5flash19enable_sm80_to_sm89INS1_16FlashAttnFwdSm80INS1_25CollectiveMainloopFwdSm80ILi8ELi1ELb0EN4cute5tupleIJNS5_1CILi128EEENS7_ILi48EEENS7_ILi256EEEEEELi256ENS_10bfloat16_tEfNS_4arch4Sm80ELb0ELb1ELb1ELb1ELb0ELb1ELb1ELb0EEENS1_21CollectiveEpilogueFwdINS6_IJS8_SA_S9_EEENS6_IJNS7_ILi1EEESI_SI_EEESC_SE_Li256ELb1ELb1ELb0ELb0EEENS1_19SingleTileSchedulerILb1ELb0ELb1ELi128EEEEEEEEEvNT_6ParamsE) ;  /* 0xfffda9b00a007950 */ /* 0x000fea0003c3ffff */
        .weak           $__internal_3_$__cuda_sm70_shflsync_idx_p
        .type           $__internal_3_$__cuda_sm70_shflsync_idx_p,@function
        .size           $__internal_3_$__cuda_sm70_shflsync_idx_p,(.L_x_1544 - $__internal_3_$__cuda_sm70_shflsync_idx_p)
$__internal_3_$__cuda_sm70_shflsync_idx_p:
[----:B------:R-:W-:Y:S01]  /*25650*/  MOV R30, R10 ;  /* 0x0000000a001e7202 */ /* 0x000fe20000000f00 */
[----:B------:R-:W-:Y:S04]  /*25660*/  WARPSYNC R11 ;  /* 0x0000000b00007348 */ /* 0x000fe80003800000 */
[----:B------:R-:W-:Y:S01]  /*25670*/  MOV R31, 0x0 ;  /* 0x00000000001f7802 */ /* 0x000fe20000000f00 */
[----:B------:R1:W2:Y:S03]  /*25680*/  SHFL.IDX PT, R16, R14, R13, R12 ;  /* 0x0000000d0e107389 */ /* 0x0002a600000e000c */
[----:B------:R-:W-:Y:S05]  /*25690*/  RET.REL.NODEC R30 `(_ZN7cutlass13device_kernelIN5flash19enable_sm80_to_sm89INS1_16FlashAttnFwdSm80INS1_25CollectiveMainloopFwdSm80ILi8ELi1ELb0EN4cute5tupleIJNS5_1CILi128EEENS7_ILi48EEENS7_ILi256EEEEEELi256ENS_10bfloat16_tEfNS_4arch4Sm80ELb0ELb1ELb1ELb1ELb0ELb1ELb1ELb0EEENS1_21CollectiveEpilogueFwdINS6_IJS8_SA_S9_EEENS6_IJNS7_ILi1EEESI_SI_EEESC_SE_Li256ELb1ELb1ELb0ELb0EEENS1_19SingleTileSchedulerILb1ELb0ELb1ELi128EEEEEEEEEvNT_6ParamsE) ;  /* 0xfffda9601e007950 */ /* 0x000fea0003c3ffff */
.L_x_1266:
        /* <DEDUP_REMOVED lines=14> */
.L_x_1544:


//--------------------- .text._ZN7cutlass13device_kernelIN5flash19enable_sm80_to_sm89INS1_16FlashAttnFwdSm80INS1_25CollectiveMainloopFwdSm80ILi8ELi1ELb0EN4cute5tupleIJNS5_1CILi128EEENS7_ILi96EEENS7_ILi256EEEEEELi256ENS_10bfloat16_tEfNS_4arch4Sm80ELb1ELb0ELb1ELb0ELb0ELb0ELb1ELb0EEENS1_21CollectiveEpilogueFwdINS6_IJS8_SA_S9_EEENS6_IJNS7_ILi1EEESI_SI_EEESC_SE_Li256ELb0ELb1ELb0ELb0EEENS1_30DynamicPersistentTileSchedulerILi256ELi256ELb0ELb1ELb0EEEEEEEEEvNT_6ParamsE --------------------------
	.section	.text._ZN7cutlass13device_kernelIN5flash19enable_sm80_to_sm89INS1_16FlashAttnFwdSm80INS1_25CollectiveMainloopFwdSm80ILi8ELi1ELb0EN4cute5tupleIJNS5_1CILi128EEENS7_ILi96EEENS7_ILi256EEEEEELi256ENS_10bfloat16_tEfNS_4arch4Sm80ELb1ELb0ELb1ELb0ELb0ELb0ELb1ELb0EEENS1_21CollectiveEpilogueFwdINS6_IJS8_SA_S9_EEENS6_IJNS7_ILi1EEESI_SI_EEESC_SE_Li256ELb0ELb1ELb0ELb0EEENS1_30DynamicPersistentTileSchedulerILi256ELi256ELb0ELb1ELb0EEEEEEEEEvNT_6ParamsE,"ax",@progbits
	.sectioninfo	@"SHI_REGISTERS=255"
	.align	128
.text._ZN7cutlass13device_kernelIN5flash19enable_sm80_to_sm89INS1_16FlashAttnFwdSm80INS1_25CollectiveMainloopFwdSm80ILi8ELi1ELb0EN4cute5tupleIJNS5_1CILi128EEENS7_ILi96EEENS7_ILi256EEEEEELi256ENS_10bfloat16_tEfNS_4arch4Sm80ELb1ELb0ELb1ELb0ELb0ELb0ELb1ELb0EEENS1_21CollectiveEpilogueFwdINS6_IJS8_SA_S9_EEENS6_IJNS7_ILi1EEESI_SI_EEESC_SE_Li256ELb0ELb1ELb0ELb0EEENS1_30DynamicPersistentTileSchedulerILi256ELi256ELb0ELb1ELb0EEEEEEEEEvNT_6ParamsE:
        .type           _ZN7cutlass13device_kernelIN5flash19enable_sm80_to_sm89INS1_16FlashAttnFwdSm80INS1_25CollectiveMainloopFwdSm80ILi8ELi1ELb0EN4cute5tupleIJNS5_1CILi128EEENS7_ILi96EEENS7_ILi256EEEEEELi256ENS_10bfloat16_tEfNS_4arch4Sm80ELb1ELb0ELb1ELb0ELb0ELb0ELb1ELb0EEENS1_21CollectiveEpilogueFwdINS6_IJS8_SA_S9_EEENS6_IJNS7_ILi1EEESI_SI_EEESC_SE_Li256ELb0ELb1ELb0ELb0EEENS1_30DynamicPersistentTileSchedulerILi256ELi256ELb0ELb1ELb0EEEEEEEEEvNT_6ParamsE,@function
        .size           _ZN7cutlass13device_kernelIN5flash19enable_sm80_to_sm89INS1_16FlashAttnFwdSm80INS1_25CollectiveMainloopFwdSm80ILi8ELi1ELb0EN4cute5tupleIJNS5_1CILi128EEENS7_ILi96EEENS7_ILi256EEEEEELi256ENS_10bfloat16_tEfNS_4arch4Sm80ELb1ELb0ELb1ELb0ELb0ELb0ELb1ELb0EEENS1_21CollectiveEpilogueFwdINS6_IJS8_SA_S9_EEENS6_IJNS7_ILi1EEESI_SI_EEESC_SE_Li256ELb0ELb1ELb0ELb0EEENS1_30DynamicPersistentTileSchedulerILi256ELi256ELb0ELb1ELb0EEEEEEEEEvNT_6ParamsE,(.L_x_1548 - _ZN7cutlass13device_kernelIN5flash19enable_sm80_to_sm89INS1_16FlashAttnFwdSm80INS1_25CollectiveMainloopFwdSm80ILi8ELi1ELb0EN4cute5tupleIJNS5_1CILi128EEENS7_ILi96EEENS7_ILi256EEEEEELi256ENS_10bfloat16_tEfNS_4arch4Sm80ELb1ELb0ELb1ELb0ELb0ELb0ELb1ELb0EEENS1_21CollectiveEpilogueFwdINS6_IJS8_SA_S9_EEENS6_IJNS7_ILi1EEESI_SI_EEESC_SE_Li256ELb0ELb1ELb0ELb0EEENS1_30DynamicPersistentTileSchedulerILi256ELi256ELb0ELb1ELb0EEEEEEEEEvNT_6ParamsE)
        .other          _ZN7cutlass13device_kernelIN5flash19enable_sm80_to_sm89INS1_16FlashAttnFwdSm80INS1_25CollectiveMainloopFwdSm80ILi8ELi1ELb0EN4cute5tupleIJNS5_1CILi128EEENS7_ILi96EEENS7_ILi256EEEEEELi256ENS_10bfloat16_tEfNS_4arch4Sm80ELb1ELb0ELb1ELb0ELb0ELb0ELb1ELb0EEENS1_21CollectiveEpilogueFwdINS6_IJS8_SA_S9_EEENS6_IJNS7_ILi1EEESI_SI_EEESC_SE_Li256ELb0ELb1ELb0ELb0EEENS1_30DynamicPersistentTileSchedulerILi256ELi256ELb0ELb1ELb0EEEEEEEEEvNT_6ParamsE,@"STO_CUDA_ENTRY STV_DEFAULT"
_ZN7cutlass13device_kernelIN5flash19enable_sm80_to_sm89INS1_16FlashAttnFwdSm80INS1_25CollectiveMainloopFwdSm80ILi8ELi1ELb0EN4cute5tupleIJNS5_1CILi128EEENS7_ILi96EEENS7_ILi256EEEEEELi256ENS_10bfloat16_tEfNS_4arch4Sm80ELb1ELb0ELb1ELb0ELb0ELb0ELb1ELb0EEENS1_21CollectiveEpilogueFwdINS6_IJS8_SA_S9_EEENS6_IJNS7_ILi1EEESI_SI_EEESC_SE_Li256ELb0ELb1ELb0ELb0EEENS1_30DynamicPersistentTileSchedulerILi256ELi256ELb0ELb1ELb0EEEEEEEEEvNT_6ParamsE:
[----:B------:R-:W-:-:S03]  /*0000*/  MOV R1, c[0x0][0x28] ;  /* 0x00000a0000017a02 */ /* 0x000fc60000000f00 */
[----:B------:R-:W1:Y:S01]  /*0010*/  S2R R18, SR_TID.X ;  /* 0x0000000000127919 */ /* 0x000e620000002100 */
[----:B------:R-:W-:-:S03]  /*0020*/  IADD3 R1, R1, -0xa8, RZ ;  /* 0xffffff5801017810 */ /* 0x000fc60007ffe0ff */
[----:B------:R-:W2:Y:S01]  /*0030*/  S2R R13, SR_CTAID.X ;  /* 0x00000000000d7919 */ /* 0x000ea20000002500 */
[----:B-1----:R-:W-:-:S05]  /*0040*/  SHF.R.U32.HI R0, RZ, 0x5, R18 ;  /* 0x00000005ff007819 */ /* 0x002fca0000011612 */
[----:B------:R-:W1:Y:S04]  /*0050*/  SHFL.IDX PT, R2, R0, RZ, 0x1f ;  /* 0x00001fff00027589 */ /* 0x000e6800000e0000 */
[----:B------:R-:W3:Y:S01]  /*0060*/  SHFL.IDX PT, R0, R0, RZ, 0x1f ;  /* 0x00001fff00007589 */ /* 0x000ee200000e0000 */
[----:B-1----:R-:W-:Y:S01]  /*0070*/  ISETP.GE.AND P0, PT, R2, 0x1, PT ;  /* 0x000000010200780c */ /* 0x002fe20003f06270 */
[----:B---3--:R1:W3:-:S12]  /*0080*/  R2UR UR6, R0 ;  /* 0x00000000000673c2 */ /* 0x0082d800000e0000 */
[----:B------:R-:W-:Y:S06]  /*0090*/  @P0 BAR.ARV 0x4, 0x100 ;  /* 0x0104000000000b1d */ /* 0x000fec0000002000 */
[----:B--2---:R-:W-:-:S13]  /*00a0*/  ISETP.GE.AND P0, PT, R13, c[0x0][0x538], PT ;  /* 0x00014e000d007a0c */ /* 0x004fda0003f06270 */
[----:B------:R-:W-:Y:S05]  /*00b0*/  @P0 EXIT ;  /* 0x000000000000094d */ /* 0x000fea0003800000 */
[----:B-1-3--:R-:W-:Y:S01]  /*00c0*/  SHF.R.S32.HI R11, RZ, 0x1f, R18 ;  /* 0x0000001fff0b7819 */ /* 0x00afe20000011412 */
[----:B------:R-:W-:Y:S01]  /*00d0*/  IMAD.MOV.U32 R220, RZ, RZ, 0x40 ;  /* 0x00000040ffdc7424 */ /* 0x000fe200078e00ff */
[----:B------:R-:W-:Y:S01]  /*00e0*/  ULDC.64 UR8, c[0x0][0x118] ;  /* 0x0000460000087ab9 */ /* 0x000fe20000000a00 */
[----:B------:R-:W-:Y:S01]  /*00f0*/  IMAD.MOV.U32 R218, RZ, RZ, 0x20 ;  /* 0x00000020ffda7424 */ /* 0x000fe200078e00ff */
[CC--:B------:R-:W-:Y:S02]  /*0100*/  LEA.HI R2, R11.reuse, R18.reuse, RZ, 0x4 ;  /* 0x000000120b027211 */ /* 0x0c0fe400078f20ff */
[----:B------:R-:W-:Y:S02]  /*0110*/  LEA.HI R9, R11, R18, RZ, 0x3 ;  /* 0x000000120b097211 */ /* 0x000fe400078f18ff */
[----:B------:R-:W-:Y:S02]  /*0120*/  SHF.R.S32.HI R3, RZ, 0x4, R2 ;  /* 0x00000004ff037819 */ /* 0x000fe40000011402 */
[----:B------:R-:W-:-:S02]  /*0130*/  LOP3.LUT R5, R9, 0xfffffff8, RZ, 0xc0, !PT ;  /* 0xfffffff809057812 */ /* 0x000fc400078ec0ff */
[----:B------:R-:W-:Y:S02]  /*0140*/  LEA.HI R0, R2, R3, RZ, 0x1 ;  /* 0x0000000302007211 */ /* 0x000fe400078f08ff */
[----:B------:R-:W-:Y:S01]  /*0150*/  SHF.R.S32.HI R15, RZ, 0x3, R9 ;  /* 0x00000003ff0f7819 */ /* 0x000fe20000011409 */
[----:B------:R-:W-:Y:S01]  /*0160*/  IMAD.IADD R8, R18, 0x1, -R5 ;  /* 0x0000000112087824 */ /* 0x000fe200078e0a05 */
[----:B------:R-:W-:Y:S02]  /*0170*/  LOP3.LUT R0, R0, 0xfffffffe, RZ, 0xc0, !PT ;  /* 0xfffffffe00007812 */ /* 0x000fe400078ec0ff */
[----:B------:R-:W-:Y:S01]  /*0180*/  LEA.HI R12, R11, R18, RZ, 0x2 ;  /* 0x000000120b0c7211 */ /* 0x000fe200078f10ff */
[----:B------:R-:W-:Y:S02]  /*0190*/  IMAD.SHL.U32 R4, R15, 0x40, RZ ;  /* 0x000000400f047824 */ /* 0x000fe400078e00ff */
[----:B------:R-:W-:Y:S01]  /*01a0*/  IMAD.IADD R216, R3, 0x1, -R0 ;  /* 0x0000000103d87824 */ /* 0x000fe200078e0a00 */
[----:B------:R-:W-:Y:S01]  /*01b0*/  LOP3.LUT R0, R2, 0xfffffff0, RZ, 0xc0, !PT ;  /* 0xfffffff002007812 */ /* 0x000fe200078ec0ff */
[C---:B------:R-:W-:Y:S01]  /*01c0*/  IMAD.SHL.U32 R16, R8.reuse, 0x8, RZ ;  /* 0x0000000808107824 */ /* 0x040fe200078e00ff */
[--C-:B------:R-:W-:Y:S01]  /*01d0*/  SHF.R.S32.HI R10, RZ, 0x2, R12.reuse ;  /* 0x00000002ff0a7819 */ /* 0x100fe2000001140c */
[----:B------:R-:W-:Y:S01]  /*01e0*/  IMAD.SHL.U32 R6, R8, 0x40, RZ ;  /* 0x0000004008067824 */ /* 0x000fe200078e00ff */
[----:B------:R-:W-:Y:S01]  /*01f0*/  SHF.R.S32.HI R3, RZ, 0x1f, R12 ;  /* 0x0000001fff037819 */ /* 0x000fe2000001140c */
[----:B------:R-:W-:Y:S01]  /*0200*/  IMAD.IADD R2, R18, 0x1, -R0 ;  /* 0x0000000112027824 */ /* 0x000fe200078e0a00 */
[----:B------:R-:W-:-:S02]  /*0210*/  LOP3.LUT R0, R4, 0x1c0, RZ, 0xc0, !PT ;  /* 0x000001c004007812 */ /* 0x000fc400078ec0ff */
[----:B------:R-:W-:Y:S02]  /*0220*/  LEA.HI R3, R3, R10, RZ, 0x3 ;  /* 0x0000000a03037211 */ /* 0x000fe400078f18ff */
[----:B------:R-:W-:Y:S02]  /*0230*/  LOP3.LUT R5, R0, 0x38, R16, 0xf8, !PT ;  /* 0x0000003800057812 */ /* 0x000fe400078ef810 */
[----:B------:R-:W-:Y:S02]  /*0240*/  LOP3.LUT R4, R3, 0xfffffff8, RZ, 0xc0, !PT ;  /* 0xfffffff803047812 */ /* 0x000fe400078ec0ff */
[----:B------:R-:W-:Y:S02]  /*0250*/  SHF.R.U32.HI R3, RZ, 0x3, R0 ;  /* 0x00000003ff037819 */ /* 0x000fe40000011600 */
[----:B------:R-:W-:Y:S02]  /*0260*/  SHF.R.S32.HI R7, RZ, 0x1f, R2 ;  /* 0x0000001fff077819 */ /* 0x000fe40000011402 */
[----:B------:R-:W-:-:S02]  /*0270*/  LOP3.LUT R0, R6, 0x1c0, RZ, 0xc0, !PT ;  /* 0x000001c006007812 */ /* 0x000fc400078ec0ff */
[----:B------:R-:W-:Y:S02]  /*0280*/  LOP3.LUT R5, R5, R3, RZ, 0x3c, !PT ;  /* 0x0000000305057212 */ /* 0x000fe400078e3cff */
[----:B------:R-:W-:Y:S01]  /*0290*/  LEA.HI R217, R7, R2, RZ, 0x3 ;  /* 0x0000000207d97211 */ /* 0x000fe200078f18ff */
[----:B------:R-:W-:Y:S01]  /*02a0*/  IMAD.IADD R7, R10, 0x1, -R4 ;  /* 0x000000010a077824 */ /* 0x000fe200078e0a04 */
[----:B------:R-:W-:Y:S02]  /*02b0*/  LOP3.LUT R3, R0, 0x8, R9, 0xf8, !PT ;  /* 0x0000000800037812 */ /* 0x000fe400078ef809 */
[----:B------:R-:W-:Y:S02]  /*02c0*/  SHF.R.U32.HI R0, RZ, 0x3, R0 ;  /* 0x00000003ff007819 */ /* 0x000fe40000011600 */
[-C--:B------:R-:W-:Y:S02]  /*02d0*/  LEA.HI R6, R11, R18.reuse, RZ, 0x5 ;  /* 0x000000120b067211 */ /* 0x080fe400078f28ff */
[C---:B------:R-:W-:Y:S01]  /*02e0*/  LOP3.LUT R4, R217.reuse, 0xfffffff8, RZ, 0xc0, !PT ;  /* 0xfffffff8d9047812 */ /* 0x040fe200078ec0ff */
[----:B------:R-:W-:Y:S01]  /*02f0*/  IMAD.SHL.U32 R217, R217, 0x40, RZ ;  /* 0x00000040d9d97824 */ /* 0x000fe200078e00ff */
[----:B------:R-:W-:-:S02]  /*0300*/  LEA.HI R10, R11, R18, RZ, 0x6 ;  /* 0x000000120b0a7211 */ /* 0x000fc400078f30ff */
[----:B------:R-:W-:Y:S01]  /*0310*/  LOP3.LUT R11, R3, R0, RZ, 0x3c, !PT ;  /* 0x00000000030b7212 */ /* 0x000fe200078e3cff */
[----:B------:R-:W-:Y:S01]  /*0320*/  IMAD.IADD R9, R2, 0x1, -R4 ;  /* 0x0000000102097824 */ /* 0x000fe200078e0a04 */
[----:B------:R-:W-:Y:S01]  /*0330*/  LOP3.LUT R0, R6, 0xffffffe0, RZ, 0xc0, !PT ;  /* 0xffffffe006007812 */ /* 0x000fe200078ec0ff */
[----:B------:R-:W-:Y:S01]  /*0340*/  IMAD.SHL.U32 R4, R10, 0x8, RZ ;  /* 0x000000080a047824 */ /* 0x000fe200078e00ff */
[--C-:B------:R-:W-:Y:S02]  /*0350*/  SHF.R.S32.HI R223, RZ, 0x5, R6.reuse ;  /* 0x00000005ffdf7819 */ /* 0x100fe40000011406 */
[----:B------:R-:W-:Y:S01]  /*0360*/  SHF.R.S32.HI R2, RZ, 0x1f, R6 ;  /* 0x0000001fff027819 */ /* 0x000fe20000011406 */
[----:B------:R-:W-:Y:S01]  /*0370*/  IMAD.IADD R14, R18, 0x1, -R0 ;  /* 0x00000001120e7824 */ /* 0x000fe200078e0a00 */
[----:B------:R-:W-:Y:S01]  /*0380*/  LOP3.LUT R251, R5, 0x7ffffe00, R4, 0xf8, !PT ;  /* 0x7ffffe0005fb7812 */ /* 0x000fe200078ef804 */
[----:B------:R-:W-:Y:S01]  /*0390*/  IMAD.SHL.U32 R5, R216, 0x8, RZ ;  /* 0x00000008d8057824 */ /* 0x000fe200078e00ff */
[----:B------:R-:W-:Y:S01]  /*03a0*/  LEA.HI R0, R2, R223, RZ, 0x3 ;  /* 0x000000df02007211 */ /* 0x000fe200078f18ff */
[----:B------:R-:W-:Y:S01]  /*03b0*/  IMAD.SHL.U32 R2, R9, 0x40, RZ ;  /* 0x0000004009027824 */ /* 0x000fe200078e00ff */
[----:B------:R-:W-:Y:S01]  /*03c0*/  SHF.R.S32.HI R4, RZ, 0x1f, R14 ;  /* 0x0000001fff047819 */ /* 0x000fe2000001140e */
[----:B------:R-:W-:Y:S01]  /*03d0*/  IMAD R216, R216, 0x200, R11 ;  /* 0x00000200d8d87824 */ /* 0x000fe200078e020b */
[----:B------:R-:W-:Y:S01]  /*03e0*/  LOP3.LUT R3, R12, 0xfffffffc, RZ, 0xc0, !PT ;  /* 0xfffffffc0c037812 */ /* 0x000fe200078ec0ff */
[----:B------:R-:W-:Y:S01]  /*03f0*/  IMAD.SHL.U32 R251, R251, 0x2, RZ ;  /* 0x00000002fbfb7824 */ /* 0x000fe200078e00ff */
[----:B------:R-:W-:-:S02]  /*0400*/  LOP3.LUT R0, R0, 0xffffff8, RZ, 0xc0, !PT ;  /* 0x0ffffff800007812 */ /* 0x000fc400078ec0ff */
[----:B------:R-:W-:Y:S01]  /*0410*/  LEA.HI R10, R4, R14, RZ, 0x2 ;  /* 0x0000000e040a7211 */ /* 0x000fe200078f10ff */
[----:B------:R-:W-:Y:S01]  /*0420*/  IMAD.IADD R6, R18, 0x1, -R3 ;  /* 0x0000000112067824 */ /* 0x000fe200078e0a03 */
[----:B------:R-:W-:Y:S01]  /*0430*/  LOP3.LUT R2, R2, 0x1c0, RZ, 0xc0, !PT ;  /* 0x000001c002027812 */ /* 0x000fe200078ec0ff */
[C---:B------:R-:W-:Y:S01]  /*0440*/  IMAD.IADD R3, R223.reuse, 0x1, -R0 ;  /* 0x00000001df037824 */ /* 0x040fe200078e0a00 */
[----:B------:R-:W-:Y:S01]  /*0450*/  SHF.R.S32.HI R0, RZ, 0x2, R10 ;  /* 0x00000002ff007819 */ /* 0x000fe2000001140a */
[----:B------:R-:W-:Y:S01]  /*0460*/  IMAD.SHL.U32 R223, R223, 0x400, RZ ;  /* 0x00000400dfdf7824 */ /* 0x000fe200078e00ff */
[----:B------:R-:W-:Y:S02]  /*0470*/  LOP3.LUT R5, R2, 0x8, R5, 0xf8, !PT ;  /* 0x0000000802057812 */ /* 0x000fe400078ef805 */
[----:B------:R-:W-:Y:S01]  /*0480*/  SHF.R.U32.HI R2, RZ, 0x3, R2 ;  /* 0x00000003ff027819 */ /* 0x000fe20000011602 */
[----:B------:R-:W-:Y:S01]  /*0490*/  IMAD R12, R3, 0x10, R0 ;  /* 0x00000010030c7824 */ /* 0x000fe200078e0200 */
[C---:B------:R-:W-:Y:S01]  /*04a0*/  LEA.HI R0, R6.reuse, R6, RZ, 0x1 ;  /* 0x0000000606007211 */ /* 0x040fe200078f08ff */
[----:B------:R-:W-:Y:S01]  /*04b0*/  IMAD R3, R6, 0x2, R223 ;  /* 0x0000000206037824 */ /* 0x000fe200078e02df */
[----:B------:R-:W-:Y:S01]  /*04c0*/  LOP3.LUT R5, R5, R2, RZ, 0x3c, !PT ;  /* 0x0000000205057212 */ /* 0x000fe200078e3cff */
[C---:B------:R-:W-:Y:S01]  /*04d0*/  IMAD.SHL.U32 R2, R7.reuse, 0x40, RZ ;  /* 0x0000004007027824 */ /* 0x040fe200078e00ff */
[----:B------:R-:W-:Y:S01]  /*04e0*/  LOP3.LUT R4, R7, 0x1, RZ, 0xc0, !PT ;  /* 0x0000000107047812 */ /* 0x000fe200078ec0ff */
[----:B------:R-:W-:Y:S01]  /*04f0*/  STL [R1+0x94], R12 ;  /* 0x0000940c01007387 */ /* 0x000fe20000100800 */
[----:B------:R-:W-:-:S02]  /*0500*/  LOP3.LUT R0, R0, 0x1ffffffe, RZ, 0xc0, !PT ;  /* 0x1ffffffe00007812 */ /* 0x000fc400078ec0ff */
[----:B------:R-:W-:Y:S01]  /*0510*/  LOP3.LUT R2, R2, 0x1c0, RZ, 0xc0, !PT ;  /* 0x000001c002027812 */ /* 0x000fe200078ec0ff */
[----:B------:R-:W-:Y:S01]  /*0520*/  STL [R1+0x68], R13 ;  /* 0x0000680d01007387 */ /* 0x000fe20000100800 */
[----:B------:R-:W-:Y:S01]  /*0530*/  ISETP.NE.U32.AND P0, PT, R4, 0x1, PT ;  /* 0x000000010400780c */ /* 0x000fe20003f05070 */
[----:B------:R-:W-:Y:S01]  /*0540*/  IMAD.IADD R4, R6, 0x1, -R0 ;  /* 0x0000000106047824 */ /* 0x000fe200078e0a00 */
[----:B------:R-:W-:Y:S02]  /*0550*/  LEA.HI R0, R2, R2, RZ, 0x1d ;  /* 0x0000000202007211 */ /* 0x000fe400078fe8ff */
[----:B------:R-:W-:Y:S02]  /*0560*/  LOP3.LUT R217, R217, 0xfffffe00, RZ, 0xc0, !PT ;  /* 0xfffffe00d9d97812 */ /* 0x000fe400078ec0ff */
[----:B------:R-:W-:Y:S01]  /*0570*/  SHF.R.S32.HI R17, RZ, 0x1f, R16 ;  /* 0x0000001fff117819 */ /* 0x000fe20000011410 */
[----:B------:R-:W-:Y:S01]  /*0580*/  IMAD.IADD R3, R3, 0x1, R0 ;  /* 0x0000000103037824 */ /* 0x000fe200078e0200 */
[----:B------:R-:W-:Y:S01]  /*0590*/  IADD3 R6, R16, 0x40, RZ ;  /* 0x0000004010067810 */ /* 0x000fe20007ffe0ff */
[----:B------:R-:W-:Y:S01]  /*05a0*/  IMAD R0, R8, 0x20, R15 ;  /* 0x0000002008007824 */ /* 0x000fe200078e020f */
[----:B------:R-:W-:-:S02]  /*05b0*/  IADD3 R223, R5, R217, R223 ;  /* 0x000000d905df7210 */ /* 0x000fc40007ffe0df */
[----:B------:R-:W-:Y:S02]  /*05c0*/  LOP3.LUT R217, R5, R217, RZ, 0xfc, !PT ;  /* 0x000000d905d97212 */ /* 0x000fe400078efcff */
[----:B------:R1:W-:Y:S01]  /*05d0*/  STL [R1+0x90], R0 ;  /* 0x0000900001007387 */ /* 0x0003e20000100800 */
[C---:B------:R-:W-:Y:S02]  /*05e0*/  IADD3 R5, R16.reuse, 0x80, RZ ;  /* 0x0000008010057810 */ /* 0x040fe40007ffe0ff */
[----:B------:R-:W-:Y:S01]  /*05f0*/  IADD3 R2, R16, 0xc0, RZ ;  /* 0x000000c010027810 */ /* 0x000fe20007ffe0ff */
[----:B------:R-:W-:Y:S01]  /*0600*/  STL.64 [R1+0x38], R16 ;  /* 0x0000381001007387 */ /* 0x000fe20000100a00 */
[----:B------:R-:W-:Y:S02]  /*0610*/  R2P PR, R7, 0x6 ;  /* 0x0000000607007804 */ /* 0x000fe40000000000 */
[----:B------:R-:W-:Y:S01]  /*0620*/  LEA R3, R3, 0x80, 0x1 ;  /* 0x0000008003037811 */ /* 0x000fe200078e08ff */
[----:B------:R2:W-:Y:S01]  /*0630*/  STL [R1+0x44], R6 ;  /* 0x0000440601007387 */ /* 0x0005e20000100800 */
[----:B------:R-:W-:-:S02]  /*0640*/  LOP3.LUT P4, RZ, R8, 0x2, RZ, 0xc0, !PT ;  /* 0x0000000208ff7812 */ /* 0x000fc4000788c0ff */
[C---:B------:R-:W-:Y:S01]  /*0650*/  LOP3.LUT P6, RZ, R9.reuse, 0x2, RZ, 0xc0, !PT ;  /* 0x0000000209ff7812 */ /* 0x040fe200078cc0ff */
[----:B------:R3:W-:Y:S01]  /*0660*/  STL [R1+0x40], R5 ;  /* 0x0000400501007387 */ /* 0x0007e20000100800 */
[----:B------:R-:W-:Y:S02]  /*0670*/  LOP3.LUT P3, RZ, R8, 0x4, RZ, 0xc0, !PT ;  /* 0x0000000408ff7812 */ /* 0x000fe4000786c0ff */
[----:B------:R-:W-:Y:S02]  /*0680*/  LOP3.LUT P5, RZ, R9, 0x4, RZ, 0xc0, !PT ;  /* 0x0000000409ff7812 */ /* 0x000fe400078ac0ff */
[----:B------:R-:W-:Y:S02]  /*0690*/  LEA R216, R216, 0xc100, 0x1 ;  /* 0x0000c100d8d87811 */ /* 0x000fe400078e08ff */
[----:B------:R-:W-:Y:S02]  /*06a0*/  LEA R223, R223, 0x18100, 0x1 ;  /* 0x00018100dfdf7811 */ /* 0x000fe400078e08ff */
[----:B------:R-:W-:-:S02]  /*06b0*/  LEA R217, R217, 0x100, 0x1 ;  /* 0x00000100d9d97811 */ /* 0x000fc400078e08ff */
[----:B------:R-:W-:Y:S02]  /*06c0*/  SEL R219, R220, 0xffffffc0, !P3 ;  /* 0xffffffc0dcdb7807 */ /* 0x000fe40005800000 */
[----:B-1----:R-:W-:Y:S02]  /*06d0*/  LOP3.LUT R0, R10, 0x7ffffffc, RZ, 0xc0, !PT ;  /* 0x7ffffffc0a007812 */ /* 0x002fe400078ec0ff */
[C---:B------:R-:W-:Y:S01]  /*06e0*/  IADD3 R227, R216.reuse, 0x20, RZ ;  /* 0x00000020d8e37810 */ /* 0x040fe20007ffe0ff */
[C---:B------:R-:W-:Y:S01]  /*06f0*/  IMAD.IADD R222, R216.reuse, 0x1, R219 ;  /* 0x00000001d8de7824 */ /* 0x040fe200078e02db */
[----:B------:R-:W-:Y:S01]  /*0700*/  @P4 IADD3 R227, R216, -0x20, RZ ;  /* 0xffffffe0d8e34810 */ /* 0x000fe20007ffe0ff */
[----:B------:R-:W-:Y:S01]  /*0710*/  IMAD.IADD R0, R14, 0x1, -R0 ;  /* 0x000000010e007824 */ /* 0x000fe200078e0a00 */
[----:B--2---:R-:W-:-:S03]  /*0720*/  SHF.R.S32.HI R6, RZ, 0x1f, R6 ;  /* 0x0000001fff067819 */ /* 0x004fc60000011406 */
[----:B------:R-:W-:Y:S01]  /*0730*/  IMAD.IADD R219, R219, 0x1, R227 ;  /* 0x00000001dbdb7824 */ /* 0x000fe200078e02e3 */
[C---:B------:R-:W-:Y:S02]  /*0740*/  IADD3 R250, R227.reuse, 0x800, RZ ;  /* 0x00000800e3fa7810 */ /* 0x040fe40007ffe0ff */
[----:B---3--:R-:W-:Y:S01]  /*0750*/  SHF.R.S32.HI R5, RZ, 0x1f, R5 ;  /* 0x0000001fff057819 */ /* 0x008fe20000011405 */
[----:B------:R1:W-:Y:S01]  /*0760*/  STL [R1+0x64], R6 ;  /* 0x0000640601007387 */ /* 0x0003e20000100800 */
[C---:B------:R-:W-:Y:S02]  /*0770*/  IADD3 R249, R227.reuse, 0x1000, RZ ;  /* 0x00001000e3f97810 */ /* 0x040fe40007ffe0ff */
[C---:B------:R-:W-:Y:S01]  /*0780*/  IADD3 R248, R227.reuse, 0x1800, RZ ;  /* 0x00001800e3f87810 */ /* 0x040fe20007ffe0ff */
[----:B------:R2:W-:Y:S01]  /*0790*/  STL [R1+0x48], R2 ;  /* 0x0000480201007387 */ /* 0x0005e20000100800 */
[C---:B------:R-:W-:Y:S02]  /*07a0*/  IADD3 R247, R227.reuse, 0x2000, RZ ;  /* 0x00002000e3f77810 */ /* 0x040fe40007ffe0ff */
[C---:B------:R-:W-:Y:S01]  /*07b0*/  IADD3 R246, R227.reuse, 0x2800, RZ ;  /* 0x00002800e3f67810 */ /* 0x040fe20007ffe0ff */
[----:B------:R3:W-:Y:S01]  /*07c0*/  STL [R1+0x60], R5 ;  /* 0x0000600501007387 */ /* 0x0007e20000100800 */
[----:B------:R-:W-:-:S02]  /*07d0*/  IADD3 R245, R227, 0x3000, RZ ;  /* 0x00003000e3f57810 */ /* 0x000fc40007ffe0ff */
[C---:B------:R-:W-:Y:S02]  /*07e0*/  IADD3 R244, R227.reuse, 0x3800, RZ ;  /* 0x00003800e3f47810 */ /* 0x040fe40007ffe0ff */
[C---:B------:R-:W-:Y:S02]  /*07f0*/  IADD3 R243, R227.reuse, 0x4000, RZ ;  /* 0x00004000e3f37810 */ /* 0x040fe40007ffe0ff */
[C---:B------:R-:W-:Y:S02]  /*0800*/  IADD3 R242, R227.reuse, 0x4800, RZ ;  /* 0x00004800e3f27810 */ /* 0x040fe40007ffe0ff */
[C---:B------:R-:W-:Y:S02]  /*0810*/  IADD3 R241, R227.reuse, 0x5000, RZ ;  /* 0x00005000e3f17810 */ /* 0x040fe40007ffe0ff */
[C---:B------:R-:W-:Y:S02]  /*0820*/  IADD3 R240, R227.reuse, 0x5800, RZ ;  /* 0x00005800e3f07810 */ /* 0x040fe40007ffe0ff */
[----:B------:R-:W-:-:S02]  /*0830*/  IADD3 R239, R227, 0x6000, RZ ;  /* 0x00006000e3ef7810 */ /* 0x000fc40007ffe0ff */
[C---:B------:R-:W-:Y:S01]  /*0840*/  IADD3 R238, R227.reuse, 0x6800, RZ ;  /* 0x00006800e3ee7810 */ /* 0x040fe20007ffe0ff */
[----:B-1----:R-:W-:Y:S01]  /*0850*/  IMAD.SHL.U32 R6, R0, 0x2, RZ ;  /* 0x0000000200067824 */ /* 0x002fe200078e00ff */
[C---:B------:R-:W-:Y:S01]  /*0860*/  IADD3 R237, R227.reuse, 0x7000, RZ ;  /* 0x00007000e3ed7810 */ /* 0x040fe20007ffe0ff */
[----:B------:R-:W-:Y:S01]  /*0870*/  IMAD R0, R4, 0x8, R12 ;  /* 0x0000000804007824 */ /* 0x000fe200078e020c */
[C---:B------:R-:W-:Y:S02]  /*0880*/  IADD3 R236, R227.reuse, 0x7800, RZ ;  /* 0x00007800e3ec7810 */ /* 0x040fe40007ffe0ff */
[----:B--2---:R-:W-:Y:S02]  /*0890*/  SHF.R.S32.HI R2, RZ, 0x1f, R2 ;  /* 0x0000001fff027819 */ /* 0x004fe40000011402 */
[----:B------:R-:W-:Y:S02]  /*08a0*/  IADD3 R235, R227, 0x8000, RZ ;  /* 0x00008000e3eb7810 */ /* 0x000fe40007ffe0ff */
[C---:B---3--:R-:W-:Y:S01]  /*08b0*/  SEL R5, R218.reuse, 0xffffffe0, !P1 ;  /* 0xffffffe0da057807 */ /* 0x048fe20004800000 */
[----:B------:R1:W-:Y:S01]  /*08c0*/  STL [R1+0x5c], R2 ;  /* 0x00005c0201007387 */ /* 0x0003e20000100800 */
[----:B------:R-:W-:-:S02]  /*08d0*/  SEL R218, R218, 0xffffffe0, !P6 ;  /* 0xffffffe0dada7807 */ /* 0x000fc40007000000 */
[C---:B------:R-:W-:Y:S01]  /*08e0*/  IADD3 R234, R227.reuse, 0x8800, RZ ;  /* 0x00008800e3ea7810 */ /* 0x040fe20007ffe0ff */
[----:B------:R2:W-:Y:S01]  /*08f0*/  STL [R1+0x54], R6 ;  /* 0x0000540601007387 */ /* 0x0005e20000100800 */
[----:B------:R-:W-:Y:S01]  /*0900*/  IADD3 R233, R227, 0x9000, RZ ;  /* 0x00009000e3e97810 */ /* 0x000fe20007ffe0ff */
[----:B------:R-:W-:Y:S01]  /*0910*/  IMAD.IADD R224, R223, 0x1, R218 ;  /* 0x00000001dfe07824 */ /* 0x000fe200078e02da */
[C---:B------:R-:W-:Y:S01]  /*0920*/  IADD3 R232, R227.reuse, 0x9800, RZ ;  /* 0x00009800e3e87810 */ /* 0x040fe20007ffe0ff */
[----:B------:R3:W-:Y:S01]  /*0930*/  STL [R1+0x8c], R0 ;  /* 0x00008c0001007387 */ /* 0x0007e20000100800 */
[----:B------:R-:W-:Y:S01]  /*0940*/  IMAD.IADD R218, R218, 0x1, R217 ;  /* 0x00000001dada7824 */ /* 0x000fe200078e02d9 */
[C---:B------:R-:W-:Y:S02]  /*0950*/  IADD3 R231, R227.reuse, 0xa000, RZ ;  /* 0x0000a000e3e77810 */ /* 0x040fe40007ffe0ff */
[----:B------:R4:W-:Y:S01]  /*0960*/  STL [R1+0x6c], R3 ;  /* 0x00006c0301007387 */ /* 0x0009e20000100800 */
[----:B------:R-:W-:-:S02]  /*0970*/  IADD3 R230, R227, 0xa800, RZ ;  /* 0x0000a800e3e67810 */ /* 0x000fc40007ffe0ff */
[C---:B------:R-:W-:Y:S02]  /*0980*/  IADD3 R229, R227.reuse, 0xb000, RZ ;  /* 0x0000b000e3e57810 */ /* 0x040fe40007ffe0ff */
[----:B------:R-:W-:Y:S02]  /*0990*/  IADD3 R228, R227, 0xb800, RZ ;  /* 0x0000b800e3e47810 */ /* 0x000fe40007ffe0ff */
[C---:B-1----:R-:W-:Y:S02]  /*09a0*/  SEL R2, R220.reuse, 0xffffffc0, !P2 ;  /* 0xffffffc0dc027807 */ /* 0x042fe40005000000 */
[----:B------:R-:W-:Y:S02]  /*09b0*/  SEL R220, R220, 0xffffffc0, !P5 ;  /* 0xffffffc0dcdc7807 */ /* 0x000fe40006800000 */
[C---:B--2---:R-:W-:Y:S01]  /*09c0*/  IADD3 R6, R3.reuse, -0x10, RZ ;  /* 0xfffffff003067810 */ /* 0x044fe20007ffe0ff */
[C---:B------:R-:W-:Y:S01]  /*09d0*/  IMAD.IADD R4, R3.reuse, 0x1, R2 ;  /* 0x0000000103047824 */ /* 0x040fe200078e0202 */
[----:B------:R-:W-:Y:S01]  /*09e0*/  @P0 IADD3 R6, R3, 0x10, RZ ;  /* 0x0000001003060810 */ /* 0x000fe20007ffe0ff */
[----:B------:R-:W-:-:S02]  /*09f0*/  IMAD.IADD R226, R223, 0x1, R220 ;  /* 0x00000001dfe27824 */ /* 0x000fc400078e02dc */
[----:B---3--:R-:W-:Y:S01]  /*0a00*/  IMAD.IADD R0, R3, 0x1, R5 ;  /* 0x0000000103007824 */ /* 0x008fe200078e0205 */
[----:B------:R-:W-:Y:S01]  /*0a10*/  STL [R1+0x88], R4 ;  /* 0x0000880401007387 */ /* 0x000fe20000100800 */
[----:B------:R-:W-:Y:S02]  /*0a20*/  IMAD.IADD R221, R220, 0x1, R217 ;  /* 0x00000001dcdd7824 */ /* 0x000fe400078e02d9 */
[----:B----4-:R-:W-:Y:S01]  /*0a30*/  IMAD.IADD R3, R2, 0x1, R6 ;  /* 0x0000000102037824 */ /* 0x010fe200078e0206 */
[----:B------:R1:W-:Y:S01]  /*0a40*/  STL [R1+0x78], R0 ;  /* 0x0000780001007387 */ /* 0x0003e20000100800 */
[----:B------:R-:W-:Y:S02]  /*0a50*/  IMAD.IADD R225, R224, 0x1, R220 ;  /* 0x00000001e0e17824 */ /* 0x000fe400078e02dc */
[----:B------:R-:W-:Y:S02]  /*0a60*/  IMAD.IADD R220, R220, 0x1, R218 ;  /* 0x00000001dcdc7824 */ /* 0x000fe400078e02da */
[----:B-1----:R-:W-:-:S05]  /*0a70*/  IMAD.IADD R0, R0, 0x1, R2 ;  /* 0x0000000100007824 */ /* 0x002fca00078e0202 */
[----:B------:R1:W-:Y:S04]  /*0a80*/  STL [R1+0x84], R0 ;  /* 0x0000840001007387 */ /* 0x0003e80000100800 */
[----:B------:R-:W-:Y:S04]  /*0a90*/  STL [R1+0x70], R6 ;  /* 0x0000700601007387 */ /* 0x000fe80000100800 */
[----:B------:R-:W-:Y:S01]  /*0aa0*/  STL [R1+0x80], R3 ;  /* 0x0000800301007387 */ /* 0x000fe20000100800 */
[----:B-1----:R-:W-:-:S05]  /*0ab0*/  IMAD.IADD R0, R5, 0x1, R6 ;  /* 0x0000000105007824 */ /* 0x002fca00078e0206 */
[----:B------:R1:W-:Y:S02]  /*0ac0*/  STL [R1+0x74], R0 ;  /* 0x0000740001007387 */ /* 0x0003e40000100800 */
[----:B-1----:R-:W-:-:S05]  /*0ad0*/  IMAD.IADD R0, R0, 0x1, R2 ;  /* 0x0000000100007824 */ /* 0x002fca00078e0202 */
[----:B------:R1:W-:Y:S02]  /*0ae0*/  STL [R1+0x7c], R0 ;  /* 0x00007c0001007387 */ /* 0x0003e40000100800 */
.L_x_1320:
[----:B------:R-:W2:Y:S01]  /*0af0*/  LDL R4, [R1+0x68] ;  /* 0x0000680001047983 */ /* 0x000ea20000100800 */
[----:B-1----:R-:W-:Y:S01]  /*0b00*/  IMAD.MOV.U32 R0, RZ, RZ, c[0x0][0x560] ;  /* 0x00015800ff007624 */ /* 0x002fe200078e00ff */
        /* <DEDUP_REMOVED lines=17> */
.L_x_1268:
[----:B------:R-:W-:-:S04]  /*0c20*/  MOV R0, c[0x0][0x554] ;  /* 0x0001550000007a02 */ /* 0x000fc80000000f00 */
[----:B------:R-:W-:Y:S02]  /*0c30*/  ISETP.NE.AND P0, PT, R0, 0x1, PT ;  /* 0x000000010000780c */ /* 0x000fe40003f05270 */
[----:B------:R-:W-:-:S11]  /*0c40*/  MOV R0, R2 ;  /* 0x0000000200007202 */ /* 0x000fd60000000f00 */
[----:B------:R-:W-:-:S05]  /*0c50*/  @P0 IMAD.HI.U32 R4, R2, c[0x0][0x558], RZ ;  /* 0x0001560002040a27 */ /* 0x000fca00078e00ff */
[----:B------:R-:W-:-:S05]  /*0c60*/  @P0 SHF.R.U32.HI R0, RZ, c[0x0][0x55c], R4 ;  /* 0x00015700ff000a19 */ /* 0x000fca0000011604 */
[----:B------:R-:W-:Y:S02]  /*0c70*/  IMAD R4, R0, c[0x0][0x554], RZ ;  /* 0x0001550000047a24 */ /* 0x000fe400078e02ff */
.L_x_1269:
[----:B------:R-:W-:Y:S05]  /*0c80*/  BSYNC B0 ;  /* 0x0000000000007941 */ /* 0x000fea0003800000 */
.L_x_1267:
[----:B------:R-:W2:Y:S01]  /*0c90*/  LDL.LU R55, [R1+0xc] ;  /* 0x00000c0001377983 */ /* 0x000ea20000300800 */
        /* <DEDUP_REMOVED lines=8> */
[----:B------:R-:W-:Y:S01]  /*0d20*/  MOV R5, c[0x0][0x548] ;  /* 0x0001520000057a02 */ /* 0x000fe20000000f00 */
[----:B------:R-:W-:Y:S01]  /*0d30*/  IMAD.SHL.U32 R54, R0, 0x80, RZ ;  /* 0x0000008000367824 */ /* 0x000fe200078e00ff */
[----:B------:R-:W-:Y:S01]  /*0d40*/  UIMAD.WIDE UR4, UR4, 0x2aaaaaab, URZ ;  /* 0x2aaaaaab040478a5 */ /* 0x000fe2000f8e023f */
[----:B------:R-:W-:Y:S01]  /*0d50*/  CS2R R130, SRZ ;  /* 0x0000000000827805 */ /* 0x000fe2000001ff00 */
[----:B------:R-:W-:Y:S01]  /*0d60*/  ISETP.NE.AND P0, PT, R5, 0x1, PT ;  /* 0x000000010500780c */ /* 0x000fe20003f05270 */
[----:B------:R-:W-:Y:S01]  /*0d70*/  IMAD.MOV.U32 R5, RZ, RZ, c[0x0][0x168] ;  /* 0x00005a00ff057624 */ /* 0x000fe200078e00ff */
[----:B------:R-:W-:Y:S01]  /*0d80*/  IADD3 R0, R54, 0x7f, RZ ;  /* 0x0000007f36007810 */ /* 0x000fe20007ffe0ff */
[----:B------:R-:W-:Y:S01]  /*0d90*/  USHF.R.U32.HI UR4, URZ, 0x1f, UR5 ;  /* 0x0000001f3f047899 */ /* 0x000fe20008011605 */
[----:B------:R-:W-:Y:S01]  /*0da0*/  MOV R56, R2 ;  /* 0x0000000200387202 */ /* 0x000fe20000000f00 */
[----:B------:R1:W-:Y:S01]  /*0db0*/  STL [R1+0x58], R54 ;  /* 0x0000583601007387 */ /* 0x0003e20000100800 */
[----:B------:R-:W-:Y:S01]  /*0dc0*/  CS2R R128, SRZ ;  /* 0x0000000000807805 */ /* 0x000fe2000001ff00 */
[----:B------:R-:W-:Y:S01]  /*0dd0*/  @P1 IMAD.HI.U32 R4, R0, c[0x0][0x2c8], RZ ;  /* 0x0000b20000041a27 */ /* 0x000fe200078e00ff */
[----:B------:R-:W-:Y:S01]  /*0de0*/  ULEA.HI.SX32 UR4, UR5, UR4, 0x1c ;  /* 0x0000000405047291 */ /* 0x000fe2000f8fe23f */
[----:B------:R-:W-:Y:S01]  /*0df0*/  CS2R R126, SRZ ;  /* 0x00000000007e7805 */ /* 0x000fe2000001ff00 */
[----:B------:R-:W-:Y:S01]  /*0e00*/  CS2R R124, SRZ ;  /* 0x00000000007c7805 */ /* 0x000fe2000001ff00 */
[----:B------:R-:W-:Y:S01]  /*0e10*/  IMAD.MOV.U32 R122, RZ, RZ, RZ ;  /* 0x000000ffff7a7224 */ /* 0x000fe200078e00ff */
[----:B------:R-:W-:Y:S01]  /*0e20*/  @P1 SHF.R.U32.HI R0, RZ, c[0x0][0x2cc], R4 ;  /* 0x0000b300ff001a19 */ /* 0x000fe20000011604 */
[----:B------:R-:W-:Y:S01]  /*0e30*/  @P0 IMAD.HI.U32 R3, R2, c[0x0][0x54c], RZ ;  /* 0x0001530002030a27 */ /* 0x000fe200078e00ff */
[----:B------:R-:W-:Y:S01]  /*0e40*/  IADD3 R4, -R5, 0x60, RZ ;  /* 0x0000006005047810 */ /* 0x000fe20007ffe1ff */
[----:B------:R-:W-:Y:S01]  /*0e50*/  CS2R R120, SRZ ;  /* 0x0000000000787805 */ /* 0x000fe2000001ff00 */
[----:B------:R-:W-:Y:S01]  /*0e60*/  CS2R R6, SRZ ;  /* 0x0000000000067805 */ /* 0x000fe2000001ff00 */
[----:B------:R-:W-:Y:S01]  /*0e70*/  MOV R118, RZ ;  /* 0x000000ff00767202 */ /* 0x000fe20000000f00 */
[----:B------:R-:W-:Y:S01]  /*0e80*/  CS2R R116, SRZ ;  /* 0x0000000000747805 */ /* 0x000fe2000001ff00 */
[----:B------:R-:W-:Y:S01]  /*0e90*/  IADD3 R0, R0, c[0x0][0x1d0], R4 ;  /* 0x0000740000007a10 */ /* 0x000fe20007ffe004 */
[----:B------:R-:W-:Y:S01]  /*0ea0*/  CS2R R8, SRZ ;  /* 0x0000000000087805 */ /* 0x000fe2000001ff00 */
[----:B------:R-:W-:Y:S01]  /*0eb0*/  @P0 SHF.R.U32.HI R56, RZ, c[0x0][0x550], R3 ;  /* 0x00015400ff380a19 */ /* 0x000fe20000011603 */
[----:B------:R-:W-:Y:S01]  /*0ec0*/  IMAD.MOV.U32 R114, RZ, RZ, RZ ;  /* 0x000000ffff727224 */ /* 0x000fe200078e00ff */
[----:B------:R-:W-:Y:S01]  /*0ed0*/  CS2R R10, SRZ ;  /* 0x00000000000a7805 */ /* 0x000fe2000001ff00 */
[----:B------:R-:W-:Y:S01]  /*0ee0*/  IMAD.HI R3, R0, 0x2aaaaaab, RZ ;  /* 0x2aaaaaab00037827 */ /* 0x000fe200078e02ff */
[----:B------:R-:W-:Y:S01]  /*0ef0*/  MOV R110, RZ ;  /* 0x000000ff006e7202 */ /* 0x000fe20000000f00 */
[----:B------:R-:W-:Y:S01]  /*0f00*/  CS2R R12, SRZ ;  /* 0x00000000000c7805 */ /* 0x000fe2000001ff00 */
[----:B------:R-:W-:Y:S01]  /*0f10*/  CS2R R14, SRZ ;  /* 0x00000000000e7805 */ /* 0x000fe2000001ff00 */
[----:B------:R-:W-:Y:S01]  /*0f20*/  IMAD.MOV R0, RZ, RZ, -R56 ;  /* 0x000000ffff007224 */ /* 0x000fe200078e0a38 */
[----:B------:R-:W-:Y:S01]  /*0f30*/  SHF.R.U32.HI R4, RZ, 0x1f, R3 ;  /* 0x0000001fff047819 */ /* 0x000fe20000011603 */
[----:B------:R-:W-:Y:S01]  /*0f40*/  IMAD.MOV.U32 R112, RZ, RZ, RZ ;  /* 0x000000ffff707224 */ /* 0x000fe200078e00ff */
[----:B------:R-:W-:Y:S01]  /*0f50*/  MOV R104, RZ ;  /* 0x000000ff00687202 */ /* 0x000fe20000000f00 */
[----:B------:R-:W-:Y:S01]  /*0f60*/  IMAD R60, R0, c[0x0][0x548], R2 ;  /* 0x00015200003c7a24 */ /* 0x000fe200078e0202 */
[----:B------:R-:W-:Y:S01]  /*0f70*/  LEA.HI.SX32 R3, R3, R4, 0x1c ;  /* 0x0000000403037211 */ /* 0x000fe200078fe2ff */
[----:B------:R-:W-:Y:S01]  /*0f80*/  IMAD.MOV.U32 R108, RZ, RZ, RZ ;  /* 0x000000ffff6c7224 */ /* 0x000fe200078e00ff */
[----:B------:R-:W-:Y:S01]  /*0f90*/  PRMT R0, RZ, 0x7610, R0 ;  /* 0x00007610ff007816 */ /* 0x000fe20000000000 */
[----:B------:R-:W-:Y:S01]  /*0fa0*/  CS2R R4, SRZ ;  /* 0x0000000000047805 */ /* 0x000fe2000001ff00 */
[----:B------:R-:W-:Y:S01]  /*0fb0*/  IMNMX R52, R3, UR4, PT ;  /* 0x0000000403347c17 */ /* 0x000fe2000b800200 */
[----:B------:R-:W-:Y:S01]  /*0fc0*/  IMAD.MOV.U32 R106, RZ, RZ, RZ ;  /* 0x000000ffff6a7224 */ /* 0x000fe200078e00ff */
[----:B------:R-:W-:Y:S01]  /*0fd0*/  CS2R R16, SRZ ;  /* 0x0000000000107805 */ /* 0x000fe2000001ff00 */
[----:B------:R-:W-:Y:S01]  /*0fe0*/  IMAD.MOV.U32 R102, RZ, RZ, RZ ;  /* 0x000000ffff667224 */ /* 0x000fe200078e00ff */
[----:B------:R-:W-:Y:S01]  /*0ff0*/  ISETP.GE.AND P0, PT, R52, 0x1, PT ;  /* 0x000000013400780c */ /* 0x000fe20003f06270 */
        /* <DEDUP_REMOVED lines=70> */
[----:B------:R1:W-:Y:S04]  /*1460*/  STL [R1+0x4c], R60 ;  /* 0x00004c3c01007387 */ /* 0x0003e80000100800 */
[----:B------:R1:W-:Y:S01]  /*1470*/  STL [R1+0x14], R52 ;  /* 0x0000143401007387 */ /* 0x0003e20000100800 */
[----:B------:R-:W-:Y:S05]  /*1480*/  @!P0 BRA `(.L_x_1270) ;  /* 0x000117a000008947 */ /* 0x000fea0003800000 */
[----:B-1----:R-:W2:Y:S01]  /*1490*/  LDL R52, [R1+0x90] ;  /* 0x0000900001347983 */ /* 0x002ea20000100800 */
[----:B------:R-:W-:Y:S01]  /*14a0*/  IMAD.MOV.U32 R62, RZ, RZ, R55 ;  /* 0x000000ffff3e7224 */ /* 0x000fe200078e0037 */
[----:B------:R-:W-:-:S02]  /*14b0*/  ISETP.NE.U32.AND P0, PT, RZ, c[0x0][0x340], PT ;  /* 0x0000d000ff007a0c */ /* 0x000fc40003f05070 */
[----:B------:R-:W3:Y:S02]  /*14c0*/  LDL R55, [R1+0x44] ;  /* 0x0000440001377983 */ /* 0x000ee40000100800 */
[----:B------:R-:W-:Y:S02]  /*14d0*/  ISETP.NE.AND.EX P0, PT, RZ, c[0x0][0x344], PT, P0 ;  /* 0x0000d100ff007a0c */ /* 0x000fe40003f05300 */
[----:B------:R-:W4:Y:S04]  /*14e0*/  LDL.64 R58, [R1+0x38] ;  /* 0x00003800013a7983 */ /* 0x000f280000100a00 */
[----:B------:R-:W5:Y:S04]  /*14f0*/  LDL R18, [R1+0x40] ;  /* 0x0000400001127983 */ /* 0x000f680000100800 */
[----:B------:R-:W3:Y:S03]  /*1500*/  LDL R17, [R1+0x48] ;  /* 0x0000480001117983 */ /* 0x000ee60000100800 */
[----:B------:R-:W-:-:S04]  /*1510*/  @P0 IMAD.MOV.U32 R2, RZ, RZ, 0x4 ;  /* 0x00000004ff020424 */ /* 0x000fc800078e00ff */
[----:B------:R-:W-:-:S05]  /*1520*/  @P0 IMAD.WIDE R2, R56, R2, c[0x0][0x340] ;  /* 0x0000d00038020625 */ /* 0x000fca00078e0202 */
[----:B------:R1:W4:Y:S04]  /*1530*/  @P0 LDG.E R16, [R2.64] ;  /* 0x0000000802100981 */ /* 0x000328000c1e1900 */
[----:B------:R-:W2:Y:S01]  /*1540*/  S2R R63, SR_TID.X ;  /* 0x00000000003f7919 */ /* 0x000ea20000002100 */
[----:B------:R-:W-:-:S05]  /*1550*/  SHF.R.S32.HI R13, RZ, 0x1f, R60 ;  /* 0x0000001fff0d7819 */ /* 0x000fca000001143c */
[----:B------:R-:W-:Y:S01]  /*1560*/  IMAD R5, R13, c[0x0][0x1b8], RZ ;  /* 0x00006e000d057a24 */ /* 0x000fe200078e02ff */
[----:B------:R-:W-:-:S03]  /*1570*/  SHF.R.S32.HI R15, RZ, 0x1f, R56 ;  /* 0x0000001fff0f7819 */ /* 0x000fc60000011438 */
[C---:B------:R-:W-:Y:S02]  /*1580*/  IMAD R5, R60.reuse, c[0x0][0x1bc], R5 ;  /* 0x00006f003c057a24 */ /* 0x040fe400078e0205 */
[----:B-1----:R-:W-:-:S05]  /*1590*/  IMAD.WIDE.U32 R2, R60, c[0x0][0x1b8], RZ ;  /* 0x00006e003c027a25 */ /* 0x002fca00078e00ff */
[----:B------:R-:W-:Y:S01]  /*15a0*/  IADD3 R3, R3, R5, RZ ;  /* 0x0000000503037210 */ /* 0x000fe20007ffe0ff */
[----:B------:R-:W-:-:S04]  /*15b0*/  IMAD R5, R15, c[0x0][0x1c0], RZ ;  /* 0x000070000f057a24 */ /* 0x000fc800078e02ff */
[C---:B------:R-:W-:Y:S02]  /*15c0*/  IMAD R5, R56.reuse, c[0x0][0x1c4], R5 ;  /* 0x0000710038057a24 */ /* 0x040fe400078e0205 */
[----:B------:R-:W-:-:S05]  /*15d0*/  IMAD.WIDE.U32 R2, R56, c[0x0][0x1c0], R2 ;  /* 0x0000700038027a25 */ /* 0x000fca00078e0002 */
[----:B------:R-:W-:Y:S02]  /*15e0*/  IADD3 R3, R3, R5, RZ ;  /* 0x0000000503037210 */ /* 0x000fe40007ffe0ff */
[----:B------:R-:W-:Y:S02]  /*15f0*/  LOP3.LUT R62, R62, 0xfffffffe, RZ, 0xc0, !PT ;  /* 0xfffffffe3e3e7812 */ /* 0x000fe400078ec0ff */
[----:B--2---:R-:W-:Y:S02]  /*1600*/  IADD3 R4, R52, R54, RZ ;  /* 0x0000003634047210 */ /* 0x004fe40007ffe0ff */
[----:B------:R-:W-:-:S03]  /*1610*/  SHF.R.S32.HI R52, RZ, 0x1f, R63 ;  /* 0x0000001fff347819 */ /* 0x000fc6000001143f */
[----:B------:R-:W-:Y:S01]  /*1620*/  @P1 IMAD.HI.U32 R6, R4, c[0x0][0x2c8], RZ ;  /* 0x0000b20004061a27 */ /* 0x000fe200078e00ff */
[----:B------:R-:W-:-:S03]  /*1630*/  LEA.HI R52, R52, R63, RZ, 0x3 ;  /* 0x0000003f34347211 */ /* 0x000fc600078f18ff */
[----:B------:R-:W-:Y:S01]  /*1640*/  IMAD.MOV.U32 R0, RZ, RZ, R4 ;  /* 0x000000ffff007224 */ /* 0x000fe200078e0004 */
[----:B------:R-:W-:Y:S02]  /*1650*/  @P1 SHF.R.U32.HI R0, RZ, c[0x0][0x2cc], R6 ;  /* 0x0000b300ff001a19 */ /* 0x000fe40000011606 */
[----:B------:R-:W-:Y:S02]  /*1660*/  SHF.R.S32.HI R52, RZ, 0x3, R52 ;  /* 0x00000003ff347819 */ /* 0x000fe40000011434 */
[--C-:B------:R-:W-:Y:S01]  /*1670*/  SHF.R.S32.HI R6, RZ, 0x1f, R0.reuse ;  /* 0x0000001fff067819 */ /* 0x100fe20000011400 */
[----:B------:R-:W-:Y:S01]  /*1680*/  IMAD.MOV R8, RZ, RZ, -R0 ;  /* 0x000000ffff087224 */ /* 0x000fe200078e0a00 */
[----:B------:R-:W-:Y:S02]  /*1690*/  SHF.R.S32.HI R9, RZ, 0x1f, R52 ;  /* 0x0000001fff097819 */ /* 0x000fe40000011434 */
[----:B---3--:R-:W-:Y:S01]  /*16a0*/  ISETP.GE.AND P2, PT, R55, c[0x0][0x1d4], PT ;  /* 0x0000750037007a0c */ /* 0x008fe20003f46270 */
[----:B------:R-:W-:-:S02]  /*16b0*/  IMAD R5, R6, c[0x0][0x1b0], RZ ;  /* 0x00006c0006057a24 */ /* 0x000fc400078e02ff */
[----:B------:R-:W-:Y:S01]  /*16c0*/  IMAD.WIDE.U32 R2, R0, c[0x0][0x1b0], R2 ;  /* 0x00006c0000027a25 */ /* 0x000fe200078e0002 */
[----:B------:R-:W-:-:S03]  /*16d0*/  SEL R10, RZ, 0xffffffff, P2 ;  /* 0xffffffffff0a7807 */ /* 0x000fc60001000000 */
[----:B------:R-:W-:Y:S02]  /*16e0*/  IMAD R12, R0, c[0x0][0x1b4], R5 ;  /* 0x00006d00000c7a24 */ /* 0x000fe400078e0205 */
[----:B------:R-:W-:Y:S02]  /*16f0*/  IMAD R8, R8, c[0x0][0x2c4], R4 ;  /* 0x0000b10008087a24 */ /* 0x000fe400078e0204 */
[----:B------:R-:W-:Y:S02]  /*1700*/  IMAD R0, R9, c[0x0][0x1e0], RZ ;  /* 0x0000780009007a24 */ /* 0x000fe400078e02ff */
[----:B----4-:R-:W-:-:S04]  /*1710*/  IMAD.WIDE.U32 R6, R52, c[0x0][0x1e0], R58 ;  /* 0x0000780034067a25 */ /* 0x010fc800078e003a */
[----:B------:R-:W-:Y:S02]  /*1720*/  IMAD R0, R52, c[0x0][0x1e4], R0 ;  /* 0x0000790034007a24 */ /* 0x000fe400078e0200 */
[----:B------:R-:W-:Y:S01]  /*1730*/  IMAD.SHL.U32 R14, R10, 0x2, RZ ;  /* 0x000000020a0e7824 */ /* 0x000fe200078e00ff */
[----:B------:R-:W-:Y:S01]  /*1740*/  SHF.R.S32.HI R10, RZ, 0x1f, R8 ;  /* 0x0000001fff0a7819 */ /* 0x000fe20000011408 */
[----:B------:R-:W-:Y:S01]  /*1750*/  IMAD R9, R9, c[0x0][0x208], RZ ;  /* 0x0000820009097a24 */ /* 0x000fe200078e02ff */
[----:B------:R-:W-:Y:S01]  /*1760*/  IADD3 R7, R7, R0, RZ ;  /* 0x0000000007077210 */ /* 0x000fe20007ffe0ff */
[----:B------:R-:W-:Y:S01]  /*1770*/  IMAD.WIDE.U32 R4, R52, c[0x0][0x208], R58 ;  /* 0x0000820034047a25 */ /* 0x000fe200078e003a */
[----:B------:R-:W-:-:S03]  /*1780*/  IADD3 R3, R3, R12, RZ ;  /* 0x0000000c03037210 */ /* 0x000fc60007ffe0ff */
[----:B------:R-:W-:Y:S02]  /*1790*/  IMAD R9, R52, c[0x0][0x20c], R9 ;  /* 0x0000830034097a24 */ /* 0x000fe400078e0209 */
[----:B------:R-:W-:Y:S02]  /*17a0*/  IMAD R0, R10, c[0x0][0x1a8], RZ ;  /* 0x00006a000a007a24 */ /* 0x000fe400078e02ff */
[----:B------:R-:W-:Y:S02]  /*17b0*/  IMAD.IADD R5, R5, 0x1, R9 ;  /* 0x0000000105057824 */ /* 0x000fe400078e0209 */
[C---:B------:R-:W-:Y:S02]  /*17c0*/  IMAD R12, R8.reuse, c[0x0][0x1ac], R0 ;  /* 0x00006b00080c7a24 */ /* 0x040fe400078e0200 */
[----:B------:R-:W-:Y:S01]  /*17d0*/  IMAD.WIDE.U32 R8, R8, c[0x0][0x1a8], R2 ;  /* 0x00006a0008087a25 */ /* 0x000fe200078e0002 */
[----:B------:R-:W-:-:S03]  /*17e0*/  ISETP.GE.AND P1, PT, R58, c[0x0][0x1d4], PT ;  /* 0x000075003a007a0c */ /* 0x000fc60003f26270 */
[C---:B------:R-:W-:Y:S02]  /*17f0*/  IMAD R2, R13.reuse, c[0x0][0x210], RZ ;  /* 0x000084000d027a24 */ /* 0x040fe400078e02ff */
[----:B------:R-:W-:Y:S02]  /*1800*/  IMAD R0, R13, c[0x0][0x1e8], RZ ;  /* 0x00007a000d007a24 */ /* 0x000fe400078e02ff */
[C---:B------:R-:W-:Y:S02]  /*1810*/  IMAD R2, R60.reuse, c[0x0][0x214], R2 ;  /* 0x000085003c027a24 */ /* 0x040fe400078e0202 */
[----:B------:R-:W-:Y:S01]  /*1820*/  IMAD.WIDE.U32 R4, R60, c[0x0][0x210], R4 ;  /* 0x000084003c047a25 */ /* 0x000fe200078e0004 */
[----:B------:R-:W-:Y:S02]  /*1830*/  @P2 LOP3.LUT R62, R62, 0x1, RZ, 0xfc, !PT ;  /* 0x000000013e3e2812 */ /* 0x000fe400078efcff */
[----:B------:R-:W-:Y:S01]  /*1840*/  @P0 SHF.R.S32.HI R3, RZ, 0x1f, R16 ;  /* 0x0000001fff030819 */ /* 0x000fe20000011410 */
[C---:B------:R-:W-:Y:S01]  /*1850*/  IMAD R0, R60.reuse, c[0x0][0x1ec], R0 ;  /* 0x00007b003c007a24 */ /* 0x040fe200078e0200 */
[----:B------:R-:W-:Y:S01]  /*1860*/  @!P0 MOV R3, R15 ;  /* 0x0000000f00038202 */ /* 0x000fe20000000f00 */
[----:B------:R-:W-:Y:S01]  /*1870*/  IMAD.WIDE.U32 R6, R60, c[0x0][0x1e8], R6 ;  /* 0x00007a003c067a25 */ /* 0x000fe200078e0006 */
[----:B------:R-:W-:-:S02]  /*1880*/  IADD3 R5, R5, R2, RZ ;  /* 0x0000000205057210 */ /* 0x000fc40007ffe0ff */
[----:B------:R-:W-:Y:S01]  /*1890*/  LOP3.LUT R62, R62, 0xfffffffd, RZ, 0xc0, !PT ;  /* 0xfffffffd3e3e7812 */ /* 0x000fe200078ec0ff */
[----:B------:R-:W-:Y:S01]  /*18a0*/  IMAD.IADD R7, R7, 0x1, R0 ;  /* 0x0000000107077824 */ /* 0x000fe200078e0200 */
[----:B------:R-:W-:Y:S01]  /*18b0*/  @P0 MOV R2, R16 ;  /* 0x0000001000020202 */ /* 0x000fe20000000f00 */
[----:B------:R-:W-:Y:S02]  /*18c0*/  @!P0 IMAD.MOV.U32 R2, RZ, RZ, R56 ;  /* 0x000000ffff028224 */ /* 0x000fe400078e0038 */
[C---:B------:R-:W-:Y:S01]  /*18d0*/  IMAD R0, R3.reuse, c[0x0][0x1f0], RZ ;  /* 0x00007c0003007a24 */ /* 0x040fe200078e02ff */
[----:B------:R-:W-:Y:S01]  /*18e0*/  @P1 LOP3.LUT R62, R62, 0x2, RZ, 0xfc, !PT ;  /* 0x000000023e3e1812 */ /* 0x000fe200078efcff */
[----:B------:R-:W-:Y:S02]  /*18f0*/  IMAD R3, R3, c[0x0][0x218], RZ ;  /* 0x0000860003037a24 */ /* 0x000fe400078e02ff */
[----:B------:R-:W-:-:S04]  /*1900*/  IMAD.WIDE.U32 R6, R2, c[0x0][0x1f0], R6 ;  /* 0x00007c0002067a25 */ /* 0x000fc800078e0006 */
[C---:B------:R-:W-:Y:S01]  /*1910*/  IMAD.WIDE.U32 R4, R2.reuse, c[0x0][0x218], R4 ;  /* 0x0000860002047a25 */ /* 0x040fe200078e0004 */
[----:B------:R-:W-:Y:S03]  /*1920*/  STL [R1+0xc], R62 ;  /* 0x00000c3e01007387 */ /* 0x000fe60000100800 */
[C---:B------:R-:W-:Y:S02]  /*1930*/  IMAD R0, R2.reuse, c[0x0][0x1f4], R0 ;  /* 0x00007d0002007a24 */ /* 0x040fe400078e0200 */
[----:B------:R-:W-:Y:S01]  /*1940*/  IMAD R2, R2, c[0x0][0x21c], R3 ;  /* 0x0000870002027a24 */ /* 0x000fe200078e0203 */
[----:B------:R1:W-:Y:S04]  /*1950*/  STL.64 [R1+0x20], R6 ;  /* 0x0000200601007387 */ /* 0x0003e80000100a00 */
[----:B------:R2:W-:Y:S01]  /*1960*/  STL.64 [R1+0x28], R4 ;  /* 0x0000280401007387 */ /* 0x0005e20000100a00 */
[----:B------:R-:W-:-:S02]  /*1970*/  SEL R11, RZ, 0x1, P1 ;  /* 0x00000001ff0b7807 */ /* 0x000fc40000800000 */
[----:B-----5:R-:W-:Y:S02]  /*1980*/  ISETP.GE.AND P6, PT, R18, c[0x0][0x1d4], PT ;  /* 0x0000750012007a0c */ /* 0x020fe40003fc6270 */
[----:B------:R-:W-:Y:S02]  /*1990*/  ISETP.GE.AND P5, PT, R17, c[0x0][0x1d4], PT ;  /* 0x0000750011007a0c */ /* 0x000fe40003fa6270 */
[----:B-1----:R-:W-:Y:S02]  /*19a0*/  IADD3 R6, R7, R0, RZ ;  /* 0x0000000007067210 */ /* 0x002fe40007ffe0ff */
[----:B------:R-:W-:-:S03]  /*19b0*/  IADD3 R0, R5, R2, RZ ;  /* 0x0000000205007210 */ /* 0x000fc60007ffe0ff */
[----:B------:R2:W-:Y:S04]  /*19c0*/  STL [R1+0x30], R6 ;  /* 0x0000300601007387 */ /* 0x0005e80000100800 */
[----:B------:R2:W-:Y:S01]  /*19d0*/  STL [R1+0x34], R0 ;  /* 0x0000340001007387 */ /* 0x0005e20000100800 */
[----:B------:R-:W-:Y:S01]  /*19e0*/  LOP3.LUT R20, R14, 0x2, R11, 0xe2, !PT ;  /* 0x000000020e147812 */ /* 0x000fe200078ee20b */
[----:B------:R-:W-:Y:S01]  /*19f0*/  IMAD.IADD R12, R9, 0x1, R12 ;  /* 0x00000001090c7824 */ /* 0x000fe200078e020c */
[----:B------:R-:W-:Y:S02]  /*1a00*/  SEL R11, RZ, 0x4, P6 ;  /* 0x00000004ff0b7807 */ /* 0x000fe40003000000 */
[----:B------:R-:W-:Y:S02]  /*1a10*/  SEL R10, RZ, 0x8, P5 ;  /* 0x00000008ff0a7807 */ /* 0x000fe40002800000 */
[----:B------:R-:W-:-:S02]  /*1a20*/  LEA R14, P1, R8, c[0x0][0x160], 0x1 ;  /* 0x00005800080e7a11 */ /* 0x000fc400078208ff */
[----:B------:R-:W-:Y:S01]  /*1a30*/  ISETP.GE.AND P0, PT, R55, c[0x0][0x198], PT ;  /* 0x0000660037007a0c */ /* 0x000fe20003f06270 */
[----:B------:R-:W-:Y:S01]  /*1a40*/  IMAD.IADD R3, R52, 0x1, R54 ;  /* 0x0000000134037824 */ /* 0x000fe200078e0236 */
[----:B------:R-:W-:Y:S02]  /*1a50*/  LOP3.LUT R20, R10, R20, R11, 0xfe, !PT ;  /* 0x000000140a147212 */ /* 0x000fe400078efe0b */
[----:B------:R-:W-:Y:S02]  /*1a60*/  LEA.HI.X R12, R8, c[0x0][0x164], R12, 0x1, P1 ;  /* 0x00005900080c7a11 */ /* 0x000fe400008f0c0c */
[----:B------:R-:W-:Y:S02]  /*1a70*/  ISETP.GE.AND P2, PT, R58, c[0x0][0x198], PT ;  /* 0x000066003a007a0c */ /* 0x000fe40003f46270 */
[----:B------:R-:W-:Y:S02]  /*1a80*/  P2R R13, PR, RZ, 0x1 ;  /* 0x00000001ff0d7803 */ /* 0x000fe40000000000 */
[----:B------:R-:W-:-:S02]  /*1a90*/  ISETP.GE.AND P4, PT, R18, c[0x0][0x198], PT ;  /* 0x0000660012007a0c */ /* 0x000fc40003f86270 */
[----:B------:R-:W-:Y:S01]  /*1aa0*/  ISETP.GE.AND P3, PT, R17, c[0x0][0x198], PT ;  /* 0x0000660011007a0c */ /* 0x000fe20003f66270 */
[----:B------:R-:W-:Y:S10]  /*1ab0*/  BRA.DIV ~URZ, `(.L_x_1271) ;  /* 0x000136627f007947 */ /* 0x000ff4000b800000 */
[----:B------:R1:W3:Y:S02]  /*1ac0*/  SHFL.IDX PT, R2, R12, RZ, 0x181f ;  /* 0x00181fff0c027589 */ /* 0x0002e400000e0000 */
.L_x_1321:
[----:B------:R-:W-:Y:S05]  /*1ad0*/  BRA.DIV ~URZ, `(.L_x_1272) ;  /* 0x000136b27f007947 */ /* 0x000fea000b800000 */
[----:B--2---:R2:W4:Y:S02]  /*1ae0*/  SHFL.IDX PT, R0, R14, RZ, 0x181f ;  /* 0x00181fff0e007589 */ /* 0x00452400000e0000 */
.L_x_1322:
        /* <DEDUP_REMOVED lines=12> */
[----:B------:R-:W-:-:S02]  /*1bb0*/  ISETP.NE.AND P1, PT, R13, RZ, PT ;  /* 0x000000ff0d00720c */ /* 0x000fc40003f25270 */
[----:B-----5:R-:W-:-:S04]  /*1bc0*/  LEA R10, P0, R8, R0, 0x1 ;  /* 0x00000000080a7211 */ /* 0x020fc800078008ff */
[----:B------:R-:W-:Y:S02]  /*1bd0*/  LEA.HI.X R11, R8, R2, R9, 0x1, P0 ;  /* 0x00000002080b7211 */ /* 0x000fe400000f0c09 */
[----:B--2---:R-:W-:-:S03]  /*1be0*/  LEA R8, P0, R6, R0, 0x1 ;  /* 0x0000000006087211 */ /* 0x004fc600078008ff */
[----:B------:R-:W-:Y:S01]  /*1bf0*/  @!PT LDS RZ, [RZ] ;  /* 0x00000000fffff984 */ /* 0x000fe20000000800 */
[----:B------:R-:W-:Y:S01]  /*1c00*/  @!PT LDS RZ, [RZ] ;  /* 0x00000000fffff984 */ /* 0x000fe20000000800 */
[----:B------:R-:W-:Y:S01]  /*1c10*/  @!PT LDS RZ, [RZ] ;  /* 0x00000000fffff984 */ /* 0x000fe20000000800 */
[----:B------:R2:W-:Y:S01]  /*1c20*/  LDGSTS.E.BYPASS.LTC128B.128 [R251+0x18100], [R10.64], !P2 ;  /* 0x181000000afb7fae */ /* 0x0005e2000d101d48 */
[----:B----4-:R-:W-:Y:S02]  /*1c30*/  LEA.HI.X R9, R6, R2, R7, 0x1, P0 ;  /* 0x0000000206097211 */ /* 0x010fe400000f0c07 */
[----:B---3--:R-:W-:-:S03]  /*1c40*/  LEA R6, P0, R4, R0, 0x1 ;  /* 0x0000000004067211 */ /* 0x008fc600078008ff */
[----:B------:R2:W-:Y:S01]  /*1c50*/  LDGSTS.E.BYPASS.LTC128B.128 [R251+0x1c100], [R8.64], !P1 ;  /* 0x1c10000008fb7fae */ /* 0x0005e2000c901d48 */
[----:B------:R-:W-:Y:S02]  /*1c60*/  LEA.HI.X R7, R4, R2, R5, 0x1, P0 ;  /* 0x0000000204077211 */ /* 0x000fe400000f0c05 */
[----:B------:R-:W-:-:S03]  /*1c70*/  LEA R4, P0, R16, R0, 0x1 ;  /* 0x0000000010047211 */ /* 0x000fc600078008ff */
[----:B------:R2:W-:Y:S01]  /*1c80*/  LDGSTS.E.BYPASS.LTC128B.128 [R251+0x20100], [R6.64], !P4 ;  /* 0x2010000006fb7fae */ /* 0x0005e2000e101d48 */
[----:B------:R-:W-:-:S05]  /*1c90*/  LEA.HI.X R5, R16, R2, R17, 0x1, P0 ;  /* 0x0000000210057211 */ /* 0x000fca00000f0c11 */
[----:B------:R2:W-:Y:S04]  /*1ca0*/  LDGSTS.E.BYPASS.LTC128B.128 [R251+0x24100], [R4.64], !P3 ;  /* 0x2410000004fb7fae */ /* 0x0005e8000d901d48 */
.L_x_1274:
[----:B------:R-:W-:Y:S05]  /*1cb0*/  BSYNC B0 ;  /* 0x0000000000007941 */ /* 0x000fea0003800000 */
.L_x_1273:
[----:B------:R-:W-:Y:S05]  /*1cc0*/  BRA.DIV ~URZ, `(.L_x_1275) ;  /* 0x000135227f007947 */ /* 0x000fea000b800000 */
[----:B---3--:R3:W1:Y:S04]  /*1cd0*/  SHFL.IDX PT, R2, R12, 0x1, 0x181f ;  /* 0x00381f000c027f89 */ /* 0x00866800000e0000 */
[----:B----4-:R3:W4:Y:S02]  /*1ce0*/  SHFL.IDX PT, R0, R14, 0x1, 0x181f ;  /* 0x00381f000e007f89 */ /* 0x01072400000e0000 */
.L_x_1323:
[----:B--2---:R-:W-:Y:S01]  /*1cf0*/  IADD3 R4, R3, 0x20, RZ ;  /* 0x0000002003047810 */ /* 0x004fe20007ffe0ff */
[----:B------:R-:W-:Y:S03]  /*1d00*/  BSSY B0, `(.L_x_1276) ;  /* 0x000001a000007945 */ /* 0x000fe60003800000 */
[----:B------:R-:W-:-:S13]  /*1d10*/  ISETP.GE.AND P0, PT, R4, R15, PT ;  /* 0x0000000f0400720c */ /* 0x000fda0003f06270 */
[----:B------:R-:W-:Y:S05]  /*1d20*/  @P0 BRA `(.L_x_1277) ;  /* 0x0000017000000947 */ /* 0x000fea0003800000 */
[----:B------:R-:W2:Y:S04]  /*1d30*/  LDL.64 R8, [R1+0x38] ;  /* 0x0000380001087983 */ /* 0x000ea80000100a00 */
[----:B------:R-:W5:Y:S04]  /*1d40*/  LDL R6, [R1+0x44] ;  /* 0x0000440001067983 */ /* 0x000f680000100800 */
[----:B---3--:R-:W3:Y:S04]  /*1d50*/  LDL R7, [R1+0x64] ;  /* 0x0000640001077983 */ /* 0x008ee80000100800 */
[----:B----4-:R-:W4:Y:S04]  /*1d60*/  LDL R5, [R1+0x40] ;  /* 0x0000400001057983 */ /* 0x010f280000100800 */
[----:B------:R-:W4:Y:S04]  /*1d70*/  LDL R18, [R1+0x60] ;  /* 0x0000600001127983 */ /* 0x000f280000100800 */
[----:B------:R-:W4:Y:S04]  /*1d80*/  LDL R16, [R1+0x48] ;  /* 0x0000480001107983 */ /* 0x000f280000100800 */
[----:B------:R-:W4:Y:S01]  /*1d90*/  LDL R17, [R1+0x5c] ;  /* 0x00005c0001117983 */ /* 0x000f220000100800 */
[----:B------:R-:W-:-:S02]  /*1da0*/  ISETP.NE.AND P1, PT, R13, RZ, PT ;  /* 0x000000ff0d00720c */ /* 0x000fc40003f25270 */
[----:B--2---:R-:W-:-:S04]  /*1db0*/  LEA R10, P0, R8, R0, 0x1 ;  /* 0x00000000080a7211 */ /* 0x004fc800078008ff */
[----:B-1----:R-:W-:Y:S02]  /*1dc0*/  LEA.HI.X R11, R8, R2, R9, 0x1, P0 ;  /* 0x00000002080b7211 */ /* 0x002fe400000f0c09 */
[----:B-----5:R-:W-:-:S03]  /*1dd0*/  LEA R8, P0, R6, R0, 0x1 ;  /* 0x0000000006087211 */ /* 0x020fc600078008ff */
[----:B------:R-:W-:Y:S01]  /*1de0*/  @!PT LDS RZ, [RZ] ;  /* 0x00000000fffff984 */ /* 0x000fe20000000800 */
[----:B------:R-:W-:Y:S01]  /*1df0*/  @!PT LDS RZ, [RZ] ;  /* 0x00000000fffff984 */ /* 0x000fe20000000800 */
[----:B------:R-:W-:Y:S01]  /*1e00*/  @!PT LDS RZ, [RZ] ;  /* 0x00000000fffff984 */ /* 0x000fe20000000800 */
[----:B------:R1:W-:Y:S01]  /*1e10*/  LDGSTS.E.BYPASS.LTC128B.128 [R251+0x19100], [R10.64], !P2 ;  /* 0x191000000afb7fae */ /* 0x0003e2000d101d48 */
[----:B---3--:R-:W-:Y:S02]  /*1e20*/  LEA.HI.X R9, R6, R2, R7, 0x1, P0 ;  /* 0x0000000206097211 */ /* 0x008fe400000f0c07 */
[----:B----4-:R-:W-:-:S03]  /*1e30*/  LEA R6, P0, R5, R0, 0x1 ;  /* 0x0000000005067211 */ /* 0x010fc600078008ff */
[----:B------:R1:W-:Y:S01]  /*1e40*/  LDGSTS.E.BYPASS.LTC128B.128 [R251+0x1d100], [R8.64], !P1 ;  /* 0x1d10000008fb7fae */ /* 0x0003e2000c901d48 */
[----:B------:R-:W-:Y:S02]  /*1e50*/  LEA.HI.X R7, R5, R2, R18, 0x1, P0 ;  /* 0x0000000205077211 */ /* 0x000fe400000f0c12 */
[----:B------:R-:W-:-:S03]  /*1e60*/  LEA R4, P0, R16, R0, 0x1 ;  /* 0x0000000010047211 */ /* 0x000fc600078008ff */
[----:B------:R1:W-:Y:S01]  /*1e70*/  LDGSTS.E.BYPASS.LTC128B.128 [R251+0x21100], [R6.64], !P4 ;  /* 0x2110000006fb7fae */ /* 0x0003e2000e101d48 */
[----:B------:R-:W-:-:S05]  /*1e80*/  LEA.HI.X R5, R16, R2, R17, 0x1, P0 ;  /* 0x0000000210057211 */ /* 0x000fca00000f0c11 */
[----:B------:R1:W-:Y:S04]  /*1e90*/  LDGSTS.E.BYPASS.LTC128B.128 [R251+0x25100], [R4.64], !P3 ;  /* 0x2510000004fb7fae */ /* 0x0003e8000d901d48 */
.L_x_1277:
[----:B------:R-:W-:Y:S05]  /*1ea0*/  BSYNC B0 ;  /* 0x0000000000007941 */ /* 0x000fea0003800000 */
.L_x_1276:
[----:B------:R-:W-:Y:S05]  /*1eb0*/  BRA.DIV ~URZ, `(.L_x_1278) ;  /* 0x000133f27f007947 */ /* 0x000fea000b800000 */
[----:B-1----:R1:W2:Y:S02]  /*1ec0*/  SHFL.IDX PT, R2, R12, 0x2, 0x181f ;  /* 0x00581f000c027f89 */ /* 0x0022a400000e0000 */
.L_x_1324:
[----:B------:R-:W-:Y:S05]  /*1ed0*/  BRA.DIV ~URZ, `(.L_x_1279) ;  /* 0x000134427f007947 */ /* 0x000fea000b800000 */
[----:B----4-:R4:W1:Y:S02]  /*1ee0*/  SHFL.IDX PT, R0, R14, 0x2, 0x181f ;  /* 0x00581f000e007f89 */ /* 0x01086400000e0000 */
.L_x_1325:
        /* <DEDUP_REMOVED lines=11> */
[----:B------:R-:W-:-:S02]  /*1fa0*/  ISETP.NE.AND P1, PT, R13, RZ, PT ;  /* 0x000000ff0d00720c */ /* 0x000fc40003f25270 */
[----:B-1---5:R-:W-:-:S04]  /*1fb0*/  LEA R10, P0, R8, R0, 0x1 ;  /* 0x00000000080a7211 */ /* 0x022fc800078008ff */
[----:B------:R-:W-:Y:S02]  /*1fc0*/  LEA.HI.X R11, R8, R2, R9, 0x1, P0 ;  /* 0x00000002080b7211 */ /* 0x000fe400000f0c09 */
[----:B---3--:R-:W-:-:S03]  /*1fd0*/  LEA R8, P0, R6, R0, 0x1 ;  /* 0x0000000006087211 */ /* 0x008fc600078008ff */
[----:B------:R-:W-:Y:S01]  /*1fe0*/  @!PT LDS RZ, [RZ] ;  /* 0x00000000fffff984 */ /* 0x000fe20000000800 */
[----:B------:R-:W-:Y:S01]  /*1ff0*/  @!PT LDS RZ, [RZ] ;  /* 0x00000000fffff984 */ /* 0x000fe20000000800 */
[----:B------:R-:W-:Y:S01]  /*2000*/  @!PT LDS RZ, [RZ] ;  /* 0x00000000fffff984 */ /* 0x000fe20000000800 */
[----:B------:R1:W-:Y:S01]  /*2010*/  LDGSTS.E.BYPASS.LTC128B.128 [R251+0x1a100], [R10.64], !P2 ;  /* 0x1a1000000afb7fae */ /* 0x0003e2000d101d48 */
[----:B----4-:R-:W-:Y:S02]  /*2020*/  LEA.HI.X R9, R6, R2, R7, 0x1, P0 ;  /* 0x0000000206097211 */ /* 0x010fe400000f0c07 */
[----:B--2---:R-:W-:-:S03]  /*2030*/  LEA R6, P0, R5, R0, 0x1 ;  /* 0x0000000005067211 */ /* 0x004fc600078008ff */
[----:B------:R1:W-:Y:S01]  /*2040*/  LDGSTS.E.BYPASS.LTC128B.128 [R251+0x1e100], [R8.64], !P1 ;  /* 0x1e10000008fb7fae */ /* 0x0003e2000c901d48 */
[----:B------:R-:W-:Y:S02]  /*2050*/  LEA.HI.X R7, R5, R2, R18, 0x1, P0 ;  /* 0x0000000205077211 */ /* 0x000fe400000f0c12 */
[----:B------:R-:W-:-:S03]  /*2060*/  LEA R4, P0, R16, R0, 0x1 ;  /* 0x0000000010047211 */ /* 0x000fc600078008ff */
[----:B------:R1:W-:Y:S01]  /*2070*/  LDGSTS.E.BYPASS.LTC128B.128 [R251+0x22100], [R6.64], !P4 ;  /* 0x2210000006fb7fae */ /* 0x0003e2000e101d48 */
[----:B------:R-:W-:-:S05]  /*2080*/  LEA.HI.X R5, R16, R2, R17, 0x1, P0 ;  /* 0x0000000210057211 */ /* 0x000fca00000f0c11 */
[----:B------:R1:W-:Y:S04]  /*2090*/  LDGSTS.E.BYPASS.LTC128B.128 [R251+0x26100], [R4.64], !P3 ;  /* 0x2610000004fb7fae */ /* 0x0003e8000d901d48 */
.L_x_1281:
[----:B------:R-:W-:Y:S05]  /*20a0*/  BSYNC B0 ;  /* 0x0000000000007941 */ /* 0x000fea0003800000 */
.L_x_1280:
[----:B------:R-:W-:Y:S05]  /*20b0*/  BRA.DIV ~URZ, `(.L_x_1282) ;  /* 0x000132c27f007947 */ /* 0x000fea000b800000 */
[----:B--2---:R2:W3:Y:S04]  /*20c0*/  SHFL.IDX PT, R2, R12, 0x3, 0x181f ;  /* 0x00781f000c027f89 */ /* 0x0044e800000e0000 */
[----:B-1----:R2:W1:Y:S02]  /*20d0*/  SHFL.IDX PT, R0, R14, 0x3, 0x181f ;  /* 0x00781f000e007f89 */ /* 0x00246400000e0000 */
.L_x_1326:
[----:B------:R-:W5:Y:S04]  /*20e0*/  LDL.64 R8, [R1+0x38] ;  /* 0x0000380001087983 */ /* 0x000f680000100a00 */
[----:B--2---:R-:W2:Y:S04]  /*20f0*/  LDL R6, [R1+0x44] ;  /* 0x0000440001067983 */ /* 0x004ea80000100800 */
[----:B----4-:R-:W4:Y:S04]  /*2100*/  LDL R7, [R1+0x64] ;  /* 0x0000640001077983 */ /* 0x010f280000100800 */
[----:B---3--:R-:W3:Y:S04]  /*2110*/  LDL R12, [R1+0x40] ;  /* 0x00004000010c7983 */ /* 0x008ee80000100800 */
[----:B------:R-:W3:Y:S04]  /*2120*/  LDL R14, [R1+0x60] ;  /* 0x00006000010e7983 */ /* 0x000ee80000100800 */
[----:B------:R-:W3:Y:S04]  /*2130*/  LDL R10, [R1+0x48] ;  /* 0x00004800010a7983 */ /* 0x000ee80000100800 */
[----:B------:R-:W3:Y:S04]  /*2140*/  LDL R11, [R1+0x5c] ;  /* 0x00005c00010b7983 */ /* 0x000ee80000100800 */
[----:B------:R-:W3:Y:S01]  /*2150*/  LDL R154, [R1+0x14] ;  /* 0x00001400019a7983 */ /* 0x000ee20000100800 */
[----:B------:R-:W-:-:S04]  /*2160*/  IADD3 R3, R3, 0x60, RZ ;  /* 0x0000006003037810 */ /* 0x000fc80007ffe0ff */
[----:B------:R-:W-:-:S13]  /*2170*/  ISETP.GE.AND P0, PT, R3, R15, PT ;  /* 0x0000000f0300720c */ /* 0x000fda0003f06270 */
[----:B-1---5:R-:W-:-:S04]  /*2180*/  @!P0 LEA R4, P1, R8, R0, 0x1 ;  /* 0x0000000008048211 */ /* 0x022fc800078208ff */
[----:B------:R-:W-:Y:S02]  /*2190*/  @!P0 LEA.HI.X R5, R8, R2, R9, 0x1, P1 ;  /* 0x0000000208058211 */ /* 0x000fe400008f0c09 */
[----:B--2---:R-:W-:-:S03]  /*21a0*/  @!P0 LEA R8, P1, R6, R0, 0x1 ;  /* 0x0000000006088211 */ /* 0x004fc600078208ff */
[----:B------:R-:W-:Y:S01]  /*21b0*/  @!PT LDS RZ, [RZ] ;  /* 0x00000000fffff984 */ /* 0x000fe20000000800 */
[----:B------:R-:W-:Y:S01]  /*21c0*/  @!PT LDS RZ, [RZ] ;  /* 0x00000000fffff984 */ /* 0x000fe20000000800 */
[----:B------:R-:W-:Y:S01]  /*21d0*/  @!PT LDS RZ, [RZ] ;  /* 0x00000000fffff984 */ /* 0x000fe20000000800 */
[----:B------:R1:W-:Y:S01]  /*21e0*/  @!P0 LDGSTS.E.BYPASS.LTC128B.128 [R251+0x1b100], [R4.64], !P2 ;  /* 0x1b10000004fb8fae */ /* 0x0003e2000d101d48 */
[----:B----4-:R-:W-:Y:S02]  /*21f0*/  @!P0 LEA.HI.X R9, R6, R2, R7, 0x1, P1 ;  /* 0x0000000206098211 */ /* 0x010fe400008f0c07 */
[----:B------:R-:W-:Y:S02]  /*2200*/  ISETP.NE.AND P2, PT, R13, RZ, PT ;  /* 0x000000ff0d00720c */ /* 0x000fe40003f45270 */
[----:B---3--:R-:W-:-:S04]  /*2210*/  @!P0 LEA R6, P1, R12, R0, 0x1 ;  /* 0x000000000c068211 */ /* 0x008fc800078208ff */
[----:B------:R-:W-:-:S07]  /*2220*/  @!P0 LEA.HI.X R7, R12, R2, R14, 0x1, P1 ;  /* 0x000000020c078211 */ /* 0x000fce00008f0c0e */
[----:B------:R2:W-:Y:S04]  /*2230*/  @!P0 LDGSTS.E.BYPASS.LTC128B.128 [R251+0x1f100], [R8.64], !P2 ;  /* 0x1f10000008fb8fae */ /* 0x0005e8000d101d48 */
[----:B------:R3:W-:Y:S01]  /*2240*/  @!P0 LDGSTS.E.BYPASS.LTC128B.128 [R251+0x23100], [R6.64], !P4 ;  /* 0x2310000006fb8fae */ /* 0x0007e2000e101d48 */
[----:B-1----:R-:W-:-:S04]  /*2250*/  @!P0 LEA R4, P1, R10, R0, 0x1 ;  /* 0x000000000a048211 */ /* 0x002fc800078208ff */
[----:B------:R-:W-:-:S05]  /*2260*/  @!P0 LEA.HI.X R5, R10, R2, R11, 0x1, P1 ;  /* 0x000000020a058211 */ /* 0x000fca00008f0c0b */
[----:B------:R2:W-:Y:S04]  /*2270*/  @!P0 LDGSTS.E.BYPASS.LTC128B.128 [R251+0x27100], [R4.64], !P3 ;  /* 0x2710000004fb8fae */ /* 0x0005e8000d901d48 */
[----:B------:R-:W0:Y:S01]  /*2280*/  LDGDEPBAR ;  /* 0x00000000000079af */ /* 0x000e220000000000 */
[----:B------:R-:W-:Y:S01]  /*2290*/  WARPSYNC 0xffffffff ;  /* 0xffffffff00007948 */ /* 0x000fe20003800000 */
[----:B---3--:R-:W-:Y:S02]  /*22a0*/  IADD3 R6, R154, -0x1, RZ ;  /* 0xffffffff9a067810 */ /* 0x008fe40007ffe0ff */
[----:B------:R-:W3:Y:S04]  /*22b0*/  LDL R10, [R1+0x30] ;  /* 0x00003000010a7983 */ /* 0x000ee80000100800 */
[----:B------:R-:W4:Y:S04]  /*22c0*/  LDL.64 R16, [R1+0x20] ;  /* 0x0000200001107983 */ /* 0x000f280000100a00 */
[----:B------:R-:W5:Y:S04]  /*22d0*/  LDL R153, [R1+0xc] ;  /* 0x00000c0001997983 */ /* 0x000f680000100800 */
[----:B--2---:R-:W2:Y:S04]  /*22e0*/  LDL R11, [R1+0x34] ;  /* 0x00003400010b7983 */ /* 0x004ea80000100800 */
[----:B------:R-:W2:Y:S04]  /*22f0*/  LDL.64 R12, [R1+0x28] ;  /* 0x00002800010c7983 */ /* 0x000ea80000100a00 */
[----:B------:R-:W1:Y:S01]  /*2300*/  S2R R18, SR_TID.X ;  /* 0x0000000000127919 */ /* 0x000e620000002100 */
[----:B------:R-:W-:-:S02]  /*2310*/  MOV R148, 0xffffffa0 ;  /* 0xffffffa000947802 */ /* 0x000fc40000000f00 */
[----:B------:R-:W-:-:S03]  /*2320*/  SHF.R.S32.HI R8, RZ, 0x1f, R6 ;  /* 0x0000001fff087819 */ /* 0x000fc60000011406 */
[----:B------:R-:W-:Y:S02]  /*2330*/  IMAD R148, R154, R148, 0x60 ;  /* 0x000000609a947424 */ /* 0x000fe400078e0294 */
[----:B------:R-:W-:Y:S02]  /*2340*/  IMAD R2, R8, c[0x0][0x1e0], RZ ;  /* 0x0000780008027a24 */ /* 0x000fe400078e02ff */
[----:B------:R-:W-:Y:S01]  /*2350*/  IMAD.WIDE.U32 R4, R6, c[0x0][0x1e0], RZ ;  /* 0x0000780006047a25 */ /* 0x000fe200078e00ff */
[----:B-1----:R-:W-:-:S04]  /*2360*/  SHF.R.S32.HI R14, RZ, 0x1f, R18 ;  /* 0x0000001fff0e7819 */ /* 0x002fc80000011412 */
[----:B------:R-:W-:-:S04]  /*2370*/  LEA.HI R14, R14, R18, RZ, 0x3 ;  /* 0x000000120e0e7211 */ /* 0x000fc800078f18ff */
[----:B------:R-:W-:Y:S01]  /*2380*/  SHF.R.S32.HI R14, RZ, 0x3, R14 ;  /* 0x00000003ff0e7819 */ /* 0x000fe2000001140e */
[----:B------:R-:W-:-:S03]  /*2390*/  IMAD R2, R6, c[0x0][0x1e4], R2 ;  /* 0x0000790006027a24 */ /* 0x000fc600078e0202 */
[----:B------:R-:W-:-:S04]  /*23a0*/  IADD3 R0, R148, c[0x0][0x1d0], -R14 ;  /* 0x0000740094007a10 */ /* 0x000fc80007ffe80e */
[----:B------:R-:W-:Y:S02]  /*23b0*/  ISETP.GE.AND P0, PT, R0, 0x1, PT ;  /* 0x000000010000780c */ /* 0x000fe40003f06270 */
[----:B------:R-:W-:-:S05]  /*23c0*/  IADD3 R2, R5, R2, RZ ;  /* 0x0000000205027210 */ /* 0x000fca0007ffe0ff */
[----:B------:R-:W-:Y:S02]  /*23d0*/  IMAD R3, R2, 0x60, RZ ;  /* 0x0000006002037824 */ /* 0x000fe400078e02ff */
[----:B------:R-:W-:Y:S01]  /*23e0*/  IMAD.MOV.U32 R149, RZ, RZ, c[0x0][0x1e0] ;  /* 0x00007800ff957624 */ /* 0x000fe200078e00ff */
[----:B------:R-:W-:Y:S01]  /*23f0*/  MOV R152, c[0x0][0x1e4] ;  /* 0x0000790000987a02 */ /* 0x000fe20000000f00 */
[----:B------:R-:W-:Y:S01]  /*2400*/  IMAD.MOV.U32 R21, RZ, RZ, 0x6 ;  /* 0x00000006ff157424 */ /* 0x000fe200078e00ff */
[----:B------:R-:W-:-:S04]  /*2410*/  MOV R22, c[0x0][0x208] ;  /* 0x0000820000167a02 */ /* 0x000fc80000000f00 */
[C---:B------:R-:W-:Y:S02]  /*2420*/  SHF.L.U64.HI R21, R22.reuse, R21, c[0x0][0x20c] ;  /* 0x0000830016157619 */ /* 0x040fe40000010215 */
[----:B------:R-:W-:Y:S01]  /*2430*/  SHF.L.U32 R22, R22, 0x6, RZ ;  /* 0x0000000616167819 */ /* 0x000fe200000006ff */
[----:B------:R-:W-:Y:S01]  /*2440*/  BAR.SYNC.DEFER_BLOCKING 0x0 ;  /* 0x0000000000007b1d */ /* 0x000fe20000010000 */
[----:B------:R-:W-:Y:S02]  /*2450*/  LOP3.LUT P3, RZ, R20, 0x4, RZ, 0xc0, !PT ;  /* 0x0000000414ff7812 */ /* 0x000fe4000786c0ff */
[----:B---3--:R-:W-:Y:S02]  /*2460*/  MOV R151, R10 ;  /* 0x0000000a00977202 */ /* 0x008fe40000000f00 */
[----:B----4-:R-:W-:-:S05]  /*2470*/  MOV R150, R16 ;  /* 0x0000001000967202 */ /* 0x010fca0000000f00 */
[----:B------:R-:W-:Y:S01]  /*2480*/  IMAD.WIDE.U32 R4, R4, 0x60, R150 ;  /* 0x0000006004047825 */ /* 0x000fe200078e0096 */
[C---:B-----5:R-:W-:Y:S02]  /*2490*/  LOP3.LUT P4, RZ, R153.reuse, 0x2, RZ, 0xc0, !PT ;  /* 0x0000000299ff7812 */ /* 0x060fe4000788c0ff */
[----:B------:R-:W-:Y:S02]  /*24a0*/  LOP3.LUT P2, RZ, R153, 0x1, RZ, 0xc0, !PT ;  /* 0x0000000199ff7812 */ /* 0x000fe4000784c0ff */
[----:B------:R-:W-:Y:S02]  /*24b0*/  @P0 LEA R2, P1, R4, c[0x0][0x1c8], 0x1 ;  /* 0x0000720004020a11 */ /* 0x000fe400078208ff */
[----:B------:R-:W-:-:S04]  /*24c0*/  IADD3 R5, R5, R3, RZ ;  /* 0x0000000305057210 */ /* 0x000fc80007ffe0ff */
[----:B------:R-:W-:Y:S02]  /*24d0*/  @P0 LEA.HI.X R3, R4, c[0x0][0x1cc], R5, 0x1, P1 ;  /* 0x0000730004030a11 */ /* 0x000fe400008f0c05 */
[----:B------:R-:W-:-:S03]  /*24e0*/  ISETP.GE.AND P1, PT, R0, 0x21, PT ;  /* 0x000000210000780c */ /* 0x000fc60003f26270 */
[----:B------:R-:W-:Y:S01]  /*24f0*/  @!PT LDS RZ, [RZ] ;  /* 0x00000000fffff984 */ /* 0x000fe20000000800 */
[----:B------:R-:W-:Y:S01]  /*2500*/  @!PT LDS RZ, [RZ] ;  /* 0x00000000fffff984 */ /* 0x000fe20000000800 */
[----:B------:R-:W-:Y:S01]  /*2510*/  @!PT LDS RZ, [RZ] ;  /* 0x00000000fffff984 */ /* 0x000fe20000000800 */
[----:B------:R1:W-:Y:S04]  /*2520*/  @P0 LDGSTS.E.BYPASS.LTC128B.128 [R251+0xc100], [R2.64], !P4 ;  /* 0x0c10000002fb0fae */ /* 0x0003e8000e101d48 */
[----:B------:R1:W-:Y:S04]  /*2530*/  @P0 LDGSTS.E.BYPASS.LTC128B.128 [R251+0xf100], [R2.64+0x80], !P2 ;  /* 0x0f10008002fb0fae */ /* 0x0003e8000d101d48 */
[----:B------:R1:W-:Y:S04]  /*2540*/  @P0 LDGSTS.E.BYPASS.LTC128B.128 [R251+0x12100], [R2.64+0x100], !P6 ;  /* 0x1210010002fb0fae */ /* 0x0003e8000f101d48 */
[----:B------:R1:W-:Y:S01]  /*2550*/  @P0 LDGSTS.E.BYPASS.LTC128B.128 [R251+0x15100], [R2.64+0x180], !P5 ;  /* 0x1510018002fb0fae */ /* 0x0003e2000e901d48 */
[----:B------:R-:W-:-:S02]  /*2560*/  IMAD R10, R8, c[0x0][0x208], RZ ;  /* 0x00008200080a7a24 */ /* 0x000fc400078e02ff */
[----:B------:R-:W-:-:S04]  /*2570*/  IMAD.WIDE.U32 R8, R6, c[0x0][0x208], RZ ;  /* 0x0000820006087a25 */ /* 0x000fc800078e00ff */
[----:B------:R-:W-:Y:S01]  /*2580*/  IMAD R10, R6, c[0x0][0x20c], R10 ;  /* 0x00008300060a7a24 */ /* 0x000fe200078e020a */
[----:B--2---:R-:W-:Y:S02]  /*2590*/  MOV R6, R12 ;  /* 0x0000000c00067202 */ /* 0x004fe40000000f00 */
[----:B-1----:R-:W-:-:S04]  /*25a0*/  @P1 LEA R3, P0, R149, R4, 0x5 ;  /* 0x0000000495031211 */ /* 0x002fc800078028ff */
[----:B------:R-:W-:Y:S02]  /*25b0*/  @P1 LEA.HI.X R7, R149, R5, R152, 0x5, P0 ;  /* 0x0000000595071211 */ /* 0x000fe400000f2c98 */
[----:B------:R-:W-:-:S04]  /*25c0*/  @P1 LEA R2, P0, R3, c[0x0][0x1c8], 0x1 ;  /* 0x0000720003021a11 */ /* 0x000fc800078008ff */
[----:B------:R-:W-:Y:S02]  /*25d0*/  @P1 LEA.HI.X R3, R3, c[0x0][0x1cc], R7, 0x1, P0 ;  /* 0x0000730003031a11 */ /* 0x000fe400000f0c07 */
[----:B------:R-:W-:Y:S01]  /*25e0*/  ISETP.GE.AND P0, PT, R0, 0x41, PT ;  /* 0x000000410000780c */ /* 0x000fe20003f06270 */
[----:B------:R-:W-:Y:S01]  /*25f0*/  IMAD.IADD R9, R9, 0x1, R10 ;  /* 0x0000000109097824 */ /* 0x000fe200078e020a */
[----:B------:R-:W-:Y:S01]  /*2600*/  MOV R7, R11 ;  /* 0x0000000b00077202 */ /* 0x000fe20000000f00 */
[----:B------:R-:W-:Y:S01]  /*2610*/  IMAD.WIDE.U32 R10, R149, 0x40, RZ ;  /* 0x00000040950a7825 */ /* 0x000fe200078e00ff */
[----:B------:R1:W-:Y:S04]  /*2620*/  @P1 LDGSTS.E.BYPASS.LTC128B.128 [R251+0xd100], [R2.64], !P4 ;  /* 0x0d10000002fb1fae */ /* 0x0003e8000e101d48 */
[----:B------:R1:W-:Y:S01]  /*2630*/  @P1 LDGSTS.E.BYPASS.LTC128B.128 [R251+0x10100], [R2.64+0x80], !P2 ;  /* 0x1010008002fb1fae */ /* 0x0003e2000d101d48 */
[----:B------:R-:W-:-:S03]  /*2640*/  IMAD.WIDE.U32 R6, R8, 0x60, R6 ;  /* 0x0000006008067825 */ /* 0x000fc600078e0006 */
[----:B------:R1:W-:Y:S04]  /*2650*/  @P1 LDGSTS.E.BYPASS.LTC128B.128 [R251+0x13100], [R2.64+0x100], !P6 ;  /* 0x1310010002fb1fae */ /* 0x0003e8000f101d48 */
[----:B------:R1:W-:Y:S01]  /*2660*/  @P1 LDGSTS.E.BYPASS.LTC128B.128 [R251+0x16100], [R2.64+0x180], !P5 ;  /* 0x1610018002fb1fae */ /* 0x0003e2000e901d48 */
[----:B------:R-:W-:Y:S02]  /*2670*/  @P0 IADD3 R8, P1, R4, R10, RZ ;  /* 0x0000000a04080210 */ /* 0x000fe40007f3e0ff */
[----:B-1----:R-:W-:Y:S01]  /*2680*/  SHF.L.U32 R2, R152, 0x6, RZ ;  /* 0x0000000698027819 */ /* 0x002fe200000006ff */
[----:B------:R-:W-:-:S03]  /*2690*/  IMAD R3, R9, 0x60, RZ ;  /* 0x0000006009037824 */ /* 0x000fc600078e02ff */
[----:B------:R-:W-:Y:S02]  /*26a0*/  @P0 IADD3.X R5, R5, R11, R2, P1, !PT ;  /* 0x0000000b05050210 */ /* 0x000fe40000ffe402 */
[----:B------:R-:W-:Y:S02]  /*26b0*/  LEA R2, P1, R6, c[0x0][0x1f8], 0x1 ;  /* 0x00007e0006027a11 */ /* 0x000fe400078208ff */
[----:B------:R-:W-:-:S04]  /*26c0*/  IADD3 R3, R7, R3, RZ ;  /* 0x0000000307037210 */ /* 0x000fc80007ffe0ff */
[----:B------:R-:W-:Y:S02]  /*26d0*/  LEA.HI.X R3, R6, c[0x0][0x1fc], R3, 0x1, P1 ;  /* 0x00007f0006037a11 */ /* 0x000fe400008f0c03 */
[----:B------:R-:W-:-:S04]  /*26e0*/  @P0 LEA R4, P1, R8, c[0x0][0x1c8], 0x1 ;  /* 0x0000720008040a11 */ /* 0x000fc800078208ff */
[----:B------:R-:W-:-:S05]  /*26f0*/  @P0 LEA.HI.X R5, R8, c[0x0][0x1cc], R5, 0x1, P1 ;  /* 0x0000730008050a11 */ /* 0x000fca00008f0c05 */
[----:B------:R1:W-:Y:S04]  /*2700*/  @P0 LDGSTS.E.BYPASS.LTC128B.128 [R251+0xe100], [R4.64], !P4 ;  /* 0x0e10000004fb0fae */ /* 0x0003e8000e101d48 */
[----:B------:R1:W-:Y:S04]  /*2710*/  @P0 LDGSTS.E.BYPASS.LTC128B.128 [R251+0x11100], [R4.64+0x80], !P2 ;  /* 0x1110008004fb0fae */ /* 0x0003e8000d101d48 */
[----:B------:R1:W-:Y:S04]  /*2720*/  @P0 LDGSTS.E.BYPASS.LTC128B.128 [R251+0x14100], [R4.64+0x100], !P6 ;  /* 0x1410010004fb0fae */ /* 0x0003e8000f101d48 */
[----:B------:R1:W-:Y:S04]  /*2730*/  @P0 LDGSTS.E.BYPASS.LTC128B.128 [R251+0x17100], [R4.64+0x180], !P5 ;  /* 0x1710018004fb0fae */ /* 0x0003e8000e901d48 */
[----:B------:R-:W0:Y:S01]  /*2740*/  LDGDEPBAR ;  /* 0x00000000000079af */ /* 0x000e220000000000 */
[----:B------:R-:W-:-:S04]  /*2750*/  IADD3 R18, P1, P0, R22, 0x80, R2 ;  /* 0x0000008016127810 */ /* 0x000fc8000783e002 */
[----:B------:R-:W-:Y:S02]  /*2760*/  IADD3.X R19, R21, RZ, R3, P1, P0 ;  /* 0x000000ff15137210 */ /* 0x000fe40000fe0403 */
[----:B------:R-:W-:-:S04]  /*2770*/  IADD3 R16, P1, P0, R22, 0x100, R2 ;  /* 0x0000010016107810 */ /* 0x000fc8000783e002 */
[----:B------:R-:W-:Y:S02]  /*2780*/  IADD3.X R17, R21, RZ, R3, P1, P0 ;  /* 0x000000ff15117210 */ /* 0x000fe40000fe0403 */
[----:B------:R-:W-:Y:S01]  /*2790*/  IADD3 R10, P1, P0, R22, 0x180, R2 ;  /* 0x00000180160a7810 */ /* 0x000fe2000783e002 */
[----:B------:R-:W-:-:S04]  /*27a0*/  DEPBAR.LE SB0, 0x1 ;  /* 0x000080400000791a */ /* 0x000fc80000000000 */
[----:B------:R-:W-:-:S04]  /*27b0*/  DEPBAR.LE SB0, 0x0 ;  /* 0x000080000000791a */ /* 0x000fc80000000000 */
[----:B------:R-:W-:Y:S01]  /*27c0*/  BAR.SYNC.DEFER_BLOCKING 0x0 ;  /* 0x0000000000007b1d */ /* 0x000fe20000010000 */
[----:B-1----:R-:W-:Y:S02]  /*27d0*/  LOP3.LUT R4, R20, 0x1, RZ, 0xc0, !PT ;  /* 0x0000000114047812 */ /* 0x002fe400078ec0ff */
[----:B------:R-:W-:Y:S02]  /*27e0*/  IADD3.X R11, R21, RZ, R3, P1, P0 ;  /* 0x000000ff150b7210 */ /* 0x000fe40000fe0403 */
[----:B------:R-:W-:-:S04]  /*27f0*/  ISETP.NE.U32.AND P1, PT, R4, 0x1, PT ;  /* 0x000000010400780c */ /* 0x000fc80003f25070 */
[----:B------:R-:W-:Y:S02]  /*2800*/  ISETP.LT.OR P0, PT, R0, 0x1, P1 ;  /* 0x000000010000780c */ /* 0x000fe40000f01670 */
[----:B------:R-:W-:Y:S01]  /*2810*/  LOP3.LUT P4, RZ, R20, 0x2, RZ, 0xc0, !PT ;  /* 0x0000000214ff7812 */ /* 0x000fe2000788c0ff */
[----:B------:R-:W-:Y:S04]  /*2820*/  LDSM.16.M88.4 R4, [R223] ;  /* 0x00000000df04783b */ /* 0x000fe80000000200 */
[----:B------:R-:W1:Y:S04]  /*2830*/  LDSM.16.M88.4 R28, [R216] ;  /* 0x00000000d81c783b */ /* 0x000e680000000200 */
[----:B------:R-:W2:Y:S04]  /*2840*/  LDSM.16.M88.4 R24, [R216+0x800] ;  /* 0x00080000d818783b */ /* 0x000ea80000000200 */
[----:B------:R-:W3:Y:S04]  /*2850*/  LDSM.16.M88.4 R40, [R216+0x1000] ;  /* 0x00100000d828783b */ /* 0x000ee80000000200 */
[----:B------:R-:W4:Y:S04]  /*2860*/  LDSM.16.M88.4 R44, [R216+0x1800] ;  /* 0x00180000d82c783b */ /* 0x000f280000000200 */
[----:B------:R-:W5:Y:S04]  /*2870*/  LDSM.16.M88.4 R48, [R216+0x2000] ;  /* 0x00200000d830783b */ /* 0x000f680000000200 */
[----:B------:R-:W-:Y:S04]  /*2880*/  LDSM.16.M88.4 R60, [R216+0x2800] ;  /* 0x00280000d83c783b */ /* 0x000fe80000000200 */
[----:B------:R-:W-:Y:S04]  /*2890*/  LDSM.16.M88.4 R12, [R224] ;  /* 0x00000000e00c783b */ /* 0x000fe80000000200 */
[----:B------:R-:W-:Y:S04]  /*28a0*/  LDSM.16.M88.4 R52, [R227] ;  /* 0x00000000e334783b */ /* 0x000fe80000000200 */
[----:B------:R-:W1:Y:S04]  /*28b0*/  LDSM.16.M88.4 R64, [R250] ;  /* 0x00000000fa40783b */ /* 0x000e680000000200 */
[----:B------:R-:W-:Y:S04]  /*28c0*/  LDSM.16.M88.4 R76, [R249] ;  /* 0x00000000f94c783b */ /* 0x000fe80000000200 */
[----:B------:R-:W1:Y:S04]  /*28d0*/  LDSM.16.M88.4 R92, [R248] ;  /* 0x00000000f85c783b */ /* 0x000e680000000200 */
[----:B------:R-:W-:Y:S04]  /*28e0*/  LDSM.16.M88.4 R96, [R247] ;  /* 0x00000000f760783b */ /* 0x000fe80000000200 */
[----:B------:R-:W1:Y:S04]  /*28f0*/  LDSM.16.M88.4 R104, [R246] ;  /* 0x00000000f668783b */ /* 0x000e680000000200 */
[----:B------:R-:W-:Y:S01]  /*2900*/  @!PT LDS RZ, [RZ] ;  /* 0x00000000fffff984 */ /* 0x000fe20000000800 */
[----:B------:R-:W-:Y:S01]  /*2910*/  @!PT LDS RZ, [RZ] ;  /* 0x00000000fffff984 */ /* 0x000fe20000000800 */
[----:B------:R-:W-:Y:S01]  /*2920*/  @!PT LDS RZ, [RZ] ;  /* 0x00000000fffff984 */ /* 0x000fe20000000800 */
[----:B------:R1:W-:Y:S01]  /*2930*/  LDGSTS.E.BYPASS.LTC128B.128 [R251+0x100], [R2.64], !P0 ;  /* 0x0010000002fb7fae */ /* 0x0003e2000c101d48 */
[----:B------:R-:W-:-:S02]  /*2940*/  ISETP.LT.OR P0, PT, R0, 0x1, !P4 ;  /* 0x000000010000780c */ /* 0x000fc40006701670 */
[----:B------:R-:W-:-:S11]  /*2950*/  LOP3.LUT P2, RZ, R20, 0x8, RZ, 0xc0, !PT ;  /* 0x0000000814ff7812 */ /* 0x000fd6000784c0ff */
[----:B------:R1:W-:Y:S01]  /*2960*/  LDGSTS.E.BYPASS.LTC128B.128 [R251+0x3100], [R2.64+0x80], !P0 ;  /* 0x0310008002fb7fae */ /* 0x0003e2000c101d48 */
[----:B------:R-:W-:-:S13]  /*2970*/  ISETP.LT.OR P0, PT, R0, 0x1, !P3 ;  /* 0x000000010000780c */ /* 0x000fda0005f01670 */
[----:B------:R1:W-:Y:S01]  /*2980*/  LDGSTS.E.BYPASS.LTC128B.128 [R251+0x6100], [R2.64+0x100], !P0 ;  /* 0x0610010002fb7fae */ /* 0x0003e2000c101d48 */
[----:B------:R-:W-:-:S13]  /*2990*/  ISETP.LT.OR P0, PT, R0, 0x1, !P2 ;  /* 0x000000010000780c */ /* 0x000fda0005701670 */
[----:B------:R1:W-:Y:S01]  /*29a0*/  LDGSTS.E.BYPASS.LTC128B.128 [R251+0x9100], [R2.64+0x180], !P0 ;  /* 0x0910018002fb7fae */ /* 0x0003e2000c101d48 */
[----:B------:R-:W-:-:S04]  /*29b0*/  IADD3 R8, P0, R22, R2, RZ ;  /* 0x0000000216087210 */ /* 0x000fc80007f1e0ff */
[----:B------:R-:W-:Y:S02]  /*29c0*/  IADD3.X R9, R21, R3, RZ, P0, !PT ;  /* 0x0000000315097210 */ /* 0x000fe400007fe4ff */
[----:B-1----:R-:W-:-:S04]  /*29d0*/  IADD3 R2, P0, R8, R22, RZ ;  /* 0x0000001608027210 */ /* 0x002fc80007f1e0ff */
[----:B------:R-:W-:Y:S02]  /*29e0*/  IADD3.X R3, R9, R21, RZ, P0, !PT ;  /* 0x0000001509037210 */ /* 0x000fe400007fe4ff */
[----:B------:R-:W-:-:S13]  /*29f0*/  ISETP.LT.OR P0, PT, R0, 0x21, P1 ;  /* 0x000000210000780c */ /* 0x000fda0000f01670 */
[----:B------:R4:W-:Y:S01]  /*2a00*/  LDGSTS.E.BYPASS.LTC128B.128 [R251+0x1100], [R8.64], !P0 ;  /* 0x0110000008fb7fae */ /* 0x0009e2000c101d48 */
[----:B------:R-:W-:-:S13]  /*2a10*/  ISETP.LT.OR P0, PT, R0, 0x21, !P4 ;  /* 0x000000210000780c */ /* 0x000fda0006701670 */
[----:B------:R1:W-:Y:S01]  /*2a20*/  LDGSTS.E.BYPASS.LTC128B.128 [R251+0x4100], [R18.64], !P0 ;  /* 0x0410000012fb7fae */ /* 0x0003e2000c101d48 */
[----:B------:R-:W-:-:S13]  /*2a30*/  ISETP.LT.OR P0, PT, R0, 0x21, !P3 ;  /* 0x000000210000780c */ /* 0x000fda0005f01670 */
[----:B------:R1:W-:Y:S01]  /*2a40*/  LDGSTS.E.BYPASS.LTC128B.128 [R251+0x7100], [R16.64], !P0 ;  /* 0x0710000010fb7fae */ /* 0x0003e2000c101d48 */
[----:B------:R-:W-:-:S13]  /*2a50*/  ISETP.LT.OR P0, PT, R0, 0x21, !P2 ;  /* 0x000000210000780c */ /* 0x000fda0005701670 */
[----:B------:R4:W-:Y:S01]  /*2a60*/  LDGSTS.E.BYPASS.LTC128B.128 [R251+0xa100], [R10.64], !P0 ;  /* 0x0a1000000afb7fae */ /* 0x0009e2000c101d48 */
[C---:B------:R-:W-:Y:S01]  /*2a70*/  ISETP.LT.OR P0, PT, R0.reuse, 0x41, P1 ;  /* 0x000000410000780c */ /* 0x040fe20000f01670 */
[C---:B------:R-:W-:Y:S08]  /*2a80*/  HMMA.16816.F32.BF16 R36, R4.reuse, R28, RZ ;  /* 0x0000001c0424723c */ /* 0x040ff000000418ff */
[----:B------:R-:W-:Y:S04]  /*2a90*/  HMMA.16816.F32.BF16 R32, R4, R30, RZ ;  /* 0x0000001e0420723c */ /* 0x000fe800000418ff */
[----:B------:R1:W-:Y:S01]  /*2aa0*/  LDGSTS.E.BYPASS.LTC128B.128 [R251+0x2100], [R2.64], !P0 ;  /* 0x0210000002fb7fae */ /* 0x0003e2000c101d48 */
[----:B------:R-:W-:-:S03]  /*2ab0*/  ISETP.LT.OR P0, PT, R0, 0x41, !P4 ;  /* 0x000000410000780c */ /* 0x000fc60006701670 */
[C---:B--2---:R-:W-:Y:S08]  /*2ac0*/  HMMA.16816.F32.BF16 R28, R4.reuse, R24, RZ ;  /* 0x00000018041c723c */ /* 0x044ff000000418ff */
[C---:B------:R-:W-:Y:S08]  /*2ad0*/  HMMA.16816.F32.BF16 R24, R4.reuse, R26, RZ ;  /* 0x0000001a0418723c */ /* 0x040ff000000418ff */
[C---:B---3--:R-:W-:Y:S01]  /*2ae0*/  HMMA.16816.F32.BF16 R20, R4.reuse, R40, RZ ;  /* 0x000000280414723c */ /* 0x048fe200000418ff */
[----:B------:R2:W-:Y:S07]  /*2af0*/  LDGSTS.E.BYPASS.LTC128B.128 [R251+0x5100], [R2.64+0x80], !P0 ;  /* 0x0510008002fb7fae */ /* 0x0005ee000c101d48 */
[C---:B-1----:R-:W-:Y:S08]  /*2b00*/  HMMA.16816.F32.BF16 R16, R4.reuse, R42, RZ ;  /* 0x0000002a0410723c */ /* 0x042ff000000418ff */
[C---:B----4-:R-:W-:Y:S08]  /*2b10*/  HMMA.16816.F32.BF16 R8, R4.reuse, R44, RZ ;  /* 0x0000002c0408723c */ /* 0x050ff000000418ff */
[----:B------:R-:W-:Y:S01]  /*2b20*/  HMMA.16816.F32.BF16 R40, R4, R46, RZ ;  /* 0x0000002e0428723c */ /* 0x000fe200000418ff */
[----:B------:R-:W-:-:S02]  /*2b30*/  ISETP.LT.OR P1, PT, R0, 0x41, !P3 ;  /* 0x000000410000780c */ /* 0x000fc40005f21670 */
[----:B------:R-:W-:-:S05]  /*2b40*/  ISETP.LT.OR P0, PT, R0, 0x41, !P2 ;  /* 0x000000410000780c */ /* 0x000fca0005701670 */
[C---:B-----5:R-:W-:Y:S06]  /*2b50*/  HMMA.16816.F32.BF16 R56, R4.reuse, R48, RZ ;  /* 0x000000300438723c */ /* 0x060fec00000418ff */
[----:B------:R2:W-:Y:S02]  /*2b60*/  LDGSTS.E.BYPASS.LTC128B.128 [R251+0x8100], [R2.64+0x100], !P1 ;  /* 0x0810010002fb7fae */ /* 0x0005e4000c901d48 */
[----:B------:R-:W-:Y:S02]  /*2b70*/  HMMA.16816.F32.BF16 R84, R4, R50, RZ ;  /* 0x000000320454723c */ /* 0x000fe400000418ff */
[----:B------:R2:W-:Y:S04]  /*2b80*/  LDGSTS.E.BYPASS.LTC128B.128 [R251+0xb100], [R2.64+0x180], !P0 ;  /* 0x0b10018002fb7fae */ /* 0x0005e8000c101d48 */
[----:B------:R-:W-:Y:S02]  /*2b90*/  LDSM.16.M88.4 R44, [R222] ;  /* 0x00000000de2c783b */ /* 0x000fe40000000200 */
[C---:B------:R-:W-:Y:S02]  /*2ba0*/  HMMA.16816.F32.BF16 R68, R12.reuse, R64, R28 ;  /* 0x000000400c44723c */ /* 0x040fe4000004181c */
[----:B------:R-:W-:Y:S04]  /*2bb0*/  LDSM.16.M88.4 R28, [R222+0x2000] ;  /* 0x00200000de1c783b */ /* 0x000fe80000000200 */
[----:B------:R-:W-:Y:S02]  /*2bc0*/  LDSM.16.M88.4 R100, [R222+0x2800] ;  /* 0x00280000de64783b */ /* 0x000fe40000000200 */
[C---:B------:R-:W-:Y:S02]  /*2bd0*/  HMMA.16816.F32.BF16 R64, R12.reuse, R66, R24 ;  /* 0x000000420c40723c */ /* 0x040fe40000041818 */
[----:B------:R-:W-:Y:S04]  /*2be0*/  LDSM.16.M88.4 R108, [R219+0x1000] ;  /* 0x00100000db6c783b */ /* 0x000fe80000000200 */
[----:B------:R-:W-:Y:S02]  /*2bf0*/  LDSM.16.M88.4 R116, [R219+0x1800] ;  /* 0x00180000db74783b */ /* 0x000fe40000000200 */
[C---:B------:R-:W-:Y:S02]  /*2c00*/  HMMA.16816.F32.BF16 R48, R12.reuse, R92, R8 ;  /* 0x0000005c0c30723c */ /* 0x040fe40000041808 */
[----:B------:R-:W1:Y:S04]  /*2c10*/  LDSM.16.M88.4 R8, [R226] ;  /* 0x00000000e208783b */ /* 0x000e680000000200 */
[----:B------:R-:W-:Y:S02]  /*2c20*/  LDSM.16.M88.4 R112, [R216+0x3800] ;  /* 0x00380000d870783b */ /* 0x000fe40000000200 */
[C---:B------:R-:W-:Y:S02]  /*2c30*/  HMMA.16816.F32.BF16 R24, R12.reuse, R94, R40 ;  /* 0x0000005e0c18723c */ /* 0x040fe40000041828 */
[----:B------:R-:W3:Y:S04]  /*2c40*/  LDSM.16.M88.4 R40, [R222+0x800] ;  /* 0x00080000de28783b */ /* 0x000ee80000000200 */
[----:B------:R-:W-:Y:S02]  /*2c50*/  LDSM.16.M88.4 R120, [R216+0x4000] ;  /* 0x00400000d878783b */ /* 0x000fe40000000200 */
[C---:B------:R-:W-:Y:S02]  /*2c60*/  HMMA.16816.F32.BF16 R80, R12.reuse, R52, R36 ;  /* 0x000000340c50723c */ /* 0x040fe40000041824 */
[----:B------:R-:W4:Y:S04]  /*2c70*/  LDSM.16.M88.4 R36, [R222+0x1000] ;  /* 0x00100000de24783b */ /* 0x000f280000000200 */
[----:B------:R-:W-:Y:S02]  /*2c80*/  LDSM.16.M88.4 R132, [R219+0x6800] ;  /* 0x00680000db84783b */ /* 0x000fe40000000200 */
[----:B------:R-:W-:Y:S02]  /*2c90*/  HMMA.16816.F32.BF16 R72, R12, R54, R32 ;  /* 0x000000360c48723c */ /* 0x000fe40000041820 */
[----:B------:R-:W5:Y:S04]  /*2ca0*/  LDSM.16.M88.4 R32, [R222+0x1800] ;  /* 0x00180000de20783b */ /* 0x000f680000000200 */
[----:B------:R-:W-:Y:S02]  /*2cb0*/  LDSM.16.M88.4 R140, [R233] ;  /* 0x00000000e98c783b */ /* 0x000fe40000000200 */
[C---:B------:R-:W-:Y:S02]  /*2cc0*/  HMMA.16816.F32.BF16 R88, R4.reuse, R60, RZ ;  /* 0x0000003c0458723c */ /* 0x040fe400000418ff */
[----:B------:R-:W-:Y:S04]  /*2cd0*/  LDSM.16.M88.4 R144, [R222+0x9000] ;  /* 0x00900000de90783b */ /* 0x000fe80000000200 */
[----:B------:R-:W-:Y:S02]  /*2ce0*/  LDSM.16.M88.4 R128, [R232] ;  /* 0x00000000e880783b */ /* 0x000fe40000000200 */
[----:B------:R-:W-:Y:S02]  /*2cf0*/  HMMA.16816.F32.BF16 R4, R4, R62, RZ ;  /* 0x0000003e0404723c */ /* 0x000fe400000418ff */
[----:B------:R-:W-:Y:S04]  /*2d00*/  LDSM.16.M88.4 R136, [R219+0x9000] ;  /* 0x00900000db88783b */ /* 0x000fe80000000200 */
[----:B------:R-:W0:Y:S02]  /*2d10*/  LDGDEPBAR ;  /* 0x00000000000079af */ /* 0x000e240000000000 */
[C---:B------:R-:W-:Y:S08]  /*2d20*/  HMMA.16816.F32.BF16 R52, R12.reuse, R78, R16 ;  /* 0x0000004e0c34723c */ /* 0x040ff00000041810 */
[C---:B------:R-:W-:Y:S08]  /*2d30*/  HMMA.16816.F32.BF16 R60, R12.reuse, R76, R20 ;  /* 0x0000004c0c3c723c */ /* 0x040ff00000041814 */
[C---:B------:R-:W-:Y:S08]  /*2d40*/  HMMA.16816.F32.BF16 R92, R12.reuse, R104, R88 ;  /* 0x000000680c5c723c */ /* 0x040ff00000041858 */
[C---:B------:R-:W-:Y:S08]  /*2d50*/  HMMA.16816.F32.BF16 R20, R12.reuse, R96, R56 ;  /* 0x000000600c14723c */ /* 0x040ff00000041838 */
[C---:B------:R-:W-:Y:S01]  /*2d60*/  HMMA.16816.F32.BF16 R16, R12.reuse, R98, R84 ;  /* 0x000000620c10723c */ /* 0x040fe20000041854 */
[----:B------:R-:W-:Y:S07]  /*2d70*/  LDSM.16.M88.4 R96, [R219] ;  /* 0x00000000db60783b */ /* 0x000fee0000000200 */
[----:B------:R-:W-:Y:S01]  /*2d80*/  HMMA.16816.F32.BF16 R88, R12, R106, R4 ;  /* 0x0000006a0c58723c */ /* 0x000fe20000041804 */
[----:B------:R-:W-:Y:S04]  /*2d90*/  LDSM.16.M88.4 R4, [R225] ;  /* 0x00000000e104783b */ /* 0x000fe80000000200 */
[----:B------:R-:W2:Y:S03]  /*2da0*/  LDSM.16.M88.4 R104, [R219+0x800] ;  /* 0x00080000db68783b */ /* 0x000ea60000000200 */
[C---:B-1----:R-:W-:Y:S08]  /*2db0*/  HMMA.16816.F32.BF16 R84, R8.reuse, R44, R80 ;  /* 0x0000002c0854723c */ /* 0x042ff00000041850 */
[C---:B------:R-:W-:Y:S08]  /*2dc0*/  HMMA.16816.F32.BF16 R80, R8.reuse, R46, R72 ;  /* 0x0000002e0850723c */ /* 0x040ff00000041848 */
[C---:B---3--:R-:W-:Y:S08]  /*2dd0*/  HMMA.16816.F32.BF16 R12, R8.reuse, R42, R64 ;  /* 0x0000002a080c723c */ /* 0x048ff00000041840 */
[C---:B----4-:R-:W-:Y:S01]  /*2de0*/  HMMA.16816.F32.BF16 R72, R8.reuse, R38, R52 ;  /* 0x000000260848723c */ /* 0x050fe20000041834 */
[----:B------:R-:W1:Y:S07]  /*2df0*/  LDSM.16.M88.4 R52, [R219+0x2000] ;  /* 0x00200000db34783b */ /* 0x000e6e0000000200 */
[C---:B-----5:R-:W-:Y:S01]  /*2e00*/  HMMA.16816.F32.BF16 R64, R8.reuse, R32, R48 ;  /* 0x000000200840723c */ /* 0x060fe20000041830 */
[----:B------:R-:W3:Y:S07]  /*2e10*/  LDSM.16.M88.4 R48, [R219+0x2800] ;  /* 0x00280000db30783b */ /* 0x000eee0000000200 */
[C---:B------:R-:W-:Y:S08]  /*2e20*/  HMMA.16816.F32.BF16 R76, R8.reuse, R40, R68 ;  /* 0x00000028084c723c */ /* 0x040ff00000041844 */
[C---:B------:R-:W-:Y:S01]  /*2e30*/  HMMA.16816.F32.BF16 R68, R8.reuse, R36, R60 ;  /* 0x000000240844723c */ /* 0x040fe2000004183c */
[----:B------:R-:W-:Y:S07]  /*2e40*/  LDSM.16.M88.4 R36, [R216+0x3000] ;  /* 0x00300000d824783b */ /* 0x000fee0000000200 */
[C---:B------:R-:W-:Y:S08]  /*2e50*/  HMMA.16816.F32.BF16 R60, R8.reuse, R34, R24 ;  /* 0x00000022083c723c */ /* 0x040ff00000041818 */
[C---:B------:R-:W-:Y:S08]  /*2e60*/  HMMA.16816.F32.BF16 R56, R8.reuse, R28, R20 ;  /* 0x0000001c0838723c */ /* 0x040ff00000041814 */
[C---:B------:R-:W-:Y:S01]  /*2e70*/  HMMA.16816.F32.BF16 R44, R8.reuse, R30, R16 ;  /* 0x0000001e082c723c */ /* 0x040fe20000041810 */
[----:B------:R-:W4:Y:S07]  /*2e80*/  LDSM.16.M88.4 R16, [R223+0x4000] ;  /* 0x00400000df10783b */ /* 0x000f2e0000000200 */
[C---:B------:R-:W-:Y:S01]  /*2e90*/  HMMA.16816.F32.BF16 R40, R8.reuse, R100, R92 ;  /* 0x000000640828723c */ /* 0x040fe2000004185c */
[----:B------:R-:W-:Y:S07]  /*2ea0*/  LDSM.16.M88.4 R92, [R216+0x4800] ;  /* 0x00480000d85c783b */ /* 0x000fee0000000200 */
[----:B------:R-:W-:Y:S08]  /*2eb0*/  HMMA.16816.F32.BF16 R32, R8, R102, R88 ;  /* 0x000000660820723c */ /* 0x000ff00000041858 */
[C---:B--2---:R-:W-:Y:S08]  /*2ec0*/  HMMA.16816.F32.BF16 R12, R4.reuse, R106, R12 ;  /* 0x0000006a040c723c */ /* 0x044ff0000004180c */
[C---:B------:R-:W-:Y:S08]  /*2ed0*/  HMMA.16816.F32.BF16 R28, R4.reuse, R96, R84 ;  /* 0x00000060041c723c */ /* 0x040ff00000041854 */
[C---:B------:R-:W-:Y:S08]  /*2ee0*/  HMMA.16816.F32.BF16 R20, R4.reuse, R104, R76 ;  /* 0x000000680414723c */ /* 0x040ff0000004184c */
[C---:B------:R-:W-:Y:S08]  /*2ef0*/  HMMA.16816.F32.BF16 R24, R4.reuse, R98, R80 ;  /* 0x000000620418723c */ /* 0x040ff00000041850 */
[C---:B------:R-:W-:Y:S08]  /*2f00*/  HMMA.16816.F32.BF16 R8, R4.reuse, R108, R68 ;  /* 0x0000006c0408723c */ /* 0x040ff00000041844 */
[C---:B------:R-:W-:Y:S08]  /*2f10*/  HMMA.16816.F32.BF16 R72, R4.reuse, R110, R72 ;  /* 0x0000006e0448723c */ /* 0x040ff00000041848 */
[C---:B------:R-:W-:Y:S08]  /*2f20*/  HMMA.16816.F32.BF16 R84, R4.reuse, R116, R64 ;  /* 0x000000740454723c */ /* 0x040ff00000041840 */
[C---:B------:R-:W-:Y:S01]  /*2f30*/  HMMA.16816.F32.BF16 R76, R4.reuse, R118, R60 ;  /* 0x00000076044c723c */ /* 0x040fe2000004183c */
[----:B------:R-:W2:Y:S04]  /*2f40*/  LDSM.16.M88.4 R116, [R216+0x5000] ;  /* 0x00500000d874783b */ /* 0x000ea80000000200 */
[----:B------:R-:W5:Y:S03]  /*2f50*/  LDSM.16.M88.4 R60, [R216+0x5800] ;  /* 0x00580000d83c783b */ /* 0x000f660000000200 */
[C---:B-1----:R-:W-:Y:S01]  /*2f60*/  HMMA.16816.F32.BF16 R108, R4.reuse, R52, R56 ;  /* 0x00000034046c723c */ /* 0x042fe20000041838 */
[----:B------:R-:W-:Y:S07]  /*2f70*/  LDSM.16.M88.4 R56, [R245] ;  /* 0x00000000f538783b */ /* 0x000fee0000000200 */
[C---:B------:R-:W-:Y:S01]  /*2f80*/  HMMA.16816.F32.BF16 R100, R4.reuse, R54, R44 ;  /* 0x000000360464723c */ /* 0x040fe2000004182c */
[----:B------:R-:W-:Y:S04]  /*2f90*/  LDSM.16.M88.4 R52, [R244] ;  /* 0x00000000f434783b */ /* 0x000fe80000000200 */
[----:B------:R-:W-:Y:S03]  /*2fa0*/  LDSM.16.M88.4 R44, [R242] ;  /* 0x00000000f22c783b */ /* 0x000fe60000000200 */
[C---:B---3--:R-:W-:Y:S01]  /*2fb0*/  HMMA.16816.F32.BF16 R104, R4.reuse, R48, R40 ;  /* 0x000000300468723c */ /* 0x048fe20000041828 */
[----:B------:R-:W-:Y:S07]  /*2fc0*/  LDSM.16.M88.4 R40, [R241] ;  /* 0x00000000f128783b */ /* 0x000fee0000000200 */
[----:B------:R-:W-:Y:S01]  /*2fd0*/  HMMA.16816.F32.BF16 R96, R4, R50, R32 ;  /* 0x000000320460723c */ /* 0x000fe20000041820 */
[----:B------:R-:W1:Y:S04]  /*2fe0*/  LDSM.16.M88.4 R4, [R224+0x4000] ;  /* 0x00400000e004783b */ /* 0x000e680000000200 */
[----:B------:R-:W3:Y:S03]  /*2ff0*/  LDSM.16.M88.4 R48, [R243] ;  /* 0x00000000f330783b */ /* 0x000ee60000000200 */
        /* <DEDUP_REMOVED lines=8> */
[C---:B--2---:R-:W-:Y:S01]  /*3080*/  HMMA.16816.F32.BF16 R20, R16.reuse, R116, R108 ;  /* 0x000000741014723c */ /* 0x044fe2000004186c */
[----:B------:R-:W2:Y:S07]  /*3090*/  LDSM.16.M88.4 R108, [R240] ;  /* 0x00000000f06c783b */ /* 0x000eae0000000200 */
[C---:B-----5:R-:W-:Y:S08]  /*30a0*/  HMMA.16816.F32.BF16 R72, R16.reuse, R60, R104 ;  /* 0x0000003c1048723c */ /* 0x060ff00000041868 */
[C---:B------:R-:W-:Y:S08]  /*30b0*/  HMMA.16816.F32.BF16 R28, R16.reuse, R92, R84 ;  /* 0x0000005c101c723c */ /* 0x040ff00000041854 */
[C---:B------:R-:W-:Y:S08]  /*30c0*/  HMMA.16816.F32.BF16 R24, R16.reuse, R94, R76 ;  /* 0x0000005e1018723c */ /* 0x040ff0000004184c */
[----:B------:R-:W-:Y:S08]  /*30d0*/  HMMA.16816.F32.BF16 R8, R16, R118, R100 ;  /* 0x000000761008723c */ /* 0x000ff00000041864 */
[----:B-1----:R-:W-:Y:S01]  /*30e0*/  HMMA.16816.F32.BF16 R104, R4, R54, R64 ;  /* 0x000000360468723c */ /* 0x002fe20000041840 */
[----:B------:R-:W1:Y:S07]  /*30f0*/  LDSM.16.M88.4 R64, [R222+0x3800] ;  /* 0x00380000de40783b */ /* 0x000e6e0000000200 */
[----:B------:R-:W-:Y:S01]  /*3100*/  HMMA.16816.F32.BF16 R16, R16, R62, R96 ;  /* 0x0000003e1010723c */ /* 0x000fe20000041860 */
[----:B------:R-:W4:Y:S07]  /*3110*/  LDSM.16.M88.4 R60, [R222+0x4000] ;  /* 0x00400000de3c783b */ /* 0x000f2e0000000200 */
[C---:B------:R-:W-:Y:S08]  /*3120*/  HMMA.16816.F32.BF16 R100, R4.reuse, R52, R68 ;  /* 0x000000340464723c */ /* 0x040ff00000041844 */
[C---:B------:R-:W-:Y:S08]  /*3130*/  HMMA.16816.F32.BF16 R92, R4.reuse, R58, R80 ;  /* 0x0000003a045c723c */ /* 0x040ff00000041850 */
[C---:B------:R-:W-:Y:S01]  /*3140*/  HMMA.16816.F32.BF16 R84, R4.reuse, R44, R28 ;  /* 0x0000002c0454723c */ /* 0x040fe2000004181c */
[----:B------:R-:W-:Y:S07]  /*3150*/  LDSM.16.M88.4 R28, [R219+0x3800] ;  /* 0x00380000db1c783b */ /* 0x000fee0000000200 */
[C---:B------:R-:W-:Y:S01]  /*3160*/  HMMA.16816.F32.BF16 R80, R4.reuse, R46, R24 ;  /* 0x0000002e0450723c */ /* 0x040fe20000041818 */
[----:B------:R-:W5:Y:S07]  /*3170*/  LDSM.16.M88.4 R44, [R222+0x5000] ;  /* 0x00500000de2c783b */ /* 0x000f6e0000000200 */
[C---:B------:R-:W-:Y:S01]  /*3180*/  HMMA.16816.F32.BF16 R52, R4.reuse, R42, R8 ;  /* 0x0000002a0434723c */ /* 0x040fe20000041808 */
[----:B------:R-:W1:Y:S07]  /*3190*/  LDSM.16.M88.4 R8, [R225+0x4000] ;  /* 0x00400000e108783b */ /* 0x000e6e0000000200 */
[C---:B------:R-:W-:Y:S01]  /*31a0*/  HMMA.16816.F32.BF16 R76, R4.reuse, R56, R88 ;  /* 0x00000038044c723c */ /* 0x040fe20000041858 */
[----:B------:R-:W4:Y:S07]  /*31b0*/  LDSM.16.M88.4 R56, [R222+0x4800] ;  /* 0x00480000de38783b */ /* 0x000f2e0000000200 */
[C---:B------:R-:W-:Y:S01]  /*31c0*/  HMMA.16816.F32.BF16 R68, R4.reuse, R40, R20 ;  /* 0x000000280444723c */ /* 0x040fe20000041814 */
[----:B------:R-:W4:Y:S07]  /*31d0*/  LDSM.16.M88.4 R40, [R222+0x5800] ;  /* 0x00580000de28783b */ /* 0x000f2e0000000200 */
[C---:B---3--:R-:W-:Y:S01]  /*31e0*/  HMMA.16816.F32.BF16 R88, R4.reuse, R50, R32 ;  /* 0x000000320458723c */ /* 0x048fe20000041820 */
[----:B------:R-:W3:Y:S07]  /*31f0*/  LDSM.16.M88.4 R32, [R219+0x3000] ;  /* 0x00300000db20783b */ /* 0x000eee0000000200 */
[C---:B------:R-:W-:Y:S08]  /*3200*/  HMMA.16816.F32.BF16 R96, R4.reuse, R48, R36 ;  /* 0x000000300460723c */ /* 0x040ff00000041824 */
[----:B--2---:R-:W-:Y:S08]  /*3210*/  HMMA.16816.F32.BF16 R36, R4, R110, R16 ;  /* 0x0000006e0424723c */ /* 0x004ff00000041810 */
[----:B-1----:R-:W-:Y:S01]  /*3220*/  HMMA.16816.F32.BF16 R16, R12, R64, R100 ;  /* 0x000000400c10723c */ /* 0x002fe20000041864 */
[----:B------:R-:W1:Y:S07]  /*3230*/  LDSM.16.M88.4 R100, [R219+0x4800] ;  /* 0x00480000db64783b */ /* 0x000e6e0000000200 */
[----:B------:R-:W-:Y:S01]  /*3240*/  HMMA.16816.F32.BF16 R48, R4, R108, R72 ;  /* 0x0000006c0430723c */ /* 0x000fe20000041848 */
[----:B------:R-:W2:Y:S07]  /*3250*/  LDSM.16.M88.4 R72, [R219+0x4000] ;  /* 0x00400000db48783b */ /* 0x000eae0000000200 */
[C---:B------:R-:W-:Y:S08]  /*3260*/  HMMA.16816.F32.BF16 R20, R12.reuse, R114, R92 ;  /* 0x000000720c14723c */ /* 0x040ff0000004185c */
[C---:B------:R-:W-:Y:S08]  /*3270*/  HMMA.16816.F32.BF16 R4, R12.reuse, R66, R104 ;  /* 0x000000420c04723c */ /* 0x040ff00000041868 */
[C---:B------:R-:W-:Y:S08]  /*3280*/  HMMA.16816.F32.BF16 R24, R12.reuse, R112, R76 ;  /* 0x000000700c18723c */ /* 0x040ff0000004184c */
[C---:B----4-:R-:W-:Y:S08]  /*3290*/  HMMA.16816.F32.BF16 R64, R12.reuse, R60, R96 ;  /* 0x0000003c0c40723c */ /* 0x050ff00000041860 */
[C---:B------:R-:W-:Y:S08]  /*32a0*/  HMMA.16816.F32.BF16 R60, R12.reuse, R62, R88 ;  /* 0x0000003e0c3c723c */ /* 0x040ff00000041858 */
[----:B-----5:R-:W-:Y:S08]  /*32b0*/  HMMA.16816.F32.BF16 R108, R12, R44, R68 ;  /* 0x0000002c0c6c723c */ /* 0x020ff00000041844 */
[----:B------:R-:W-:Y:S01]  /*32c0*/  HMMA.16816.F32.BF16 R76, R8, R28, R16 ;  /* 0x0000001c084c723c */ /* 0x000fe20000041810 */
[----:B------:R-:W4:Y:S07]  /*32d0*/  LDSM.16.M88.4 R16, [R219+0x5000] ;  /* 0x00500000db10783b */ /* 0x000f2e0000000200 */
        /* <DEDUP_REMOVED lines=8> */
[----:B------:R-:W5:Y:S07]  /*3360*/  LDSM.16.M88.4 R12, [R219+0x5800] ;  /* 0x00580000db0c783b */ /* 0x000f6e0000000200 */
[C---:B---3--:R-:W-:Y:S01]  /*3370*/  HMMA.16816.F32.BF16 R84, R8.reuse, R34, R20 ;  /* 0x000000220854723c */ /* 0x048fe20000041814 */
[----:B------:R-:W-:Y:S07]  /*3380*/  LDSM.16.M88.4 R20, [R216+0x6000] ;  /* 0x00600000d814783b */ /* 0x000fee0000000200 */
[C---:B------:R-:W-:Y:S01]  /*3390*/  HMMA.16816.F32.BF16 R44, R8.reuse, R30, R4 ;  /* 0x0000001e082c723c */ /* 0x040fe20000041804 */
[----:B------:R-:W3:Y:S04]  /*33a0*/  LDSM.16.M88.4 R4, [R223+0x8000] ;  /* 0x00800000df04783b */ /* 0x000ee80000000200 */
[----:B------:R-:W-:Y:S03]  /*33b0*/  LDSM.16.M88.4 R28, [R224+0x8000] ;  /* 0x00800000e01c783b */ /* 0x000fe60000000200 */
[C---:B------:R-:W-:Y:S08]  /*33c0*/  HMMA.16816.F32.BF16 R92, R8.reuse, R32, R24 ;  /* 0x00000020085c723c */ /* 0x040ff00000041818 */
[C---:B-1----:R-:W-:Y:S01]  /*33d0*/  HMMA.16816.F32.BF16 R32, R8.reuse, R100, R88 ;  /* 0x000000640820723c */ /* 0x042fe20000041858 */
[----:B------:R-:W1:Y:S07]  /*33e0*/  LDSM.16.M88.4 R88, [R239] ;  /* 0x00000000ef58783b */ /* 0x000e6e0000000200 */
[C---:B------:R-:W-:Y:S01]  /*33f0*/  HMMA.16816.F32.BF16 R24, R8.reuse, R102, R80 ;  /* 0x000000660818723c */ /* 0x040fe20000041850 */
[----:B------:R-:W1:Y:S07]  /*3400*/  LDSM.16.M88.4 R80, [R216+0x8800] ;  /* 0x00880000d850783b */ /* 0x000e6e0000000200 */
[C---:B--2---:R-:W-:Y:S08]  /*3410*/  HMMA.16816.F32.BF16 R36, R8.reuse, R74, R60 ;  /* 0x0000004a0824723c */ /* 0x044ff0000004183c */
[C---:B----4-:R-:W-:Y:S08]  /*3420*/  HMMA.16816.F32.BF16 R60, R8.reuse, R16, R108 ;  /* 0x00000010083c723c */ /* 0x050ff0000004186c */
[C---:B------:R-:W-:Y:S08]  /*3430*/  HMMA.16816.F32.BF16 R68, R8.reuse, R18, R68 ;  /* 0x000000120844723c */ /* 0x040ff00000041844 */
[C---:B-----5:R-:W-:Y:S08]  /*3440*/  HMMA.16816.F32.BF16 R16, R8.reuse, R12, R104 ;  /* 0x0000000c0810723c */ /* 0x060ff00000041868 */
[C---:B------:R-:W-:Y:S01]  /*3450*/  HMMA.16816.F32.BF16 R40, R8.reuse, R72, R64 ;  /* 0x000000480828723c */ /* 0x040fe20000041840 */
[----:B------:R-:W2:Y:S07]  /*3460*/  LDSM.16.M88.4 R72, [R216+0x8000] ;  /* 0x00800000d848783b */ /* 0x000eae0000000200 */
[----:B------:R-:W-:Y:S08]  /*3470*/  HMMA.16816.F32.BF16 R12, R8, R14, R96 ;  /* 0x0000000e080c723c */ /* 0x000ff00000041860 */
[C---:B---3--:R-:W-:Y:S08]  /*3480*/  HMMA.16816.F32.BF16 R8, R4.reuse, R20, R92 ;  /* 0x000000140408723c */ /* 0x048ff0000004185c */
[C---:B------:R-:W-:Y:S01]  /*3490*/  HMMA.16816.F32.BF16 R104, R4.reuse, R48, R32 ;  /* 0x000000300468723c */ /* 0x040fe20000041820 */
[----:B------:R-:W-:Y:S07]  /*34a0*/  LDSM.16.M88.4 R32, [R222+0x6000] ;  /* 0x00600000de20783b */ /* 0x000fee0000000200 */
[C---:B------:R-:W-:Y:S01]  /*34b0*/  HMMA.16816.F32.BF16 R96, R4.reuse, R50, R24 ;  /* 0x000000320460723c */ /* 0x040fe20000041818 */
[----:B------:R-:W3:Y:S04]  /*34c0*/  LDSM.16.M88.4 R24, [R226+0x8000] ;  /* 0x00800000e218783b */ /* 0x000ee80000000200 */
[----:B------:R-:W-:Y:S03]  /*34d0*/  LDSM.16.M88.4 R48, [R237] ;  /* 0x00000000ed30783b */ /* 0x000fe60000000200 */
[----:B------:R-:W-:Y:S01]  /*34e0*/  HMMA.16816.F32.BF16 R64, R4, R22, R84 ;  /* 0x000000160440723c */ /* 0x000fe20000041854 */
[----:B------:R-:W-:Y:S07]  /*34f0*/  LDSM.16.M88.4 R20, [R225+0x8000] ;  /* 0x00800000e114783b */ /* 0x000fee0000000200 */
[----:B-1----:R-:W-:Y:S08]  /*3500*/  HMMA.16816.F32.BF16 R8, R28, R88, R8 ;  /* 0x000000581c08723c */ /* 0x002ff00000041808 */
[C---:B------:R-:W-:Y:S01]  /*3510*/  HMMA.16816.F32.BF16 R112, R4.reuse, R52, R40 ;  /* 0x000000340470723c */ /* 0x040fe20000041828 */
[----:B------:R-:W-:Y:S07]  /*3520*/  LDSM.16.M88.4 R40, [R235] ;  /* 0x00000000eb28783b */ /* 0x000fee0000000200 */
[C---:B------:R-:W-:Y:S01]  /*3530*/  HMMA.16816.F32.BF16 R108, R4.reuse, R54, R36 ;  /* 0x00000036046c723c */ /* 0x040fe20000041824 */
[----:B------:R-:W1:Y:S07]  /*3540*/  LDSM.16.M88.4 R52, [R238] ;  /* 0x00000000ee34783b */ /* 0x000e6e0000000200 */
[C---:B------:R-:W-:Y:S08]  /*3550*/  HMMA.16816.F32.BF16 R76, R4.reuse, R56, R76 ;  /* 0x00000038044c723c */ /* 0x040ff0000004184c */
[C---:B------:R-:W-:Y:S01]  /*3560*/  HMMA.16816.F32.BF16 R100, R4.reuse, R58, R44 ;  /* 0x0000003a0464723c */ /* 0x040fe2000004182c */
[----:B------:R-:W4:Y:S04]  /*3570*/  LDSM.16.M88.4 R56, [R219+0x6000] ;  /* 0x00600000db38783b */ /* 0x000f280000000200 */
[----:B------:R-:W-:Y:S03]  /*3580*/  LDSM.16.M88.4 R44, [R236] ;  /* 0x00000000ec2c783b */ /* 0x000fe60000000200 */
[C---:B------:R-:W-:Y:S08]  /*3590*/  HMMA.16816.F32.BF16 R120, R4.reuse, R82, R12 ;  /* 0x000000520478723c */ /* 0x040ff0000004180c */
[C---:B--2---:R-:W-:Y:S08]  /*35a0*/  HMMA.16816.F32.BF16 R92, R4.reuse, R72, R60 ;  /* 0x00000048045c723c */ /* 0x044ff0000004183c */
[C---:B------:R-:W-:Y:S01]  /*35b0*/  HMMA.16816.F32.BF16 R84, R4.reuse, R74, R68 ;  /* 0x0000004a0454723c */ /* 0x040fe20000041844 */
[----:B------:R-:W-:Y:S04]  /*35c0*/  LDSM.16.M88.4 R72, [R216+0x9000] ;  /* 0x00900000d848783b */ /* 0x000fe80000000200 */
[----:B------:R-:W-:Y:S03]  /*35d0*/  LDSM.16.M88.4 R68, [R234] ;  /* 0x00000000ea44783b */ /* 0x000fe60000000200 */
        /* <DEDUP_REMOVED lines=10> */
[----:B------:R-:W-:Y:S08]  /*3680*/  HMMA.16816.F32.BF16 R52, R28, R54, R100 ;  /* 0x000000361c34723c */ /* 0x000ff00000041864 */
[----:B--2---:R-:W-:Y:S08]  /*3690*/  HMMA.16816.F32.BF16 R36, R24, R64, R36 ;  /* 0x000000401824723c */ /* 0x004ff00000041824 */
[----:B------:R-:W-:Y:S08]  /*36a0*/  HMMA.16816.F32.BF16 R80, R28, R50, R108 ;  /* 0x000000321c50723c */ /* 0x000ff0000004186c */
[----:B------:R-:W-:Y:S01]  /*36b0*/  HMMA.16816.F32.BF16 R32, R20, R58, R8 ;  /* 0x0000003a1420723c */ /* 0x000fe20000041808 */
[----:B------:R-:W-:Y:S07]  /*36c0*/  LDSM.16.M88.4 R8, [R226+0xc000] ;  /* 0x00c00000e208783b */ /* 0x000fee0000000200 */
[C---:B------:R-:W-:Y:S08]  /*36d0*/  HMMA.16816.F32.BF16 R116, R28.reuse, R44, R104 ;  /* 0x0000002c1c74723c */ /* 0x040ff00000041868 */
[----:B------:R-:W-:Y:S01]  /*36e0*/  HMMA.16816.F32.BF16 R108, R28, R46, R96 ;  /* 0x0000002e1c6c723c */ /* 0x000fe20000041860 */
[----:B------:R-:W2:Y:S04]  /*36f0*/  LDSM.16.M88.4 R44, [R222+0x8000] ;  /* 0x00800000de2c783b */ /* 0x000ea80000000200 */
[----:B------:R-:W-:Y:S03]  /*3700*/  LDSM.16.M88.4 R96, [R222+0x8800] ;  /* 0x00880000de60783b */ /* 0x000fe60000000200 */
[----:B------:R-:W-:Y:S08]  /*3710*/  HMMA.16816.F32.BF16 R4, R16, R72, R4 ;  /* 0x000000481004723c */ /* 0x000ff00000041804 */
[C---:B------:R-:W-:Y:S01]  /*3720*/  HMMA.16816.F32.BF16 R60, R28.reuse, R48, R112 ;  /* 0x000000301c3c723c */ /* 0x040fe20000041870 */
[----:B------:R-:W3:Y:S07]  /*3730*/  LDSM.16.M88.4 R48, [R222+0x7800] ;  /* 0x00780000de30783b */ /* 0x000eee0000000200 */
[C---:B------:R-:W-:Y:S01]  /*3740*/  HMMA.16816.F32.BF16 R56, R28.reuse, R68, R124 ;  /* 0x000000441c38723c */ /* 0x040fe2000004187c */
[----:B------:R-:W4:Y:S07]  /*3750*/  LDSM.16.M88.4 R124, [R216+0x9800] ;  /* 0x00980000d87c783b */ /* 0x000f2e0000000200 */
[C---:B------:R-:W-:Y:S01]  /*3760*/  HMMA.16816.F32.BF16 R104, R28.reuse, R40, R92 ;  /* 0x000000281c68723c */ /* 0x040fe2000004185c */
[----:B------:R-:W-:Y:S07]  /*3770*/  LDSM.16.M88.4 R92, [R219+0x8000] ;  /* 0x00800000db5c783b */ /* 0x000fee0000000200 */
[----:B------:R-:W-:Y:S01]  /*3780*/  HMMA.16816.F32.BF16 R100, R28, R42, R84 ;  /* 0x0000002a1c64723c */ /* 0x000fe20000041854 */
[----:B------:R-:W-:Y:S07]  /*3790*/  LDSM.16.M88.4 R84, [R219+0x7800] ;  /* 0x00780000db54783b */ /* 0x000fee0000000200 */
[----:B------:R-:W-:Y:S08]  /*37a0*/  HMMA.16816.F32.BF16 R36, R20, R132, R36 ;  /* 0x000000841424723c */ /* 0x000ff00000041824 */
[----:B------:R-:W-:Y:S01]  /*37b0*/  HMMA.16816.F32.BF16 R40, R24, R66, R52 ;  /* 0x000000421828723c */ /* 0x000fe20000041834 */
[----:B------:R-:W5:Y:S07]  /*37c0*/  LDSM.16.M88.4 R52, [R219+0x7000] ;  /* 0x00700000db34783b */ /* 0x000f6e0000000200 */
[----:B------:R-:W-:Y:S01]  /*37d0*/  HMMA.16816.F32.BF16 R112, R28, R70, R120 ;  /* 0x000000461c70723c */ /* 0x000fe20000041878 */
[----:B------:R-:W3:Y:S07]  /*37e0*/  LDSM.16.M88.4 R120, [R219+0x8800] ;  /* 0x00880000db78783b */ /* 0x000eee0000000200 */
[----:B------:R-:W-:Y:S08]  /*37f0*/  HMMA.16816.F32.BF16 R32, R16, R74, R32 ;  /* 0x0000004a1020723c */ /* 0x000ff00000041820 */
[----:B-1----:R-:W-:Y:S01]  /*3800*/  HMMA.16816.F32.BF16 R28, R12, R140, R4 ;  /* 0x0000008c0c1c723c */ /* 0x002fe20000041804 */
[----:B------:R-:W1:Y:S07]  /*3810*/  LDSM.16.M88.4 R4, [R225+0xc000] ;  /* 0x00c00000e104783b */ /* 0x000e6e0000000200 */
[C---:B------:R-:W-:Y:S08]  /*3820*/  HMMA.16816.F32.BF16 R88, R24.reuse, R76, R60 ;  /* 0x0000004c1858723c */ /* 0x040ff0000004183c */
[C---:B------:R-:W-:Y:S01]  /*3830*/  HMMA.16816.F32.BF16 R64, R24.reuse, R78, R80 ;  /* 0x0000004e1840723c */ /* 0x040fe20000041850 */
[----:B------:R-:W1:Y:S07]  /*3840*/  LDSM.16.M88.4 R80, [R216+0xa000] ;  /* 0x00a00000d850783b */ /* 0x000e6e0000000200 */
[C---:B--2---:R-:W-:Y:S08]  /*3850*/  HMMA.16816.F32.BF16 R68, R24.reuse, R44, R104 ;  /* 0x0000002c1844723c */ /* 0x044ff00000041868 */
[C---:B------:R-:W-:Y:S01]  /*3860*/  HMMA.16816.F32.BF16 R60, R24.reuse, R46, R100 ;  /* 0x0000002e183c723c */ /* 0x040fe20000041864 */
[----:B------:R-:W-:Y:S07]  /*3870*/  LDSM.16.M88.4 R100, [R216+0xa800] ;  /* 0x00a80000d864783b */ /* 0x000fee0000000200 */
[C---:B---3--:R-:W-:Y:S08]  /*3880*/  HMMA.16816.F32.BF16 R72, R24.reuse, R48, R116 ;  /* 0x000000301848723c */ /* 0x048ff00000041874 */
[----:B------:R-:W-:Y:S08]  /*3890*/  HMMA.16816.F32.BF16 R76, R24, R50, R108 ;  /* 0x00000032184c723c */ /* 0x000ff0000004186c */
[----:B----4-:R-:W-:Y:S08]  /*38a0*/  HMMA.16816.F32.BF16 R44, R16, R124, R36 ;  /* 0x0000007c102c723c */ /* 0x010ff00000041824 */
[----:B------:R-:W-:Y:S08]  /*38b0*/  HMMA.16816.F32.BF16 R48, R20, R134, R40 ;  /* 0x000000861430723c */ /* 0x000ff00000041828 */
[----:B------:R-:W-:Y:S08]  /*38c0*/  HMMA.16816.F32.BF16 R56, R24, R96, R56 ;  /* 0x000000601838723c */ /* 0x000ff00000041838 */
[----:B------:R-:W-:Y:S08]  /*38d0*/  HMMA.16816.F32.BF16 R40, R12, R142, R32 ;  /* 0x0000008e0c28723c */ /* 0x000ff00000041820 */
[----:B------:R-:W-:Y:S08]  /*38e0*/  HMMA.16816.F32.BF16 R32, R8, R144, R28 ;  /* 0x000000900820723c */ /* 0x000ff0000004181c */
[----:B------:R-:W-:Y:S01]  /*38f0*/  HMMA.16816.F32.BF16 R28, R24, R98, R112 ;  /* 0x00000062181c723c */ /* 0x000fe20000041870 */
[----:B------:R-:W2:Y:S07]  /*3900*/  LDSM.16.M88.4 R96, [R222+0x9800] ;  /* 0x00980000de60783b */ /* 0x000eae0000000200 */
[----:B-----5:R-:W-:Y:S08]  /*3910*/  HMMA.16816.F32.BF16 R24, R20, R52, R88 ;  /* 0x000000341418723c */ /* 0x020ff00000041858 */
[----:B------:R-:W-:Y:S08]  /*3920*/  HMMA.16816.F32.BF16 R44, R12, R128, R44 ;  /* 0x000000800c2c723c */ /* 0x000ff0000004182c */
[----:B------:R-:W-:Y:S08]  /*3930*/  HMMA.16816.F32.BF16 R48, R16, R126, R48 ;  /* 0x0000007e1030723c */ /* 0x000ff00000041830 */
[C---:B------:R-:W-:Y:S01]  /*3940*/  HMMA.16816.F32.BF16 R36, R20.reuse, R54, R64 ;  /* 0x000000361424723c */ /* 0x040fe20000041840 */
[----:B------:R-:W-:Y:S07]  /*3950*/  LDSM.16.M88.4 R64, [R219+0x9800] ;  /* 0x00980000db40783b */ /* 0x000fee0000000200 */
[C---:B------:R-:W-:Y:S08]  /*3960*/  HMMA.16816.F32.BF16 R52, R20.reuse, R84, R72 ;  /* 0x000000541434723c */ /* 0x040ff00000041848 */
[C---:B------:R-:W-:Y:S08]  /*3970*/  HMMA.16816.F32.BF16 R76, R20.reuse, R86, R76 ;  /* 0x00000056144c723c */ /* 0x040ff0000004184c */
[C---:B------:R-:W-:Y:S08]  /*3980*/  HMMA.16816.F32.BF16 R88, R20.reuse, R120, R56 ;  /* 0x000000781458723c */ /* 0x040ff00000041838 */
[----:B------:R-:W-:Y:S01]  /*3990*/  HMMA.16816.F32.BF16 R84, R20, R92, R68 ;  /* 0x0000005c1454723c */ /* 0x000fe20000041844 */
[----:B------:R-:W3:Y:S07]  /*39a0*/  LDSM.16.M88.4 R68, [R231] ;  /* 0x00000000e744783b */ /* 0x000eee0000000200 */
[----:B-1----:R-:W-:Y:S08]  /*39b0*/  HMMA.16816.F32.BF16 R56, R4, R136, R32 ;  /* 0x000000880438723c */ /* 0x002ff00000041820 */
[----:B------:R-:W-:Y:S08]  /*39c0*/  HMMA.16816.F32.BF16 R32, R8, R146, R40 ;  /* 0x000000920820723c */ /* 0x000ff00000041828 */
[C---:B------:R-:W-:Y:S01]  /*39d0*/  HMMA.16816.F32.BF16 R92, R20.reuse, R94, R60 ;  /* 0x0000005e145c723c */ /* 0x040fe2000004183c */
[----:B------:R-:W-:Y:S07]  /*39e0*/  LDSM.16.M88.4 R60, [R219+0xa000] ;  /* 0x00a00000db3c783b */ /* 0x000fee0000000200 */
[----:B------:R-:W-:Y:S08]  /*39f0*/  HMMA.16816.F32.BF16 R120, R20, R122, R28 ;  /* 0x0000007a1478723c */ /* 0x000ff0000004181c */
[----:B------:R-:W-:Y:S08]  /*3a00*/  HMMA.16816.F32.BF16 R24, R16, R80, R24 ;  /* 0x000000501018723c */ /* 0x000ff00000041818 */
[----:B--2---:R-:W-:Y:S01]  /*3a10*/  HMMA.16816.F32.BF16 R20, R8, R96, R44 ;  /* 0x000000600814723c */ /* 0x004fe2000004182c */
[----:B------:R-:W-:Y:S07]  /*3a20*/  LDSM.16.M88.4 R44, [R222+0xa000] ;  /* 0x00a00000de2c783b */ /* 0x000fee0000000200 */
[----:B------:R-:W-:Y:S01]  /*3a30*/  HMMA.16816.F32.BF16 R28, R12, R130, R48 ;  /* 0x000000820c1c723c */ /* 0x000fe20000041830 */
[----:B------:R-:W-:Y:S01]  /*3a40*/  FMUL.FTZ R0, R56, c[0x0][0x320] ;  /* 0x0000c80038007a20 */ /* 0x000fe20000410000 */
[----:B------:R-:W1:Y:S06]  /*3a50*/  LDSM.16.M88.4 R48, [R216+0xb000] ;  /* 0x00b00000d830783b */ /* 0x000e6c0000000200 */
[----:B------:R-:W-:Y:S01]  /*3a60*/  HMMA.16816.F32.BF16 R32, R4, R138, R32 ;  /* 0x0000008a0420723c */ /* 0x000fe20000041820 */
[----:B------:R2:W4:Y:S07]  /*3a70*/  MUFU.TANH R105, R0 ;  /* 0x0000000000697308 */ /* 0x00052e0000002400 */
[----:B------:R-:W-:Y:S01]  /*3a80*/  HMMA.16816.F32.BF16 R36, R16, R82, R36 ;  /* 0x000000521024723c */ /* 0x000fe20000041824 */
[----:B--2---:R-:W-:-:S07]  /*3a90*/  FMUL.FTZ R0, R57, c[0x0][0x320] ;  /* 0x0000c80039007a20 */ /* 0x004fce0000410000 */
[----:B------:R-:W-:Y:S01]  /*3aa0*/  HMMA.16816.F32.BF16 R72, R16, R100, R52 ;  /* 0x000000641048723c */ /* 0x000fe20000041834 */
[----:B------:R-:W2:Y:S01]  /*3ab0*/  LDSM.16.M88.4 R52, [R230] ;  /* 0x00000000e634783b */ /* 0x000ea20000000200 */
[----:B------:R5:W1:Y:S06]  /*3ac0*/  MUFU.TANH R104, R0 ;  /* 0x0000000000687308 */ /* 0x000a6c0000002400 */
[----:B---3--:R-:W-:Y:S08]  /*3ad0*/  HMMA.16816.F32.BF16 R24, R12, R68, R24 ;  /* 0x000000440c18723c */ /* 0x008ff00000041818 */
[----:B------:R-:W-:Y:S01]  /*3ae0*/  HMMA.16816.F32.BF16 R40, R4, R64, R20 ;  /* 0x000000400428723c */ /* 0x000fe20000041814 */
[----:B-----5:R-:W-:-:S04]  /*3af0*/  FMUL.FTZ R0, R58, c[0x0][0x320] ;  /* 0x0000c8003a007a20 */ /* 0x020fc80000410000 */
[----:B------:R3:W1:Y:S03]  /*3b00*/  MUFU.TANH R106, R0 ;  /* 0x00000000006a7308 */ /* 0x0006660000002400 */
[----:B------:R-:W-:Y:S08]  /*3b10*/  HMMA.16816.F32.BF16 R20, R8, R98, R28 ;  /* 0x000000620814723c */ /* 0x000ff0000004181c */
[----:B------:R-:W-:Y:S01]  /*3b20*/  HMMA.16816.F32.BF16 R76, R16, R102, R76 ;  /* 0x00000066104c723c */ /* 0x000fe2000004184c */
[----:B---3--:R-:W-:-:S07]  /*3b30*/  FMUL.FTZ R0, R59, c[0x0][0x320] ;  /* 0x0000c8003b007a20 */ /* 0x008fce0000410000 */
[----:B------:R-:W-:Y:S01]  /*3b40*/  HMMA.16816.F32.BF16 R36, R12, R70, R36 ;  /* 0x000000460c24723c */ /* 0x000fe20000041824 */
[----:B------:R-:W3:Y:S01]  /*3b50*/  LDSM.16.M88.4 R56, [R222+0xa800] ;  /* 0x00a80000de38783b */ /* 0x000ee20000000200 */
[----:B------:R5:W1:Y:S03]  /*3b60*/  MUFU.TANH R103, R0 ;  /* 0x0000000000677308 */ /* 0x000a660000002400 */
[----:B------:R-:W1:Y:S01]  /*3b70*/  LDSM.16.M88.4 R68, [R216+0xb800] ;  /* 0x00b80000d844783b */ /* 0x000e620000000200 */
[----:B-----5:R-:W-:-:S04]  /*3b80*/  FMUL.FTZ R0, R32, c[0x0][0x320] ;  /* 0x0000c80020007a20 */ /* 0x020fc80000410000 */
[----:B------:R5:W1:Y:S01]  /*3b90*/  MUFU.TANH R100, R0 ;  /* 0x0000000000647308 */ /* 0x000a620000002400 */
[----:B------:R-:W-:Y:S01]  /*3ba0*/  HMMA.16816.F32.BF16 R20, R4, R66, R20 ;  /* 0x000000420414723c */ /* 0x000fe20000041814 */
[----:B-----5:R-:W-:-:S06]  /*3bb0*/  FMUL.FTZ R0, R33, c[0x0][0x320] ;  /* 0x0000c80021007a20 */ /* 0x020fcc0000410000 */
[----:B------:R5:W1:Y:S02]  /*3bc0*/  MUFU.TANH R99, R0 ;  /* 0x0000000000637308 */ /* 0x000a640000002400 */
[----:B-----5:R-:W-:-:S06]  /*3bd0*/  FMUL.FTZ R0, R34, c[0x0][0x320] ;  /* 0x0000c80022007a20 */ /* 0x020fcc0000410000 */
[----:B------:R5:W2:Y:S01]  /*3be0*/  MUFU.TANH R102, R0 ;  /* 0x0000000000667308 */ /* 0x000aa20000002400 */
[----:B-1----:R-:W-:Y:S01]  /*3bf0*/  HMMA.16816.F32.BF16 R80, R16, R48, R84 ;  /* 0x000000301050723c */ /* 0x002fe20000041854 */
[----:B-----5:R-:W-:-:S07]  /*3c00*/  FMUL.FTZ R0, R35, c[0x0][0x320] ;  /* 0x0000c80023007a20 */ /* 0x020fce0000410000 */
[----:B------:R-:W-:Y:S01]  /*3c10*/  HMMA.16816.F32.BF16 R32, R8, R44, R24 ;  /* 0x0000002c0820723c */ /* 0x000fe20000041818 */
[----:B------:R1:W1:Y:S07]  /*3c20*/  MUFU.TANH R101, R0 ;  /* 0x0000000000657308 */ /* 0x00026e0000002400 */
[----:B--2---:R-:W-:Y:S01]  /*3c30*/  HMMA.16816.F32.BF16 R28, R12, R52, R72 ;  /* 0x000000340c1c723c */ /* 0x004fe20000041848 */
[----:B-1----:R-:W-:-:S04]  /*3c40*/  FMUL.FTZ R0, R40, c[0x0][0x320] ;  /* 0x0000c80028007a20 */ /* 0x002fc80000410000 */
[----:B------:R1:W2:Y:S03]  /*3c50*/  MUFU.TANH R96, R0 ;  /* 0x0000000000607308 */ /* 0x0002a60000002400 */
[----:B------:R-:W-:Y:S01]  /*3c60*/  HMMA.16816.F32.BF16 R24, R8, R46, R36 ;  /* 0x0000002e0818723c */ /* 0x000fe20000041824 */
[----:B------:R-:W-:Y:S01]  /*3c70*/  LDSM.16.M88.4 R44, [R229] ;  /* 0x00000000e52c783b */ /* 0x000fe20000000200 */
[----:B-1----:R-:W-:-:S04]  /*3c80*/  FMUL.FTZ R0, R41, c[0x0][0x320] ;  /* 0x0000c80029007a20 */ /* 0x002fc80000410000 */
[----:B------:R1:W1:Y:S02]  /*3c90*/  MUFU.TANH R87, R0 ;  /* 0x0000000000577308 */ /* 0x0002640000002400 */
[----:B------:R-:W-:Y:S01]  /*3ca0*/  HMMA.16816.F32.BF16 R36, R12, R54, R76 ;  /* 0x000000360c24723c */ /* 0x000fe2000004184c */
[----:B------:R-:W5:Y:S01]  /*3cb0*/  LDSM.16.M88.4 R52, [R219+0xa800] ;  /* 0x00a80000db34783b */ /* 0x000f620000000200 */
[----:B-1----:R-:W-:-:S04]  /*3cc0*/  FMUL.FTZ R0, R42, c[0x0][0x320] ;  /* 0x0000c8002a007a20 */ /* 0x002fc80000410000 */
[----:B------:R1:W1:Y:S02]  /*3cd0*/  MUFU.TANH R98, R0 ;  /* 0x0000000000627308 */ /* 0x0002640000002400 */
[----:B-1----:R-:W-:Y:S02]  /*3ce0*/  FMUL.FTZ R0, R43, c[0x0][0x320] ;  /* 0x0000c8002b007a20 */ /* 0x002fe40000410000 */
[----:B------:R-:W-:Y:S04]  /*3cf0*/  HMMA.16816.F32.BF16 R40, R4, R60, R32 ;  /* 0x0000003c0428723c */ /* 0x000fe80000041820 */
[----:B------:R1:W1:Y:S02]  /*3d00*/  MUFU.TANH R97, R0 ;  /* 0x0000000000617308 */ /* 0x0002640000002400 */
[----:B-1----:R-:W-:-:S06]  /*3d10*/  FMUL.FTZ R0, R20, c[0x0][0x320] ;  /* 0x0000c80014007a20 */ /* 0x002fcc0000410000 */
[----:B------:R1:W1:Y:S01]  /*3d20*/  MUFU.TANH R84, R0 ;  /* 0x0000000000547308 */ /* 0x0002620000002400 */
[----:B---3--:R-:W-:Y:S01]  /*3d30*/  HMMA.16816.F32.BF16 R32, R8, R56, R28 ;  /* 0x000000380820723c */ /* 0x008fe2000004181c */
[----:B-1----:R-:W-:-:S06]  /*3d40*/  FMUL.FTZ R0, R21, c[0x0][0x320] ;  /* 0x0000c80015007a20 */ /* 0x002fcc0000410000 */
[----:B------:R1:W3:Y:S02]  /*3d50*/  MUFU.TANH R73, R0 ;  /* 0x0000000000497308 */ /* 0x0002e40000002400 */
[----:B-1----:R-:W-:-:S06]  /*3d60*/  FMUL.FTZ R0, R22, c[0x0][0x320] ;  /* 0x0000c80016007a20 */ /* 0x002fcc0000410000 */
[----:B------:R1:W1:Y:S01]  /*3d70*/  MUFU.TANH R86, R0 ;  /* 0x0000000000567308 */ /* 0x0002620000002400 */
[----:B------:R-:W-:Y:S01]  /*3d80*/  HMMA.16816.F32.BF16 R48, R16, R50, R92 ;  /* 0x000000321030723c */ /* 0x000fe2000004185c */
[----:B-1----:R-:W-:-:S07]  /*3d90*/  FMUL.FTZ R0, R23, c[0x0][0x320] ;  /* 0x0000c80017007a20 */ /* 0x002fce0000410000 */
[----:B------:R-:W-:Y:S01]  /*3da0*/  HMMA.16816.F32.BF16 R20, R4, R62, R24 ;  /* 0x0000003e0414723c */ /* 0x000fe20000041818 */
[----:B------:R-:W1:Y:S01]  /*3db0*/  LDSM.16.M88.4 R60, [R222+0xb000] ;  /* 0x00b00000de3c783b */ /* 0x000e620000000200 */
[----:B------:R2:W1:Y:S06]  /*3dc0*/  MUFU.TANH R85, R0 ;  /* 0x0000000000557308 */ /* 0x00046c0000002400 */
[----:B------:R-:W-:Y:S01]  /*3dd0*/  HMMA.16816.F32.BF16 R24, R8, R58, R36 ;  /* 0x0000003a0818723c */ /* 0x000fe20000041824 */
[----:B------:R-:W1:Y:S01]  /*3de0*/  LDSM.16.M88.4 R56, [R228] ;  /* 0x00000000e438783b */ /* 0x000e620000000200 */
[----:B--2---:R-:W-:-:S04]  /*3df0*/  FMUL.FTZ R0, R40, c[0x0][0x320] ;  /* 0x0000c80028007a20 */ /* 0x004fc80000410000 */
[----:B------:R2:W1:Y:S02]  /*3e00*/  MUFU.TANH R72, R0 ;  /* 0x0000000000487308 */ /* 0x0004640000002400 */
[----:B------:R-:W-:Y:S01]  /*3e10*/  HMMA.16816.F32.BF16 R64, R16, R68, R88 ;  /* 0x000000441040723c */ /* 0x000fe20000041858 */
[----:B--2---:R-:W-:-:S05]  /*3e20*/  FMUL.FTZ R0, R41, c[0x0][0x320] ;  /* 0x0000c80029007a20 */ /* 0x004fca0000410000 */
[----:B------:R2:W1:Y:S02]  /*3e30*/  MUFU.TANH R69, R0 ;  /* 0x0000000000457308 */ /* 0x0004640000002400 */
[----:B-----5:R-:W-:Y:S08]  /*3e40*/  HMMA.16816.F32.BF16 R36, R4, R52, R32 ;  /* 0x000000340424723c */ /* 0x020ff00000041820 */
[----:B------:R-:W-:Y:S01]  /*3e50*/  HMMA.16816.F32.BF16 R16, R16, R70, R120 ;  /* 0x000000461010723c */ /* 0x000fe20000041878 */
[----:B--2---:R-:W-:-:S07]  /*3e60*/  FMUL.FTZ R0, R42, c[0x0][0x320] ;  /* 0x0000c8002a007a20 */ /* 0x004fce0000410000 */
[C---:B------:R-:W-:Y:S01]  /*3e70*/  HMMA.16816.F32.BF16 R28, R12.reuse, R44, R80 ;  /* 0x0000002c0c1c723c */ /* 0x040fe20000041850 */
[----:B------:R2:W1:Y:S02]  /*3e80*/  MUFU.TANH R75, R0 ;  /* 0x00000000004b7308 */ /* 0x0004640000002400 */
[----:B--2---:R-:W-:Y:S02]  /*3e90*/  FMUL.FTZ R0, R43, c[0x0][0x320] ;  /* 0x0000c8002b007a20 */ /* 0x004fe40000410000 */
[----:B------:R-:W2:Y:S04]  /*3ea0*/  LDSM.16.M88.4 R40, [R222+0xb800] ;  /* 0x00b80000de28783b */ /* 0x000ea80000000200 */
[----:B------:R5:W1:Y:S01]  /*3eb0*/  MUFU.TANH R74, R0 ;  /* 0x00000000004a7308 */ /* 0x000a620000002400 */
[----:B------:R-:W-:Y:S01]  /*3ec0*/  HMMA.16816.F32.BF16 R32, R12, R46, R48 ;  /* 0x0000002e0c20723c */ /* 0x000fe20000041830 */
[----:B------:R-:W-:Y:S01]  /*3ed0*/  FMUL.FTZ R37, R37, c[0x0][0x320] ;  /* 0x0000c80025257a20 */ /* 0x000fe20000410000 */
[----:B------:R-:W2:Y:S01]  /*3ee0*/  LDSM.16.M88.4 R44, [R219+0xb000] ;  /* 0x00b00000db2c783b */ /* 0x000ea20000000200 */
[----:B-----5:R-:W-:-:S04]  /*3ef0*/  FMUL.FTZ R0, R20, c[0x0][0x320] ;  /* 0x0000c80014007a20 */ /* 0x020fc80000410000 */
[----:B------:R5:W1:Y:S01]  /*3f00*/  MUFU.TANH R53, R0 ;  /* 0x0000000000357308 */ /* 0x000a620000002400 */
[----:B------:R-:W-:Y:S02]  /*3f10*/  FMUL.FTZ R38, R38, c[0x0][0x320] ;  /* 0x0000c80026267a20 */ /* 0x000fe40000410000 */
[----:B------:R-:W-:Y:S02]  /*3f20*/  FMUL.FTZ R39, R39, c[0x0][0x320] ;  /* 0x0000c80027277a20 */ /* 0x000fe40000410000 */
[----:B-----5:R-:W-:-:S04]  /*3f30*/  FMUL.FTZ R0, R21, c[0x0][0x320] ;  /* 0x0000c80015007a20 */ /* 0x020fc80000410000 */
[----:B------:R5:W2:Y:S01]  /*3f40*/  MUFU.TANH R51, R0 ;  /* 0x0000000000337308 */ /* 0x000aa20000002400 */
[----:B-1----:R-:W-:Y:S01]  /*3f50*/  HMMA.16816.F32.BF16 R28, R8, R60, R28 ;  /* 0x0000003c081c723c */ /* 0x002fe2000004181c */
[----:B-----5:R-:W-:-:S06]  /*3f60*/  FMUL.FTZ R0, R22, c[0x0][0x320] ;  /* 0x0000c80016007a20 */ /* 0x020fcc0000410000 */
[----:B------:R1:W1:Y:S08]  /*3f70*/  MUFU.TANH R68, R0 ;  /* 0x0000000000447308 */ /* 0x0002700000002400 */
[----:B------:R-:W2:Y:S01]  /*3f80*/  MUFU.TANH R48, R37 ;  /* 0x0000002500307308 */ /* 0x000ea20000002400 */
[----:B-1----:R-:W-:Y:S02]  /*3f90*/  FMUL.FTZ R0, R23, c[0x0][0x320] ;  /* 0x0000c80017007a20 */ /* 0x002fe40000410000 */
[C---:B------:R-:W-:Y:S05]  /*3fa0*/  HMMA.16816.F32.BF16 R20, R12.reuse, R56, R64 ;  /* 0x000000380c14723c */ /* 0x040fea0000041840 */
[----:B------:R-:W1:Y:S03]  /*3fb0*/  MUFU.TANH R52, R38 ;  /* 0x0000002600347308 */ /* 0x000e660000002400 */
[----:B------:R-:W-:Y:S05]  /*3fc0*/  HMMA.16816.F32.BF16 R12, R12, R58, R16 ;  /* 0x0000003a0c0c723c */ /* 0x000fea0000041810 */
[----:B------:R5:W1:Y:S08]  /*3fd0*/  MUFU.TANH R60, R0 ;  /* 0x00000000003c7308 */ /* 0x000a700000002400 */
[----:B------:R1:W1:Y:S01]  /*3fe0*/  MUFU.TANH R50, R39 ;  /* 0x0000002700327308 */ /* 0x0002620000002400 */
[----:B-----5:R-:W-:-:S02]  /*3ff0*/  FMUL.FTZ R0, R36, c[0x0][0x320] ;  /* 0x0000c80024007a20 */ /* 0x020fc40000410000 */
[----:B-1----:R-:W1:Y:S01]  /*4000*/  LDSM.16.M88.4 R36, [R219+0xb800] ;  /* 0x00b80000db24783b */ /* 0x002e620000000200 */
[C---:B------:R-:W-:Y:S08]  /*4010*/  HMMA.16816.F32.BF16 R32, R8.reuse, R62, R32 ;  /* 0x0000003e0820723c */ /* 0x040ff00000041820 */
[----:B--2---:R-:W-:Y:S08]  /*4020*/  HMMA.16816.F32.BF16 R16, R8, R40, R20 ;  /* 0x000000280810723c */ /* 0x004ff00000041814 */
[C---:B------:R-:W-:Y:S08]  /*4030*/  HMMA.16816.F32.BF16 R24, R4.reuse, R54, R24 ;  /* 0x000000360418723c */ /* 0x040ff00000041818 */
[----:B------:R-:W-:Y:S01]  /*4040*/  HMMA.16816.F32.BF16 R28, R4, R44, R28 ;  /* 0x0000002c041c723c */ /* 0x000fe2000004181c */
[----:B------:R-:W-:Y:S01]  /*4050*/  MOV R111, R154 ;  /* 0x0000009a006f7202 */ /* 0x000fe20000000f00 */
[----:B------:R2:W1:Y:S01]  /*4060*/  MUFU.TANH R49, R0 ;  /* 0x0000000000317308 */ /* 0x0004620000002400 */
[----:B------:R-:W-:-:S05]  /*4070*/  DEPBAR.LE SB0, 0x0 ;  /* 0x000080000000791a */ /* 0x000fca0000000000 */
[----:B------:R-:W-:Y:S08]  /*4080*/  HMMA.16816.F32.BF16 R8, R8, R42, R12 ;  /* 0x0000002a0808723c */ /* 0x000ff0000004180c */
[C---:B------:R-:W-:Y:S08]  /*4090*/  HMMA.16816.F32.BF16 R20, R4.reuse, R46, R32 ;  /* 0x0000002e0414723c */ /* 0x040ff00000041820 */
[C---:B-1----:R-:W-:Y:S08]  /*40a0*/  HMMA.16816.F32.BF16 R12, R4.reuse, R36, R16 ;  /* 0x00000024040c723c */ /* 0x042ff00000041810 */
[----:B------:R-:W-:Y:S01]  /*40b0*/  HMMA.16816.F32.BF16 R4, R4, R38, R8 ;  /* 0x000000260404723c */ /* 0x000fe20000041808 */
[----:B------:R-:W-:-:S02]  /*40c0*/  FMUL.FTZ R26, R26, c[0x0][0x320] ;  /* 0x0000c8001a1a7a20 */ /* 0x000fc40000410000 */
[----:B------:R-:W-:Y:S02]  /*40d0*/  FMUL.FTZ R27, R27, c[0x0][0x320] ;  /* 0x0000c8001b1b7a20 */ /* 0x000fe40000410000 */
[----:B------:R-:W-:Y:S02]  /*40e0*/  FMUL.FTZ R30, R30, c[0x0][0x320] ;  /* 0x0000c8001e1e7a20 */ /* 0x000fe40000410000 */
[----:B------:R-:W-:Y:S02]  /*40f0*/  FMUL.FTZ R31, R31, c[0x0][0x320] ;  /* 0x0000c8001f1f7a20 */ /* 0x000fe40000410000 */
[----:B------:R-:W-:Y:S02]  /*4100*/  FMUL.FTZ R24, R24, c[0x0][0x320] ;  /* 0x0000c80018187a20 */ /* 0x000fe40000410000 */
[----:B------:R-:W-:Y:S02]  /*4110*/  FMUL.FTZ R25, R25, c[0x0][0x320] ;  /* 0x0000c80019197a20 */ /* 0x000fe40000410000 */
[----:B------:R-:W-:-:S02]  /*4120*/  FMUL.FTZ R28, R28, c[0x0][0x320] ;  /* 0x0000c8001c1c7a20 */ /* 0x000fc40000410000 */
[----:B------:R-:W-:Y:S02]  /*4130*/  FMUL.FTZ R29, R29, c[0x0][0x320] ;  /* 0x0000c8001d1d7a20 */ /* 0x000fe40000410000 */
[----:B------:R-:W-:Y:S02]  /*4140*/  FMUL.FTZ R20, R20, c[0x0][0x320] ;  /* 0x0000c80014147a20 */ /* 0x000fe40000410000 */
[----:B------:R-:W-:Y:S02]  /*4150*/  FMUL.FTZ R21, R21, c[0x0][0x320] ;  /* 0x0000c80015157a20 */ /* 0x000fe40000410000 */
[----:B------:R-:W-:Y:S02]  /*4160*/  FMUL.FTZ R22, R22, c[0x0][0x320] ;  /* 0x0000c80016167a20 */ /* 0x000fe40000410000 */
[----:B------:R-:W-:Y:S02]  /*4170*/  FMUL.FTZ R23, R23, c[0x0][0x320] ;  /* 0x0000c80017177a20 */ /* 0x000fe40000410000 */
[----:B------:R-:W-:-:S02]  /*4180*/  FMUL.FTZ R14, R14, c[0x0][0x320] ;  /* 0x0000c8000e0e7a20 */ /* 0x000fc40000410000 */
[----:B------:R-:W-:Y:S01]  /*4190*/  FMUL.FTZ R15, R15, c[0x0][0x320] ;  /* 0x0000c8000f0f7a20 */ /* 0x000fe20000410000 */
[----:B------:R-:W-:Y:S01]  /*41a0*/  ISETP.GE.AND P0, PT, R111, 0x2, PT ;  /* 0x000000026f00780c */ /* 0x000fe20003f06270 */
[----:B------:R-:W-:Y:S02]  /*41b0*/  FMUL.FTZ R12, R12, c[0x0][0x320] ;  /* 0x0000c8000c0c7a20 */ /* 0x000fe40000410000 */
[----:B------:R-:W-:Y:S02]  /*41c0*/  FMUL.FTZ R13, R13, c[0x0][0x320] ;  /* 0x0000c8000d0d7a20 */ /* 0x000fe40000410000 */
        /* <DEDUP_REMOVED lines=12> */
[----:B------:R-:W1:Y:S08]  /*4290*/  MUFU.TANH R24, R24 ;  /* 0x0000001800187308 */ /* 0x000e700000002400 */
        /* <DEDUP_REMOVED lines=10> */
[----:B------:R2:W1:Y:S01]  /*4340*/  MUFU.TANH R22, R7 ;  /* 0x0000000700167308 */ /* 0x0004620000002400 */
[----:B------:R-:W-:Y:S01]  /*4350*/  BSSY B0, `(.L_x_1283) ;  /* 0x000002b000007945 */ /* 0x000fe20003800000 */
[----:B------:R-:W-:Y:S06]  /*4360*/  BAR.SYNC.DEFER_BLOCKING 0x0 ;  /* 0x0000000000007b1d */ /* 0x000fec0000010000 */
[----:B------:R-:W-:Y:S05]  /*4370*/  @!P0 BRA `(.L_x_1284) ;  /* 0x0000028000008947 */ /* 0x000fea0003800000 */
[----:B--234-:R-:W-:Y:S01]  /*4380*/  IADD3 R0, R111, -0x2, RZ ;  /* 0xfffffffe6f007810 */ /* 0x01cfe20007ffe0ff */
[----:B------:R-:W-:Y:S01]  /*4390*/  IMAD.SHL.U32 R7, R149, 0x40, RZ ;  /* 0x0000004095077824 */ /* 0x000fe200078e00ff */
[----:B------:R-:W-:-:S02]  /*43a0*/  LOP3.LUT P3, RZ, R153, 0x2, RZ, 0xc0, !PT ;  /* 0x0000000299ff7812 */ /* 0x000fc4000786c0ff */
[----:B------:R-:W-:Y:S01]  /*43b0*/  SHF.R.S32.HI R2, RZ, 0x1f, R0 ;  /* 0x0000001fff027819 */ /* 0x000fe20000011400 */
[----:B------:R-:W-:Y:S01]  /*43c0*/  IMAD.WIDE.U32 R4, R0, c[0x0][0x1e0], RZ ;  /* 0x0000780000047a25 */ /* 0x000fe200078e00ff */
[----:B------:R-:W-:-:S03]  /*43d0*/  LOP3.LUT P4, RZ, R153, 0x1, RZ, 0xc0, !PT ;  /* 0x0000000199ff7812 */ /* 0x000fc6000788c0ff */
[----:B------:R-:W-:-:S04]  /*43e0*/  IMAD R2, R2, c[0x0][0x1e0], RZ ;  /* 0x0000780002027a24 */ /* 0x000fc800078e02ff */
[----:B------:R-:W-:-:S04]  /*43f0*/  IMAD R0, R0, c[0x0][0x1e4], R2 ;  /* 0x0000790000007a24 */ /* 0x000fc800078e0202 */
[----:B------:R-:W-:Y:S02]  /*4400*/  IMAD.IADD R0, R5, 0x1, R0 ;  /* 0x0000000105007824 */ /* 0x000fe400078e0200 */
[----:B------:R-:W-:-:S04]  /*4410*/  IMAD.WIDE.U32 R4, R4, 0x60, R150 ;  /* 0x0000006004047825 */ /* 0x000fc800078e0096 */
[----:B------:R-:W-:Y:S01]  /*4420*/  IMAD R0, R0, 0x60, RZ ;  /* 0x0000006000007824 */ /* 0x000fe200078e02ff */
        /* <DEDUP_REMOVED lines=29> */
.L_x_1284:
[----:B---34-:R-:W-:Y:S05]  /*4600*/  BSYNC B0 ;  /* 0x0000000000007941 */ /* 0x018fea0003800000 */
.L_x_1283:
[----:B--2---:R-:W2:Y:S04]  /*4610*/  LDL R2, [R1+0x58] ;  /* 0x0000580001027983 */ /* 0x004ea80000100800 */
[----:B------:R-:W2:Y:S04]  /*4620*/  LDL R0, [R1+0x8c] ;  /* 0x00008c0001007983 */ /* 0x000ea80000100800 */
[----:B------:R-:W3:Y:S01]  /*4630*/  LDL R3, [R1+0x54] ;  /* 0x0000540001037983 */ /* 0x000ee20000100800 */
[----:B------:R-:W-:-:S03]  /*4640*/  IMAD.MOV.U32 R4, RZ, RZ, c[0x0][0x2c4] ;  /* 0x0000b100ff047624 */ /* 0x000fc600078e00ff */
[----:B------:R-:W-:Y:S02]  /*4650*/  STL [R1+0xa4], R223 ;  /* 0x0000a4df01007387 */ /* 0x000fe40000100800 */
[----:B------:R-:W-:Y:S02]  /*4660*/  ISETP.NE.AND P3, PT, R4, 0x1, PT ;  /* 0x000000010400780c */ /* 0x000fe40003f65270 */
[----:B------:R-:W-:Y:S04]  /*4670*/  STL [R1+0xa0], R222 ;  /* 0x0000a0de01007387 */ /* 0x000fe80000100800 */
[----:B------:R-:W-:Y:S04]  /*4680*/  STL [R1+0x9c], R219 ;  /* 0x00009cdb01007387 */ /* 0x000fe80000100800 */
[----:B------:R-:W-:Y:S04]  /*4690*/  STL [R1+0x98], R216 ;  /* 0x000098d801007387 */ /* 0x000fe80000100800 */
[----:B------:R-:W-:Y:S04]  /*46a0*/  LDSM.16.MT88.4 R56, [R217+0x3000] ;  /* 0x00300000d938783b */ /* 0x000fe80000004200 */
[----:B------:R-:W-:Y:S04]  /*46b0*/  LDSM.16.MT88.4 R64, [R221+0x6000] ;  /* 0x00600000dd40783b */ /* 0x000fe80000004200 */
[----:B------:R-:W0:Y:S01]  /*46c0*/  LDGDEPBAR ;  /* 0x00000000000079af */ /* 0x000e220000000000 */
[----:B--2---:R-:W-:-:S04]  /*46d0*/  IMAD.IADD R0, R0, 0x1, R2 ;  /* 0x0000000100007824 */ /* 0x004fc800078e0202 */
[----:B------:R-:W-:-:S05]  /*46e0*/  @P3 IMAD.HI.U32 R2, R0, c[0x0][0x2c8], RZ ;  /* 0x0000b20000023a27 */ /* 0x000fca00078e00ff */
[----:B------:R-:W-:Y:S02]  /*46f0*/  @P3 SHF.R.U32.HI R0, RZ, c[0x0][0x2cc], R2 ;  /* 0x0000b300ff003a19 */ /* 0x000fe40000011602 */
[----:B------:R-:W-:-:S03]  /*4700*/  IADD3 R2, R148, c[0x0][0x1d0], RZ ;  /* 0x0000740094027a10 */ /* 0x000fc60007ffe0ff */
[----:B------:R-:W2:Y:S01]  /*4710*/  SHFL.IDX PT, R5, R0, RZ, 0x1c1f ;  /* 0x001c1fff00057589 */ /* 0x000ea200000e0000 */
[C---:B---3--:R-:W-:Y:S02]  /*4720*/  IADD3 R4, -R3.reuse, 0x1, R2 ;  /* 0x0000000103047810 */ /* 0x048fe40007ffe102 */
[----:B------:R-:W-:Y:S01]  /*4730*/  IADD3 R3, -R3, R2, RZ ;  /* 0x0000000203037210 */ /* 0x000fe20007ffe1ff */
[----:B------:R-:W3:Y:S01]  /*4740*/  SHFL.IDX PT, R0, R0, 0x1, 0x1c1f ;  /* 0x003c1f0000007f89 */ /* 0x000ee200000e0000 */
[----:B------:R-:W-:-:S05]  /*4750*/  IADD3 R4, R4, -c[0x0][0x168], RZ ;  /* 0x80005a0004047a10 */ /* 0x000fca0007ffe0ff */
[C---:B--2---:R-:W-:Y:S02]  /*4760*/  IMAD.IADD R2, R4.reuse, 0x1, R5 ;  /* 0x0000000104027824 */ /* 0x044fe400078e0205 */
[----:B---3--:R-:W-:-:S03]  /*4770*/  IMAD.IADD R0, R4, 0x1, R0 ;  /* 0x0000000104007824 */ /* 0x008fc600078e0200 */
[----:B------:R-:W-:-:S04]  /*4780*/  IMNMX R2, R3, R2, PT ;  /* 0x0000000203027217 */ /* 0x000fc80003800200 */
[C---:B------:R-:W-:Y:S02]  /*4790*/  ISETP.GT.AND P0, PT, R2.reuse, RZ, PT ;  /* 0x000000ff0200720c */ /* 0x040fe40003f04270 */
[C---:B------:R-:W-:Y:S02]  /*47a0*/  ISETP.GT.AND P1, PT, R2.reuse, 0x1, PT ;  /* 0x000000010200780c */ /* 0x040fe40003f24270 */
[----:B------:R-:W-:Y:S02]  /*47b0*/  FSEL R5, R105, -INF , P0 ;  /* 0xff80000069057808 */ /* 0x000fe40000000000 */
[----:B------:R-:W-:Y:S02]  /*47c0*/  ISETP.GT.AND P0, PT, R2, 0x8, PT ;  /* 0x000000080200780c */ /* 0x000fe40003f04270 */
[----:B------:R-:W-:Y:S02]  /*47d0*/  FSEL R6, R104, -INF , P1 ;  /* 0xff80000068067808 */ /* 0x000fe40000800000 */
[----:B------:R-:W-:-:S02]  /*47e0*/  ISETP.GT.AND P1, PT, R2, 0x9, PT ;  /* 0x000000090200780c */ /* 0x000fc40003f24270 */
[----:B------:R-:W-:Y:S02]  /*47f0*/  FSEL R7, R100, -INF , P0 ;  /* 0xff80000064077808 */ /* 0x000fe40000000000 */
[C---:B------:R-:W-:Y:S02]  /*4800*/  ISETP.GT.AND P0, PT, R2.reuse, 0x10, PT ;  /* 0x000000100200780c */ /* 0x040fe40003f04270 */
[----:B------:R-:W-:Y:S02]  /*4810*/  FSEL R11, R99, -INF , P1 ;  /* 0xff800000630b7808 */ /* 0x000fe40000800000 */
[----:B------:R-:W-:Y:S02]  /*4820*/  ISETP.GT.AND P1, PT, R2, 0x11, PT ;  /* 0x000000110200780c */ /* 0x000fe40003f24270 */
[----:B------:R-:W-:Y:S02]  /*4830*/  FSEL R12, R96, -INF , P0 ;  /* 0xff800000600c7808 */ /* 0x000fe40000000000 */
[----:B------:R-:W-:-:S02]  /*4840*/  ISETP.GT.AND P0, PT, R2, 0x18, PT ;  /* 0x000000180200780c */ /* 0x000fc40003f04270 */
[----:B------:R-:W-:Y:S02]  /*4850*/  FSEL R13, R87, -INF , P1 ;  /* 0xff800000570d7808 */ /* 0x000fe40000800000 */
[----:B------:R-:W-:Y:S02]  /*4860*/  ISETP.GT.AND P1, PT, R2, 0x19, PT ;  /* 0x000000190200780c */ /* 0x000fe40003f24270 */
[----:B------:R-:W-:Y:S02]  /*4870*/  FSEL R18, R84, -INF , P0 ;  /* 0xff80000054127808 */ /* 0x000fe40000000000 */
[C---:B------:R-:W-:Y:S02]  /*4880*/  ISETP.GT.AND P0, PT, R2.reuse, 0x20, PT ;  /* 0x000000200200780c */ /* 0x040fe40003f04270 */
[----:B------:R-:W-:Y:S02]  /*4890*/  FSEL R19, R73, -INF , P1 ;  /* 0xff80000049137808 */ /* 0x000fe40000800000 */
[----:B------:R-:W-:-:S02]  /*48a0*/  ISETP.GT.AND P1, PT, R2, 0x21, PT ;  /* 0x000000210200780c */ /* 0x000fc40003f24270 */
[----:B------:R-:W-:Y:S02]  /*48b0*/  FSEL R76, R72, -INF , P0 ;  /* 0xff800000484c7808 */ /* 0x000fe40000000000 */
[C---:B------:R-:W-:Y:S02]  /*48c0*/  ISETP.GT.AND P0, PT, R2.reuse, 0x28, PT ;  /* 0x000000280200780c */ /* 0x040fe40003f04270 */
[----:B------:R-:W-:Y:S02]  /*48d0*/  FSEL R79, R69, -INF , P1 ;  /* 0xff800000454f7808 */ /* 0x000fe40000800000 */
[C---:B------:R-:W-:Y:S02]  /*48e0*/  ISETP.GT.AND P1, PT, R2.reuse, 0x29, PT ;  /* 0x000000290200780c */ /* 0x040fe40003f24270 */
        /* <DEDUP_REMOVED lines=8> */
[----:B-1----:R-:W-:Y:S02]  /*4970*/  FSEL R215, R24, -INF , P0 ;  /* 0xff80000018d77808 */ /* 0x002fe40000000000 */
[C---:B------:R-:W-:Y:S02]  /*4980*/  ISETP.GT.AND P0, PT, R2.reuse, 0x40, PT ;  /* 0x000000400200780c */ /* 0x040fe40003f04270 */
[----:B------:R-:W-:Y:S02]  /*4990*/  FSEL R214, R25, -INF , P1 ;  /* 0xff80000019d67808 */ /* 0x000fe40000800000 */
[----:B------:R-:W-:Y:S02]  /*49a0*/  ISETP.GT.AND P1, PT, R2, 0x41, PT ;  /* 0x000000410200780c */ /* 0x000fe40003f24270 */
[----:B------:R-:W-:Y:S02]  /*49b0*/  FSEL R94, R28, -INF , P0 ;  /* 0xff8000001c5e7808 */ /* 0x000fe40000000000 */
[----:B------:R-:W-:-:S02]  /*49c0*/  FMNMX.FTZ R133, R5, R6, !PT ;  /* 0x0000000605857209 */ /* 0x000fc40007810000 */
[C---:B------:R-:W-:Y:S02]  /*49d0*/  ISETP.GT.AND P0, PT, R2.reuse, 0x48, PT ;  /* 0x000000480200780c */ /* 0x040fe40003f04270 */
[----:B------:R-:W-:Y:S02]  /*49e0*/  FSEL R113, R29, -INF , P1 ;  /* 0xff8000001d717808 */ /* 0x000fe40000800000 */
[----:B------:R-:W-:Y:S02]  /*49f0*/  ISETP.GT.AND P1, PT, R2, 0x49, PT ;  /* 0x000000490200780c */ /* 0x000fe40003f24270 */
[----:B------:R-:W-:Y:S02]  /*4a00*/  FMNMX.FTZ R133, R7, R133, !PT ;  /* 0x0000008507857209 */ /* 0x000fe40007810000 */
[----:B------:R-:W-:Y:S02]  /*4a10*/  FSEL R112, R20, -INF , P0 ;  /* 0xff80000014707808 */ /* 0x000fe40000000000 */
[----:B------:R-:W-:-:S02]  /*4a20*/  ISETP.GT.AND P0, PT, R2, 0x50, PT ;  /* 0x000000500200780c */ /* 0x000fc40003f04270 */
[----:B------:R-:W-:Y:S02]  /*4a30*/  FSEL R110, R21, -INF , P1 ;  /* 0xff800000156e7808 */ /* 0x000fe40000800000 */
[C---:B------:R-:W-:Y:S02]  /*4a40*/  ISETP.GT.AND P1, PT, R2.reuse, 0x51, PT ;  /* 0x000000510200780c */ /* 0x040fe40003f24270 */
[----:B------:R-:W-:Y:S02]  /*4a50*/  FMNMX.FTZ R133, R11, R133, !PT ;  /* 0x000000850b857209 */ /* 0x000fe40007810000 */
[----:B------:R-:W-:Y:S02]  /*4a60*/  FSEL R92, R17, -INF , P0 ;  /* 0xff800000115c7808 */ /* 0x000fe40000000000 */
[----:B------:R-:W-:Y:S02]  /*4a70*/  ISETP.GT.AND P0, PT, R2, 0x58, PT ;  /* 0x000000580200780c */ /* 0x000fe40003f04270 */
[----:B------:R-:W-:-:S02]  /*4a80*/  FSEL R223, R16, -INF , P1 ;  /* 0xff80000010df7808 */ /* 0x000fc40000800000 */
[----:B------:R-:W-:Y:S02]  /*4a90*/  IMNMX R0, R3, R0, PT ;  /* 0x0000000003007217 */ /* 0x000fe40003800200 */
[----:B------:R-:W-:Y:S02]  /*4aa0*/  ISETP.GT.AND P1, PT, R2, 0x59, PT ;  /* 0x000000590200780c */ /* 0x000fe40003f24270 */
[----:B------:R-:W-:Y:S02]  /*4ab0*/  FMNMX.FTZ R133, R12, R133, !PT ;  /* 0x000000850c857209 */ /* 0x000fe40007810000 */
[----:B------:R-:W-:Y:S02]  /*4ac0*/  FSEL R95, R15, -INF , P0 ;  /* 0xff8000000f5f7808 */ /* 0x000fe40000000000 */
[----:B------:R-:W-:Y:S02]  /*4ad0*/  ISETP.GT.AND P0, PT, R0, RZ, PT ;  /* 0x000000ff0000720c */ /* 0x000fe40003f04270 */
[----:B------:R-:W-:-:S02]  /*4ae0*/  FSEL R107, R14, -INF , P1 ;  /* 0xff8000000e6b7808 */ /* 0x000fc40000800000 */
[----:B------:R-:W-:Y:S02]  /*4af0*/  FMNMX.FTZ R133, R13, R133, !PT ;  /* 0x000000850d857209 */ /* 0x000fe40007810000 */
[----:B------:R-:W-:Y:S02]  /*4b00*/  ISETP.GT.AND P1, PT, R0, 0x1, PT ;  /* 0x000000010000780c */ /* 0x000fe40003f24270 */
[----:B------:R-:W-:Y:S02]  /*4b10*/  FSEL R4, R106, -INF , P0 ;  /* 0xff8000006a047808 */ /* 0x000fe40000000000 */
[----:B------:R-:W-:Y:S02]  /*4b20*/  FMNMX.FTZ R133, R18, R133, !PT ;  /* 0x0000008512857209 */ /* 0x000fe40007810000 */
[----:B------:R-:W-:Y:S02]  /*4b30*/  ISETP.GT.AND P0, PT, R0, 0x8, PT ;  /* 0x000000080000780c */ /* 0x000fe40003f04270 */
[----:B------:R-:W-:-:S02]  /*4b40*/  FSEL R10, R103, -INF , P1 ;  /* 0xff800000670a7808 */ /* 0x000fc40000800000 */
[----:B------:R-:W-:Y:S02]  /*4b50*/  FMNMX.FTZ R133, R19, R133, !PT ;  /* 0x0000008513857209 */ /* 0x000fe40007810000 */
[----:B------:R-:W-:Y:S02]  /*4b60*/  ISETP.GT.AND P1, PT, R0, 0x9, PT ;  /* 0x000000090000780c */ /* 0x000fe40003f24270 */
[----:B------:R-:W-:Y:S02]  /*4b70*/  FSEL R9, R102, -INF , P0 ;  /* 0xff80000066097808 */ /* 0x000fe40000000000 */
[----:B------:R-:W-:Y:S02]  /*4b80*/  FMNMX.FTZ R2, R4, R10, !PT ;  /* 0x0000000a04027209 */ /* 0x000fe40007810000 */
[----:B------:R-:W-:Y:S02]  /*4b90*/  FMNMX.FTZ R133, R76, R133, !PT ;  /* 0x000000854c857209 */ /* 0x000fe40007810000 */
[----:B------:R-:W-:-:S02]  /*4ba0*/  ISETP.GT.AND P0, PT, R0, 0x10, PT ;  /* 0x000000100000780c */ /* 0x000fc40003f04270 */
[----:B------:R-:W-:Y:S02]  /*4bb0*/  FSEL R8, R101, -INF , P1 ;  /* 0xff80000065087808 */ /* 0x000fe40000800000 */
[----:B------:R-:W-:Y:S02]  /*4bc0*/  FMNMX.FTZ R2, R9, R2, !PT ;  /* 0x0000000209027209 */ /* 0x000fe40007810000 */
[----:B------:R-:W-:Y:S02]  /*4bd0*/  FMNMX.FTZ R133, R79, R133, !PT ;  /* 0x000000854f857209 */ /* 0x000fe40007810000 */
[----:B------:R-:W-:Y:S02]  /*4be0*/  ISETP.GT.AND P1, PT, R0, 0x11, PT ;  /* 0x000000110000780c */ /* 0x000fe40003f24270 */
[----:B------:R-:W-:Y:S02]  /*4bf0*/  FSEL R17, R98, -INF , P0 ;  /* 0xff80000062117808 */ /* 0x000fe40000000000 */
[----:B------:R-:W-:-:S02]  /*4c00*/  FMNMX.FTZ R2, R8, R2, !PT ;  /* 0x0000000208027209 */ /* 0x000fc40007810000 */
[----:B------:R-:W-:Y:S02]  /*4c10*/  FMNMX.FTZ R133, R78, R133, !PT ;  /* 0x000000854e857209 */ /* 0x000fe40007810000 */
[C---:B------:R-:W-:Y:S02]  /*4c20*/  ISETP.GT.AND P0, PT, R0.reuse, 0x18, PT ;  /* 0x000000180000780c */ /* 0x040fe40003f04270 */
        /* <DEDUP_REMOVED lines=23> */
[----:B------:R-:W-:Y:S02]  /*4da0*/  ISETP.GT.AND P0, PT, R0, 0x30, PT ;  /* 0x000000300000780c */ /* 0x000fe40003f04270 */
[----:B------:R-:W-:Y:S02]  /*4db0*/  FSEL R72, R60, -INF , P1 ;  /* 0xff8000003c487808 */ /* 0x000fe40000800000 */
[----:B------:R-:W-:Y:S01]  /*4dc0*/  FMNMX.FTZ R2, R73, R2, !PT ;  /* 0x0000000249027209 */ /* 0x000fe20007810000 */
[----:B------:R-:W-:Y:S01]  /*4dd0*/  LDSM.16.MT88.4 R60, [R220+0x800] ;  /* 0x00080000dc3c783b */ /* 0x000fe20000004200 */
[----:B------:R-:W-:Y:S02]  /*4de0*/  FMNMX.FTZ R133, R113, R133, !PT ;  /* 0x0000008571857209 */ /* 0x000fe40007810000 */
        /* <DEDUP_REMOVED lines=13> */
[----:B------:R-:W-:Y:S01]  /*4ec0*/  LDSM.16.MT88.4 R44, [R220] ;  /* 0x00000000dc2c783b */ /* 0x000fe20000004200 */
[----:B------:R-:W-:Y:S02]  /*4ed0*/  FMNMX.FTZ R133, R92, R133, !PT ;  /* 0x000000855c857209 */ /* 0x000fe40007810000 */
[----:B------:R-:W-:Y:S02]  /*4ee0*/  ISETP.GT.AND P0, PT, R0, 0x40, PT ;  /* 0x000000400000780c */ /* 0x000fe40003f04270 */
[----:B------:R-:W-:-:S02]  /*4ef0*/  FSEL R212, R40, -INF , P1 ;  /* 0xff80000028d47808 */ /* 0x000fc40000800000 */
[----:B------:R-:W-:Y:S01]  /*4f00*/  FMNMX.FTZ R2, R213, R2, !PT ;  /* 0x00000002d5027209 */ /* 0x000fe20007810000 */
[----:B------:R-:W-:Y:S01]  /*4f10*/  LDSM.16.MT88.4 R40, [R221] ;  /* 0x00000000dd28783b */ /* 0x000fe20000004200 */
[----:B------:R-:W-:Y:S02]  /*4f20*/  FMNMX.FTZ R133, R223, R133, !PT ;  /* 0x00000085df857209 */ /* 0x000fe40007810000 */
[----:B------:R-:W-:Y:S02]  /*4f30*/  ISETP.GT.AND P1, PT, R0, 0x41, PT ;  /* 0x000000410000780c */ /* 0x000fe40003f24270 */
[----:B------:R-:W-:Y:S02]  /*4f40*/  FSEL R118, R33, -INF , P0 ;  /* 0xff80000021767808 */ /* 0x000fe40000000000 */
[----:B------:R-:W-:Y:S02]  /*4f50*/  FMNMX.FTZ R2, R212, R2, !PT ;  /* 0x00000002d4027209 */ /* 0x000fe40007810000 */
[----:B------:R-:W-:-:S02]  /*4f60*/  FMNMX.FTZ R133, R95, R133, !PT ;  /* 0x000000855f857209 */ /* 0x000fc40007810000 */
[----:B------:R-:W-:Y:S02]  /*4f70*/  ISETP.GT.AND P0, PT, R0, 0x48, PT ;  /* 0x000000480000780c */ /* 0x000fe40003f04270 */
[----:B------:R-:W-:Y:S02]  /*4f80*/  FSEL R117, R32, -INF , P1 ;  /* 0xff80000020757808 */ /* 0x000fe40000800000 */
[----:B------:R-:W-:Y:S01]  /*4f90*/  FMNMX.FTZ R2, R118, R2, !PT ;  /* 0x0000000276027209 */ /* 0x000fe20007810000 */
[----:B------:R-:W-:Y:S01]  /*4fa0*/  LDSM.16.MT88.4 R32, [R217+0x800] ;  /* 0x00080000d920783b */ /* 0x000fe20000004200 */
[----:B------:R-:W-:Y:S02]  /*4fb0*/  FMNMX.FTZ R133, R107, R133, !PT ;  /* 0x000000856b857209 */ /* 0x000fe40007810000 */
[----:B------:R-:W-:Y:S02]  /*4fc0*/  ISETP.GT.AND P1, PT, R0, 0x49, PT ;  /* 0x000000490000780c */ /* 0x000fe40003f24270 */
[----:B------:R-:W-:Y:S01]  /*4fd0*/  FSEL R216, R31, -INF , P0 ;  /* 0xff8000001fd87808 */ /* 0x000fe20000000000 */
[----:B------:R-:W1:Y:S01]  /*4fe0*/  SHFL.BFLY PT, R3, R133, 0x2, 0x1f ;  /* 0x0c401f0085037f89 */ /* 0x000e6200000e0000 */
        /* <DEDUP_REMOVED lines=8> */
[----:B------:R-:W-:Y:S02]  /*5070*/  ISETP.GT.AND P1, PT, R0, 0x58, PT ;  /* 0x000000580000780c */ /* 0x000fe40003f24270 */
[----:B------:R-:W-:Y:S02]  /*5080*/  FSEL R114, R26, -INF , P2 ;  /* 0xff8000001a727808 */ /* 0x000fe40001000000 */
[----:B------:R-:W-:Y:S02]  /*5090*/  FMNMX.FTZ R2, R109, R2, !PT ;  /* 0x000000026d027209 */ /* 0x000fe40007810000 */
[----:B------:R-:W-:Y:S02]  /*50a0*/  ISETP.GT.AND P0, PT, R0, 0x59, PT ;  /* 0x000000590000780c */ /* 0x000fe40003f04270 */
[----:B------:R-:W-:Y:S02]  /*50b0*/  FSEL R119, R23, -INF , P1 ;  /* 0xff80000017777808 */ /* 0x000fe40000800000 */
[----:B------:R-:W-:-:S02]  /*50c0*/  FMNMX.FTZ R0, R114, R2, !PT ;  /* 0x0000000272007209 */ /* 0x000fc40007810000 */
[----:B------:R-:W-:Y:S02]  /*50d0*/  FSEL R121, R22, -INF , P0 ;  /* 0xff80000016797808 */ /* 0x000fe40000000000 */
        /* <DEDUP_REMOVED lines=19> */
[----:B-1----:R-:W-:-:S05]  /*5210*/  FMUL.FTZ R0, R132, c[0x0][0x2d0] ;  /* 0x0000b40084007a20 */ /* 0x002fca0000410000 */
[----:B------:R-:W-:Y:S01]  /*5220*/  FSEL R0, R0, RZ, P0 ;  /* 0x000000ff00007208 */ /* 0x000fe20000000000 */
[----:B--2---:R-:W-:Y:S02]  /*5230*/  FFMA.FTZ R3, R7, c[0x0][0x2d0], -R2 ;  /* 0x0000b40007037a23 */ /* 0x004fe40000010802 */
[----:B---3--:R-:W-:Y:S02]  /*5240*/  FADD.FTZ R123, R71, R70 ;  /* 0x00000046477b7221 */ /* 0x008fe40000010000 */
[----:B------:R1:W2:Y:S02]  /*5250*/  MUFU.EX2 R207, R3 ;  /* 0x0000000300cf7308 */ /* 0x0002a40000000800 */
[----:B-1----:R-:W-:-:S06]  /*5260*/  FFMA.FTZ R3, R12, c[0x0][0x2d0], -R2 ;  /* 0x0000b4000c037a23 */ /* 0x002fcc0000010802 */
[----:B------:R1:W-:Y:S02]  /*5270*/  MUFU.EX2 R209, R3 ;  /* 0x0000000300d17308 */ /* 0x0003e40000000800 */
[----:B-1----:R-:W-:Y:S02]  /*5280*/  FFMA.FTZ R3, R13, c[0x0][0x2d0], -R2 ;  /* 0x0000b4000d037a23 */ /* 0x002fe40000010802 */
[----:B------:R-:W-:Y:S04]  /*5290*/  LDSM.16.MT88.4 R12, [R218] ;  /* 0x00000000da0c783b */ /* 0x000fe80000004200 */
[----:B------:R1:W-:Y:S02]  /*52a0*/  MUFU.EX2 R208, R3 ;  /* 0x0000000300d07308 */ /* 0x0003e40000000800 */
[----:B-1----:R-:W-:-:S02]  /*52b0*/  FFMA.FTZ R3, R4, c[0x0][0x2d0], -R0 ;  /* 0x0000b40004037a23 */ /* 0x002fc40000010800 */
[----:B------:R-:W1:Y:S04]  /*52c0*/  LDSM.16.MT88.4 R4, [R217] ;  /* 0x00000000d904783b */ /* 0x000e680000004200 */
[----:B------:R3:W-:Y:S02]  /*52d0*/  MUFU.EX2 R69, R3 ;  /* 0x0000000300457308 */ /* 0x0007e40000000800 */
[----:B---3--:R-:W-:Y:S01]  /*52e0*/  FFMA.FTZ R3, R10, c[0x0][0x2d0], -R0 ;  /* 0x0000b4000a037a23 */ /* 0x008fe20000010800 */
[----:B--2---:R-:W-:-:S05]  /*52f0*/  F2FP.BF16.PACK_AB R10, R206, R207 ;  /* 0x000000cfce0a723e */ /* 0x004fca00000010ff */
[----:B------:R2:W3:Y:S02]  /*5300*/  MUFU.EX2 R68, R3 ;  /* 0x0000000300447308 */ /* 0x0004e40000000800 */
[----:B--2---:R-:W-:Y:S01]  /*5310*/  FFMA.FTZ R3, R9, c[0x0][0x2d0], -R0 ;  /* 0x0000b40009037a23 */ /* 0x004fe20000010800 */
[----:B---3--:R-:W-:-:S05]  /*5320*/  F2FP.BF16.PACK_AB R9, R68, R69 ;  /* 0x000000454409723e */ /* 0x008fca00000010ff */
[----:B------:R2:W-:Y:S02]  /*5330*/  MUFU.EX2 R134, R3 ;  /* 0x0000000300867308 */ /* 0x0005e40000000800 */
[----:B--2---:R-:W-:Y:S01]  /*5340*/  FFMA.FTZ R3, R8, c[0x0][0x2d0], -R0 ;  /* 0x0000b40008037a23 */ /* 0x004fe20000010800 */
[----:B------:R-:W-:Y:S01]  /*5350*/  F2FP.BF16.PACK_AB R8, R70, R71 ;  /* 0x000000474608723e */ /* 0x000fe200000010ff */
[----:B------:R-:W-:-:S04]  /*5360*/  IMAD.MOV.U32 R70, RZ, RZ, R94 ;  /* 0x000000ffff467224 */ /* 0x000fc800078e005e */
[----:B------:R2:W3:Y:S02]  /*5370*/  MUFU.EX2 R204, R3 ;  /* 0x0000000300cc7308 */ /* 0x0004e40000000800 */
[----:B--2---:R-:W-:Y:S01]  /*5380*/  FFMA.FTZ R3, R18, c[0x0][0x2d0], -R2 ;  /* 0x0000b40012037a23 */ /* 0x004fe20000010802 */
[----:B---3--:R-:W-:-:S05]  /*5390*/  F2FP.BF16.PACK_AB R11, R204, R134 ;  /* 0x00000086cc0b723e */ /* 0x008fca00000010ff */
[----:B------:R2:W-:Y:S02]  /*53a0*/  MUFU.EX2 R116, R3 ;  /* 0x0000000300747308 */ /* 0x0005e40000000800 */
[C---:B-1----:R-:W-:Y:S07]  /*53b0*/  HMMA.16816.F32.BF16 R36, R8.reuse, R4, RZ ;  /* 0x000000040824723c */ /* 0x042fee00000418ff */
[----:B------:R-:W-:Y:S01]  /*53c0*/  F2FP.BF16.PACK_AB R4, R208, R209 ;  /* 0x000000d1d004723e */ /* 0x000fe200000010ff */
[----:B------:R-:W-:Y:S01]  /*53d0*/  HMMA.16816.F32.BF16 R20, R8, R6, RZ ;  /* 0x000000060814723c */ /* 0x000fe200000418ff */
[----:B--2---:R-:W-:-:S04]  /*53e0*/  FFMA.FTZ R3, R19, c[0x0][0x2d0], -R2 ;  /* 0x0000b40013037a23 */ /* 0x004fc80000010802 */
[----:B------:R1:W2:Y:S02]  /*53f0*/  MUFU.EX2 R120, R3 ;  /* 0x0000000300787308 */ /* 0x0002a40000000800 */
[----:B-1----:R-:W-:Y:S01]  /*5400*/  FFMA.FTZ R3, R17, c[0x0][0x2d0], -R0 ;  /* 0x0000b40011037a23 */ /* 0x002fe20000010800 */
[----:B--2---:R-:W-:-:S05]  /*5410*/  F2FP.BF16.PACK_AB R6, R120, R116 ;  /* 0x000000747806723e */ /* 0x004fca00000010ff */
[----:B------:R1:W-:Y:S02]  /*5420*/  MUFU.EX2 R205, R3 ;  /* 0x0000000300cd7308 */ /* 0x0003e40000000800 */
[--C-:B-1----:R-:W-:Y:S02]  /*5430*/  FFMA.FTZ R3, R16, c[0x0][0x2d0], -R0.reuse ;  /* 0x0000b40010037a23 */ /* 0x102fe40000010800 */
[C---:B------:R-:W-:Y:S04]  /*5440*/  HMMA.16816.F32.BF16 R16, R8.reuse, R12, RZ ;  /* 0x0000000c0810723c */ /* 0x040fe800000418ff */
[----:B------:R1:W2:Y:S04]  /*5450*/  MUFU.EX2 R135, R3 ;  /* 0x0000000300877308 */ /* 0x0002a80000000800 */
[----:B------:R-:W-:Y:S01]  /*5460*/  HMMA.16816.F32.BF16 R12, R8, R14, RZ ;  /* 0x0000000e080c723c */ /* 0x000fe200000418ff */
[----:B-1----:R-:W-:Y:S01]  /*5470*/  FFMA.FTZ R3, R24, c[0x0][0x2d0], -R0 ;  /* 0x0000b40018037a23 */ /* 0x002fe20000010800 */
[----:B--2---:R-:W-:-:S03]  /*5480*/  F2FP.BF16.PACK_AB R5, R135, R205 ;  /* 0x000000cd8705723e */ /* 0x004fc600000010ff */
[----:B------:R1:W2:Y:S02]  /*5490*/  MUFU.EX2 R93, R3 ;  /* 0x00000003005d7308 */ /* 0x0002a40000000800 */
[----:B-1----:R-:W-:Y:S01]  /*54a0*/  FFMA.FTZ R3, R25, c[0x0][0x2d0], -R0 ;  /* 0x0000b40019037a23 */ /* 0x002fe20000010800 */
[-C--:B--2---:R-:W-:Y:S01]  /*54b0*/  MOV R71, R93.reuse ;  /* 0x0000005d00477202 */ /* 0x084fe20000000f00 */
[----:B------:R-:W-:Y:S04]  /*54c0*/  HMMA.16816.F32.BF16 R24, R8, R40, RZ ;  /* 0x000000280818723c */ /* 0x000fe800000418ff */
[----:B------:R-:W1:Y:S02]  /*54d0*/  MUFU.EX2 R108, R3 ;  /* 0x00000003006c7308 */ /* 0x000e640000000800 */
[----:B-1----:R-:W-:Y:S01]  /*54e0*/  F2FP.BF16.PACK_AB R7, R108, R93 ;  /* 0x0000005d6c07723e */ /* 0x002fe200000010ff */
[----:B------:R-:W-:-:S06]  /*54f0*/  FFMA.FTZ R3, R76, c[0x0][0x2d0], -R2 ;  /* 0x0000b4004c037a23 */ /* 0x000fcc0000010802 */
[C---:B------:R-:W-:Y:S08]  /*5500*/  HMMA.16816.F32.BF16 R200, R4.reuse, R28, R16 ;  /* 0x0000001c04c8723c */ /* 0x040ff00000041810 */
[----:B------:R-:W-:Y:S01]  /*5510*/  HMMA.16816.F32.BF16 R196, R4, R30, R12 ;  /* 0x0000001e04c4723c */ /* 0x000fe2000004180c */
[----:B------:R-:W1:Y:S07]  /*5520*/  LDSM.16.MT88.4 R28, [R218+0x3000] ;  /* 0x00300000da1c783b */ /* 0x000e6e0000004200 */
[----:B------:R-:W-:Y:S01]  /*5530*/  HMMA.16816.F32.BF16 R16, R8, R42, RZ ;  /* 0x0000002a0810723c */ /* 0x000fe200000418ff */
[----:B------:R-:W-:Y:S07]  /*5540*/  LDSM.16.MT88.4 R40, [R221+0x3000] ;  /* 0x00300000dd28783b */ /* 0x000fee0000004200 */
[C---:B------:R-:W-:Y:S01]  /*5550*/  HMMA.16816.F32.BF16 R88, R4.reuse, R32, R36 ;  /* 0x000000200458723c */ /* 0x040fe20000041824 */
[----:B------:R-:W-:Y:S07]  /*5560*/  LDSM.16.MT88.4 R36, [R217+0x6000] ;  /* 0x00600000d924783b */ /* 0x000fee0000004200 */
[----:B------:R-:W-:Y:S01]  /*5570*/  HMMA.16816.F32.BF16 R84, R4, R34, R20 ;  /* 0x000000220454723c */ /* 0x000fe20000041814 */
[----:B------:R-:W2:Y:S07]  /*5580*/  LDSM.16.MT88.4 R32, [R217+0x3800] ;  /* 0x00380000d920783b */ /* 0x000eae0000004200 */
[----:B------:R-:W-:Y:S08]  /*5590*/  HMMA.16816.F32.BF16 R12, R8, R44, RZ ;  /* 0x0000002c080c723c */ /* 0x000ff000000418ff */
[C---:B------:R-:W-:Y:S08]  /*55a0*/  HMMA.16816.F32.BF16 R80, R4.reuse, R48, R24 ;  /* 0x000000300450723c */ /* 0x040ff00000041818 */
[----:B------:R-:W-:Y:S01]  /*55b0*/  HMMA.16816.F32.BF16 R188, R4, R50, R16 ;  /* 0x0000003204bc723c */ /* 0x000fe20000041810 */
[----:B------:R-:W-:Y:S07]  /*55c0*/  LDSM.16.MT88.4 R48, [R221+0x3800] ;  /* 0x00380000dd30783b */ /* 0x000fee0000004200 */
[C---:B------:R-:W-:Y:S01]  /*55d0*/  HMMA.16816.F32.BF16 R24, R8.reuse, R46, RZ ;  /* 0x0000002e0818723c */ /* 0x040fe200000418ff */
[----:B------:R-:W3:Y:S07]  /*55e0*/  LDSM.16.MT88.4 R44, [R220+0x3000] ;  /* 0x00300000dc2c783b */ /* 0x000eee0000004200 */
[C---:B------:R-:W-:Y:S08]  /*55f0*/  HMMA.16816.F32.BF16 R20, R8.reuse, R56, RZ ;  /* 0x000000380814723c */ /* 0x040ff000000418ff */
[----:B------:R-:W-:Y:S01]  /*5600*/  HMMA.16816.F32.BF16 R16, R8, R58, RZ ;  /* 0x0000003a0810723c */ /* 0x000fe200000418ff */
[----:B------:R-:W-:Y:S07]  /*5610*/  LDSM.16.MT88.4 R56, [R218+0x6000] ;  /* 0x00600000da38783b */ /* 0x000fee0000004200 */
[----:B------:R-:W-:Y:S08]  /*5620*/  HMMA.16816.F32.BF16 R192, R4, R60, R12 ;  /* 0x0000003c04c0723c */ /* 0x000ff0000004180c */
[----:B-1----:R-:W-:Y:S08]  /*5630*/  HMMA.16816.F32.BF16 R12, R8, R28, RZ ;  /* 0x0000001c080c723c */ /* 0x002ff000000418ff */
[C---:B--2---:R-:W-:Y:S08]  /*5640*/  HMMA.16816.F32.BF16 R180, R4.reuse, R32, R20 ;  /* 0x0000002004b4723c */ /* 0x044ff00000041814 */
[----:B------:R-:W-:Y:S01]  /*5650*/  HMMA.16816.F32.BF16 R172, R4, R34, R16 ;  /* 0x0000002204ac723c */ /* 0x000fe20000041810 */
[----:B------:R-:W1:Y:S07]  /*5660*/  LDSM.16.MT88.4 R32, [R220+0x3800] ;  /* 0x00380000dc20783b */ /* 0x000e6e0000004200 */
[----:B------:R-:W-:Y:S08]  /*5670*/  HMMA.16816.F32.BF16 R28, R8, R30, RZ ;  /* 0x0000001e081c723c */ /* 0x000ff000000418ff */
[C---:B------:R-:W-:Y:S01]  /*5680*/  HMMA.16816.F32.BF16 R184, R4.reuse, R62, R24 ;  /* 0x0000003e04b8723c */ /* 0x040fe20000041818 */
[----:B------:R-:W2:Y:S07]  /*5690*/  LDSM.16.MT88.4 R60, [R217+0x6800] ;  /* 0x00680000d93c783b */ /* 0x000eae0000004200 */
[----:B------:R-:W-:Y:S08]  /*56a0*/  HMMA.16816.F32.BF16 R168, R4, R52, R12 ;  /* 0x0000003404a8723c */ /* 0x000ff0000004180c */
[C---:B---3--:R-:W-:Y:S08]  /*56b0*/  HMMA.16816.F32.BF16 R16, R8.reuse, R44, RZ ;  /* 0x0000002c0810723c */ /* 0x048ff000000418ff */
[C---:B------:R-:W-:Y:S01]  /*56c0*/  HMMA.16816.F32.BF16 R12, R8.reuse, R46, RZ ;  /* 0x0000002e080c723c */ /* 0x040fe200000418ff */
[----:B------:R-:W-:Y:S07]  /*56d0*/  LDSM.16.MT88.4 R44, [R220+0x6000] ;  /* 0x00600000dc2c783b */ /* 0x000fee0000004200 */
[C---:B------:R-:W-:Y:S08]  /*56e0*/  HMMA.16816.F32.BF16 R20, R8.reuse, R42, RZ ;  /* 0x0000002a0814723c */ /* 0x040ff000000418ff */
[----:B------:R-:W-:Y:S01]  /*56f0*/  HMMA.16816.F32.BF16 R24, R8, R40, RZ ;  /* 0x000000280818723c */ /* 0x000fe200000418ff */
[----:B------:R-:W3:Y:S07]  /*5700*/  LDSM.16.MT88.4 R40, [R218+0x6800] ;  /* 0x00680000da28783b */ /* 0x000eee0000004200 */
[----:B------:R-:W-:Y:S01]  /*5710*/  HMMA.16816.F32.BF16 R160, R4, R54, R28 ;  /* 0x0000003604a0723c */ /* 0x000fe2000004181c */
[----:B------:R-:W4:Y:S07]  /*5720*/  LDSM.16.MT88.4 R52, [R221+0x6800] ;  /* 0x00680000dd34783b */ /* 0x000f2e0000004200 */
[----:B------:R-:W-:Y:S08]  /*5730*/  HMMA.16816.F32.BF16 R28, R8, R36, RZ ;  /* 0x00000024081c723c */ /* 0x000ff000000418ff */
[C---:B-1----:R-:W-:Y:S08]  /*5740*/  HMMA.16816.F32.BF16 R156, R4.reuse, R32, R16 ;  /* 0x00000020049c723c */ /* 0x042ff00000041810 */
[C---:B------:R-:W-:Y:S01]  /*5750*/  HMMA.16816.F32.BF16 R148, R4.reuse, R34, R12 ;  /* 0x000000220494723c */ /* 0x040fe2000004180c */
[----:B------:R-:W1:Y:S07]  /*5760*/  LDSM.16.MT88.4 R32, [R220+0x6800] ;  /* 0x00680000dc20783b */ /* 0x000e6e0000004200 */
[----:B------:R-:W-:Y:S08]  /*5770*/  HMMA.16816.F32.BF16 R152, R4, R50, R20 ;  /* 0x000000320498723c */ /* 0x000ff00000041814 */
[C---:B------:R-:W-:Y:S08]  /*5780*/  HMMA.16816.F32.BF16 R16, R8.reuse, R58, RZ ;  /* 0x0000003a0810723c */ /* 0x040ff000000418ff */
[C---:B------:R-:W-:Y:S07]  /*5790*/  HMMA.16816.F32.BF16 R12, R8.reuse, R64, RZ ;  /* 0x00000040080c723c */ /* 0x040fee00000418ff */
[----:B------:R-:W-:Y:S01]  /*57a0*/  MOV R65, R122 ;  /* 0x0000007a00417202 */ /* 0x000fe20000000f00 */
[----:B------:R-:W-:Y:S01]  /*57b0*/  HMMA.16816.F32.BF16 R20, R8, R56, RZ ;  /* 0x000000380814723c */ /* 0x000fe200000418ff */
[----:B------:R-:W-:-:S02]  /*57c0*/  FADD.FTZ R122, R69, R68 ;  /* 0x00000044457a7221 */ /* 0x000fc40000010000 */
[----:B------:R-:W-:-:S05]  /*57d0*/  IMAD.MOV.U32 R69, RZ, RZ, R92 ;  /* 0x000000ffff457224 */ /* 0x000fca00078e005c */
[----:B------:R-:W-:Y:S08]  /*57e0*/  HMMA.16816.F32.BF16 R164, R4, R48, R24 ;  /* 0x0000003004a4723c */ /* 0x000ff00000041818 */
[----:B------:R-:W-:Y:S01]  /*57f0*/  HMMA.16816.F32.BF16 R24, R8, R38, RZ ;  /* 0x000000260818723c */ /* 0x000fe200000418ff */
[----:B------:R-:W-:Y:S07]  /*5800*/  LDSM.16.MT88.4 R36, [R218+0x9000] ;  /* 0x00900000da24783b */ /* 0x000fee0000004200 */
[C---:B--2---:R-:W-:Y:S01]  /*5810*/  HMMA.16816.F32.BF16 R56, R4.reuse, R60, R28 ;  /* 0x0000003c0438723c */ /* 0x044fe2000004181c */
[----:B------:R-:W2:Y:S06]  /*5820*/  LDSM.16.MT88.4 R28, [R217+0x9000] ;  /* 0x00900000d91c783b */ /* 0x000eac0000004200 */
[----:B------:R-:W-:Y:S01]  /*5830*/  IMAD.MOV.U32 R60, RZ, RZ, R119 ;  /* 0x000000ffff3c7224 */ /* 0x000fe200078e0077 */
[----:B---3--:R-:W-:Y:S01]  /*5840*/  HMMA.16816.F32.BF16 R96, R4, R42, R16 ;  /* 0x0000002a0460723c */ /* 0x008fe20000041810 */
[----:B------:R-:W-:-:S02]  /*5850*/  IMAD.MOV.U32 R61, RZ, RZ, R121 ;  /* 0x000000ffff3d7224 */ /* 0x000fc400078e0079 */
[----:B------:R3:W-:Y:S05]  /*5860*/  MUFU.EX2 R121, R3 ;  /* 0x0000000300797308 */ /* 0x0007ea0000000800 */
[C---:B----4-:R-:W-:Y:S08]  /*5870*/  HMMA.16816.F32.BF16 R140, R4.reuse, R52, R12 ;  /* 0x00000034048c723c */ /* 0x050ff0000004180c */
[----:B------:R-:W-:Y:S01]  /*5880*/  HMMA.16816.F32.BF16 R176, R4, R40, R20 ;  /* 0x0000002804b0723c */ /* 0x000fe20000041814 */
[----:B---3--:R-:W-:-:S07]  /*5890*/  FFMA.FTZ R3, R79, c[0x0][0x2d0], -R2 ;  /* 0x0000b4004f037a23 */ /* 0x008fce0000010802 */
[C---:B------:R-:W-:Y:S08]  /*58a0*/  HMMA.16816.F32.BF16 R16, R8.reuse, R44, RZ ;  /* 0x0000002c0810723c */ /* 0x040ff000000418ff */
[C---:B------:R-:W-:Y:S08]  /*58b0*/  HMMA.16816.F32.BF16 R12, R8.reuse, R46, RZ ;  /* 0x0000002e080c723c */ /* 0x040ff000000418ff */
[----:B------:R-:W-:Y:S07]  /*58c0*/  HMMA.16816.F32.BF16 R20, R8, R66, RZ ;  /* 0x000000420814723c */ /* 0x000fee00000418ff */
[----:B------:R-:W-:Y:S01]  /*58d0*/  IMAD.MOV.U32 R67, RZ, RZ, R117 ;  /* 0x000000ffff437224 */ /* 0x000fe200078e0075 */
[C---:B------:R-:W-:Y:S01]  /*58e0*/  HMMA.16816.F32.BF16 R144, R4.reuse, R62, R24 ;  /* 0x0000003e0490723c */ /* 0x040fe20000041818 */
[----:B------:R-:W3:Y:S01]  /*58f0*/  LDSM.16.MT88.4 R24, [R217+0x9800] ;  /* 0x00980000d918783b */ /* 0x000ee20000004200 */
[----:B------:R-:W-:Y:S01]  /*5900*/  IMAD.MOV.U32 R66, RZ, RZ, R116 ;  /* 0x000000ffff427224 */ /* 0x000fe200078e0074 */
[----:B------:R4:W2:Y:S04]  /*5910*/  MUFU.EX2 R63, R3 ;  /* 0x00000003003f7308 */ /* 0x0008a80000000800 */
[----:B------:R-:W-:Y:S01]  /*5920*/  MOV R62, R118 ;  /* 0x00000076003e7202 */ /* 0x000fe20000000f00 */
[C---:B-1----:R-:W-:Y:S08]  /*5930*/  HMMA.16816.F32.BF16 R128, R4.reuse, R32, R16 ;  /* 0x000000200480723c */ /* 0x042ff00000041810 */
[----:B------:R-:W-:Y:S01]  /*5940*/  HMMA.16816.F32.BF16 R124, R4, R34, R12 ;  /* 0x00000022047c723c */ /* 0x000fe2000004180c */
[----:B------:R-:W1:Y:S01]  /*5950*/  LDSM.16.MT88.4 R32, [R218+0x9800] ;  /* 0x00980000da20783b */ /* 0x000e620000004200 */
[----:B----4-:R-:W-:-:S04]  /*5960*/  FFMA.FTZ R3, R78, c[0x0][0x2d0], -R2 ;  /* 0x0000b4004e037a23 */ /* 0x010fc80000010802 */
[----:B------:R4:W-:Y:S02]  /*5970*/  MUFU.EX2 R222, R3 ;  /* 0x0000000300de7308 */ /* 0x0009e40000000800 */
[----:B------:R-:W-:Y:S08]  /*5980*/  HMMA.16816.F32.BF16 R136, R4, R54, R20 ;  /* 0x000000360488723c */ /* 0x000ff00000041814 */
[C---:B--2---:R-:W-:Y:S07]  /*5990*/  HMMA.16816.F32.BF16 R20, R8.reuse, R28, RZ ;  /* 0x0000001c0814723c */ /* 0x044fee00000418ff */
[----:B------:R-:W-:Y:S01]  /*59a0*/  MOV R29, R115 ;  /* 0x00000073001d7202 */ /* 0x000fe20000000f00 */
[----:B------:R-:W-:Y:S01]  /*59b0*/  HMMA.16816.F32.BF16 R16, R8, R30, RZ ;  /* 0x0000001e0810723c */ /* 0x000fe200000418ff */
[----:B------:R-:W-:-:S02]  /*59c0*/  IMAD.MOV.U32 R28, RZ, RZ, R114 ;  /* 0x000000ffff1c7224 */ /* 0x000fc400078e0072 */
[----:B----4-:R-:W-:-:S04]  /*59d0*/  FFMA.FTZ R3, R77, c[0x0][0x2d0], -R2 ;  /* 0x0000b4004d037a23 */ /* 0x010fc80000010802 */
[----:B------:R-:W-:Y:S01]  /*59e0*/  IMAD.MOV.U32 R31, RZ, RZ, R113 ;  /* 0x000000ffff1f7224 */ /* 0x000fe200078e0071 */
[----:B------:R-:W-:Y:S01]  /*59f0*/  HMMA.16816.F32.BF16 R12, R8, R36, RZ ;  /* 0x00000024080c723c */ /* 0x000fe200000418ff */
[----:B------:R-:W-:Y:S01]  /*5a00*/  MOV R30, R112 ;  /* 0x00000070001e7202 */ /* 0x000fe20000000f00 */
[----:B------:R2:W-:Y:S06]  /*5a10*/  MUFU.EX2 R64, R3 ;  /* 0x0000000300407308 */ /* 0x0005ec0000000800 */
[C---:B---3--:R-:W-:Y:S01]  /*5a20*/  HMMA.16816.F32.BF16 R116, R4.reuse, R24, R20 ;  /* 0x000000180474723c */ /* 0x048fe20000041814 */
[----:B------:R-:W3:Y:S06]  /*5a30*/  LDSM.16.MT88.4 R20, [R221+0x9000] ;  /* 0x00900000dd14783b */ /* 0x000eec0000004200 */
[----:B------:R-:W-:Y:S01]  /*5a40*/  IMAD.MOV.U32 R25, RZ, RZ, R110 ;  /* 0x000000ffff197224 */ /* 0x000fe200078e006e */
[----:B------:R-:W-:Y:S01]  /*5a50*/  HMMA.16816.F32.BF16 R112, R4, R26, R16 ;  /* 0x0000001a0470723c */ /* 0x000fe20000041810 */
[----:B------:R-:W-:Y:S01]  /*5a60*/  IMAD.MOV.U32 R24, RZ, RZ, R109 ;  /* 0x000000ffff187224 */ /* 0x000fe200078e006d */
[----:B------:R-:W4:Y:S01]  /*5a70*/  LDSM.16.MT88.4 R16, [R221+0x9800] ;  /* 0x00980000dd10783b */ /* 0x000f220000004200 */
[----:B--2---:R-:W-:-:S04]  /*5a80*/  FFMA.FTZ R3, R75, c[0x0][0x2d0], -R0 ;  /* 0x0000b4004b037a23 */ /* 0x004fc80000010800 */
[----:B------:R-:W-:Y:S01]  /*5a90*/  MOV R27, R111 ;  /* 0x0000006f001b7202 */ /* 0x000fe20000000f00 */
[----:B------:R-:W-:Y:S02]  /*5aa0*/  IMAD.MOV.U32 R26, RZ, RZ, R108 ;  /* 0x000000ffff1a7224 */ /* 0x000fe400078e006c */
[----:B-1----:R-:W-:Y:S07]  /*5ab0*/  HMMA.16816.F32.BF16 R108, R4, R32, R12 ;  /* 0x00000020046c723c */ /* 0x002fee000004180c */
[----:B------:R-:W-:Y:S01]  /*5ac0*/  MOV R32, R107 ;  /* 0x0000006b00207202 */ /* 0x000fe20000000f00 */
[----:B------:R-:W-:Y:S01]  /*5ad0*/  HMMA.16816.F32.BF16 R12, R8, R38, RZ ;  /* 0x00000026080c723c */ /* 0x000fe200000418ff */
[----:B------:R-:W-:-:S02]  /*5ae0*/  IMAD.MOV.U32 R33, RZ, RZ, R120 ;  /* 0x000000ffff217224 */ /* 0x000fc400078e0078 */
[----:B------:R1:W-:Y:S02]  /*5af0*/  MUFU.EX2 R120, R3 ;  /* 0x0000000300787308 */ /* 0x0003e40000000800 */
[----:B-1----:R-:W-:-:S06]  /*5b00*/  FFMA.FTZ R3, R74, c[0x0][0x2d0], -R0 ;  /* 0x0000b4004a037a23 */ /* 0x002fcc0000010800 */
[----:B------:R1:W2:Y:S11]  /*5b10*/  MUFU.EX2 R219, R3 ;  /* 0x0000000300db7308 */ /* 0x0002b60000000800 */
[----:B------:R-:W-:Y:S02]  /*5b20*/  @!UPT UIADD3 URZ, URZ, URZ, URZ ;  /* 0x0000003f3f3ff290 */ /* 0x000fe4000fffe03f */
[----:B------:R-:W-:Y:S07]  /*5b30*/  HMMA.16816.F32.BF16 R104, R4, R34, R12 ;  /* 0x000000220468723c */ /* 0x000fee000004180c */
[----:B------:R-:W-:Y:S01]  /*5b40*/  IMAD.MOV.U32 R35, RZ, RZ, R95 ;  /* 0x000000ffff237224 */ /* 0x000fe200078e005f */
[----:B---3--:R-:W-:Y:S01]  /*5b50*/  HMMA.16816.F32.BF16 R12, R8, R20, RZ ;  /* 0x00000014080c723c */ /* 0x008fe200000418ff */
[----:B-1----:R-:W-:-:S04]  /*5b60*/  FFMA.FTZ R3, R73, c[0x0][0x2d0], -R0 ;  /* 0x0000b40049037a23 */ /* 0x002fc80000010800 */
[----:B------:R1:W-:Y:S11]  /*5b70*/  MUFU.EX2 R34, R3 ;  /* 0x0000000300227308 */ /* 0x0003f60000000800 */
[----:B------:R-:W-:Y:S08]  /*5b80*/  @!UPT UIADD3 URZ, URZ, URZ, URZ ;  /* 0x0000003f3f3ff290 */ /* 0x000ff0000fffe03f */
[----:B----4-:R-:W-:Y:S01]  /*5b90*/  HMMA.16816.F32.BF16 R100, R4, R16, R12 ;  /* 0x000000100464723c */ /* 0x010fe2000004180c */
[----:B-1----:R-:W-:-:S04]  /*5ba0*/  FFMA.FTZ R3, R72, c[0x0][0x2d0], -R0 ;  /* 0x0000b40048037a23 */ /* 0x002fc80000010800 */
[----:B------:R1:W3:Y:S03]  /*5bb0*/  MUFU.EX2 R68, R3 ;  /* 0x0000000300447308 */ /* 0x0002e60000000800 */
[----:B------:R-:W-:Y:S01]  /*5bc0*/  HMMA.16816.F32.BF16 R12, R8, R22, RZ ;  /* 0x00000016080c723c */ /* 0x000fe200000418ff */
[----:B-1----:R-:W-:-:S04]  /*5bd0*/  IMAD.MOV.U32 R3, RZ, RZ, R65 ;  /* 0x000000ffff037224 */ /* 0x002fc800078e0041 */
[----:B------:R-:W-:Y:S11]  /*5be0*/  FFMA.FTZ R3, R3, c[0x0][0x2d0], -R2 ;  /* 0x0000b40003037a23 */ /* 0x000ff60000010802 */
[----:B------:R-:W-:Y:S08]  /*5bf0*/  @!UPT UIADD3 URZ, URZ, URZ, URZ ;  /* 0x0000003f3f3ff290 */ /* 0x000ff0000fffe03f */
[----:B------:R-:W-:Y:S01]  /*5c00*/  HMMA.16816.F32.BF16 R92, R4, R18, R12 ;  /* 0x00000012045c723c */ /* 0x000fe2000004180c */
[----:B------:R-:W1:Y:S07]  /*5c10*/  LDSM.16.MT88.4 R12, [R220+0x9000] ;  /* 0x00900000dc0c783b */ /* 0x000e6e0000004200 */
[C---:B-1----:R-:W-:Y:S08]  /*5c20*/  HMMA.16816.F32.BF16 R16, R8.reuse, R12, RZ ;  /* 0x0000000c0810723c */ /* 0x042ff000000418ff */
[----:B------:R-:W-:Y:S01]  /*5c30*/  HMMA.16816.F32.BF16 R8, R8, R14, RZ ;  /* 0x0000000e0808723c */ /* 0x000fe200000418ff */
[----:B------:R-:W1:Y:S11]  /*5c40*/  LDSM.16.MT88.4 R12, [R220+0x9800] ;  /* 0x00980000dc0c783b */ /* 0x000e760000004200 */
[----:B------:R-:W-:Y:S04]  /*5c50*/  @!UPT UIADD3 URZ, URZ, URZ, URZ ;  /* 0x0000003f3f3ff290 */ /* 0x000fe8000fffe03f */
[C---:B-1----:R-:W-:Y:S08]  /*5c60*/  HMMA.16816.F32.BF16 R52, R4.reuse, R12, R16 ;  /* 0x0000000c0434723c */ /* 0x042ff00000041810 */
[----:B------:R-:W-:Y:S01]  /*5c70*/  HMMA.16816.F32.BF16 R12, R4, R14, R8 ;  /* 0x0000000e040c723c */ /* 0x000fe20000041808 */
[----:B------:R-:W1:Y:S06]  /*5c80*/  LDSM.16.MT88.4 R8, [R217+0x1000] ;  /* 0x00100000d908783b */ /* 0x000e6c0000004200 */
[----:B------:R-:W-:-:S02]  /*5c90*/  F2FP.BF16.PACK_AB R4, R63, R121 ;  /* 0x000000793f04723e */ /* 0x000fc400000010ff */
[----:B--2---:R-:W-:Y:S02]  /*5ca0*/  F2FP.BF16.PACK_AB R5, R219, R120 ;  /* 0x00000078db05723e */ /* 0x004fe400000010ff */
[----:B------:R-:W-:Y:S02]  /*5cb0*/  F2FP.BF16.PACK_AB R6, R64, R222 ;  /* 0x000000de4006723e */ /* 0x000fe400000010ff */
[----:B---3--:R-:W-:-:S07]  /*5cc0*/  F2FP.BF16.PACK_AB R7, R68, R34 ;  /* 0x000000224407723e */ /* 0x008fce00000010ff */
[C---:B-1----:R-:W-:Y:S08]  /*5cd0*/  HMMA.16816.F32.BF16 R88, R4.reuse, R8, R88 ;  /* 0x000000080458723c */ /* 0x042ff00000041858 */
[C---:B------:R-:W-:Y:S01]  /*5ce0*/  HMMA.16816.F32.BF16 R48, R4.reuse, R10, R84 ;  /* 0x0000000a0430723c */ /* 0x040fe20000041854 */
[----:B------:R-:W1:Y:S07]  /*5cf0*/  LDSM.16.MT88.4 R8, [R218+0x1000] ;  /* 0x00100000da08783b */ /* 0x000e6e0000004200 */
[C---:B-1----:R-:W-:Y:S07]  /*5d00*/  HMMA.16816.F32.BF16 R84, R4.reuse, R8, R200 ;  /* 0x000000080454723c */ /* 0x042fee00000418c8 */
[----:B------:R-:W-:Y:S01]  /*5d10*/  MOV R203, R64 ;  /* 0x0000004000cb7202 */ /* 0x000fe20000000f00 */
[----:B------:R-:W-:Y:S01]  /*5d20*/  HMMA.16816.F32.BF16 R44, R4, R10, R196 ;  /* 0x0000000a042c723c */ /* 0x000fe200000418c4 */
[----:B------:R-:W1:Y:S01]  /*5d30*/  LDSM.16.MT88.4 R8, [R221+0x1000] ;  /* 0x00100000dd08783b */ /* 0x000e620000004200 */
[----:B------:R-:W-:Y:S01]  /*5d40*/  MOV R200, R63 ;  /* 0x0000003f00c87202 */ /* 0x000fe20000000f00 */
[----:B------:R-:W-:-:S02]  /*5d50*/  IMAD.MOV.U32 R201, RZ, RZ, R60 ;  /* 0x000000ffffc97224 */ /* 0x000fc400078e003c */
[----:B------:R-:W-:Y:S02]  /*5d60*/  IMAD.MOV.U32 R202, RZ, RZ, R61 ;  /* 0x000000ffffca7224 */ /* 0x000fe400078e003d */
[----:B------:R-:W-:Y:S01]  /*5d70*/  IMAD.MOV.U32 R196, RZ, RZ, R29 ;  /* 0x000000ffffc47224 */ /* 0x000fe200078e001d */
[----:B------:R-:W-:Y:S01]  /*5d80*/  MOV R197, R66 ;  /* 0x0000004200c57202 */ /* 0x000fe20000000f00 */
[----:B------:R-:W-:Y:S02]  /*5d90*/  IMAD.MOV.U32 R198, RZ, RZ, R67 ;  /* 0x000000ffffc67224 */ /* 0x000fe400078e0043 */
[----:B------:R-:W-:Y:S01]  /*5da0*/  IMAD.MOV.U32 R199, RZ, RZ, R62 ;  /* 0x000000ffffc77224 */ /* 0x000fe200078e003e */
[C---:B-1----:R-:W-:Y:S08]  /*5db0*/  HMMA.16816.F32.BF16 R80, R4.reuse, R8, R80 ;  /* 0x000000080450723c */ /* 0x042ff00000041850 */
[----:B------:R-:W-:Y:S01]  /*5dc0*/  HMMA.16816.F32.BF16 R40, R4, R10, R188 ;  /* 0x0000000a0428723c */ /* 0x000fe200000418bc */
[----:B------:R-:W1:Y:S06]  /*5dd0*/  LDSM.16.MT88.4 R8, [R220+0x1000] ;  /* 0x00100000dc08783b */ /* 0x000e6c0000004200 */
[----:B------:R-:W-:Y:S01]  /*5de0*/  IMAD.MOV.U32 R189, RZ, RZ, R30 ;  /* 0x000000ffffbd7224 */ /* 0x000fe200078e001e */
[----:B------:R-:W-:Y:S01]  /*5df0*/  MOV R190, R31 ;  /* 0x0000001f00be7202 */ /* 0x000fe20000000f00 */
[----:B------:R-:W-:-:S02]  /*5e00*/  IMAD.MOV.U32 R191, RZ, RZ, R28 ;  /* 0x000000ffffbf7224 */ /* 0x000fc400078e001c */
[----:B------:R-:W-:Y:S01]  /*5e10*/  IMAD.MOV.U32 R188, RZ, RZ, R25 ;  /* 0x000000ffffbc7224 */ /* 0x000fe200078e0019 */
[C---:B-1----:R-:W-:Y:S07]  /*5e20*/  HMMA.16816.F32.BF16 R76, R4.reuse, R8, R192 ;  /* 0x00000008044c723c */ /* 0x042fee00000418c0 */
[----:B------:R-:W-:Y:S01]  /*5e30*/  MOV R195, R34 ;  /* 0x0000002200c37202 */ /* 0x000fe20000000f00 */
[----:B------:R-:W-:Y:S01]  /*5e40*/  HMMA.16816.F32.BF16 R36, R4, R10, R184 ;  /* 0x0000000a0424723c */ /* 0x000fe200000418b8 */
[----:B------:R-:W1:Y:S01]  /*5e50*/  LDSM.16.MT88.4 R8, [R217+0x4000] ;  /* 0x00400000d908783b */ /* 0x000e620000004200 */
[----:B------:R-:W-:Y:S01]  /*5e60*/  MOV R192, R68 ;  /* 0x0000004400c07202 */ /* 0x000fe20000000f00 */
[----:B------:R-:W-:-:S02]  /*5e70*/  IMAD.MOV.U32 R193, RZ, RZ, R71 ;  /* 0x000000ffffc17224 */ /* 0x000fc400078e0047 */
[----:B------:R-:W-:Y:S02]  /*5e80*/  IMAD.MOV.U32 R194, RZ, RZ, R70 ;  /* 0x000000ffffc27224 */ /* 0x000fe400078e0046 */
[----:B------:R-:W-:Y:S01]  /*5e90*/  MOV R184, R33 ;  /* 0x0000002100b87202 */ /* 0x000fe20000000f00 */
[----:B------:R-:W-:Y:S01]  /*5ea0*/  IMAD.MOV.U32 R185, RZ, RZ, R26 ;  /* 0x000000ffffb97224 */ /* 0x000fe200078e001a */
[----:B------:R-:W-:Y:S01]  /*5eb0*/  MOV R187, R24 ;  /* 0x0000001800bb7202 */ /* 0x000fe20000000f00 */
[----:B------:R-:W-:Y:S01]  /*5ec0*/  IMAD.MOV.U32 R186, RZ, RZ, R27 ;  /* 0x000000ffffba7224 */ /* 0x000fe200078e001b */
[----:B-1----:R-:W-:Y:S07]  /*5ed0*/  HMMA.16816.F32.BF16 R72, R4, R8, R180 ;  /* 0x000000080448723c */ /* 0x002fee00000418b4 */
[----:B------:R-:W-:-:S02]  /*5ee0*/  IMAD.MOV.U32 R182, RZ, RZ, R35 ;  /* 0x000000ffffb67224 */ /* 0x000fc400078e0023 */
[----:B------:R-:W-:Y:S02]  /*5ef0*/  IMAD.MOV.U32 R181, RZ, RZ, R32 ;  /* 0x000000ffffb57224 */ /* 0x000fe400078e0020 */
[C---:B------:R-:W-:Y:S01]  /*5f00*/  HMMA.16816.F32.BF16 R32, R4.reuse, R10, R172 ;  /* 0x0000000a0420723c */ /* 0x040fe200000418ac */
[----:B------:R-:W1:Y:S01]  /*5f10*/  LDSM.16.MT88.4 R8, [R218+0x4000] ;  /* 0x00400000da08783b */ /* 0x000e620000004200 */
[----:B------:R-:W-:Y:S02]  /*5f20*/  IMAD.MOV.U32 R183, RZ, RZ, R69 ;  /* 0x000000ffffb77224 */ /* 0x000fe400078e0045 */
[----:B------:R-:W-:Y:S01]  /*5f30*/  IMAD.MOV.U32 R180, RZ, RZ, R181 ;  /* 0x000000ffffb47224 */ /* 0x000fe200078e00b5 */
[----:B------:R-:W-:Y:S01]  /*5f40*/  MOV R181, R182 ;  /* 0x000000b600b57202 */ /* 0x000fe20000000f00 */
[----:B------:R-:W-:Y:S02]  /*5f50*/  IMAD.MOV.U32 R182, RZ, RZ, R223 ;  /* 0x000000ffffb67224 */ /* 0x000fe400078e00df */
        /* <DEDUP_REMOVED lines=37> */
[----:B------:R-:W-:-:S02]  /*61b0*/  MOV R119, R190 ;  /* 0x000000be00777202 */ /* 0x000fc40000000f00 */
[----:B------:R-:W-:Y:S01]  /*61c0*/  MOV R116, R187 ;  /* 0x000000bb00747202 */ /* 0x000fe20000000f00 */
[----:B------:R-:W-:Y:S02]  /*61d0*/  IMAD.MOV.U32 R187, RZ, RZ, R199 ;  /* 0x000000ffffbb7224 */ /* 0x000fe400078e00c7 */
[C---:B-1----:R-:W-:Y:S08]  /*61e0*/  HMMA.16816.F32.BF16 R160, R4.reuse, R8, R108 ;  /* 0x0000000804a0723c */ /* 0x042ff0000004186c */
[----:B------:R-:W-:Y:S01]  /*61f0*/  HMMA.16816.F32.BF16 R136, R4, R10, R104 ;  /* 0x0000000a0488723c */ /* 0x000fe20000041868 */
[----:B------:R-:W1:Y:S01]  /*6200*/  LDSM.16.MT88.4 R8, [R221+0xa000] ;  /* 0x00a00000dd08783b */ /* 0x000e620000004200 */
[----:B------:R2:W-:Y:S02]  /*6210*/  MUFU.EX2 R105, R3 ;  /* 0x0000000300697308 */ /* 0x0005e40000000800 */
[----:B--2---:R-:W-:-:S02]  /*6220*/  FFMA.FTZ R3, R252, c[0x0][0x2d0], -R2 ;  /* 0x0000b400fc037a23 */ /* 0x004fc40000010802 */
[----:B------:R-:W-:Y:S02]  /*6230*/  IMAD.MOV.U32 R252, RZ, RZ, R127 ;  /* 0x000000fffffc7224 */ /* 0x000fe400078e007f */
[C---:B-1----:R-:W-:Y:S08]  /*6240*/  HMMA.16816.F32.BF16 R156, R4.reuse, R8, R100 ;  /* 0x00000008049c723c */ /* 0x042ff00000041864 */
[----:B------:R-:W-:Y:S01]  /*6250*/  HMMA.16816.F32.BF16 R100, R4, R10, R92 ;  /* 0x0000000a0464723c */ /* 0x000fe2000004185c */
[----:B------:R-:W1:Y:S01]  /*6260*/  LDSM.16.MT88.4 R8, [R220+0xa000] ;  /* 0x00a00000dc08783b */ /* 0x000e620000004200 */
[----:B------:R2:W3:Y:S02]  /*6270*/  MUFU.EX2 R95, R3 ;  /* 0x00000003005f7308 */ /* 0x0004e40000000800 */
[----:B--2---:R-:W-:-:S04]  /*6280*/  FFMA.FTZ R3, R215, c[0x0][0x2d0], -R2 ;  /* 0x0000b400d7037a23 */ /* 0x004fc80000010802 */
[C---:B-1----:R-:W-:Y:S08]  /*6290*/  HMMA.16816.F32.BF16 R152, R4.reuse, R8, R52 ;  /* 0x000000080498723c */ /* 0x042ff00000041834 */
[----:B------:R-:W-:Y:S01]  /*62a0*/  HMMA.16816.F32.BF16 R12, R4, R10, R12 ;  /* 0x0000000a040c723c */ /* 0x000fe2000004180c */
[----:B------:R1:W-:Y:S01]  /*62b0*/  MUFU.EX2 R6, R3 ;  /* 0x0000000300067308 */ /* 0x0003e20000000800 */
[----:B------:R-:W2:Y:S05]  /*62c0*/  LDSM.16.MT88.4 R8, [R217+0x1800] ;  /* 0x00180000d908783b */ /* 0x000eaa0000004200 */
[----:B------:R-:W-:-:S02]  /*62d0*/  FFMA.FTZ R4, R210, c[0x0][0x2d0], -R0 ;  /* 0x0000b400d2047a23 */ /* 0x000fc40000010800 */
[----:B------:R-:W-:Y:S02]  /*62e0*/  FADD.FTZ R5, R134, R122 ;  /* 0x0000007a86057221 */ /* 0x000fe40000010000 */
[----:B------:R-:W-:Y:S01]  /*62f0*/  MUFU.EX2 R106, R4 ;  /* 0x00000004006a7308 */ /* 0x000fe20000000800 */
[----:B------:R-:W-:Y:S02]  /*6300*/  IMAD.MOV.U32 R122, RZ, RZ, R195 ;  /* 0x000000ffff7a7224 */ /* 0x000fe400078e00c3 */
[----:B------:R-:W-:Y:S02]  /*6310*/  FADD.FTZ R5, R204, R5 ;  /* 0x00000005cc057221 */ /* 0x000fe40000010000 */
[----:B-1----:R-:W-:-:S04]  /*6320*/  FFMA.FTZ R3, R214, c[0x0][0x2d0], -R2 ;  /* 0x0000b400d6037a23 */ /* 0x002fc80000010802 */
[----:B------:R1:W-:Y:S02]  /*6330*/  MUFU.EX2 R104, R3 ;  /* 0x0000000300687308 */ /* 0x0003e40000000800 */
[----:B-1----:R-:W-:Y:S01]  /*6340*/  FADD.FTZ R3, R207, R123 ;  /* 0x0000007bcf037221 */ /* 0x002fe20000010000 */
[----:B------:R-:W-:-:S03]  /*6350*/  MOV R123, R128 ;  /* 0x00000080007b7202 */ /* 0x000fc60000000f00 */
[----:B------:R-:W-:Y:S02]  /*6360*/  FADD.FTZ R4, R206, R3 ;  /* 0x00000003ce047221 */ /* 0x000fe40000010000 */
[----:B------:R-:W-:Y:S02]  /*6370*/  FFMA.FTZ R3, R211, c[0x0][0x2d0], -R0 ;  /* 0x0000b400d3037a23 */ /* 0x000fe40000010800 */
[----:B------:R-:W-:Y:S02]  /*6380*/  FADD.FTZ R4, R209, R4 ;  /* 0x00000004d1047221 */ /* 0x000fe40000010000 */
[----:B------:R1:W4:Y:S02]  /*6390*/  MUFU.EX2 R94, R3 ;  /* 0x00000003005e7308 */ /* 0x0003240000000800 */
[----:B------:R-:W-:Y:S01]  /*63a0*/  FADD.FTZ R92, R208, R4 ;  /* 0x00000004d05c7221 */ /* 0x000fe20000010000 */
[----:B---3--:R-:W-:Y:S01]  /*63b0*/  F2FP.BF16.PACK_AB R4, R95, R105 ;  /* 0x000000695f04723e */ /* 0x008fe200000010ff */
[----:B-1----:R-:W-:-:S04]  /*63c0*/  FFMA.FTZ R3, R213, c[0x0][0x2d0], -R0 ;  /* 0x0000b400d5037a23 */ /* 0x002fc80000010800 */
[----:B------:R1:W-:Y:S02]  /*63d0*/  MUFU.EX2 R223, R3 ;  /* 0x0000000300df7308 */ /* 0x0003e40000000800 */
[----:B-1----:R-:W-:-:S06]  /*63e0*/  FFMA.FTZ R3, R212, c[0x0][0x2d0], -R0 ;  /* 0x0000b400d4037a23 */ /* 0x002fcc0000010800 */
[----:B------:R1:W3:Y:S02]  /*63f0*/  MUFU.EX2 R134, R3 ;  /* 0x0000000300867308 */ /* 0x0002e40000000800 */
[----:B-1----:R-:W-:Y:S01]  /*6400*/  FADD.FTZ R3, R205, R5 ;  /* 0x00000005cd037221 */ /* 0x002fe20000010000 */
[----:B----4-:R-:W-:Y:S02]  /*6410*/  F2FP.BF16.PACK_AB R5, R94, R106 ;  /* 0x0000006a5e05723e */ /* 0x010fe400000010ff */
[----:B---3--:R-:W-:Y:S01]  /*6420*/  F2FP.BF16.PACK_AB R7, R134, R223 ;  /* 0x000000df8607723e */ /* 0x008fe200000010ff */
[----:B------:R-:W-:Y:S02]  /*6430*/  FADD.FTZ R93, R135, R3 ;  /* 0x00000003875d7221 */ /* 0x000fe40000010000 */
[----:B------:R-:W-:-:S05]  /*6440*/  IMAD.MOV.U32 R135, RZ, RZ, R6 ;  /* 0x000000ffff877224 */ /* 0x000fca00078e0006 */
[----:B------:R-:W-:-:S07]  /*6450*/  F2FP.BF16.PACK_AB R6, R104, R135 ;  /* 0x000000876806723e */ /* 0x000fce00000010ff */
[C---:B--2---:R-:W-:Y:S08]  /*6460*/  HMMA.16816.F32.BF16 R200, R4.reuse, R8, R88 ;  /* 0x0000000804c8723c */ /* 0x044ff00000041858 */
        /* <DEDUP_REMOVED lines=8> */
[----:B------:R-:W-:Y:S01]  /*64f0*/  IMAD.MOV.U32 R86, RZ, RZ, R104 ;  /* 0x000000ffff567224 */ /* 0x000fe200078e0068 */
[----:B------:R-:W-:Y:S01]  /*6500*/  MOV R47, R185 ;  /* 0x000000b9002f7202 */ /* 0x000fe20000000f00 */
[----:B------:R-:W-:Y:S01]  /*6510*/  IMAD.MOV.U32 R46, RZ, RZ, R186 ;  /* 0x000000ffff2e7224 */ /* 0x000fe200078e00ba */
[----:B------:R-:W-:Y:S01]  /*6520*/  MOV R44, R192 ;  /* 0x000000c0002c7202 */ /* 0x000fe20000000f00 */
[----:B------:R-:W-:-:S06]  /*6530*/  IMAD.MOV.U32 R45, RZ, RZ, R187 ;  /* 0x000000ffff2d7224 */ /* 0x000fcc00078e00bb */
[----:B------:R-:W-:Y:S01]  /*6540*/  IMAD.MOV.U32 R3, RZ, RZ, R52 ;  /* 0x000000ffff037224 */ /* 0x000fe200078e0034 */
[----:B------:R-:W-:Y:S01]  /*6550*/  MOV R48, R54 ;  /* 0x0000003600307202 */ /* 0x000fe20000000f00 */
[----:B------:R-:W-:Y:S02]  /*6560*/  IMAD.MOV.U32 R52, RZ, RZ, R184 ;  /* 0x000000ffff347224 */ /* 0x000fe400078e00b8 */
[----:B------:R-:W-:Y:S02]  /*6570*/  IMAD.MOV.U32 R50, RZ, RZ, R55 ;  /* 0x000000ffff327224 */ /* 0x000fe400078e0037 */
[----:B------:R-:W-:Y:S01]  /*6580*/  IMAD.MOV.U32 R49, RZ, RZ, R53 ;  /* 0x000000ffff317224 */ /* 0x000fe200078e0035 */
[----:B------:R-:W-:Y:S01]  /*6590*/  MOV R53, R119 ;  /* 0x0000007700357202 */ /* 0x000fe20000000f00 */
[----:B------:R-:W-:Y:S02]  /*65a0*/  IMAD.MOV.U32 R55, RZ, RZ, R117 ;  /* 0x000000ffff377224 */ /* 0x000fe400078e0075 */
[----:B------:R-:W-:Y:S01]  /*65b0*/  IMAD.MOV.U32 R54, RZ, RZ, R118 ;  /* 0x000000ffff367224 */ /* 0x000fe200078e0076 */
[C---:B-1----:R-:W-:Y:S07]  /*65c0*/  HMMA.16816.F32.BF16 R208, R4.reuse, R8, R80 ;  /* 0x0000000804d0723c */ /* 0x042fee0000041850 */
[----:B------:R-:W-:Y:S01]  /*65d0*/  IMAD.MOV.U32 R80, RZ, RZ, R180 ;  /* 0x000000ffff507224 */ /* 0x000fe200078e00b4 */
[----:B------:R-:W-:Y:S01]  /*65e0*/  HMMA.16816.F32.BF16 R204, R4, R10, R40 ;  /* 0x0000000a04cc723c */ /* 0x000fe20000041828 */
[----:B------:R-:W1:Y:S01]  /*65f0*/  LDSM.16.MT88.4 R8, [R220+0x1800] ;  /* 0x00180000dc08783b */ /* 0x000e620000004200 */
[----:B------:R-:W-:Y:S01]  /*6600*/  MOV R81, R181 ;  /* 0x000000b500517202 */ /* 0x000fe20000000f00 */
[----:B------:R-:W-:-:S02]  /*6610*/  IMAD.MOV.U32 R82, RZ, RZ, R182 ;  /* 0x000000ffff527224 */ /* 0x000fc400078e00b6 */
[----:B------:R-:W-:Y:S02]  /*6620*/  IMAD.MOV.U32 R83, RZ, RZ, R183 ;  /* 0x000000ffff537224 */ /* 0x000fe400078e00b7 */
[----:B------:R-:W-:Y:S01]  /*6630*/  IMAD.MOV.U32 R41, RZ, RZ, R3 ;  /* 0x000000ffff297224 */ /* 0x000fe200078e0003 */
[----:B------:R-:W-:Y:S01]  /*6640*/  MOV R3, R194 ;  /* 0x000000c200037202 */ /* 0x000fe20000000f00 */
[----:B------:R-:W-:Y:S01]  /*6650*/  IMAD.MOV.U32 R43, RZ, RZ, R131 ;  /* 0x000000ffff2b7224 */ /* 0x000fe200078e0083 */
[----:B------:R-:W-:Y:S01]  /*6660*/  MOV R42, R130 ;  /* 0x00000082002a7202 */ /* 0x000fe20000000f00 */
[----:B------:R-:W-:Y:S02]  /*6670*/  IMAD.MOV.U32 R40, RZ, RZ, R50 ;  /* 0x000000ffff287224 */ /* 0x000fe400078e0032 */
[----:B------:R-:W-:Y:S01]  /*6680*/  FFMA.FTZ R3, R3, c[0x0][0x2d0], -R2 ;  /* 0x0000b40003037a23 */ /* 0x000fe20000010802 */
[C---:B-1----:R-:W-:Y:S07]  /*6690*/  HMMA.16816.F32.BF16 R196, R4.reuse, R8, R76 ;  /* 0x0000000804c4723c */ /* 0x042fee000004184c */
[----:B------:R-:W-:Y:S01]  /*66a0*/  IMAD.MOV.U32 R76, RZ, RZ, R124 ;  /* 0x000000ffff4c7224 */ /* 0x000fe200078e007c */
[----:B------:R-:W-:Y:S01]  /*66b0*/  HMMA.16816.F32.BF16 R184, R4, R10, R36 ;  /* 0x0000000a04b8723c */ /* 0x000fe20000041824 */
[----:B------:R-:W1:Y:S01]  /*66c0*/  LDSM.16.MT88.4 R8, [R217+0x4800] ;  /* 0x00480000d908783b */ /* 0x000e620000004200 */
[----:B------:R-:W-:Y:S01]  /*66d0*/  MOV R77, R116 ;  /* 0x00000074004d7202 */ /* 0x000fe20000000f00 */
[----:B------:R-:W-:Y:S01]  /*66e0*/  IMAD.MOV.U32 R79, RZ, RZ, R48 ;  /* 0x000000ffff4f7224 */ /* 0x000fe200078e0030 */
[----:B------:R-:W-:-:S03]  /*66f0*/  MOV R78, R49 ;  /* 0x00000031004e7202 */ /* 0x000fc60000000f00 */
[----:B------:R-:W-:Y:S01]  /*6700*/  IMAD.MOV.U32 R39, RZ, RZ, R125 ;  /* 0x000000ffff277224 */ /* 0x000fe200078e007d */
[----:B------:R-:W-:Y:S01]  /*6710*/  MOV R38, R126 ;  /* 0x0000007e00267202 */ /* 0x000fe20000000f00 */
[----:B------:R-:W-:Y:S01]  /*6720*/  IMAD.MOV.U32 R37, RZ, RZ, R129 ;  /* 0x000000ffff257224 */ /* 0x000fe200078e0081 */
        /* <DEDUP_REMOVED lines=11> */
[----:B------:R-:W-:-:S02]  /*67e0*/  IMAD.MOV.U32 R25, RZ, RZ, R82 ;  /* 0x000000ffff197224 */ /* 0x000fc400078e0052 */
        /* <DEDUP_REMOVED lines=9> */
[C---:B------:R-:W-:Y:S01]  /*6880*/  HMMA.16816.F32.BF16 R60, R4.reuse, R10, R16 ;  /* 0x0000000a043c723c */ /* 0x040fe20000041810 */
[----:B------:R-:W1:Y:S06]  /*6890*/  LDSM.16.MT88.4 R8, [R218+0x7800] ;  /* 0x00780000da08783b */ /* 0x000e6c0000004200 */
[----:B------:R-:W-:Y:S01]  /*68a0*/  IMAD.MOV.U32 R18, RZ, RZ, R85 ;  /* 0x000000ffff127224 */ /* 0x000fe200078e0055 */
[----:B------:R-:W-:Y:S01]  /*68b0*/  MOV R16, R86 ;  /* 0x0000005600107202 */ /* 0x000fe20000000f00 */
[----:B------:R-:W-:Y:S01]  /*68c0*/  IMAD.MOV.U32 R19, RZ, RZ, R87 ;  /* 0x000000ffff137224 */ /* 0x000fe200078e0057 */
[----:B------:R-:W-:Y:S01]  /*68d0*/  MOV R17, R44 ;  /* 0x0000002c00117202 */ /* 0x000fe20000000f00 */
[C---:B-1----:R-:W-:Y:S07]  /*68e0*/  HMMA.16816.F32.BF16 R48, R4.reuse, R8, R176 ;  /* 0x000000080430723c */ /* 0x042fee00000418b0 */
[----:B------:R-:W-:Y:S01]  /*68f0*/  MOV R179, R37 ;  /* 0x0000002500b37202 */ /* 0x000fe20000000f00 */
[----:B------:R-:W-:Y:S01]  /*6900*/  IMAD.MOV.U32 R176, RZ, RZ, R78 ;  /* 0x000000ffffb07224 */ /* 0x000fe200078e004e */
[----:B------:R-:W-:Y:S01]  /*6910*/  HMMA.16816.F32.BF16 R36, R4, R10, R96 ;  /* 0x0000000a0424723c */ /* 0x000fe20000041860 */
[----:B------:R-:W1:Y:S01]  /*6920*/  LDSM.16.MT88.4 R8, [R221+0x7800] ;  /* 0x00780000dd08783b */ /* 0x000e620000004200 */
[----:B------:R-:W-:Y:S01]  /*6930*/  MOV R177, R79 ;  /* 0x0000004f00b17202 */ /* 0x000fe20000000f00 */
[----:B------:R-:W-:-:S04]  /*6940*/  IMAD.MOV.U32 R178, RZ, RZ, R40 ;  /* 0x000000ffffb27224 */ /* 0x000fc800078e0028 */
        /* <DEDUP_REMOVED lines=11> */
[----:B------:R-:W-:Y:S01]  /*6a00*/  MOV R149, R53 ;  /* 0x0000003500957202 */ /* 0x000fe20000000f00 */
[----:B------:R-:W-:Y:S02]  /*6a10*/  IMAD.MOV.U32 R150, RZ, RZ, R54 ;  /* 0x000000ffff967224 */ /* 0x000fe400078e0036 */
[----:B------:R-:W-:Y:S01]  /*6a20*/  IMAD.MOV.U32 R151, RZ, RZ, R55 ;  /* 0x000000ffff977224 */ /* 0x000fe200078e0037 */
[----:B------:R-:W-:Y:S01]  /*6a30*/  MOV R148, R149 ;  /* 0x0000009500947202 */ /* 0x000fe20000000f00 */
[----:B------:R-:W-:Y:S02]  /*6a40*/  IMAD.MOV.U32 R149, RZ, RZ, R150 ;  /* 0x000000ffff957224 */ /* 0x000fe400078e0096 */
[----:B------:R-:W-:Y:S01]  /*6a50*/  IMAD.MOV.U32 R150, RZ, RZ, R151 ;  /* 0x000000ffff967224 */ /* 0x000fe200078e0097 */
[----:B------:R-:W-:Y:S01]  /*6a60*/  MOV R151, R172 ;  /* 0x000000ac00977202 */ /* 0x000fe20000000f00 */
[----:B------:R-:W-:-:S02]  /*6a70*/  IMAD.MOV.U32 R172, RZ, RZ, R173 ;  /* 0x000000ffffac7224 */ /* 0x000fc400078e00ad */
[----:B------:R-:W-:Y:S01]  /*6a80*/  IMAD.MOV.U32 R173, RZ, RZ, R174 ;  /* 0x000000ffffad7224 */ /* 0x000fe200078e00ae */
        /* <DEDUP_REMOVED lines=9> */
[----:B------:R-:W-:Y:S02]  /*6b20*/  MOV R179, R134 ;  /* 0x0000008600b37202 */ /* 0x000fe40000000f00 */
[----:B------:R2:W-:Y:S01]  /*6b30*/  MUFU.EX2 R134, R3 ;  /* 0x0000000300867308 */ /* 0x0005e20000000800 */
[C---:B-1----:R-:W-:Y:S08]  /*6b40*/  HMMA.16816.F32.BF16 R68, R4.reuse, R8, R168 ;  /* 0x000000080444723c */ /* 0x042ff000000418a8 */
[----:B------:R-:W-:Y:S01]  /*6b50*/  HMMA.16816.F32.BF16 R56, R4, R10, R144 ;  /* 0x0000000a0438723c */ /* 0x000fe20000041890 */
[----:B------:R-:W1:Y:S01]  /*6b60*/  LDSM.16.MT88.4 R8, [R217+0xa800] ;  /* 0x00a80000d908783b */ /* 0x000e620000004200 */
[----:B--2---:R-:W-:-:S02]  /*6b70*/  FFMA.FTZ R3, R148, c[0x0][0x2d0], -R2 ;  /* 0x0000b40094037a23 */ /* 0x004fc40000010802 */
[----:B------:R-:W-:Y:S02]  /*6b80*/  IMAD.MOV.U32 R148, RZ, RZ, R149 ;  /* 0x000000ffff947224 */ /* 0x000fe400078e0095 */
        /* <DEDUP_REMOVED lines=15> */
[----:B------:R-:W-:Y:S02]  /*6c80*/  IMAD.MOV.U32 R16, RZ, RZ, R223 ;  /* 0x000000ffff107224 */ /* 0x000fe400078e00df */
[----:B------:R-:W-:-:S02]  /*6c90*/  FFMA.FTZ R26, R26, c[0x0][0x2d0], -R2 ;  /* 0x0000b4001a1a7a23 */ /* 0x000fc40000010802 */
[--C-:B------:R-:W-:Y:S02]  /*6ca0*/  FFMA.FTZ R25, R25, c[0x0][0x2d0], -R2.reuse ;  /* 0x0000b40019197a23 */ /* 0x100fe40000010802 */
[--C-:B------:R-:W-:Y:S02]  /*6cb0*/  FFMA.FTZ R24, R24, c[0x0][0x2d0], -R2.reuse ;  /* 0x0000b40018187a23 */ /* 0x100fe40000010802 */
[----:B------:R-:W-:Y:S01]  /*6cc0*/  FFMA.FTZ R23, R23, c[0x0][0x2d0], -R2 ;  /* 0x0000b40017177a23 */ /* 0x000fe20000010802 */
[----:B------:R-:W-:Y:S01]  /*6cd0*/  MOV R170, R17 ;  /* 0x0000001100aa7202 */ /* 0x000fe20000000f00 */
[----:B------:R-:W-:Y:S01]  /*6ce0*/  IMAD.MOV.U32 R171, RZ, RZ, R18 ;  /* 0x000000ffffab7224 */ /* 0x000fe200078e0012 */
[----:B------:R2:W5:Y:S01]  /*6cf0*/  LDL.LU R223, [R1+0xa4] ;  /* 0x0000a40001df7983 */ /* 0x0005620000300800 */
[C---:B-1----:R-:W-:Y:S08]  /*6d00*/  HMMA.16816.F32.BF16 R44, R4.reuse, R8, R164 ;  /* 0x00000008042c723c */ /* 0x042ff000000418a4 */
[C---:B------:R-:W-:Y:S01]  /*6d10*/  HMMA.16816.F32.BF16 R32, R4.reuse, R10, R140 ;  /* 0x0000000a0420723c */ /* 0x040fe2000004188c */
[----:B------:R-:W1:Y:S07]  /*6d20*/  LDSM.16.MT88.4 R8, [R218+0xa800] ;  /* 0x00a80000da08783b */ /* 0x000e6e0000004200 */
[C---:B-1----:R-:W-:Y:S08]  /*6d30*/  HMMA.16816.F32.BF16 R80, R4.reuse, R8, R160 ;  /* 0x000000080450723c */ /* 0x042ff000000418a0 */
[C---:B------:R-:W-:Y:S01]  /*6d40*/  HMMA.16816.F32.BF16 R72, R4.reuse, R10, R136 ;  /* 0x0000000a0448723c */ /* 0x040fe20000041888 */
[----:B------:R-:W1:Y:S01]  /*6d50*/  LDSM.16.MT88.4 R8, [R221+0xa800] ;  /* 0x00a80000dd08783b */ /* 0x000e620000004200 */
[----:B------:R3:W-:Y:S06]  /*6d60*/  MUFU.EX2 R137, R3 ;  /* 0x0000000300897308 */ /* 0x0007ec0000000800 */
[C---:B-1----:R-:W-:Y:S08]  /*6d70*/  HMMA.16816.F32.BF16 R64, R4.reuse, R8, R156 ;  /* 0x000000080440723c */ /* 0x042ff0000004189c */
[----:B------:R-:W-:Y:S01]  /*6d80*/  HMMA.16816.F32.BF16 R52, R4, R10, R100 ;  /* 0x0000000a0434723c */ /* 0x000fe20000041864 */
[----:B------:R-:W1:Y:S01]  /*6d90*/  LDSM.16.MT88.4 R8, [R220+0xa800] ;  /* 0x00a80000dc08783b */ /* 0x000e620000004200 */
[----:B---3--:R-:W-:-:S04]  /*6da0*/  FFMA.FTZ R3, R148, c[0x0][0x2d0], -R2 ;  /* 0x0000b40094037a23 */ /* 0x008fc80000010802 */
[----:B------:R3:W-:Y:S02]  /*6db0*/  MUFU.EX2 R138, R3 ;  /* 0x00000003008a7308 */ /* 0x0007e40000000800 */
[----:B---3--:R-:W-:Y:S01]  /*6dc0*/  FFMA.FTZ R3, R149, c[0x0][0x2d0], -R2 ;  /* 0x0000b40095037a23 */ /* 0x008fe20000010802 */
        /* <DEDUP_REMOVED lines=10> */
[----:B------:R-:W-:Y:S01]  /*6e70*/  IMAD.MOV.U32 R99, RZ, RZ, R176 ;  /* 0x000000ffff637224 */ /* 0x000fe200078e00b0 */
[----:B------:R-:W-:Y:S01]  /*6e80*/  MOV R148, R150 ;  /* 0x0000009600947202 */ /* 0x000fe20000000f00 */
[----:B------:R-:W-:Y:S01]  /*6e90*/  IMAD.MOV.U32 R176, RZ, RZ, R177 ;  /* 0x000000ffffb07224 */ /* 0x000fe200078e00b1 */
[----:B-1----:R-:W-:Y:S01]  /*6ea0*/  HMMA.16816.F32.BF16 R40, R4, R8, R152 ;  /* 0x000000080428723c */ /* 0x002fe20000041898 */
[----:B------:R1:W3:Y:S01]  /*6eb0*/  MUFU.EX2 R152, R3 ;  /* 0x0000000300987308 */ /* 0x0002e20000000800 */
[----:B------:R-:W-:Y:S01]  /*6ec0*/  MOV R177, R178 ;  /* 0x000000b200b17202 */ /* 0x000fe20000000f00 */
[----:B------:R-:W-:Y:S02]  /*6ed0*/  IMAD.MOV.U32 R178, RZ, RZ, R179 ;  /* 0x000000ffffb27224 */ /* 0x000fe400078e00b3 */
[----:B------:R-:W-:-:S03]  /*6ee0*/  IMAD.MOV.U32 R179, RZ, RZ, R16 ;  /* 0x000000ffffb37224 */ /* 0x000fc600078e0010 */
[----:B------:R-:W-:Y:S01]  /*6ef0*/  HMMA.16816.F32.BF16 R28, R4, R10, R12 ;  /* 0x0000000a041c723c */ /* 0x000fe2000004180c */
[----:B------:R-:W4:Y:S01]  /*6f00*/  LDSM.16.MT88.4 R8, [R217+0x2000] ;  /* 0x00200000d908783b */ /* 0x000f220000004200 */
[----:B------:R-:W-:Y:S01]  /*6f10*/  IMAD.MOV.U32 R150, RZ, RZ, R172 ;  /* 0x000000ffff967224 */ /* 0x000fe200078e00ac */
[----:B------:R-:W-:Y:S01]  /*6f20*/  MOV R16, R135 ;  /* 0x0000008700107202 */ /* 0x000fe20000000f00 */
[----:B------:R-:W-:Y:S01]  /*6f30*/  IMAD.MOV.U32 R172, RZ, RZ, R174 ;  /* 0x000000ffffac7224 */ /* 0x000fe200078e00ae */
[----:B------:R-:W2:Y:S01]  /*6f40*/  LDSM.16.MT88.4 R12, [R221+0x2000] ;  /* 0x00200000dd0c783b */ /* 0x000ea20000004200 */
[----:B-1----:R-:W-:Y:S02]  /*6f50*/  FFMA.FTZ R3, R149, c[0x0][0x2d0], -R0 ;  /* 0x0000b40095037a23 */ /* 0x002fe40000010800 */
[----:B------:R-:W-:Y:S01]  /*6f60*/  IMAD.MOV.U32 R149, RZ, RZ, R151 ;  /* 0x000000ffff957224 */ /* 0x000fe200078e0097 */
[----:B------:R-:W-:Y:S01]  /*6f70*/  MOV R151, R173 ;  /* 0x000000ad00977202 */ /* 0x000fe20000000f00 */
[----:B------:R-:W-:-:S02]  /*6f80*/  IMAD.MOV.U32 R135, RZ, RZ, R122 ;  /* 0x000000ffff877224 */ /* 0x000fc400078e007a */
[----:B------:R-:W-:Y:S01]  /*6f90*/  IMAD.MOV.U32 R173, RZ, RZ, R175 ;  /* 0x000000ffffad7224 */ /* 0x000fe200078e00af */
[----:B------:R-:W-:Y:S01]  /*6fa0*/  MOV R175, R176 ;  /* 0x000000b000af7202 */ /* 0x000fe20000000f00 */
[----:B------:R-:W-:Y:S01]  /*6fb0*/  FFMA.FTZ R4, R148, c[0x0][0x2d0], -R0 ;  /* 0x0000b40094047a23 */ /* 0x000fe20000010800 */
[----:B------:R-:W-:Y:S01]  /*6fc0*/  MOV R148, R149 ;  /* 0x0000009500947202 */ /* 0x000fe20000000f00 */
[----:B------:R-:W-:Y:S02]  /*6fd0*/  IMAD.MOV.U32 R122, RZ, RZ, R222 ;  /* 0x000000ffff7a7224 */ /* 0x000fe400078e00de */
[----:B------:R-:W-:Y:S01]  /*6fe0*/  IMAD.MOV.U32 R174, RZ, RZ, R177 ;  /* 0x000000ffffae7224 */ /* 0x000fe200078e00b1 */
[----:B------:R-:W-:Y:S01]  /*6ff0*/  MOV R177, R179 ;  /* 0x000000b300b17202 */ /* 0x000fe20000000f00 */
[----:B------:R-:W-:Y:S01]  /*7000*/  IMAD.MOV.U32 R176, RZ, RZ, R178 ;  /* 0x000000ffffb07224 */ /* 0x000fe200078e00b2 */
[----:B------:R1:W-:Y:S01]  /*7010*/  MUFU.EX2 R136, R4 ;  /* 0x0000000400887308 */ /* 0x0003e20000000800 */
[----:B------:R-:W-:Y:S01]  /*7020*/  IMAD.MOV.U32 R149, RZ, RZ, R150 ;  /* 0x000000ffff957224 */ /* 0x000fe200078e0096 */
[----:B---3--:R-:W-:Y:S01]  /*7030*/  F2FP.BF16.PACK_AB R6, R152, R138 ;  /* 0x0000008a9806723e */ /* 0x008fe200000010ff */
[----:B------:R-:W-:Y:S01]  /*7040*/  IMAD.MOV.U32 R150, RZ, RZ, R151 ;  /* 0x000000ffff967224 */ /* 0x000fe200078e0097 */
[----:B------:R-:W-:Y:S01]  /*7050*/  MOV R151, R172 ;  /* 0x000000ac00977202 */ /* 0x000fe20000000f00 */
[----:B------:R-:W-:Y:S01]  /*7060*/  IMAD.MOV.U32 R178, RZ, RZ, R16 ;  /* 0x000000ffffb27224 */ /* 0x000fe200078e0010 */
[----:B------:R-:W-:Y:S01]  /*7070*/  MOV R16, R122 ;  /* 0x0000007a00107202 */ /* 0x000fe20000000f00 */
[----:B------:R-:W-:Y:S01]  /*7080*/  IMAD.MOV.U32 R179, RZ, RZ, R135 ;  /* 0x000000ffffb37224 */ /* 0x000fe200078e0087 */
[----:B------:R3:W5:Y:S01]  /*7090*/  LDL.LU R222, [R1+0xa0] ;  /* 0x0000a00001de7983 */ /* 0x0007620000300800 */
[----:B------:R-:W-:-:S02]  /*70a0*/  IMAD.MOV.U32 R172, RZ, RZ, R173 ;  /* 0x000000ffffac7224 */ /* 0x000fc400078e00ad */
[----:B------:R-:W-:Y:S01]  /*70b0*/  IMAD.MOV.U32 R173, RZ, RZ, R176 ;  /* 0x000000ffffad7224 */ /* 0x000fe200078e00b0 */
[----:B------:R-:W-:Y:S01]  /*70c0*/  MOV R176, R177 ;  /* 0x000000b100b07202 */ /* 0x000fe20000000f00 */
[----:B------:R-:W-:Y:S01]  /*70d0*/  IMAD.MOV.U32 R122, RZ, RZ, R123 ;  /* 0x000000ffff7a7224 */ /* 0x000fe200078e007b */
[----:B------:R2:W2:Y:S01]  /*70e0*/  MUFU.EX2 R135, R3 ;  /* 0x0000000300877308 */ /* 0x0004a20000000800 */
[----:B------:R-:W-:Y:S02]  /*70f0*/  IMAD.MOV.U32 R177, RZ, RZ, R178 ;  /* 0x000000ffffb17224 */ /* 0x000fe400078e00b2 */
[----:B------:R-:W-:Y:S01]  /*7100*/  IMAD.MOV.U32 R178, RZ, RZ, R179 ;  /* 0x000000ffffb27224 */ /* 0x000fe200078e00b3 */
[----:B------:R-:W-:Y:S01]  /*7110*/  MOV R179, R16 ;  /* 0x0000001000b37202 */ /* 0x000fe20000000f00 */
[----:B-1----:R-:W-:Y:S02]  /*7120*/  FFMA.FTZ R4, R149, c[0x0][0x2d0], -R0 ;  /* 0x0000b40095047a23 */ /* 0x002fe40000010800 */
[----:B------:R-:W-:-:S02]  /*7130*/  IMAD.MOV.U32 R16, RZ, RZ, R122 ;  /* 0x000000ffff107224 */ /* 0x000fc400078e007a */
[----:B------:R-:W-:Y:S01]  /*7140*/  IMAD.MOV.U32 R122, RZ, RZ, R252 ;  /* 0x000000ffff7a7224 */ /* 0x000fe200078e00fc */
[----:B------:R1:W-:Y:S01]  /*7150*/  MUFU.EX2 R139, R4 ;  /* 0x00000004008b7308 */ /* 0x0003e20000000800 */
[----:B--2---:R-:W-:-:S07]  /*7160*/  FFMA.FTZ R3, R216, c[0x0][0x2d0], -R0 ;  /* 0x0000b400d8037a23 */ /* 0x004fce0000010800 */
[----:B------:R-:W2:Y:S01]  /*7170*/  MUFU.EX2 R252, R3 ;  /* 0x0000000300fc7308 */ /* 0x000ea20000000800 */
[----:B------:R-:W-:Y:S02]  /*7180*/  FADD.FTZ R5, R150, R93 ;  /* 0x0000005d96057221 */ /* 0x000fe40000010000 */
[----:B------:R-:W-:Y:S02]  /*7190*/  IMAD.MOV.U32 R169, RZ, RZ, R16 ;  /* 0x000000ffffa97224 */ /* 0x000fe400078e0010 */
[----:B------:R-:W-:Y:S02]  /*71a0*/  FADD.FTZ R2, R172, R5 ;  /* 0x00000005ac027221 */ /* 0x000fe40000010000 */
[----:B------:R-:W-:Y:S02]  /*71b0*/  IMAD.MOV.U32 R172, RZ, RZ, R19 ;  /* 0x000000ffffac7224 */ /* 0x000fe400078e0013 */
[----:B------:R-:W3:Y:S01]  /*71c0*/  LDSM.16.MT88.4 R16, [R218+0x2000] ;  /* 0x00200000da10783b */ /* 0x000ee20000004200 */
[----:B-1----:R-:W-:-:S02]  /*71d0*/  F2FP.BF16.PACK_AB R4, R137, R134 ;  /* 0x000000868904723e */ /* 0x002fc400000010ff */
[----:B------:R-:W-:Y:S02]  /*71e0*/  F2FP.BF16.PACK_AB R5, R136, R135 ;  /* 0x000000878805723e */ /* 0x000fe400000010ff */
[----:B--2---:R-:W-:Y:S01]  /*71f0*/  F2FP.BF16.PACK_AB R7, R139, R252 ;  /* 0x000000fc8b07723e */ /* 0x004fe200000010ff */
[----:B------:R-:W-:Y:S01]  /*7200*/  IMAD.MOV.U32 R168, RZ, RZ, R179 ;  /* 0x000000ffffa87224 */ /* 0x000fe200078e00b3 */
[----:B------:R-:W-:Y:S01]  /*7210*/  MOV R147, R178 ;  /* 0x000000b200937202 */ /* 0x000fe20000000f00 */
[----:B------:R-:W-:Y:S01]  /*7220*/  FADD.FTZ R3, R148, R92 ;  /* 0x0000005c94037221 */ /* 0x000fe20000010000 */
[----:B------:R-:W-:Y:S01]  /*7230*/  MOV R179, R95 ;  /* 0x0000005f00b37202 */ /* 0x000fe20000000f00 */
[----:B------:R-:W-:Y:S02]  /*7240*/  IMAD.MOV.U32 R178, RZ, RZ, R94 ;  /* 0x000000ffffb27224 */ /* 0x000fe400078e005e */
[C---:B----4-:R-:W-:Y:S08]  /*7250*/  HMMA.16816.F32.BF16 R140, R4.reuse, R8, R200 ;  /* 0x00000008048c723c */ /* 0x050ff000000418c8 */
[----:B------:R-:W-:Y:S01]  /*7260*/  HMMA.16816.F32.BF16 R92, R4, R10, R188 ;  /* 0x0000000a045c723c */ /* 0x000fe200000418bc */
[----:B------:R-:W1:Y:S01]  /*7270*/  LDSM.16.MT88.4 R8, [R220+0x2000] ;  /* 0x00200000dc08783b */ /* 0x000e620000004200 */
[----:B------:R-:W-:-:S06]  /*7280*/  FADD.FTZ R3, R151, R3 ;  /* 0x0000000397037221 */ /* 0x000fcc0000010000 */
[C---:B------:R-:W-:Y:S08]  /*7290*/  HMMA.16816.F32.BF16 R156, R4.reuse, R12, R208 ;  /* 0x0000000c049c723c */ /* 0x040ff000000418d0 */
[C---:B------:R-:W-:Y:S01]  /*72a0*/  HMMA.16816.F32.BF16 R100, R4.reuse, R14, R204 ;  /* 0x0000000e0464723c */ /* 0x040fe200000418cc */
[----:B------:R-:W-:Y:S07]  /*72b0*/  LDSM.16.MT88.4 R12, [R218+0x5000] ;  /* 0x00500000da0c783b */ /* 0x000fee0000004200 */
[C---:B---3--:R-:W-:Y:S08]  /*72c0*/  HMMA.16816.F32.BF16 R148, R4.reuse, R16, R96 ;  /* 0x000000100494723c */ /* 0x048ff00000041860 */
[C---:B------:R-:W-:Y:S01]  /*72d0*/  HMMA.16816.F32.BF16 R96, R4.reuse, R18, R212 ;  /* 0x000000120460723c */ /* 0x040fe200000418d4 */
[----:B------:R-:W2:Y:S07]  /*72e0*/  LDSM.16.MT88.4 R16, [R217+0x5000] ;  /* 0x00500000d910783b */ /* 0x000eae0000004200 */
[C---:B-1----:R-:W-:Y:S01]  /*72f0*/  HMMA.16816.F32.BF16 R160, R4.reuse, R10, R184 ;  /* 0x0000000a04a0723c */ /* 0x042fe200000418b8 */
[----:B------:R-:W-:Y:S01]  /*7300*/  IMAD.MOV.U32 R144, RZ, RZ, R170 ;  /* 0x000000ffff907224 */ /* 0x000fe200078e00aa */
[----:B------:R-:W-:Y:S11]  /*7310*/  MOV R170, R174 ;  /* 0x000000ae00aa7202 */ /* 0x000ff60000000f00 */
[----:B------:R-:W-:Y:S11]  /*7320*/  @!UPT UIADD3 URZ, URZ, URZ, URZ ;  /* 0x0000003f3f3ff290 */ /* 0x000ff6000fffe03f */
[----:B------:R-:W-:Y:S01]  /*7330*/  IMAD.MOV.U32 R184, RZ, RZ, R163 ;  /* 0x000000ffffb87224 */ /* 0x000fe200078e00a3 */
[----:B------:R-:W-:Y:S01]  /*7340*/  MOV R186, R161 ;  /* 0x000000a100ba7202 */ /* 0x000fe20000000f00 */
[----:B------:R-:W-:Y:S01]  /*7350*/  IMAD.MOV.U32 R185, RZ, RZ, R162 ;  /* 0x000000ffffb97224 */ /* 0x000fe200078e00a2 */
[----:B------:R-:W-:Y:S01]  /*7360*/  MOV R163, R171 ;  /* 0x000000ab00a37202 */ /* 0x000fe20000000f00 */
[----:B------:R-:W-:Y:S02]  /*7370*/  IMAD.MOV.U32 R162, RZ, RZ, R172 ;  /* 0x000000ffffa27224 */ /* 0x000fe400078e00ac */
[----:B------:R-:W-:Y:S02]  /*7380*/  IMAD.MOV.U32 R171, RZ, RZ, R173 ;  /* 0x000000ffffab7224 */ /* 0x000fe400078e00ad */
[----:B------:R-:W-:Y:S01]  /*7390*/  IMAD.MOV.U32 R161, RZ, RZ, R175 ;  /* 0x000000ffffa17224 */ /* 0x000fe200078e00af */
[C---:B--2---:R-:W-:Y:S08]  /*73a0*/  HMMA.16816.F32.BF16 R208, R4.reuse, R18, R180 ;  /* 0x0000001204d0723c */ /* 0x044ff000000418b4 */
[C---:B------:R-:W-:Y:S01]  /*73b0*/  HMMA.16816.F32.BF16 R172, R4.reuse, R16, R192 ;  /* 0x0000001004ac723c */ /* 0x040fe200000418c0 */
[----:B------:R-:W-:Y:S01]  /*73c0*/  MOV R146, R168 ;  /* 0x000000a800927202 */ /* 0x000fe20000000f00 */
[----:B------:R-:W-:Y:S01]  /*73d0*/  IMAD.MOV.U32 R145, RZ, RZ, R169 ;  /* 0x000000ffff917224 */ /* 0x000fe200078e00a9 */
[----:B------:R-:W-:Y:S05]  /*73e0*/  LDSM.16.MT88.4 R16, [R220+0x5000] ;  /* 0x00500000dc10783b */ /* 0x000fea0000004200 */
[C---:B------:R-:W-:Y:S08]  /*73f0*/  HMMA.16816.F32.BF16 R180, R4.reuse, R12, R128 ;  /* 0x0000000c04b4723c */ /* 0x040ff00000041880 */
[C---:B------:R-:W-:Y:S01]  /*7400*/  HMMA.16816.F32.BF16 R192, R4.reuse, R14, R124 ;  /* 0x0000000e04c0723c */ /* 0x040fe2000004187c */
[----:B------:R-:W1:Y:S07]  /*7410*/  LDSM.16.MT88.4 R12, [R217+0x8000] ;  /* 0x00800000d90c783b */ /* 0x000e6e0000004200 */
[C---:B------:R-:W-:Y:S01]  /*7420*/  HMMA.16816.F32.BF16 R164, R4.reuse, R8, R196 ;  /* 0x0000000804a4723c */ /* 0x040fe200000418c4 */
[----:B------:R-:W2:Y:S07]  /*7430*/  LDSM.16.MT88.4 R8, [R221+0x5000] ;  /* 0x00500000dd08783b */ /* 0x000eae0000004200 */
[C---:B-1----:R-:W-:Y:S08]  /*7440*/  HMMA.16816.F32.BF16 R88, R4.reuse, R12, R88 ;  /* 0x0000000c0458723c */ /* 0x042ff00000041858 */
[C---:B------:R-:W-:Y:S08]  /*7450*/  HMMA.16816.F32.BF16 R12, R4.reuse, R14, R60 ;  /* 0x0000000e040c723c */ /* 0x040ff0000004183c */
[C---:B--2---:R-:W-:Y:S08]  /*7460*/  HMMA.16816.F32.BF16 R116, R4.reuse, R8, R116 ;  /* 0x000000080474723c */ /* 0x044ff00000041874 */
[----:B------:R-:W-:Y:S01]  /*7470*/  HMMA.16816.F32.BF16 R108, R4, R10, R108 ;  /* 0x0000000a046c723c */ /* 0x000fe2000004186c */
[----:B------:R-:W1:Y:S07]  /*7480*/  LDSM.16.MT88.4 R8, [R218+0x8000] ;  /* 0x00800000da08783b */ /* 0x000e6e0000004200 */
[----:B------:R-:W-:Y:S01]  /*7490*/  MOV R169, R12 ;  /* 0x0000000c00a97202 */ /* 0x000fe20000000f00 */
[----:B------:R-:W-:Y:S01]  /*74a0*/  IMAD.MOV.U32 R168, RZ, RZ, R13 ;  /* 0x000000ffffa87224 */ /* 0x000fe200078e000d */
[----:B------:R-:W-:Y:S01]  /*74b0*/  MOV R60, R15 ;  /* 0x0000000f003c7202 */ /* 0x000fe20000000f00 */
[----:B------:R-:W-:-:S02]  /*74c0*/  IMAD.MOV.U32 R61, RZ, RZ, R14 ;  /* 0x000000ffff3d7224 */ /* 0x000fc400078e000e */
[----:B------:R-:W2:Y:S01]  /*74d0*/  LDSM.16.MT88.4 R12, [R220+0x8000] ;  /* 0x00800000dc0c783b */ /* 0x000ea20000004200 */
[C---:B-1----:R-:W-:Y:S08]  /*74e0*/  HMMA.16816.F32.BF16 R212, R4.reuse, R8, R48 ;  /* 0x0000000804d4723c */ /* 0x042ff00000041830 */
[C---:B------:R-:W-:Y:S01]  /*74f0*/  HMMA.16816.F32.BF16 R204, R4.reuse, R10, R36 ;  /* 0x0000000a04cc723c */ /* 0x040fe20000041824 */
[----:B------:R-:W-:Y:S01]  /*7500*/  IMAD.MOV.U32 R123, RZ, RZ, R219 ;  /* 0x000000ffff7b7224 */ /* 0x000fe200078e00db */
[----:B------:R-:W1:Y:S04]  /*7510*/  LDSM.16.MT88.4 R8, [R217+0xb000] ;  /* 0x00b00000d908783b */ /* 0x000e680000004200 */
[----:B------:R3:W5:Y:S02]  /*7520*/  LDL.LU R219, [R1+0x9c] ;  /* 0x00009c0001db7983 */ /* 0x0007640000300800 */
[C---:B--2---:R-:W-:Y:S02]  /*7530*/  HMMA.16816.F32.BF16 R48, R4.reuse, R12, R68 ;  /* 0x0000000c0430723c */ /* 0x044fe40000041844 */
[----:B------:R3:W5:Y:S06]  /*7540*/  LDL.LU R216, [R1+0x98] ;  /* 0x0000980001d87983 */ /* 0x00076c0000300800 */
[C---:B------:R-:W-:Y:S01]  /*7550*/  HMMA.16816.F32.BF16 R36, R4.reuse, R14, R56 ;  /* 0x0000000e0424723c */ /* 0x040fe20000041838 */
[----:B------:R-:W2:Y:S07]  /*7560*/  LDSM.16.MT88.4 R12, [R221+0xb000] ;  /* 0x00b00000dd0c783b */ /* 0x000eae0000004200 */
[C---:B------:R-:W-:Y:S08]  /*7570*/  HMMA.16816.F32.BF16 R112, R4.reuse, R16, R112 ;  /* 0x000000100470723c */ /* 0x040ff00000041870 */
[----:B------:R-:W-:Y:S01]  /*7580*/  HMMA.16816.F32.BF16 R104, R4, R18, R104 ;  /* 0x000000120468723c */ /* 0x000fe20000041868 */
[----:B------:R-:W4:Y:S01]  /*7590*/  LDSM.16.MT88.4 R16, [R221+0x8000] ;  /* 0x00800000dd10783b */ /* 0x000f220000004200 */
[----:B------:R-:W-:-:S02]  /*75a0*/  FFMA.FTZ R22, R22, c[0x0][0x2d0], -R0 ;  /* 0x0000b40016167a23 */ /* 0x000fc40000010800 */
[--C-:B------:R-:W-:Y:S02]  /*75b0*/  FFMA.FTZ R21, R21, c[0x0][0x2d0], -R0.reuse ;  /* 0x0000b40015157a23 */ /* 0x100fe40000010800 */
[--C-:B------:R-:W-:Y:S02]  /*75c0*/  FFMA.FTZ R20, R20, c[0x0][0x2d0], -R0.reuse ;  /* 0x0000b40014147a23 */ /* 0x100fe40000010800 */
[----:B------:R-:W-:Y:S01]  /*75d0*/  FFMA.FTZ R27, R27, c[0x0][0x2d0], -R0 ;  /* 0x0000b4001b1b7a23 */ /* 0x000fe20000010800 */
[----:B------:R-:W-:Y:S01]  /*75e0*/  MOV R62, R122 ;  /* 0x0000007a003e7202 */ /* 0x000fe20000000f00 */
[----:B------:R-:W-:Y:S01]  /*75f0*/  FADD.FTZ R2, R120, R2 ;  /* 0x0000000278027221 */ /* 0x000fe20000010000 */
[C---:B-1----:R-:W-:Y:S01]  /*7600*/  HMMA.16816.F32.BF16 R44, R4.reuse, R8, R44 ;  /* 0x00000008042c723c */ /* 0x042fe2000004182c */
[----:B------:R-:W-:Y:S01]  /*7610*/  IMAD.MOV.U32 R63, RZ, RZ, R144 ;  /* 0x000000ffff3f7224 */ /* 0x000fe200078e0090 */
[----:B------:R-:W-:Y:S01]  /*7620*/  MOV R130, R89 ;  /* 0x0000005900827202 */ /* 0x000fe20000000f00 */
[----:B------:R-:W-:Y:S01]  /*7630*/  IMAD.MOV.U32 R128, RZ, RZ, R91 ;  /* 0x000000ffff807224 */ /* 0x000fe200078e005b */
[----:B------:R-:W-:Y:S04]  /*7640*/  LDSM.16.MT88.4 R56, [R221+0x5800] ;  /* 0x00580000dd38783b */ /* 0x000fe80000004200 */
[----:B--2---:R-:W-:Y:S01]  /*7650*/  HMMA.16816.F32.BF16 R196, R4, R14, R52 ;  /* 0x0000000e04c4723c */ /* 0x004fe20000041834 */
[----:B------:R-:W2:Y:S01]  /*7660*/  LDL R15, [R1+0x58] ;  /* 0x00005800010f7983 */ /* 0x000ea20000100800 */
[----:B------:R-:W-:-:S02]  /*7670*/  FADD.FTZ R0, R121, R3 ;  /* 0x0000000379007221 */ /* 0x000fc40000010000 */
[----:B------:R-:W-:-:S04]  /*7680*/  IMAD.MOV.U32 R3, RZ, RZ, R123 ;  /* 0x000000ffff037224 */ /* 0x000fc800078e007b */
[C---:B------:R-:W-:Y:S01]  /*7690*/  HMMA.16816.F32.BF16 R188, R4.reuse, R10, R32 ;  /* 0x0000000a04bc723c */ /* 0x040fe20000041820 */
[----:B------:R-:W1:Y:S07]  /*76a0*/  LDSM.16.MT88.4 R8, [R220+0xb000] ;  /* 0x00b00000dc08783b */ /* 0x000e6e0000004200 */
[C---:B----4-:R-:W-:Y:S08]  /*76b0*/  HMMA.16816.F32.BF16 R84, R4.reuse, R16, R84 ;  /* 0x000000100454723c */ /* 0x050ff00000041854 */
[----:B------:R-:W-:Y:S01]  /*76c0*/  HMMA.16816.F32.BF16 R120, R4, R18, R76 ;  /* 0x000000120478723c */ /* 0x000fe2000004184c */
[----:B------:R-:W4:Y:S01]  /*76d0*/  LDSM.16.MT88.4 R16, [R218+0xb000] ;  /* 0x00b00000da10783b */ /* 0x000f220000004200 */
[----:B------:R-:W-:-:S05]  /*76e0*/  FADD.FTZ R3, R3, R2 ;  /* 0x0000000203037221 */ /* 0x000fca0000010000 */
[----:B------:R-:W-:Y:S01]  /*76f0*/  IMAD.MOV.U32 R77, RZ, RZ, R145 ;  /* 0x000000ffff4d7224 */ /* 0x000fe200078e0091 */
[----:B------:R-:W-:Y:S01]  /*7700*/  MOV R78, R146 ;  /* 0x00000092004e7202 */ /* 0x000fe20000000f00 */
[----:B------:R-:W-:Y:S02]  /*7710*/  IMAD.MOV.U32 R79, RZ, RZ, R147 ;  /* 0x000000ffff4f7224 */ /* 0x000fe400078e0093 */
[----:B------:R-:W-:Y:S01]  /*7720*/  FADD.FTZ R0, R77, R0 ;  /* 0x000000004d007221 */ /* 0x000fe20000010000 */
[----:B------:R-:W-:Y:S01]  /*7730*/  MOV R89, R162 ;  /* 0x000000a200597202 */ /* 0x000fe20000000f00 */
[----:B------:R-:W-:Y:S02]  /*7740*/  FADD.FTZ R3, R79, R3 ;  /* 0x000000034f037221 */ /* 0x000fe40000010000 */
[----:B------:R-:W-:Y:S02]  /*7750*/  IMAD.MOV.U32 R131, RZ, RZ, R88 ;  /* 0x000000ffff837224 */ /* 0x000fe400078e0058 */
[----:B------:R-:W-:-:S02]  /*7760*/  IMAD.MOV.U32 R129, RZ, RZ, R90 ;  /* 0x000000ffff817224 */ /* 0x000fc400078e005a */
[----:B------:R-:W-:Y:S01]  /*7770*/  IMAD.MOV.U32 R91, RZ, RZ, R161 ;  /* 0x000000ffff5b7224 */ /* 0x000fe200078e00a1 */
[C---:B------:R-:W-:Y:S01]  /*7780*/  HMMA.16816.F32.BF16 R32, R4.reuse, R12, R64 ;  /* 0x0000000c0420723c */ /* 0x040fe20000041840 */
[----:B------:R-:W-:Y:S02]  /*7790*/  FADD.FTZ R0, R78, R0 ;  /* 0x000000004e007221 */ /* 0x000fe40000010000 */
[----:B------:R-:W-:Y:S01]  /*77a0*/  IMAD.MOV.U32 R187, RZ, RZ, R160 ;  /* 0x000000ffffbb7224 */ /* 0x000fe200078e00a0 */
[----:B------:R-:W-:Y:S01]  /*77b0*/  MOV R69, R130 ;  /* 0x0000008200457202 */ /* 0x000fe20000000f00 */
[----:B------:R-:W-:Y:S01]  /*77c0*/  FADD.FTZ R2, R62, R0 ;  /* 0x000000003e027221 */ /* 0x000fe20000010000 */
[----:B------:R-:W-:Y:S01]  /*77d0*/  MOV R71, R128 ;  /* 0x0000008000477202 */ /* 0x000fe20000000f00 */
[----:B------:R-:W-:Y:S01]  /*77e0*/  IMAD.MOV.U32 R90, RZ, RZ, R152 ;  /* 0x000000ffff5a7224 */ /* 0x000fe200078e0098 */
[----:B-1----:R-:W-:Y:S01]  /*77f0*/  HMMA.16816.F32.BF16 R40, R4, R8, R40 ;  /* 0x000000080428723c */ /* 0x002fe20000041828 */
[----:B------:R-:W-:Y:S01]  /*7800*/  IMAD.MOV.U32 R88, RZ, RZ, R163 ;  /* 0x000000ffff587224 */ /* 0x000fe200078e00a3 */
[----:B------:R-:W-:Y:S01]  /*7810*/  MOV R78, R91 ;  /* 0x0000005b004e7202 */ /* 0x000fe20000000f00 */
[----:B------:R-:W-:Y:S01]  /*7820*/  FADD.FTZ R0, R63, R3 ;  /* 0x000000033f007221 */ /* 0x000fe20000010000 */
[----:B------:R1:W-:Y:S01]  /*7830*/  MUFU.EX2 R12, R23 ;  /* 0x00000017000c7308 */ /* 0x0003e20000000800 */
[----:B------:R-:W-:Y:S01]  /*7840*/  FADD.FTZ R2, R88, R2 ;  /* 0x0000000258027221 */ /* 0x000fe20000010000 */
[----:B------:R-:W3:Y:S01]  /*7850*/  LDSM.16.MT88.4 R152, [R218+0x2800] ;  /* 0x00280000da98783b */ /* 0x000ee20000004200 */
[----:B------:R-:W-:-:S02]  /*7860*/  FADD.FTZ R3, R89, R0 ;  /* 0x0000000059037221 */ /* 0x000fc40000010000 */
[----:B------:R-:W-:Y:S01]  /*7870*/  IMAD.MOV.U32 R79, RZ, RZ, R90 ;  /* 0x000000ffff4f7224 */ /* 0x000fe200078e005a */
[----:B------:R-:W-:Y:S01]  /*7880*/  MOV R90, R178 ;  /* 0x000000b2005a7202 */ /* 0x000fe20000000f00 */
[----:B------:R-:W-:Y:S01]  /*7890*/  IMAD.MOV.U32 R88, RZ, RZ, R176 ;  /* 0x000000ffff587224 */ /* 0x000fe200078e00b0 */
[C---:B------:R-:W-:Y:S01]  /*78a0*/  HMMA.16816.F32.BF16 R28, R4.reuse, R10, R28 ;  /* 0x0000000a041c723c */ /* 0x040fe2000004181c */
[----:B------:R-:W-:Y:S01]  /*78b0*/  IMAD.MOV.U32 R89, RZ, RZ, R177 ;  /* 0x000000ffff597224 */ /* 0x000fe200078e00b1 */
[----:B------:R-:W-:Y:S01]  /*78c0*/  LDSM.16.MT88.4 R64, [R220+0x5800] ;  /* 0x00580000dc40783b */ /* 0x000fe20000004200 */
[----:B------:R-:W-:Y:S01]  /*78d0*/  IMAD.MOV.U32 R91, RZ, RZ, R179 ;  /* 0x000000ffff5b7224 */ /* 0x000fe200078e00b3 */
[----:B------:R1:W-:Y:S01]  /*78e0*/  MUFU.EX2 R11, R24 ;  /* 0x00000018000b7308 */ /* 0x0003e20000000800 */
[----:B------:R-:W-:Y:S01]  /*78f0*/  IMAD.MOV.U32 R62, RZ, RZ, R170 ;  /* 0x000000ffff3e7224 */ /* 0x000fe200078e00aa */
[----:B------:R-:W-:Y:S02]  /*7900*/  MOV R63, R171 ;  /* 0x000000ab003f7202 */ /* 0x000fe40000000f00 */
[C---:B----4-:R-:W-:Y:S01]  /*7910*/  HMMA.16816.F32.BF16 R200, R4.reuse, R16, R80 ;  /* 0x0000001004c8723c */ /* 0x050fe20000041850 */
[----:B-1----:R-:W-:Y:S01]  /*7920*/  IMAD.MOV.U32 R23, RZ, RZ, R90 ;  /* 0x000000ffff177224 */ /* 0x002fe200078e005a */
[----:B------:R-:W-:Y:S06]  /*7930*/  LDSM.16.MT88.4 R144, [R217+0x2800] ;  /* 0x00280000d990783b */ /* 0x000fec0000004200 */
[----:B------:R-:W-:Y:S01]  /*7940*/  HMMA.16816.F32.BF16 R124, R4, R18, R72 ;  /* 0x00000012047c723c */ /* 0x000fe20000041848 */
[----:B------:R1:W-:Y:S01]  /*7950*/  MUFU.EX2 R5, R22 ;  /* 0x0000001600057308 */ /* 0x0003e20000000800 */
[----:B------:R-:W-:Y:S01]  /*7960*/  IMAD.MOV.U32 R16, RZ, RZ, R169 ;  /* 0x000000ffff107224 */ /* 0x000fe200078e00a9 */
[----:B------:R-:W-:Y:S01]  /*7970*/  MOV R17, R168 ;  /* 0x000000a800117202 */ /* 0x000fe20000000f00 */
[----:B------:R-:W-:Y:S01]  /*7980*/  IMAD.MOV.U32 R24, RZ, RZ, R88 ;  /* 0x000000ffff187224 */ /* 0x000fe200078e0058 */
[----:B------:R-:W4:Y:S02]  /*7990*/  LDSM.16.MT88.4 R168, [R220+0x2800] ;  /* 0x00280000dca8783b */ /* 0x000f240000004200 */
[----:B------:R-:W-:-:S02]  /*79a0*/  MOV R4, R89 ;  /* 0x0000005900047202 */ /* 0x000fc40000000f00 */
[----:B------:R-:W-:Y:S01]  /*79b0*/  LDSM.16.MT88.4 R72, [R217+0x8800] ;  /* 0x00880000d948783b */ /* 0x000fe20000004200 */
[----:B------:R3:W-:Y:S08]  /*79c0*/  MUFU.EX2 R9, R26 ;  /* 0x0000001a00097308 */ /* 0x0007f00000000800 */
[----:B------:R-:W-:Y:S01]  /*79d0*/  MUFU.EX2 R8, R20 ;  /* 0x0000001400087308 */ /* 0x000fe20000000800 */
[----:B-1----:R-:W-:Y:S01]  /*79e0*/  MOV R22, R91 ;  /* 0x0000005b00167202 */ /* 0x002fe20000000f00 */
[----:B------:R-:W-:Y:S01]  /*79f0*/  IMAD.MOV.U32 R68, RZ, RZ, R131 ;  /* 0x000000ffff447224 */ /* 0x000fe200078e0083 */
[----:B------:R-:W1:Y:S01]  /*7a00*/  LDSM.16.MT88.4 R88, [R221+0x8800] ;  /* 0x00880000dd58783b */ /* 0x000e620000004200 */
[----:B------:R-:W-:-:S02]  /*7a10*/  FADD.FTZ R3, R23, R3 ;  /* 0x0000000317037221 */ /* 0x000fc40000010000 */
[----:B------:R-:W-:Y:S01]  /*7a20*/  IMAD.MOV.U32 R70, RZ, RZ, R129 ;  /* 0x000000ffff467224 */ /* 0x000fe200078e0081 */
[----:B------:R-:W1:Y:S01]  /*7a30*/  LDSM.16.MT88.4 R160, [R221+0x2800] ;  /* 0x00280000dda0783b */ /* 0x000e620000004200 */
[----:B------:R3:W3:Y:S01]  /*7a40*/  MUFU.EX2 R10, R25 ;  /* 0x00000019000a7308 */ /* 0x0006e20000000800 */
[----:B------:R-:W-:Y:S01]  /*7a50*/  FADD.FTZ R0, R22, R2 ;  /* 0x0000000216007221 */ /* 0x000fe20000010000 */
[----:B------:R-:W-:Y:S01]  /*7a60*/  MOV R14, R79 ;  /* 0x0000004f000e7202 */ /* 0x000fe20000000f00 */
[----:B------:R-:W-:Y:S05]  /*7a70*/  LDSM.16.MT88.4 R176, [R217+0x5800] ;  /* 0x00580000d9b0783b */ /* 0x000fea0000004200 */
[----:B------:R-:W4:Y:S08]  /*7a80*/  MUFU.EX2 R7, R21 ;  /* 0x0000001500077308 */ /* 0x000f300000000800 */
[----:B------:R-:W4:Y:S01]  /*7a90*/  MUFU.EX2 R6, R27 ;  /* 0x0000001b00067308 */ /* 0x000f220000000800 */
[----:B---3--:R-:W-:Y:S01]  /*7aa0*/  IMAD.MOV.U32 R26, RZ, RZ, R62 ;  /* 0x000000ffff1a7224 */ /* 0x008fe200078e003e */
[----:B------:R-:W-:Y:S01]  /*7ab0*/  MOV R25, R63 ;  /* 0x0000003f00197202 */ /* 0x000fe20000000f00 */
[----:B------:R-:W-:-:S02]  /*7ac0*/  FADD.FTZ R3, R24, R3 ;  /* 0x0000000318037221 */ /* 0x000fc40000010000 */
[----:B------:R-:W-:Y:S02]  /*7ad0*/  FADD.FTZ R4, R4, R0 ;  /* 0x0000000004047221 */ /* 0x000fe40000010000 */
[----:B------:R-:W-:Y:S01]  /*7ae0*/  FADD.FTZ R3, R26, R3 ;  /* 0x000000031a037221 */ /* 0x000fe20000010000 */
[----:B------:R-:W-:Y:S01]  /*7af0*/  F2FP.BF16.PACK_AB R128, R10, R9 ;  /* 0x000000090a80723e */ /* 0x000fe200000010ff */
[----:B------:R-:W-:Y:S01]  /*7b00*/  IMAD.MOV.U32 R80, RZ, RZ, R187 ;  /* 0x000000ffff507224 */ /* 0x000fe200078e00bb */
[----:B----4-:R-:W-:Y:S01]  /*7b10*/  F2FP.BF16.PACK_AB R129, R7, R5 ;  /* 0x000000050781723e */ /* 0x010fe200000010ff */
[----:B------:R-:W-:Y:S01]  /*7b20*/  FADD.FTZ R3, R135, R3 ;  /* 0x0000000387037221 */ /* 0x000fe20000010000 */
[----:B------:R-:W-:Y:S01]  /*7b30*/  F2FP.BF16.PACK_AB R130, R12, R11 ;  /* 0x0000000b0c82723e */ /* 0x000fe200000010ff */
[----:B------:R-:W-:Y:S01]  /*7b40*/  IMAD.MOV.U32 R81, RZ, RZ, R186 ;  /* 0x000000ffff517224 */ /* 0x000fe200078e00ba */
[----:B------:R-:W-:Y:S01]  /*7b50*/  MOV R82, R185 ;  /* 0x000000b900527202 */ /* 0x000fe20000000f00 */
[----:B------:R-:W-:Y:S01]  /*7b60*/  IMAD.MOV.U32 R83, RZ, RZ, R184 ;  /* 0x000000ffff537224 */ /* 0x000fe200078e00b8 */
[----:B------:R-:W-:Y:S01]  /*7b70*/  F2FP.BF16.PACK_AB R131, R6, R8 ;  /* 0x000000080683723e */ /* 0x000fe200000010ff */
[----:B------:R-:W-:Y:S01]  /*7b80*/  IMAD.MOV.U32 R18, RZ, RZ, R61 ;  /* 0x000000ffff127224 */ /* 0x000fe200078e003d */
[----:B------:R-:W-:Y:S01]  /*7b90*/  MOV R19, R60 ;  /* 0x0000003c00137202 */ /* 0x000fe20000000f00 */
[----:B------:R-:W-:Y:S01]  /*7ba0*/  FADD.FTZ R3, R136, R3 ;  /* 0x0000000388037221 */ /* 0x000fe20000010000 */
[----:B------:R-:W-:Y:S03]  /*7bb0*/  LDSM.16.MT88.4 R184, [R218+0x5800] ;  /* 0x00580000dab8783b */ /* 0x000fe60000004200 */
[C---:B------:R-:W-:Y:S08]  /*7bc0*/  HMMA.16816.F32.BF16 R148, R128.reuse, R152, R148 ;  /* 0x000000988094723c */ /* 0x040ff00000041894 */
[C---:B------:R-:W-:Y:S08]  /*7bd0*/  HMMA.16816.F32.BF16 R164, R128.reuse, R168, R164 ;  /* 0x000000a880a4723c */ /* 0x040ff000000418a4 */
[C---:B------:R-:W-:Y:S01]  /*7be0*/  HMMA.16816.F32.BF16 R60, R128.reuse, R64, R112 ;  /* 0x00000040803c723c */ /* 0x040fe20000041870 */
[----:B------:R-:W3:Y:S07]  /*7bf0*/  LDSM.16.MT88.4 R112, [R218+0xb800] ;  /* 0x00b80000da70783b */ /* 0x000eee0000004200 */
[C---:B-1----:R-:W-:Y:S08]  /*7c00*/  HMMA.16816.F32.BF16 R84, R128.reuse, R88, R84 ;  /* 0x000000588054723c */ /* 0x042ff00000041854 */
[C---:B------:R-:W-:Y:S01]  /*7c10*/  HMMA.16816.F32.BF16 R152, R128.reuse, R154, R96 ;  /* 0x0000009a8098723c */ /* 0x040fe20000041860 */
[----:B------:R-:W-:Y:S07]  /*7c20*/  LDSM.16.MT88.4 R96, [R220+0x8800] ;  /* 0x00880000dc60783b */ /* 0x000fee0000004200 */
[C---:B------:R-:W-:Y:S01]  /*7c30*/  HMMA.16816.F32.BF16 R168, R128.reuse, R170, R80 ;  /* 0x000000aa80a8723c */ /* 0x040fe20000041850 */
[----:B------:R-:W1:Y:S07]  /*7c40*/  LDSM.16.MT88.4 R80, [R218+0x8800] ;  /* 0x00880000da50783b */ /* 0x000e6e0000004200 */
[C---:B------:R-:W-:Y:S01]  /*7c50*/  HMMA.16816.F32.BF16 R64, R128.reuse, R66, R104 ;  /* 0x000000428040723c */ /* 0x040fe20000041868 */
[----:B------:R-:W4:Y:S07]  /*7c60*/  LDSM.16.MT88.4 R104, [R217+0xb800] ;  /* 0x00b80000d968783b */ /* 0x000f2e0000004200 */
[C---:B------:R-:W-:Y:S08]  /*7c70*/  HMMA.16816.F32.BF16 R68, R128.reuse, R72, R68 ;  /* 0x000000488044723c */ /* 0x040ff00000041844 */
[C---:B------:R-:W-:Y:S01]  /*7c80*/  HMMA.16816.F32.BF16 R88, R128.reuse, R90, R120 ;  /* 0x0000005a8058723c */ /* 0x040fe20000041878 */
[----:B------:R-:W1:Y:S07]  /*7c90*/  LDSM.16.MT88.4 R120, [R221+0xb800] ;  /* 0x00b80000dd78783b */ /* 0x000e6e0000004200 */
[----:B------:R-:W-:Y:S01]  /*7ca0*/  HMMA.16816.F32.BF16 R72, R128, R74, R16 ;  /* 0x0000004a8048723c */ /* 0x000fe20000041810 */
[----:B------:R-:W1:Y:S01]  /*7cb0*/  LDSM.16.MT88.4 R16, [R220+0xb800] ;  /* 0x00b80000dc10783b */ /* 0x000e620000004200 */
[----:B------:R-:W-:-:S06]  /*7cc0*/  IMAD.MOV.U32 R13, RZ, RZ, R78 ;  /* 0x000000ffff0d7224 */ /* 0x000fcc00078e004e */
[C---:B------:R-:W-:Y:S08]  /*7cd0*/  HMMA.16816.F32.BF16 R52, R128.reuse, R56, R116 ;  /* 0x000000388034723c */ /* 0x040ff00000041874 */
[C---:B------:R-:W-:Y:S08]  /*7ce0*/  HMMA.16816.F32.BF16 R140, R128.reuse, R144, R140 ;  /* 0x00000090808c723c */ /* 0x040ff0000004188c */
[----:B------:R-:W-:Y:S01]  /*7cf0*/  HMMA.16816.F32.BF16 R156, R128, R160, R156 ;  /* 0x000000a0809c723c */ /* 0x000fe2000004189c */
[----:B--2---:R-:W-:-:S04]  /*7d00*/  @P3 IMAD.HI.U32 R2, R15, c[0x0][0x2c8], RZ ;  /* 0x0000b2000f023a27 */ /* 0x004fc800078e00ff */
[----:B------:R-:W-:Y:S01]  /*7d10*/  IMAD.MOV.U32 R0, RZ, RZ, R15 ;  /* 0x000000ffff007224 */ /* 0x000fe200078e000f */
[----:B------:R-:W-:Y:S01]  /*7d20*/  @P3 SHF.R.U32.HI R0, RZ, c[0x0][0x2cc], R2 ;  /* 0x0000b300ff003a19 */ /* 0x000fe20000011602 */
[----:B------:R-:W-:Y:S01]  /*7d30*/  FADD.FTZ R2, R25, R4 ;  /* 0x0000000419027221 */ /* 0x000fe20000010000 */
[----:B------:R-:W-:-:S03]  /*7d40*/  MOV R4, c[0x0][0x168] ;  /* 0x00005a0000047a02 */ /* 0x000fc60000000f00 */
[----:B------:R-:W-:Y:S01]  /*7d50*/  FADD.FTZ R2, R134, R2 ;  /* 0x0000000286027221 */ /* 0x000fe20000010000 */
[----:B------:R-:W-:-:S03]  /*7d60*/  IADD3 R0, R0, c[0x0][0x1d0], -R4 ;  /* 0x0000740000007a10 */ /* 0x000fc60007ffe804 */
[----:B------:R-:W-:Y:S02]  /*7d70*/  FADD.FTZ R2, R137, R2 ;  /* 0x0000000289027221 */ /* 0x000fe40000010000 */
[----:B------:R-:W-:-:S04]  /*7d80*/  IMAD.HI R4, R0, 0x2aaaaaab, RZ ;  /* 0x2aaaaaab00047827 */ /* 0x000fc800078e02ff */
[----:B------:R-:W-:Y:S02]  /*7d90*/  FADD.FTZ R0, R252, R3 ;  /* 0x00000003fc007221 */ /* 0x000fe40000010000 */
[----:B------:R-:W-:Y:S02]  /*7da0*/  FADD.FTZ R2, R138, R2 ;  /* 0x000000028a027221 */ /* 0x000fe40000010000 */
[----:B------:R-:W-:Y:S02]  /*7db0*/  FADD.FTZ R0, R139, R0 ;  /* 0x000000008b007221 */ /* 0x000fe40000010000 */
[----:B------:R-:W-:Y:S02]  /*7dc0*/  FADD.FTZ R2, R14, R2 ;  /* 0x000000020e027221 */ /* 0x000fe40000010000 */
[----:B------:R-:W-:Y:S02]  /*7dd0*/  FADD.FTZ R0, R5, R0 ;  /* 0x0000000005007221 */ /* 0x000fe40000010000 */
[----:B------:R-:W-:Y:S01]  /*7de0*/  FADD.FTZ R2, R9, R2 ;  /* 0x0000000209027221 */ /* 0x000fe20000010000 */
[----:B------:R-:W-:Y:S01]  /*7df0*/  SHF.R.U32.HI R3, RZ, 0x1f, R4 ;  /* 0x0000001fff037819 */ /* 0x000fe20000011604 */
[----:B------:R-:W-:-:S02]  /*7e00*/  FADD.FTZ R0, R7, R0 ;  /* 0x0000000007007221 */ /* 0x000fc40000010000 */
[----:B------:R-:W-:Y:S01]  /*7e10*/  FADD.FTZ R2, R10, R2 ;  /* 0x000000020a027221 */ /* 0x000fe20000010000 */
[----:B------:R-:W-:Y:S01]  /*7e20*/  LEA.HI.SX32 R3, R4, R3, 0x1c ;  /* 0x0000000304037211 */ /* 0x000fe200078fe2ff */
[----:B------:R-:W-:Y:S02]  /*7e30*/  FADD.FTZ R0, R8, R0 ;  /* 0x0000000008007221 */ /* 0x000fe40000010000 */
[----:B------:R-:W-:Y:S01]  /*7e40*/  FADD.FTZ R2, R11, R2 ;  /* 0x000000020b027221 */ /* 0x000fe20000010000 */
[----:B------:R-:W-:Y:S01]  /*7e50*/  IMNMX R3, RZ, R3, !PT ;  /* 0x00000003ff037217 */ /* 0x000fe20007800200 */
[----:B------:R-:W-:Y:S02]  /*7e60*/  FADD.FTZ R0, R6, R0 ;  /* 0x0000000006007221 */ /* 0x000fe40000010000 */
[----:B------:R-:W-:Y:S02]  /*7e70*/  FADD.FTZ R2, R12, R2 ;  /* 0x000000020c027221 */ /* 0x000fe40000010000 */
[----:B------:R2:W-:Y:S01]  /*7e80*/  STL [R1+0x4], R3 ;  /* 0x0000040301007387 */ /* 0x0005e20000100800 */
[----:B------:R-:W-:-:S03]  /*7e90*/  IADD3 R252, R13, -0x2, RZ ;  /* 0xfffffffe0dfc7810 */ /* 0x000fc60007ffe0ff */
[----:B------:R2:W-:Y:S04]  /*7ea0*/  STL [R1+0x18], R0 ;  /* 0x0000180001007387 */ /* 0x0005e80000100800 */
[----:B------:R2:W-:Y:S01]  /*7eb0*/  STL [R1+0x10], R2 ;  /* 0x0000100201007387 */ /* 0x0005e20000100800 */
[----:B------:R-:W-:Y:S01]  /*7ec0*/  ISETP.GE.AND P0, PT, R252, R3, PT ;  /* 0x00000003fc00720c */ /* 0x000fe20003f06270 */
[C---:B------:R-:W-:Y:S08]  /*7ed0*/  HMMA.16816.F32.BF16 R56, R128.reuse, R58, R108 ;  /* 0x0000003a8038723c */ /* 0x040ff0000004186c */
[C---:B------:R-:W-:Y:S08]  /*7ee0*/  HMMA.16816.F32.BF16 R144, R128.reuse, R146, R92 ;  /* 0x000000928090723c */ /* 0x040ff0000004185c */
[C---:B------:R-:W-:Y:S08]  /*7ef0*/  HMMA.16816.F32.BF16 R160, R128.reuse, R162, R100 ;  /* 0x000000a280a0723c */ /* 0x040ff00000041864 */
[C---:B---3--:R-:W-:Y:S08]  /*7f00*/  HMMA.16816.F32.BF16 R108, R128.reuse, R112, R200 ;  /* 0x00000070806c723c */ /* 0x048ff000000418c8 */
[C---:B------:R-:W-:Y:S08]  /*7f10*/  HMMA.16816.F32.BF16 R172, R128.reuse, R176, R172 ;  /* 0x000000b080ac723c */ /* 0x040ff000000418ac */
[C---:B------:R-:W-:Y:S08]  /*7f20*/  HMMA.16816.F32.BF16 R180, R128.reuse, R184, R180 ;  /* 0x000000b880b4723c */ /* 0x040ff000000418b4 */
[C---:B-1----:R-:W-:Y:S08]  /*7f30*/  HMMA.16816.F32.BF16 R76, R128.reuse, R80, R212 ;  /* 0x00000050804c723c */ /* 0x042ff000000418d4 */
        /* <DEDUP_REMOVED lines=13> */
[----:B--2---:R-:W2:Y:S01]  /*8010*/  LDL R13, [R1+0x8c] ;  /* 0x00008c00010d7983 */ /* 0x004ea20000100800 */
[----:B------:R-:W-:Y:S01]  /*8020*/  IMAD.MOV.U32 R136, RZ, RZ, R132 ;  /* 0x000000ffff887224 */ /* 0x000fe200078e0084 */
[----:B------:R-:W-:-:S02]  /*8030*/  MOV R135, R133 ;  /* 0x0000008500877202 */ /* 0x000fc40000000f00 */
[----:B------:R-:W-:Y:S01]  /*8040*/  MOV R201, R252 ;  /* 0x000000fc00c97202 */ /* 0x000fe20000000f00 */
[----:B--2---:R-:W-:-:S05]  /*8050*/  IMAD.IADD R0, R13, 0x1, R15 ;  /* 0x000000010d007824 */ /* 0x004fca00078e020f */
[----:B------:R1:W-:Y:S02]  /*8060*/  STL [R1], R0 ;  /* 0x0000000001007387 */ /* 0x0003e40000100800 */
[----:B-1----:R-:W-:-:S05]  /*8070*/  @P3 IMAD.HI.U32 R0, R0, c[0x0][0x2c8], RZ ;  /* 0x0000b20000003a27 */ /* 0x002fca00078e00ff */
[----:B------:R-:W-:-:S05]  /*8080*/  @P3 SHF.R.U32.HI R0, RZ, c[0x0][0x2cc], R0 ;  /* 0x0000b300ff003a19 */ /* 0x000fca0000011600 */
[----:B------:R1:W-:Y:S02]  /*8090*/  @P3 STL [R1+0x8], R0 ;  /* 0x0000080001003387 */ /* 0x0003e40000100800 */
.L_x_1286:
[----:B------:R-:W-:Y:S04]  /*80a0*/  DEPBAR.LE SB0, 0x0 ;  /* 0x000080000000791a */ /* 0x000fe80000000000 */
[----:B------:R-:W-:Y:S01]  /*80b0*/  WARPSYNC 0xffffffff ;  /* 0xffffffff00007948 */ /* 0x000fe20003800000 */
[----:B------:R-:W-:Y:S01]  /*80c0*/  BAR.SYNC.DEFER_BLOCKING 0x0 ;  /* 0x0000000000007b1d */ /* 0x000fe20000010000 */
[C---:B------:R-:W-:Y:S02]  /*80d0*/  ISETP.GE.AND P0, PT, R201.reuse, RZ, PT ;  /* 0x000000ffc900720c */ /* 0x040fe40003f06270 */
[----:B------:R-:W-:Y:S02]  /*80e0*/  MOV R198, c[0x0][0x2c4] ;  /* 0x0000b10000c67a02 */ /* 0x000fe40000000f00 */
[C---:B------:R-:W-:Y:S09]  /*80f0*/  IADD3 R252, R201.reuse, -0x1, RZ ;  /* 0xffffffffc9fc7810 */ /* 0x040ff20007ffe0ff */
[----:B-1----:R-:W-:Y:S01]  /*8100*/  @P0 SHF.R.S32.HI R0, RZ, 0x1f, R201 ;  /* 0x0000001fff000819 */ /* 0x002fe200000114c9 */
[C---:B------:R-:W-:Y:S04]  /*8110*/  @P0 IMAD.WIDE.U32 R2, R201.reuse, c[0x0][0x208], RZ ;  /* 0x00008200c9020a25 */ /* 0x040fe800078e00ff */
[----:B------:R-:W-:Y:S04]  /*8120*/  @P0 IMAD R0, R0, c[0x0][0x208], RZ ;  /* 0x0000820000000a24 */ /* 0x000fe800078e02ff */
[----:B------:R-:W-:Y:S01]  /*8130*/  @P0 IMAD R0, R201, c[0x0][0x20c], R0 ;  /* 0x00008300c9000a24 */ /* 0x000fe200078e0200 */
[----:B-----5:R-:W-:Y:S04]  /*8140*/  LDSM.16.M88.4 R48, [R223] ;  /* 0x00000000df30783b */ /* 0x020fe80000000200 */
[----:B------:R-:W-:Y:S04]  /*8150*/  @P0 IADD3 R0, R3, R0, RZ ;  /* 0x0000000003000210 */ /* 0x000fe80007ffe0ff */
[----:B------:R-:W1:Y:S01]  /*8160*/  LDSM.16.M88.4 R8, [R216] ;  /* 0x00000000d808783b */ /* 0x000e620000000200 */
[----:B------:R-:W-:Y:S07]  /*8170*/  @P0 IMAD R0, R0, 0x60, RZ ;  /* 0x0000006000000824 */ /* 0x000fee00078e02ff */
[----:B------:R-:W2:Y:S08]  /*8180*/  LDSM.16.M88.4 R16, [R216+0x800] ;  /* 0x00080000d810783b */ /* 0x000eb00000000200 */
[----:B------:R-:W3:Y:S06]  /*8190*/  LDL.64 R132, [R1+0x28] ;  /* 0x0000280001847983 */ /* 0x000eec0000100a00 */
[----:B------:R-:W4:Y:S08]  /*81a0*/  LDSM.16.M88.4 R24, [R216+0x1000] ;  /* 0x00100000d818783b */ /* 0x000f300000000200 */
[----:B------:R-:W3:Y:S04]  /*81b0*/  LDL R134, [R1+0x34] ;  /* 0x0000340001867983 */ /* 0x000ee80000100800 */
[----:B------:R4:W-:Y:S04]  /*81c0*/  STL [R1+0x98], R220 ;  /* 0x000098dc01007387 */ /* 0x0009e80000100800 */
[----:B------:R-:W4:Y:S01]  /*81d0*/  LDSM.16.M88.4 R32, [R216+0x1800] ;  /* 0x00180000d820783b */ /* 0x000f220000000200 */
[C---:B-1----:R-:W-:Y:S07]  /*81e0*/  HMMA.16816.F32.BF16 R4, R48.reuse, R8, RZ ;  /* 0x000000083004723c */ /* 0x042fee00000418ff */
[----:B------:R-:W1:Y:S01]  /*81f0*/  LDSM.16.M88.4 R40, [R216+0x2000] ;  /* 0x00200000d828783b */ /* 0x000e620000000200 */
[C---:B------:R-:W-:Y:S07]  /*8200*/  HMMA.16816.F32.BF16 R8, R48.reuse, R10, RZ ;  /* 0x0000000a3008723c */ /* 0x040fee00000418ff */
[----:B------:R-:W1:Y:S01]  /*8210*/  LDSM.16.M88.4 R188, [R216+0x2800] ;  /* 0x00280000d8bc783b */ /* 0x000e620000000200 */
[C---:B--2---:R-:W-:Y:S07]  /*8220*/  HMMA.16816.F32.BF16 R12, R48.reuse, R16, RZ ;  /* 0x00000010300c723c */ /* 0x044fee00000418ff */
[----:B----4-:R-:W2:Y:S01]  /*8230*/  LDL R220, [R1+0xc] ;  /* 0x00000c0001dc7983 */ /* 0x010ea20000100800 */
[C---:B------:R-:W-:Y:S03]  /*8240*/  HMMA.16816.F32.BF16 R16, R48.reuse, R18, RZ ;  /* 0x000000123010723c */ /* 0x040fe600000418ff */
[----:B------:R-:W-:Y:S05]  /*8250*/  LDSM.16.M88.4 R192, [R227] ;  /* 0x00000000e3c0783b */ /* 0x000fea0000000200 */
[C---:B------:R-:W-:Y:S03]  /*8260*/  HMMA.16816.F32.BF16 R20, R48.reuse, R24, RZ ;  /* 0x000000183014723c */ /* 0x040fe600000418ff */
[----:B------:R-:W4:Y:S04]  /*8270*/  LDL R197, [R1+0x8] ;  /* 0x0000080001c57983 */ /* 0x000f280000100800 */
[----:B------:R-:W4:Y:S01]  /*8280*/  LDL R196, [R1+0x54] ;  /* 0x0000540001c47983 */ /* 0x000f220000100800 */
[C---:B------:R-:W-:Y:S08]  /*8290*/  HMMA.16816.F32.BF16 R24, R48.reuse, R26, RZ ;  /* 0x0000001a3018723c */ /* 0x040ff000000418ff */
[C---:B------:R-:W-:Y:S08]  /*82a0*/  HMMA.16816.F32.BF16 R28, R48.reuse, R32, RZ ;  /* 0x00000020301c723c */ /* 0x040ff000000418ff */
[C---:B------:R-:W-:Y:S08]  /*82b0*/  HMMA.16816.F32.BF16 R32, R48.reuse, R34, RZ ;  /* 0x000000223020723c */ /* 0x040ff000000418ff */
[C---:B-1----:R-:W-:Y:S08]  /*82c0*/  HMMA.16816.F32.BF16 R36, R48.reuse, R40, RZ ;  /* 0x000000283024723c */ /* 0x042ff000000418ff */
[C---:B------:R-:W-:Y:S08]  /*82d0*/  HMMA.16816.F32.BF16 R40, R48.reuse, R42, RZ ;  /* 0x0000002a3028723c */ /* 0x040ff000000418ff */
[C---:B------:R-:W-:Y:S08]  /*82e0*/  HMMA.16816.F32.BF16 R44, R48.reuse, R188, RZ ;  /* 0x000000bc302c723c */ /* 0x040ff000000418ff */
[----:B------:R-:W-:Y:S01]  /*82f0*/  HMMA.16816.F32.BF16 R48, R48, R190, RZ ;  /* 0x000000be3030723c */ /* 0x000fe200000418ff */
[----:B------:R-:W1:Y:S07]  /*8300*/  LDSM.16.M88.4 R188, [R224] ;  /* 0x00000000e0bc783b */ /* 0x000e6e0000000200 */
[C---:B-1----:R-:W-:Y:S08]  /*8310*/  HMMA.16816.F32.BF16 R4, R188.reuse, R192, R4 ;  /* 0x000000c0bc04723c */ /* 0x042ff00000041804 */
[C---:B------:R-:W-:Y:S01]  /*8320*/  HMMA.16816.F32.BF16 R8, R188.reuse, R194, R8 ;  /* 0x000000c2bc08723c */ /* 0x040fe20000041808 */
[----:B------:R-:W1:Y:S07]  /*8330*/  LDSM.16.M88.4 R192, [R250] ;  /* 0x00000000fac0783b */ /* 0x000e6e0000000200 */
[C---:B-1----:R-:W-:Y:S08]  /*8340*/  HMMA.16816.F32.BF16 R12, R188.reuse, R192, R12 ;  /* 0x000000c0bc0c723c */ /* 0x042ff0000004180c */
[C---:B------:R-:W-:Y:S01]  /*8350*/  HMMA.16816.F32.BF16 R16, R188.reuse, R194, R16 ;  /* 0x000000c2bc10723c */ /* 0x040fe20000041810 */
[----:B------:R-:W1:Y:S07]  /*8360*/  LDSM.16.M88.4 R192, [R249] ;  /* 0x00000000f9c0783b */ /* 0x000e6e0000000200 */
[C---:B-1----:R-:W-:Y:S08]  /*8370*/  HMMA.16816.F32.BF16 R20, R188.reuse, R192, R20 ;  /* 0x000000c0bc14723c */ /* 0x042ff00000041814 */
[C---:B------:R-:W-:Y:S01]  /*8380*/  HMMA.16816.F32.BF16 R24, R188.reuse, R194, R24 ;  /* 0x000000c2bc18723c */ /* 0x040fe20000041818 */
[----:B------:R-:W1:Y:S07]  /*8390*/  LDSM.16.M88.4 R192, [R248] ;  /* 0x00000000f8c0783b */ /* 0x000e6e0000000200 */
[C---:B-1----:R-:W-:Y:S04]  /*83a0*/  HMMA.16816.F32.BF16 R28, R188.reuse, R192, R28 ;  /* 0x000000c0bc1c723c */ /* 0x042fe8000004181c */
[----:B---3--:R-:W-:Y:S04]  /*83b0*/  @P0 MOV R138, R132 ;  /* 0x00000084008a0202 */ /* 0x008fe80000000f00 */
[C---:B------:R-:W-:Y:S01]  /*83c0*/  HMMA.16816.F32.BF16 R32, R188.reuse, R194, R32 ;  /* 0x000000c2bc20723c */ /* 0x040fe20000041820 */
[----:B------:R-:W1:Y:S03]  /*83d0*/  LDSM.16.M88.4 R192, [R247] ;  /* 0x00000000f7c0783b */ /* 0x000e660000000200 */
[----:B------:R-:W-:Y:S05]  /*83e0*/  @P0 MOV R139, R134 ;  /* 0x00000086008b0202 */ /* 0x000fea0000000f00 */
[----:B------:R-:W-:Y:S05]  /*83f0*/  @P0 IMAD.WIDE.U32 R138, R2, 0x60, R138 ;  /* 0x00000060028a0825 */ /* 0x000fea00078e008a */
[----:B------:R-:W-:Y:S02]  /*8400*/  @P0 SHF.L.U32 R132, R138, 0x1, RZ ;  /* 0x000000018a840819 */ /* 0x000fe400000006ff */
[----:B------:R-:W-:Y:S02]  /*8410*/  @P0 IADD3 R0, R139, R0, RZ ;  /* 0x000000008b000210 */ /* 0x000fe40007ffe0ff */
[----:B------:R-:W-:Y:S02]  /*8420*/  @P0 IADD3 R2, P1, R132, c[0x0][0x1f8], RZ ;  /* 0x00007e0084020a10 */ /* 0x000fe40007f3e0ff */
[----:B------:R-:W-:Y:S02]  /*8430*/  @P0 SHF.L.U64.HI R0, R138, 0x1, R0 ;  /* 0x000000018a000819 */ /* 0x000fe40000010200 */
[----:B------:R-:W-:Y:S02]  /*8440*/  @P0 IADD3 R138, P2, R132, 0x80, RZ ;  /* 0x00000080848a0810 */ /* 0x000fe40007f5e0ff */
[----:B------:R-:W-:Y:S02]  /*8450*/  @P0 IADD3.X R3, R0, c[0x0][0x1fc], RZ, P1, !PT ;  /* 0x00007f0000030a10 */ /* 0x000fe40000ffe4ff */
[----:B------:R-:W-:Y:S04]  /*8460*/  @P0 IADD3 R138, P1, R138, c[0x0][0x1f8], RZ ;  /* 0x00007e008a8a0a10 */ /* 0x000fe80007f3e0ff */
[--C-:B------:R-:W-:Y:S02]  /*8470*/  @P0 IADD3.X R139, RZ, c[0x0][0x1fc], R0.reuse, P1, P2 ;  /* 0x00007f00ff8b0a10 */ /* 0x100fe40000fe4400 */
[C---:B--2---:R-:W-:Y:S02]  /*8480*/  LOP3.LUT P4, RZ, R220.reuse, 0x2, RZ, 0xc0, !PT ;  /* 0x00000002dcff7812 */ /* 0x044fe4000788c0ff */
[----:B------:R-:W-:Y:S01]  /*8490*/  LOP3.LUT P3, RZ, R220, 0x1, RZ, 0xc0, !PT ;  /* 0x00000001dcff7812 */ /* 0x000fe2000786c0ff */
[C---:B-1----:R-:W-:Y:S08]  /*84a0*/  HMMA.16816.F32.BF16 R36, R188.reuse, R192, R36 ;  /* 0x000000c0bc24723c */ /* 0x042ff00000041824 */
[C---:B------:R-:W-:Y:S01]  /*84b0*/  HMMA.16816.F32.BF16 R40, R188.reuse, R194, R40 ;  /* 0x000000c2bc28723c */ /* 0x040fe20000041828 */
[----:B------:R-:W1:Y:S08]  /*84c0*/  LDSM.16.M88.4 R192, [R246] ;  /* 0x00000000f6c0783b */ /* 0x000e700000000200 */
[----:B------:R-:W-:Y:S01]  /*84d0*/  @!PT LDS RZ, [RZ] ;  /* 0x00000000fffff984 */ /* 0x000fe20000000800 */
[----:B------:R-:W-:Y:S01]  /*84e0*/  @!PT LDS RZ, [RZ] ;  /* 0x00000000fffff984 */ /* 0x000fe20000000800 */
[----:B------:R-:W-:Y:S01]  /*84f0*/  @!PT LDS RZ, [RZ] ;  /* 0x00000000fffff984 */ /* 0x000fe20000000800 */
[----:B------:R2:W-:Y:S08]  /*8500*/  @P0 LDGSTS.E.BYPASS.LTC128B.128 [R251+0x100], [R2.64], !P4 ;  /* 0x0010000002fb0fae */ /* 0x0005f0000e101d48 */
[----:B------:R3:W-:Y:S01]  /*8510*/  @P0 LDGSTS.E.BYPASS.LTC128B.128 [R251+0x3100], [R138.64], !P3 ;  /* 0x031000008afb0fae */ /* 0x0007e2000d901d48 */
[C---:B-1----:R-:W-:Y:S03]  /*8520*/  HMMA.16816.F32.BF16 R44, R188.reuse, R192, R44 ;  /* 0x000000c0bc2c723c */ /* 0x042fe6000004182c */
[----:B---3--:R-:W-:Y:S04]  /*8530*/  @P0 IADD3 R138, P2, R132, 0x100, RZ ;  /* 0x00000100848a0810 */ /* 0x008fe80007f5e0ff */
[----:B------:R-:W-:Y:S01]  /*8540*/  @P0 IADD3 R138, P1, R138, c[0x0][0x1f8], RZ ;  /* 0x00007e008a8a0a10 */ /* 0x000fe20007f3e0ff */
[----:B------:R-:W-:Y:S04]  /*8550*/  HMMA.16816.F32.BF16 R48, R188, R194, R48 ;  /* 0x000000c2bc30723c */ /* 0x000fe80000041830 */
[--C-:B------:R-:W-:Y:S02]  /*8560*/  @P0 IADD3.X R139, RZ, c[0x0][0x1fc], R0.reuse, P1, P2 ;  /* 0x00007f00ff8b0a10 */ /* 0x100fe40000fe4400 */
[----:B------:R-:W-:Y:S03]  /*8570*/  @P0 IADD3 R132, P2, R132, 0x180, RZ ;  /* 0x0000018084840810 */ /* 0x000fe60007f5e0ff */
[----:B------:R1:W-:Y:S03]  /*8580*/  @P0 LDGSTS.E.BYPASS.LTC128B.128 [R251+0x6100], [R138.64], !P6 ;  /* 0x061000008afb0fae */ /* 0x0003e6000f101d48 */
[----:B------:R-:W-:Y:S04]  /*8590*/  @P0 IADD3 R132, P1, R132, c[0x0][0x1f8], RZ ;  /* 0x00007e0084840a10 */ /* 0x000fe80007f3e0ff */
[----:B------:R-:W-:Y:S02]  /*85a0*/  @P0 IADD3.X R133, RZ, c[0x0][0x1fc], R0, P1, P2 ;  /* 0x00007f00ff850a10 */ /* 0x000fe40000fe4400 */
[----:B------:R-:W-:Y:S03]  /*85b0*/  @P0 MOV R0, c[0x0][0x208] ;  /* 0x0000820000000a02 */ /* 0x000fe60000000f00 */
[----:B------:R3:W-:Y:S08]  /*85c0*/  @P0 LDGSTS.E.BYPASS.LTC128B.128 [R251+0x9100], [R132.64], !P5 ;  /* 0x0910000084fb0fae */ /* 0x0007f0000e901d48 */
[----:B-1----:R-:W4:Y:S01]  /*85d0*/  LDL R138, [R1+0x30] ;  /* 0x00003000018a7983 */ /* 0x002f220000100800 */
[----:B---3--:R-:W-:Y:S02]  /*85e0*/  @P0 MOV R133, 0x6 ;  /* 0x0000000600850802 */ /* 0x008fe40000000f00 */
[C---:B------:R-:W-:Y:S02]  /*85f0*/  @P0 SHF.L.U32 R132, R0.reuse, 0x6, RZ ;  /* 0x0000000600840819 */ /* 0x040fe400000006ff */
[----:B------:R-:W-:Y:S02]  /*8600*/  @P0 SHF.L.U64.HI R0, R0, R133, c[0x0][0x20c] ;  /* 0x0000830000000619 */ /* 0x000fe40000010285 */
[----:B--2---:R-:W-:Y:S04]  /*8610*/  @P0 IADD3 R2, P1, R2, R132, RZ ;  /* 0x0000008402020210 */ /* 0x004fe80007f3e0ff */
[----:B------:R-:W-:Y:S02]  /*8620*/  @P0 IADD3.X R3, R3, R0, RZ, P1, !PT ;  /* 0x0000000003030210 */ /* 0x000fe40000ffe4ff */
[----:B------:R-:W-:Y:S03]  /*8630*/  @P0 IADD3 R132, P1, R132, R2, RZ ;  /* 0x0000000284840210 */ /* 0x000fe60007f3e0ff */
[----:B------:R1:W-:Y:S01]  /*8640*/  @P0 LDGSTS.E.BYPASS.LTC128B.128 [R251+0x1100], [R2.64], !P4 ;  /* 0x0110000002fb0fae */ /* 0x0003e2000e101d48 */
[----:B------:R-:W-:Y:S02]  /*8650*/  @P0 IADD3.X R133, R0, R3, RZ, P1, !PT ;  /* 0x0000000300850210 */ /* 0x000fe40000ffe4ff */
[----:B------:R-:W-:Y:S05]  /*8660*/  ISETP.NE.AND P1, PT, R198, 0x1, PT ;  /* 0x00000001c600780c */ /* 0x000fea0003f25270 */
[----:B------:R1:W-:Y:S08]  /*8670*/  @P0 LDGSTS.E.BYPASS.LTC128B.128 [R251+0x4100], [R2.64+0x80], !P3 ;  /* 0x0410008002fb0fae */ /* 0x0003f0000d901d48 */
[----:B------:R1:W-:Y:S08]  /*8680*/  @P0 LDGSTS.E.BYPASS.LTC128B.128 [R251+0x7100], [R2.64+0x100], !P6 ;  /* 0x0710010002fb0fae */ /* 0x0003f0000f101d48 */
[----:B------:R1:W-:Y:S08]  /*8690*/  @P0 LDGSTS.E.BYPASS.LTC128B.128 [R251+0xa100], [R2.64+0x180], !P5 ;  /* 0x0a10018002fb0fae */ /* 0x0003f0000e901d48 */
[----:B------:R2:W-:Y:S08]  /*86a0*/  @P0 LDGSTS.E.BYPASS.LTC128B.128 [R251+0x2100], [R132.64], !P4 ;  /* 0x0210000084fb0fae */ /* 0x0005f0000e101d48 */
[----:B------:R2:W-:Y:S08]  /*86b0*/  @P0 LDGSTS.E.BYPASS.LTC128B.128 [R251+0x5100], [R132.64+0x80], !P3 ;  /* 0x0510008084fb0fae */ /* 0x0005f0000d901d48 */
[----:B------:R2:W-:Y:S01]  /*86c0*/  @P0 LDGSTS.E.BYPASS.LTC128B.128 [R251+0x8100], [R132.64+0x100], !P6 ;  /* 0x0810010084fb0fae */ /* 0x0005e2000f101d48 */
[----:B-1----:R-:W-:Y:S07]  /*86d0*/  IMAD R2, R201, -0x60, RZ ;  /* 0xffffffa0c9027824 */ /* 0x002fee00078e02ff */
[----:B------:R2:W-:Y:S08]  /*86e0*/  @P0 LDGSTS.E.BYPASS.LTC128B.128 [R251+0xb100], [R132.64+0x180], !P5 ;  /* 0x0b10018084fb0fae */ /* 0x0005f0000e901d48 */
[----:B------:R-:W-:Y:S08]  /*86f0*/  LDSM.16.M88.4 R188, [R226] ;  /* 0x00000000e2bc783b */ /* 0x000ff00000000200 */
[----:B------:R-:W1:Y:S08]  /*8700*/  LDSM.16.M88.4 R192, [R222] ;  /* 0x00000000dec0783b */ /* 0x000e700000000200 */
[----:B------:R-:W0:Y:S08]  /*8710*/  LDGDEPBAR ;  /* 0x00000000000079af */ /* 0x000e300000000000 */
[----:B------:R3:W4:Y:S01]  /*8720*/  LDL R0, [R1] ;  /* 0x0000000001007983 */ /* 0x0007220000100800 */
        /* <DEDUP_REMOVED lines=17> */
[----:B------:R-:W-:Y:S08]  /*8840*/  LDSM.16.M88.4 R188, [R225] ;  /* 0x00000000e1bc783b */ /* 0x000ff00000000200 */
[----:B------:R-:W1:Y:S03]  /*8850*/  LDSM.16.M88.4 R192, [R219] ;  /* 0x00000000dbc0783b */ /* 0x000e660000000200 */
[----:B----4-:R-:W-:Y:S05]  /*8860*/  @P1 MOV R0, R197 ;  /* 0x000000c500001202 */ /* 0x010fea0000000f00 */
[----:B------:R-:W-:Y:S01]  /*8870*/  SHFL.IDX PT, R3, R0, 0x1, 0x1c1f ;  /* 0x003c1f0000037f89 */ /* 0x000fe200000e0000 */
        /* <DEDUP_REMOVED lines=17> */
[----:B------:R-:W-:Y:S08]  /*8990*/  LDSM.16.M88.4 R188, [R223+0x4000] ;  /* 0x00400000dfbc783b */ /* 0x000ff00000000200 */
[----:B------:R-:W1:Y:S02]  /*89a0*/  LDSM.16.M88.4 R192, [R216+0x3000] ;  /* 0x00300000d8c0783b */ /* 0x000e640000000200 */
        /* <DEDUP_REMOVED lines=18> */
[----:B------:R-:W1:Y:S02]  /*8ad0*/  LDSM.16.M88.4 R192, [R245] ;  /* 0x00000000f5c0783b */ /* 0x000e640000000200 */
        /* <DEDUP_REMOVED lines=192> */
[----:B------:R-:W1:Y:S11]  /*96e0*/  LDSM.16.M88.4 R192, [R219+0x9800] ;  /* 0x00980000dbc0783b */ /* 0x000e760000000200 */
[----:B------:R-:W-:Y:S04]  /*96f0*/  @!UPT UIADD3 URZ, URZ, URZ, URZ ;  /* 0x0000003f3f3ff290 */ /* 0x000fe8000fffe03f */
[----:B------:R-:W-:Y:S02]  /*9700*/  FMUL.FTZ R6, R6, c[0x0][0x320] ;  /* 0x0000c80006067a20 */ /* 0x000fe40000410000 */
[----:B------:R-:W-:Y:S02]  /*9710*/  FMUL.FTZ R4, R4, c[0x0][0x320] ;  /* 0x0000c80004047a20 */ /* 0x000fe40000410000 */
[----:B--2---:R-:W-:Y:S01]  /*9720*/  MUFU.TANH R133, R6 ;  /* 0x0000000600857308 */ /* 0x004fe20000002400 */
[----:B------:R-:W-:Y:S02]  /*9730*/  FMUL.FTZ R5, R5, c[0x0][0x320] ;  /* 0x0000c80005057a20 */ /* 0x000fe40000410000 */
[----:B------:R-:W-:Y:S02]  /*9740*/  FMUL.FTZ R7, R7, c[0x0][0x320] ;  /* 0x0000c80007077a20 */ /* 0x000fe40000410000 */
[----:B------:R-:W-:Y:S02]  /*9750*/  FMUL.FTZ R11, R11, c[0x0][0x320] ;  /* 0x0000c8000b0b7a20 */ /* 0x000fe40000410000 */
[----:B------:R-:W-:Y:S02]  /*9760*/  FMUL.FTZ R9, R9, c[0x0][0x320] ;  /* 0x0000c80009097a20 */ /* 0x000fe40000410000 */
[----:B------:R-:W-:Y:S01]  /*9770*/  FMUL.FTZ R10, R10, c[0x0][0x320] ;  /* 0x0000c8000a0a7a20 */ /* 0x000fe20000410000 */
[----:B------:R2:W4:Y:S01]  /*9780*/  MUFU.TANH R137, R4 ;  /* 0x0000000400897308 */ /* 0x0005220000002400 */
[----:B------:R-:W-:Y:S09]  /*9790*/  FMUL.FTZ R8, R8, c[0x0][0x320] ;  /* 0x0000c80008087a20 */ /* 0x000ff20000410000 */
[----:B------:R-:W-:Y:S01]  /*97a0*/  MUFU.TANH R9, R9 ;  /* 0x0000000900097308 */ /* 0x000fe20000002400 */
[C---:B-1----:R-:W-:Y:S08]  /*97b0*/  HMMA.16816.F32.BF16 R12, R188.reuse, R192, R12 ;  /* 0x000000c0bc0c723c */ /* 0x042ff0000004180c */
[C---:B------:R-:W-:Y:S01]  /*97c0*/  HMMA.16816.F32.BF16 R16, R188.reuse, R194, R16 ;  /* 0x000000c2bc10723c */ /* 0x040fe20000041810 */
[----:B------:R-:W1:Y:S01]  /*97d0*/  LDSM.16.M88.4 R192, [R219+0xa000] ;  /* 0x00a00000dbc0783b */ /* 0x000e620000000200 */
[----:B------:R4:W-:Y:S07]  /*97e0*/  MUFU.TANH R139, R11 ;  /* 0x0000000b008b7308 */ /* 0x0009ee0000002400 */
[----:B--2---:R2:W1:Y:S03]  /*97f0*/  SHFL.IDX PT, R4, R0, RZ, 0x1c1f ;  /* 0x001c1fff00047589 */ /* 0x00446600000e0000 */
[----:B------:R-:W-:Y:S04]  /*9800*/  MUFU.TANH R8, R8 ;  /* 0x0000000800087308 */ /* 0x000fe80000002400 */
        /* <DEDUP_REMOVED lines=10> */
[----:B--2---:R-:W-:Y:S04]  /*98b0*/  IADD3 R0, -R196, 0x1, R2 ;  /* 0x00000001c4007810 */ /* 0x004fe80007ffe102 */
[----:B------:R-:W-:Y:S01]  /*98c0*/  IADD3 R0, R0, c[0x0][0x1d0], RZ ;  /* 0x0000740000007a10 */ /* 0x000fe20007ffe0ff */
[C---:B-1----:R-:W-:Y:S04]  /*98d0*/  HMMA.16816.F32.BF16 R20, R188.reuse, R192, R20 ;  /* 0x000000c0bc14723c */ /* 0x042fe80000041814 */
[----:B------:R-:W-:Y:S01]  /*98e0*/  MUFU.TANH R5, R18 ;  /* 0x0000001200057308 */ /* 0x000fe20000002400 */
[----:B------:R-:W-:Y:S04]  /*98f0*/  IADD3 R0, R0, -c[0x0][0x168], RZ ;  /* 0x80005a0000007a10 */ /* 0x000fe80007ffe0ff */
[----:B------:R-:W-:Y:S01]  /*9900*/  IADD3 R2, R0, R4, RZ ;  /* 0x0000000400027210 */ /* 0x000fe20007ffe0ff */
[C---:B------:R-:W-:Y:S01]  /*9910*/  HMMA.16816.F32.BF16 R24, R188.reuse, R194, R24 ;  /* 0x000000c2bc18723c */ /* 0x040fe20000041818 */
[----:B------:R-:W1:Y:S02]  /*9920*/  LDSM.16.M88.4 R192, [R219+0xa800] ;  /* 0x00a80000dbc0783b */ /* 0x000e640000000200 */
[----:B------:R-:W-:Y:S01]  /*9930*/  ISETP.GT.AND P0, PT, R2, RZ, PT ;  /* 0x000000ff0200720c */ /* 0x000fe20003f04270 */
[----:B------:R-:W-:Y:S01]  /*9940*/  MUFU.TANH R17, R17 ;  /* 0x0000001100117308 */ /* 0x000fe20000002400 */
[----:B------:R-:W-:Y:S02]  /*9950*/  IADD3 R0, R0, R3, RZ ;  /* 0x0000000300007210 */ /* 0x000fe40007ffe0ff */
[----:B----4-:R-:W-:Y:S02]  /*9960*/  FSEL R11, R137, -INF , P0 ;  /* 0xff800000890b7808 */ /* 0x010fe40000000000 */
[C---:B------:R-:W-:Y:S02]  /*9970*/  ISETP.GT.AND P0, PT, R0.reuse, 0x1, PT ;  /* 0x000000010000780c */ /* 0x040fe40003f04270 */
[----:B------:R-:W-:Y:S02]  /*9980*/  ISETP.GT.AND P1, PT, R0, RZ, PT ;  /* 0x000000ff0000720c */ /* 0x000fe40003f24270 */
[----:B------:R-:W-:Y:S01]  /*9990*/  FMNMX.FTZ R3, R11, R135, !PT ;  /* 0x000000870b037209 */ /* 0x000fe20007810000 */
[----:B------:R-:W-:Y:S01]  /*99a0*/  MUFU.TANH R19, R19 ;  /* 0x0000001300137308 */ /* 0x000fe20000002400 */
[----:B------:R-:W-:Y:S01]  /*99b0*/  ISETP.GT.AND P2, PT, R2, 0x1, PT ;  /* 0x000000010200780c */ /* 0x000fe20003f44270 */
        /* <DEDUP_REMOVED lines=8> */
[----:B------:R-:W-:Y:S05]  /*9a40*/  FMUL.FTZ R27, R27, c[0x0][0x320] ;  /* 0x0000c8001b1b7a20 */ /* 0x000fea0000410000 */
[----:B------:R-:W-:Y:S01]  /*9a50*/  MUFU.TANH R24, R24 ;  /* 0x0000001800187308 */ /* 0x000fe20000002400 */
[C---:B-1----:R-:W-:Y:S09]  /*9a60*/  HMMA.16816.F32.BF16 R28, R188.reuse, R192, R28 ;  /* 0x000000c0bc1c723c */ /* 0x042ff2000004181c */
[----:B------:R-:W-:Y:S01]  /*9a70*/  MUFU.TANH R22, R22 ;  /* 0x0000001600167308 */ /* 0x000fe20000002400 */
[C---:B------:R-:W-:Y:S01]  /*9a80*/  HMMA.16816.F32.BF16 R32, R188.reuse, R194, R32 ;  /* 0x000000c2bc20723c */ /* 0x040fe20000041820 */
[----:B------:R-:W1:Y:S08]  /*9a90*/  LDSM.16.M88.4 R192, [R219+0xb000] ;  /* 0x00b00000dbc0783b */ /* 0x000e700000000200 */
[----:B------:R-:W-:Y:S10]  /*9aa0*/  MUFU.TANH R25, R25 ;  /* 0x0000001900197308 */ /* 0x000ff40000002400 */
        /* <DEDUP_REMOVED lines=14> */
[----:B------:R-:W1:Y:S01]  /*9b90*/  LDSM.16.M88.4 R192, [R219+0xb800] ;  /* 0x00b80000dbc0783b */ /* 0x000e620000000200 */
[----:B------:R-:W-:Y:S07]  /*9ba0*/  DEPBAR.LE SB0, 0x0 ;  /* 0x000080000000791a */ /* 0x000fee0000000000 */
[----:B------:R-:W-:Y:S01]  /*9bb0*/  MUFU.TANH R32, R32 ;  /* 0x0000002000207308 */ /* 0x000fe20000002400 */
[----:B------:R-:W-:Y:S04]  /*9bc0*/  BAR.SYNC.DEFER_BLOCKING 0x0 ;  /* 0x0000000000007b1d */ /* 0x000fe80000010000 */
[----:B------:R-:W-:Y:S02]  /*9bd0*/  FMUL.FTZ R36, R36, c[0x0][0x320] ;  /* 0x0000c80024247a20 */ /* 0x000fe40000410000 */
[----:B------:R-:W-:Y:S02]  /*9be0*/  FMUL.FTZ R38, R38, c[0x0][0x320] ;  /* 0x0000c80026267a20 */ /* 0x000fe40000410000 */
[----:B------:R-:W-:Y:S02]  /*9bf0*/  FMUL.FTZ R37, R37, c[0x0][0x320] ;  /* 0x0000c80025257a20 */ /* 0x000fe40000410000 */
[----:B------:R-:W-:Y:S04]  /*9c00*/  FMUL.FTZ R39, R39, c[0x0][0x320] ;  /* 0x0000c80027277a20 */ /* 0x000fe80000410000 */
[----:B------:R-:W-:Y:S02]  /*9c10*/  FMUL.FTZ R43, R43, c[0x0][0x320] ;  /* 0x0000c8002b2b7a20 */ /* 0x000fe40000410000 */
[----:B------:R-:W-:Y:S02]  /*9c20*/  FMUL.FTZ R40, R40, c[0x0][0x320] ;  /* 0x0000c80028287a20 */ /* 0x000fe40000410000 */
[----:B------:R-:W-:Y:S02]  /*9c30*/  FMUL.FTZ R41, R41, c[0x0][0x320] ;  /* 0x0000c80029297a20 */ /* 0x000fe40000410000 */
[----:B------:R-:W-:Y:S04]  /*9c40*/  FMUL.FTZ R42, R42, c[0x0][0x320] ;  /* 0x0000c8002a2a7a20 */ /* 0x000fe80000410000 */
[----:B------:R-:W-:Y:S01]  /*9c50*/  MUFU.TANH R41, R41 ;  /* 0x0000002900297308 */ /* 0x000fe20000002400 */
[C---:B-1----:R-:W-:Y:S09]  /*9c60*/  HMMA.16816.F32.BF16 R44, R188.reuse, R192, R44 ;  /* 0x000000c0bc2c723c */ /* 0x042ff2000004182c */
[----:B------:R-:W-:Y:S01]  /*9c70*/  MUFU.TANH R43, R43 ;  /* 0x0000002b002b7308 */ /* 0x000fe20000002400 */
[----:B------:R-:W-:Y:S01]  /*9c80*/  HMMA.16816.F32.BF16 R48, R188, R194, R48 ;  /* 0x000000c2bc30723c */ /* 0x000fe20000041830 */
[----:B------:R-:W2:Y:S08]  /*9c90*/  LDL.64 R188, [R1+0x20] ;  /* 0x0000200001bc7983 */ /* 0x000eb00000100a00 */
[----:B------:R-:W1:Y:S10]  /*9ca0*/  MUFU.TANH R132, R7 ;  /* 0x0000000700847308 */ /* 0x000e740000002400 */
[----:B------:R4:W1:Y:S01]  /*9cb0*/  MUFU.TANH R7, R10 ;  /* 0x0000000a00077308 */ /* 0x0008620000002400 */
[----:B------:R-:W-:Y:S02]  /*9cc0*/  FMUL.FTZ R45, R45, c[0x0][0x320] ;  /* 0x0000c8002d2d7a20 */ /* 0x000fe40000410000 */
[----:B------:R-:W-:Y:S02]  /*9cd0*/  FMUL.FTZ R46, R46, c[0x0][0x320] ;  /* 0x0000c8002e2e7a20 */ /* 0x000fe40000410000 */
[----:B------:R-:W-:Y:S02]  /*9ce0*/  FMUL.FTZ R44, R44, c[0x0][0x320] ;  /* 0x0000c8002c2c7a20 */ /* 0x000fe40000410000 */
[----:B------:R-:W-:Y:S02]  /*9cf0*/  FMUL.FTZ R47, R47, c[0x0][0x320] ;  /* 0x0000c8002f2f7a20 */ /* 0x000fe40000410000 */
[----:B------:R-:W-:Y:S01]  /*9d00*/  FMUL.FTZ R51, R51, c[0x0][0x320] ;  /* 0x0000c80033337a20 */ /* 0x000fe20000410000 */
[----:B------:R1:W-:Y:S10]  /*9d10*/  MUFU.TANH R192, R13 ;  /* 0x0000000d00c07308 */ /* 0x0003f40000002400 */
[----:B------:R3:W-:Y:S01]  /*9d20*/  MUFU.TANH R193, R14 ;  /* 0x0000000e00c17308 */ /* 0x0007e20000002400 */
[----:B----4-:R-:W-:Y:S02]  /*9d30*/  FSEL R10, R133, -INF , P1 ;  /* 0xff800000850a7808 */ /* 0x010fe40000800000 */
[----:B------:R-:W-:Y:S02]  /*9d40*/  ISETP.GT.AND P1, PT, R2, 0x8, PT ;  /* 0x000000080200780c */ /* 0x000fe40003f24270 */
[----:B------:R-:W-:Y:S05]  /*9d50*/  FMNMX.FTZ R4, R10, R136, !PT ;  /* 0x000000880a047209 */ /* 0x000fea0007810000 */
[----:B------:R4:W4:Y:S01]  /*9d60*/  MUFU.TANH R191, R12 ;  /* 0x0000000c00bf7308 */ /* 0x0009220000002400 */
[----:B-1----:R-:W-:Y:S02]  /*9d70*/  FSEL R13, R132, -INF , P0 ;  /* 0xff800000840d7808 */ /* 0x002fe40000000000 */
[----:B------:R-:W-:Y:S02]  /*9d80*/  ISETP.GT.AND P0, PT, R2, 0x9, PT ;  /* 0x000000090200780c */ /* 0x000fe40003f04270 */
[----:B------:R-:W-:Y:S05]  /*9d90*/  FMNMX.FTZ R4, R13, R4, !PT ;  /* 0x000000040d047209 */ /* 0x000fea0007810000 */
[----:B------:R-:W1:Y:S01]  /*9da0*/  MUFU.TANH R16, R16 ;  /* 0x0000001000107308 */ /* 0x000e620000002400 */
[----:B------:R-:W-:Y:S02]  /*9db0*/  FSEL R15, R9, -INF , P0 ;  /* 0xff800000090f7808 */ /* 0x000fe40000000000 */
[----:B------:R-:W-:Y:S02]  /*9dc0*/  ISETP.GT.AND P0, PT, R0, 0x9, PT ;  /* 0x000000090000780c */ /* 0x000fe40003f04270 */
[----:B---3--:R-:W-:Y:S02]  /*9dd0*/  FSEL R14, R8, -INF , P1 ;  /* 0xff800000080e7808 */ /* 0x008fe40000800000 */
[----:B------:R-:W-:Y:S02]  /*9de0*/  ISETP.GT.AND P1, PT, R0, 0x8, PT ;  /* 0x000000080000780c */ /* 0x000fe40003f24270 */
[----:B------:R-:W-:Y:S01]  /*9df0*/  FSEL R139, R139, -INF , P0 ;  /* 0xff8000008b8b7808 */ /* 0x000fe20000000000 */
[----:B------:R-:W3:Y:S01]  /*9e00*/  MUFU.TANH R20, R20 ;  /* 0x0000001400147308 */ /* 0x000ee20000002400 */
[----:B------:R-:W-:Y:S01]  /*9e10*/  FSEL R18, R7, -INF , P1 ;  /* 0xff80000007127808 */ /* 0x000fe20000800000 */
[----:B------:R-:W-:Y:S01]  /*9e20*/  FMUL.FTZ R7, R48, c[0x0][0x320] ;  /* 0x0000c80030077a20 */ /* 0x000fe20000410000 */
[----:B------:R-:W-:Y:S02]  /*9e30*/  ISETP.GT.AND P1, PT, R2, 0x10, PT ;  /* 0x000000100200780c */ /* 0x000fe40003f24270 */
[----:B----4-:R-:W-:Y:S02]  /*9e40*/  FSEL R12, R134, -INF , P2 ;  /* 0xff800000860c7808 */ /* 0x010fe40001000000 */
[----:B------:R-:W-:Y:S02]  /*9e50*/  ISETP.GT.AND P0, PT, R2, 0x11, PT ;  /* 0x000000110200780c */ /* 0x000fe40003f04270 */
[----:B------:R-:W-:Y:S01]  /*9e60*/  FMNMX.FTZ R3, R12, R3, !PT ;  /* 0x000000030c037209 */ /* 0x000fe20007810000 */
[----:B------:R-:W4:Y:S01]  /*9e70*/  MUFU.TANH R23, R23 ;  /* 0x0000001700177308 */ /* 0x000f220000002400 */
[----:B------:R-:W-:Y:S02]  /*9e80*/  FSEL R191, R191, -INF , P1 ;  /* 0xff800000bfbf7808 */ /* 0x000fe40000800000 */
[----:B------:R-:W-:Y:S02]  /*9e90*/  FSEL R192, R192, -INF , P0 ;  /* 0xff800000c0c07808 */ /* 0x000fe40000000000 */
[----:B------:R-:W-:Y:S02]  /*9ea0*/  FMNMX.FTZ R4, R18, R4, !PT ;  /* 0x0000000412047209 */ /* 0x000fe40007810000 */
[C---:B------:R-:W-:Y:S02]  /*9eb0*/  ISETP.GT.AND P1, PT, R0.reuse, 0x10, PT ;  /* 0x000000100000780c */ /* 0x040fe40003f24270 */
[----:B------:R-:W-:Y:S01]  /*9ec0*/  ISETP.GT.AND P0, PT, R0, 0x11, PT ;  /* 0x000000110000780c */ /* 0x000fe20003f04270 */
[----:B------:R-:W3:Y:S01]  /*9ed0*/  MUFU.TANH R30, R30 ;  /* 0x0000001e001e7308 */ /* 0x000ee20000002400 */
[----:B------:R-:W-:Y:S02]  /*9ee0*/  FMNMX.FTZ R3, R14, R3, !PT ;  /* 0x000000030e037209 */ /* 0x000fe40007810000 */
[----:B------:R-:W-:Y:S02]  /*9ef0*/  FMNMX.FTZ R4, R139, R4, !PT ;  /* 0x000000048b047209 */ /* 0x000fe40007810000 */
[----:B------:R-:W-:Y:S02]  /*9f00*/  FSEL R193, R193, -INF , P1 ;  /* 0xff800000c1c17808 */ /* 0x000fe40000800000 */
[----:B------:R-:W-:Y:S01]  /*9f10*/  FSEL R194, R6, -INF , P0 ;  /* 0xff80000006c27808 */ /* 0x000fe20000000000 */
[----:B------:R-:W-:Y:S01]  /*9f20*/  FMUL.FTZ R6, R49, c[0x0][0x320] ;  /* 0x0000c80031067a20 */ /* 0x000fe20000410000 */
[C---:B------:R-:W-:Y:S01]  /*9f30*/  ISETP.GT.AND P0, PT, R2.reuse, 0x19, PT ;  /* 0x000000190200780c */ /* 0x040fe20003f04270 */
[----:B------:R-:W3:Y:S01]  /*9f40*/  MUFU.TANH R31, R31 ;  /* 0x0000001f001f7308 */ /* 0x000ee20000002400 */
[----:B------:R-:W-:Y:S02]  /*9f50*/  ISETP.GT.AND P1, PT, R2, 0x18, PT ;  /* 0x000000180200780c */ /* 0x000fe40003f24270 */
[----:B------:R-:W-:Y:S02]  /*9f60*/  FMNMX.FTZ R3, R15, R3, !PT ;  /* 0x000000030f037209 */ /* 0x000fe40007810000 */
[----:B------:R-:W-:Y:S02]  /*9f70*/  FSEL R196, R17, -INF , P0 ;  /* 0xff80000011c47808 */ /* 0x000fe40000000000 */
[----:B-1----:R-:W-:Y:S02]  /*9f80*/  FSEL R195, R16, -INF , P1 ;  /* 0xff80000010c37808 */ /* 0x002fe40000800000 */
[C---:B------:R-:W-:Y:S01]  /*9f90*/  ISETP.GT.AND P0, PT, R0.reuse, 0x19, PT ;  /* 0x000000190000780c */ /* 0x040fe20003f04270 */
[----:B------:R-:W1:Y:S01]  /*9fa0*/  MUFU.TANH R33, R33 ;  /* 0x0000002100217308 */ /* 0x000e620000002400 */
[----:B------:R-:W-:Y:S02]  /*9fb0*/  FMNMX.FTZ R4, R193, R4, !PT ;  /* 0x00000004c1047209 */ /* 0x000fe40007810000 */
[----:B------:R-:W-:Y:S02]  /*9fc0*/  ISETP.GT.AND P1, PT, R0, 0x18, PT ;  /* 0x000000180000780c */ /* 0x000fe40003f24270 */
[----:B------:R-:W-:Y:S02]  /*9fd0*/  FMNMX.FTZ R3, R191, R3, !PT ;  /* 0x00000003bf037209 */ /* 0x000fe40007810000 */
[----:B------:R-:W-:Y:S02]  /*9fe0*/  FSEL R198, R19, -INF , P0 ;  /* 0xff80000013c67808 */ /* 0x000fe40000000000 */
[----:B------:R-:W-:Y:S01]  /*9ff0*/  FSEL R197, R5, -INF , P1 ;  /* 0xff80000005c57808 */ /* 0x000fe20000800000 */
[----:B------:R-:W1:Y:S01]  /*a000*/  MUFU.TANH R34, R34 ;  /* 0x0000002200227308 */ /* 0x000e620000002400 */
[----:B------:R-:W-:Y:S01]  /*a010*/  FMNMX.FTZ R4, R194, R4, !PT ;  /* 0x00000004c2047209 */ /* 0x000fe20007810000 */
[----:B------:R-:W-:Y:S01]  /*a020*/  FMUL.FTZ R5, R50, c[0x0][0x320] ;  /* 0x0000c80032057a20 */ /* 0x000fe20000410000 */
[C---:B------:R-:W-:Y:S02]  /*a030*/  ISETP.GT.AND P0, PT, R2.reuse, 0x21, PT ;  /* 0x000000210200780c */ /* 0x040fe40003f04270 */
[----:B------:R-:W-:Y:S02]  /*a040*/  ISETP.GT.AND P1, PT, R2, 0x20, PT ;  /* 0x000000200200780c */ /* 0x000fe40003f24270 */
[----:B------:R-:W-:Y:S02]  /*a050*/  FMNMX.FTZ R3, R192, R3, !PT ;  /* 0x00000003c0037209 */ /* 0x000fe40007810000 */
[----:B------:R-:W-:Y:S01]  /*a060*/  FSEL R202, R21, -INF , P0 ;  /* 0xff80000015ca7808 */ /* 0x000fe20000000000 */
[----:B------:R-:W1:Y:S01]  /*a070*/  MUFU.TANH R35, R35 ;  /* 0x0000002300237308 */ /* 0x000e620000002400 */
[----:B---3--:R-:W-:Y:S02]  /*a080*/  FSEL R203, R20, -INF , P1 ;  /* 0xff80000014cb7808 */ /* 0x008fe40000800000 */
[C---:B------:R-:W-:Y:S02]  /*a090*/  ISETP.GT.AND P1, PT, R0.reuse, 0x20, PT ;  /* 0x000000200000780c */ /* 0x040fe40003f24270 */
[----:B------:R-:W-:Y:S02]  /*a0a0*/  FMNMX.FTZ R4, R197, R4, !PT ;  /* 0x00000004c5047209 */ /* 0x000fe40007810000 */
[----:B------:R-:W-:Y:S02]  /*a0b0*/  ISETP.GT.AND P0, PT, R0, 0x21, PT ;  /* 0x000000210000780c */ /* 0x000fe40003f04270 */
[----:B------:R-:W-:Y:S01]  /*a0c0*/  FMNMX.FTZ R3, R195, R3, !PT ;  /* 0x00000003c3037209 */ /* 0x000fe20007810000 */
[----:B------:R-:W3:Y:S01]  /*a0d0*/  MUFU.TANH R36, R36 ;  /* 0x0000002400247308 */ /* 0x000ee20000002400 */
[----:B------:R-:W-:Y:S02]  /*a0e0*/  FMNMX.FTZ R4, R198, R4, !PT ;  /* 0x00000004c6047209 */ /* 0x000fe40007810000 */
[----:B------:R-:W-:Y:S02]  /*a0f0*/  FSEL R204, R22, -INF , P1 ;  /* 0xff80000016cc7808 */ /* 0x000fe40000800000 */
[C---:B------:R-:W-:Y:S02]  /*a100*/  ISETP.GT.AND P1, PT, R2.reuse, 0x28, PT ;  /* 0x000000280200780c */ /* 0x040fe40003f24270 */
[----:B----4-:R-:W-:Y:S02]  /*a110*/  FSEL R200, R23, -INF , P0 ;  /* 0xff80000017c87808 */ /* 0x010fe40000000000 */
[----:B------:R-:W-:Y:S01]  /*a120*/  ISETP.GT.AND P0, PT, R2, 0x29, PT ;  /* 0x000000290200780c */ /* 0x000fe20003f04270 */
[----:B------:R-:W4:Y:S01]  /*a130*/  MUFU.TANH R37, R37 ;  /* 0x0000002500257308 */ /* 0x000f220000002400 */
[----:B------:R-:W-:Y:S02]  /*a140*/  FMNMX.FTZ R3, R196, R3, !PT ;  /* 0x00000003c4037209 */ /* 0x000fe40007810000 */
[----:B------:R-:W-:Y:S02]  /*a150*/  FSEL R205, R24, -INF , P1 ;  /* 0xff80000018cd7808 */ /* 0x000fe40000800000 */
[----:B------:R-:W-:Y:S01]  /*a160*/  FSEL R199, R25, -INF , P0 ;  /* 0xff80000019c77808 */ /* 0x000fe20000000000 */
[----:B------:R-:W2:Y:S01]  /*a170*/  LDL.LU R24, [R1+0x10] ;  /* 0x0000100001187983 */ /* 0x000ea20000300800 */
[C---:B------:R-:W-:Y:S02]  /*a180*/  ISETP.GT.AND P1, PT, R0.reuse, 0x28, PT ;  /* 0x000000280000780c */ /* 0x040fe40003f24270 */
[----:B------:R-:W-:Y:S01]  /*a190*/  ISETP.GT.AND P0, PT, R0, 0x29, PT ;  /* 0x000000290000780c */ /* 0x000fe20003f04270 */
[----:B------:R-:W1:Y:S01]  /*a1a0*/  MUFU.TANH R38, R38 ;  /* 0x0000002600267308 */ /* 0x000e620000002400 */
[----:B------:R-:W-:Y:S02]  /*a1b0*/  FMNMX.FTZ R4, R204, R4, !PT ;  /* 0x00000004cc047209 */ /* 0x000fe40007810000 */
[----:B------:R-:W-:Y:S02]  /*a1c0*/  FMNMX.FTZ R3, R203, R3, !PT ;  /* 0x00000003cb037209 */ /* 0x000fe40007810000 */
[----:B------:R-:W-:Y:S02]  /*a1d0*/  FSEL R206, R26, -INF , P1 ;  /* 0xff8000001ace7808 */ /* 0x000fe40000800000 */
[----:B------:R-:W-:Y:S02]  /*a1e0*/  FSEL R207, R27, -INF , P0 ;  /* 0xff8000001bcf7808 */ /* 0x000fe40000000000 */
[----:B------:R-:W-:Y:S01]  /*a1f0*/  ISETP.GT.AND P0, PT, R2, 0x31, PT ;  /* 0x000000310200780c */ /* 0x000fe20003f04270 */
[----:B------:R-:W1:Y:S01]  /*a200*/  MUFU.TANH R39, R39 ;  /* 0x0000002700277308 */ /* 0x000e620000002400 */
[----:B------:R-:W-:Y:S02]  /*a210*/  FMNMX.FTZ R4, R200, R4, !PT ;  /* 0x00000004c8047209 */ /* 0x000fe40007810000 */
[----:B------:R-:W-:Y:S02]  /*a220*/  ISETP.GT.AND P1, PT, R2, 0x30, PT ;  /* 0x000000300200780c */ /* 0x000fe40003f24270 */
[----:B------:R-:W-:Y:S02]  /*a230*/  FMNMX.FTZ R3, R202, R3, !PT ;  /* 0x00000003ca037209 */ /* 0x000fe40007810000 */
[----:B------:R-:W-:Y:S02]  /*a240*/  FSEL R29, R29, -INF , P0 ;  /* 0xff8000001d1d7808 */ /* 0x000fe40000000000 */
[----:B------:R-:W-:Y:S01]  /*a250*/  FSEL R211, R28, -INF , P1 ;  /* 0xff8000001cd37808 */ /* 0x000fe20000800000 */
[----:B------:R-:W3:Y:S01]  /*a260*/  MUFU.TANH R40, R40 ;  /* 0x0000002800287308 */ /* 0x000ee20000002400 */
[----:B------:R-:W-:Y:S02]  /*a270*/  FMNMX.FTZ R4, R206, R4, !PT ;  /* 0x00000004ce047209 */ /* 0x000fe40007810000 */
[C---:B------:R-:W-:Y:S02]  /*a280*/  ISETP.GT.AND P1, PT, R0.reuse, 0x30, PT ;  /* 0x000000300000780c */ /* 0x040fe40003f24270 */
[----:B------:R-:W-:Y:S02]  /*a290*/  ISETP.GT.AND P0, PT, R0, 0x31, PT ;  /* 0x000000310000780c */ /* 0x000fe40003f04270 */
[----:B------:R-:W-:Y:S02]  /*a2a0*/  FMNMX.FTZ R3, R205, R3, !PT ;  /* 0x00000003cd037209 */ /* 0x000fe40007810000 */
[----:B------:R-:W-:Y:S01]  /*a2b0*/  FSEL R30, R30, -INF , P1 ;  /* 0xff8000001e1e7808 */ /* 0x000fe20000800000 */
[----:B------:R-:W3:Y:S01]  /*a2c0*/  MUFU.TANH R42, R42 ;  /* 0x0000002a002a7308 */ /* 0x000ee20000002400 */
[----:B------:R-:W-:Y:S02]  /*a2d0*/  FSEL R31, R31, -INF , P0 ;  /* 0xff8000001f1f7808 */ /* 0x000fe40000000000 */
[C---:B------:R-:W-:Y:S02]  /*a2e0*/  ISETP.GT.AND P1, PT, R2.reuse, 0x38, PT ;  /* 0x000000380200780c */ /* 0x040fe40003f24270 */
[----:B------:R-:W-:Y:S02]  /*a2f0*/  ISETP.GT.AND P0, PT, R2, 0x39, PT ;  /* 0x000000390200780c */ /* 0x000fe40003f04270 */
[----:B------:R-:W-:Y:S02]  /*a300*/  FMNMX.FTZ R4, R207, R4, !PT ;  /* 0x00000004cf047209 */ /* 0x000fe40007810000 */
[----:B------:R-:W-:Y:S01]  /*a310*/  FMNMX.FTZ R3, R199, R3, !PT ;  /* 0x00000003c7037209 */ /* 0x000fe20007810000 */
[----:B------:R-:W3:Y:S01]  /*a320*/  MUFU.TANH R45, R45 ;  /* 0x0000002d002d7308 */ /* 0x000ee20000002400 */
[----:B------:R-:W-:Y:S02]  /*a330*/  FSEL R214, R32, -INF , P1 ;  /* 0xff80000020d67808 */ /* 0x000fe40000800000 */
[----:B-1----:R-:W-:Y:S02]  /*a340*/  FSEL R213, R33, -INF , P0 ;  /* 0xff80000021d57808 */ /* 0x002fe40000000000 */
[----:B------:R-:W-:Y:S02]  /*a350*/  FMNMX.FTZ R4, R30, R4, !PT ;  /* 0x000000041e047209 */ /* 0x000fe40007810000 */
[C---:B------:R-:W-:Y:S02]  /*a360*/  ISETP.GT.AND P1, PT, R0.reuse, 0x38, PT ;  /* 0x000000380000780c */ /* 0x040fe40003f24270 */
[----:B------:R-:W-:Y:S01]  /*a370*/  ISETP.GT.AND P0, PT, R0, 0x39, PT ;  /* 0x000000390000780c */ /* 0x000fe20003f04270 */
[----:B------:R-:W1:Y:S01]  /*a380*/  MUFU.TANH R46, R46 ;  /* 0x0000002e002e7308 */ /* 0x000e620000002400 */
[----:B------:R-:W-:Y:S02]  /*a390*/  FMNMX.FTZ R3, R211, R3, !PT ;  /* 0x00000003d3037209 */ /* 0x000fe40007810000 */
[----:B------:R-:W-:Y:S02]  /*a3a0*/  FSEL R215, R34, -INF , P1 ;  /* 0xff80000022d77808 */ /* 0x000fe40000800000 */
[C---:B------:R-:W-:Y:S02]  /*a3b0*/  ISETP.GT.AND P1, PT, R2.reuse, 0x40, PT ;  /* 0x000000400200780c */ /* 0x040fe40003f24270 */
[----:B------:R-:W-:Y:S02]  /*a3c0*/  FSEL R35, R35, -INF , P0 ;  /* 0xff80000023237808 */ /* 0x000fe40000000000 */
[----:B------:R-:W-:Y:S01]  /*a3d0*/  FMNMX.FTZ R4, R31, R4, !PT ;  /* 0x000000041f047209 */ /* 0x000fe20007810000 */
[----:B------:R-:W1:Y:S01]  /*a3e0*/  MUFU.TANH R44, R44 ;  /* 0x0000002c002c7308 */ /* 0x000e620000002400 */
[----:B------:R-:W-:Y:S02]  /*a3f0*/  ISETP.GT.AND P0, PT, R2, 0x41, PT ;  /* 0x000000410200780c */ /* 0x000fe40003f04270 */
[----:B------:R-:W-:Y:S02]  /*a400*/  FMNMX.FTZ R3, R29, R3, !PT ;  /* 0x000000031d037209 */ /* 0x000fe40007810000 */
[----:B---3--:R-:W-:Y:S02]  /*a410*/  FSEL R36, R36, -INF , P1 ;  /* 0xff80000024247808 */ /* 0x008fe40000800000 */
[C---:B------:R-:W-:Y:S02]  /*a420*/  ISETP.GT.AND P1, PT, R0.reuse, 0x40, PT ;  /* 0x000000400000780c */ /* 0x040fe40003f24270 */
[----:B----4-:R-:W-:Y:S01]  /*a430*/  FSEL R37, R37, -INF , P0 ;  /* 0xff80000025257808 */ /* 0x010fe20000000000 */
[----:B------:R-:W3:Y:S01]  /*a440*/  MUFU.TANH R47, R47 ;  /* 0x0000002f002f7308 */ /* 0x000ee20000002400 */
[----:B------:R-:W-:Y:S02]  /*a450*/  ISETP.GT.AND P0, PT, R0, 0x41, PT ;  /* 0x000000410000780c */ /* 0x000fe40003f04270 */
[----:B------:R-:W-:Y:S02]  /*a460*/  FMNMX.FTZ R4, R215, R4, !PT ;  /* 0x00000004d7047209 */ /* 0x000fe40007810000 */
[----:B------:R-:W-:Y:S02]  /*a470*/  FMNMX.FTZ R3, R214, R3, !PT ;  /* 0x00000003d6037209 */ /* 0x000fe40007810000 */
[----:B------:R-:W-:Y:S02]  /*a480*/  FSEL R38, R38, -INF , P1 ;  /* 0xff80000026267808 */ /* 0x000fe40000800000 */
[----:B------:R-:W-:Y:S01]  /*a490*/  FSEL R39, R39, -INF , P0 ;  /* 0xff80000027277808 */ /* 0x000fe20000000000 */
[----:B------:R-:W4:Y:S01]  /*a4a0*/  MUFU.TANH R7, R7 ;  /* 0x0000000700077308 */ /* 0x000f220000002400 */
[----:B------:R-:W-:Y:S02]  /*a4b0*/  FMNMX.FTZ R4, R35, R4, !PT ;  /* 0x0000000423047209 */ /* 0x000fe40007810000 */
[C---:B------:R-:W-:Y:S02]  /*a4c0*/  ISETP.GT.AND P1, PT, R2.reuse, 0x48, PT ;  /* 0x000000480200780c */ /* 0x040fe40003f24270 */
[----:B------:R-:W-:Y:S02]  /*a4d0*/  ISETP.GT.AND P0, PT, R2, 0x49, PT ;  /* 0x000000490200780c */ /* 0x000fe40003f04270 */
[----:B------:R-:W-:Y:S02]  /*a4e0*/  FMNMX.FTZ R3, R213, R3, !PT ;  /* 0x00000003d5037209 */ /* 0x000fe40007810000 */
[----:B------:R-:W-:Y:S01]  /*a4f0*/  FSEL R16, R40, -INF , P1 ;  /* 0xff80000028107808 */ /* 0x000fe20000800000 */
[----:B------:R-:W1:Y:S01]  /*a500*/  MUFU.TANH R6, R6 ;  /* 0x0000000600067308 */ /* 0x000e620000002400 */
[----:B------:R-:W-:Y:S02]  /*a510*/  FSEL R17, R41, -INF , P0 ;  /* 0xff80000029117808 */ /* 0x000fe40000000000 */
[----:B------:R-:W-:Y:S02]  /*a520*/  ISETP.GT.AND P0, PT, R0, 0x49, PT ;  /* 0x000000490000780c */ /* 0x000fe40003f04270 */
[----:B------:R-:W-:Y:S02]  /*a530*/  FMNMX.FTZ R4, R38, R4, !PT ;  /* 0x0000000426047209 */ /* 0x000fe40007810000 */
[----:B------:R-:W-:Y:S02]  /*a540*/  ISETP.GT.AND P1, PT, R0, 0x48, PT ;  /* 0x000000480000780c */ /* 0x000fe40003f24270 */
[----:B------:R-:W-:Y:S01]  /*a550*/  FMNMX.FTZ R3, R36, R3, !PT ;  /* 0x0000000324037209 */ /* 0x000fe20007810000 */
[----:B------:R-:W3:Y:S01]  /*a560*/  MUFU.TANH R5, R5 ;  /* 0x0000000500057308 */ /* 0x000ee20000002400 */
[----:B------:R-:W-:Y:S02]  /*a570*/  FSEL R22, R43, -INF , P0 ;  /* 0xff8000002b167808 */ /* 0x000fe40000000000 */
[----:B------:R-:W-:Y:S02]  /*a580*/  FSEL R19, R42, -INF , P1 ;  /* 0xff8000002a137808 */ /* 0x000fe40000800000 */
[----:B------:R-:W-:Y:S02]  /*a590*/  ISETP.GT.AND P0, PT, R0, 0x50, PT ;  /* 0x000000500000780c */ /* 0x000fe40003f04270 */
[----:B------:R-:W-:Y:S02]  /*a5a0*/  FMNMX.FTZ R4, R39, R4, !PT ;  /* 0x0000000427047209 */ /* 0x000fe40007810000 */
[C---:B------:R-:W-:Y:S01]  /*a5b0*/  ISETP.GT.AND P1, PT, R2.reuse, 0x51, PT ;  /* 0x000000510200780c */ /* 0x040fe20003f24270 */
[----:B------:R-:W3:Y:S01]  /*a5c0*/  MUFU.TANH R134, R51 ;  /* 0x0000003300867308 */ /* 0x000ee20000002400 */
[----:B------:R-:W-:Y:S02]  /*a5d0*/  FMNMX.FTZ R3, R37, R3, !PT ;  /* 0x0000000325037209 */ /* 0x000fe40007810000 */
[----:B------:R-:W-:Y:S02]  /*a5e0*/  ISETP.GT.AND P2, PT, R2, 0x50, PT ;  /* 0x000000500200780c */ /* 0x000fe40003f44270 */
[----:B------:R-:W-:Y:S02]  /*a5f0*/  FSEL R210, R45, -INF , P1 ;  /* 0xff8000002dd27808 */ /* 0x000fe40000800000 */
[----:B-1----:R-:W-:Y:S02]  /*a600*/  FSEL R23, R46, -INF , P0 ;  /* 0xff8000002e177808 */ /* 0x002fe40000000000 */
[C---:B------:R-:W-:Y:S02]  /*a610*/  ISETP.GT.AND P0, PT, R2.reuse, 0x59, PT ;  /* 0x000000590200780c */ /* 0x040fe40003f04270 */
[----:B------:R-:W-:Y:S02]  /*a620*/  ISETP.GT.AND P1, PT, R2, 0x58, PT ;  /* 0x000000580200780c */ /* 0x000fe40003f24270 */
[----:B------:R-:W-:Y:S02]  /*a630*/  FMNMX.FTZ R2, R19, R4, !PT ;  /* 0x0000000413027209 */ /* 0x000fe40007810000 */
[----:B------:R-:W-:Y:S02]  /*a640*/  FMNMX.FTZ R3, R16, R3, !PT ;  /* 0x0000000310037209 */ /* 0x000fe40007810000 */
[----:B------:R-:W-:Y:S02]  /*a650*/  FSEL R212, R44, -INF , P2 ;  /* 0xff8000002cd47808 */ /* 0x000fe40001000000 */
[----:B------:R-:W-:Y:S02]  /*a660*/  ISETP.GT.AND P2, PT, R0, 0x51, PT ;  /* 0x000000510000780c */ /* 0x000fe40003f44270 */
[----:B------:R-:W-:Y:S02]  /*a670*/  FMNMX.FTZ R2, R22, R2, !PT ;  /* 0x0000000216027209 */ /* 0x000fe40007810000 */
[----:B------:R-:W-:Y:S02]  /*a680*/  FMNMX.FTZ R3, R17, R3, !PT ;  /* 0x0000000311037209 */ /* 0x000fe40007810000 */
[----:B---3--:R-:W-:Y:S02]  /*a690*/  FSEL R21, R47, -INF , P2 ;  /* 0xff8000002f157808 */ /* 0x008fe40001000000 */
        /* <DEDUP_REMOVED lines=8> */
[----:B------:R-:W-:Y:S02]  /*a720*/  FMNMX.FTZ R3, R210, R3, !PT ;  /* 0x00000003d2037209 */ /* 0x000fe40007810000 */
[----:B------:R-:W-:Y:S02]  /*a730*/  FSEL R134, R134, -INF , P0 ;  /* 0xff80000086867808 */ /* 0x000fe40000000000 */
[----:B------:R-:W-:Y:S02]  /*a740*/  FMNMX.FTZ R0, R20, R0, !PT ;  /* 0x0000000014007209 */ /* 0x000fe40007810000 */
[----:B------:R-:W-:Y:S02]  /*a750*/  FMNMX.FTZ R3, R209, R3, !PT ;  /* 0x00000003d1037209 */ /* 0x000fe40007810000 */
[----:B------:R-:W-:Y:S02]  /*a760*/  FMNMX.FTZ R0, R134, R0, !PT ;  /* 0x0000000086007209 */ /* 0x000fe40007810000 */
[----:B------:R-:W-:Y:S02]  /*a770*/  FMNMX.FTZ R3, R208, R3, !PT ;  /* 0x00000003d0037209 */ /* 0x000fe40007810000 */
[----:B------:R-:W-:Y:S01]  /*a780*/  ISETP.GE.AND P2, PT, R201, 0x1, PT ;  /* 0x00000001c900780c */ /* 0x000fe20003f46270 */
[----:B------:R-:W1:Y:S08]  /*a790*/  SHFL.BFLY PT, R2, R0, 0x2, 0x1f ;  /* 0x0c401f0000027f89 */ /* 0x000e7000000e0000 */
[----:B------:R-:W3:Y:S04]  /*a7a0*/  SHFL.BFLY PT, R133, R3, 0x2, 0x1f ;  /* 0x0c401f0003857f89 */ /* 0x000ee800000e0000 */
[----:B------:R-:W-:Y:S02]  /*a7b0*/  @P2 SHF.R.S32.HI R6, RZ, 0x1f, R252 ;  /* 0x0000001fff062819 */ /* 0x000fe400000114fc */
[----:B------:R-:W-:Y:S03]  /*a7c0*/  @P2 MOV R7, R138 ;  /* 0x0000008a00072202 */ /* 0x000fe60000000f00 */
[----:B------:R-:W-:Y:S01]  /*a7d0*/  @P2 IMAD R6, R6, c[0x0][0x1e0], RZ ;  /* 0x0000780006062a24 */ /* 0x000fe200078e02ff */
[----:B-1----:R-:W-:Y:S02]  /*a7e0*/  FMNMX.FTZ R0, R0, R2, !PT ;  /* 0x0000000200007209 */ /* 0x002fe40007810000 */
[----:B---3--:R-:W-:Y:S03]  /*a7f0*/  FMNMX.FTZ R133, R3, R133, !PT ;  /* 0x0000008503857209 */ /* 0x008fe60007810000 */
[----:B------:R-:W1:Y:S08]  /*a800*/  SHFL.BFLY PT, R3, R0, 0x1, 0x1f ;  /* 0x0c201f0000037f89 */ /* 0x000e7000000e0000 */
[----:B------:R-:W3:Y:S01]  /*a810*/  SHFL.BFLY PT, R4, R133, 0x1, 0x1f ;  /* 0x0c201f0085047f89 */ /* 0x000ee200000e0000 */
[----:B-1----:R-:W-:Y:S04]  /*a820*/  FMNMX.FTZ R132, R0, R3, !PT ;  /* 0x0000000300847209 */ /* 0x002fe80007810000 */
[C---:B------:R-:W-:Y:S04]  /*a830*/  FSETP.NEU.FTZ.AND P0, PT, R132.reuse, -INF , PT ;  /* 0xff8000008400780b */ /* 0x040fe80003f1d000 */
[----:B------:R-:W-:Y:S02]  /*a840*/  FSEL R0, R132, RZ, P0 ;  /* 0x000000ff84007208 */ /* 0x000fe40000000000 */
[----:B---3--:R-:W-:Y:S01]  /*a850*/  FMNMX.FTZ R133, R133, R4, !PT ;  /* 0x0000000485857209 */ /* 0x008fe20007810000 */
[----:B------:R-:W-:Y:S03]  /*a860*/  @P2 IMAD.WIDE.U32 R4, R252, c[0x0][0x1e0], RZ ;  /* 0x00007800fc042a25 */ /* 0x000fe600078e00ff */
[C---:B------:R-:W-:Y:S01]  /*a870*/  FSETP.NEU.FTZ.AND P1, PT, R133.reuse, -INF , PT ;  /* 0xff8000008500780b */ /* 0x040fe20003f3d000 */
[----:B------:R-:W-:Y:S02]  /*a880*/  FADD.FTZ R3, -R0, R136 ;  /* 0x0000008800037221 */ /* 0x000fe40000010100 */
[----:B------:R-:W-:Y:S01]  /*a890*/  @P2 IMAD R0, R252, c[0x0][0x1e4], R6 ;  /* 0x00007900fc002a24 */ /* 0x000fe200078e0206 */
[----:B--2---:R-:W-:Y:S01]  /*a8a0*/  @P2 MOV R6, R188 ;  /* 0x000000bc00062202 */ /* 0x004fe20000000f00 */
[----:B------:R-:W-:Y:S01]  /*a8b0*/  FMUL.FTZ R188, R132, c[0x0][0x2d0] ;  /* 0x0000b40084bc7a20 */ /* 0x000fe20000410000 */
[----:B------:R-:W-:Y:S02]  /*a8c0*/  FSEL R2, R133, RZ, P1 ;  /* 0x000000ff85027208 */ /* 0x000fe40000800000 */
[----:B------:R-:W-:Y:S01]  /*a8d0*/  @P2 IADD3 R0, R5, R0, RZ ;  /* 0x0000000005002210 */ /* 0x000fe20007ffe0ff */
[----:B------:R-:W-:Y:S01]  /*a8e0*/  @P2 IMAD.WIDE.U32 R6, R4, 0x60, R6 ;  /* 0x0000006004062825 */ /* 0x000fe200078e0006 */
[----:B------:R-:W-:Y:S03]  /*a8f0*/  FSEL R188, R188, RZ, P0 ;  /* 0x000000ffbcbc7208 */ /* 0x000fe60000000000 */
[----:B------:R-:W-:Y:S02]  /*a900*/  @P2 IMAD R0, R0, 0x60, RZ ;  /* 0x0000006000002824 */ /* 0x000fe400078e02ff */
[----:B------:R-:W-:Y:S02]  /*a910*/  FADD.FTZ R2, -R2, R135 ;  /* 0x0000008702027221 */ /* 0x000fe40000010100 */
[----:B------:R-:W-:Y:S01]  /*a920*/  FMUL.FTZ R135, R133, c[0x0][0x2d0] ;  /* 0x0000b40085877a20 */ /* 0x000fe20000410000 */
[----:B------:R-:W-:Y:S04]  /*a930*/  @P2 IADD3 R0, R7, R0, RZ ;  /* 0x0000000007002210 */ /* 0x000fe80007ffe0ff */
[C---:B------:R-:W-:Y:S02]  /*a940*/  @P2 SHF.L.U64.HI R0, R6.reuse, 0x1, R0 ;  /* 0x0000000106002819 */ /* 0x040fe40000010200 */
[----:B------:R-:W-:Y:S02]  /*a950*/  @P2 SHF.L.U32 R6, R6, 0x1, RZ ;  /* 0x0000000106062819 */ /* 0x000fe400000006ff */
[----:B------:R-:W-:Y:S02]  /*a960*/  FSEL R135, R135, RZ, P1 ;  /* 0x000000ff87877208 */ /* 0x000fe40000800000 */
[----:B------:R-:W-:Y:S03]  /*a970*/  @P2 IADD3 R4, P3, R6, c[0x0][0x1c8], RZ ;  /* 0x0000720006042a10 */ /* 0x000fe60007f7e0ff */
[--C-:B------:R-:W-:Y:S01]  /*a980*/  FFMA.FTZ R15, R15, c[0x0][0x2d0], -R135.reuse ;  /* 0x0000b4000f0f7a23 */ /* 0x100fe20000010887 */
[----:B------:R-:W-:Y:S05]  /*a990*/  @P2 IADD3.X R5, R0, c[0x0][0x1cc], RZ, P3, !PT ;  /* 0x0000730000052a10 */ /* 0x000fea0001ffe4ff */
[----:B------:R1:W-:Y:S01]  /*a9a0*/  @P2 LDGSTS.E.BYPASS.LTC128B.128 [R251+0xc100], [R4.64], !P4 ;  /* 0x0c10000004fb2fae */ /* 0x0003e2000e101d48 */
[----:B------:R-:W-:Y:S04]  /*a9b0*/  @P2 IADD3 R8, P4, R6, 0x80, RZ ;  /* 0x0000008006082810 */ /* 0x000fe80007f9e0ff */
[----:B------:R-:W-:Y:S04]  /*a9c0*/  @P2 IADD3 R8, P3, R8, c[0x0][0x1c8], RZ ;  /* 0x0000720008082a10 */ /* 0x000fe80007f7e0ff */
[--C-:B------:R-:W-:Y:S02]  /*a9d0*/  @P2 IADD3.X R9, RZ, c[0x0][0x1cc], R0.reuse, P3, P4 ;  /* 0x00007300ff092a10 */ /* 0x100fe40001fe8400 */
[----:B------:R-:W-:Y:S11]  /*a9e0*/  LOP3.LUT P4, RZ, R220, 0x1, RZ, 0xc0, !PT ;  /* 0x00000001dcff7812 */ /* 0x000ff6000788c0ff */
[----:B------:R-:W-:Y:S02]  /*a9f0*/  @!UPT UIADD3 URZ, URZ, URZ, URZ ;  /* 0x0000003f3f3ff290 */ /* 0x000fe4000fffe03f */
[----:B------:R2:W-:Y:S02]  /*aa00*/  @P2 LDGSTS.E.BYPASS.LTC128B.128 [R251+0xf100], [R8.64], !P4 ;  /* 0x0f10000008fb2fae */ /* 0x0005e4000e101d48 */
[----:B--2---:R-:W-:Y:S04]  /*aa10*/  @P2 IADD3 R8, P4, R6, 0x100, RZ ;  /* 0x0000010006082810 */ /* 0x004fe80007f9e0ff */
[----:B------:R-:W-:Y:S04]  /*aa20*/  @P2 IADD3 R8, P3, R8, c[0x0][0x1c8], RZ ;  /* 0x0000720008082a10 */ /* 0x000fe80007f7e0ff */
[--C-:B------:R-:W-:Y:S02]  /*aa30*/  @P2 IADD3.X R9, RZ, c[0x0][0x1cc], R0.reuse, P3, P4 ;  /* 0x00007300ff092a10 */ /* 0x100fe40001fe8400 */
[----:B------:R-:W-:Y:S03]  /*aa40*/  @P2 IADD3 R6, P4, R6, 0x180, RZ ;  /* 0x0000018006062810 */ /* 0x000fe60007f9e0ff */
[----:B------:R2:W-:Y:S01]  /*aa50*/  @P2 LDGSTS.E.BYPASS.LTC128B.128 [R251+0x12100], [R8.64], !P6 ;  /* 0x1210000008fb2fae */ /* 0x0005e2000f101d48 */
[----:B------:R-:W-:Y:S04]  /*aa60*/  @P2 IADD3 R6, P3, R6, c[0x0][0x1c8], RZ ;  /* 0x0000720006062a10 */ /* 0x000fe80007f7e0ff */
[----:B------:R-:W-:Y:S01]  /*aa70*/  @P2 IADD3.X R7, RZ, c[0x0][0x1cc], R0, P3, P4 ;  /* 0x00007300ff072a10 */ /* 0x000fe20001fe8400 */
[--C-:B------:R-:W-:Y:S01]  /*aa80*/  FFMA.FTZ R0, R11, c[0x0][0x2d0], -R135.reuse ;  /* 0x0000b4000b007a23 */ /* 0x100fe20000010887 */
[----:B------:R-:W-:Y:S03]  /*aa90*/  LOP3.LUT P4, RZ, R220, 0x1, RZ, 0xc0, !PT ;  /* 0x00000001dcff7812 */ /* 0x000fe6000788c0ff */
[----:B------:R3:W-:Y:S01]  /*aaa0*/  MUFU.EX2 R136, R0 ;  /* 0x0000000000887308 */ /* 0x0007e20000000800 */
[----:B------:R4:W-:Y:S01]  /*aab0*/  @P2 LDGSTS.E.BYPASS.LTC128B.128 [R251+0x15100], [R6.64], !P5 ;  /* 0x1510000006fb2fae */ /* 0x0009e2000e901d48 */
[--C-:B---3--:R-:W-:Y:S08]  /*aac0*/  FFMA.FTZ R0, R10, c[0x0][0x2d0], -R188.reuse ;  /* 0x0000b4000a007a23 */ /* 0x108ff000000108bc */
[----:B------:R3:W-:Y:S01]  /*aad0*/  MUFU.EX2 R138, R0 ;  /* 0x00000000008a7308 */ /* 0x0007e20000000800 */
[----:B----4-:R-:W-:Y:S02]  /*aae0*/  @P2 MOV R6, c[0x0][0x1e0] ;  /* 0x0000780000062a02 */ /* 0x010fe40000000f00 */
[----:B------:R-:W-:Y:S04]  /*aaf0*/  @P2 MOV R7, 0x6 ;  /* 0x0000000600072802 */ /* 0x000fe80000000f00 */
[C---:B------:R-:W-:Y:S02]  /*ab00*/  @P2 SHF.L.U64.HI R7, R6.reuse, R7, c[0x0][0x1e4] ;  /* 0x0000790006072619 */ /* 0x040fe40000010207 */
[----:B------:R-:W-:Y:S04]  /*ab10*/  @P2 SHF.L.U32 R6, R6, 0x6, RZ ;  /* 0x0000000606062819 */ /* 0x000fe800000006ff */
[----:B-1----:R-:W-:Y:S04]  /*ab20*/  @P2 IADD3 R4, P3, R4, R6, RZ ;  /* 0x0000000604042210 */ /* 0x002fe80007f7e0ff */
[C---:B------:R-:W-:Y:S02]  /*ab30*/  @P2 IADD3.X R5, R7.reuse, R5, RZ, P3, !PT ;  /* 0x0000000507052210 */ /* 0x040fe40001ffe4ff */
[----:B------:R-:W-:Y:S02]  /*ab40*/  LOP3.LUT P3, RZ, R220, 0x2, RZ, 0xc0, !PT ;  /* 0x00000002dcff7812 */ /* 0x000fe4000786c0ff */
[----:B------:R-:W4:Y:S01]  /*ab50*/  LDL.LU R220, [R1+0x98] ;  /* 0x0000980001dc7983 */ /* 0x000f220000300800 */
[----:B------:R-:W-:Y:S01]  /*ab60*/  @P2 IADD3 R6, P0, R6, R4, RZ ;  /* 0x0000000406062210 */ /* 0x000fe20007f1e0ff */
[--C-:B---3--:R-:W-:Y:S03]  /*ab70*/  FFMA.FTZ R0, R12, c[0x0][0x2d0], -R135.reuse ;  /* 0x0000b4000c007a23 */ /* 0x108fe60000010887 */
[----:B------:R-:W-:Y:S01]  /*ab80*/  @P2 IADD3.X R7, R7, R5, RZ, P0, !PT ;  /* 0x0000000507072210 */ /* 0x000fe200007fe4ff */
[----:B------:R1:W-:Y:S05]  /*ab90*/  MUFU.EX2 R137, R0 ;  /* 0x0000000000897308 */ /* 0x0003ea0000000800 */
[----:B------:R3:W-:Y:S08]  /*aba0*/  @P2 LDGSTS.E.BYPASS.LTC128B.128 [R251+0xd100], [R4.64], !P3 ;  /* 0x0d10000004fb2fae */ /* 0x0007f0000d901d48 */
[----:B------:R3:W-:Y:S08]  /*abb0*/  @P2 LDGSTS.E.BYPASS.LTC128B.128 [R251+0x10100], [R4.64+0x80], !P4 ;  /* 0x1010008004fb2fae */ /* 0x0007f0000e101d48 */
[----:B------:R3:W-:Y:S01]  /*abc0*/  @P2 LDGSTS.E.BYPASS.LTC128B.128 [R251+0x13100], [R4.64+0x100], !P6 ;  /* 0x1310010004fb2fae */ /* 0x0007e2000f101d48 */
[----:B-1----:R-:W-:Y:S02]  /*abd0*/  FMUL.FTZ R0, R2, c[0x0][0x2d0] ;  /* 0x0000b40002007a20 */ /* 0x002fe40000410000 */
[----:B------:R-:W-:Y:S05]  /*abe0*/  FFMA.FTZ R2, R13, c[0x0][0x2d0], -R188 ;  /* 0x0000b4000d027a23 */ /* 0x000fea00000108bc */
[----:B------:R3:W-:Y:S01]  /*abf0*/  @P2 LDGSTS.E.BYPASS.LTC128B.128 [R251+0x16100], [R4.64+0x180], !P5 ;  /* 0x1610018004fb2fae */ /* 0x0007e2000e901d48 */
[----:B------:R-:W2:Y:S07]  /*ac00*/  MUFU.EX2 R0, R0 ;  /* 0x0000000000007308 */ /* 0x000eae0000000800 */
[----:B------:R1:W-:Y:S03]  /*ac10*/  @P2 LDGSTS.E.BYPASS.LTC128B.128 [R251+0xe100], [R6.64], !P3 ;  /* 0x0e10000006fb2fae */ /* 0x0003e6000d901d48 */
[----:B------:R1:W-:Y:S05]  /*ac20*/  MUFU.EX2 R190, R2 ;  /* 0x0000000200be7308 */ /* 0x0003ea0000000800 */
[----:B------:R1:W-:Y:S08]  /*ac30*/  @P2 LDGSTS.E.BYPASS.LTC128B.128 [R251+0x11100], [R6.64+0x80], !P4 ;  /* 0x1110008006fb2fae */ /* 0x0003f0000e101d48 */
[----:B------:R1:W-:Y:S01]  /*ac40*/  @P2 LDGSTS.E.BYPASS.LTC128B.128 [R251+0x14100], [R6.64+0x100], !P6 ;  /* 0x1410010006fb2fae */ /* 0x0003e2000f101d48 */
[C---:B--2---:R-:W-:Y:S01]  /*ac50*/  FMUL.FTZ R8, R0.reuse, R144 ;  /* 0x0000009000087220 */ /* 0x044fe20000410000 */
[----:B------:R-:W-:Y:S01]  /*ac60*/  MOV R144, R36 ;  /* 0x0000002400907202 */ /* 0x000fe20000000f00 */
[C---:B------:R-:W-:Y:S02]  /*ac70*/  FMUL.FTZ R36, R0.reuse, R172 ;  /* 0x000000ac00247220 */ /* 0x040fe40000410000 */
[C---:B---3--:R-:W-:Y:S01]  /*ac80*/  FMUL.FTZ R4, R0.reuse, R140 ;  /* 0x0000008c00047220 */ /* 0x048fe20000410000 */
[----:B------:R-:W-:Y:S02]  /*ac90*/  MOV R140, R29 ;  /* 0x0000001d008c7202 */ /* 0x000fe40000000f00 */
[----:B------:R-:W2:Y:S01]  /*aca0*/  LDL.LU R172, [R1+0x18] ;  /* 0x0000180001ac7983 */ /* 0x000ea20000300800 */
[C---:B------:R-:W-:Y:S01]  /*acb0*/  FMUL.FTZ R5, R0.reuse, R141 ;  /* 0x0000008d00057220 */ /* 0x040fe20000410000 */
[----:B------:R-:W-:Y:S01]  /*acc0*/  MOV R141, R38 ;  /* 0x00000026008d7202 */ /* 0x000fe20000000f00 */
[----:B------:R-:W-:Y:S01]  /*acd0*/  FMUL.FTZ R9, R0, R145 ;  /* 0x0000009100097220 */ /* 0x000fe20000410000 */
[----:B------:R3:W-:Y:S01]  /*ace0*/  @P2 LDGSTS.E.BYPASS.LTC128B.128 [R251+0x17100], [R6.64+0x180], !P5 ;  /* 0x1710018006fb2fae */ /* 0x0007e2000e901d48 */
[----:B-1----:R-:W-:Y:S01]  /*acf0*/  FFMA.FTZ R2, R14, c[0x0][0x2d0], -R135 ;  /* 0x0000b4000e027a23 */ /* 0x002fe20000010887 */
[----:B------:R-:W-:Y:S01]  /*ad00*/  MUFU.EX2 R145, R15 ;  /* 0x0000000f00917308 */ /* 0x000fe20000000800 */
        /* <DEDUP_REMOVED lines=9> */
[----:B------:R1:W-:Y:S01]  /*ada0*/  MUFU.EX2 R189, R2 ;  /* 0x0000000200bd7308 */ /* 0x0003e20000000800 */
        /* <DEDUP_REMOVED lines=15> */
[----:B------:R-:W0:Y:S01]  /*aea0*/  LDGDEPBAR ;  /* 0x00000000000079af */ /* 0x000e220000000000 */
        /* <DEDUP_REMOVED lines=8> */
[----:B-1----:R-:W-:Y:S01]  /*af30*/  FMUL.FTZ R2, R3, c[0x0][0x2d0] ;  /* 0x0000b40003027a20 */ /* 0x002fe20000410000 */
[----:B------:R-:W-:Y:S01]  /*af40*/  MOV R180, R165 ;  /* 0x000000a500b47202 */ /* 0x000fe20000000f00 */
[C---:B------:R-:W-:Y:S01]  /*af50*/  FFMA.FTZ R3, R0.reuse, R24, R136 ;  /* 0x0000001800037223 */ /* 0x040fe20000010088 */
[C---:B------:R-:W-:Y:S01]  /*af60*/  F2FP.BF16.PACK_AB R136, R137.reuse, R136 ;  /* 0x000000888988723e */ /* 0x040fe200000010ff */
[C---:B------:R-:W-:Y:S01]  /*af70*/  FMUL.FTZ R24, R0.reuse, R160 ;  /* 0x000000a000187220 */ /* 0x040fe20000410000 */
[----:B------:R-:W-:Y:S01]  /*af80*/  MOV R160, R22 ;  /* 0x0000001600a07202 */ /* 0x000fe20000000f00 */
[----:B------:R-:W1:Y:S01]  /*af90*/  MUFU.EX2 R2, R2 ;  /* 0x0000000200027308 */ /* 0x000e620000000800 */
[C---:B------:R-:W-:Y:S01]  /*afa0*/  FMUL.FTZ R49, R0.reuse, R185 ;  /* 0x000000b900317220 */ /* 0x040fe20000410000 */
[----:B------:R-:W-:Y:S01]  /*afb0*/  MOV R185, R149 ;  /* 0x0000009500b97202 */ /* 0x000fe20000000f00 */
[C---:B------:R-:W-:Y:S01]  /*afc0*/  FMUL.FTZ R52, R0.reuse, R52 ;  /* 0x0000003400347220 */ /* 0x040fe20000410000 */
[----:B------:R-:W-:Y:S01]  /*afd0*/  MOV R176, R160 ;  /* 0x000000a000b07202 */ /* 0x000fe20000000f00 */
        /* <DEDUP_REMOVED lines=40> */
[C---:B-1----:R-:W-:Y:S01]  /*b260*/  FMUL.FTZ R35, R2.reuse, R171 ;  /* 0x000000ab02237220 */ /* 0x042fe20000410000 */
[----:B------:R-:W-:Y:S01]  /*b270*/  MOV R171, R144 ;  /* 0x0000009000ab7202 */ /* 0x000fe20000000f00 */
[C---:B---3--:R-:W-:Y:S01]  /*b280*/  FMUL.FTZ R6, R2.reuse, R142 ;  /* 0x0000008e02067220 */ /* 0x048fe20000410000 */
[----:B------:R1:W-:Y:S01]  /*b290*/  MUFU.EX2 R144, R0 ;  /* 0x0000000000907308 */ /* 0x0003e20000000800 */
[C---:B------:R-:W-:Y:S02]  /*b2a0*/  FMUL.FTZ R7, R2.reuse, R143 ;  /* 0x0000008f02077220 */ /* 0x040fe40000410000 */
[C---:B------:R-:W-:Y:S01]  /*b2b0*/  FMUL.FTZ R42, R2.reuse, R178 ;  /* 0x000000b2022a7220 */ /* 0x040fe20000410000 */
[----:B------:R-:W-:Y:S01]  /*b2c0*/  MOV R178, R140 ;  /* 0x0000008c00b27202 */ /* 0x000fe20000000f00 */
[C---:B------:R-:W-:Y:S01]  /*b2d0*/  FMUL.FTZ R11, R2.reuse, R147 ;  /* 0x00000093020b7220 */ /* 0x040fe20000410000 */
[----:B------:R-:W3:Y:S01]  /*b2e0*/  LDSM.16.MT88.4 R140, [R217] ;  /* 0x00000000d98c783b */ /* 0x000ee20000004200 */
[C---:B------:R-:W-:Y:S02]  /*b2f0*/  FMUL.FTZ R43, R2.reuse, R179 ;  /* 0x000000b3022b7220 */ /* 0x040fe40000410000 */
[C---:B------:R-:W-:Y:S02]  /*b300*/  FMUL.FTZ R50, R2.reuse, R186 ;  /* 0x000000ba02327220 */ /* 0x040fe40000410000 */
[C---:B------:R-:W-:Y:S02]  /*b310*/  FMUL.FTZ R51, R2.reuse, R187 ;  /* 0x000000bb02337220 */ /* 0x040fe40000410000 */
[----:B------:R-:W-:Y:S02]  /*b320*/  FMUL.FTZ R10, R2, R146 ;  /* 0x00000092020a7220 */ /* 0x000fe40000410000 */
[----:B------:R-:W-:Y:S01]  /*b330*/  FADD.FTZ R146, R137, R3 ;  /* 0x0000000389927221 */ /* 0x000fe20000010000 */
[----:B------:R-:W-:Y:S01]  /*b340*/  F2FP.BF16.PACK_AB R137, R190, R138 ;  /* 0x0000008abe89723e */ /* 0x000fe200000010ff */
[C---:B------:R-:W-:Y:S02]  /*b350*/  FMUL.FTZ R14, R2.reuse, R150 ;  /* 0x00000096020e7220 */ /* 0x040fe40000410000 */
[C---:B------:R-:W-:Y:S02]  /*b360*/  FMUL.FTZ R15, R2.reuse, R151 ;  /* 0x00000097020f7220 */ /* 0x040fe40000410000 */
[C---:B------:R-:W-:Y:S02]  /*b370*/  FMUL.FTZ R18, R2.reuse, R154 ;  /* 0x0000009a02127220 */ /* 0x040fe40000410000 */
[C---:B------:R-:W-:Y:S02]  /*b380*/  FMUL.FTZ R19, R2.reuse, R155 ;  /* 0x0000009b02137220 */ /* 0x040fe40000410000 */
[--C-:B-1----:R-:W-:Y:S02]  /*b390*/  FFMA.FTZ R0, R139, c[0x0][0x2d0], -R188.reuse ;  /* 0x0000b4008b007a23 */ /* 0x102fe400000108bc */
[C---:B------:R-:W-:Y:S02]  /*b3a0*/  FMUL.FTZ R22, R2.reuse, R158 ;  /* 0x0000009e02167220 */ /* 0x040fe40000410000 */
[----:B------:R-:W1:Y:S01]  /*b3b0*/  MUFU.EX2 R152, R0 ;  /* 0x0000000000987308 */ /* 0x000e620000000800 */
[C---:B------:R-:W-:Y:S02]  /*b3c0*/  FMUL.FTZ R23, R2.reuse, R159 ;  /* 0x0000009f02177220 */ /* 0x040fe40000410000 */
[C---:B------:R-:W-:Y:S02]  /*b3d0*/  FMUL.FTZ R26, R2.reuse, R162 ;  /* 0x000000a2021a7220 */ /* 0x040fe40000410000 */
        /* <DEDUP_REMOVED lines=11> */
[C---:B------:R-:W-:Y:S02]  /*b490*/  FMUL.FTZ R47, R2.reuse, R183 ;  /* 0x000000b7022f7220 */ /* 0x040fe40000410000 */
[C---:B------:R-:W-:Y:S02]  /*b4a0*/  FMUL.FTZ R54, R2.reuse, R54 ;  /* 0x0000003602367220 */ /* 0x040fe40000410000 */
[----:B------:R-:W-:Y:S01]  /*b4b0*/  FMUL.FTZ R55, R2, R55 ;  /* 0x0000003702377220 */ /* 0x000fe20000410000 */
[----:B-1----:R-:W-:Y:S01]  /*b4c0*/  F2FP.BF16.PACK_AB R139, R152, R144 ;  /* 0x00000090988b723e */ /* 0x002fe200000010ff */
        /* <DEDUP_REMOVED lines=39> */
[----:B------:R-:W-:Y:S02]  /*b740*/  FFMA.FTZ R3, R197, c[0x0][0x2d0], -R188 ;  /* 0x0000b400c5037a23 */ /* 0x000fe400000108bc */
[----:B------:R1:W-:Y:S01]  /*b750*/  MUFU.EX2 R150, R0 ;  /* 0x0000000000967308 */ /* 0x0003e20000000800 */
[--C-:B------:R-:W-:Y:S09]  /*b760*/  FFMA.FTZ R191, R212, c[0x0][0x2d0], -R135.reuse ;  /* 0x0000b400d4bf7a23 */ /* 0x100ff20000010887 */
[----:B------:R-:W-:Y:S01]  /*b770*/  MUFU.EX2 R191, R191 ;  /* 0x000000bf00bf7308 */ /* 0x000fe20000000800 */
[--C-:B-1----:R-:W-:Y:S02]  /*b780*/  FFMA.FTZ R0, R192, c[0x0][0x2d0], -R135.reuse ;  /* 0x0000b400c0007a23 */ /* 0x102fe40000010887 */
[--C-:B------:R-:W-:Y:S07]  /*b790*/  FFMA.FTZ R192, R210, c[0x0][0x2d0], -R135.reuse ;  /* 0x0000b400d2c07a23 */ /* 0x100fee0000010887 */
[----:B------:R1:W-:Y:S01]  /*b7a0*/  MUFU.EX2 R149, R0 ;  /* 0x0000000000957308 */ /* 0x0003e20000000800 */
[----:B--2---:R-:W-:Y:S01]  /*b7b0*/  FFMA.FTZ R2, R2, R172, R138 ;  /* 0x000000ac02027223 */ /* 0x004fe2000001008a */
[----:B------:R-:W-:Y:S02]  /*b7c0*/  F2FP.BF16.PACK_AB R138, R145, R189 ;  /* 0x000000bd918a723e */ /* 0x000fe400000010ff */
[----:B------:R-:W-:Y:S01]  /*b7d0*/  MOV R172, R156 ;  /* 0x0000009c00ac7202 */ /* 0x000fe20000000f00 */
[----:B------:R-:W-:Y:S05]  /*b7e0*/  FADD.FTZ R2, R190, R2 ;  /* 0x00000002be027221 */ /* 0x000fea0000010000 */
[----:B------:R2:W-:Y:S01]  /*b7f0*/  MUFU.EX2 R156, R3 ;  /* 0x00000003009c7308 */ /* 0x0005e20000000800 */
[C---:B---3--:R-:W-:Y:S05]  /*b800*/  HMMA.16816.F32.BF16 R4, R136.reuse, R140, R4 ;  /* 0x0000008c8804723c */ /* 0x048fea0000041804 */
[----:B------:R-:W-:Y:S02]  /*b810*/  FADD.FTZ R2, R144, R2 ;  /* 0x0000000290027221 */ /* 0x000fe40000010000 */
[----:B------:R-:W-:Y:S01]  /*b820*/  FFMA.FTZ R190, R172, c[0x0][0x2d0], -R188 ;  /* 0x0000b400acbe7a23 */ /* 0x000fe200000108bc */
[C---:B------:R-:W-:Y:S01]  /*b830*/  HMMA.16816.F32.BF16 R8, R136.reuse, R142, R8 ;  /* 0x0000008e8808723c */ /* 0x040fe20000041808 */
[----:B------:R-:W3:Y:S01]  /*b840*/  LDSM.16.MT88.4 R140, [R218] ;  /* 0x00000000da8c783b */ /* 0x000ee20000004200 */
[----:B------:R-:W-:Y:S02]  /*b850*/  MUFU.EX2 R192, R192 ;  /* 0x000000c000c07308 */ /* 0x000fe40000000800 */
[----:B------:R-:W-:Y:S02]  /*b860*/  FADD.FTZ R2, R152, R2 ;  /* 0x0000000298027221 */ /* 0x000fe40000010000 */
[--C-:B------:R-:W-:Y:S02]  /*b870*/  FFMA.FTZ R152, R185, c[0x0][0x2d0], -R135.reuse ;  /* 0x0000b400b9987a23 */ /* 0x100fe40000010887 */
[--C-:B-1----:R-:W-:Y:S04]  /*b880*/  FFMA.FTZ R0, R193, c[0x0][0x2d0], -R188.reuse ;  /* 0x0000b400c1007a23 */ /* 0x102fe800000108bc */
[----:B------:R1:W1:Y:S01]  /*b890*/  MUFU.EX2 R148, R0 ;  /* 0x0000000000947308 */ /* 0x0002620000000800 */
[--C-:B--2---:R-:W-:Y:S09]  /*b8a0*/  FFMA.FTZ R3, R206, c[0x0][0x2d0], -R188.reuse ;  /* 0x0000b400ce037a23 */ /* 0x104ff200000108bc */
[----:B------:R2:W-:Y:S10]  /*b8b0*/  MUFU.EX2 R161, R3 ;  /* 0x0000000300a17308 */ /* 0x0005f40000000800 */
[----:B------:R-:W-:Y:S01]  /*b8c0*/  MUFU.EX2 R190, R190 ;  /* 0x000000be00be7308 */ /* 0x000fe20000000800 */
[----:B-1----:R-:W-:Y:S01]  /*b8d0*/  FFMA.FTZ R0, R194, c[0x0][0x2d0], -R188 ;  /* 0x0000b400c2007a23 */ /* 0x002fe200000108bc */
[C---:B---3--:R-:W-:Y:S08]  /*b8e0*/  HMMA.16816.F32.BF16 R12, R136.reuse, R140, R12 ;  /* 0x0000008c880c723c */ /* 0x048ff0000004180c */
[----:B------:R1:W-:Y:S01]  /*b8f0*/  MUFU.EX2 R153, R0 ;  /* 0x0000000000997308 */ /* 0x0003e20000000800 */
[----:B--2---:R-:W-:Y:S03]  /*b900*/  FADD.FTZ R3, R148, R2 ;  /* 0x0000000294037221 */ /* 0x004fe60000010000 */
[--C-:B------:R-:W-:Y:S01]  /*b910*/  FFMA.FTZ R2, R178, c[0x0][0x2d0], -R135.reuse ;  /* 0x0000b400b2027a23 */ /* 0x100fe20000010887 */
[C---:B------:R-:W-:Y:S01]  /*b920*/  HMMA.16816.F32.BF16 R16, R136.reuse, R142, R16 ;  /* 0x0000008e8810723c */ /* 0x040fe20000041810 */
[----:B------:R-:W2:Y:S04]  /*b930*/  LDSM.16.MT88.4 R140, [R221] ;  /* 0x00000000dd8c783b */ /* 0x000ea80000004200 */
[----:B------:R3:W-:Y:S01]  /*b940*/  MUFU.EX2 R206, R2 ;  /* 0x0000000200ce7308 */ /* 0x0007e20000000800 */
[--C-:B-1----:R-:W-:Y:S09]  /*b950*/  FFMA.FTZ R0, R195, c[0x0][0x2d0], -R135.reuse ;  /* 0x0000b400c3007a23 */ /* 0x102ff20000010887 */
[----:B------:R1:W1:Y:S01]  /*b960*/  MUFU.EX2 R155, R0 ;  /* 0x00000000009b7308 */ /* 0x0002620000000800 */
[--C-:B---3--:R-:W-:Y:S01]  /*b970*/  FFMA.FTZ R2, R171, c[0x0][0x2d0], -R135.reuse ;  /* 0x0000b400ab027a23 */ /* 0x108fe20000010887 */
[C---:B--2---:R-:W-:Y:S03]  /*b980*/  HMMA.16816.F32.BF16 R20, R136.reuse, R140, R20 ;  /* 0x0000008c8814723c */ /* 0x044fe60000041814 */
[--C-:B-1----:R-:W-:Y:S05]  /*b990*/  FFMA.FTZ R0, R196, c[0x0][0x2d0], -R135.reuse ;  /* 0x0000b400c4007a23 */ /* 0x102fea0000010887 */
[C---:B------:R-:W-:Y:S01]  /*b9a0*/  HMMA.16816.F32.BF16 R24, R136.reuse, R142, R24 ;  /* 0x0000008e8818723c */ /* 0x040fe20000041818 */
[----:B----4-:R-:W1:Y:S01]  /*b9b0*/  LDSM.16.MT88.4 R140, [R220] ;  /* 0x00000000dc8c783b */ /* 0x010e620000004200 */
[----:B------:R2:W3:Y:S02]  /*b9c0*/  MUFU.EX2 R160, R0 ;  /* 0x0000000000a07308 */ /* 0x0004e40000000800 */
[----:B--2---:R-:W-:Y:S08]  /*b9d0*/  FFMA.FTZ R0, R198, c[0x0][0x2d0], -R188 ;  /* 0x0000b400c6007a23 */ /* 0x004ff000000108bc */
[----:B------:R-:W-:Y:S10]  /*b9e0*/  MUFU.EX2 R198, R152 ;  /* 0x0000009800c67308 */ /* 0x000ff40000000800 */
[----:B------:R2:W-:Y:S01]  /*b9f0*/  MUFU.EX2 R159, R0 ;  /* 0x00000000009f7308 */ /* 0x0005e20000000800 */
[C---:B-1----:R-:W-:Y:S08]  /*ba00*/  HMMA.16816.F32.BF16 R28, R136.reuse, R140, R28 ;  /* 0x0000008c881c723c */ /* 0x042ff0000004181c */
[C---:B------:R-:W-:Y:S01]  /*ba10*/  HMMA.16816.F32.BF16 R32, R136.reuse, R142, R32 ;  /* 0x0000008e8820723c */ /* 0x040fe20000041820 */
[----:B------:R-:W1:Y:S03]  /*ba20*/  LDSM.16.MT88.4 R140, [R217+0x3000] ;  /* 0x00300000d98c783b */ /* 0x000e660000004200 */
[----:B--2---:R-:W-:Y:S02]  /*ba30*/  FADD.FTZ R0, R189, R146 ;  /* 0x00000092bd007221 */ /* 0x004fe40000010000 */
[--C-:B------:R-:W-:Y:S02]  /*ba40*/  FFMA.FTZ R189, R209, c[0x0][0x2d0], -R135.reuse ;  /* 0x0000b400d1bd7a23 */ /* 0x100fe40000010887 */
[----:B------:R-:W-:Y:S02]  /*ba50*/  FADD.FTZ R151, R145, R0 ;  /* 0x0000000091977221 */ /* 0x000fe40000010000 */
[----:B------:R-:W-:Y:S02]  /*ba60*/  LDSM.16.MT88.4 R144, [R218+0x1000] ;  /* 0x00100000da90783b */ /* 0x000fe40000004200 */
[--C-:B------:R-:W-:Y:S01]  /*ba70*/  FFMA.FTZ R0, R203, c[0x0][0x2d0], -R135.reuse ;  /* 0x0000b400cb007a23 */ /* 0x100fe20000010887 */
[----:B------:R-:W-:Y:S10]  /*ba80*/  MUFU.EX2 R189, R189 ;  /* 0x000000bd00bd7308 */ /* 0x000ff40000000800 */
[----:B------:R2:W4:Y:S01]  /*ba90*/  MUFU.EX2 R158, R0 ;  /* 0x00000000009e7308 */ /* 0x0005220000000800 */
[C---:B-1----:R-:W-:Y:S08]  /*baa0*/  HMMA.16816.F32.BF16 R36, R136.reuse, R140, R36 ;  /* 0x0000008c8824723c */ /* 0x042ff00000041824 */
[C---:B------:R-:W-:Y:S01]  /*bab0*/  HMMA.16816.F32.BF16 R40, R136.reuse, R142, R40 ;  /* 0x0000008e8828723c */ /* 0x040fe20000041828 */
[----:B------:R-:W1:Y:S03]  /*bac0*/  LDSM.16.MT88.4 R140, [R218+0x3000] ;  /* 0x00300000da8c783b */ /* 0x000e660000004200 */
[--C-:B--2---:R-:W-:Y:S04]  /*bad0*/  FFMA.FTZ R0, R202, c[0x0][0x2d0], -R135.reuse ;  /* 0x0000b400ca007a23 */ /* 0x104fe80000010887 */
[----:B------:R2:W1:Y:S04]  /*bae0*/  MUFU.EX2 R167, R0 ;  /* 0x0000000000a77308 */ /* 0x0004680000000800 */
[--C-:B--2---:R-:W-:Y:S06]  /*baf0*/  FFMA.FTZ R0, R204, c[0x0][0x2d0], -R188.reuse ;  /* 0x0000b400cc007a23 */ /* 0x104fec00000108bc */
[----:B------:R2:W-:Y:S01]  /*bb00*/  MUFU.EX2 R157, R0 ;  /* 0x00000000009d7308 */ /* 0x0005e20000000800 */
[C---:B-1----:R-:W-:Y:S08]  /*bb10*/  HMMA.16816.F32.BF16 R44, R136.reuse, R140, R44 ;  /* 0x0000008c882c723c */ /* 0x042ff0000004182c */
[C---:B------:R-:W-:Y:S01]  /*bb20*/  HMMA.16816.F32.BF16 R48, R136.reuse, R142, R48 ;  /* 0x0000008e8830723c */ /* 0x040fe20000041830 */
[----:B------:R-:W1:Y:S03]  /*bb30*/  LDSM.16.MT88.4 R140, [R221+0x3000] ;  /* 0x00300000dd8c783b */ /* 0x000e660000004200 */
[--C-:B--2---:R-:W-:Y:S02]  /*bb40*/  FFMA.FTZ R0, R200, c[0x0][0x2d0], -R188.reuse ;  /* 0x0000b400c8007a23 */ /* 0x104fe400000108bc */
[----:B------:R-:W-:Y:S10]  /*bb50*/  MUFU.EX2 R200, R2 ;  /* 0x0000000200c87308 */ /* 0x000ff40000000800 */
[----:B------:R2:W-:Y:S01]  /*bb60*/  MUFU.EX2 R163, R0 ;  /* 0x0000000000a37308 */ /* 0x0005e20000000800 */
[C---:B-1----:R-:W-:Y:S08]  /*bb70*/  HMMA.16816.F32.BF16 R52, R136.reuse, R140, R52 ;  /* 0x0000008c8834723c */ /* 0x042ff00000041834 */
[C---:B------:R-:W-:Y:S01]  /*bb80*/  HMMA.16816.F32.BF16 R56, R136.reuse, R142, R56 ;  /* 0x0000008e8838723c */ /* 0x040fe20000041838 */
[----:B------:R-:W1:Y:S03]  /*bb90*/  LDSM.16.MT88.4 R140, [R220+0x3000] ;  /* 0x00300000dc8c783b */ /* 0x000e660000004200 */
[--C-:B--2---:R-:W-:Y:S04]  /*bba0*/  FFMA.FTZ R0, R205, c[0x0][0x2d0], -R135.reuse ;  /* 0x0000b400cd007a23 */ /* 0x104fe80000010887 */
[----:B------:R2:W1:Y:S04]  /*bbb0*/  MUFU.EX2 R166, R0 ;  /* 0x0000000000a67308 */ /* 0x0004680000000800 */
[----:B--2---:R-:W-:Y:S06]  /*bbc0*/  FFMA.FTZ R0, R199, c[0x0][0x2d0], -R135 ;  /* 0x0000b400c7007a23 */ /* 0x004fec0000010887 */
[----:B------:R2:W2:Y:S01]  /*bbd0*/  MUFU.EX2 R168, R0 ;  /* 0x0000000000a87308 */ /* 0x0004a20000000800 */
[C---:B-1----:R-:W-:Y:S08]  /*bbe0*/  HMMA.16816.F32.BF16 R60, R136.reuse, R140, R60 ;  /* 0x0000008c883c723c */ /* 0x042ff0000004183c */
[C---:B------:R-:W-:Y:S01]  /*bbf0*/  HMMA.16816.F32.BF16 R64, R136.reuse, R142, R64 ;  /* 0x0000008e8840723c */ /* 0x040fe20000041840 */
[----:B------:R-:W1:Y:S03]  /*bc00*/  LDSM.16.MT88.4 R140, [R217+0x6000] ;  /* 0x00600000d98c783b */ /* 0x000e660000004200 */
[----:B--2---:R-:W-:Y:S04]  /*bc10*/  FFMA.FTZ R0, R207, c[0x0][0x2d0], -R188 ;  /* 0x0000b400cf007a23 */ /* 0x004fe800000108bc */
[----:B------:R2:W-:Y:S04]  /*bc20*/  MUFU.EX2 R162, R0 ;  /* 0x0000000000a27308 */ /* 0x0005e80000000800 */
[----:B--2---:R-:W-:Y:S01]  /*bc30*/  FADD.FTZ R0, R150, R151 ;  /* 0x0000009796007221 */ /* 0x004fe20000010000 */
[C---:B-1----:R-:W-:Y:S03]  /*bc40*/  HMMA.16816.F32.BF16 R68, R136.reuse, R140, R68 ;  /* 0x0000008c8844723c */ /* 0x042fe60000041844 */
[----:B------:R-:W-:Y:S02]  /*bc50*/  FADD.FTZ R154, R149, R0 ;  /* 0x00000000959a7221 */ /* 0x000fe40000010000 */
[--C-:B------:R-:W-:Y:S02]  /*bc60*/  FFMA.FTZ R0, R211, c[0x0][0x2d0], -R135.reuse ;  /* 0x0000b400d3007a23 */ /* 0x100fe40000010887 */
[----:B------:R-:W-:Y:S01]  /*bc70*/  FADD.FTZ R154, R155, R154 ;  /* 0x0000009a9b9a7221 */ /* 0x000fe20000010000 */
[C---:B------:R-:W-:Y:S01]  /*bc80*/  HMMA.16816.F32.BF16 R72, R136.reuse, R142, R72 ;  /* 0x0000008e8848723c */ /* 0x040fe20000041848 */
[----:B------:R-:W1:Y:S01]  /*bc90*/  LDSM.16.MT88.4 R140, [R218+0x6000] ;  /* 0x00600000da8c783b */ /* 0x000e620000004200 */
[----:B------:R-:W2:Y:S02]  /*bca0*/  MUFU.EX2 R165, R0 ;  /* 0x0000000000a57308 */ /* 0x000ea40000000800 */
[----:B---3--:R-:W-:Y:S04]  /*bcb0*/  FADD.FTZ R2, R160, R154 ;  /* 0x0000009aa0027221 */ /* 0x008fe80000010000 */
[----:B----4-:R-:W-:Y:S04]  /*bcc0*/  FADD.FTZ R2, R158, R2 ;  /* 0x000000029e027221 */ /* 0x010fe80000010000 */
[----:B------:R-:W-:Y:S04]  /*bcd0*/  FADD.FTZ R2, R167, R2 ;  /* 0x00000002a7027221 */ /* 0x000fe80000010000 */
[----:B------:R-:W-:Y:S04]  /*bce0*/  FADD.FTZ R2, R166, R2 ;  /* 0x00000002a6027221 */ /* 0x000fe80000010000 */
[----:B------:R-:W-:Y:S04]  /*bcf0*/  FADD.FTZ R2, R168, R2 ;  /* 0x00000002a8027221 */ /* 0x000fe80000010000 */
[----:B--2---:R-:W-:Y:S02]  /*bd00*/  FADD.FTZ R2, R165, R2 ;  /* 0x00000002a5027221 */ /* 0x004fe40000010000 */
[----:B------:R-:W-:Y:S02]  /*bd10*/  FFMA.FTZ R0, R164, c[0x0][0x2d0], -R188 ;  /* 0x0000b400a4007a23 */ /* 0x000fe400000108bc */
[----:B------:R-:W-:Y:S02]  /*bd20*/  FADD.FTZ R2, R206, R2 ;  /* 0x00000002ce027221 */ /* 0x000fe40000010000 */
[----:B------:R2:W-:Y:S01]  /*bd30*/  MUFU.EX2 R164, R0 ;  /* 0x0000000000a47308 */ /* 0x0005e20000000800 */
[C---:B-1----:R-:W-:Y:S08]  /*bd40*/  HMMA.16816.F32.BF16 R76, R136.reuse, R140, R76 ;  /* 0x0000008c884c723c */ /* 0x042ff0000004184c */
[C---:B------:R-:W-:Y:S01]  /*bd50*/  HMMA.16816.F32.BF16 R80, R136.reuse, R142, R80 ;  /* 0x0000008e8850723c */ /* 0x040fe20000041850 */
[----:B------:R-:W1:Y:S03]  /*bd60*/  LDSM.16.MT88.4 R140, [R221+0x6000] ;  /* 0x00600000dd8c783b */ /* 0x000e660000004200 */
[----:B--2---:R-:W-:Y:S04]  /*bd70*/  FFMA.FTZ R0, R175, c[0x0][0x2d0], -R188 ;  /* 0x0000b400af007a23 */ /* 0x004fe800000108bc */
[----:B------:R2:W-:Y:S04]  /*bd80*/  MUFU.EX2 R204, R0 ;  /* 0x0000000000cc7308 */ /* 0x0005e80000000800 */
[--C-:B--2---:R-:W-:Y:S06]  /*bd90*/  FFMA.FTZ R0, R214, c[0x0][0x2d0], -R135.reuse ;  /* 0x0000b400d6007a23 */ /* 0x104fec0000010887 */
[----:B------:R2:W3:Y:S01]  /*bda0*/  MUFU.EX2 R205, R0 ;  /* 0x0000000000cd7308 */ /* 0x0004e20000000800 */
[C---:B-1----:R-:W-:Y:S08]  /*bdb0*/  HMMA.16816.F32.BF16 R84, R136.reuse, R140, R84 ;  /* 0x0000008c8854723c */ /* 0x042ff00000041854 */
[C---:B------:R-:W-:Y:S01]  /*bdc0*/  HMMA.16816.F32.BF16 R88, R136.reuse, R142, R88 ;  /* 0x0000008e8858723c */ /* 0x040fe20000041858 */
[----:B------:R-:W1:Y:S03]  /*bdd0*/  LDSM.16.MT88.4 R140, [R220+0x6000] ;  /* 0x00600000dc8c783b */ /* 0x000e660000004200 */
[----:B--2---:R-:W-:Y:S02]  /*bde0*/  FFMA.FTZ R0, R213, c[0x0][0x2d0], -R135 ;  /* 0x0000b400d5007a23 */ /* 0x004fe40000010887 */
[----:B---3--:R-:W-:Y:S02]  /*bdf0*/  FADD.FTZ R2, R205, R2 ;  /* 0x00000002cd027221 */ /* 0x008fe40000010000 */
[----:B------:R2:W3:Y:S01]  /*be00*/  MUFU.EX2 R207, R0 ;  /* 0x0000000000cf7308 */ /* 0x0004e20000000800 */
[C---:B-1----:R-:W-:Y:S03]  /*be10*/  HMMA.16816.F32.BF16 R92, R136.reuse, R140, R92 ;  /* 0x0000008c885c723c */ /* 0x042fe6000004185c */
[----:B--2---:R-:W-:Y:S02]  /*be20*/  FFMA.FTZ R0, R215, c[0x0][0x2d0], -R188 ;  /* 0x0000b400d7007a23 */ /* 0x004fe400000108bc */
[----:B---3--:R-:W-:Y:S04]  /*be30*/  FADD.FTZ R2, R207, R2 ;  /* 0x00000002cf027221 */ /* 0x008fe80000010000 */
[----:B------:R1:W-:Y:S01]  /*be40*/  MUFU.EX2 R203, R0 ;  /* 0x0000000000cb7308 */ /* 0x0003e20000000800 */
[C---:B------:R-:W-:Y:S01]  /*be50*/  HMMA.16816.F32.BF16 R96, R136.reuse, R142, R96 ;  /* 0x0000008e8860723c */ /* 0x040fe20000041860 */
[----:B------:R-:W2:Y:S02]  /*be60*/  LDSM.16.MT88.4 R140, [R217+0x9000] ;  /* 0x00900000d98c783b */ /* 0x000ea40000004200 */
[----:B------:R-:W-:Y:S02]  /*be70*/  FADD.FTZ R2, R200, R2 ;  /* 0x00000002c8027221 */ /* 0x000fe40000010000 */
[--C-:B-1----:R-:W-:Y:S04]  /*be80*/  FFMA.FTZ R0, R174, c[0x0][0x2d0], -R188.reuse ;  /* 0x0000b400ae007a23 */ /* 0x102fe800000108bc */
[----:B------:R1:W-:Y:S01]  /*be90*/  MUFU.EX2 R202, R0 ;  /* 0x0000000000ca7308 */ /* 0x0003e20000000800 */
[C---:B--2---:R-:W-:Y:S08]  /*bea0*/  HMMA.16816.F32.BF16 R100, R136.reuse, R140, R100 ;  /* 0x0000008c8864723c */ /* 0x044ff00000041864 */
[C---:B------:R-:W-:Y:S01]  /*beb0*/  HMMA.16816.F32.BF16 R104, R136.reuse, R142, R104 ;  /* 0x0000008e8868723c */ /* 0x040fe20000041868 */
[----:B------:R-:W2:Y:S03]  /*bec0*/  LDSM.16.MT88.4 R140, [R218+0x9000] ;  /* 0x00900000da8c783b */ /* 0x000ea60000004200 */
[----:B-1----:R-:W-:Y:S02]  /*bed0*/  FADD.FTZ R0, R153, R3 ;  /* 0x0000000399007221 */ /* 0x002fe40000010000 */
[--C-:B------:R-:W-:Y:S04]  /*bee0*/  FFMA.FTZ R3, R170, c[0x0][0x2d0], -R135.reuse ;  /* 0x0000b400aa037a23 */ /* 0x100fe80000010887 */
[----:B------:R1:W3:Y:S02]  /*bef0*/  MUFU.EX2 R199, R3 ;  /* 0x0000000300c77308 */ /* 0x0002e40000000800 */
[----:B-1----:R-:W-:Y:S02]  /*bf00*/  FFMA.FTZ R3, R173, c[0x0][0x2d0], -R188 ;  /* 0x0000b400ad037a23 */ /* 0x002fe400000108bc */
[----:B---3--:R-:W-:Y:S06]  /*bf10*/  FADD.FTZ R2, R199, R2 ;  /* 0x00000002c7027221 */ /* 0x008fec0000010000 */
[----:B------:R-:W-:Y:S01]  /*bf20*/  MUFU.EX2 R3, R3 ;  /* 0x0000000300037308 */ /* 0x000fe20000000800 */
[C---:B--2---:R-:W-:Y:S03]  /*bf30*/  HMMA.16816.F32.BF16 R108, R136.reuse, R140, R108 ;  /* 0x0000008c886c723c */ /* 0x044fe6000004186c */
[----:B------:R-:W-:Y:S05]  /*bf40*/  FADD.FTZ R2, R198, R2 ;  /* 0x00000002c6027221 */ /* 0x000fea0000010000 */
        /* <DEDUP_REMOVED lines=9> */
[----:B------:R-:W-:Y:S02]  /*bfe0*/  F2FP.BF16.PACK_AB R137, R153, R148 ;  /* 0x000000949989723e */ /* 0x000fe400000010ff */
[----:B------:R-:W-:Y:S01]  /*bff0*/  LDSM.16.MT88.4 R148, [R221+0x1800] ;  /* 0x00180000dd94783b */ /* 0x000fe20000004200 */
[----:B------:R-:W-:Y:S01]  /*c000*/  F2FP.BF16.PACK_AB R138, R160, R155 ;  /* 0x0000009ba08a723e */ /* 0x000fe200000010ff */
[--C-:B------:R-:W-:Y:S01]  /*c010*/  FFMA.FTZ R153, R184, c[0x0][0x2d0], -R135.reuse ;  /* 0x0000b400b8997a23 */ /* 0x100fe20000010887 */
[----:B------:R-:W-:Y:S01]  /*c020*/  F2FP.BF16.PACK_AB R139, R159, R156 ;  /* 0x0000009c9f8b723e */ /* 0x000fe200000010ff */
[----:B------:R-:W-:Y:S02]  /*c030*/  FADD.FTZ R156, R156, R0 ;  /* 0x000000009c9c7221 */ /* 0x000fe40000010000 */
[----:B------:R2:W3:Y:S01]  /*c040*/  MUFU.EX2 R196, R153 ;  /* 0x0000009900c47308 */ /* 0x0004e20000000800 */
[----:B------:R-:W-:Y:S01]  /*c050*/  FFMA.FTZ R135, R208, c[0x0][0x2d0], -R135 ;  /* 0x0000b400d0877a23 */ /* 0x000fe20000010887 */
[----:B------:R-:W-:Y:S01]  /*c060*/  LDSM.16.MT88.4 R184, [R218+0x5800] ;  /* 0x00580000dab8783b */ /* 0x000fe20000004200 */
[--C-:B------:R-:W-:Y:S02]  /*c070*/  FFMA.FTZ R160, R169, c[0x0][0x2d0], -R188.reuse ;  /* 0x0000b400a9a07a23 */ /* 0x100fe400000108bc */
[----:B------:R-:W-:Y:S05]  /*c080*/  FFMA.FTZ R0, R181, c[0x0][0x2d0], -R188 ;  /* 0x0000b400b5007a23 */ /* 0x000fea00000108bc */
[----:B------:R-:W4:Y:S01]  /*c090*/  LDL R208, [R1+0x4] ;  /* 0x0000040001d07983 */ /* 0x000f220000100800 */
[----:B------:R-:W-:Y:S10]  /*c0a0*/  MUFU.EX2 R135, R135 ;  /* 0x0000008700877308 */ /* 0x000ff40000000800 */
[----:B------:R3:W3:Y:S01]  /*c0b0*/  MUFU.EX2 R195, R0 ;  /* 0x0000000000c37308 */ /* 0x0006e20000000800 */
[C---:B-1----:R-:W-:Y:S01]  /*c0c0*/  HMMA.16816.F32.BF16 R4, R136.reuse, R140, R4 ;  /* 0x0000008c8804723c */ /* 0x042fe20000041804 */
[----:B--2---:R-:W-:Y:S02]  /*c0d0*/  LDSM.16.MT88.4 R152, [R221+0x2000] ;  /* 0x00200000dd98783b */ /* 0x004fe40000004200 */
[----:B---3--:R-:W-:Y:S04]  /*c0e0*/  FADD.FTZ R2, R196, R2 ;  /* 0x00000002c4027221 */ /* 0x008fe80000010000 */
[----:B------:R-:W-:Y:S01]  /*c0f0*/  FADD.FTZ R2, R191, R2 ;  /* 0x00000002bf027221 */ /* 0x000fe20000010000 */
[C---:B------:R-:W-:Y:S01]  /*c100*/  HMMA.16816.F32.BF16 R8, R136.reuse, R142, R8 ;  /* 0x0000008e8808723c */ /* 0x040fe20000041808 */
[----:B------:R-:W1:Y:S03]  /*c110*/  LDSM.16.MT88.4 R140, [R218+0x800] ;  /* 0x00080000da8c783b */ /* 0x000e660000004200 */
[--C-:B------:R-:W-:Y:S04]  /*c120*/  FFMA.FTZ R0, R180, c[0x0][0x2d0], -R188.reuse ;  /* 0x0000b400b4007a23 */ /* 0x100fe800000108bc */
[----:B------:R2:W3:Y:S01]  /*c130*/  MUFU.EX2 R197, R0 ;  /* 0x0000000000c57308 */ /* 0x0004e20000000800 */
[C---:B-1----:R-:W-:Y:S03]  /*c140*/  HMMA.16816.F32.BF16 R12, R136.reuse, R140, R12 ;  /* 0x0000008c880c723c */ /* 0x042fe6000004180c */
[--C-:B--2---:R-:W-:Y:S06]  /*c150*/  FFMA.FTZ R0, R177, c[0x0][0x2d0], -R188.reuse ;  /* 0x0000b400b1007a23 */ /* 0x104fec00000108bc */
[----:B------:R1:W2:Y:S01]  /*c160*/  MUFU.EX2 R194, R0 ;  /* 0x0000000000c27308 */ /* 0x0002a20000000800 */
[C---:B------:R-:W-:Y:S01]  /*c170*/  HMMA.16816.F32.BF16 R16, R136.reuse, R142, R16 ;  /* 0x0000008e8810723c */ /* 0x040fe20000041810 */
[----:B------:R-:W2:Y:S02]  /*c180*/  LDSM.16.MT88.4 R140, [R221+0x800] ;  /* 0x00080000dd8c783b */ /* 0x000ea40000004200 */
[--C-:B-1----:R-:W-:Y:S06]  /*c190*/  FFMA.FTZ R0, R176, c[0x0][0x2d0], -R188.reuse ;  /* 0x0000b400b0007a23 */ /* 0x102fec00000108bc */
[----:B------:R-:W-:Y:S03]  /*c1a0*/  LDSM.16.MT88.4 R176, [R217+0x5800] ;  /* 0x00580000d9b0783b */ /* 0x000fe60000004200 */
[----:B------:R-:W-:Y:S01]  /*c1b0*/  FFMA.FTZ R188, R134, c[0x0][0x2d0], -R188 ;  /* 0x0000b40086bc7a23 */ /* 0x000fe200000108bc */
[----:B------:R1:W1:Y:S10]  /*c1c0*/  MUFU.EX2 R193, R0 ;  /* 0x0000000000c17308 */ /* 0x0002740000000800 */
[----:B------:R3:W-:Y:S01]  /*c1d0*/  MUFU.EX2 R134, R160 ;  /* 0x000000a000867308 */ /* 0x0007e20000000800 */
[C---:B--2---:R-:W-:Y:S09]  /*c1e0*/  HMMA.16816.F32.BF16 R20, R136.reuse, R140, R20 ;  /* 0x0000008c8814723c */ /* 0x044ff20000041814 */
[----:B------:R-:W2:Y:S01]  /*c1f0*/  MUFU.EX2 R188, R188 ;  /* 0x000000bc00bc7308 */ /* 0x000ea20000000800 */
[C---:B------:R-:W-:Y:S01]  /*c200*/  HMMA.16816.F32.BF16 R24, R136.reuse, R142, R24 ;  /* 0x0000008e8818723c */ /* 0x040fe20000041818 */
[----:B------:R-:W2:Y:S02]  /*c210*/  LDSM.16.MT88.4 R140, [R220+0x800] ;  /* 0x00080000dc8c783b */ /* 0x000ea40000004200 */
[----:B-1----:R-:W-:Y:S04]  /*c220*/  FADD.FTZ R0, R159, R156 ;  /* 0x0000009c9f007221 */ /* 0x002fe80000010000 */
[----:B------:R-:W-:Y:S05]  /*c230*/  FADD.FTZ R0, R157, R0 ;  /* 0x000000009d007221 */ /* 0x000fea0000010000 */
[----:B------:R-:W-:Y:S04]  /*c240*/  FADD.FTZ R0, R163, R0 ;  /* 0x00000000a3007221 */ /* 0x000fe80000010000 */
[----:B------:R-:W-:Y:S04]  /*c250*/  FADD.FTZ R0, R161, R0 ;  /* 0x00000000a1007221 */ /* 0x000fe80000010000 */
[----:B------:R-:W-:Y:S04]  /*c260*/  FADD.FTZ R0, R162, R0 ;  /* 0x00000000a2007221 */ /* 0x000fe80000010000 */
[----:B------:R-:W-:Y:S04]  /*c270*/  FADD.FTZ R0, R164, R0 ;  /* 0x00000000a4007221 */ /* 0x000fe80000010000 */
[----:B------:R-:W-:Y:S04]  /*c280*/  FADD.FTZ R0, R204, R0 ;  /* 0x00000000cc007221 */ /* 0x000fe80000010000 */
[----:B------:R-:W-:Y:S04]  /*c290*/  FADD.FTZ R0, R203, R0 ;  /* 0x00000000cb007221 */ /* 0x000fe80000010000 */
[----:B------:R-:W-:Y:S04]  /*c2a0*/  FADD.FTZ R0, R202, R0 ;  /* 0x00000000ca007221 */ /* 0x000fe80000010000 */
[----:B------:R-:W-:Y:S01]  /*c2b0*/  FADD.FTZ R0, R195, R0 ;  /* 0x00000000c3007221 */ /* 0x000fe20000010000 */
[C---:B--2---:R-:W-:Y:S03]  /*c2c0*/  HMMA.16816.F32.BF16 R28, R136.reuse, R140, R28 ;  /* 0x0000008c881c723c */ /* 0x044fe6000004181c */
[----:B---3--:R-:W-:Y:S04]  /*c2d0*/  FADD.FTZ R0, R197, R0 ;  /* 0x00000000c5007221 */ /* 0x008fe80000010000 */
[----:B------:R-:W-:Y:S01]  /*c2e0*/  FADD.FTZ R0, R194, R0 ;  /* 0x00000000c2007221 */ /* 0x000fe20000010000 */
[C---:B------:R-:W-:Y:S01]  /*c2f0*/  HMMA.16816.F32.BF16 R32, R136.reuse, R142, R32 ;  /* 0x0000008e8820723c */ /* 0x040fe20000041820 */
[----:B------:R-:W1:Y:S03]  /*c300*/  LDSM.16.MT88.4 R140, [R217+0x3800] ;  /* 0x00380000d98c783b */ /* 0x000e660000004200 */
[----:B------:R-:W-:Y:S04]  /*c310*/  FADD.FTZ R0, R193, R0 ;  /* 0x00000000c1007221 */ /* 0x000fe80000010000 */
[C---:B-1----:R-:W-:Y:S08]  /*c320*/  HMMA.16816.F32.BF16 R36, R136.reuse, R140, R36 ;  /* 0x0000008c8824723c */ /* 0x042ff00000041824 */
[C---:B------:R-:W-:Y:S01]  /*c330*/  HMMA.16816.F32.BF16 R40, R136.reuse, R142, R40 ;  /* 0x0000008e8828723c */ /* 0x040fe20000041828 */
[----:B------:R-:W1:Y:S07]  /*c340*/  LDSM.16.MT88.4 R140, [R218+0x3800] ;  /* 0x00380000da8c783b */ /* 0x000e6e0000004200 */
[C---:B-1----:R-:W-:Y:S08]  /*c350*/  HMMA.16816.F32.BF16 R44, R136.reuse, R140, R44 ;  /* 0x0000008c882c723c */ /* 0x042ff0000004182c */
[C---:B------:R-:W-:Y:S01]  /*c360*/  HMMA.16816.F32.BF16 R48, R136.reuse, R142, R48 ;  /* 0x0000008e8830723c */ /* 0x040fe20000041830 */
[----:B------:R-:W1:Y:S02]  /*c370*/  LDSM.16.MT88.4 R140, [R221+0x3800] ;  /* 0x00380000dd8c783b */ /* 0x000e640000004200 */
[----:B----4-:R-:W-:Y:S02]  /*c380*/  ISETP.GT.AND P0, PT, R201, R208, PT ;  /* 0x000000d0c900720c */ /* 0x010fe40003f04270 */
[----:B------:R-:W-:Y:S03]  /*c390*/  MOV R201, R252 ;  /* 0x000000fc00c97202 */ /* 0x000fe60000000f00 */
        /* <DEDUP_REMOVED lines=33> */
[----:B------:R-:W-:Y:S02]  /*c5b0*/  F2FP.BF16.PACK_AB R138, R168, R166 ;  /* 0x000000a6a88a723e */ /* 0x000fe400000010ff */
[----:B------:R-:W-:Y:S05]  /*c5c0*/  F2FP.BF16.PACK_AB R139, R162, R161 ;  /* 0x000000a1a28b723e */ /* 0x000fea00000010ff */
[----:B------:R-:W-:Y:S08]  /*c5d0*/  LDSM.16.MT88.4 R160, [R221+0x2800] ;  /* 0x00280000dda0783b */ /* 0x000ff00000004200 */
[----:B------:R-:W-:Y:S01]  /*c5e0*/  LDSM.16.MT88.4 R168, [R220+0x2800] ;  /* 0x00280000dca8783b */ /* 0x000fe20000004200 */
        /* <DEDUP_REMOVED lines=98> */
[----:B------:R-:W-:Y:S01]  /*cc10*/  HMMA.16816.F32.BF16 R128, R136, R142, R128 ;  /* 0x0000008e8880723c */ /* 0x000fe20000041880 */
[----:B------:R-:W1:Y:S06]  /*cc20*/  LDSM.16.MT88.4 R140, [R220+0x2000] ;  /* 0x00200000dc8c783b */ /* 0x000e6c0000004200 */
[----:B------:R-:W-:Y:S02]  /*cc30*/  F2FP.BF16.PACK_AB R136, R199, R200 ;  /* 0x000000c8c788723e */ /* 0x000fe400000010ff */
[----:B------:R-:W-:Y:S03]  /*cc40*/  F2FP.BF16.PACK_AB R137, R197, R195 ;  /* 0x000000c3c589723e */ /* 0x000fe600000010ff */
[----:B------:R-:W-:Y:S02]  /*cc50*/  F2FP.BF16.PACK_AB R138, R196, R198 ;  /* 0x000000c6c48a723e */ /* 0x000fe400000010ff */
[----:B------:R-:W-:Y:S07]  /*cc60*/  F2FP.BF16.PACK_AB R139, R193, R194 ;  /* 0x000000c2c18b723e */ /* 0x000fee00000010ff */
        /* <DEDUP_REMOVED lines=17> */
[----:B------:R-:W2:Y:S07]  /*cd80*/  LDSM.16.MT88.4 R156, [R221+0x8000] ;  /* 0x00800000dd9c783b */ /* 0x000eae0000004200 */
[C---:B---3--:R-:W-:Y:S08]  /*cd90*/  HMMA.16816.F32.BF16 R52, R136.reuse, R148, R52 ;  /* 0x000000948834723c */ /* 0x048ff00000041834 */
[C---:B------:R-:W-:Y:S01]  /*cda0*/  HMMA.16816.F32.BF16 R56, R136.reuse, R150, R56 ;  /* 0x000000968838723c */ /* 0x040fe20000041838 */
[----:B------:R-:W3:Y:S07]  /*cdb0*/  LDSM.16.MT88.4 R148, [R220+0x8000] ;  /* 0x00800000dc94783b */ /* 0x000eee0000004200 */
[C---:B----4-:R-:W-:Y:S08]  /*cdc0*/  HMMA.16816.F32.BF16 R60, R136.reuse, R152, R60 ;  /* 0x00000098883c723c */ /* 0x050ff0000004183c */
        /* <DEDUP_REMOVED lines=11> */
[C---:B---3--:R-:W-:Y:S08]  /*ce80*/  HMMA.16816.F32.BF16 R92, R136.reuse, R148, R92 ;  /* 0x00000094885c723c */ /* 0x048ff0000004185c */
[C---:B------:R-:W-:Y:S01]  /*ce90*/  HMMA.16816.F32.BF16 R96, R136.reuse, R150, R96 ;  /* 0x000000968860723c */ /* 0x040fe20000041860 */
[----:B------:R-:W3:Y:S07]  /*cea0*/  LDSM.16.MT88.4 R148, [R217+0x2800] ;  /* 0x00280000d994783b */ /* 0x000eee0000004200 */
[C---:B-1----:R-:W-:Y:S08]  /*ceb0*/  HMMA.16816.F32.BF16 R100, R136.reuse, R140, R100 ;  /* 0x0000008c8864723c */ /* 0x042ff00000041864 */
[C---:B------:R-:W-:Y:S08]  /*cec0*/  HMMA.16816.F32.BF16 R104, R136.reuse, R142, R104 ;  /* 0x0000008e8868723c */ /* 0x040ff00000041868 */
[C---:B------:R-:W-:Y:S08]  /*ced0*/  HMMA.16816.F32.BF16 R108, R136.reuse, R152, R108 ;  /* 0x00000098886c723c */ /* 0x040ff0000004186c */
[C---:B------:R-:W-:Y:S01]  /*cee0*/  HMMA.16816.F32.BF16 R112, R136.reuse, R154, R112 ;  /* 0x0000009a8870723c */ /* 0x040fe20000041870 */
[----:B------:R-:W1:Y:S07]  /*cef0*/  LDSM.16.MT88.4 R152, [R218+0x2800] ;  /* 0x00280000da98783b */ /* 0x000e6e0000004200 */
[C---:B--2---:R-:W-:Y:S08]  /*cf00*/  HMMA.16816.F32.BF16 R116, R136.reuse, R144, R116 ;  /* 0x000000908874723c */ /* 0x044ff00000041874 */
[C---:B------:R-:W-:Y:S08]  /*cf10*/  HMMA.16816.F32.BF16 R120, R136.reuse, R146, R120 ;  /* 0x000000928878723c */ /* 0x040ff00000041878 */
[C---:B----4-:R-:W-:Y:S08]  /*cf20*/  HMMA.16816.F32.BF16 R124, R136.reuse, R156, R124 ;  /* 0x0000009c887c723c */ /* 0x050ff0000004187c */
[----:B------:R-:W-:Y:S07]  /*cf30*/  HMMA.16816.F32.BF16 R128, R136, R158, R128 ;  /* 0x0000009e8880723c */ /* 0x000fee0000041880 */
[----:B------:R-:W-:Y:S02]  /*cf40*/  F2FP.BF16.PACK_AB R136, R192, R191 ;  /* 0x000000bfc088723e */ /* 0x000fe400000010ff */
[----:B------:R-:W-:Y:S03]  /*cf50*/  F2FP.BF16.PACK_AB R137, R190, R3 ;  /* 0x00000003be89723e */ /* 0x000fe600000010ff */
[----:B------:R-:W-:Y:S01]  /*cf60*/  F2FP.BF16.PACK_AB R138, R135, R189 ;  /* 0x000000bd878a723e */ /* 0x000fe200000010ff */
[----:B------:R-:W-:Y:S01]  /*cf70*/  FADD.FTZ R3, R3, R0 ;  /* 0x0000000003037221 */ /* 0x000fe20000010000 */
[----:B------:R-:W-:Y:S01]  /*cf80*/  F2FP.BF16.PACK_AB R139, R188, R134 ;  /* 0x00000086bc8b723e */ /* 0x000fe200000010ff */
[----:B------:R-:W-:Y:S02]  /*cf90*/  FADD.FTZ R0, R192, R2 ;  /* 0x00000002c0007221 */ /* 0x000fe40000010000 */
[----:B------:R-:W-:Y:S02]  /*cfa0*/  FADD.FTZ R3, R190, R3 ;  /* 0x00000003be037221 */ /* 0x000fe40000010000 */
[----:B------:R-:W-:Y:S02]  /*cfb0*/  FADD.FTZ R2, R189, R0 ;  /* 0x00000000bd027221 */ /* 0x000fe40000010000 */
[C---:B---3--:R-:W-:Y:S01]  /*cfc0*/  HMMA.16816.F32.BF16 R140, R136.reuse, R148, R4 ;  /* 0x00000094888c723c */ /* 0x048fe20000041804 */
[----:B------:R-:W2:Y:S02]  /*cfd0*/  LDSM.16.MT88.4 R4, [R221+0x5800] ;  /* 0x00580000dd04783b */ /* 0x000ea40000004200 */
[----:B------:R-:W-:Y:S01]  /*cfe0*/  FADD.FTZ R2, R135, R2 ;  /* 0x0000000287027221 */ /* 0x000fe20000010000 */
[----:B------:R-:W-:Y:S01]  /*cff0*/  MOV R135, R133 ;  /* 0x0000008500877202 */ /* 0x000fe20000000f00 */
[----:B------:R-:W-:Y:S03]  /*d000*/  FADD.FTZ R0, R134, R3 ;  /* 0x0000000386007221 */ /* 0x000fe60000010000 */
[C---:B------:R-:W-:Y:S01]  /*d010*/  HMMA.16816.F32.BF16 R144, R136.reuse, R150, R8 ;  /* 0x000000968890723c */ /* 0x040fe20000041808 */
[----:B------:R-:W3:Y:S03]  /*d020*/  LDSM.16.MT88.4 R8, [R220+0x5800] ;  /* 0x00580000dc08783b */ /* 0x000ee60000004200 */
[----:B------:R-:W-:Y:S04]  /*d030*/  FADD.FTZ R0, R188, R0 ;  /* 0x00000000bc007221 */ /* 0x000fe80000010000 */
[C---:B-1----:R-:W-:Y:S01]  /*d040*/  HMMA.16816.F32.BF16 R148, R136.reuse, R152, R12 ;  /* 0x000000988894723c */ /* 0x042fe2000004180c */
[----:B------:R-:W1:Y:S07]  /*d050*/  LDSM.16.MT88.4 R12, [R217+0x8800] ;  /* 0x00880000d90c783b */ /* 0x000e6e0000004200 */
[C---:B------:R-:W-:Y:S01]  /*d060*/  HMMA.16816.F32.BF16 R152, R136.reuse, R154, R16 ;  /* 0x0000009a8898723c */ /* 0x040fe20000041810 */
[----:B------:R-:W4:Y:S07]  /*d070*/  LDSM.16.MT88.4 R16, [R218+0x8800] ;  /* 0x00880000da10783b */ /* 0x000f2e0000004200 */
[C---:B------:R-:W-:Y:S01]  /*d080*/  HMMA.16816.F32.BF16 R156, R136.reuse, R160, R20 ;  /* 0x000000a0889c723c */ /* 0x040fe20000041814 */
[----:B------:R-:W-:Y:S07]  /*d090*/  LDSM.16.MT88.4 R20, [R220+0x8800] ;  /* 0x00880000dc14783b */ /* 0x000fee0000004200 */
[C---:B------:R-:W-:Y:S01]  /*d0a0*/  HMMA.16816.F32.BF16 R160, R136.reuse, R162, R24 ;  /* 0x000000a288a0723c */ /* 0x040fe20000041818 */
[----:B------:R-:W-:Y:S07]  /*d0b0*/  LDSM.16.MT88.4 R24, [R217+0xb800] ;  /* 0x00b80000d918783b */ /* 0x000fee0000004200 */
[C---:B------:R-:W-:Y:S01]  /*d0c0*/  HMMA.16816.F32.BF16 R164, R136.reuse, R168, R28 ;  /* 0x000000a888a4723c */ /* 0x040fe2000004181c */
[----:B------:R-:W-:Y:S07]  /*d0d0*/  LDSM.16.MT88.4 R28, [R221+0xb800] ;  /* 0x00b80000dd1c783b */ /* 0x000fee0000004200 */
[C---:B------:R-:W-:Y:S01]  /*d0e0*/  HMMA.16816.F32.BF16 R168, R136.reuse, R170, R32 ;  /* 0x000000aa88a8723c */ /* 0x040fe20000041820 */
[----:B------:R-:W-:Y:S04]  /*d0f0*/  STL [R1+0x10], R2 ;  /* 0x0000100201007387 */ /* 0x000fe80000100800 */
[----:B------:R-:W-:Y:S03]  /*d100*/  STL [R1+0x18], R0 ;  /* 0x0000180001007387 */ /* 0x000fe60000100800 */
[C---:B------:R-:W-:Y:S08]  /*d110*/  HMMA.16816.F32.BF16 R172, R136.reuse, R176, R36 ;  /* 0x000000b088ac723c */ /* 0x040ff00000041824 */
[C---:B------:R-:W-:Y:S08]  /*d120*/  HMMA.16816.F32.BF16 R176, R136.reuse, R178, R40 ;  /* 0x000000b288b0723c */ /* 0x040ff00000041828 */
[C---:B------:R-:W-:Y:S08]  /*d130*/  HMMA.16816.F32.BF16 R180, R136.reuse, R184, R44 ;  /* 0x000000b888b4723c */ /* 0x040ff0000004182c */
[C---:B------:R-:W-:Y:S08]  /*d140*/  HMMA.16816.F32.BF16 R184, R136.reuse, R186, R48 ;  /* 0x000000ba88b8723c */ /* 0x040ff00000041830 */
        /* <DEDUP_REMOVED lines=21> */
[C---:B-1----:R-:W-:Y:S08]  /*d2a0*/  HMMA.16816.F32.BF16 R124, R136.reuse, R12, R124 ;  /* 0x0000000c887c723c */ /* 0x042ff0000004187c */
[----:B------:R-:W-:Y:S07]  /*d2b0*/  HMMA.16816.F32.BF16 R128, R136, R14, R128 ;  /* 0x0000000e8880723c */ /* 0x000fee0000041880 */
[----:B------:R-:W-:Y:S01]  /*d2c0*/  MOV R136, R132 ;  /* 0x0000008400887202 */ /* 0x000fe20000000f00 */
[----:B------:R-:W-:-:S05]  /*d2d0*/  @P0 BRA `(.L_x_1286) ;  /* 0xffffadc000000947 */ /* 0x000fca000383ffff */
.L_x_1285:
[----:B--2---:R-:W-:-:S13]  /*d2e0*/  ISETP.GE.AND P0, PT, R252, RZ, PT ;  /* 0x000000fffc00720c */ /* 0x004fda0003f06270 */
[----:B------:R-:W-:Y:S05]  /*d2f0*/  @!P0 BRA `(.L_x_1287) ;  /* 0x00004f0000008947 */ /* 0x000fea0003800000 */
[----:B------:R-:W-:Y:S02]  /*d300*/  MOV R135, R132 ;  /* 0x0000008400877202 */ /* 0x000fe40000000f00 */
[----:B------:R-:W-:Y:S02]  /*d310*/  MOV R134, R133 ;  /* 0x0000008500867202 */ /* 0x000fe40000000f00 */
.L_x_1288:
[----:B-1----:R-:W2:Y:S01]  /*d320*/  LDL R0, [R1+0xc] ;  /* 0x00000c0001007983 */ /* 0x002ea20000100800 */
[----:B------:R-:W-:Y:S04]  /*d330*/  DEPBAR.LE SB0, 0x0 ;  /* 0x000080000000791a */ /* 0x000fe80000000000 */
[----:B------:R-:W3:Y:S01]  /*d340*/  LDL R14, [R1+0x34] ;  /* 0x00003400010e7983 */ /* 0x000ee20000100800 */
[----:B------:R-:W-:Y:S01]  /*d350*/  WARPSYNC 0xffffffff ;  /* 0xffffffff00007948 */ /* 0x000fe20003800000 */
[----:B------:R-:W-:Y:S02]  /*d360*/  IMAD.WIDE.U32 R12, R252, c[0x0][0x208], RZ ;  /* 0x00008200fc0c7a25 */ /* 0x000fe400078e00ff */
[----:B------:R-:W3:Y:S06]  /*d370*/  LDL.64 R2, [R1+0x28] ;  /* 0x0000280001027983 */ /* 0x000eec0000100a00 */
[----:B------:R-:W-:Y:S08]  /*d380*/  BAR.SYNC.DEFER_BLOCKING 0x0 ;  /* 0x0000000000007b1d */ /* 0x000ff00000010000 */
[----:B-----5:R-:W-:Y:S08]  /*d390*/  LDSM.16.M88.4 R48, [R223] ;  /* 0x00000000df30783b */ /* 0x020ff00000000200 */
[----:B------:R-:W1:Y:S08]  /*d3a0*/  LDSM.16.M88.4 R8, [R216] ;  /* 0x00000000d808783b */ /* 0x000e700000000200 */
[----:B------:R-:W4:Y:S08]  /*d3b0*/  LDSM.16.M88.4 R16, [R216+0x800] ;  /* 0x00080000d810783b */ /* 0x000f300000000200 */
[----:B------:R-:W2:Y:S08]  /*d3c0*/  LDSM.16.M88.4 R24, [R216+0x1000] ;  /* 0x00100000d818783b */ /* 0x000eb00000000200 */
        /* <DEDUP_REMOVED lines=12> */
[C---:B--2---:R-:W-:Y:S02]  /*d490*/  LOP3.LUT P4, RZ, R0.reuse, 0x2, RZ, 0xc0, !PT ;  /* 0x0000000200ff7812 */ /* 0x044fe4000788c0ff */
[----:B------:R-:W-:Y:S02]  /*d4a0*/  LOP3.LUT P3, RZ, R0, 0x1, RZ, 0xc0, !PT ;  /* 0x0000000100ff7812 */ /* 0x000fe4000786c0ff */
[----:B------:R-:W-:Y:S05]  /*d4b0*/  SHF.R.S32.HI R0, RZ, 0x1f, R252 ;  /* 0x0000001fff007819 */ /* 0x000fea00000114fc */
[----:B------:R-:W-:Y:S01]  /*d4c0*/  IMAD R0, R0, c[0x0][0x208], RZ ;  /* 0x0000820000007a24 */ /* 0x000fe200078e02ff */
[----:B---3--:R-:W-:Y:S03]  /*d4d0*/  MOV R3, R14 ;  /* 0x0000000e00037202 */ /* 0x008fe60000000f00 */
[----:B------:R-:W-:Y:S02]  /*d4e0*/  IMAD R0, R252, c[0x0][0x20c], R0 ;  /* 0x00008300fc007a24 */ /* 0x000fe400078e0200 */
[----:B------:R-:W-:Y:S03]  /*d4f0*/  IMAD.WIDE.U32 R2, R12, 0x60, R2 ;  /* 0x000000600c027825 */ /* 0x000fe600078e0002 */
[----:B------:R-:W-:Y:S02]  /*d500*/  IADD3 R0, R13, R0, RZ ;  /* 0x000000000d007210 */ /* 0x000fe40007ffe0ff */
[C---:B----4-:R-:W-:Y:S03]  /*d510*/  HMMA.16816.F32.BF16 R12, R48.reuse, R16, RZ ;  /* 0x00000010300c723c */ /* 0x050fe600000418ff */
[----:B------:R-:W-:Y:S05]  /*d520*/  IMAD R0, R0, 0x60, RZ ;  /* 0x0000006000007824 */ /* 0x000fea00078e02ff */
[C---:B------:R-:W-:Y:S01]  /*d530*/  HMMA.16816.F32.BF16 R16, R48.reuse, R18, RZ ;  /* 0x000000123010723c */ /* 0x040fe200000418ff */
[----:B------:R-:W-:Y:S03]  /*d540*/  IADD3 R3, R3, R0, RZ ;  /* 0x0000000003037210 */ /* 0x000fe60007ffe0ff */
[C---:B------:R-:W-:Y:S02]  /*d550*/  SHF.L.U32 R0, R2.reuse, 0x1, RZ ;  /* 0x0000000102007819 */ /* 0x040fe400000006ff */
[----:B------:R-:W-:Y:S02]  /*d560*/  SHF.L.U64.HI R2, R2, 0x1, R3 ;  /* 0x0000000102027819 */ /* 0x000fe40000010203 */
[C---:B------:R-:W-:Y:S01]  /*d570*/  HMMA.16816.F32.BF16 R20, R48.reuse, R24, RZ ;  /* 0x000000183014723c */ /* 0x040fe200000418ff */
[C---:B------:R-:W-:Y:S03]  /*d580*/  IADD3 R132, P2, R0.reuse, c[0x0][0x1f8], RZ ;  /* 0x00007e0000847a10 */ /* 0x040fe60007f5e0ff */
[----:B------:R-:W-:Y:S02]  /*d590*/  IADD3 R28, P1, R0, 0x80, RZ ;  /* 0x00000080001c7810 */ /* 0x000fe40007f3e0ff */
[----:B------:R-:W-:Y:S02]  /*d5a0*/  IADD3.X R133, R2, c[0x0][0x1fc], RZ, P2, !PT ;  /* 0x00007f0002857a10 */ /* 0x000fe400017fe4ff */
[C---:B------:R-:W-:Y:S01]  /*d5b0*/  HMMA.16816.F32.BF16 R24, R48.reuse, R26, RZ ;  /* 0x0000001a3018723c */ /* 0x040fe200000418ff */
[----:B------:R-:W-:Y:S02]  /*d5c0*/  IADD3 R28, P0, R28, c[0x0][0x1f8], RZ ;  /* 0x00007e001c1c7a10 */ /* 0x000fe40007f1e0ff */
[----:B------:R-:W-:Y:S01]  /*d5d0*/  @!PT LDS RZ, [RZ] ;  /* 0x00000000fffff984 */ /* 0x000fe20000000800 */
[----:B------:R-:W-:Y:S01]  /*d5e0*/  @!PT LDS RZ, [RZ] ;  /* 0x00000000fffff984 */ /* 0x000fe20000000800 */
[----:B------:R-:W-:Y:S01]  /*d5f0*/  @!PT LDS RZ, [RZ] ;  /* 0x00000000fffff984 */ /* 0x000fe20000000800 */
[----:B------:R2:W-:Y:S01]  /*d600*/  LDGSTS.E.BYPASS.LTC128B.128 [R251+0x100], [R132.64], !P4 ;  /* 0x0010000084fb7fae */ /* 0x0005e2000e101d48 */
[----:B------:R-:W-:Y:S02]  /*d610*/  IADD3 R38, P2, R0, 0x100, RZ ;  /* 0x0000010000267810 */ /* 0x000fe40007f5e0ff */
[--C-:B------:R-:W-:Y:S02]  /*d620*/  IADD3.X R29, RZ, c[0x0][0x1fc], R2.reuse, P0, P1 ;  /* 0x00007f00ff1d7a10 */ /* 0x100fe400007e2402 */
[----:B------:R-:W-:Y:S03]  /*d630*/  IADD3 R38, P0, R38, c[0x0][0x1f8], RZ ;  /* 0x00007e0026267a10 */ /* 0x000fe60007f1e0ff */
[----:B------:R3:W-:Y:S01]  /*d640*/  LDGSTS.E.BYPASS.LTC128B.128 [R251+0x3100], [R28.64], !P3 ;  /* 0x031000001cfb7fae */ /* 0x0007e2000d901d48 */
[--C-:B------:R-:W-:Y:S02]  /*d650*/  IADD3.X R39, RZ, c[0x0][0x1fc], R2.reuse, P0, P2 ;  /* 0x00007f00ff277a10 */ /* 0x100fe400007e4402 */
[----:B------:R-:W-:Y:S04]  /*d660*/  IADD3 R0, P1, R0, 0x180, RZ ;  /* 0x0000018000007810 */ /* 0x000fe80007f3e0ff */
[----:B------:R-:W-:Y:S01]  /*d670*/  IADD3 R36, P0, R0, c[0x0][0x1f8], RZ ;  /* 0x00007e0000247a10 */ /* 0x000fe20007f1e0ff */
[----:B------:R4:W-:Y:S01]  /*d680*/  LDGSTS.E.BYPASS.LTC128B.128 [R251+0x6100], [R38.64], !P6 ;  /* 0x0610000026fb7fae */ /* 0x0009e2000f101d48 */
[----:B------:R-:W-:Y:S02]  /*d690*/  MOV R0, c[0x0][0x208] ;  /* 0x0000820000007a02 */ /* 0x000fe40000000f00 */
[----:B------:R-:W-:Y:S02]  /*d6a0*/  IADD3.X R37, RZ, c[0x0][0x1fc], R2, P0, P1 ;  /* 0x00007f00ff257a10 */ /* 0x000fe400007e2402 */
[----:B------:R-:W-:Y:S03]  /*d6b0*/  SHF.L.U32 R3, R0, 0x6, RZ ;  /* 0x0000000600037819 */ /* 0x000fe600000006ff */
[----:B------:R4:W-:Y:S01]  /*d6c0*/  LDGSTS.E.BYPASS.LTC128B.128 [R251+0x9100], [R36.64], !P5 ;  /* 0x0910000024fb7fae */ /* 0x0009e2000e901d48 */
[----:B------:R-:W-:Y:S04]  /*d6d0*/  IADD3 R2, P1, R132, R3, RZ ;  /* 0x0000000384027210 */ /* 0x000fe80007f3e0ff */
[----:B--2---:R-:W-:Y:S01]  /*d6e0*/  IADD3 R132, P0, R3, R2, RZ ;  /* 0x0000000203847210 */ /* 0x004fe20007f1e0ff */
[C---:B---3--:R-:W-:Y:S08]  /*d6f0*/  HMMA.16816.F32.BF16 R28, R48.reuse, R32, RZ ;  /* 0x00000020301c723c */ /* 0x048ff000000418ff */
[C---:B------:R-:W-:Y:S08]  /*d700*/  HMMA.16816.F32.BF16 R32, R48.reuse, R34, RZ ;  /* 0x000000223020723c */ /* 0x040ff000000418ff */
[C---:B----4-:R-:W-:Y:S08]  /*d710*/  HMMA.16816.F32.BF16 R36, R48.reuse, R40, RZ ;  /* 0x000000283024723c */ /* 0x050ff000000418ff */
[C---:B------:R-:W-:Y:S08]  /*d720*/  HMMA.16816.F32.BF16 R40, R48.reuse, R42, RZ ;  /* 0x0000002a3028723c */ /* 0x040ff000000418ff */
[C---:B-1----:R-:W-:Y:S07]  /*d730*/  HMMA.16816.F32.BF16 R44, R48.reuse, R136, RZ ;  /* 0x00000088302c723c */ /* 0x042fee00000418ff */
[----:B------:R-:W-:Y:S01]  /*d740*/  MOV R137, 0x6 ;  /* 0x0000000600897802 */ /* 0x000fe20000000f00 */
[----:B------:R-:W-:Y:S04]  /*d750*/  HMMA.16816.F32.BF16 R48, R48, R138, RZ ;  /* 0x0000008a3030723c */ /* 0x000fe800000418ff */
[----:B------:R-:W-:Y:S04]  /*d760*/  SHF.L.U64.HI R0, R0, R137, c[0x0][0x20c] ;  /* 0x0000830000007619 */ /* 0x000fe80000010289 */
[C---:B------:R-:W-:Y:S05]  /*d770*/  HMMA.16816.F32.BF16 R4, R188.reuse, R192, R4 ;  /* 0x000000c0bc04723c */ /* 0x040fea0000041804 */
[----:B------:R-:W-:Y:S03]  /*d780*/  IADD3.X R3, R133, R0, RZ, P1, !PT ;  /* 0x0000000085037210 */ /* 0x000fe60000ffe4ff */
[C---:B------:R-:W-:Y:S02]  /*d790*/  HMMA.16816.F32.BF16 R8, R188.reuse, R194, R8 ;  /* 0x000000c2bc08723c */ /* 0x040fe40000041808 */
[----:B------:R1:W-:Y:S02]  /*d7a0*/  LDGSTS.E.BYPASS.LTC128B.128 [R251+0x1100], [R2.64], !P4 ;  /* 0x0110000002fb7fae */ /* 0x0003e4000e101d48 */
[----:B------:R-:W-:Y:S02]  /*d7b0*/  IADD3.X R133, R0, R3, RZ, P0, !PT ;  /* 0x0000000300857210 */ /* 0x000fe400007fe4ff */
[C---:B------:R-:W-:Y:S02]  /*d7c0*/  ISETP.GT.AND P0, PT, R252.reuse, RZ, PT ;  /* 0x000000fffc00720c */ /* 0x040fe40003f04270 */
[C---:B------:R-:W-:Y:S02]  /*d7d0*/  HMMA.16816.F32.BF16 R12, R188.reuse, R196, R12 ;  /* 0x000000c4bc0c723c */ /* 0x040fe4000004180c */
[----:B------:R1:W-:Y:S02]  /*d7e0*/  LDGSTS.E.BYPASS.LTC128B.128 [R251+0x4100], [R2.64+0x80], !P3 ;  /* 0x0410008002fb7fae */ /* 0x0003e4000d901d48 */
[----:B------:R-:W-:Y:S04]  /*d7f0*/  IADD3 R252, R252, -0x1, RZ ;  /* 0xfffffffffcfc7810 */ /* 0x000fe80007ffe0ff */
[C---:B------:R-:W-:Y:S02]  /*d800*/  HMMA.16816.F32.BF16 R16, R188.reuse, R198, R16 ;  /* 0x000000c6bc10723c */ /* 0x040fe40000041810 */
[----:B------:R1:W-:Y:S06]  /*d810*/  LDGSTS.E.BYPASS.LTC128B.128 [R251+0x7100], [R2.64+0x100], !P6 ;  /* 0x0710010002fb7fae */ /* 0x0003ec000f101d48 */
[C---:B------:R-:W-:Y:S02]  /*d820*/  HMMA.16816.F32.BF16 R20, R188.reuse, R200, R20 ;  /* 0x000000c8bc14723c */ /* 0x040fe40000041814 */
[----:B------:R1:W-:Y:S06]  /*d830*/  LDGSTS.E.BYPASS.LTC128B.128 [R251+0xa100], [R2.64+0x180], !P5 ;  /* 0x0a10018002fb7fae */ /* 0x0003ec000e901d48 */
[C---:B------:R-:W-:Y:S02]  /*d840*/  HMMA.16816.F32.BF16 R24, R188.reuse, R202, R24 ;  /* 0x000000cabc18723c */ /* 0x040fe40000041818 */
[----:B------:R2:W-:Y:S06]  /*d850*/  LDGSTS.E.BYPASS.LTC128B.128 [R251+0x2100], [R132.64], !P4 ;  /* 0x0210000084fb7fae */ /* 0x0005ec000e101d48 */
[C---:B------:R-:W-:Y:S02]  /*d860*/  HMMA.16816.F32.BF16 R28, R188.reuse, R204, R28 ;  /* 0x000000ccbc1c723c */ /* 0x040fe4000004181c */
[----:B------:R2:W-:Y:S06]  /*d870*/  LDGSTS.E.BYPASS.LTC128B.128 [R251+0x5100], [R132.64+0x80], !P3 ;  /* 0x0510008084fb7fae */ /* 0x0005ec000d901d48 */
[C---:B------:R-:W-:Y:S02]  /*d880*/  HMMA.16816.F32.BF16 R32, R188.reuse, R206, R32 ;  /* 0x000000cebc20723c */ /* 0x040fe40000041820 */
[----:B------:R2:W-:Y:S06]  /*d890*/  LDGSTS.E.BYPASS.LTC128B.128 [R251+0x8100], [R132.64+0x100], !P6 ;  /* 0x0810010084fb7fae */ /* 0x0005ec000f101d48 */
[C---:B------:R-:W-:Y:S02]  /*d8a0*/  HMMA.16816.F32.BF16 R36, R188.reuse, R208, R36 ;  /* 0x000000d0bc24723c */ /* 0x040fe40000041824 */
[----:B------:R2:W-:Y:S06]  /*d8b0*/  LDGSTS.E.BYPASS.LTC128B.128 [R251+0xb100], [R132.64+0x180], !P5 ;  /* 0x0b10018084fb7fae */ /* 0x0005ec000e901d48 */
[C---:B------:R-:W-:Y:S02]  /*d8c0*/  HMMA.16816.F32.BF16 R40, R188.reuse, R210, R40 ;  /* 0x000000d2bc28723c */ /* 0x040fe40000041828 */
[----:B------:R-:W-:Y:S06]  /*d8d0*/  LDSM.16.M88.4 R136, [R226] ;  /* 0x00000000e288783b */ /* 0x000fec0000000200 */
[C---:B------:R-:W-:Y:S02]  /*d8e0*/  HMMA.16816.F32.BF16 R44, R188.reuse, R212, R44 ;  /* 0x000000d4bc2c723c */ /* 0x040fe4000004182c */
[----:B------:R-:W3:Y:S06]  /*d8f0*/  LDSM.16.M88.4 R192, [R222] ;  /* 0x00000000dec0783b */ /* 0x000eec0000000200 */
[----:B------:R-:W-:Y:S02]  /*d900*/  HMMA.16816.F32.BF16 R48, R188, R214, R48 ;  /* 0x000000d6bc30723c */ /* 0x000fe40000041830 */
[----:B------:R-:W4:Y:S08]  /*d910*/  LDSM.16.M88.4 R196, [R222+0x800] ;  /* 0x00080000dec4783b */ /* 0x000f300000000200 */
[----:B------:R-:W1:Y:S08]  /*d920*/  LDSM.16.M88.4 R200, [R222+0x1000] ;  /* 0x00100000dec8783b */ /* 0x000e700000000200 */
[----:B------:R-:W0:Y:S08]  /*d930*/  LDGDEPBAR ;  /* 0x00000000000079af */ /* 0x000e300000000000 */
[----:B------:R-:W1:Y:S01]  /*d940*/  LDSM.16.M88.4 R204, [R222+0x1800] ;  /* 0x00180000decc783b */ /* 0x000e620000000200 */
[C---:B---3--:R-:W-:Y:S07]  /*d950*/  HMMA.16816.F32.BF16 R4, R136.reuse, R192, R4 ;  /* 0x000000c08804723c */ /* 0x048fee0000041804 */
[----:B------:R-:W3:Y:S01]  /*d960*/  LDSM.16.M88.4 R188, [R222+0x2000] ;  /* 0x00200000debc783b */ /* 0x000ee20000000200 */
[C---:B------:R-:W-:Y:S07]  /*d970*/  HMMA.16816.F32.BF16 R8, R136.reuse, R194, R8 ;  /* 0x000000c28808723c */ /* 0x040fee0000041808 */
[----:B------:R-:W2:Y:S01]  /*d980*/  LDSM.16.M88.4 R208, [R222+0x2800] ;  /* 0x00280000ded0783b */ /* 0x000ea20000000200 */
[C---:B----4-:R-:W-:Y:S07]  /*d990*/  HMMA.16816.F32.BF16 R12, R136.reuse, R196, R12 ;  /* 0x000000c4880c723c */ /* 0x050fee000004180c */
[----:B------:R-:W-:Y:S01]  /*d9a0*/  LDSM.16.M88.4 R192, [R219] ;  /* 0x00000000dbc0783b */ /* 0x000fe20000000200 */
[C---:B------:R-:W-:Y:S07]  /*d9b0*/  HMMA.16816.F32.BF16 R16, R136.reuse, R198, R16 ;  /* 0x000000c68810723c */ /* 0x040fee0000041810 */
[----:B------:R-:W-:Y:S01]  /*d9c0*/  LDSM.16.M88.4 R196, [R219+0x800] ;  /* 0x00080000dbc4783b */ /* 0x000fe20000000200 */
[C---:B-1----:R-:W-:Y:S08]  /*d9d0*/  HMMA.16816.F32.BF16 R20, R136.reuse, R200, R20 ;  /* 0x000000c88814723c */ /* 0x042ff00000041814 */
        /* <DEDUP_REMOVED lines=8> */
[C---:B--2---:R-:W-:Y:S08]  /*da60*/  HMMA.16816.F32.BF16 R44, R136.reuse, R208, R44 ;  /* 0x000000d0882c723c */ /* 0x044ff0000004182c */
        /* <DEDUP_REMOVED lines=154> */
[----:B------:R-:W-:Y:S01]  /*e410*/  LDSM.16.M88.4 R208, [R216+0xa000] ;  /* 0x00a00000d8d0783b */ /* 0x000fe20000000200 */
        /* <DEDUP_REMOVED lines=26> */
[C---:B------:R-:W-:Y:S01]  /*e5c0*/  HMMA.16816.F32.BF16 R24, R196.reuse, R210, R24 ;  /* 0x000000d2c418723c */ /* 0x040fe20000041818 */
[----:B------:R-:W4:Y:S07]  /*e5d0*/  LDSM.16.M88.4 R208, [R232] ;  /* 0x00000000e8d0783b */ /* 0x000f2e0000000200 */
[C---:B--2---:R-:W-:Y:S08]  /*e5e0*/  HMMA.16816.F32.BF16 R28, R196.reuse, R136, R28 ;  /* 0x00000088c41c723c */ /* 0x044ff0000004181c */
[C---:B------:R-:W-:Y:S01]  /*e5f0*/  HMMA.16816.F32.BF16 R32, R196.reuse, R138, R32 ;  /* 0x0000008ac420723c */ /* 0x040fe20000041820 */
[----:B------:R-:W2:Y:S07]  /*e600*/  LDSM.16.M88.4 R136, [R231] ;  /* 0x00000000e788783b */ /* 0x000eae0000000200 */
[C---:B-1----:R-:W-:Y:S08]  /*e610*/  HMMA.16816.F32.BF16 R36, R196.reuse, R188, R36 ;  /* 0x000000bcc424723c */ /* 0x042ff00000041824 */
[C---:B------:R-:W-:Y:S01]  /*e620*/  HMMA.16816.F32.BF16 R40, R196.reuse, R190, R40 ;  /* 0x000000bec428723c */ /* 0x040fe20000041828 */
[----:B------:R-:W1:Y:S07]  /*e630*/  LDSM.16.M88.4 R188, [R230] ;  /* 0x00000000e6bc783b */ /* 0x000e6e0000000200 */
[C---:B---3--:R-:W-:Y:S08]  /*e640*/  HMMA.16816.F32.BF16 R44, R196.reuse, R192, R44 ;  /* 0x000000c0c42c723c */ /* 0x048ff0000004182c */
[----:B------:R-:W-:Y:S01]  /*e650*/  HMMA.16816.F32.BF16 R48, R196, R194, R48 ;  /* 0x000000c2c430723c */ /* 0x000fe20000041830 */
[----:B------:R-:W3:Y:S07]  /*e660*/  LDSM.16.M88.4 R192, [R229] ;  /* 0x00000000e5c0783b */ /* 0x000eee0000000200 */
[C---:B----4-:R-:W-:Y:S01]  /*e670*/  HMMA.16816.F32.BF16 R4, R200.reuse, R204, R4 ;  /* 0x000000ccc804723c */ /* 0x050fe20000041804 */
[----:B------:R-:W4:Y:S07]  /*e680*/  LDSM.16.M88.4 R196, [R228] ;  /* 0x00000000e4c4783b */ /* 0x000f2e0000000200 */
[C---:B------:R-:W-:Y:S01]  /*e690*/  HMMA.16816.F32.BF16 R8, R200.reuse, R206, R8 ;  /* 0x000000cec808723c */ /* 0x040fe20000041808 */
[----:B------:R-:W-:Y:S07]  /*e6a0*/  LDSM.16.M88.4 R204, [R226+0xc000] ;  /* 0x00c00000e2cc783b */ /* 0x000fee0000000200 */
[C---:B------:R-:W-:Y:S08]  /*e6b0*/  HMMA.16816.F32.BF16 R12, R200.reuse, R208, R12 ;  /* 0x000000d0c80c723c */ /* 0x040ff0000004180c */
[C---:B------:R-:W-:Y:S01]  /*e6c0*/  HMMA.16816.F32.BF16 R16, R200.reuse, R210, R16 ;  /* 0x000000d2c810723c */ /* 0x040fe20000041810 */
[----:B------:R-:W4:Y:S07]  /*e6d0*/  LDSM.16.M88.4 R208, [R222+0x9000] ;  /* 0x00900000ded0783b */ /* 0x000f2e0000000200 */
        /* <DEDUP_REMOVED lines=9> */
[C---:B----4-:R-:W-:Y:S08]  /*e770*/  HMMA.16816.F32.BF16 R44, R200.reuse, R196, R44 ;  /* 0x000000c4c82c723c */ /* 0x050ff0000004182c */
[----:B------:R-:W-:Y:S01]  /*e780*/  HMMA.16816.F32.BF16 R48, R200, R198, R48 ;  /* 0x000000c6c830723c */ /* 0x000fe20000041830 */
[----:B------:R-:W4:Y:S07]  /*e790*/  LDSM.16.M88.4 R196, [R222+0xb000] ;  /* 0x00b00000dec4783b */ /* 0x000f2e0000000200 */
[C---:B------:R-:W-:Y:S01]  /*e7a0*/  HMMA.16816.F32.BF16 R4, R204.reuse, R208, R4 ;  /* 0x000000d0cc04723c */ /* 0x040fe20000041804 */
[----:B------:R-:W-:Y:S07]  /*e7b0*/  LDSM.16.M88.4 R200, [R225+0xc000] ;  /* 0x00c00000e1c8783b */ /* 0x000fee0000000200 */
[C---:B------:R-:W-:Y:S01]  /*e7c0*/  HMMA.16816.F32.BF16 R8, R204.reuse, R210, R8 ;  /* 0x000000d2cc08723c */ /* 0x040fe20000041808 */
[----:B------:R-:W-:Y:S07]  /*e7d0*/  LDSM.16.M88.4 R208, [R219+0x9000] ;  /* 0x00900000dbd0783b */ /* 0x000fee0000000200 */
[C---:B--2---:R-:W-:Y:S08]  /*e7e0*/  HMMA.16816.F32.BF16 R12, R204.reuse, R136, R12 ;  /* 0x00000088cc0c723c */ /* 0x044ff0000004180c */
[C---:B------:R-:W-:Y:S01]  /*e7f0*/  HMMA.16816.F32.BF16 R16, R204.reuse, R138, R16 ;  /* 0x0000008acc10723c */ /* 0x040fe20000041810 */
[----:B------:R-:W2:Y:S07]  /*e800*/  LDSM.16.M88.4 R136, [R222+0xb800] ;  /* 0x00b80000de88783b */ /* 0x000eae0000000200 */
[C---:B-1----:R-:W-:Y:S08]  /*e810*/  HMMA.16816.F32.BF16 R20, R204.reuse, R188, R20 ;  /* 0x000000bccc14723c */ /* 0x042ff00000041814 */
[C---:B------:R-:W-:Y:S08]  /*e820*/  HMMA.16816.F32.BF16 R24, R204.reuse, R190, R24 ;  /* 0x000000becc18723c */ /* 0x040ff00000041818 */
[C---:B---3--:R-:W-:Y:S08]  /*e830*/  HMMA.16816.F32.BF16 R28, R204.reuse, R192, R28 ;  /* 0x000000c0cc1c723c */ /* 0x048ff0000004181c */
[C---:B------:R-:W-:Y:S08]  /*e840*/  HMMA.16816.F32.BF16 R32, R204.reuse, R194, R32 ;  /* 0x000000c2cc20723c */ /* 0x040ff00000041820 */
[C---:B----4-:R-:W-:Y:S08]  /*e850*/  HMMA.16816.F32.BF16 R36, R204.reuse, R196, R36 ;  /* 0x000000c4cc24723c */ /* 0x050ff00000041824 */
[C---:B------:R-:W-:Y:S08]  /*e860*/  HMMA.16816.F32.BF16 R40, R204.reuse, R198, R40 ;  /* 0x000000c6cc28723c */ /* 0x040ff00000041828 */
[C---:B--2---:R-:W-:Y:S08]  /*e870*/  HMMA.16816.F32.BF16 R44, R204.reuse, R136, R44 ;  /* 0x00000088cc2c723c */ /* 0x044ff0000004182c */
[----:B------:R-:W-:Y:S01]  /*e880*/  HMMA.16816.F32.BF16 R48, R204, R138, R48 ;  /* 0x0000008acc30723c */ /* 0x000fe20000041830 */
[----:B------:R-:W1:Y:S07]  /*e890*/  LDSM.16.M88.4 R136, [R219+0x9800] ;  /* 0x00980000db88783b */ /* 0x000e6e0000000200 */
[C---:B------:R-:W-:Y:S08]  /*e8a0*/  HMMA.16816.F32.BF16 R4, R200.reuse, R208, R4 ;  /* 0x000000d0c804723c */ /* 0x040ff00000041804 */
[C---:B------:R-:W-:Y:S11]  /*e8b0*/  HMMA.16816.F32.BF16 R8, R200.reuse, R210, R8 ;  /* 0x000000d2c808723c */ /* 0x040ff60000041808 */
[----:B------:R-:W-:Y:S05]  /*e8c0*/  @!UPT UIADD3 URZ, URZ, URZ, URZ ;  /* 0x0000003f3f3ff290 */ /* 0x000fea000fffe03f */
[----:B------:R-:W-:Y:S02]  /*e8d0*/  FMUL.FTZ R4, R4, c[0x0][0x320] ;  /* 0x0000c80004047a20 */ /* 0x000fe40000410000 */
[----:B------:R-:W-:Y:S02]  /*e8e0*/  FMUL.FTZ R5, R5, c[0x0][0x320] ;  /* 0x0000c80005057a20 */ /* 0x000fe40000410000 */
[----:B------:R-:W-:Y:S01]  /*e8f0*/  FMUL.FTZ R6, R6, c[0x0][0x320] ;  /* 0x0000c80006067a20 */ /* 0x000fe20000410000 */
[----:B------:R-:W2:Y:S01]  /*e900*/  MUFU.TANH R189, R4 ;  /* 0x0000000400bd7308 */ /* 0x000ea20000002400 */
[----:B------:R-:W-:Y:S02]  /*e910*/  FMUL.FTZ R7, R7, c[0x0][0x320] ;  /* 0x0000c80007077a20 */ /* 0x000fe40000410000 */
[----:B------:R-:W-:Y:S01]  /*e920*/  FMUL.FTZ R8, R8, c[0x0][0x320] ;  /* 0x0000c80008087a20 */ /* 0x000fe20000410000 */
[C---:B-1----:R-:W-:Y:S03]  /*e930*/  HMMA.16816.F32.BF16 R12, R200.reuse, R136, R12 ;  /* 0x00000088c80c723c */ /* 0x042fe6000004180c */
[----:B------:R-:W-:Y:S02]  /*e940*/  FMUL.FTZ R9, R9, c[0x0][0x320] ;  /* 0x0000c80009097a20 */ /* 0x000fe40000410000 */
[----:B------:R-:W-:Y:S01]  /*e950*/  FMUL.FTZ R10, R10, c[0x0][0x320] ;  /* 0x0000c8000a0a7a20 */ /* 0x000fe20000410000 */
[----:B------:R-:W1:Y:S01]  /*e960*/  MUFU.TANH R191, R5 ;  /* 0x0000000500bf7308 */ /* 0x000e620000002400 */
[----:B------:R-:W-:Y:S01]  /*e970*/  FMUL.FTZ R11, R11, c[0x0][0x320] ;  /* 0x0000c8000b0b7a20 */ /* 0x000fe20000410000 */
[C---:B------:R-:W-:Y:S08]  /*e980*/  HMMA.16816.F32.BF16 R16, R200.reuse, R138, R16 ;  /* 0x0000008ac810723c */ /* 0x040ff00000041810 */
[----:B------:R-:W3:Y:S01]  /*e990*/  MUFU.TANH R194, R6 ;  /* 0x0000000600c27308 */ /* 0x000ee20000002400 */
[----:B--2---:R-:W-:Y:S07]  /*e9a0*/  FMNMX.FTZ R0, R189, R134, !PT ;  /* 0x00000086bd007209 */ /* 0x004fee0007810000 */
[----:B------:R-:W-:Y:S02]  /*e9b0*/  FMUL.FTZ R12, R12, c[0x0][0x320] ;  /* 0x0000c8000c0c7a20 */ /* 0x000fe40000410000 */
[----:B------:R2:W4:Y:S01]  /*e9c0*/  MUFU.TANH R195, R7 ;  /* 0x0000000700c37308 */ /* 0x0005220000002400 */
[----:B------:R-:W-:Y:S02]  /*e9d0*/  FMUL.FTZ R13, R13, c[0x0][0x320] ;  /* 0x0000c8000d0d7a20 */ /* 0x000fe40000410000 */
[----:B------:R-:W-:Y:S01]  /*e9e0*/  FMUL.FTZ R14, R14, c[0x0][0x320] ;  /* 0x0000c8000e0e7a20 */ /* 0x000fe20000410000 */
[----:B-1----:R-:W-:Y:S01]  /*e9f0*/  FMNMX.FTZ R0, R191, R0, !PT ;  /* 0x00000000bf007209 */ /* 0x002fe20007810000 */
[----:B------:R-:W-:Y:S02]  /*ea00*/  FMUL.FTZ R15, R15, c[0x0][0x320] ;  /* 0x0000c8000f0f7a20 */ /* 0x000fe40000410000 */
[----:B------:R-:W-:Y:S02]  /*ea10*/  FMUL.FTZ R16, R16, c[0x0][0x320] ;  /* 0x0000c80010107a20 */ /* 0x000fe40000410000 */
[----:B------:R-:W-:Y:S01]  /*ea20*/  FMUL.FTZ R17, R17, c[0x0][0x320] ;  /* 0x0000c80011117a20 */ /* 0x000fe20000410000 */
[----:B------:R-:W1:Y:S01]  /*ea30*/  MUFU.TANH R190, R8 ;  /* 0x0000000800be7308 */ /* 0x000e620000002400 */
[----:B------:R-:W-:Y:S02]  /*ea40*/  FMUL.FTZ R18, R18, c[0x0][0x320] ;  /* 0x0000c80012127a20 */ /* 0x000fe40000410000 */
[----:B------:R-:W-:Y:S01]  /*ea50*/  FMUL.FTZ R19, R19, c[0x0][0x320] ;  /* 0x0000c80013137a20 */ /* 0x000fe20000410000 */
[----:B---3--:R-:W-:Y:S06]  /*ea60*/  FMNMX.FTZ R2, R194, R135, !PT ;  /* 0x00000087c2027209 */ /* 0x008fec0007810000 */
[----:B------:R-:W3:Y:S01]  /*ea70*/  MUFU.TANH R188, R9 ;  /* 0x0000000900bc7308 */ /* 0x000ee20000002400 */
[----:B--2---:R-:W2:Y:S01]  /*ea80*/  LDSM.16.M88.4 R4, [R219+0xa000] ;  /* 0x00a00000db04783b */ /* 0x004ea20000000200 */
[----:B----4-:R-:W-:Y:S08]  /*ea90*/  FMNMX.FTZ R2, R195, R2, !PT ;  /* 0x00000002c3027209 */ /* 0x010ff00007810000 */
[----:B------:R-:W4:Y:S01]  /*eaa0*/  MUFU.TANH R192, R10 ;  /* 0x0000000a00c07308 */ /* 0x000f220000002400 */
[----:B-1----:R-:W-:Y:S09]  /*eab0*/  FMNMX.FTZ R0, R190, R0, !PT ;  /* 0x00000000be007209 */ /* 0x002ff20007810000 */
[----:B------:R1:W1:Y:S01]  /*eac0*/  MUFU.TANH R193, R11 ;  /* 0x0000000b00c17308 */ /* 0x0002620000002400 */
[----:B---3--:R-:W-:Y:S09]  /*ead0*/  FMNMX.FTZ R0, R188, R0, !PT ;  /* 0x00000000bc007209 */ /* 0x008ff20007810000 */
[----:B------:R-:W-:Y:S01]  /*eae0*/  MUFU.TANH R197, R13 ;  /* 0x0000000d00c57308 */ /* 0x000fe20000002400 */
[----:B----4-:R-:W-:Y:S09]  /*eaf0*/  FMNMX.FTZ R2, R192, R2, !PT ;  /* 0x00000002c0027209 */ /* 0x010ff20007810000 */
[----:B------:R-:W3:Y:S01]  /*eb00*/  MUFU.TANH R196, R12 ;  /* 0x0000000c00c47308 */ /* 0x000ee20000002400 */
[C---:B--2---:R-:W-:Y:S01]  /*eb10*/  HMMA.16816.F32.BF16 R20, R200.reuse, R4, R20 ;  /* 0x00000004c814723c */ /* 0x044fe20000041814 */
[----:B-1----:R-:W1:Y:S02]  /*eb20*/  LDSM.16.M88.4 R8, [R219+0xa800] ;  /* 0x00a80000db08783b */ /* 0x002e640000000200 */
[----:B------:R-:W-:Y:S06]  /*eb30*/  FMNMX.FTZ R2, R193, R2, !PT ;  /* 0x00000002c1027209 */ /* 0x000fec0007810000 */
[----:B------:R-:W2:Y:S01]  /*eb40*/  MUFU.TANH R198, R14 ;  /* 0x0000000e00c67308 */ /* 0x000ea20000002400 */
[C---:B------:R-:W-:Y:S01]  /*eb50*/  HMMA.16816.F32.BF16 R24, R200.reuse, R6, R24 ;  /* 0x00000006c818723c */ /* 0x040fe20000041818 */
[----:B------:R-:W4:Y:S08]  /*eb60*/  LDSM.16.M88.4 R4, [R219+0xb000] ;  /* 0x00b00000db04783b */ /* 0x000f300000000200 */
[----:B------:R-:W1:Y:S03]  /*eb70*/  MUFU.TANH R204, R16 ;  /* 0x0000001000cc7308 */ /* 0x000e660000002400 */
[----:B---3--:R-:W-:Y:S02]  /*eb80*/  FMNMX.FTZ R0, R196, R0, !PT ;  /* 0x00000000c4007209 */ /* 0x008fe40007810000 */
[----:B------:R-:W-:Y:S02]  /*eb90*/  FMUL.FTZ R22, R22, c[0x0][0x320] ;  /* 0x0000c80016167a20 */ /* 0x000fe40000410000 */
[----:B------:R-:W-:Y:S01]  /*eba0*/  FMNMX.FTZ R0, R197, R0, !PT ;  /* 0x00000000c5007209 */ /* 0x000fe20007810000 */
[----:B------:R-:W-:Y:S02]  /*ebb0*/  FMUL.FTZ R23, R23, c[0x0][0x320] ;  /* 0x0000c80017177a20 */ /* 0x000fe40000410000 */
        /* <DEDUP_REMOVED lines=9> */
[----:B-1----:R-:W-:Y:S01]  /*ec50*/  FMNMX.FTZ R0, R204, R0, !PT ;  /* 0x00000000cc007209 */ /* 0x002fe20007810000 */
[C---:B------:R-:W-:Y:S07]  /*ec60*/  HMMA.16816.F32.BF16 R28, R200.reuse, R8, R28 ;  /* 0x00000008c81c723c */ /* 0x040fee000004181c */
[----:B------:R-:W-:Y:S01]  /*ec70*/  MUFU.TANH R215, R23 ;  /* 0x0000001700d77308 */ /* 0x000fe20000002400 */
[C---:B------:R-:W-:Y:S01]  /*ec80*/  HMMA.16816.F32.BF16 R32, R200.reuse, R10, R32 ;  /* 0x0000000ac820723c */ /* 0x040fe20000041820 */
[----:B------:R-:W1:Y:S01]  /*ec90*/  LDSM.16.M88.4 R8, [R219+0xb800] ;  /* 0x00b80000db08783b */ /* 0x000e620000000200 */
[----:B------:R-:W-:Y:S04]  /*eca0*/  DEPBAR.LE SB0, 0x0 ;  /* 0x000080000000791a */ /* 0x000fe80000000000 */
[----:B---3--:R-:W-:Y:S02]  /*ecb0*/  FMNMX.FTZ R2, R199, R2, !PT ;  /* 0x00000002c7027209 */ /* 0x008fe40007810000 */
[C---:B----4-:R-:W-:Y:S01]  /*ecc0*/  HMMA.16816.F32.BF16 R36, R200.reuse, R4, R36 ;  /* 0x00000004c824723c */ /* 0x050fe20000041824 */
[----:B------:R-:W2:Y:S01]  /*ecd0*/  LDL R5, [R1+0x30] ;  /* 0x0000300001057983 */ /* 0x000ea20000100800 */
[----:B------:R-:W3:Y:S03]  /*ece0*/  MUFU.TANH R205, R17 ;  /* 0x0000001100cd7308 */ /* 0x000ee60000002400 */
[----:B------:R-:W-:Y:S03]  /*ecf0*/  BAR.SYNC.DEFER_BLOCKING 0x0 ;  /* 0x0000000000007b1d */ /* 0x000fe60000010000 */
[C---:B------:R-:W-:Y:S04]  /*ed00*/  HMMA.16816.F32.BF16 R40, R200.reuse, R6, R40 ;  /* 0x00000006c828723c */ /* 0x040fe80000041828 */
[----:B------:R-:W-:Y:S02]  /*ed10*/  FMUL.FTZ R28, R28, c[0x0][0x320] ;  /* 0x0000c8001c1c7a20 */ /* 0x000fe40000410000 */
[----:B------:R-:W-:Y:S02]  /*ed20*/  FMUL.FTZ R29, R29, c[0x0][0x320] ;  /* 0x0000c8001d1d7a20 */ /* 0x000fe40000410000 */
[----:B------:R-:W-:Y:S04]  /*ed30*/  FMUL.FTZ R30, R30, c[0x0][0x320] ;  /* 0x0000c8001e1e7a20 */ /* 0x000fe80000410000 */
[----:B------:R-:W-:Y:S02]  /*ed40*/  FMUL.FTZ R31, R31, c[0x0][0x320] ;  /* 0x0000c8001f1f7a20 */ /* 0x000fe40000410000 */
[----:B------:R-:W-:Y:S02]  /*ed50*/  FMUL.FTZ R32, R32, c[0x0][0x320] ;  /* 0x0000c80020207a20 */ /* 0x000fe40000410000 */
[----:B------:R-:W-:Y:S02]  /*ed60*/  FMUL.FTZ R38, R38, c[0x0][0x320] ;  /* 0x0000c80026267a20 */ /* 0x000fe40000410000 */
[----:B------:R-:W-:Y:S01]  /*ed70*/  FMUL.FTZ R39, R39, c[0x0][0x320] ;  /* 0x0000c80027277a20 */ /* 0x000fe20000410000 */
[----:B---3--:R-:W-:Y:S01]  /*ed80*/  FMNMX.FTZ R0, R205, R0, !PT ;  /* 0x00000000cd007209 */ /* 0x008fe20007810000 */
[----:B------:R-:W-:Y:S01]  /*ed90*/  FMUL.FTZ R34, R34, c[0x0][0x320] ;  /* 0x0000c80022227a20 */ /* 0x000fe20000410000 */
[----:B------:R-:W3:Y:S01]  /*eda0*/  MUFU.TANH R138, R28 ;  /* 0x0000001c008a7308 */ /* 0x000ee20000002400 */
[----:B------:R-:W-:Y:S02]  /*edb0*/  FMUL.FTZ R36, R36, c[0x0][0x320] ;  /* 0x0000c80024247a20 */ /* 0x000fe40000410000 */
[----:B------:R-:W-:Y:S01]  /*edc0*/  FMUL.FTZ R37, R37, c[0x0][0x320] ;  /* 0x0000c80025257a20 */ /* 0x000fe20000410000 */
[C---:B-1----:R-:W-:Y:S03]  /*edd0*/  HMMA.16816.F32.BF16 R44, R200.reuse, R8, R44 ;  /* 0x00000008c82c723c */ /* 0x042fe6000004182c */
[----:B------:R-:W-:Y:S02]  /*ede0*/  FMUL.FTZ R40, R40, c[0x0][0x320] ;  /* 0x0000c80028287a20 */ /* 0x000fe40000410000 */
[----:B------:R-:W-:Y:S01]  /*edf0*/  FMUL.FTZ R43, R43, c[0x0][0x320] ;  /* 0x0000c8002b2b7a20 */ /* 0x000fe20000410000 */
[----:B------:R-:W-:Y:S01]  /*ee00*/  MUFU.TANH R132, R29 ;  /* 0x0000001d00847308 */ /* 0x000fe20000002400 */
[----:B------:R-:W-:Y:S01]  /*ee10*/  FMUL.FTZ R35, R35, c[0x0][0x320] ;  /* 0x0000c80023237a20 */ /* 0x000fe20000410000 */
[----:B------:R-:W-:Y:S01]  /*ee20*/  HMMA.16816.F32.BF16 R48, R200, R10, R48 ;  /* 0x0000000ac830723c */ /* 0x000fe20000041830 */
[----:B------:R-:W4:Y:S03]  /*ee30*/  LDL.64 R10, [R1+0x20] ;  /* 0x00002000010a7983 */ /* 0x000f260000100a00 */
[----:B------:R-:W-:Y:S02]  /*ee40*/  FMUL.FTZ R33, R33, c[0x0][0x320] ;  /* 0x0000c80021217a20 */ /* 0x000fe40000410000 */
[----:B------:R-:W-:Y:S02]  /*ee50*/  FMUL.FTZ R42, R42, c[0x0][0x320] ;  /* 0x0000c8002a2a7a20 */ /* 0x000fe40000410000 */
[----:B------:R-:W1:Y:S01]  /*ee60*/  MUFU.TANH R206, R18 ;  /* 0x0000001200ce7308 */ /* 0x000e620000002400 */
[----:B------:R-:W-:Y:S03]  /*ee70*/  FMUL.FTZ R41, R41, c[0x0][0x320] ;  /* 0x0000c80029297a20 */ /* 0x000fe60000410000 */
[----:B---3--:R-:W-:Y:S01]  /*ee80*/  MOV R202, R138 ;  /* 0x0000008a00ca7202 */ /* 0x008fe20000000f00 */
[----:B------:R-:W-:Y:S04]  /*ee90*/  @P0 IMAD.WIDE.U32 R6, R252, c[0x0][0x1e0], RZ ;  /* 0x00007800fc060a25 */ /* 0x000fe800078e00ff */
[----:B------:R-:W-:Y:S01]  /*eea0*/  FMUL.FTZ R44, R44, c[0x0][0x320] ;  /* 0x0000c8002c2c7a20 */ /* 0x000fe20000410000 */
[----:B------:R-:W3:Y:S01]  /*eeb0*/  MUFU.TANH R208, R20 ;  /* 0x0000001400d07308 */ /* 0x000ee20000002400 */
[----:B------:R-:W-:Y:S02]  /*eec0*/  FMUL.FTZ R45, R45, c[0x0][0x320] ;  /* 0x0000c8002d2d7a20 */ /* 0x000fe40000410000 */
[----:B------:R-:W-:Y:S02]  /*eed0*/  FMUL.FTZ R46, R46, c[0x0][0x320] ;  /* 0x0000c8002e2e7a20 */ /* 0x000fe40000410000 */
[----:B------:R-:W-:Y:S02]  /*eee0*/  FMUL.FTZ R47, R47, c[0x0][0x320] ;  /* 0x0000c8002f2f7a20 */ /* 0x000fe40000410000 */
[----:B------:R-:W-:Y:S02]  /*eef0*/  FMUL.FTZ R50, R50, c[0x0][0x320] ;  /* 0x0000c80032327a20 */ /* 0x000fe40000410000 */
[----:B------:R-:W-:Y:S01]  /*ef00*/  FMUL.FTZ R49, R49, c[0x0][0x320] ;  /* 0x0000c80031317a20 */ /* 0x000fe20000410000 */
[----:B------:R-:W3:Y:S01]  /*ef10*/  MUFU.TANH R209, R21 ;  /* 0x0000001500d17308 */ /* 0x000ee20000002400 */
[----:B------:R-:W-:Y:S01]  /*ef20*/  FMUL.FTZ R48, R48, c[0x0][0x320] ;  /* 0x0000c80030307a20 */ /* 0x000fe20000410000 */
[----:B-1----:R-:W-:Y:S08]  /*ef30*/  FMNMX.FTZ R2, R206, R2, !PT ;  /* 0x00000002ce027209 */ /* 0x002ff00007810000 */
[----:B------:R-:W1:Y:S01]  /*ef40*/  MUFU.TANH R207, R19 ;  /* 0x0000001300cf7308 */ /* 0x000e620000002400 */
[----:B---3--:R-:W-:Y:S09]  /*ef50*/  FMNMX.FTZ R0, R208, R0, !PT ;  /* 0x00000000d0007209 */ /* 0x008ff20007810000 */
[----:B------:R-:W3:Y:S01]  /*ef60*/  MUFU.TANH R213, R24 ;  /* 0x0000001800d57308 */ /* 0x000ee20000002400 */
[----:B------:R-:W-:Y:S09]  /*ef70*/  FMNMX.FTZ R0, R209, R0, !PT ;  /* 0x00000000d1007209 */ /* 0x000ff20007810000 */
[----:B------:R-:W3:Y:S01]  /*ef80*/  MUFU.TANH R136, R33 ;  /* 0x0000002100887308 */ /* 0x000ee20000002400 */
[----:B-1----:R-:W-:Y:S04]  /*ef90*/  FMNMX.FTZ R2, R207, R2, !PT ;  /* 0x00000002cf027209 */ /* 0x002fe80007810000 */
[----:B------:R-:W-:Y:S05]  /*efa0*/  FMNMX.FTZ R2, R214, R2, !PT ;  /* 0x00000002d6027209 */ /* 0x000fea0007810000 */
[----:B------:R-:W1:Y:S01]  /*efb0*/  MUFU.TANH R12, R26 ;  /* 0x0000001a000c7308 */ /* 0x000e620000002400 */
[----:B------:R-:W-:Y:S02]  /*efc0*/  FMNMX.FTZ R2, R215, R2, !PT ;  /* 0x00000002d7027209 */ /* 0x000fe40007810000 */
[----:B---3--:R-:W-:Y:S07]  /*efd0*/  FMNMX.FTZ R0, R213, R0, !PT ;  /* 0x00000000d5007209 */ /* 0x008fee0007810000 */
[----:B------:R-:W3:Y:S01]  /*efe0*/  MUFU.TANH R212, R25 ;  /* 0x0000001900d47308 */ /* 0x000ee20000002400 */
[----:B------:R-:W-:Y:S02]  /*eff0*/  MOV R201, R136 ;  /* 0x0000008800c97202 */ /* 0x000fe40000000f00 */
[----:B------:R-:W-:Y:S07]  /*f000*/  MOV R33, R132 ;  /* 0x0000008400217202 */ /* 0x000fee0000000f00 */
[----:B------:R-:W3:Y:S01]  /*f010*/  MUFU.TANH R210, R27 ;  /* 0x0000001b00d27308 */ /* 0x000ee20000002400 */
[----:B-1----:R-:W-:Y:S04]  /*f020*/  MOV R203, R12 ;  /* 0x0000000c00cb7202 */ /* 0x002fe80000000f00 */
[----:B------:R-:W-:Y:S05]  /*f030*/  FMNMX.FTZ R2, R203, R2, !PT ;  /* 0x00000002cb027209 */ /* 0x000fea0007810000 */
[----:B------:R-:W1:Y:S01]  /*f040*/  MUFU.TANH R137, R32 ;  /* 0x0000002000897308 */ /* 0x000e620000002400 */
[----:B---3--:R-:W-:Y:S04]  /*f050*/  FMNMX.FTZ R0, R212, R0, !PT ;  /* 0x00000000d4007209 */ /* 0x008fe80007810000 */
[----:B------:R-:W-:Y:S05]  /*f060*/  FMNMX.FTZ R0, R202, R0, !PT ;  /* 0x00000000ca007209 */ /* 0x000fea0007810000 */
[----:B------:R1:W-:Y:S01]  /*f070*/  MUFU.TANH R17, R35 ;  /* 0x0000002300117308 */ /* 0x0003e20000002400 */
[----:B------:R-:W-:Y:S02]  /*f080*/  FMNMX.FTZ R0, R33, R0, !PT ;  /* 0x0000000021007209 */ /* 0x000fe40007810000 */
[----:B------:R-:W-:Y:S07]  /*f090*/  FMNMX.FTZ R2, R210, R2, !PT ;  /* 0x00000002d2027209 */ /* 0x000fee0007810000 */
[----:B------:R-:W3:Y:S10]  /*f0a0*/  MUFU.TANH R18, R30 ;  /* 0x0000001e00127308 */ /* 0x000ef40000002400 */
[----:B------:R-:W3:Y:S01]  /*f0b0*/  MUFU.TANH R211, R31 ;  /* 0x0000001f00d37308 */ /* 0x000ee20000002400 */
[----:B-1----:R-:W-:Y:S04]  /*f0c0*/  MOV R35, R137 ;  /* 0x0000008900237202 */ /* 0x002fe80000000f00 */
[----:B------:R-:W-:Y:S05]  /*f0d0*/  FMNMX.FTZ R0, R35, R0, !PT ;  /* 0x0000000023007209 */ /* 0x000fea0007810000 */
[----:B------:R-:W1:Y:S01]  /*f0e0*/  MUFU.TANH R139, R34 ;  /* 0x00000022008b7308 */ /* 0x000e620000002400 */
[----:B------:R-:W-:Y:S02]  /*f0f0*/  FMNMX.FTZ R0, R201, R0, !PT ;  /* 0x00000000c9007209 */ /* 0x000fe40007810000 */
[----:B---3--:R-:W-:Y:S07]  /*f100*/  FMNMX.FTZ R2, R18, R2, !PT ;  /* 0x0000000212027209 */ /* 0x008fee0007810000 */
[----:B------:R-:W3:Y:S01]  /*f110*/  MUFU.TANH R16, R36 ;  /* 0x0000002400107308 */ /* 0x000ee20000002400 */
[----:B------:R-:W-:Y:S09]  /*f120*/  FMNMX.FTZ R2, R211, R2, !PT ;  /* 0x00000002d3027209 */ /* 0x000ff20007810000 */
[----:B------:R-:W-:Y:S01]  /*f130*/  MUFU.TANH R24, R37 ;  /* 0x0000002500187308 */ /* 0x000fe20000002400 */
[----:B-1----:R-:W-:Y:S02]  /*f140*/  MOV R200, R139 ;  /* 0x0000008b00c87202 */ /* 0x002fe40000000f00 */
[----:B------:R-:W-:Y:S02]  /*f150*/  MOV R139, 0x6 ;  /* 0x00000006008b7802 */ /* 0x000fe40000000f00 */
[----:B------:R-:W-:Y:S05]  /*f160*/  FMNMX.FTZ R2, R200, R2, !PT ;  /* 0x00000002c8027209 */ /* 0x000fea0007810000 */
[----:B------:R-:W1:Y:S01]  /*f170*/  MUFU.TANH R3, R42 ;  /* 0x0000002a00037308 */ /* 0x000e620000002400 */
[----:B---3--:R-:W-:Y:S09]  /*f180*/  FMNMX.FTZ R0, R16, R0, !PT ;  /* 0x0000000010007209 */ /* 0x008ff20007810000 */
[----:B------:R1:W-:Y:S10]  /*f190*/  MUFU.TANH R136, R50 ;  /* 0x0000003200887308 */ /* 0x0003f40000002400 */
[----:B------:R-:W3:Y:S10]  /*f1a0*/  MUFU.TANH R25, R40 ;  /* 0x0000002800197308 */ /* 0x000ef40000002400 */
[----:B------:R-:W3:Y:S01]  /*f1b0*/  MUFU.TANH R27, R38 ;  /* 0x00000026001b7308 */ /* 0x000ee20000002400 */
[----:B-1----:R-:W-:Y:S02]  /*f1c0*/  MOV R50, R3 ;  /* 0x0000000300327202 */ /* 0x002fe40000000f00 */
[----:B------:R-:W-:Y:S02]  /*f1d0*/  FMNMX.FTZ R3, R17, R2, !PT ;  /* 0x0000000211037209 */ /* 0x000fe40007810000 */
[----:B------:R-:W-:Y:S01]  /*f1e0*/  FMNMX.FTZ R2, R24, R0, !PT ;  /* 0x0000000018027209 */ /* 0x000fe20007810000 */
[----:B------:R-:W-:Y:S04]  /*f1f0*/  FMUL.FTZ R0, R51, c[0x0][0x320] ;  /* 0x0000c80033007a20 */ /* 0x000fe80000410000 */
[----:B------:R-:W1:Y:S01]  /*f200*/  MUFU.TANH R133, R44 ;  /* 0x0000002c00857308 */ /* 0x000e620000002400 */
[----:B------:R-:W-:Y:S02]  /*f210*/  MOV R51, R16 ;  /* 0x0000001000337202 */ /* 0x000fe40000000f00 */
[----:B---3--:R-:W-:Y:S07]  /*f220*/  FMNMX.FTZ R2, R25, R2, !PT ;  /* 0x0000000219027209 */ /* 0x008fee0007810000 */
[----:B------:R1:W-:Y:S01]  /*f230*/  MUFU.TANH R9, R49 ;  /* 0x0000003100097308 */ /* 0x0003e20000002400 */
[----:B------:R-:W-:Y:S09]  /*f240*/  FMNMX.FTZ R3, R27, R3, !PT ;  /* 0x000000031b037209 */ /* 0x000ff20007810000 */
[----:B------:R-:W3:Y:S10]  /*f250*/  MUFU.TANH R19, R41 ;  /* 0x0000002900137308 */ /* 0x000ef40000002400 */
[----:B------:R3:W-:Y:S01]  /*f260*/  MUFU.TANH R137, R0 ;  /* 0x0000000000897308 */ /* 0x0007e20000002400 */
[----:B-1----:R-:W-:Y:S09]  /*f270*/  MOV R49, R133 ;  /* 0x0000008500317202 */ /* 0x002ff20000000f00 */
[----:B------:R-:W1:Y:S10]  /*f280*/  MUFU.TANH R26, R39 ;  /* 0x00000027001a7308 */ /* 0x000e740000002400 */
[----:B------:R-:W2:Y:S01]  /*f290*/  MUFU.TANH R40, R45 ;  /* 0x0000002d00287308 */ /* 0x000ea20000002400 */
[----:B---3--:R-:W-:Y:S04]  /*f2a0*/  FMNMX.FTZ R0, R19, R2, !PT ;  /* 0x0000000213007209 */ /* 0x008fe80007810000 */
[----:B------:R-:W-:Y:S05]  /*f2b0*/  FMNMX.FTZ R0, R49, R0, !PT ;  /* 0x0000000031007209 */ /* 0x000fea0007810000 */
[----:B------:R-:W3:Y:S01]  /*f2c0*/  MUFU.TANH R41, R43 ;  /* 0x0000002b00297308 */ /* 0x000ee20000002400 */
[----:B-1----:R-:W-:Y:S04]  /*f2d0*/  FMNMX.FTZ R3, R26, R3, !PT ;  /* 0x000000031a037209 */ /* 0x002fe80007810000 */
[----:B------:R-:W-:Y:S05]  /*f2e0*/  FMNMX.FTZ R2, R50, R3, !PT ;  /* 0x0000000332027209 */ /* 0x000fea0007810000 */
[----:B------:R-:W1:Y:S01]  /*f2f0*/  MUFU.TANH R20, R48 ;  /* 0x0000003000147308 */ /* 0x000e620000002400 */
[----:B--2---:R-:W-:Y:S09]  /*f300*/  FMNMX.FTZ R0, R40, R0, !PT ;  /* 0x0000000028007209 */ /* 0x004ff20007810000 */
[----:B------:R-:W2:Y:S01]  /*f310*/  MUFU.TANH R32, R46 ;  /* 0x0000002e00207308 */ /* 0x000ea20000002400 */
[----:B---3--:R-:W-:Y:S09]  /*f320*/  FMNMX.FTZ R2, R41, R2, !PT ;  /* 0x0000000229027209 */ /* 0x008ff20007810000 */
[----:B------:R-:W3:Y:S01]  /*f330*/  MUFU.TANH R34, R47 ;  /* 0x0000002f00227308 */ /* 0x000ee20000002400 */
[----:B-1----:R-:W-:Y:S04]  /*f340*/  FMNMX.FTZ R133, R20, R0, !PT ;  /* 0x0000000014857209 */ /* 0x002fe80007810000 */
[----:B------:R-:W-:Y:S05]  /*f350*/  FMNMX.FTZ R133, R9, R133, !PT ;  /* 0x0000008509857209 */ /* 0x000fea0007810000 */
[----:B------:R-:W1:Y:S01]  /*f360*/  SHFL.BFLY PT, R3, R133, 0x2, 0x1f ;  /* 0x0c401f0085037f89 */ /* 0x000e6200000e0000 */
[----:B--2---:R-:W-:Y:S04]  /*f370*/  FMNMX.FTZ R2, R32, R2, !PT ;  /* 0x0000000220027209 */ /* 0x004fe80007810000 */
[----:B---3--:R-:W-:Y:S04]  /*f380*/  FMNMX.FTZ R0, R34, R2, !PT ;  /* 0x0000000222007209 */ /* 0x008fe80007810000 */
[----:B------:R-:W-:Y:S04]  /*f390*/  FMNMX.FTZ R0, R136, R0, !PT ;  /* 0x0000000088007209 */ /* 0x000fe80007810000 */
[----:B------:R-:W-:Y:S05]  /*f3a0*/  FMNMX.FTZ R0, R137, R0, !PT ;  /* 0x0000000089007209 */ /* 0x000fea0007810000 */
[----:B------:R-:W2:Y:S01]  /*f3b0*/  SHFL.BFLY PT, R2, R0, 0x2, 0x1f ;  /* 0x0c401f0000027f89 */ /* 0x000ea200000e0000 */
[----:B-1----:R-:W-:Y:S07]  /*f3c0*/  FMNMX.FTZ R133, R133, R3, !PT ;  /* 0x0000000385857209 */ /* 0x002fee0007810000 */
[----:B------:R-:W1:Y:S01]  /*f3d0*/  SHFL.BFLY PT, R4, R133, 0x1, 0x1f ;  /* 0x0c201f0085047f89 */ /* 0x000e6200000e0000 */
[----:B--2---:R-:W-:Y:S07]  /*f3e0*/  FMNMX.FTZ R0, R0, R2, !PT ;  /* 0x0000000200007209 */ /* 0x004fee0007810000 */
[----:B------:R-:W2:Y:S01]  /*f3f0*/  SHFL.BFLY PT, R3, R0, 0x1, 0x1f ;  /* 0x0c201f0000037f89 */ /* 0x000ea200000e0000 */
[----:B-1----:R-:W-:Y:S02]  /*f400*/  FMNMX.FTZ R133, R133, R4, !PT ;  /* 0x0000000485857209 */ /* 0x002fe40007810000 */
[----:B------:R-:W-:Y:S03]  /*f410*/  @P0 SHF.R.S32.HI R4, RZ, 0x1f, R252 ;  /* 0x0000001fff040819 */ /* 0x000fe600000114fc */
[C---:B------:R-:W-:Y:S02]  /*f420*/  FMUL.FTZ R138, R133.reuse, c[0x0][0x2d0] ;  /* 0x0000b400858a7a20 */ /* 0x040fe40000410000 */
[----:B------:R-:W-:Y:S02]  /*f430*/  @P0 IMAD R4, R4, c[0x0][0x1e0], RZ ;  /* 0x0000780004040a24 */ /* 0x000fe400078e02ff */
[----:B------:R-:W-:Y:S01]  /*f440*/  FFMA.FTZ R8, R190, c[0x0][0x2d0], -R138 ;  /* 0x0000b400be087a23 */ /* 0x000fe2000001088a */
[----:B------:R-:W-:Y:S01]  /*f450*/  MOV R190, R9 ;  /* 0x0000000900be7202 */ /* 0x000fe20000000f00 */
[----:B------:R-:W-:Y:S02]  /*f460*/  FADD.FTZ R2, -R133, R134 ;  /* 0x0000008685027221 */ /* 0x000fe40000010100 */
[----:B------:R1:W-:Y:S01]  /*f470*/  MUFU.EX2 R15, R8 ;  /* 0x00000008000f7308 */ /* 0x0003e20000000800 */
[----:B--2---:R-:W-:Y:S01]  /*f480*/  FMNMX.FTZ R132, R0, R3, !PT ;  /* 0x0000000300847209 */ /* 0x004fe20007810000 */
[----:B------:R-:W-:Y:S01]  /*f490*/  @P0 IMAD R3, R252, c[0x0][0x1e4], R4 ;  /* 0x00007900fc030a24 */ /* 0x000fe200078e0204 */
[----:B----4-:R-:W-:Y:S01]  /*f4a0*/  @P0 MOV R4, R10 ;  /* 0x0000000a00040202 */ /* 0x010fe20000000f00 */
[----:B------:R-:W-:Y:S02]  /*f4b0*/  FMUL.FTZ R0, R2, c[0x0][0x2d0] ;  /* 0x0000b40002007a20 */ /* 0x000fe40000410000 */
[----:B------:R-:W-:Y:S01]  /*f4c0*/  FMUL.FTZ R134, R132, c[0x0][0x2d0] ;  /* 0x0000b40084867a20 */ /* 0x000fe20000410000 */
[----:B------:R-:W-:Y:S01]  /*f4d0*/  @P0 IADD3 R3, R7, R3, RZ ;  /* 0x0000000307030210 */ /* 0x000fe20007ffe0ff */
[----:B------:R-:W-:Y:S01]  /*f4e0*/  @P0 IMAD.WIDE.U32 R4, R6, 0x60, R4 ;  /* 0x0000006006040825 */ /* 0x000fe200078e0004 */
[----:B------:R-:W-:Y:S01]  /*f4f0*/  @P0 MOV R7, c[0x0][0x1e0] ;  /* 0x0000780000070a02 */ /* 0x000fe20000000f00 */
[----:B------:R2:W3:Y:S02]  /*f500*/  MUFU.EX2 R2, R0 ;  /* 0x0000000000027308 */ /* 0x0004e40000000800 */
[----:B------:R-:W-:Y:S01]  /*f510*/  @P0 IMAD R3, R3, 0x60, RZ ;  /* 0x0000006003030824 */ /* 0x000fe200078e02ff */
[----:B------:R-:W-:Y:S01]  /*f520*/  @P0 SHF.L.U32 R6, R4, 0x1, RZ ;  /* 0x0000000104060819 */ /* 0x000fe200000006ff */
[----:B------:R-:W-:Y:S01]  /*f530*/  FFMA.FTZ R136, R136, c[0x0][0x2d0], -R134 ;  /* 0x0000b40088887a23 */ /* 0x000fe20000010886 */
[----:B------:R-:W-:Y:S02]  /*f540*/  @P0 SHF.L.U64.HI R14, R7, R139, c[0x0][0x1e4] ;  /* 0x00007900070e0619 */ /* 0x000fe4000001028b */
[----:B------:R-:W-:Y:S01]  /*f550*/  @P0 IADD3 R3, R5, R3, RZ ;  /* 0x0000000305030210 */ /* 0x000fe20007ffe0ff */
[--C-:B------:R-:W-:Y:S01]  /*f560*/  FFMA.FTZ R5, R189, c[0x0][0x2d0], -R138.reuse ;  /* 0x0000b400bd057a23 */ /* 0x100fe2000001088a */
[----:B------:R-:W-:Y:S01]  /*f570*/  @P0 IADD3 R10, P2, R6, 0x80, RZ ;  /* 0x00000080060a0810 */ /* 0x000fe20007f5e0ff */
[--C-:B-1----:R-:W-:Y:S01]  /*f580*/  FFMA.FTZ R8, R188, c[0x0][0x2d0], -R138.reuse ;  /* 0x0000b400bc087a23 */ /* 0x102fe2000001088a */
[----:B------:R-:W-:Y:S01]  /*f590*/  @P0 SHF.L.U64.HI R3, R4, 0x1, R3 ;  /* 0x0000000104030819 */ /* 0x000fe20000010203 */
[----:B------:R-:W1:Y:S01]  /*f5a0*/  MUFU.EX2 R21, R5 ;  /* 0x0000000500157308 */ /* 0x000e620000000800 */
[----:B------:R-:W-:Y:S02]  /*f5b0*/  @P0 IADD3 R10, P1, R10, c[0x0][0x1c8], RZ ;  /* 0x000072000a0a0a10 */ /* 0x000fe40007f3e0ff */
[----:B------:R-:W-:Y:S02]  /*f5c0*/  @P0 SHF.L.U32 R7, R7, 0x6, RZ ;  /* 0x0000000607070819 */ /* 0x000fe400000006ff */
[----:B------:R-:W-:Y:S02]  /*f5d0*/  @P0 IADD3.X R11, RZ, c[0x0][0x1cc], R3, P1, P2 ;  /* 0x00007300ff0b0a10 */ /* 0x000fe40000fe4403 */
[C---:B------:R-:W-:Y:S02]  /*f5e0*/  @P0 IADD3 R4, P1, R6.reuse, c[0x0][0x1c8], RZ ;  /* 0x0000720006040a10 */ /* 0x040fe40007f3e0ff */
[----:B------:R-:W-:Y:S01]  /*f5f0*/  @P0 IADD3 R12, P2, R6, 0x100, RZ ;  /* 0x00000100060c0810 */ /* 0x000fe20007f5e0ff */
[----:B------:R-:W-:Y:S01]  /*f600*/  MUFU.EX2 R43, R8 ;  /* 0x00000008002b7308 */ /* 0x000fe20000000800 */
[----:B------:R-:W-:Y:S01]  /*f610*/  MOV R189, R32 ;  /* 0x0000002000bd7202 */ /* 0x000fe20000000f00 */
[----:B--2---:R-:W-:Y:S01]  /*f620*/  FADD.FTZ R0, -R132, R135 ;  /* 0x0000008784007221 */ /* 0x004fe20000010100 */
[----:B------:R-:W-:Y:S01]  /*f630*/  MOV R135, R18 ;  /* 0x0000001200877202 */ /* 0x000fe20000000f00 */
[----:B---3--:R-:W-:Y:S01]  /*f640*/  FMUL.FTZ R16, R2, R152 ;  /* 0x0000009802107220 */ /* 0x008fe20000410000 */
[----:B------:R-:W-:Y:S01]  /*f650*/  MOV R152, R17 ;  /* 0x0000001100987202 */ /* 0x000fe20000000f00 */
[----:B------:R-:W-:Y:S02]  /*f660*/  FMUL.FTZ R0, R0, c[0x0][0x2d0] ;  /* 0x0000b40000007a20 */ /* 0x000fe40000410000 */
[C---:B------:R-:W-:Y:S02]  /*f670*/  FMUL.FTZ R17, R2.reuse, R153 ;  /* 0x0000009902117220 */ /* 0x040fe40000410000 */
[C---:B------:R-:W-:Y:S01]  /*f680*/  FMUL.FTZ R32, R2.reuse, R168 ;  /* 0x000000a802207220 */ /* 0x040fe20000410000 */
[----:B------:R-:W-:Y:S01]  /*f690*/  MOV R168, R33 ;  /* 0x0000002100a87202 */ /* 0x000fe20000000f00 */
[----:B------:R-:W2:Y:S01]  /*f6a0*/  MUFU.EX2 R0, R0 ;  /* 0x0000000000007308 */ /* 0x000ea20000000800 */
[C---:B------:R-:W-:Y:S01]  /*f6b0*/  FMUL.FTZ R33, R2.reuse, R169 ;  /* 0x000000a902217220 */ /* 0x040fe20000410000 */
[----:B-1----:R-:W-:Y:S01]  /*f6c0*/  MOV R188, R21 ;  /* 0x0000001500bc7202 */ /* 0x002fe20000000f00 */
[----:B------:R-:W-:Y:S01]  /*f6d0*/  FFMA.FTZ R5, R191, c[0x0][0x2d0], -R138 ;  /* 0x0000b400bf057a23 */ /* 0x000fe2000001088a */
[----:B------:R-:W-:Y:S01]  /*f6e0*/  MOV R191, R19 ;  /* 0x0000001300bf7202 */ /* 0x000fe20000000f00 */
[C---:B------:R-:W-:Y:S02]  /*f6f0*/  FMUL.FTZ R52, R2.reuse, R52 ;  /* 0x0000003402347220 */ /* 0x040fe40000410000 */
[C---:B------:R-:W-:Y:S02]  /*f700*/  FMUL.FTZ R53, R2.reuse, R53 ;  /* 0x0000003502357220 */ /* 0x040fe40000410000 */
[C---:B------:R-:W-:Y:S01]  /*f710*/  FMUL.FTZ R56, R2.reuse, R56 ;  /* 0x0000003802387220 */ /* 0x040fe20000410000 */
[----:B------:R1:W3:Y:S01]  /*f720*/  MUFU.EX2 R36, R5 ;  /* 0x0000000500247308 */ /* 0x0002e20000000800 */
[C---:B------:R-:W-:Y:S02]  /*f730*/  FMUL.FTZ R57, R2.reuse, R57 ;  /* 0x0000003902397220 */ /* 0x040fe40000410000 */
[C---:B------:R-:W-:Y:S02]  /*f740*/  FMUL.FTZ R60, R2.reuse, R60 ;  /* 0x0000003c023c7220 */ /* 0x040fe40000410000 */
        /* <DEDUP_REMOVED lines=8> */
[C---:B------:R-:W-:Y:S02]  /*f7d0*/  FMUL.FTZ R55, R0.reuse, R55 ;  /* 0x0000003700377220 */ /* 0x040fe40000410000 */
[C---:B------:R-:W-:Y:S01]  /*f7e0*/  FMUL.FTZ R58, R0.reuse, R58 ;  /* 0x0000003a003a7220 */ /* 0x040fe20000410000 */
[----:B-1----:R-:W-:Y:S01]  /*f7f0*/  @P0 IADD3.X R5, R3, c[0x0][0x1cc], RZ, P1, !PT ;  /* 0x0000730003050a10 */ /* 0x002fe20000ffe4ff */
[----:B------:R-:W-:Y:S01]  /*f800*/  FMUL.FTZ R59, R0, R59 ;  /* 0x0000003b003b7220 */ /* 0x000fe20000410000 */
[----:B------:R-:W-:Y:S01]  /*f810*/  @P0 IADD3 R12, P1, R12, c[0x0][0x1c8], RZ ;  /* 0x000072000c0c0a10 */ /* 0x000fe20007f3e0ff */
[C---:B------:R-:W-:Y:S02]  /*f820*/  FMUL.FTZ R62, R0.reuse, R62 ;  /* 0x0000003e003e7220 */ /* 0x040fe40000410000 */
[----:B------:R1:W-:Y:S01]  /*f830*/  @P0 LDGSTS.E.BYPASS.LTC128B.128 [R251+0xc100], [R4.64], !P4 ;  /* 0x0c10000004fb0fae */ /* 0x0003e2000e101d48 */
[--C-:B------:R-:W-:Y:S01]  /*f840*/  @P0 IADD3.X R13, RZ, c[0x0][0x1cc], R3.reuse, P1, P2 ;  /* 0x00007300ff0d0a10 */ /* 0x100fe20000fe4403 */
[----:B------:R-:W-:Y:S01]  /*f850*/  FMUL.FTZ R63, R0, R63 ;  /* 0x0000003f003f7220 */ /* 0x000fe20000410000 */
[----:B------:R-:W-:Y:S01]  /*f860*/  @P0 IADD3 R6, P2, R6, 0x180, RZ ;  /* 0x0000018006060810 */ /* 0x000fe20007f5e0ff */
[C---:B------:R-:W-:Y:S02]  /*f870*/  FMUL.FTZ R66, R0.reuse, R66 ;  /* 0x0000004200427220 */ /* 0x040fe40000410000 */
[----:B------:R-:W-:Y:S01]  /*f880*/  FMUL.FTZ R67, R0, R67 ;  /* 0x0000004300437220 */ /* 0x000fe20000410000 */
[----:B------:R-:W-:Y:S01]  /*f890*/  @P0 IADD3 R8, P1, R6, c[0x0][0x1c8], RZ ;  /* 0x0000720006080a10 */ /* 0x000fe20007f3e0ff */
[----:B------:R2:W-:Y:S01]  /*f8a0*/  @P0 LDGSTS.E.BYPASS.LTC128B.128 [R251+0xf100], [R10.64], !P3 ;  /* 0x0f1000000afb0fae */ /* 0x0005e2000d901d48 */
[--C-:B------:R-:W-:Y:S01]  /*f8b0*/  FFMA.FTZ R6, R194, c[0x0][0x2d0], -R134.reuse ;  /* 0x0000b400c2067a23 */ /* 0x100fe20000010886 */
[----:B------:R-:W-:Y:S01]  /*f8c0*/  MOV R194, R20 ;  /* 0x0000001400c27202 */ /* 0x000fe20000000f00 */
[C---:B------:R-:W-:Y:S01]  /*f8d0*/  FMUL.FTZ R70, R0.reuse, R70 ;  /* 0x0000004600467220 */ /* 0x040fe20000410000 */
[----:B------:R-:W-:Y:S01]  /*f8e0*/  @P0 IADD3.X R9, RZ, c[0x0][0x1cc], R3, P1, P2 ;  /* 0x00007300ff090a10 */ /* 0x000fe20000fe4403 */
[----:B------:R4:W-:Y:S01]  /*f8f0*/  MUFU.EX2 R139, R6 ;  /* 0x00000006008b7308 */ /* 0x0009e20000000800 */
[--C-:B------:R-:W-:Y:S01]  /*f900*/  FFMA.FTZ R3, R195, c[0x0][0x2d0], -R134.reuse ;  /* 0x0000b400c3037a23 */ /* 0x100fe20000010886 */
[----:B------:R-:W-:Y:S01]  /*f910*/  MOV R195, R15 ;  /* 0x0000000f00c37202 */ /* 0x000fe20000000f00 */
[----:B------:R3:W-:Y:S01]  /*f920*/  @P0 LDGSTS.E.BYPASS.LTC128B.128 [R251+0x12100], [R12.64], !P6 ;  /* 0x121000000cfb0fae */ /* 0x0007e2000f101d48 */
[----:B------:R-:W-:Y:S02]  /*f930*/  FMUL.FTZ R71, R0, R71 ;  /* 0x0000004700477220 */ /* 0x000fe40000410000 */
[C---:B------:R-:W-:Y:S02]  /*f940*/  FMUL.FTZ R72, R2.reuse, R72 ;  /* 0x0000004802487220 */ /* 0x040fe40000410000 */
[----:B------:R-:W-:Y:S02]  /*f950*/  FMUL.FTZ R73, R2, R73 ;  /* 0x0000004902497220 */ /* 0x000fe40000410000 */
[----:B------:R3:W3:Y:S01]  /*f960*/  MUFU.EX2 R37, R3 ;  /* 0x0000000300257308 */ /* 0x0006e20000000800 */
[----:B------:R3:W-:Y:S01]  /*f970*/  @P0 LDGSTS.E.BYPASS.LTC128B.128 [R251+0x15100], [R8.64], !P5 ;  /* 0x1510000008fb0fae */ /* 0x0007e2000e901d48 */
[----:B------:R-:W-:Y:S01]  /*f980*/  FMUL.FTZ R74, R0, R74 ;  /* 0x0000004a004a7220 */ /* 0x000fe20000410000 */
[----:B-1----:R-:W-:Y:S01]  /*f990*/  @P0 IADD3 R4, P2, R4, R7, RZ ;  /* 0x0000000704040210 */ /* 0x002fe20007f5e0ff */
[----:B------:R-:W-:Y:S02]  /*f9a0*/  FMUL.FTZ R75, R0, R75 ;  /* 0x0000004b004b7220 */ /* 0x000fe40000410000 */
[C---:B------:R-:W-:Y:S01]  /*f9b0*/  FMUL.FTZ R76, R2.reuse, R76 ;  /* 0x0000004c024c7220 */ /* 0x040fe20000410000 */
[----:B------:R-:W-:Y:S01]  /*f9c0*/  @P0 IADD3.X R5, R5, R14, RZ, P2, !PT ;  /* 0x0000000e05050210 */ /* 0x000fe200017fe4ff */
[----:B------:R-:W-:Y:S02]  /*f9d0*/  FMUL.FTZ R77, R2, R77 ;  /* 0x0000004d024d7220 */ /* 0x000fe40000410000 */
[C---:B------:R-:W-:Y:S02]  /*f9e0*/  FMUL.FTZ R78, R0.reuse, R78 ;  /* 0x0000004e004e7220 */ /* 0x040fe40000410000 */
[----:B------:R1:W-:Y:S01]  /*f9f0*/  @P0 LDGSTS.E.BYPASS.LTC128B.128 [R251+0xd100], [R4.64], !P4 ;  /* 0x0d10000004fb0fae */ /* 0x0003e2000e101d48 */
[----:B----4-:R-:W-:Y:S01]  /*fa00*/  @P0 IADD3 R6, P1, R7, R4, RZ ;  /* 0x0000000407060210 */ /* 0x010fe20007f3e0ff */
[C---:B--2---:R-:W-:Y:S02]  /*fa10*/  FMUL.FTZ R10, R0.reuse, R146 ;  /* 0x00000092000a7220 */ /* 0x044fe40000410000 */
[----:B------:R-:W-:Y:S01]  /*fa20*/  FMUL.FTZ R11, R0, R147 ;  /* 0x00000093000b7220 */ /* 0x000fe20000410000 */
[----:B------:R-:W-:Y:S01]  /*fa30*/  @P0 IADD3.X R7, R14, R5, RZ, P1, !PT ;  /* 0x000000050e070210 */ /* 0x000fe20000ffe4ff */
[----:B------:R-:W-:Y:S02]  /*fa40*/  FMUL.FTZ R79, R0, R79 ;  /* 0x0000004f004f7220 */ /* 0x000fe40000410000 */
[----:B------:R1:W-:Y:S01]  /*fa50*/  @P0 LDGSTS.E.BYPASS.LTC128B.128 [R251+0x10100], [R4.64+0x80], !P3 ;  /* 0x1010008004fb0fae */ /* 0x0003e2000d901d48 */
[----:B------:R-:W-:Y:S02]  /*fa60*/  FMUL.FTZ R80, R2, R80 ;  /* 0x0000005002507220 */ /* 0x000fe40000410000 */
[--C-:B---3--:R-:W-:Y:S01]  /*fa70*/  FFMA.FTZ R3, R192, c[0x0][0x2d0], -R134.reuse ;  /* 0x0000b400c0037a23 */ /* 0x108fe20000010886 */
[----:B------:R-:W-:Y:S01]  /*fa80*/  MOV R192, R26 ;  /* 0x0000001a00c07202 */ /* 0x000fe20000000f00 */
[----:B------:R-:W-:Y:S02]  /*fa90*/  FMUL.FTZ R26, R0, R162 ;  /* 0x000000a2001a7220 */ /* 0x000fe40000410000 */
[----:B------:R2:W-:Y:S01]  /*faa0*/  MUFU.EX2 R42, R3 ;  /* 0x00000003002a7308 */ /* 0x0005e20000000800 */
[----:B------:R1:W-:Y:S01]  /*fab0*/  @P0 LDGSTS.E.BYPASS.LTC128B.128 [R251+0x13100], [R4.64+0x100], !P6 ;  /* 0x1310010004fb0fae */ /* 0x0003e2000f101d48 */
[C---:B------:R-:W-:Y:S02]  /*fac0*/  FMUL.FTZ R8, R2.reuse, R144 ;  /* 0x0000009002087220 */ /* 0x040fe40000410000 */
[C---:B------:R-:W-:Y:S02]  /*fad0*/  FMUL.FTZ R9, R2.reuse, R145 ;  /* 0x0000009102097220 */ /* 0x040fe40000410000 */
[----:B------:R-:W-:Y:S02]  /*fae0*/  FMUL.FTZ R81, R2, R81 ;  /* 0x0000005102517220 */ /* 0x000fe40000410000 */
[C---:B------:R-:W-:Y:S01]  /*faf0*/  FMUL.FTZ R82, R0.reuse, R82 ;  /* 0x0000005200527220 */ /* 0x040fe20000410000 */
[----:B------:R1:W-:Y:S01]  /*fb00*/  @P0 LDGSTS.E.BYPASS.LTC128B.128 [R251+0x16100], [R4.64+0x180], !P5 ;  /* 0x1610018004fb0fae */ /* 0x0003e2000e901d48 */
[----:B------:R-:W-:Y:S02]  /*fb10*/  FMUL.FTZ R83, R0, R83 ;  /* 0x0000005300537220 */ /* 0x000fe40000410000 */
[C---:B------:R-:W-:Y:S02]  /*fb20*/  FMUL.FTZ R84, R2.reuse, R84 ;  /* 0x0000005402547220 */ /* 0x040fe40000410000 */
[----:B------:R-:W-:Y:S02]  /*fb30*/  FMUL.FTZ R85, R2, R85 ;  /* 0x0000005502557220 */ /* 0x000fe40000410000 */
[C---:B------:R-:W-:Y:S01]  /*fb40*/  FMUL.FTZ R86, R0.reuse, R86 ;  /* 0x0000005600567220 */ /* 0x040fe20000410000 */
[----:B------:R3:W-:Y:S01]  /*fb50*/  @P0 LDGSTS.E.BYPASS.LTC128B.128 [R251+0xe100], [R6.64], !P4 ;  /* 0x0e10000006fb0fae */ /* 0x0007e2000e101d48 */
[----:B------:R-:W-:Y:S02]  /*fb60*/  FMUL.FTZ R87, R0, R87 ;  /* 0x0000005700577220 */ /* 0x000fe40000410000 */
[C---:B------:R-:W-:Y:S02]  /*fb70*/  FMUL.FTZ R88, R2.reuse, R88 ;  /* 0x0000005802587220 */ /* 0x040fe40000410000 */
[----:B------:R-:W-:Y:S02]  /*fb80*/  FMUL.FTZ R89, R2, R89 ;  /* 0x0000005902597220 */ /* 0x000fe40000410000 */
[----:B--2---:R-:W-:Y:S01]  /*fb90*/  FFMA.FTZ R3, R193, c[0x0][0x2d0], -R134 ;  /* 0x0000b400c1037a23 */ /* 0x004fe20000010886 */
[----:B------:R3:W-:Y:S01]  /*fba0*/  @P0 LDGSTS.E.BYPASS.LTC128B.128 [R251+0x11100], [R6.64+0x80], !P3 ;  /* 0x1110008006fb0fae */ /* 0x0007e2000d901d48 */
[----:B------:R-:W-:Y:S01]  /*fbb0*/  MOV R193, R27 ;  /* 0x0000001b00c17202 */ /* 0x000fe20000000f00 */
[C---:B------:R-:W-:Y:S01]  /*fbc0*/  FMUL.FTZ R27, R0.reuse, R163 ;  /* 0x000000a3001b7220 */ /* 0x040fe20000410000 */
[----:B------:R2:W4:Y:S01]  /*fbd0*/  MUFU.EX2 R48, R3 ;  /* 0x0000000300307308 */ /* 0x0005220000000800 */
[C---:B------:R-:W-:Y:S02]  /*fbe0*/  FMUL.FTZ R90, R0.reuse, R90 ;  /* 0x0000005a005a7220 */ /* 0x040fe40000410000 */
[----:B------:R-:W-:Y:S02]  /*fbf0*/  FMUL.FTZ R91, R0, R91 ;  /* 0x0000005b005b7220 */ /* 0x000fe40000410000 */
[----:B------:R3:W-:Y:S01]  /*fc00*/  @P0 LDGSTS.E.BYPASS.LTC128B.128 [R251+0x14100], [R6.64+0x100], !P6 ;  /* 0x1410010006fb0fae */ /* 0x0007e2000f101d48 */
[C---:B------:R-:W-:Y:S02]  /*fc10*/  FMUL.FTZ R92, R2.reuse, R92 ;  /* 0x0000005c025c7220 */ /* 0x040fe40000410000 */
[----:B-1----:R-:W-:Y:S01]  /*fc20*/  FMUL.FTZ R4, R2, R140 ;  /* 0x0000008c02047220 */ /* 0x002fe20000410000 */
[----:B------:R-:W-:Y:S01]  /*fc30*/  F2FP.BF16.PACK_AB R140, R36, R188 ;  /* 0x000000bc248c723e */ /* 0x000fe200000010ff */
[C---:B------:R-:W-:Y:S01]  /*fc40*/  FMUL.FTZ R5, R2.reuse, R141 ;  /* 0x0000008d02057220 */ /* 0x040fe20000410000 */
[----:B------:R-:W-:Y:S01]  /*fc50*/  F2FP.BF16.PACK_AB R141, R37, R139 ;  /* 0x0000008b258d723e */ /* 0x000fe200000010ff */
[----:B------:R-:W-:Y:S01]  /*fc60*/  FMUL.FTZ R93, R2, R93 ;  /* 0x0000005d025d7220 */ /* 0x000fe20000410000 */
[----:B------:R3:W-:Y:S01]  /*fc70*/  @P0 LDGSTS.E.BYPASS.LTC128B.128 [R251+0x17100], [R6.64+0x180], !P5 ;  /* 0x1710018006fb0fae */ /* 0x0007e2000e901d48 */
[C---:B------:R-:W-:Y:S02]  /*fc80*/  FMUL.FTZ R94, R0.reuse, R94 ;  /* 0x0000005e005e7220 */ /* 0x040fe40000410000 */
[----:B------:R-:W-:Y:S02]  /*fc90*/  FMUL.FTZ R95, R0, R95 ;  /* 0x0000005f005f7220 */ /* 0x000fe40000410000 */
[C---:B------:R-:W-:Y:S02]  /*fca0*/  FMUL.FTZ R96, R2.reuse, R96 ;  /* 0x0000006002607220 */ /* 0x040fe40000410000 */
[----:B------:R-:W-:Y:S01]  /*fcb0*/  FMUL.FTZ R97, R2, R97 ;  /* 0x0000006102617220 */ /* 0x000fe20000410000 */
[----:B------:R-:W1:Y:S01]  /*fcc0*/  LDSM.16.MT88.4 R12, [R217] ;  /* 0x00000000d90c783b */ /* 0x000e620000004200 */
[----:B------:R-:W-:Y:S01]  /*fcd0*/  FMUL.FTZ R98, R0, R98 ;  /* 0x0000006200627220 */ /* 0x000fe20000410000 */
[----:B--2---:R-:W-:Y:S01]  /*fce0*/  MOV R3, R24 ;  /* 0x0000001800037202 */ /* 0x004fe20000000f00 */
[----:B------:R-:W-:Y:S01]  /*fcf0*/  FMUL.FTZ R24, R2, R160 ;  /* 0x000000a002187220 */ /* 0x000fe20000410000 */
[----:B------:R-:W-:Y:S01]  /*fd00*/  MOV R160, R195 ;  /* 0x000000c300a07202 */ /* 0x000fe20000000f00 */
[----:B------:R-:W-:Y:S03]  /*fd10*/  FMUL.FTZ R99, R0, R99 ;  /* 0x0000006300637220 */ /* 0x000fe60000410000 */
[----:B------:R-:W2:Y:S01]  /*fd20*/  LDSM.16.MT88.4 R20, [R218] ;  /* 0x00000000da14783b */ /* 0x000ea20000004200 */
[C---:B------:R-:W-:Y:S02]  /*fd30*/  FMUL.FTZ R100, R2.reuse, R100 ;  /* 0x0000006402647220 */ /* 0x040fe40000410000 */
[----:B------:R-:W-:Y:S02]  /*fd40*/  FMUL.FTZ R101, R2, R101 ;  /* 0x0000006502657220 */ /* 0x000fe40000410000 */
[C---:B------:R-:W-:Y:S02]  /*fd50*/  FMUL.FTZ R102, R0.reuse, R102 ;  /* 0x0000006600667220 */ /* 0x040fe40000410000 */
[----:B------:R-:W-:Y:S01]  /*fd60*/  FMUL.FTZ R103, R0, R103 ;  /* 0x0000006700677220 */ /* 0x000fe20000410000 */
[----:B------:R-:W2:Y:S01]  /*fd70*/  LDSM.16.MT88.4 R28, [R221] ;  /* 0x00000000dd1c783b */ /* 0x000ea20000004200 */
[----:B------:R-:W-:Y:S02]  /*fd80*/  FMUL.FTZ R104, R2, R104 ;  /* 0x0000006802687220 */ /* 0x000fe40000410000 */
[C---:B---3--:R-:W-:Y:S01]  /*fd90*/  FMUL.FTZ R6, R0.reuse, R142 ;  /* 0x0000008e00067220 */ /* 0x048fe20000410000 */
[----:B------:R-:W-:Y:S01]  /*fda0*/  F2FP.BF16.PACK_AB R142, R43, R195 ;  /* 0x000000c32b8e723e */ /* 0x000fe200000010ff */
[----:B------:R-:W-:Y:S01]  /*fdb0*/  FMUL.FTZ R7, R0, R143 ;  /* 0x0000008f00077220 */ /* 0x000fe20000410000 */
[----:B----4-:R-:W-:Y:S01]  /*fdc0*/  F2FP.BF16.PACK_AB R143, R48, R42 ;  /* 0x0000002a308f723e */ /* 0x010fe200000010ff */
[----:B------:R-:W-:Y:S01]  /*fdd0*/  FMUL.FTZ R105, R2, R105 ;  /* 0x0000006902697220 */ /* 0x000fe20000410000 */
[----:B------:R-:W-:Y:S01]  /*fde0*/  LDSM.16.MT88.4 R44, [R217+0x3000] ;  /* 0x00300000d92c783b */ /* 0x000fe20000004200 */
[----:B------:R-:W-:Y:S01]  /*fdf0*/  MOV R195, R194 ;  /* 0x000000c200c37202 */ /* 0x000fe20000000f00 */
[C---:B------:R-:W-:Y:S01]  /*fe00*/  FMUL.FTZ R106, R0.reuse, R106 ;  /* 0x0000006a006a7220 */ /* 0x040fe20000410000 */
[----:B------:R-:W-:Y:S01]  /*fe10*/  MOV R194, R190 ;  /* 0x000000be00c27202 */ /* 0x000fe20000000f00 */
[----:B------:R-:W-:Y:S01]  /*fe20*/  FMUL.FTZ R107, R0, R107 ;  /* 0x0000006b006b7220 */ /* 0x000fe20000410000 */
[----:B------:R-:W-:Y:S01]  /*fe30*/  MOV R190, R40 ;  /* 0x0000002800be7202 */ /* 0x000fe20000000f00 */
[C---:B------:R-:W-:Y:S01]  /*fe40*/  FMUL.FTZ R40, R2.reuse, R176 ;  /* 0x000000b002287220 */ /* 0x040fe20000410000 */
[----:B------:R-:W-:Y:S01]  /*fe50*/  MOV R176, R160 ;  /* 0x000000a000b07202 */ /* 0x000fe20000000f00 */
[----:B------:R-:W-:Y:S01]  /*fe60*/  LDSM.16.MT88.4 R144, [R218+0x3000] ;  /* 0x00300000da90783b */ /* 0x000fe20000004200 */
[C---:B------:R-:W-:Y:S02]  /*fe70*/  FMUL.FTZ R108, R2.reuse, R108 ;  /* 0x0000006c026c7220 */ /* 0x040fe40000410000 */
[----:B------:R-:W-:Y:S02]  /*fe80*/  FMUL.FTZ R109, R2, R109 ;  /* 0x0000006d026d7220 */ /* 0x000fe40000410000 */
[C---:B------:R-:W-:Y:S02]  /*fe90*/  FMUL.FTZ R110, R0.reuse, R110 ;  /* 0x0000006e006e7220 */ /* 0x040fe40000410000 */
[----:B------:R-:W-:Y:S01]  /*fea0*/  FMUL.FTZ R111, R0, R111 ;  /* 0x0000006f006f7220 */ /* 0x000fe20000410000 */
[C---:B-1----:R-:W-:Y:S01]  /*feb0*/  HMMA.16816.F32.BF16 R4, R140.reuse, R12, R4 ;  /* 0x0000000c8c04723c */ /* 0x042fe20000041804 */
[----:B------:R-:W0:Y:S04]  /*fec0*/  LDGDEPBAR ;  /* 0x00000000000079af */ /* 0x000e280000000000 */
        /* <DEDUP_REMOVED lines=8> */
[----:B------:R-:W1:Y:S03]  /*ff50*/  LDSM.16.MT88.4 R36, [R220] ;  /* 0x00000000dc24783b */ /* 0x000e660000004200 */
[----:B------:R-:W-:Y:S01]  /*ff60*/  FMUL.FTZ R15, R0, R151 ;  /* 0x00000097000f7220 */ /* 0x000fe20000410000 */
[----:B------:R-:W-:Y:S01]  /*ff70*/  MOV R151, R25 ;  /* 0x0000001900977202 */ /* 0x000fe20000000f00 */
[----:B------:R-:W-:Y:S01]  /*ff80*/  FMUL.FTZ R25, R2, R161 ;  /* 0x000000a102197220 */ /* 0x000fe20000410000 */
[----:B------:R-:W-:Y:S01]  /*ff90*/  MOV R150, R34 ;  /* 0x0000002200967202 */ /* 0x000fe20000000f00 */
[C---:B------:R-:W-:Y:S01]  /*ffa0*/  FMUL.FTZ R114, R0.reuse, R114 ;  /* 0x0000007200727220 */ /* 0x040fe20000410000 */
[----:B------:R-:W-:Y:S01]  /*ffb0*/  MOV R162, R149 ;  /* 0x0000009500a27202 */ /* 0x000fe20000000f00 */
[----:B------:R-:W-:Y:S01]  /*ffc0*/  FMUL.FTZ R115, R0, R115 ;  /* 0x0000007300737220 */ /* 0x000fe20000410000 */
[C---:B--2---:R-:W-:Y:S03]  /*ffd0*/  HMMA.16816.F32.BF16 R12, R140.reuse, R20, R12 ;  /* 0x000000148c0c723c */ /* 0x044fe6000004180c */
[----:B------:R-:W-:Y:S01]  /*ffe0*/  MOV R163, R150 ;  /* 0x0000009600a37202 */ /* 0x000fe20000000f00 */
[C---:B------:R-:W-:Y:S01]  /*fff0*/  FMUL.FTZ R116, R2.reuse, R116 ;  /* 0x0000007402747220 */ /* 0x040fe20000410000 */
[----:B------:R-:W-:Y:S01]  /*10000*/  MOV R161, R148 ;  /* 0x0000009400a17202 */ /* 0x000fe20000000f00 */
[C---:B------:R-:W-:Y:S02]  /*10010*/  FMUL.FTZ R117, R2.reuse, R117 ;  /* 0x0000007502757220 */ /* 0x040fe40000410000 */
        /* <DEDUP_REMOVED lines=17> */
[----:B------:R-:W-:Y:S01]  /*10130*/  LDSM.16.MT88.4 R160, [R220+0x800] ;  /* 0x00080000dca0783b */ /* 0x000fe20000004200 */
[----:B------:R-:W-:Y:S02]  /*10140*/  FMUL.FTZ R118, R0, R118 ;  /* 0x0000007600767220 */ /* 0x000fe40000410000 */
[C---:B------:R-:W-:Y:S04]  /*10150*/  HMMA.16816.F32.BF16 R24, R140.reuse, R30, R24 ;  /* 0x0000001e8c18723c */ /* 0x040fe80000041818 */
[C---:B------:R-:W-:Y:S01]  /*10160*/  FMUL.FTZ R28, R2.reuse, R164 ;  /* 0x000000a4021c7220 */ /* 0x040fe20000410000 */
[----:B------:R-:W-:Y:S01]  /*10170*/  MOV R164, R151 ;  /* 0x0000009700a47202 */ /* 0x000fe20000000f00 */
[----:B------:R-:W-:Y:S01]  /*10180*/  FMUL.FTZ R29, R2, R165 ;  /* 0x000000a5021d7220 */ /* 0x000fe20000410000 */
[----:B------:R-:W2:Y:S01]  /*10190*/  LDSM.16.MT88.4 R148, [R221+0x3000] ;  /* 0x00300000dd94783b */ /* 0x000ea20000004200 */
[C---:B------:R-:W-:Y:S01]  /*101a0*/  FMUL.FTZ R30, R0.reuse, R166 ;  /* 0x000000a6001e7220 */ /* 0x040fe20000410000 */
[----:B------:R-:W-:Y:S03]  /*101b0*/  MOV R184, R164 ;  /* 0x000000a400b87202 */ /* 0x000fe60000000f00 */
[C---:B------:R-:W-:Y:S01]  /*101c0*/  FMUL.FTZ R31, R0.reuse, R167 ;  /* 0x000000a7001f7220 */ /* 0x040fe20000410000 */
[----:B------:R-:W-:Y:S01]  /*101d0*/  MOV R164, R159 ;  /* 0x0000009f00a47202 */ /* 0x000fe20000000f00 */
[----:B------:R-:W-:Y:S01]  /*101e0*/  FMUL.FTZ R119, R0, R119 ;  /* 0x0000007700777220 */ /* 0x000fe20000410000 */
[----:B------:R-:W-:Y:S01]  /*101f0*/  MOV R165, R158 ;  /* 0x0000009e00a57202 */ /* 0x000fe20000000f00 */
[C---:B------:R-:W-:Y:S01]  /*10200*/  FMUL.FTZ R120, R2.reuse, R120 ;  /* 0x0000007802787220 */ /* 0x040fe20000410000 */
[----:B------:R-:W-:Y:S01]  /*10210*/  MOV R166, R157 ;  /* 0x0000009d00a67202 */ /* 0x000fe20000000f00 */
[----:B------:R-:W-:Y:S01]  /*10220*/  FMUL.FTZ R121, R2, R121 ;  /* 0x0000007902797220 */ /* 0x000fe20000410000 */
[C---:B-1----:R-:W-:Y:S03]  /*10230*/  HMMA.16816.F32.BF16 R28, R140.reuse, R36, R28 ;  /* 0x000000248c1c723c */ /* 0x042fe6000004181c */
[C---:B------:R-:W-:Y:S01]  /*10240*/  FMUL.FTZ R34, R0.reuse, R170 ;  /* 0x000000aa00227220 */ /* 0x040fe20000410000 */
[----:B------:R-:W-:Y:S01]  /*10250*/  MOV R170, R135 ;  /* 0x0000008700aa7202 */ /* 0x000fe20000000f00 */
[C---:B------:R-:W-:Y:S01]  /*10260*/  FMUL.FTZ R122, R0.reuse, R122 ;  /* 0x0000007a007a7220 */ /* 0x040fe20000410000 */
[----:B------:R-:W-:Y:S01]  /*10270*/  MOV R135, R35 ;  /* 0x0000002300877202 */ /* 0x000fe20000000f00 */
[----:B------:R-:W-:Y:S02]  /*10280*/  FMUL.FTZ R35, R0, R171 ;  /* 0x000000ab00237220 */ /* 0x000fe40000410000 */
[C---:B------:R-:W-:Y:S03]  /*10290*/  FMUL.FTZ R36, R2.reuse, R172 ;  /* 0x000000ac02247220 */ /* 0x040fe60000410000 */
[--C-:B------:R-:W-:Y:S02]  /*102a0*/  FFMA.FTZ R135, R135, c[0x0][0x2d0], -R138.reuse ;  /* 0x0000b40087877a23 */ /* 0x100fe4000001088a */
[C---:B------:R-:W-:Y:S03]  /*102b0*/  HMMA.16816.F32.BF16 R32, R140.reuse, R38, R32 ;  /* 0x000000268c20723c */ /* 0x040fe60000041820 */
[----:B------:R-:W-:Y:S01]  /*102c0*/  FMUL.FTZ R37, R2, R173 ;  /* 0x000000ad02257220 */ /* 0x000fe20000410000 */
[----:B------:R-:W-:Y:S01]  /*102d0*/  MOV R173, R152 ;  /* 0x0000009800ad7202 */ /* 0x000fe20000000f00 */
[C---:B------:R-:W-:Y:S01]  /*102e0*/  FMUL.FTZ R123, R0.reuse, R123 ;  /* 0x0000007b007b7220 */ /* 0x040fe20000410000 */
[----:B------:R-:W1:Y:S01]  /*102f0*/  LDSM.16.MT88.4 R152, [R220+0x3000] ;  /* 0x00300000dc98783b */ /* 0x000e620000004200 */
[C---:B------:R-:W-:Y:S01]  /*10300*/  FMUL.FTZ R38, R0.reuse, R174 ;  /* 0x000000ae00267220 */ /* 0x040fe20000410000 */
[----:B------:R-:W-:Y:S01]  /*10310*/  MOV R174, R211 ;  /* 0x000000d300ae7202 */ /* 0x000fe20000000f00 */
[----:B------:R-:W-:Y:S03]  /*10320*/  FMUL.FTZ R39, R0, R175 ;  /* 0x000000af00277220 */ /* 0x000fe60000410000 */
[C---:B------:R-:W-:Y:S02]  /*10330*/  FMUL.FTZ R124, R2.reuse, R124 ;  /* 0x0000007c027c7220 */ /* 0x040fe40000410000 */
[----:B------:R-:W-:Y:S02]  /*10340*/  FMUL.FTZ R125, R2, R125 ;  /* 0x0000007d027d7220 */ /* 0x000fe40000410000 */
[C---:B------:R-:W-:Y:S03]  /*10350*/  HMMA.16816.F32.BF16 R36, R140.reuse, R44, R36 ;  /* 0x0000002c8c24723c */ /* 0x040fe60000041824 */
[C---:B------:R-:W-:Y:S02]  /*10360*/  FMUL.FTZ R126, R0.reuse, R126 ;  /* 0x0000007e007e7220 */ /* 0x040fe40000410000 */
[----:B------:R-:W-:Y:S02]  /*10370*/  FMUL.FTZ R127, R0, R127 ;  /* 0x0000007f007f7220 */ /* 0x000fe40000410000 */
[C---:B------:R-:W-:Y:S01]  /*10380*/  FMUL.FTZ R44, R2.reuse, R180 ;  /* 0x000000b4022c7220 */ /* 0x040fe20000410000 */
[C---:B------:R-:W-:Y:S04]  /*10390*/  HMMA.16816.F32.BF16 R40, R140.reuse, R46, R40 ;  /* 0x0000002e8c28723c */ /* 0x040fe80000041828 */
[----:B------:R-:W-:Y:S01]  /*103a0*/  MOV R180, R190 ;  /* 0x000000be00b47202 */ /* 0x000fe20000000f00 */
[C---:B------:R-:W-:Y:S01]  /*103b0*/  FMUL.FTZ R45, R2.reuse, R181 ;  /* 0x000000b5022d7220 */ /* 0x040fe20000410000 */
[----:B------:R-:W-:Y:S01]  /*103c0*/  MOV R190, R49 ;  /* 0x0000003100be7202 */ /* 0x000fe20000000f00 */
[----:B------:R-:W-:Y:S01]  /*103d0*/  FMUL.FTZ R49, R2, R185 ;  /* 0x000000b902317220 */ /* 0x000fe20000410000 */
[----:B------:R-:W-:Y:S01]  /*103e0*/  MOV R185, R3 ;  /* 0x0000000300b97202 */ /* 0x000fe20000000f00 */
[--C-:B------:R-:W-:Y:S03]  /*103f0*/  FFMA.FTZ R3, R196, c[0x0][0x2d0], -R138.reuse ;  /* 0x0000b400c4037a23 */ /* 0x100fe6000001088a */
[C---:B------:R-:W-:Y:S01]  /*10400*/  FMUL.FTZ R47, R0.reuse, R183 ;  /* 0x000000b7002f7220 */ /* 0x040fe20000410000 */
[----:B------:R-:W-:Y:S01]  /*10410*/  MOV R196, R212 ;  /* 0x000000d400c47202 */ /* 0x000fe20000000f00 */
[----:B------:R3:W-:Y:S01]  /*10420*/  MUFU.EX2 R183, R3 ;  /* 0x0000000300b77308 */ /* 0x0007e20000000800 */
[----:B------:R-:W-:Y:S01]  /*10430*/  FMUL.FTZ R46, R0, R182 ;  /* 0x000000b6002e7220 */ /* 0x000fe20000410000 */
[----:B------:R-:W-:Y:S01]  /*10440*/  MOV R181, R156 ;  /* 0x0000009c00b57202 */ /* 0x000fe20000000f00 */
[C---:B------:R-:W-:Y:S01]  /*10450*/  FMUL.FTZ R128, R2.reuse, R128 ;  /* 0x0000008002807220 */ /* 0x040fe20000410000 */
[----:B------:R-:W-:Y:S01]  /*10460*/  LDSM.16.MT88.4 R156, [R221+0x800] ;  /* 0x00080000dd9c783b */ /* 0x000fe20000004200 */
[----:B------:R-:W-:Y:S01]  /*10470*/  MOV R182, R191 ;  /* 0x000000bf00b67202 */ /* 0x000fe20000000f00 */
[----:B------:R-:W-:Y:S01]  /*10480*/  FMUL.FTZ R129, R2, R129 ;  /* 0x0000008102817220 */ /* 0x000fe20000410000 */
[----:B------:R-:W-:Y:S01]  /*10490*/  MOV R191, R50 ;  /* 0x0000003200bf7202 */ /* 0x000fe20000000f00 */
[C---:B------:R-:W-:Y:S03]  /*104a0*/  HMMA.16816.F32.BF16 R44, R140.reuse, R144, R44 ;  /* 0x000000908c2c723c */ /* 0x040fe6000004182c */
[C---:B------:R-:W-:Y:S01]  /*104b0*/  FMUL.FTZ R50, R0.reuse, R186 ;  /* 0x000000ba00327220 */ /* 0x040fe20000410000 */
[----:B------:R-:W-:Y:S01]  /*104c0*/  MOV R186, R51 ;  /* 0x0000003300ba7202 */ /* 0x000fe20000000f00 */
[C---:B------:R-:W-:Y:S01]  /*104d0*/  FMUL.FTZ R51, R0.reuse, R187 ;  /* 0x000000bb00337220 */ /* 0x040fe20000410000 */
[----:B------:R-:W-:Y:S01]  /*104e0*/  MOV R187, R210 ;  /* 0x000000d200bb7202 */ /* 0x000fe20000000f00 */
[C---:B------:R-:W-:Y:S02]  /*104f0*/  FMUL.FTZ R130, R0.reuse, R130 ;  /* 0x0000008200827220 */ /* 0x040fe40000410000 */
[----:B------:R-:W-:Y:S03]  /*10500*/  FMUL.FTZ R131, R0, R131 ;  /* 0x0000008300837220 */ /* 0x000fe60000410000 */
[C---:B------:R-:W-:Y:S01]  /*10510*/  HMMA.16816.F32.BF16 R48, R140.reuse, R146, R48 ;  /* 0x000000928c30723c */ /* 0x040fe20000041830 */
[----:B------:R-:W4:Y:S02]  /*10520*/  LDSM.16.MT88.4 R144, [R217+0x6000] ;  /* 0x00600000d990783b */ /* 0x000f240000004200 */
[----:B---3--:R-:W-:Y:S01]  /*10530*/  FFMA.FTZ R3, R197, c[0x0][0x2d0], -R138 ;  /* 0x0000b400c5037a23 */ /* 0x008fe2000001088a */
[----:B------:R-:W-:Y:S04]  /*10540*/  MOV R197, R213 ;  /* 0x000000d500c57202 */ /* 0x000fe80000000f00 */
[C---:B--2---:R-:W-:Y:S01]  /*10550*/  HMMA.16816.F32.BF16 R52, R140.reuse, R148, R52 ;  /* 0x000000948c34723c */ /* 0x044fe20000041834 */
[----:B------:R2:W-:Y:S07]  /*10560*/  MUFU.EX2 R172, R3 ;  /* 0x0000000300ac7308 */ /* 0x0005ee0000000800 */
[C---:B------:R-:W-:Y:S01]  /*10570*/  HMMA.16816.F32.BF16 R56, R140.reuse, R150, R56 ;  /* 0x000000968c38723c */ /* 0x040fe20000041838 */
[----:B------:R-:W3:Y:S07]  /*10580*/  LDSM.16.MT88.4 R148, [R218+0x6000] ;  /* 0x00600000da94783b */ /* 0x000eee0000004200 */
[C---:B-1----:R-:W-:Y:S08]  /*10590*/  HMMA.16816.F32.BF16 R60, R140.reuse, R152, R60 ;  /* 0x000000988c3c723c */ /* 0x042ff0000004183c */
[C---:B------:R-:W-:Y:S01]  /*105a0*/  HMMA.16816.F32.BF16 R64, R140.reuse, R154, R64 ;  /* 0x0000009a8c40723c */ /* 0x040fe20000041840 */
[----:B------:R-:W1:Y:S03]  /*105b0*/  LDSM.16.MT88.4 R152, [R221+0x6000] ;  /* 0x00600000dd98783b */ /* 0x000e660000004200 */
[--C-:B--2---:R-:W-:Y:S04]  /*105c0*/  FFMA.FTZ R3, R198, c[0x0][0x2d0], -R134.reuse ;  /* 0x0000b400c6037a23 */ /* 0x104fe80000010886 */
[----:B------:R2:W-:Y:S01]  /*105d0*/  MUFU.EX2 R213, R3 ;  /* 0x0000000300d57308 */ /* 0x0005e20000000800 */
[C---:B----4-:R-:W-:Y:S08]  /*105e0*/  HMMA.16816.F32.BF16 R68, R140.reuse, R144, R68 ;  /* 0x000000908c44723c */ /* 0x050ff00000041844 */
[C---:B------:R-:W-:Y:S01]  /*105f0*/  HMMA.16816.F32.BF16 R72, R140.reuse, R146, R72 ;  /* 0x000000928c48723c */ /* 0x040fe20000041848 */
[----:B------:R-:W4:Y:S07]  /*10600*/  LDSM.16.MT88.4 R144, [R220+0x6000] ;  /* 0x00600000dc90783b */ /* 0x000f2e0000004200 */
[C---:B---3--:R-:W-:Y:S04]  /*10610*/  HMMA.16816.F32.BF16 R76, R140.reuse, R148, R76 ;  /* 0x000000948c4c723c */ /* 0x048fe8000004184c */
[----:B--2---:R-:W-:Y:S04]  /*10620*/  FFMA.FTZ R3, R199, c[0x0][0x2d0], -R134 ;  /* 0x0000b400c7037a23 */ /* 0x004fe80000010886 */
[C---:B------:R-:W-:Y:S01]  /*10630*/  HMMA.16816.F32.BF16 R80, R140.reuse, R150, R80 ;  /* 0x000000968c50723c */ /* 0x040fe20000041850 */
[----:B------:R-:W2:Y:S01]  /*10640*/  LDSM.16.MT88.4 R148, [R217+0x9000] ;  /* 0x00900000d994783b */ /* 0x000ea20000004200 */
[----:B------:R3:W-:Y:S06]  /*10650*/  MUFU.EX2 R212, R3 ;  /* 0x0000000300d47308 */ /* 0x0007ec0000000800 */
[C---:B-1----:R-:W-:Y:S08]  /*10660*/  HMMA.16816.F32.BF16 R84, R140.reuse, R152, R84 ;  /* 0x000000988c54723c */ /* 0x042ff00000041854 */
[C---:B------:R-:W-:Y:S01]  /*10670*/  HMMA.16816.F32.BF16 R88, R140.reuse, R154, R88 ;  /* 0x0000009a8c58723c */ /* 0x040fe20000041858 */
[----:B------:R-:W1:Y:S07]  /*10680*/  LDSM.16.MT88.4 R152, [R218+0x9000] ;  /* 0x00900000da98783b */ /* 0x000e6e0000004200 */
[C---:B----4-:R-:W-:Y:S04]  /*10690*/  HMMA.16816.F32.BF16 R92, R140.reuse, R144, R92 ;  /* 0x000000908c5c723c */ /* 0x050fe8000004185c */
[--C-:B---3--:R-:W-:Y:S04]  /*106a0*/  FFMA.FTZ R3, R204, c[0x0][0x2d0], -R138.reuse ;  /* 0x0000b400cc037a23 */ /* 0x108fe8000001088a */
[----:B------:R3:W-:Y:S01]  /*106b0*/  MUFU.EX2 R175, R3 ;  /* 0x0000000300af7308 */ /* 0x0007e20000000800 */
[C---:B------:R-:W-:Y:S01]  /*106c0*/  HMMA.16816.F32.BF16 R96, R140.reuse, R146, R96 ;  /* 0x000000928c60723c */ /* 0x040fe20000041860 */
[----:B------:R-:W4:Y:S07]  /*106d0*/  LDSM.16.MT88.4 R144, [R221+0x9000] ;  /* 0x00900000dd90783b */ /* 0x000f2e0000004200 */
[C---:B--2---:R-:W-:Y:S08]  /*106e0*/  HMMA.16816.F32.BF16 R100, R140.reuse, R148, R100 ;  /* 0x000000948c64723c */ /* 0x044ff00000041864 */
[C---:B------:R-:W-:Y:S01]  /*106f0*/  HMMA.16816.F32.BF16 R104, R140.reuse, R150, R104 ;  /* 0x000000968c68723c */ /* 0x040fe20000041868 */
[----:B------:R-:W2:Y:S03]  /*10700*/  LDSM.16.MT88.4 R148, [R220+0x9000] ;  /* 0x00900000dc94783b */ /* 0x000ea60000004200 */
[----:B---3--:R-:W-:Y:S04]  /*10710*/  FFMA.FTZ R3, R205, c[0x0][0x2d0], -R138 ;  /* 0x0000b400cd037a23 */ /* 0x008fe8000001088a */
[C---:B-1----:R-:W-:Y:S01]  /*10720*/  HMMA.16816.F32.BF16 R108, R140.reuse, R152, R108 ;  /* 0x000000988c6c723c */ /* 0x042fe2000004186c */
[----:B------:R1:W3:Y:S07]  /*10730*/  MUFU.EX2 R171, R3 ;  /* 0x0000000300ab7308 */ /* 0x0002ee0000000800 */
[C---:B------:R-:W-:Y:S01]  /*10740*/  HMMA.16816.F32.BF16 R112, R140.reuse, R154, R112 ;  /* 0x0000009a8c70723c */ /* 0x040fe20000041870 */
[----:B------:R-:W-:Y:S07]  /*10750*/  LDSM.16.MT88.4 R152, [R218+0x800] ;  /* 0x00080000da98783b */ /* 0x000fee0000004200 */
[C---:B----4-:R-:W-:Y:S08]  /*10760*/  HMMA.16816.F32.BF16 R116, R140.reuse, R144, R116 ;  /* 0x000000908c74723c */ /* 0x050ff00000041874 */
[C---:B------:R-:W-:Y:S01]  /*10770*/  HMMA.16816.F32.BF16 R120, R140.reuse, R146, R120 ;  /* 0x000000928c78723c */ /* 0x040fe20000041878 */
[----:B------:R-:W4:Y:S03]  /*10780*/  LDSM.16.MT88.4 R144, [R217+0x800] ;  /* 0x00080000d990783b */ /* 0x000f260000004200 */
[--C-:B-1----:R-:W-:Y:S04]  /*10790*/  FFMA.FTZ R3, R206, c[0x0][0x2d0], -R134.reuse ;  /* 0x0000b400ce037a23 */ /* 0x102fe80000010886 */
[C---:B--2---:R-:W-:Y:S01]  /*107a0*/  HMMA.16816.F32.BF16 R124, R140.reuse, R148, R124 ;  /* 0x000000948c7c723c */ /* 0x044fe2000004187c */
[----:B------:R1:W-:Y:S07]  /*107b0*/  MUFU.EX2 R211, R3 ;  /* 0x0000000300d37308 */ /* 0x0003ee0000000800 */
[----:B------:R-:W-:Y:S01]  /*107c0*/  HMMA.16816.F32.BF16 R128, R140, R150, R128 ;  /* 0x000000968c80723c */ /* 0x000fe20000041880 */
[----:B------:R-:W2:Y:S06]  /*107d0*/  LDSM.16.MT88.4 R148, [R217+0x3800] ;  /* 0x00380000d994783b */ /* 0x000eac0000004200 */
[----:B---3--:R-:W-:Y:S02]  /*107e0*/  F2FP.BF16.PACK_AB R142, R171, R175 ;  /* 0x000000afab8e723e */ /* 0x008fe400000010ff */
[----:B------:R-:W-:Y:S03]  /*107f0*/  F2FP.BF16.PACK_AB R140, R172, R183 ;  /* 0x000000b7ac8c723e */ /* 0x000fe600000010ff */
[----:B------:R-:W-:Y:S01]  /*10800*/  F2FP.BF16.PACK_AB R141, R212, R213 ;  /* 0x000000d5d48d723e */ /* 0x000fe200000010ff */
[----:B-1----:R-:W-:Y:S04]  /*10810*/  FFMA.FTZ R3, R207, c[0x0][0x2d0], -R134 ;  /* 0x0000b400cf037a23 */ /* 0x002fe80000010886 */
[----:B------:R1:W3:Y:S02]  /*10820*/  MUFU.EX2 R210, R3 ;  /* 0x0000000300d27308 */ /* 0x0002e40000000800 */
[--C-:B-1----:R-:W-:Y:S01]  /*10830*/  FFMA.FTZ R3, R208, c[0x0][0x2d0], -R138.reuse ;  /* 0x0000b400d0037a23 */ /* 0x102fe2000001088a */
[----:B---3--:R-:W-:Y:S07]  /*10840*/  F2FP.BF16.PACK_AB R143, R210, R211 ;  /* 0x000000d3d28f723e */ /* 0x008fee00000010ff */
[----:B------:R1:W-:Y:S01]  /*10850*/  MUFU.EX2 R167, R3 ;  /* 0x0000000300a77308 */ /* 0x0003e20000000800 */
[C---:B----4-:R-:W-:Y:S08]  /*10860*/  HMMA.16816.F32.BF16 R4, R140.reuse, R144, R4 ;  /* 0x000000908c04723c */ /* 0x050ff00000041804 */
[C---:B------:R-:W-:Y:S01]  /*10870*/  HMMA.16816.F32.BF16 R8, R140.reuse, R146, R8 ;  /* 0x000000928c08723c */ /* 0x040fe20000041808 */
[----:B------:R-:W3:Y:S07]  /*10880*/  LDSM.16.MT88.4 R144, [R218+0x3800] ;  /* 0x00380000da90783b */ /* 0x000eee0000004200 */
[C---:B------:R-:W-:Y:S04]  /*10890*/  HMMA.16816.F32.BF16 R12, R140.reuse, R152, R12 ;  /* 0x000000988c0c723c */ /* 0x040fe8000004180c */
[----:B-1----:R-:W-:Y:S04]  /*108a0*/  FFMA.FTZ R3, R209, c[0x0][0x2d0], -R138 ;  /* 0x0000b400d1037a23 */ /* 0x002fe8000001088a */
[C---:B------:R-:W-:Y:S01]  /*108b0*/  HMMA.16816.F32.BF16 R16, R140.reuse, R154, R16 ;  /* 0x0000009a8c10723c */ /* 0x040fe20000041810 */
[----:B------:R1:W4:Y:S01]  /*108c0*/  MUFU.EX2 R169, R3 ;  /* 0x0000000300a97308 */ /* 0x0003220000000800 */
[----:B------:R-:W3:Y:S06]  /*108d0*/  LDSM.16.MT88.4 R152, [R221+0x3800] ;  /* 0x00380000dd98783b */ /* 0x000eec0000004200 */
[C---:B------:R-:W-:Y:S08]  /*108e0*/  HMMA.16816.F32.BF16 R20, R140.reuse, R156, R20 ;  /* 0x0000009c8c14723c */ /* 0x040ff00000041814 */
[C---:B------:R-:W-:Y:S01]  /*108f0*/  HMMA.16816.F32.BF16 R24, R140.reuse, R158, R24 ;  /* 0x0000009e8c18723c */ /* 0x040fe20000041818 */
[----:B------:R-:W4:Y:S07]  /*10900*/  LDSM.16.MT88.4 R156, [R220+0x3800] ;  /* 0x00380000dc9c783b */ /* 0x000f2e0000004200 */
[C---:B------:R-:W-:Y:S04]  /*10910*/  HMMA.16816.F32.BF16 R28, R140.reuse, R160, R28 ;  /* 0x000000a08c1c723c */ /* 0x040fe8000004181c */
[--C-:B-1----:R-:W-:Y:S04]  /*10920*/  FFMA.FTZ R3, R214, c[0x0][0x2d0], -R134.reuse ;  /* 0x0000b400d6037a23 */ /* 0x102fe80000010886 */
[C---:B------:R-:W-:Y:S01]  /*10930*/  HMMA.16816.F32.BF16 R32, R140.reuse, R162, R32 ;  /* 0x000000a28c20723c */ /* 0x040fe20000041820 */
[----:B------:R1:W-:Y:S01]  /*10940*/  MUFU.EX2 R207, R3 ;  /* 0x0000000300cf7308 */ /* 0x0003e20000000800 */
[----:B------:R-:W4:Y:S06]  /*10950*/  LDSM.16.MT88.4 R160, [R217+0x6800] ;  /* 0x00680000d9a0783b */ /* 0x000f2c0000004200 */
[C---:B--2---:R-:W-:Y:S08]  /*10960*/  HMMA.16816.F32.BF16 R36, R140.reuse, R148, R36 ;  /* 0x000000948c24723c */ /* 0x044ff00000041824 */
[C---:B------:R-:W-:Y:S01]  /*10970*/  HMMA.16816.F32.BF16 R40, R140.reuse, R150, R40 ;  /* 0x000000968c28723c */ /* 0x040fe20000041828 */
[----:B------:R-:W2:Y:S07]  /*10980*/  LDSM.16.MT88.4 R148, [R218+0x6800] ;  /* 0x00680000da94783b */ /* 0x000eae0000004200 */
[C---:B---3--:R-:W-:Y:S04]  /*10990*/  HMMA.16816.F32.BF16 R44, R140.reuse, R144, R44 ;  /* 0x000000908c2c723c */ /* 0x048fe8000004182c */
[----:B-1----:R-:W-:Y:S02]  /*109a0*/  FFMA.FTZ R3, R215, c[0x0][0x2d0], -R134 ;  /* 0x0000b400d7037a23 */ /* 0x002fe40000010886 */
[----:B------:R-:W-:Y:S02]  /*109b0*/  MUFU.EX2 R215, R135 ;  /* 0x0000008700d77308 */ /* 0x000fe40000000800 */
[C---:B------:R-:W-:Y:S01]  /*109c0*/  HMMA.16816.F32.BF16 R48, R140.reuse, R146, R48 ;  /* 0x000000928c30723c */ /* 0x040fe20000041830 */
[----:B------:R-:W1:Y:S07]  /*109d0*/  LDSM.16.MT88.4 R144, [R221+0x6800] ;  /* 0x00680000dd90783b */ /* 0x000e6e0000004200 */
[C---:B------:R-:W-:Y:S01]  /*109e0*/  HMMA.16816.F32.BF16 R52, R140.reuse, R152, R52 ;  /* 0x000000988c34723c */ /* 0x040fe20000041834 */
[----:B------:R3:W-:Y:S07]  /*109f0*/  MUFU.EX2 R206, R3 ;  /* 0x0000000300ce7308 */ /* 0x0007ee0000000800 */
[C---:B------:R-:W-:Y:S01]  /*10a00*/  HMMA.16816.F32.BF16 R56, R140.reuse, R154, R56 ;  /* 0x0000009a8c38723c */ /* 0x040fe20000041838 */
[----:B------:R-:W1:Y:S02]  /*10a10*/  LDSM.16.MT88.4 R152, [R220+0x6800] ;  /* 0x00680000dc98783b */ /* 0x000e640000004200 */
[----:B------:R-:W-:Y:S05]  /*10a20*/  MUFU.EX2 R135, R136 ;  /* 0x0000008800877308 */ /* 0x000fea0000000800 */
[C---:B----4-:R-:W-:Y:S08]  /*10a30*/  HMMA.16816.F32.BF16 R60, R140.reuse, R156, R60 ;  /* 0x0000009c8c3c723c */ /* 0x050ff0000004183c */
[C---:B------:R-:W-:Y:S01]  /*10a40*/  HMMA.16816.F32.BF16 R64, R140.reuse, R158, R64 ;  /* 0x0000009e8c40723c */ /* 0x040fe20000041840 */
[----:B------:R-:W4:Y:S03]  /*10a50*/  LDSM.16.MT88.4 R156, [R217+0x9800] ;  /* 0x00980000d99c783b */ /* 0x000f260000004200 */
[--C-:B---3--:R-:W-:Y:S01]  /*10a60*/  FFMA.FTZ R3, R197, c[0x0][0x2d0], -R138.reuse ;  /* 0x0000b400c5037a23 */ /* 0x108fe2000001088a */
[----:B------:R-:W-:Y:S02]  /*10a70*/  MOV R197, R196 ;  /* 0x000000c400c57202 */ /* 0x000fe40000000f00 */
[----:B------:R-:W-:Y:S01]  /*10a80*/  MOV R196, R187 ;  /* 0x000000bb00c47202 */ /* 0x000fe20000000f00 */
[C---:B------:R-:W-:Y:S04]  /*10a90*/  HMMA.16816.F32.BF16 R68, R140.reuse, R160, R68 ;  /* 0x000000a08c44723c */ /* 0x040fe80000041844 */
[----:B------:R-:W-:Y:S02]  /*10aa0*/  MOV R187, R173 ;  /* 0x000000ad00bb7202 */ /* 0x000fe40000000f00 */
[----:B------:R-:W-:Y:S02]  /*10ab0*/  MOV R173, R170 ;  /* 0x000000aa00ad7202 */ /* 0x000fe40000000f00 */
[C---:B------:R-:W-:Y:S01]  /*10ac0*/  HMMA.16816.F32.BF16 R72, R140.reuse, R162, R72 ;  /* 0x000000a28c48723c */ /* 0x040fe20000041848 */
[----:B------:R3:W-:Y:S01]  /*10ad0*/  MUFU.EX2 R170, R3 ;  /* 0x0000000300aa7308 */ /* 0x0007e20000000800 */
[----:B------:R-:W-:Y:S06]  /*10ae0*/  LDSM.16.MT88.4 R160, [R220+0x1000] ;  /* 0x00100000dca0783b */ /* 0x000fec0000004200 */
[C---:B--2---:R-:W-:Y:S08]  /*10af0*/  HMMA.16816.F32.BF16 R76, R140.reuse, R148, R76 ;  /* 0x000000948c4c723c */ /* 0x044ff0000004184c */
[C---:B------:R-:W-:Y:S01]  /*10b00*/  HMMA.16816.F32.BF16 R80, R140.reuse, R150, R80 ;  /* 0x000000968c50723c */ /* 0x040fe20000041850 */
[----:B------:R-:W2:Y:S07]  /*10b10*/  LDSM.16.MT88.4 R148, [R218+0x9800] ;  /* 0x00980000da94783b */ /* 0x000eae0000004200 */
[C---:B-1----:R-:W-:Y:S04]  /*10b20*/  HMMA.16816.F32.BF16 R84, R140.reuse, R144, R84 ;  /* 0x000000908c54723c */ /* 0x042fe80000041854 */
[----:B---3--:R-:W-:Y:S01]  /*10b30*/  FFMA.FTZ R3, R197, c[0x0][0x2d0], -R138 ;  /* 0x0000b400c5037a23 */ /* 0x008fe2000001088a */
[----:B------:R-:W-:Y:S02]  /*10b40*/  MOV R197, R196 ;  /* 0x000000c400c57202 */ /* 0x000fe40000000f00 */
[----:B------:R-:W-:Y:S01]  /*10b50*/  MOV R196, R173 ;  /* 0x000000ad00c47202 */ /* 0x000fe20000000f00 */
[C---:B------:R-:W-:Y:S01]  /*10b60*/  HMMA.16816.F32.BF16 R88, R140.reuse, R146, R88 ;  /* 0x000000928c58723c */ /* 0x040fe20000041858 */
[----:B------:R-:W1:Y:S03]  /*10b70*/  LDSM.16.MT88.4 R144, [R221+0x9800] ;  /* 0x00980000dd90783b */ /* 0x000e660000004200 */
[----:B------:R-:W-:Y:S02]  /*10b80*/  MOV R173, R168 ;  /* 0x000000a800ad7202 */ /* 0x000fe40000000f00 */
[----:B------:R3:W1:Y:S02]  /*10b90*/  MUFU.EX2 R168, R3 ;  /* 0x0000000300a87308 */ /* 0x0006640000000800 */
        /* <DEDUP_REMOVED lines=12> */
[----:B----4-:R-:W-:Y:S01]  /*10c60*/  FFMA.FTZ R3, R197, c[0x0][0x2d0], -R134 ;  /* 0x0000b400c5037a23 */ /* 0x010fe20000010886 */
[----:B------:R-:W-:Y:S02]  /*10c70*/  MOV R197, R196 ;  /* 0x000000c400c57202 */ /* 0x000fe40000000f00 */
[----:B------:R-:W-:Y:S01]  /*10c80*/  MOV R196, R202 ;  /* 0x000000ca00c47202 */ /* 0x000fe20000000f00 */
[C---:B------:R-:W-:Y:S01]  /*10c90*/  HMMA.16816.F32.BF16 R120, R140.reuse, R146, R120 ;  /* 0x000000928c78723c */ /* 0x040fe20000041878 */
[----:B------:R1:W4:Y:S01]  /*10ca0*/  MUFU.EX2 R202, R3 ;  /* 0x0000000300ca7308 */ /* 0x0003220000000800 */
[----:B------:R-:W2:Y:S06]  /*10cb0*/  LDSM.16.MT88.4 R144, [R221+0x1000] ;  /* 0x00100000dd90783b */ /* 0x000eac0000004200 */
[C---:B------:R-:W-:Y:S08]  /*10cc0*/  HMMA.16816.F32.BF16 R124, R140.reuse, R152, R124 ;  /* 0x000000988c7c723c */ /* 0x040ff0000004187c */
[----:B------:R-:W-:Y:S01]  /*10cd0*/  HMMA.16816.F32.BF16 R128, R140, R154, R128 ;  /* 0x0000009a8c80723c */ /* 0x000fe20000041880 */
[----:B------:R-:W2:Y:S06]  /*10ce0*/  LDSM.16.MT88.4 R152, [R217+0x4000] ;  /* 0x00400000d998783b */ /* 0x000eac0000004200 */
[----:B------:R-:W-:Y:S01]  /*10cf0*/  F2FP.BF16.PACK_AB R140, R169, R167 ;  /* 0x000000a7a98c723e */ /* 0x000fe200000010ff */
[--C-:B-1----:R-:W-:Y:S01]  /*10d00*/  FFMA.FTZ R3, R196, c[0x0][0x2d0], -R138.reuse ;  /* 0x0000b400c4037a23 */ /* 0x102fe2000001088a */
[----:B------:R-:W-:Y:S03]  /*10d10*/  MOV R196, R174 ;  /* 0x000000ae00c47202 */ /* 0x000fe60000000f00 */
[----:B------:R1:W-:Y:S01]  /*10d20*/  MUFU.EX2 R174, R3 ;  /* 0x0000000300ae7308 */ /* 0x0003e20000000800 */
[----:B------:R-:W-:Y:S02]  /*10d30*/  F2FP.BF16.PACK_AB R142, R168, R170 ;  /* 0x000000aaa88e723e */ /* 0x000fe400000010ff */
[----:B------:R-:W-:Y:S02]  /*10d40*/  F2FP.BF16.PACK_AB R141, R206, R207 ;  /* 0x000000cfce8d723e */ /* 0x000fe400000010ff */
[----:B----4-:R-:W-:Y:S07]  /*10d50*/  F2FP.BF16.PACK_AB R143, R202, R203 ;  /* 0x000000cbca8f723e */ /* 0x010fee00000010ff */
[C---:B---3--:R-:W-:Y:S08]  /*10d60*/  HMMA.16816.F32.BF16 R4, R140.reuse, R156, R4 ;  /* 0x0000009c8c04723c */ /* 0x048ff00000041804 */
[C---:B------:R-:W-:Y:S01]  /*10d70*/  HMMA.16816.F32.BF16 R8, R140.reuse, R158, R8 ;  /* 0x0000009e8c08723c */ /* 0x040fe20000041808 */
[----:B------:R-:W3:Y:S03]  /*10d80*/  LDSM.16.MT88.4 R156, [R218+0x4000] ;  /* 0x00400000da9c783b */ /* 0x000ee60000004200 */
[----:B-1----:R-:W-:Y:S04]  /*10d90*/  FFMA.FTZ R3, R173, c[0x0][0x2d0], -R138 ;  /* 0x0000b400ad037a23 */ /* 0x002fe8000001088a */
[C---:B--2---:R-:W-:Y:S01]  /*10da0*/  HMMA.16816.F32.BF16 R12, R140.reuse, R148, R12 ;  /* 0x000000948c0c723c */ /* 0x044fe2000004180c */
[----:B------:R1:W2:Y:S07]  /*10db0*/  MUFU.EX2 R173, R3 ;  /* 0x0000000300ad7308 */ /* 0x0002ae0000000800 */
[C---:B------:R-:W-:Y:S01]  /*10dc0*/  HMMA.16816.F32.BF16 R16, R140.reuse, R150, R16 ;  /* 0x000000968c10723c */ /* 0x040fe20000041810 */
[----:B------:R-:W4:Y:S07]  /*10dd0*/  LDSM.16.MT88.4 R148, [R221+0x4000] ;  /* 0x00400000dd94783b */ /* 0x000f2e0000004200 */
[C---:B------:R-:W-:Y:S08]  /*10de0*/  HMMA.16816.F32.BF16 R20, R140.reuse, R144, R20 ;  /* 0x000000908c14723c */ /* 0x040ff00000041814 */
[C---:B------:R-:W-:Y:S01]  /*10df0*/  HMMA.16816.F32.BF16 R24, R140.reuse, R146, R24 ;  /* 0x000000928c18723c */ /* 0x040fe20000041818 */
[----:B------:R-:W2:Y:S03]  /*10e00*/  LDSM.16.MT88.4 R144, [R220+0x4000] ;  /* 0x00400000dc90783b */ /* 0x000ea60000004200 */
[--C-:B-1----:R-:W-:Y:S01]  /*10e10*/  FFMA.FTZ R3, R197, c[0x0][0x2d0], -R134.reuse ;  /* 0x0000b400c5037a23 */ /* 0x102fe20000010886 */
[----:B------:R-:W-:Y:S03]  /*10e20*/  MOV R197, R201 ;  /* 0x000000c900c57202 */ /* 0x000fe60000000f00 */
[C---:B------:R-:W-:Y:S01]  /*10e30*/  HMMA.16816.F32.BF16 R28, R140.reuse, R160, R28 ;  /* 0x000000a08c1c723c */ /* 0x040fe2000004181c */
[----:B------:R1:W-:Y:S07]  /*10e40*/  MUFU.EX2 R201, R3 ;  /* 0x0000000300c97308 */ /* 0x0003ee0000000800 */
[C---:B------:R-:W-:Y:S01]  /*10e50*/  HMMA.16816.F32.BF16 R32, R140.reuse, R162, R32 ;  /* 0x000000a28c20723c */ /* 0x040fe20000041820 */
[----:B------:R-:W2:Y:S07]  /*10e60*/  LDSM.16.MT88.4 R160, [R217+0x7000] ;  /* 0x00700000d9a0783b */ /* 0x000eae0000004200 */
[C---:B------:R-:W-:Y:S08]  /*10e70*/  HMMA.16816.F32.BF16 R36, R140.reuse, R152, R36 ;  /* 0x000000988c24723c */ /* 0x040ff00000041824 */
[C---:B------:R-:W-:Y:S01]  /*10e80*/  HMMA.16816.F32.BF16 R40, R140.reuse, R154, R40 ;  /* 0x0000009a8c28723c */ /* 0x040fe20000041828 */
[----:B------:R-:W2:Y:S03]  /*10e90*/  LDSM.16.MT88.4 R152, [R218+0x7000] ;  /* 0x00700000da98783b */ /* 0x000ea60000004200 */
[----:B-1----:R-:W-:Y:S01]  /*10ea0*/  FFMA.FTZ R3, R196, c[0x0][0x2d0], -R134 ;  /* 0x0000b400c4037a23 */ /* 0x002fe20000010886 */
[----:B------:R-:W-:Y:S03]  /*10eb0*/  MOV R196, R200 ;  /* 0x000000c800c47202 */ /* 0x000fe60000000f00 */
[C---:B---3--:R-:W-:Y:S01]  /*10ec0*/  HMMA.16816.F32.BF16 R44, R140.reuse, R156, R44 ;  /* 0x0000009c8c2c723c */ /* 0x048fe2000004182c */
[----:B------:R1:W3:Y:S07]  /*10ed0*/  MUFU.EX2 R200, R3 ;  /* 0x0000000300c87308 */ /* 0x0002ee0000000800 */
[C---:B------:R-:W-:Y:S01]  /*10ee0*/  HMMA.16816.F32.BF16 R48, R140.reuse, R158, R48 ;  /* 0x0000009e8c30723c */ /* 0x040fe20000041830 */
[----:B------:R-:W3:Y:S07]  /*10ef0*/  LDSM.16.MT88.4 R156, [R221+0x7000] ;  /* 0x00700000dd9c783b */ /* 0x000eee0000004200 */
[C---:B----4-:R-:W-:Y:S08]  /*10f00*/  HMMA.16816.F32.BF16 R52, R140.reuse, R148, R52 ;  /* 0x000000948c34723c */ /* 0x050ff00000041834 */
[C---:B------:R-:W-:Y:S01]  /*10f10*/  HMMA.16816.F32.BF16 R56, R140.reuse, R150, R56 ;  /* 0x000000968c38723c */ /* 0x040fe20000041838 */
[----:B------:R-:W4:Y:S03]  /*10f20*/  LDSM.16.MT88.4 R148, [R220+0x7000] ;  /* 0x00700000dc94783b */ /* 0x000f260000004200 */
[----:B-1----:R-:W-:Y:S04]  /*10f30*/  FFMA.FTZ R3, R197, c[0x0][0x2d0], -R138 ;  /* 0x0000b400c5037a23 */ /* 0x002fe8000001088a */
[C---:B--2---:R-:W-:Y:S01]  /*10f40*/  HMMA.16816.F32.BF16 R60, R140.reuse, R144, R60 ;  /* 0x000000908c3c723c */ /* 0x044fe2000004183c */
[----:B------:R1:W2:Y:S07]  /*10f50*/  MUFU.EX2 R214, R3 ;  /* 0x0000000300d67308 */ /* 0x0002ae0000000800 */
[C---:B------:R-:W-:Y:S01]  /*10f60*/  HMMA.16816.F32.BF16 R64, R140.reuse, R146, R64 ;  /* 0x000000928c40723c */ /* 0x040fe20000041840 */
[----:B------:R-:W2:Y:S07]  /*10f70*/  LDSM.16.MT88.4 R144, [R217+0xa000] ;  /* 0x00a00000d990783b */ /* 0x000eae0000004200 */
[C---:B------:R-:W-:Y:S08]  /*10f80*/  HMMA.16816.F32.BF16 R68, R140.reuse, R160, R68 ;  /* 0x000000a08c44723c */ /* 0x040ff00000041844 */
[C---:B------:R-:W-:Y:S01]  /*10f90*/  HMMA.16816.F32.BF16 R72, R140.reuse, R162, R72 ;  /* 0x000000a28c48723c */ /* 0x040fe20000041848 */
[----:B------:R-:W-:Y:S03]  /*10fa0*/  LDSM.16.MT88.4 R160, [R221+0x1800] ;  /* 0x00180000dda0783b */ /* 0x000fe60000004200 */
[--C-:B-1----:R-:W-:Y:S04]  /*10fb0*/  FFMA.FTZ R3, R196, c[0x0][0x2d0], -R134.reuse ;  /* 0x0000b400c4037a23 */ /* 0x102fe80000010886 */
[C---:B------:R-:W-:Y:S01]  /*10fc0*/  HMMA.16816.F32.BF16 R76, R140.reuse, R152, R76 ;  /* 0x000000988c4c723c */ /* 0x040fe2000004184c */
[----:B------:R1:W-:Y:S07]  /*10fd0*/  MUFU.EX2 R199, R3 ;  /* 0x0000000300c77308 */ /* 0x0003ee0000000800 */
[C---:B------:R-:W-:Y:S01]  /*10fe0*/  HMMA.16816.F32.BF16 R80, R140.reuse, R154, R80 ;  /* 0x0000009a8c50723c */ /* 0x040fe20000041850 */
[----:B------:R-:W2:Y:S07]  /*10ff0*/  LDSM.16.MT88.4 R152, [R218+0xa000] ;  /* 0x00a00000da98783b */ /* 0x000eae0000004200 */
[C---:B---3--:R-:W-:Y:S08]  /*11000*/  HMMA.16816.F32.BF16 R84, R140.reuse, R156, R84 ;  /* 0x0000009c8c54723c */ /* 0x048ff00000041854 */
[C---:B------:R-:W-:Y:S01]  /*11010*/  HMMA.16816.F32.BF16 R88, R140.reuse, R158, R88 ;  /* 0x0000009e8c58723c */ /* 0x040fe20000041858 */
[----:B------:R-:W3:Y:S03]  /*11020*/  LDSM.16.MT88.4 R156, [R221+0xa000] ;  /* 0x00a00000dd9c783b */ /* 0x000ee60000004200 */
[----:B-1----:R-:W-:Y:S04]  /*11030*/  FFMA.FTZ R3, R187, c[0x0][0x2d0], -R134 ;  /* 0x0000b400bb037a23 */ /* 0x002fe80000010886 */
[C---:B----4-:R-:W-:Y:S01]  /*11040*/  HMMA.16816.F32.BF16 R92, R140.reuse, R148, R92 ;  /* 0x000000948c5c723c */ /* 0x050fe2000004185c */
[----:B------:R1:W4:Y:S07]  /*11050*/  MUFU.EX2 R198, R3 ;  /* 0x0000000300c67308 */ /* 0x00032e0000000800 */
[C---:B------:R-:W-:Y:S01]  /*11060*/  HMMA.16816.F32.BF16 R96, R140.reuse, R150, R96 ;  /* 0x000000968c60723c */ /* 0x040fe20000041860 */
[----:B------:R-:W4:Y:S07]  /*11070*/  LDSM.16.MT88.4 R148, [R220+0xa000] ;  /* 0x00a00000dc94783b */ /* 0x000f2e0000004200 */
[C---:B--2---:R-:W-:Y:S08]  /*11080*/  HMMA.16816.F32.BF16 R100, R140.reuse, R144, R100 ;  /* 0x000000908c64723c */ /* 0x044ff00000041864 */
[C---:B------:R-:W-:Y:S01]  /*11090*/  HMMA.16816.F32.BF16 R104, R140.reuse, R146, R104 ;  /* 0x000000928c68723c */ /* 0x040fe20000041868 */
[----:B------:R-:W2:Y:S03]  /*110a0*/  LDSM.16.MT88.4 R144, [R217+0x1800] ;  /* 0x00180000d990783b */ /* 0x000ea60000004200 */
        /* <DEDUP_REMOVED lines=8> */
[----:B-1----:R-:W-:Y:S01]  /*11130*/  FFMA.FTZ R3, R185, c[0x0][0x2d0], -R138 ;  /* 0x0000b400b9037a23 */ /* 0x002fe2000001088a */
[----:B------:R-:W-:Y:S03]  /*11140*/  MOV R185, R188 ;  /* 0x000000bc00b97202 */ /* 0x000fe60000000f00 */
[C---:B----4-:R-:W-:Y:S01]  /*11150*/  HMMA.16816.F32.BF16 R124, R140.reuse, R148, R124 ;  /* 0x000000948c7c723c */ /* 0x050fe2000004187c */
[----:B------:R1:W-:Y:S07]  /*11160*/  MUFU.EX2 R208, R3 ;  /* 0x0000000300d07308 */ /* 0x0003ee0000000800 */
[----:B------:R-:W-:Y:S01]  /*11170*/  HMMA.16816.F32.BF16 R128, R140, R150, R128 ;  /* 0x000000968c80723c */ /* 0x000fe20000041880 */
[----:B------:R-:W4:Y:S06]  /*11180*/  LDSM.16.MT88.4 R148, [R217+0x4800] ;  /* 0x00480000d994783b */ /* 0x000f2c0000004200 */
[----:B------:R-:W-:Y:S02]  /*11190*/  F2FP.BF16.PACK_AB R140, R173, R174 ;  /* 0x000000aead8c723e */ /* 0x000fe400000010ff */
[----:B------:R-:W-:Y:S03]  /*111a0*/  F2FP.BF16.PACK_AB R141, R200, R201 ;  /* 0x000000c9c88d723e */ /* 0x000fe600000010ff */
[----:B------:R-:W-:Y:S02]  /*111b0*/  F2FP.BF16.PACK_AB R142, R214, R215 ;  /* 0x000000d7d68e723e */ /* 0x000fe400000010ff */
[----:B------:R-:W-:Y:S01]  /*111c0*/  F2FP.BF16.PACK_AB R143, R198, R199 ;  /* 0x000000c7c68f723e */ /* 0x000fe200000010ff */
[--C-:B-1----:R-:W-:Y:S06]  /*111d0*/  FFMA.FTZ R3, R193, c[0x0][0x2d0], -R134.reuse ;  /* 0x0000b400c1037a23 */ /* 0x102fec0000010886 */
[C---:B--2---:R-:W-:Y:S01]  /*111e0*/  HMMA.16816.F32.BF16 R4, R140.reuse, R144, R4 ;  /* 0x000000908c04723c */ /* 0x044fe20000041804 */
[----:B------:R1:W-:Y:S07]  /*111f0*/  MUFU.EX2 R193, R3 ;  /* 0x0000000300c17308 */ /* 0x0003ee0000000800 */
[C---:B------:R-:W-:Y:S01]  /*11200*/  HMMA.16816.F32.BF16 R8, R140.reuse, R146, R8 ;  /* 0x000000928c08723c */ /* 0x040fe20000041808 */
[----:B------:R-:W2:Y:S07]  /*11210*/  LDSM.16.MT88.4 R144, [R218+0x4800] ;  /* 0x00480000da90783b */ /* 0x000eae0000004200 */
[C---:B------:R-:W-:Y:S08]  /*11220*/  HMMA.16816.F32.BF16 R12, R140.reuse, R152, R12 ;  /* 0x000000988c0c723c */ /* 0x040ff0000004180c */
[C---:B------:R-:W-:Y:S01]  /*11230*/  HMMA.16816.F32.BF16 R16, R140.reuse, R154, R16 ;  /* 0x0000009a8c10723c */ /* 0x040fe20000041810 */
[----:B------:R-:W2:Y:S03]  /*11240*/  LDSM.16.MT88.4 R152, [R221+0x4800] ;  /* 0x00480000dd98783b */ /* 0x000ea60000004200 */
[----:B-1----:R-:W-:Y:S04]  /*11250*/  FFMA.FTZ R3, R192, c[0x0][0x2d0], -R134 ;  /* 0x0000b400c0037a23 */ /* 0x002fe80000010886 */
[C---:B------:R-:W-:Y:S01]  /*11260*/  HMMA.16816.F32.BF16 R20, R140.reuse, R160, R20 ;  /* 0x000000a08c14723c */ /* 0x040fe20000041814 */
[----:B------:R1:W-:Y:S07]  /*11270*/  MUFU.EX2 R192, R3 ;  /* 0x0000000300c07308 */ /* 0x0003ee0000000800 */
[C---:B------:R-:W-:Y:S01]  /*11280*/  HMMA.16816.F32.BF16 R24, R140.reuse, R162, R24 ;  /* 0x000000a28c18723c */ /* 0x040fe20000041818 */
[----:B------:R-:W-:Y:S07]  /*11290*/  LDSM.16.MT88.4 R160, [R217+0x7800] ;  /* 0x00780000d9a0783b */ /* 0x000fee0000004200 */
[C---:B---3--:R-:W-:Y:S08]  /*112a0*/  HMMA.16816.F32.BF16 R28, R140.reuse, R156, R28 ;  /* 0x0000009c8c1c723c */ /* 0x048ff0000004181c */
[C---:B------:R-:W-:Y:S01]  /*112b0*/  HMMA.16816.F32.BF16 R32, R140.reuse, R158, R32 ;  /* 0x0000009e8c20723c */ /* 0x040fe20000041820 */
[----:B------:R-:W3:Y:S03]  /*112c0*/  LDSM.16.MT88.4 R156, [R220+0x4800] ;  /* 0x00480000dc9c783b */ /* 0x000ee60000004200 */
[--C-:B-1----:R-:W-:Y:S04]  /*112d0*/  FFMA.FTZ R3, R184, c[0x0][0x2d0], -R138.reuse ;  /* 0x0000b400b8037a23 */ /* 0x102fe8000001088a */
[C---:B----4-:R-:W-:Y:S01]  /*112e0*/  HMMA.16816.F32.BF16 R36, R140.reuse, R148, R36 ;  /* 0x000000948c24723c */ /* 0x050fe20000041824 */
[----:B------:R1:W-:Y:S01]  /*112f0*/  MUFU.EX2 R205, R3 ;  /* 0x0000000300cd7308 */ /* 0x0003e20000000800 */
[----:B------:R-:W4:Y:S06]  /*11300*/  LDL.LU R184, [R1+0x10] ;  /* 0x0000100001b87983 */ /* 0x000f2c0000300800 */
[C---:B------:R-:W-:Y:S01]  /*11310*/  HMMA.16816.F32.BF16 R40, R140.reuse, R150, R40 ;  /* 0x000000968c28723c */ /* 0x040fe20000041828 */
[----:B------:R-:W3:Y:S07]  /*11320*/  LDSM.16.MT88.4 R148, [R218+0x7800] ;  /* 0x00780000da94783b */ /* 0x000eee0000004200 */
[C---:B--2---:R-:W-:Y:S08]  /*11330*/  HMMA.16816.F32.BF16 R44, R140.reuse, R144, R44 ;  /* 0x000000908c2c723c */ /* 0x044ff0000004182c */
[C---:B------:R-:W-:Y:S01]  /*11340*/  HMMA.16816.F32.BF16 R48, R140.reuse, R146, R48 ;  /* 0x000000928c30723c */ /* 0x040fe20000041830 */
[----:B------:R-:W2:Y:S03]  /*11350*/  LDSM.16.MT88.4 R144, [R221+0x7800] ;  /* 0x00780000dd90783b */ /* 0x000ea60000004200 */
[----:B-1----:R-:W-:Y:S01]  /*11360*/  FFMA.FTZ R3, R182, c[0x0][0x2d0], -R138 ;  /* 0x0000b400b6037a23 */ /* 0x002fe2000001088a */
[----:B------:R-:W-:Y:S03]  /*11370*/  MOV R182, R178 ;  /* 0x000000b200b67202 */ /* 0x000fe60000000f00 */
[C---:B------:R-:W-:Y:S01]  /*11380*/  HMMA.16816.F32.BF16 R52, R140.reuse, R152, R52 ;  /* 0x000000988c34723c */ /* 0x040fe20000041834 */
[----:B------:R1:W-:Y:S07]  /*11390*/  MUFU.EX2 R204, R3 ;  /* 0x0000000300cc7308 */ /* 0x0003ee0000000800 */
[C---:B------:R-:W-:Y:S01]  /*113a0*/  HMMA.16816.F32.BF16 R56, R140.reuse, R154, R56 ;  /* 0x0000009a8c38723c */ /* 0x040fe20000041838 */
[----:B------:R-:W2:Y:S07]  /*113b0*/  LDSM.16.MT88.4 R152, [R220+0x7800] ;  /* 0x00780000dc98783b */ /* 0x000eae0000004200 */
[C---:B---3--:R-:W-:Y:S08]  /*113c0*/  HMMA.16816.F32.BF16 R60, R140.reuse, R156, R60 ;  /* 0x0000009c8c3c723c */ /* 0x048ff0000004183c */
[C---:B------:R-:W-:Y:S01]  /*113d0*/  HMMA.16816.F32.BF16 R64, R140.reuse, R158, R64 ;  /* 0x0000009e8c40723c */ /* 0x040fe20000041840 */
[----:B------:R-:W3:Y:S03]  /*113e0*/  LDSM.16.MT88.4 R156, [R217+0xa800] ;  /* 0x00a80000d99c783b */ /* 0x000ee60000004200 */
[--C-:B-1----:R-:W-:Y:S04]  /*113f0*/  FFMA.FTZ R3, R191, c[0x0][0x2d0], -R134.reuse ;  /* 0x0000b400bf037a23 */ /* 0x102fe80000010886 */
[C---:B------:R-:W-:Y:S01]  /*11400*/  HMMA.16816.F32.BF16 R68, R140.reuse, R160, R68 ;  /* 0x000000a08c44723c */ /* 0x040fe20000041844 */
[----:B------:R1:W-:Y:S07]  /*11410*/  MUFU.EX2 R191, R3 ;  /* 0x0000000300bf7308 */ /* 0x0003ee0000000800 */
[C---:B------:R-:W-:Y:S01]  /*11420*/  HMMA.16816.F32.BF16 R72, R140.reuse, R162, R72 ;  /* 0x000000a28c48723c */ /* 0x040fe20000041848 */
[----:B------:R-:W-:Y:S07]  /*11430*/  LDSM.16.MT88.4 R160, [R217+0x5000] ;  /* 0x00500000d9a0783b */ /* 0x000fee0000004200 */
[C---:B------:R-:W-:Y:S08]  /*11440*/  HMMA.16816.F32.BF16 R76, R140.reuse, R148, R76 ;  /* 0x000000948c4c723c */ /* 0x040ff0000004184c */
[C---:B------:R-:W-:Y:S01]  /*11450*/  HMMA.16816.F32.BF16 R80, R140.reuse, R150, R80 ;  /* 0x000000968c50723c */ /* 0x040fe20000041850 */
[----:B------:R-:W3:Y:S03]  /*11460*/  LDSM.16.MT88.4 R148, [R218+0xa800] ;  /* 0x00a80000da94783b */ /* 0x000ee60000004200 */
[----:B-1----:R-:W-:Y:S01]  /*11470*/  FFMA.FTZ R3, R181, c[0x0][0x2d0], -R134 ;  /* 0x0000b400b5037a23 */ /* 0x002fe20000010886 */
[----:B------:R-:W-:Y:S03]  /*11480*/  MOV R181, R190 ;  /* 0x000000be00b57202 */ /* 0x000fe60000000f00 */
[C---:B--2---:R-:W-:Y:S01]  /*11490*/  HMMA.16816.F32.BF16 R84, R140.reuse, R144, R84 ;  /* 0x000000908c54723c */ /* 0x044fe20000041854 */
[----:B------:R1:W-:Y:S07]  /*114a0*/  MUFU.EX2 R190, R3 ;  /* 0x0000000300be7308 */ /* 0x0003ee0000000800 */
[C---:B------:R-:W-:Y:S01]  /*114b0*/  HMMA.16816.F32.BF16 R88, R140.reuse, R146, R88 ;  /* 0x000000928c58723c */ /* 0x040fe20000041858 */
[----:B------:R-:W2:Y:S07]  /*114c0*/  LDSM.16.MT88.4 R144, [R221+0xa800] ;  /* 0x00a80000dd90783b */ /* 0x000eae0000004200 */
[C---:B------:R-:W-:Y:S08]  /*114d0*/  HMMA.16816.F32.BF16 R92, R140.reuse, R152, R92 ;  /* 0x000000988c5c723c */ /* 0x040ff0000004185c */
[C---:B------:R-:W-:Y:S01]  /*114e0*/  HMMA.16816.F32.BF16 R96, R140.reuse, R154, R96 ;  /* 0x0000009a8c60723c */ /* 0x040fe20000041860 */
[----:B------:R-:W2:Y:S03]  /*114f0*/  LDSM.16.MT88.4 R152, [R220+0xa800] ;  /* 0x00a80000dc98783b */ /* 0x000ea60000004200 */
[--C-:B-1----:R-:W-:Y:S01]  /*11500*/  FFMA.FTZ R3, R181, c[0x0][0x2d0], -R138.reuse ;  /* 0x0000b400b5037a23 */ /* 0x102fe2000001088a */
[----:B------:R-:W-:Y:S03]  /*11510*/  MOV R181, R177 ;  /* 0x000000b100b57202 */ /* 0x000fe60000000f00 */
[C---:B---3--:R-:W-:Y:S01]  /*11520*/  HMMA.16816.F32.BF16 R100, R140.reuse, R156, R100 ;  /* 0x0000009c8c64723c */ /* 0x048fe20000041864 */
[----:B------:R1:W-:Y:S07]  /*11530*/  MUFU.EX2 R197, R3 ;  /* 0x0000000300c57308 */ /* 0x0003ee0000000800 */
[C---:B------:R-:W-:Y:S01]  /*11540*/  HMMA.16816.F32.BF16 R104, R140.reuse, R158, R104 ;  /* 0x0000009e8c68723c */ /* 0x040fe20000041868 */
[----:B------:R-:W3:Y:S07]  /*11550*/  LDSM.16.MT88.4 R156, [R217+0x2000] ;  /* 0x00200000d99c783b */ /* 0x000eee0000004200 */
[C---:B------:R-:W-:Y:S08]  /*11560*/  HMMA.16816.F32.BF16 R108, R140.reuse, R148, R108 ;  /* 0x000000948c6c723c */ /* 0x040ff0000004186c */
[C---:B------:R-:W-:Y:S01]  /*11570*/  HMMA.16816.F32.BF16 R112, R140.reuse, R150, R112 ;  /* 0x000000968c70723c */ /* 0x040fe20000041870 */
[----:B------:R-:W3:Y:S03]  /*11580*/  LDSM.16.MT88.4 R148, [R218+0x2000] ;  /* 0x00200000da94783b */ /* 0x000ee60000004200 */
[----:B-1----:R-:W-:Y:S01]  /*11590*/  FFMA.FTZ R3, R180, c[0x0][0x2d0], -R138 ;  /* 0x0000b400b4037a23 */ /* 0x002fe2000001088a */
[----:B------:R-:W-:Y:S03]  /*115a0*/  MOV R180, R176 ;  /* 0x000000b000b47202 */ /* 0x000fe60000000f00 */
[C---:B--2---:R-:W-:Y:S01]  /*115b0*/  HMMA.16816.F32.BF16 R116, R140.reuse, R144, R116 ;  /* 0x000000908c74723c */ /* 0x044fe20000041874 */
[----:B------:R1:W2:Y:S07]  /*115c0*/  MUFU.EX2 R196, R3 ;  /* 0x0000000300c47308 */ /* 0x0002ae0000000800 */
[C---:B------:R-:W-:Y:S01]  /*115d0*/  HMMA.16816.F32.BF16 R120, R140.reuse, R146, R120 ;  /* 0x000000928c78723c */ /* 0x040fe20000041878 */
[----:B------:R-:W3:Y:S07]  /*115e0*/  LDSM.16.MT88.4 R144, [R221+0x2000] ;  /* 0x00200000dd90783b */ /* 0x000eee0000004200 */
[C---:B------:R-:W-:Y:S08]  /*115f0*/  HMMA.16816.F32.BF16 R124, R140.reuse, R152, R124 ;  /* 0x000000988c7c723c */ /* 0x040ff0000004187c */
[----:B------:R-:W-:Y:S01]  /*11600*/  HMMA.16816.F32.BF16 R128, R140, R154, R128 ;  /* 0x0000009a8c80723c */ /* 0x000fe20000041880 */
[----:B------:R-:W3:Y:S03]  /*11610*/  LDSM.16.MT88.4 R152, [R220+0x2000] ;  /* 0x00200000dc98783b */ /* 0x000ee60000004200 */
[--C-:B-1----:R-:W-:Y:S01]  /*11620*/  FFMA.FTZ R3, R189, c[0x0][0x2d0], -R134.reuse ;  /* 0x0000b400bd037a23 */ /* 0x102fe20000010886 */
[----:B--2---:R-:W-:Y:S02]  /*11630*/  F2FP.BF16.PACK_AB R136, R196, R197 ;  /* 0x000000c5c488723e */ /* 0x004fe400000010ff */
[----:B------:R-:W-:Y:S01]  /*11640*/  F2FP.BF16.PACK_AB R140, R208, R209 ;  /* 0x000000d1d08c723e */ /* 0x000fe200000010ff */
[----:B------:R1:W-:Y:S01]  /*11650*/  MUFU.EX2 R189, R3 ;  /* 0x0000000300bd7308 */ /* 0x0003e20000000800 */
[----:B------:R-:W-:Y:S03]  /*11660*/  F2FP.BF16.PACK_AB R141, R192, R193 ;  /* 0x000000c1c08d723e */ /* 0x000fe600000010ff */
[----:B------:R-:W-:Y:S02]  /*11670*/  F2FP.BF16.PACK_AB R142, R204, R205 ;  /* 0x000000cdcc8e723e */ /* 0x000fe400000010ff */
[----:B------:R-:W-:Y:S07]  /*11680*/  F2FP.BF16.PACK_AB R143, R190, R191 ;  /* 0x000000bfbe8f723e */ /* 0x000fee00000010ff */
[C---:B---3--:R-:W-:Y:S08]  /*11690*/  HMMA.16816.F32.BF16 R4, R140.reuse, R156, R4 ;  /* 0x0000009c8c04723c */ /* 0x048ff00000041804 */
[C---:B------:R-:W-:Y:S01]  /*116a0*/  HMMA.16816.F32.BF16 R8, R140.reuse, R158, R8 ;  /* 0x0000009e8c08723c */ /* 0x040fe20000041808 */
[----:B------:R-:W2:Y:S03]  /*116b0*/  LDSM.16.MT88.4 R156, [R218+0x5000] ;  /* 0x00500000da9c783b */ /* 0x000ea60000004200 */
[--C-:B-1----:R-:W-:Y:S02]  /*116c0*/  FFMA.FTZ R3, R179, c[0x0][0x2d0], -R134.reuse ;  /* 0x0000b400b3037a23 */ /* 0x102fe40000010886 */
[----:B------:R-:W-:Y:S02]  /*116d0*/  FFMA.FTZ R134, R137, c[0x0][0x2d0], -R134 ;  /* 0x0000b40089867a23 */ /* 0x000fe40000010886 */
[C---:B------:R-:W-:Y:S01]  /*116e0*/  HMMA.16816.F32.BF16 R12, R140.reuse, R148, R12 ;  /* 0x000000948c0c723c */ /* 0x040fe2000004180c */
[----:B------:R1:W3:Y:S01]  /*116f0*/  MUFU.EX2 R188, R3 ;  /* 0x0000000300bc7308 */ /* 0x0002e20000000800 */
[----:B------:R-:W-:Y:S06]  /*11700*/  LDSM.16.MT88.4 R176, [R217+0x5800] ;  /* 0x00580000d9b0783b */ /* 0x000fec0000004200 */
[C---:B------:R-:W-:Y:S02]  /*11710*/  HMMA.16816.F32.BF16 R16, R140.reuse, R150, R16 ;  /* 0x000000968c10723c */ /* 0x040fe40000041810 */
[----:B------:R-:W2:Y:S01]  /*11720*/  LDSM.16.MT88.4 R148, [R221+0x5000] ;  /* 0x00500000dd94783b */ /* 0x000ea20000004200 */
[----:B------:R-:W-:Y:S05]  /*11730*/  MUFU.EX2 R134, R134 ;  /* 0x0000008600867308 */ /* 0x000fea0000000800 */
[C---:B------:R-:W-:Y:S08]  /*11740*/  HMMA.16816.F32.BF16 R20, R140.reuse, R144, R20 ;  /* 0x000000908c14723c */ /* 0x040ff00000041814 */
[C---:B------:R-:W-:Y:S01]  /*11750*/  HMMA.16816.F32.BF16 R24, R140.reuse, R146, R24 ;  /* 0x000000928c18723c */ /* 0x040fe20000041818 */
[----:B------:R-:W4:Y:S03]  /*11760*/  LDSM.16.MT88.4 R144, [R220+0x5000] ;  /* 0x00500000dc90783b */ /* 0x000f260000004200 */
[--C-:B-1----:R-:W-:Y:S01]  /*11770*/  FFMA.FTZ R3, R195, c[0x0][0x2d0], -R138.reuse ;  /* 0x0000b400c3037a23 */ /* 0x102fe2000001088a */
[----:B---3--:R-:W-:Y:S03]  /*11780*/  F2FP.BF16.PACK_AB R137, R188, R189 ;  /* 0x000000bdbc89723e */ /* 0x008fe600000010ff */
[C---:B------:R-:W-:Y:S01]  /*11790*/  HMMA.16816.F32.BF16 R28, R140.reuse, R152, R28 ;  /* 0x000000988c1c723c */ /* 0x040fe2000004181c */
[----:B------:R1:W-:Y:S07]  /*117a0*/  MUFU.EX2 R195, R3 ;  /* 0x0000000300c37308 */ /* 0x0003ee0000000800 */
[C---:B------:R-:W-:Y:S01]  /*117b0*/  HMMA.16816.F32.BF16 R32, R140.reuse, R154, R32 ;  /* 0x0000009a8c20723c */ /* 0x040fe20000041820 */
[----:B------:R-:W3:Y:S07]  /*117c0*/  LDSM.16.MT88.4 R152, [R217+0x8000] ;  /* 0x00800000d998783b */ /* 0x000eee0000004200 */
[C---:B------:R-:W-:Y:S08]  /*117d0*/  HMMA.16816.F32.BF16 R36, R140.reuse, R160, R36 ;  /* 0x000000a08c24723c */ /* 0x040ff00000041824 */
[C---:B------:R-:W-:Y:S01]  /*117e0*/  HMMA.16816.F32.BF16 R40, R140.reuse, R162, R40 ;  /* 0x000000a28c28723c */ /* 0x040fe20000041828 */
[----:B------:R-:W3:Y:S03]  /*117f0*/  LDSM.16.MT88.4 R160, [R218+0x8000] ;  /* 0x00800000daa0783b */ /* 0x000ee60000004200 */
[----:B-1----:R-:W-:Y:S04]  /*11800*/  FFMA.FTZ R3, R194, c[0x0][0x2d0], -R138 ;  /* 0x0000b400c2037a23 */ /* 0x002fe8000001088a */
[C---:B--2---:R-:W-:Y:S01]  /*11810*/  HMMA.16816.F32.BF16 R44, R140.reuse, R156, R44 ;  /* 0x0000009c8c2c723c */ /* 0x044fe2000004182c */
[----:B------:R-:W2:Y:S01]  /*11820*/  LDL.LU R138, [R1+0x18] ;  /* 0x00001800018a7983 */ /* 0x000ea20000300800 */
[----:B------:R1:W1:Y:S06]  /*11830*/  MUFU.EX2 R194, R3 ;  /* 0x0000000300c27308 */ /* 0x00026c0000000800 */
[C---:B------:R-:W-:Y:S01]  /*11840*/  HMMA.16816.F32.BF16 R48, R140.reuse, R158, R48 ;  /* 0x0000009e8c30723c */ /* 0x040fe20000041830 */
[----:B------:R-:W3:Y:S07]  /*11850*/  LDSM.16.MT88.4 R156, [R221+0x8000] ;  /* 0x00800000dd9c783b */ /* 0x000eee0000004200 */
[C---:B------:R-:W-:Y:S04]  /*11860*/  HMMA.16816.F32.BF16 R52, R140.reuse, R148, R52 ;  /* 0x000000948c34723c */ /* 0x040fe80000041834 */
[----:B----4-:R-:W-:Y:S02]  /*11870*/  FFMA.FTZ R2, R2, R184, R185 ;  /* 0x000000b802027223 */ /* 0x010fe400000100b9 */
[----:B------:R-:W-:Y:S02]  /*11880*/  LDSM.16.MT88.4 R184, [R218+0x5800] ;  /* 0x00580000dab8783b */ /* 0x000fe40000004200 */
[C---:B------:R-:W-:Y:S04]  /*11890*/  HMMA.16816.F32.BF16 R56, R140.reuse, R150, R56 ;  /* 0x000000968c38723c */ /* 0x040fe80000041838 */
[----:B-1----:R-:W-:Y:S02]  /*118a0*/  MOV R3, R171 ;  /* 0x000000ab00037202 */ /* 0x002fe40000000f00 */
[----:B------:R-:W1:Y:S02]  /*118b0*/  LDSM.16.MT88.4 R148, [R220+0x8000] ;  /* 0x00800000dc94783b */ /* 0x000e640000004200 */
[C---:B------:R-:W-:Y:S08]  /*118c0*/  HMMA.16816.F32.BF16 R60, R140.reuse, R144, R60 ;  /* 0x000000908c3c723c */ /* 0x040ff0000004183c */
[C---:B------:R-:W-:Y:S01]  /*118d0*/  HMMA.16816.F32.BF16 R64, R140.reuse, R146, R64 ;  /* 0x000000928c40723c */ /* 0x040fe20000041840 */
[----:B------:R-:W4:Y:S07]  /*118e0*/  LDSM.16.MT88.4 R144, [R217+0xb000] ;  /* 0x00b00000d990783b */ /* 0x000f2e0000004200 */
[C---:B---3--:R-:W-:Y:S08]  /*118f0*/  HMMA.16816.F32.BF16 R68, R140.reuse, R152, R68 ;  /* 0x000000988c44723c */ /* 0x048ff00000041844 */
[C---:B------:R-:W-:Y:S01]  /*11900*/  HMMA.16816.F32.BF16 R72, R140.reuse, R154, R72 ;  /* 0x0000009a8c48723c */ /* 0x040fe20000041848 */
[----:B------:R-:W3:Y:S07]  /*11910*/  LDSM.16.MT88.4 R152, [R218+0xb000] ;  /* 0x00b00000da98783b */ /* 0x000eee0000004200 */
[C---:B------:R-:W-:Y:S08]  /*11920*/  HMMA.16816.F32.BF16 R76, R140.reuse, R160, R76 ;  /* 0x000000a08c4c723c */ /* 0x040ff0000004184c */
[C---:B------:R-:W-:Y:S01]  /*11930*/  HMMA.16816.F32.BF16 R80, R140.reuse, R162, R80 ;  /* 0x000000a28c50723c */ /* 0x040fe20000041850 */
[----:B------:R-:W-:Y:S07]  /*11940*/  LDSM.16.MT88.4 R160, [R221+0x2800] ;  /* 0x00280000dda0783b */ /* 0x000fee0000004200 */
[C---:B------:R-:W-:Y:S08]  /*11950*/  HMMA.16816.F32.BF16 R84, R140.reuse, R156, R84 ;  /* 0x0000009c8c54723c */ /* 0x040ff00000041854 */
[C---:B------:R-:W-:Y:S01]  /*11960*/  HMMA.16816.F32.BF16 R88, R140.reuse, R158, R88 ;  /* 0x0000009e8c58723c */ /* 0x040fe20000041858 */
[----:B------:R-:W3:Y:S07]  /*11970*/  LDSM.16.MT88.4 R156, [R221+0xb000] ;  /* 0x00b00000dd9c783b */ /* 0x000eee0000004200 */
[C---:B-1----:R-:W-:Y:S08]  /*11980*/  HMMA.16816.F32.BF16 R92, R140.reuse, R148, R92 ;  /* 0x000000948c5c723c */ /* 0x042ff0000004185c */
[C---:B------:R-:W-:Y:S01]  /*11990*/  HMMA.16816.F32.BF16 R96, R140.reuse, R150, R96 ;  /* 0x000000968c60723c */ /* 0x040fe20000041860 */
[----:B------:R-:W1:Y:S07]  /*119a0*/  LDSM.16.MT88.4 R148, [R220+0xb000] ;  /* 0x00b00000dc94783b */ /* 0x000e6e0000004200 */
[C---:B----4-:R-:W-:Y:S08]  /*119b0*/  HMMA.16816.F32.BF16 R100, R140.reuse, R144, R100 ;  /* 0x000000908c64723c */ /* 0x050ff00000041864 */
[C---:B------:R-:W-:Y:S01]  /*119c0*/  HMMA.16816.F32.BF16 R104, R140.reuse, R146, R104 ;  /* 0x000000928c68723c */ /* 0x040fe20000041868 */
[----:B------:R-:W4:Y:S07]  /*119d0*/  LDSM.16.MT88.4 R144, [R217+0x2800] ;  /* 0x00280000d990783b */ /* 0x000f2e0000004200 */
[C---:B---3--:R-:W-:Y:S08]  /*119e0*/  HMMA.16816.F32.BF16 R108, R140.reuse, R152, R108 ;  /* 0x000000988c6c723c */ /* 0x048ff0000004186c */
[C---:B------:R-:W-:Y:S01]  /*119f0*/  HMMA.16816.F32.BF16 R112, R140.reuse, R154, R112 ;  /* 0x0000009a8c70723c */ /* 0x040fe20000041870 */
[----:B------:R-:W3:Y:S07]  /*11a00*/  LDSM.16.MT88.4 R152, [R218+0x2800] ;  /* 0x00280000da98783b */ /* 0x000eee0000004200 */
[C---:B------:R-:W-:Y:S07]  /*11a10*/  HMMA.16816.F32.BF16 R116, R140.reuse, R156, R116 ;  /* 0x0000009c8c74723c */ /* 0x040fee0000041874 */
[----:B------:R-:W-:Y:S01]  /*11a20*/  MOV R156, R170 ;  /* 0x000000aa009c7202 */ /* 0x000fe20000000f00 */
[C---:B------:R-:W-:Y:S04]  /*11a30*/  HMMA.16816.F32.BF16 R120, R140.reuse, R158, R120 ;  /* 0x0000009e8c78723c */ /* 0x040fe80000041878 */
[----:B------:R-:W-:Y:S03]  /*11a40*/  MOV R157, R169 ;  /* 0x000000a9009d7202 */ /* 0x000fe60000000f00 */
[----:B------:R-:W-:Y:S01]  /*11a50*/  MOV R159, R168 ;  /* 0x000000a8009f7202 */ /* 0x000fe20000000f00 */
[C---:B-1----:R-:W-:Y:S01]  /*11a60*/  HMMA.16816.F32.BF16 R124, R140.reuse, R148, R124 ;  /* 0x000000948c7c723c */ /* 0x042fe2000004187c */
[----:B------:R-:W1:Y:S07]  /*11a70*/  LDSM.16.MT88.4 R168, [R220+0x2800] ;  /* 0x00280000dca8783b */ /* 0x000e6e0000004200 */
[----:B------:R-:W-:Y:S04]  /*11a80*/  HMMA.16816.F32.BF16 R128, R140, R150, R128 ;  /* 0x000000968c80723c */ /* 0x000fe80000041880 */
[----:B--2---:R-:W-:Y:S01]  /*11a90*/  FFMA.FTZ R0, R0, R138, R139 ;  /* 0x0000008a00007223 */ /* 0x004fe2000001008b */
[----:B------:R-:W-:Y:S02]  /*11aa0*/  F2FP.BF16.PACK_AB R138, R194, R195 ;  /* 0x000000c3c28a723e */ /* 0x000fe400000010ff */
[----:B------:R-:W-:Y:S07]  /*11ab0*/  F2FP.BF16.PACK_AB R139, R134, R135 ;  /* 0x00000087868b723e */ /* 0x000fee00000010ff */
[C---:B----4-:R-:W-:Y:S01]  /*11ac0*/  HMMA.16816.F32.BF16 R140, R136.reuse, R144, R4 ;  /* 0x00000090888c723c */ /* 0x050fe20000041804 */
[----:B------:R-:W2:Y:S07]  /*11ad0*/  LDSM.16.MT88.4 R4, [R221+0x5800] ;  /* 0x00580000dd04783b */ /* 0x000eae0000004200 */
[C---:B------:R-:W-:Y:S07]  /*11ae0*/  HMMA.16816.F32.BF16 R144, R136.reuse, R146, R8 ;  /* 0x000000928890723c */ /* 0x040fee0000041808 */
[----:B------:R-:W-:Y:S01]  /*11af0*/  MOV R8, R159 ;  /* 0x0000009f00087202 */ /* 0x000fe20000000f00 */
[C---:B---3--:R-:W-:Y:S01]  /*11b00*/  HMMA.16816.F32.BF16 R148, R136.reuse, R152, R12 ;  /* 0x000000988894723c */ /* 0x048fe2000004180c */
[----:B------:R-:W-:Y:S03]  /*11b10*/  LDSM.16.MT88.4 R12, [R217+0x8800] ;  /* 0x00880000d90c783b */ /* 0x000fe60000004200 */
[----:B------:R-:W-:Y:S02]  /*11b20*/  MOV R9, R156 ;  /* 0x0000009c00097202 */ /* 0x000fe40000000f00 */
[----:B------:R-:W-:Y:S02]  /*11b30*/  MOV R10, R157 ;  /* 0x0000009d000a7202 */ /* 0x000fe40000000f00 */
[C---:B------:R-:W-:Y:S01]  /*11b40*/  HMMA.16816.F32.BF16 R152, R136.reuse, R154, R16 ;  /* 0x0000009a8898723c */ /* 0x040fe20000041810 */
[----:B------:R-:W-:Y:S03]  /*11b50*/  LDSM.16.MT88.4 R16, [R218+0x8800] ;  /* 0x00880000da10783b */ /* 0x000fe60000004200 */
[----:B------:R-:W-:Y:S04]  /*11b60*/  MOV R11, R167 ;  /* 0x000000a7000b7202 */ /* 0x000fe80000000f00 */
[C---:B------:R-:W-:Y:S07]  /*11b70*/  HMMA.16816.F32.BF16 R156, R136.reuse, R160, R20 ;  /* 0x000000a0889c723c */ /* 0x040fee0000041814 */
[----:B------:R-:W-:Y:S01]  /*11b80*/  MOV R21, R166 ;  /* 0x000000a600157202 */ /* 0x000fe20000000f00 */
[C---:B------:R-:W-:Y:S01]  /*11b90*/  HMMA.16816.F32.BF16 R160, R136.reuse, R162, R24 ;  /* 0x000000a288a0723c */ /* 0x040fe20000041818 */
[----:B------:R-:W-:Y:S03]  /*11ba0*/  LDSM.16.MT88.4 R24, [R220+0x8800] ;  /* 0x00880000dc18783b */ /* 0x000fe60000004200 */
[----:B------:R-:W-:Y:S02]  /*11bb0*/  MOV R22, R165 ;  /* 0x000000a500167202 */ /* 0x000fe40000000f00 */
[----:B------:R-:W-:Y:S02]  /*11bc0*/  MOV R23, R164 ;  /* 0x000000a400177202 */ /* 0x000fe40000000f00 */
        /* <DEDUP_REMOVED lines=11> */
[----:B------:R-:W-:Y:S02]  /*11c80*/  MOV R35, R11 ;  /* 0x0000000b00237202 */ /* 0x000fe40000000f00 */
[----:B------:R-:W1:Y:S01]  /*11c90*/  LDSM.16.MT88.4 R8, [R220+0x5800] ;  /* 0x00580000dc08783b */ /* 0x000e620000004200 */
[C---:B------:R-:W-:Y:S04]  /*11ca0*/  HMMA.16816.F32.BF16 R176, R136.reuse, R178, R40 ;  /* 0x000000b288b0723c */ /* 0x040fe80000041828 */
[----:B------:R-:W-:Y:S02]  /*11cb0*/  MOV R39, R183 ;  /* 0x000000b700277202 */ /* 0x000fe40000000f00 */
[----:B------:R-:W-:Y:S02]  /*11cc0*/  MOV R36, R21 ;  /* 0x0000001500247202 */ /* 0x000fe40000000f00 */
[----:B------:R-:W-:Y:S04]  /*11cd0*/  MOV R41, R182 ;  /* 0x000000b600297202 */ /* 0x000fe80000000f00 */
[----:B------:R-:W-:Y:S01]  /*11ce0*/  MOV R42, R181 ;  /* 0x000000b5002a7202 */ /* 0x000fe20000000f00 */
[----:B------:R-:W-:Y:S01]  /*11cf0*/  FADD.FTZ R2, R41, R2 ;  /* 0x0000000229027221 */ /* 0x000fe20000010000 */
[----:B------:R-:W-:Y:S02]  /*11d00*/  MOV R43, R180 ;  /* 0x000000b4002b7202 */ /* 0x000fe40000000f00 */
[C---:B------:R-:W-:Y:S03]  /*11d10*/  HMMA.16816.F32.BF16 R180, R136.reuse, R184, R44 ;  /* 0x000000b888b4723c */ /* 0x040fe6000004182c */
[----:B------:R-:W-:Y:S01]  /*11d20*/  MOV R37, R22 ;  /* 0x0000001600257202 */ /* 0x000fe20000000f00 */
[----:B------:R-:W-:Y:S01]  /*11d30*/  FADD.FTZ R2, R43, R2 ;  /* 0x000000022b027221 */ /* 0x000fe20000010000 */
[----:B------:R-:W-:Y:S01]  /*11d40*/  MOV R38, R23 ;  /* 0x0000001700267202 */ /* 0x000fe20000000f00 */
[----:B------:R-:W-:Y:S01]  /*11d50*/  FADD.FTZ R0, R42, R0 ;  /* 0x000000002a007221 */ /* 0x000fe20000010000 */
[----:B------:R-:W3:Y:S01]  /*11d60*/  LDSM.16.MT88.4 R20, [R221+0x8800] ;  /* 0x00880000dd14783b */ /* 0x000ee20000004200 */
[C---:B------:R-:W-:Y:S04]  /*11d70*/  HMMA.16816.F32.BF16 R184, R136.reuse, R186, R48 ;  /* 0x000000ba88b8723c */ /* 0x040fe80000041830 */
        /* <DEDUP_REMOVED lines=65> */
[----:B------:R-:W-:Y:S02]  /*12190*/  HMMA.16816.F32.BF16 R128, R136, R6, R128 ;  /* 0x000000068880723c */ /* 0x000fe40000041880 */
[----:B------:R1:W-:Y:S02]  /*121a0*/  STL [R1+0x10], R2 ;  /* 0x0000100201007387 */ /* 0x0003e40000100800 */
[----:B------:R-:W-:Y:S01]  /*121b0*/  FADD.FTZ R0, R134, R0 ;  /* 0x0000000086007221 */ /* 0x000fe20000010000 */
[----:B------:R-:W-:Y:S02]  /*121c0*/  MOV R135, R132 ;  /* 0x0000008400877202 */ /* 0x000fe40000000f00 */
[----:B------:R-:W-:Y:S02]  /*121d0*/  MOV R134, R133 ;  /* 0x0000008500867202 */ /* 0x000fe40000000f00 */
[----:B------:R1:W-:Y:S01]  /*121e0*/  STL [R1+0x18], R0 ;  /* 0x0000180001007387 */ /* 0x0003e20000100800 */
[----:B------:R-:W-:-:S05]  /*121f0*/  @P0 BRA `(.L_x_1288) ;  /* 0xffffb12000000947 */ /* 0x000fca000383ffff */
.L_x_1287:
[----:B------:R-:W-:Y:S02]  /*12200*/  MOV R7, 0x1f ;  /* 0x0000001f00077802 */ /* 0x000fe40000000f00 */
[----:B------:R-:W-:Y:S01]  /*12210*/  MOV R6, 0xffffffff ;  /* 0xffffffff00067802 */ /* 0x000fe20000000f00 */
[----:B------:R-:W-:Y:S06]  /*12220*/  BRA.DIV ~URZ, `(.L_x_1289) ;  /* 0x000032127f007947 */ /* 0x000fec000b800000 */
[----:B-1----:R-:W2:Y:S04]  /*12230*/  LDL R0, [R1+0x10] ;  /* 0x0000100001007983 */ /* 0x002ea80000100800 */
[----:B--2---:R1:W2:Y:S02]  /*12240*/  SHFL.BFLY PT, R4, R0, 0x2, 0x1f ;  /* 0x0c401f0000047f89 */ /* 0x0042a400000e0000 */
.L_x_1327:
        /* <DEDUP_REMOVED lines=9> */
.L_x_1328:
[----:B------:R-:W-:Y:S01]  /*122e0*/  FSETP.NE.FTZ.AND P1, PT, R4, RZ, PT ;  /* 0x000000ff0400720b */ /* 0x000fe20003f35000 */
[----:B--2---:R-:W-:Y:S01]  /*122f0*/  FADD.FTZ R3, R3, R0 ;  /* 0x0000000003037221 */ /* 0x004fe20000010000 */
[----:B------:R-:W-:Y:S02]  /*12300*/  MOV R2, RZ ;  /* 0x000000ff00027202 */ /* 0x000fe40000000f00 */
[----:B-1----:R-:W-:Y:S02]  /*12310*/  MOV R0, RZ ;  /* 0x000000ff00007202 */ /* 0x002fe40000000f00 */
[----:B------:R-:W-:Y:S02]  /*12320*/  FSETP.NE.FTZ.AND P0, PT, R3, RZ, PT ;  /* 0x000000ff0300720b */ /* 0x000fe40003f15000 */
[----:B------:R-:W-:-:S05]  /*12330*/  MOV R138, 0xff800000 ;  /* 0xff800000008a7802 */ /* 0x000fca0000000f00 */
        /* <DEDUP_REMOVED lines=70> */
[----:B------:R3:W4:Y:S01]  /*127a0*/  @P0 MUFU.LG2 R2, R3 ;  /* 0x0000000300020308 */ /* 0x0007220000000c00 */
[----:B--2---:R-:W-:Y:S02]  /*127b0*/  @P1 FMUL.FTZ R5, R4, 0.69314718246459960938 ;  /* 0x3f31721804051820 */ /* 0x004fe40000410000 */
[----:B------:R-:W-:Y:S02]  /*127c0*/  @P1 FMUL.FTZ R4, R6, c[0x0][0x2d0] ;  /* 0x0000b40006041a20 */ /* 0x000fe40000410000 */
[----:B-1----:R-:W-:Y:S02]  /*127d0*/  FMUL.FTZ R142, R0, R142 ;  /* 0x0000008e008e7220 */ /* 0x002fe40000410000 */
[----:B------:R-:W-:Y:S02]  /*127e0*/  @P1 FFMA.FTZ R138, R4, R133, R5 ;  /* 0x00000085048a1223 */ /* 0x000fe40000010005 */
[----:B------:R-:W-:-:S02]  /*127f0*/  FMUL.FTZ R143, R0, R143 ;  /* 0x0000008f008f7220 */ /* 0x000fc40000410000 */
[C---:B------:R-:W-:Y:S02]  /*12800*/  FMUL.FTZ R146, R0.reuse, R146 ;  /* 0x0000009200927220 */ /* 0x040fe40000410000 */
[C---:B------:R-:W-:Y:S02]  /*12810*/  FMUL.FTZ R61, R0.reuse, R147 ;  /* 0x00000093003d7220 */ /* 0x040fe40000410000 */
[----:B------:R-:W-:Y:S01]  /*12820*/  FMUL.FTZ R150, R0, R150 ;  /* 0x0000009600967220 */ /* 0x000fe20000410000 */
[----:B---3--:R-:W-:Y:S01]  /*12830*/  @P0 MOV R3, 0x3f317218 ;  /* 0x3f31721800030802 */ /* 0x008fe20000000f00 */
[----:B----4-:R-:W-:Y:S02]  /*12840*/  @P0 FMUL.FTZ R2, R2, 0.69314718246459960938 ;  /* 0x3f31721802020820 */ /* 0x010fe40000410000 */
[----:B------:R-:W-:Y:S02]  /*12850*/  FMUL.FTZ R151, R0, R151 ;  /* 0x0000009700977220 */ /* 0x000fe40000410000 */
[----:B------:R-:W-:-:S02]  /*12860*/  @P0 FMUL.FTZ R3, R3, c[0x0][0x2d0] ;  /* 0x0000b40003030a20 */ /* 0x000fc40000410000 */
        /* <DEDUP_REMOVED lines=58> */
[----:B------:R-:W-:Y:S01]  /*12c10*/  PRMT R0, R52, 0x7610, R0 ;  /* 0x0000761034007816 */ /* 0x000fe20000000000 */
[----:B------:R-:W-:Y:S02]  /*12c20*/  @P0 FFMA.FTZ R65, R3, R132, R2 ;  /* 0x0000008403410223 */ /* 0x000fe40000010002 */
.L_x_1270:
[----:B-1----:R1:W5:Y:S01]  /*12c30*/  LDL R56, [R1+0x68] ;  /* 0x0000680001387983 */ /* 0x0023620000100800 */
[----:B------:R-:W-:Y:S03]  /*12c40*/  BSSY B0, `(.L_x_1291) ;  /* 0x0000012000007945 */ /* 0x000fe60003800000 */
[----:B------:R-:W2:Y:S02]  /*12c50*/  S2R R67, SR_TID.X ;  /* 0x0000000000437919 */ /* 0x000ea40000002100 */
[----:B--2---:R-:W-:-:S13]  /*12c60*/  LOP3.LUT P0, RZ, R67, 0xff, RZ, 0xc0, !PT ;  /* 0x000000ff43ff7812 */ /* 0x004fda000780c0ff */
[----:B------:R-:W-:Y:S05]  /*12c70*/  @P0 BRA `(.L_x_1292) ;  /* 0x000000e000000947 */ /* 0x000fea0003800000 */
[----:B-1----:R-:W1:Y:S01]  /*12c80*/  S2R R52, SR_LANEID ;  /* 0x0000000000347919 */ /* 0x002e620000000000 */
[----:B------:R-:W-:Y:S01]  /*12c90*/  VOTEU.ANY UR4, UPT, PT ;  /* 0x0000000000047886 */ /* 0x000fe200038e0100 */
[----:B------:R-:W-:Y:S01]  /*12ca0*/  IMAD.MOV.U32 R54, RZ, RZ, c[0x0][0x580] ;  /* 0x00016000ff367624 */ /* 0x000fe200078e00ff */
[----:B------:R-:W1:Y:S01]  /*12cb0*/  FLO.U32 R3, UR4 ;  /* 0x0000000400037d00 */ /* 0x000e6200080e0000 */
[----:B------:R-:W-:-:S07]  /*12cc0*/  IMAD.MOV.U32 R55, RZ, RZ, c[0x0][0x584] ;  /* 0x00016100ff377624 */ /* 0x000fce00078e00ff */
[----:B------:R-:W2:Y:S01]  /*12cd0*/  POPC R2, UR4 ;  /* 0x0000000400027d09 */ /* 0x000ea20008000000 */
[----:B-1----:R-:W-:-:S13]  /*12ce0*/  ISETP.EQ.U32.AND P0, PT, R3, R52, PT ;  /* 0x000000340300720c */ /* 0x002fda0003f02070 */
[----:B--2---:R-:W2:Y:S04]  /*12cf0*/  @P0 ATOMG.E.ADD.STRONG.GPU PT, R2, [R54.64], R2 ;  /* 0x00000002360209a8 */ /* 0x004ea800081ee1c8 */
[----:B------:R-:W1:Y:S04]  /*12d00*/  S2R R52, SR_LTMASK ;  /* 0x0000000000347919 */ /* 0x000e680000003900 */
[----:B--2---:R1:W2:Y:S02]  /*12d10*/  SHFL.IDX PT, R3, R2, R3, 0x1f ;  /* 0x00001f0302037589 */ /* 0x0042a400000e0000 */
[----:B-1----:R-:W-:-:S06]  /*12d20*/  LOP3.LUT R2, R52, UR4, RZ, 0xc0, !PT ;  /* 0x0000000434027c12 */ /* 0x002fcc000f8ec0ff */
[----:B------:R-:W2:Y:S02]  /*12d30*/  POPC R2, R2 ;  /* 0x0000000200027309 */ /* 0x000ea40000000000 */
[----:B--2--5:R-:W-:-:S05]  /*12d40*/  IADD3 R56, R3, c[0x0][0xc], R2 ;  /* 0x0000030003387a10 */ /* 0x024fca0007ffe002 */
[----:B------:R1:W-:Y:S02]  /*12d50*/  STL [R1+0x68], R56 ;  /* 0x0000683801007387 */ /* 0x0003e40000100800 */
.L_x_1292:
[----:B-1----:R-:W-:Y:S05]  /*12d60*/  BSYNC B0 ;  /* 0x0000000000007941 */ /* 0x002fea0003800000 */
.L_x_1291:
[----:B------:R-:W-:Y:S01]  /*12d70*/  PRMT R0, R0, 0x9910, RZ ;  /* 0x0000991000007816 */ /* 0x000fe200000000ff */
[----:B------:R-:W-:Y:S01]  /*12d80*/  BSSY B1, `(.L_x_1293) ;  /* 0x0000224000017945 */ /* 0x000fe20003800000 */
[----:B-----5:R-:W-:Y:S02]  /*12d90*/  IMAD.MOV.U32 R81, RZ, RZ, R56 ;  /* 0x000000ffff517224 */ /* 0x020fe400078e0038 */
[----:B------:R-:W-:-:S13]  /*12da0*/  ISETP.NE.AND P0, PT, R0, RZ, PT ;  /* 0x000000ff0000720c */ /* 0x000fda0003f05270 */
[----:B------:R-:W-:Y:S05]  /*12db0*/  @!P0 BRA `(.L_x_1294) ;  /* 0x0000159000008947 */ /* 0x000fea0003800000 */
[----:B------:R-:W2:Y:S04]  /*12dc0*/  LDL R85, [R1+0x6c] ;  /* 0x00006c0001557983 */ /* 0x000ea80000100800 */
[----:B------:R-:W3:Y:S04]  /*12dd0*/  LDL R83, [R1+0x70] ;  /* 0x0000700001537983 */ /* 0x000ee80000100800 */
[----:B------:R-:W4:Y:S04]  /*12de0*/  LDL R79, [R1+0x78] ;  /* 0x00007800014f7983 */ /* 0x000f280000100800 */
[----:B------:R-:W5:Y:S04]  /*12df0*/  LDL R77, [R1+0x74] ;  /* 0x00007400014d7983 */ /* 0x000f680000100800 */
[----:B------:R-:W4:Y:S04]  /*12e00*/  LDL R75, [R1+0x88] ;  /* 0x00008800014b7983 */ /* 0x000f280000100800 */
[----:B------:R-:W5:Y:S04]  /*12e10*/  LDL R73, [R1+0x80] ;  /* 0x0000800001497983 */ /* 0x000f680000100800 */
[----:B------:R-:W5:Y:S04]  /*12e20*/  LDL R71, [R1+0x84] ;  /* 0x0000840001477983 */ /* 0x000f680000100800 */
[----:B------:R-:W5:Y:S01]  /*12e30*/  LDL R69, [R1+0x7c] ;  /* 0x00007c0001457983 */ /* 0x000f620000100800 */
        /* <DEDUP_REMOVED lines=66> */
[----:B--2---:R1:W-:Y:S04]  /*13260*/  STS [R85], R64 ;  /* 0x0000004055007388 */ /* 0x0043e80000000800 */
[----:B------:R1:W-:Y:S04]  /*13270*/  STS [R85+0x400], R63 ;  /* 0x0004003f55007388 */ /* 0x0003e80000000800 */
[----:B---3--:R1:W-:Y:S04]  /*13280*/  STS [R83], R62 ;  /* 0x0000003e53007388 */ /* 0x0083e80000000800 */
[----:B------:R1:W-:Y:S04]  /*13290*/  STS [R83+0x400], R61 ;  /* 0x0004003d53007388 */ /* 0x0003e80000000800 */
[----:B----4-:R1:W-:Y:S04]  /*132a0*/  STS [R79], R60 ;  /* 0x0000003c4f007388 */ /* 0x0103e80000000800 */
[----:B------:R1:W-:Y:S04]  /*132b0*/  STS [R79+0x400], R59 ;  /* 0x0004003b4f007388 */ /* 0x0003e80000000800 */
[----:B-----5:R1:W-:Y:S04]  /*132c0*/  STS [R77], R58 ;  /* 0x0000003a4d007388 */ /* 0x0203e80000000800 */
        /* <DEDUP_REMOVED lines=65> */
[----:B------:R-:W-:Y:S05]  /*136e0*/  CALL.REL.NOINC `($__internal_5_$__cuda_sm70_shflsync_idx_p) ;  /* 0x0000227000007944 */ /* 0x000fea0003c00000 */
.L_x_1295:
        /* <DEDUP_REMOVED lines=14> */
[----:B----4-:R-:W-:-:S02]  /*137d0*/  SHF.R.S32.HI R5, RZ, 0x1f, R11 ;  /* 0x0000001fff057819 */ /* 0x010fc4000001140b */
[----:B--2---:R-:W-:-:S03]  /*137e0*/  IADD3 R4, R2, R16, RZ ;  /* 0x0000001002047210 */ /* 0x004fc60007ffe0ff */
[----:B------:R-:W-:Y:S02]  /*137f0*/  IMAD R6, R5, c[0x0][0x490], RZ ;  /* 0x0001240005067a24 */ /* 0x000fe400078e02ff */
[----:B------:R-:W-:-:S04]  /*13800*/  @P0 IMAD.HI.U32 R7, R4, c[0x0][0x4ec], RZ ;  /* 0x00013b0004070a27 */ /* 0x000fc800078e00ff */
[----:B------:R-:W-:-:S04]  /*13810*/  IMAD.WIDE.U32 R2, R11, c[0x0][0x490], RZ ;  /* 0x000124000b027a25 */ /* 0x000fc800078e00ff */
[----:B------:R-:W-:Y:S02]  /*13820*/  IMAD R6, R11, c[0x0][0x494], R6 ;  /* 0x000125000b067a24 */ /* 0x000fe400078e0206 */
[----:B------:R-:W-:Y:S01]  /*13830*/  IMAD.MOV.U32 R0, RZ, RZ, R4 ;  /* 0x000000ffff007224 */ /* 0x000fe200078e0004 */
[----:B------:R-:W-:Y:S02]  /*13840*/  @P0 SHF.R.U32.HI R0, RZ, c[0x0][0x4f0], R7 ;  /* 0x00013c00ff000a19 */ /* 0x000fe40000011607 */
[----:B------:R-:W-:Y:S02]  /*13850*/  IADD3 R3, R3, R6, RZ ;  /* 0x0000000603037210 */ /* 0x000fe40007ffe0ff */
[----:B------:R-:W-:Y:S01]  /*13860*/  SHF.R.S32.HI R10, RZ, 0x1f, R12 ;  /* 0x0000001fff0a7819 */ /* 0x000fe2000001140c */
[----:B------:R-:W-:Y:S02]  /*13870*/  IMAD.MOV R8, RZ, RZ, -R0 ;  /* 0x000000ffff087224 */ /* 0x000fe400078e0a00 */
[----:B------:R-:W-:-:S04]  /*13880*/  IMAD.WIDE.U32 R6, R12, c[0x0][0x498], R2 ;  /* 0x000126000c067a25 */ /* 0x000fc800078e0002 */
[----:B------:R-:W-:Y:S02]  /*13890*/  IMAD R9, R10, c[0x0][0x498], RZ ;  /* 0x000126000a097a24 */ /* 0x000fe400078e02ff */
[----:B------:R-:W-:Y:S01]  /*138a0*/  IMAD R2, R8, c[0x0][0x4e8], R4 ;  /* 0x00013a0008027a24 */ /* 0x000fe200078e0204 */
[----:B------:R-:W-:Y:S01]  /*138b0*/  SHF.R.S32.HI R8, RZ, 0x1f, R0 ;  /* 0x0000001fff087819 */ /* 0x000fe20000011400 */
[----:B------:R-:W-:Y:S01]  /*138c0*/  IMAD R3, R12, c[0x0][0x49c], R9 ;  /* 0x000127000c037a24 */ /* 0x000fe200078e0209 */
[----:B------:R-:W-:Y:S02]  /*138d0*/  IADD3 R4, P1, R0, R6, RZ ;  /* 0x0000000600047210 */ /* 0x000fe40007f3e0ff */
[----:B------:R-:W-:Y:S01]  /*138e0*/  SHF.R.S32.HI R9, RZ, 0x1f, R2 ;  /* 0x0000001fff097819 */ /* 0x000fe20000011402 */
[----:B------:R-:W-:Y:S01]  /*138f0*/  IMAD R0, R5, c[0x0][0x3e8], RZ ;  /* 0x0000fa0005007a24 */ /* 0x000fe200078e02ff */
[----:B---3--:R-:W-:Y:S02]  /*13900*/  IADD3 R6, R14, R16, RZ ;  /* 0x000000100e067210 */ /* 0x008fe40007ffe0ff */
[----:B------:R-:W-:Y:S01]  /*13910*/  IADD3.X R5, R8, R7, R3, P1, !PT ;  /* 0x0000000708057210 */ /* 0x000fe20000ffe403 */
[----:B------:R-:W-:Y:S01]  /*13920*/  IMAD R3, R9, c[0x0][0x488], RZ ;  /* 0x0001220009037a24 */ /* 0x000fe200078e02ff */
[----:B-1----:R-:W-:Y:S01]  /*13930*/  SHF.R.S32.HI R14, RZ, 0x1f, R15 ;  /* 0x0000001fff0e7819 */ /* 0x002fe2000001140f */
[----:B------:R-:W-:-:S02]  /*13940*/  IMAD R7, R11, c[0x0][0x3ec], R0 ;  /* 0x0000fb000b077a24 */ /* 0x000fc400078e0200 */
[----:B------:R-:W-:Y:S01]  /*13950*/  IMAD.WIDE.U32 R8, R11, c[0x0][0x3e8], RZ ;  /* 0x0000fa000b087a25 */ /* 0x000fe200078e00ff */
[----:B------:R-:W-:-:S03]  /*13960*/  LEA.HI R14, R14, R15, RZ, 0x5 ;  /* 0x0000000f0e0e7211 */ /* 0x000fc600078f28ff */
[C---:B------:R-:W-:Y:S02]  /*13970*/  IMAD R11, R2.reuse, c[0x0][0x48c], R3 ;  /* 0x00012300020b7a24 */ /* 0x040fe400078e0203 */
[----:B------:R-:W-:Y:S01]  /*13980*/  IMAD.WIDE.U32 R4, R2, c[0x0][0x488], R4 ;  /* 0x0001220002047a25 */ /* 0x000fe200078e0004 */
[----:B------:R-:W-:-:S03]  /*13990*/  LOP3.LUT R14, R14, 0xffffffe0, RZ, 0xc0, !PT ;  /* 0xffffffe00e0e7812 */ /* 0x000fc600078ec0ff */
[----:B------:R-:W-:Y:S01]  /*139a0*/  @P0 IMAD.HI.U32 R2, R6, c[0x0][0x4ec], RZ ;  /* 0x00013b0006020a27 */ /* 0x000fe200078e00ff */
[----:B------:R-:W-:-:S03]  /*139b0*/  IADD3 R3, R9, R7, RZ ;  /* 0x0000000709037210 */ /* 0x000fc60007ffe0ff */
[----:B------:R-:W-:Y:S01]  /*139c0*/  IMAD.MOV.U32 R0, RZ, RZ, R6 ;  /* 0x000000ffff007224 */ /* 0x000fe200078e0006 */
[----:B------:R-:W-:Y:S01]  /*139d0*/  @P0 SHF.R.U32.HI R0, RZ, c[0x0][0x4f0], R2 ;  /* 0x00013c00ff000a19 */ /* 0x000fe20000011602 */
[----:B------:R-:W-:Y:S01]  /*139e0*/  IMAD.IADD R5, R5, 0x1, R11 ;  /* 0x0000000105057824 */ /* 0x000fe200078e020b */
[----:B------:R-:W-:Y:S02]  /*139f0*/  LEA R9, P0, R4, c[0x0][0x450], 0x2 ;  /* 0x0001140004097a11 */ /* 0x000fe400078010ff */
[----:B------:R-:W-:Y:S02]  /*13a00*/  IADD3 R14, -R14, R15, RZ ;  /* 0x0000000f0e0e7210 */ /* 0x000fe40007ffe1ff */
[----:B------:R-:W-:Y:S01]  /*13a10*/  LEA.HI.X R4, R4, c[0x0][0x454], R5, 0x2, P0 ;  /* 0x0001150004047a11 */ /* 0x000fe200000f1405 */
[----:B------:R1:W5:Y:S01]  /*13a20*/  LDL R15, [R1+0x5c] ;  /* 0x00005c00010f7983 */ /* 0x0003620000100800 */
[----:B------:R-:W-:-:S03]  /*13a30*/  LOP3.LUT P0, RZ, R14, 0x3, RZ, 0xc0, !PT ;  /* 0x000000030eff7812 */ /* 0x000fc6000780c0ff */
[----:B------:R1:W5:Y:S01]  /*13a40*/  LDL R14, [R1+0x48] ;  /* 0x00004800010e7983 */ /* 0x0003620000100800 */
[----:B------:R-:W-:Y:S01]  /*13a50*/  MOV R2, R8 ;  /* 0x0000000800027202 */ /* 0x000fe20000000f00 */
[----:B------:R-:W-:Y:S02]  /*13a60*/  IMAD R10, R10, c[0x0][0x3f0], RZ ;  /* 0x0000fc000a0a7a24 */ /* 0x000fe400078e02ff */
[----:B------:R-:W-:Y:S02]  /*13a70*/  SHFL.IDX PT, R11, R4, RZ, 0x1c1f ;  /* 0x001c1fff040b7589 */ /* 0x000fe400000e0000 */
[C---:B------:R-:W-:Y:S02]  /*13a80*/  IMAD R5, R12.reuse, c[0x0][0x3f4], R10 ;  /* 0x0000fd000c057a24 */ /* 0x040fe400078e020a */
[----:B------:R-:W-:Y:S01]  /*13a90*/  IMAD.WIDE.U32 R2, R12, c[0x0][0x3f0], R2 ;  /* 0x0000fc000c027a25 */ /* 0x000fe200078e0002 */
[----:B------:R-:W2:Y:S01]  /*13aa0*/  SHFL.IDX PT, R10, R9, RZ, 0x1c1f ;  /* 0x001c1fff090a7589 */ /* 0x000ea200000e0000 */
[----:B------:R-:W-:-:S03]  /*13ab0*/  ULDC UR5, c[0x0][0x4e8] ;  /* 0x00013a0000057ab9 */ /* 0x000fc60000000800 */
[----:B------:R-:W-:Y:S01]  /*13ac0*/  SHFL.IDX PT, R8, R9, 0x1, 0x1c1f ;  /* 0x003c1f0009087f89 */ /* 0x000fe200000e0000 */
[----:B------:R-:W-:Y:S01]  /*13ad0*/  ULDC UR4, c[0x0][0x388] ;  /* 0x0000e20000047ab9 */ /* 0x000fe20000000800 */
[----:B------:R-:W-:Y:S02]  /*13ae0*/  IMAD.MOV R7, RZ, RZ, -R0 ;  /* 0x000000ffff077224 */ /* 0x000fe400078e0a00 */
[----:B------:R3:W4:Y:S01]  /*13af0*/  SHFL.IDX PT, R9, R4, 0x1, 0x1c1f ;  /* 0x003c1f0004097f89 */ /* 0x00072200000e0000 */
[----:B------:R-:W-:Y:S01]  /*13b00*/  IMAD.IADD R3, R3, 0x1, R5 ;  /* 0x0000000103037824 */ /* 0x000fe200078e0205 */
[----:B------:R-:W-:Y:S01]  /*13b10*/  IADD3 R5, R13, R16, RZ ;  /* 0x000000100d057210 */ /* 0x000fe20007ffe0ff */
[----:B------:R-:W-:Y:S01]  /*13b20*/  UIMAD UR4, UR5, UR4, URZ ;  /* 0x00000004050472a4 */ /* 0x000fe2000f8e023f */
[----:B------:R-:W1:Y:S05]  /*13b30*/  S2R R17, SR_TID.X ;  /* 0x0000000000117919 */ /* 0x000e6a0000002100 */
[----:B------:R-:W-:-:S02]  /*13b40*/  ISETP.GE.OR P1, PT, R5, UR4, P0 ;  /* 0x0000000405007c0c */ /* 0x000fc40008726670 */
[----:B------:R-:W-:Y:S01]  /*13b50*/  SHF.R.S32.HI R12, RZ, 0x1f, R0 ;  /* 0x0000001fff0c7819 */ /* 0x000fe20000011400 */
[----:B---3--:R-:W-:Y:S01]  /*13b60*/  IMAD R4, R7, c[0x0][0x4e8], R6 ;  /* 0x00013a0007047a24 */ /* 0x008fe200078e0206 */
[----:B------:R-:W-:-:S04]  /*13b70*/  IADD3 R7, R5, 0x8, RZ ;  /* 0x0000000805077810 */ /* 0x000fc80007ffe0ff */
[----:B------:R-:W-:Y:S01]  /*13b80*/  ISETP.GE.OR P0, PT, R7, UR4, P0 ;  /* 0x0000000407007c0c */ /* 0x000fe20008706670 */
[----:B------:R-:W-:-:S04]  /*13b90*/  IMAD R6, R12, c[0x0][0x3e0], RZ ;  /* 0x0000f8000c067a24 */ /* 0x000fc800078e02ff */
[----:B--2---:R2:W-:Y:S01]  /*13ba0*/  @!P1 ST.E [R10.64], R138 ;  /* 0x0000008a0a009985 */ /* 0x0045e2000c101908 */
[----:B------:R-:W-:Y:S01]  /*13bb0*/  IMAD.WIDE.U32 R2, R0, c[0x0][0x3e0], R2 ;  /* 0x0000f80000027a25 */ /* 0x000fe200078e0002 */
[----:B-1----:R-:W-:-:S03]  /*13bc0*/  SHF.R.S32.HI R13, RZ, 0x1f, R17 ;  /* 0x0000001fff0d7819 */ /* 0x002fc60000011411 */
[----:B------:R-:W-:Y:S01]  /*13bd0*/  IMAD R5, R0, c[0x0][0x3e4], R6 ;  /* 0x0000f90000057a24 */ /* 0x000fe200078e0206 */
[----:B------:R-:W-:Y:S02]  /*13be0*/  SHF.R.S32.HI R0, RZ, 0x1f, R4 ;  /* 0x0000001fff007819 */ /* 0x000fe40000011404 */
[----:B----4-:R2:W-:Y:S04]  /*13bf0*/  @!P0 ST.E [R8.64], R65 ;  /* 0x0000004108008985 */ /* 0x0105e8000c101908 */
[----:B------:R2:W1:Y:S04]  /*13c00*/  LDS.128 R44, [R251+0x1080] ;  /* 0x00108000fb2c7984 */ /* 0x0004680000000c00 */
        /* <DEDUP_REMOVED lines=11> */
[----:B------:R-:W-:Y:S01]  /*13cc0*/  IMAD.IADD R3, R3, 0x1, R5 ;  /* 0x0000000103037824 */ /* 0x000fe200078e0205 */
[----:B------:R-:W-:Y:S01]  /*13cd0*/  LEA.HI R13, R13, R17, RZ, 0x3 ;  /* 0x000000110d0d7211 */ /* 0x000fe200078f18ff */
[----:B------:R-:W-:-:S02]  /*13ce0*/  IMAD R0, R0, c[0x0][0x3d8], RZ ;  /* 0x0000f60000007a24 */ /* 0x000fc400078e02ff */
        /* <DEDUP_REMOVED lines=10> */
[----:B------:R2:W1:Y:S08]  /*13d90*/  SHFL.IDX PT, R2, R3, RZ, 0x181f ;  /* 0x00181fff03027589 */ /* 0x00047000000e0000 */
[----:B------:R-:W-:Y:S05]  /*13da0*/  @P0 BRA `(.L_x_1297) ;  /* 0x0000014000000947 */ /* 0x000fea0003800000 */
[----:B---34-:R-:W3:Y:S01]  /*13db0*/  LDS.128 R28, [R251+0x80] ;  /* 0x00008000fb1c7984 */ /* 0x018ee20000000c00 */
[----:B-----5:R-:W-:-:S02]  /*13dc0*/  ISETP.GE.AND P3, PT, R86, c[0x0][0x3c8], PT ;  /* 0x0000f20056007a0c */ /* 0x020fc40003f66270 */
[----:B------:R-:W-:Y:S01]  /*13dd0*/  ISETP.GE.AND P2, PT, R83, c[0x0][0x3c8], PT ;  /* 0x0000f20053007a0c */ /* 0x000fe20003f46270 */
[----:B------:R-:W4:Y:S01]  /*13de0*/  LDS.128 R24, [R251+0x4080] ;  /* 0x00408000fb187984 */ /* 0x000f220000000c00 */
[----:B------:R-:W-:Y:S02]  /*13df0*/  ISETP.GE.AND P1, PT, R80, c[0x0][0x3c8], PT ;  /* 0x0000f20050007a0c */ /* 0x000fe40003f26270 */
[----:B------:R-:W-:Y:S01]  /*13e00*/  ISETP.GE.AND P0, PT, R14, c[0x0][0x3c8], PT ;  /* 0x0000f2000e007a0c */ /* 0x000fe20003f06270 */
[----:B------:R-:W2:Y:S04]  /*13e10*/  LDS.128 R20, [R251+0x8080] ;  /* 0x00808000fb147984 */ /* 0x000ea80000000c00 */
[----:B------:R-:W1:Y:S02]  /*13e20*/  LDS.128 R16, [R251+0xc080] ;  /* 0x00c08000fb107984 */ /* 0x000e640000000c00 */
[----:B-1----:R-:W-:-:S02]  /*13e30*/  @!P3 LEA R12, P4, R86, R0, 0x1 ;  /* 0x00000000560cb211 */ /* 0x002fc400078808ff */
[C---:B--2---:R-:W-:Y:S02]  /*13e40*/  @!P2 LEA R10, P6, R83.reuse, R0, 0x1 ;  /* 0x00000000530aa211 */ /* 0x044fe400078c08ff */
[----:B------:R-:W-:Y:S02]  /*13e50*/  @!P3 LEA.HI.X R13, R86, R2, R87, 0x1, P4 ;  /* 0x00000002560db211 */ /* 0x000fe400020f0c57 */
[-C--:B------:R-:W-:Y:S02]  /*13e60*/  @!P1 LEA R8, P5, R80, R0.reuse, 0x1 ;  /* 0x0000000050089211 */ /* 0x080fe400078a08ff */
[----:B------:R-:W-:Y:S02]  /*13e70*/  @!P0 LEA R6, P4, R14, R0, 0x1 ;  /* 0x000000000e068211 */ /* 0x000fe400078808ff */
[-C--:B------:R-:W-:Y:S02]  /*13e80*/  @!P2 LEA.HI.X R11, R83, R2.reuse, R84, 0x1, P6 ;  /* 0x00000002530ba211 */ /* 0x080fe400030f0c54 */
[----:B------:R-:W-:-:S02]  /*13e90*/  @!P1 LEA.HI.X R9, R80, R2, R82, 0x1, P5 ;  /* 0x0000000250099211 */ /* 0x000fc400028f0c52 */
[----:B------:R-:W-:Y:S01]  /*13ea0*/  @!P0 LEA.HI.X R7, R14, R2, R15, 0x1, P4 ;  /* 0x000000020e078211 */ /* 0x000fe200020f0c0f */
[----:B---3--:R1:W-:Y:S04]  /*13eb0*/  @!P3 ST.E.128 [R12.64], R28 ;  /* 0x0000001c0c00b985 */ /* 0x0083e8000c101d08 */
[----:B----4-:R1:W-:Y:S04]  /*13ec0*/  @!P2 ST.E.128 [R10.64], R24 ;  /* 0x000000180a00a985 */ /* 0x0103e8000c101d08 */
[----:B------:R1:W-:Y:S04]  /*13ed0*/  @!P1 ST.E.128 [R8.64], R20 ;  /* 0x0000001408009985 */ /* 0x0003e8000c101d08 */
[----:B------:R1:W-:Y:S02]  /*13ee0*/  @!P0 ST.E.128 [R6.64], R16 ;  /* 0x0000001006008985 */ /* 0x0003e4000c101d08 */
.L_x_1297:
[----:B---34-:R-:W-:Y:S05]  /*13ef0*/  BSYNC B0 ;  /* 0x0000000000007941 */ /* 0x018fea0003800000 */
.L_x_1296:
[----:B-1----:R-:W-:Y:S01]  /*13f00*/  IADD3 R6, R4, 0x20, RZ ;  /* 0x0000002004067810 */ /* 0x002fe20007ffe0ff */
[----:B------:R1:W3:Y:S01]  /*13f10*/  SHFL.IDX PT, R2, R3, 0x1, 0x181f ;  /* 0x00381f0003027f89 */ /* 0x0002e200000e0000 */
        /* <DEDUP_REMOVED lines=8> */
[CC--:B----4-:R-:W-:Y:S02]  /*13fa0*/  @!P3 LEA R12, P4, R86.reuse, R0.reuse, 0x1 ;  /* 0x00000000560cb211 */ /* 0x0d0fe400078808ff */
[C---:B--2---:R-:W-:Y:S02]  /*13fb0*/  @!P2 LEA R10, P6, R83.reuse, R0, 0x1 ;  /* 0x00000000530aa211 */ /* 0x044fe400078c08ff */
[----:B---3--:R-:W-:Y:S02]  /*13fc0*/  @!P3 LEA.HI.X R13, R86, R2, R87, 0x1, P4 ;  /* 0x00000002560db211 */ /* 0x008fe400020f0c57 */
        /* <DEDUP_REMOVED lines=9> */
.L_x_1299:
[----:B------:R-:W-:Y:S05]  /*14060*/  BSYNC B0 ;  /* 0x0000000000007941 */ /* 0x000fea0003800000 */
.L_x_1298:
[----:B--2---:R-:W-:Y:S01]  /*14070*/  IADD3 R6, R4, 0x40, RZ ;  /* 0x0000004004067810 */ /* 0x004fe20007ffe0ff */
[----:B---3--:R2:W3:Y:S01]  /*14080*/  SHFL.IDX PT, R2, R3, 0x2, 0x181f ;  /* 0x00581f0003027f89 */ /* 0x0084e200000e0000 */
        /* <DEDUP_REMOVED lines=8> */
[CC--:B----4-:R-:W-:Y:S02]  /*14110*/  @!P3 LEA R12, P4, R86.reuse, R0.reuse, 0x1 ;  /* 0x00000000560cb211 */ /* 0x0d0fe400078808ff */
[C---:B------:R-:W-:Y:S02]  /*14120*/  @!P2 LEA R10, P6, R83.reuse, R0, 0x1 ;  /* 0x00000000530aa211 */ /* 0x040fe400078c08ff */
        /* <DEDUP_REMOVED lines=10> */
.L_x_1301:
[----:B------:R-:W-:Y:S05]  /*141d0*/  BSYNC B0 ;  /* 0x0000000000007941 */ /* 0x000fea0003800000 */
.L_x_1300:
[----:B---3--:R3:W1:Y:S04]  /*141e0*/  SHFL.IDX PT, R2, R3, 0x3, 0x181f ;  /* 0x00781f0003027f89 */ /* 0x00866800000e0000 */
[----:B----4-:R4:W2:Y:S02]  /*141f0*/  SHFL.IDX PT, R0, R5, 0x3, 0x181f ;  /* 0x00781f0005007f89 */ /* 0x0108a400000e0000 */
[----:B-123--:R-:W-:-:S04]  /*14200*/  IADD3 R3, R4, 0x60, RZ ;  /* 0x0000006004037810 */ /* 0x00efc80007ffe0ff */
[----:B------:R-:W-:-:S13]  /*14210*/  ISETP.GE.AND P0, PT, R3, UR4, PT ;  /* 0x0000000403007c0c */ /* 0x000fda000bf06270 */
[----:B------:R-:W-:Y:S05]  /*14220*/  @P0 BRA `(.L_x_1302) ;  /* 0x00000d9000000947 */ /* 0x000fea0003800000 */
[----:B----45:R-:W-:Y:S02]  /*14230*/  ISETP.GE.AND P2, PT, R86, c[0x0][0x3c8], PT ;  /* 0x0000f20056007a0c */ /* 0x030fe40003f46270 */
[----:B------:R-:W-:Y:S02]  /*14240*/  ISETP.GE.AND P1, PT, R83, c[0x0][0x3c8], PT ;  /* 0x0000f20053007a0c */ /* 0x000fe40003f26270 */
[----:B------:R-:W-:-:S09]  /*14250*/  ISETP.GE.AND P0, PT, R80, c[0x0][0x3c8], PT ;  /* 0x0000f20050007a0c */ /* 0x000fd20003f06270 */
[-C--:B------:R-:W-:Y:S02]  /*14260*/  @!P2 LEA R8, P5, R86, R0.reuse, 0x1 ;  /* 0x000000005608a211 */ /* 0x080fe400078a08ff */
[CC--:B------:R-:W-:Y:S02]  /*14270*/  @!P1 LEA R6, P4, R83.reuse, R0.reuse, 0x1 ;  /* 0x0000000053069211 */ /* 0x0c0fe400078808ff */
        /* <DEDUP_REMOVED lines=13> */
.L_x_1294:
[----:B------:R-:W2:Y:S04]  /*14350*/  LDL R0, [R1+0x58] ;  /* 0x0000580001007983 */ /* 0x000ea80000100800 */
[----:B------:R-:W3:Y:S04]  /*14360*/  LDL R14, [R1+0x4c] ;  /* 0x00004c00010e7983 */ /* 0x000ee80000100800 */
[----:B------:R-:W4:Y:S01]  /*14370*/  LDL R13, [R1+0x50] ;  /* 0x00005000010d7983 */ /* 0x000f220000100800 */
[----:B------:R-:W-:Y:S03]  /*14380*/  BSSY B0, `(.L_x_1303) ;  /* 0x0000025000007945 */ /* 0x000fe60003800000 */
[----:B------:R-:W1:Y:S02]  /*14390*/  S2R R12, SR_TID.X ;  /* 0x00000000000c7919 */ /* 0x000e640000002100 */
[----:B-1----:R-:W-:Y:S01]  /*143a0*/  ISETP.GE.AND P0, PT, R12, 0x80, PT ;  /* 0x000000800c00780c */ /* 0x002fe20003f06270 */
[----:B--2---:R-:W-:Y:S01]  /*143b0*/  IMAD.MOV.U32 R11, RZ, RZ, R0 ;  /* 0x000000ffff0b7224 */ /* 0x004fe200078e0000 */
[----:B---3--:R-:W-:-:S02]  /*143c0*/  SHF.R.S32.HI R7, RZ, 0x1f, R14 ;  /* 0x0000001fff077819 */ /* 0x008fc4000001140e */
[----:B----4-:R-:W-:-:S09]  /*143d0*/  SHF.R.S32.HI R8, RZ, 0x1f, R13 ;  /* 0x0000001fff087819 */ /* 0x010fd2000001140d */
        /* <DEDUP_REMOVED lines=31> */
.L_x_1304:
[----:B------:R-:W-:Y:S05]  /*145d0*/  BSYNC B0 ;  /* 0x0000000000007941 */ /* 0x000fea0003800000 */
.L_x_1303:
[----:B------:R-:W2:Y:S01]  /*145e0*/  LDL R2, [R1+0x90] ;  /* 0x0000900001027983 */ /* 0x000ea20000100800 */
[----:B-1----:R-:W-:Y:S01]  /*145f0*/  MOV R0, c[0x0][0x4e8] ;  /* 0x00013a0000007a02 */ /* 0x002fe20000000f00 */
[----:B------:R-:W-:Y:S01]  /*14600*/  IMAD R7, R7, c[0x0][0x3e8], RZ ;  /* 0x0000fa0007077a24 */ /* 0x000fe200078e02ff */
[----:B------:R-:W-:Y:S01]  /*14610*/  SHF.R.S32.HI R9, RZ, 0x1f, R12 ;  /* 0x0000001fff097819 */ /* 0x000fe2000001140c */
[----:B------:R-:W-:Y:S01]  /*14620*/  IMAD R8, R8, c[0x0][0x3f0], RZ ;  /* 0x0000fc0008087a24 */ /* 0x000fe200078e02ff */
[----:B------:R-:W-:Y:S01]  /*14630*/  ISETP.NE.AND P0, PT, R0, 0x1, PT ;  /* 0x000000010000780c */ /* 0x000fe20003f05270 */
[----:B------:R-:W-:Y:S01]  /*14640*/  IMAD R7, R14, c[0x0][0x3ec], R7 ;  /* 0x0000fb000e077a24 */ /* 0x000fe200078e0207 */
[----:B------:R-:W-:Y:S01]  /*14650*/  LEA.HI R9, R9, R12, RZ, 0x3 ;  /* 0x0000000c09097211 */ /* 0x000fe200078f18ff */
[----:B------:R-:W-:-:S03]  /*14660*/  IMAD R8, R13, c[0x0][0x3f4], R8 ;  /* 0x0000fd000d087a24 */ /* 0x000fc600078e0208 */
[----:B------:R-:W-:Y:S02]  /*14670*/  SHF.R.S32.HI R9, RZ, 0x3, R9 ;  /* 0x00000003ff097819 */ /* 0x000fe40000011409 */
[----:B--2---:R-:W-:Y:S01]  /*14680*/  IADD3 R4, R2, R11, RZ ;  /* 0x0000000b02047210 */ /* 0x004fe20007ffe0ff */
[----:B------:R-:W-:-:S03]  /*14690*/  IMAD.WIDE.U32 R2, R14, c[0x0][0x3e8], RZ ;  /* 0x0000fa000e027a25 */ /* 0x000fc600078e00ff */
[----:B------:R-:W-:Y:S01]  /*146a0*/  MOV R0, R4 ;  /* 0x0000000400007202 */ /* 0x000fe20000000f00 */
[----:B------:R-:W-:-:S04]  /*146b0*/  @P0 IMAD.HI.U32 R5, R4, c[0x0][0x4ec], RZ ;  /* 0x00013b0004050a27 */ /* 0x000fc800078e00ff */
[----:B------:R-:W-:Y:S01]  /*146c0*/  IMAD.IADD R3, R3, 0x1, R7 ;  /* 0x0000000103037824 */ /* 0x000fe200078e0207 */
[----:B------:R-:W-:-:S03]  /*146d0*/  @P0 SHF.R.U32.HI R0, RZ, c[0x0][0x4f0], R5 ;  /* 0x00013c00ff000a19 */ /* 0x000fc60000011605 */
[----:B------:R-:W-:Y:S01]  /*146e0*/  IMAD.WIDE.U32 R2, R13, c[0x0][0x3f0], R2 ;  /* 0x0000fc000d027a25 */ /* 0x000fe200078e0002 */
[----:B------:R-:W-:Y:S02]  /*146f0*/  SHF.R.S32.HI R6, RZ, 0x1f, R0 ;  /* 0x0000001fff067819 */ /* 0x000fe40000011400 */
[----:B------:R-:W-:Y:S02]  /*14700*/  IADD3 R5, -R0, RZ, RZ ;  /* 0x000000ff00057210 */ /* 0x000fe40007ffe1ff */
[----:B------:R-:W-:Y:S01]  /*14710*/  IADD3 R3, R3, R8, RZ ;  /* 0x0000000803037210 */ /* 0x000fe20007ffe0ff */
[----:B------:R-:W-:Y:S02]  /*14720*/  IMAD R6, R6, c[0x0][0x3e0], RZ ;  /* 0x0000f80006067a24 */ /* 0x000fe400078e02ff */
[----:B------:R-:W-:Y:S02]  /*14730*/  IMAD R4, R5, c[0x0][0x4e8], R4 ;  /* 0x00013a0005047a24 */ /* 0x000fe400078e0204 */
[----:B------:R-:W-:-:S02]  /*14740*/  IMAD R5, R0, c[0x0][0x3e4], R6 ;  /* 0x0000f90000057a24 */ /* 0x000fc400078e0206 */
[----:B------:R-:W-:Y:S01]  /*14750*/  IMAD.WIDE.U32 R2, R0, c[0x0][0x3e0], R2 ;  /* 0x0000f80000027a25 */ /* 0x000fe200078e0002 */
[----:B------:R-:W-:-:S03]  /*14760*/  SHF.R.S32.HI R0, RZ, 0x1f, R4 ;  /* 0x0000001fff007819 */ /* 0x000fc60000011404 */
[----:B------:R-:W-:Y:S02]  /*14770*/  IMAD.IADD R3, R3, 0x1, R5 ;  /* 0x0000000103037824 */ /* 0x000fe400078e0205 */
[----:B------:R-:W-:Y:S02]  /*14780*/  IMAD R0, R0, c[0x0][0x3d8], RZ ;  /* 0x0000f60000007a24 */ /* 0x000fe400078e02ff */
[----:B------:R-:W-:-:S04]  /*14790*/  IMAD.WIDE.U32 R2, R4, c[0x0][0x3d8], R2 ;  /* 0x0000f60004027a25 */ /* 0x000fc800078e0002 */
[----:B------:R-:W-:Y:S01]  /*147a0*/  IMAD R4, R4, c[0x0][0x3dc], R0 ;  /* 0x0000f70004047a24 */ /* 0x000fe200078e0200 */
[----:B------:R-:W-:-:S04]  /*147b0*/  LEA R5, P0, R2, c[0x0][0x380], 0x1 ;  /* 0x0000e00002057a11 */ /* 0x000fc800078008ff */
[----:B------:R-:W-:Y:S02]  /*147c0*/  IADD3 R3, R3, R4, RZ ;  /* 0x0000000403037210 */ /* 0x000fe40007ffe0ff */
[----:B------:R-:W-:Y:S02]  /*147d0*/  IADD3 R4, R9, R11, RZ ;  /* 0x0000000b09047210 */ /* 0x000fe40007ffe0ff */
[----:B------:R-:W-:Y:S01]  /*147e0*/  LEA.HI.X R3, R2, c[0x0][0x384], R3, 0x1, P0 ;  /* 0x0000e10002037a11 */ /* 0x000fe200000f0c03 */
[----:B------:R-:W-:Y:S05]  /*147f0*/  BRA.DIV ~URZ, `(.L_x_1305) ;  /* 0x00000da27f007947 */ /* 0x000fea000b800000 */
[----:B------:R1:W2:Y:S02]  /*14800*/  SHFL.IDX PT, R2, R3, RZ, 0x181f ;  /* 0x00181fff03027589 */ /* 0x0002a400000e0000 */
.L_x_1329:
[----:B------:R-:W-:Y:S05]  /*14810*/  BRA.DIV ~URZ, `(.L_x_1306) ;  /* 0x00000df27f007947 */ /* 0x000fea000b800000 */
[----:B------:R3:W4:Y:S02]  /*14820*/  SHFL.IDX PT, R0, R5, RZ, 0x181f ;  /* 0x00181fff05007589 */ /* 0x00072400000e0000 */
.L_x_1330:
[----:B------:R-:W-:Y:S01]  /*14830*/  MOV R14, c[0x0][0x4e8] ;  /* 0x00013a00000e7a02 */ /* 0x000fe20000000f00 */
[----:B------:R-:W-:Y:S04]  /*14840*/  BSSY B0, `(.L_x_1307) ;  /* 0x000001b000007945 */ /* 0x000fe80003800000 */
[----:B------:R-:W-:-:S05]  /*14850*/  IMAD R14, R14, c[0x0][0x388], RZ ;  /* 0x0000e2000e0e7a24 */ /* 0x000fca00078e02ff */
        /* <DEDUP_REMOVED lines=25> */
.L_x_1308:
[----:B------:R-:W-:Y:S05]  /*149f0*/  BSYNC B0 ;  /* 0x0000000000007941 */ /* 0x000fea0003800000 */
.L_x_1307:
[----:B------:R-:W-:Y:S05]  /*14a00*/  BRA.DIV ~URZ, `(.L_x_1309) ;  /* 0x00000c627f007947 */ /* 0x000fea000b800000 */
[----:B--2---:R2:W1:Y:S04]  /*14a10*/  SHFL.IDX PT, R2, R3, 0x1, 0x181f ;  /* 0x00381f0003027f89 */ /* 0x00446800000e0000 */
[----:B----4-:R2:W4:Y:S02]  /*14a20*/  SHFL.IDX PT, R0, R5, 0x1, 0x181f ;  /* 0x00381f0005007f89 */ /* 0x01052400000e0000 */
.L_x_1331:
[----:B------:R-:W-:Y:S01]  /*14a30*/  IADD3 R6, R4, 0x20, RZ ;  /* 0x0000002004067810 */ /* 0x000fe20007ffe0ff */
[----:B------:R-:W-:Y:S03]  /*14a40*/  BSSY B0, `(.L_x_1310) ;  /* 0x000001a000007945 */ /* 0x000fe60003800000 */
[----:B------:R-:W-:-:S13]  /*14a50*/  ISETP.GE.AND P0, PT, R6, R14, PT ;  /* 0x0000000e0600720c */ /* 0x000fda0003f06270 */
[----:B------:R-:W-:Y:S05]  /*14a60*/  @P0 BRA `(.L_x_1311) ;  /* 0x0000017000000947 */ /* 0x000fea0003800000 */
[----:B------:R-:W5:Y:S04]  /*14a70*/  LDL.64 R8, [R1+0x38] ;  /* 0x0000380001087983 */ /* 0x000f680000100a00 */
[----:B--2---:R-:W2:Y:S04]  /*14a80*/  LDL R7, [R1+0x44] ;  /* 0x0000440001077983 */ /* 0x004ea80000100800 */
[----:B---3--:R-:W3:Y:S04]  /*14a90*/  LDL R17, [R1+0x40] ;  /* 0x0000400001117983 */ /* 0x008ee80000100800 */
[----:B----4-:R-:W4:Y:S04]  /*14aa0*/  LDL R15, [R1+0x48] ;  /* 0x00004800010f7983 */ /* 0x010f280000100800 */
[----:B------:R-:W4:Y:S04]  /*14ab0*/  LDL R19, [R1+0x64] ;  /* 0x0000640001137983 */ /* 0x000f280000100800 */
[----:B------:R-:W4:Y:S04]  /*14ac0*/  LDL R18, [R1+0x60] ;  /* 0x0000600001127983 */ /* 0x000f280000100800 */
[----:B------:R-:W4:Y:S01]  /*14ad0*/  LDL R16, [R1+0x5c] ;  /* 0x00005c0001107983 */ /* 0x000f220000100800 */
[----:B-----5:R-:W-:-:S02]  /*14ae0*/  ISETP.GE.AND P3, PT, R8, c[0x0][0x3c8], PT ;  /* 0x0000f20008007a0c */ /* 0x020fc40003f66270 */
[----:B--2---:R-:W-:Y:S02]  /*14af0*/  ISETP.GE.AND P2, PT, R7, c[0x0][0x3c8], PT ;  /* 0x0000f20007007a0c */ /* 0x004fe40003f46270 */
[----:B---3--:R-:W-:Y:S02]  /*14b00*/  ISETP.GE.AND P1, PT, R17, c[0x0][0x3c8], PT ;  /* 0x0000f20011007a0c */ /* 0x008fe40003f26270 */
[----:B----4-:R-:W-:-:S07]  /*14b10*/  ISETP.GE.AND P0, PT, R15, c[0x0][0x3c8], PT ;  /* 0x0000f2000f007a0c */ /* 0x010fce0003f06270 */
[CC--:B------:R-:W-:Y:S02]  /*14b20*/  @!P3 LEA R12, P4, R8.reuse, R0.reuse, 0x1 ;  /* 0x00000000080cb211 */ /* 0x0c0fe400078808ff */
[----:B------:R-:W-:Y:S02]  /*14b30*/  @!P2 LEA R10, P6, R7, R0, 0x1 ;  /* 0x00000000070aa211 */ /* 0x000fe400078c08ff */
[----:B-1----:R-:W-:Y:S02]  /*14b40*/  @!P3 LEA.HI.X R13, R8, R2, R9, 0x1, P4 ;  /* 0x00000002080db211 */ /* 0x002fe400020f0c09 */
        /* <DEDUP_REMOVED lines=9> */
.L_x_1311:
[----:B------:R-:W-:Y:S05]  /*14be0*/  BSYNC B0 ;  /* 0x0000000000007941 */ /* 0x000fea0003800000 */
.L_x_1310:
[----:B------:R-:W-:Y:S05]  /*14bf0*/  BRA.DIV ~URZ, `(.L_x_1312) ;  /* 0x00000b327f007947 */ /* 0x000fea000b800000 */
[----:B-1----:R1:W2:Y:S02]  /*14c00*/  SHFL.IDX PT, R2, R3, 0x2, 0x181f ;  /* 0x00581f0003027f89 */ /* 0x0022a400000e0000 */
.L_x_1332:
[----:B------:R-:W-:Y:S05]  /*14c10*/  BRA.DIV ~URZ, `(.L_x_1313) ;  /* 0x00000b827f007947 */ /* 0x000fea000b800000 */
[----:B----4-:R4:W1:Y:S02]  /*14c20*/  SHFL.IDX PT, R0, R5, 0x2, 0x181f ;  /* 0x00581f0005007f89 */ /* 0x01086400000e0000 */
.L_x_1333:
        /* <DEDUP_REMOVED lines=27> */
.L_x_1315:
[----:B------:R-:W-:Y:S05]  /*14de0*/  BSYNC B0 ;  /* 0x0000000000007941 */ /* 0x000fea0003800000 */
.L_x_1314:
[----:B------:R-:W-:Y:S05]  /*14df0*/  BRA.DIV ~URZ, `(.L_x_1316) ;  /* 0x00000a027f007947 */ /* 0x000fea000b800000 */
[----:B--2---:R2:W3:Y:S04]  /*14e00*/  SHFL.IDX PT, R2, R3, 0x3, 0x181f ;  /* 0x00781f0003027f89 */ /* 0x0044e800000e0000 */
[----:B-1----:R2:W1:Y:S02]  /*14e10*/  SHFL.IDX PT, R0, R5, 0x3, 0x181f ;  /* 0x00781f0005007f89 */ /* 0x00246400000e0000 */
.L_x_1334:
[----:B------:R-:W-:-:S04]  /*14e20*/  IADD3 R4, R4, 0x60, RZ ;  /* 0x0000006004047810 */ /* 0x000fc80007ffe0ff */
[----:B------:R-:W-:-:S13]  /*14e30*/  ISETP.GE.AND P0, PT, R4, R14, PT ;  /* 0x0000000e0400720c */ /* 0x000fda0003f06270 */
[----:B------:R-:W-:Y:S05]  /*14e40*/  @P0 BRA `(.L_x_1302) ;  /* 0x0000017000000947 */ /* 0x000fea0003800000 */
[----:B------:R-:W5:Y:S04]  /*14e50*/  LDL.64 R6, [R1+0x38] ;  /* 0x0000380001067983 */ /* 0x000f680000100a00 */
[----:B--234-:R-:W2:Y:S04]  /*14e60*/  LDL R5, [R1+0x44] ;  /* 0x0000440001057983 */ /* 0x01cea80000100800 */
[----:B------:R-:W3:Y:S04]  /*14e70*/  LDL R13, [R1+0x40] ;  /* 0x00004000010d7983 */ /* 0x000ee80000100800 */
[----:B------:R-:W4:Y:S04]  /*14e80*/  LDL R3, [R1+0x48] ;  /* 0x0000480001037983 */ /* 0x000f280000100800 */
[----:B------:R-:W4:Y:S04]  /*14e90*/  LDL R16, [R1+0x64] ;  /* 0x0000640001107983 */ /* 0x000f280000100800 */
[----:B------:R-:W4:Y:S04]  /*14ea0*/  LDL R15, [R1+0x60] ;  /* 0x00006000010f7983 */ /* 0x000f280000100800 */
[----:B------:R-:W4:Y:S01]  /*14eb0*/  LDL R12, [R1+0x5c] ;  /* 0x00005c00010c7983 */ /* 0x000f220000100800 */
[----:B-----5:R-:W-:-:S02]  /*14ec0*/  ISETP.GE.AND P3, PT, R6, c[0x0][0x3c8], PT ;  /* 0x0000f20006007a0c */ /* 0x020fc40003f66270 */
[----:B--2---:R-:W-:Y:S02]  /*14ed0*/  ISETP.GE.AND P2, PT, R5, c[0x0][0x3c8], PT ;  /* 0x0000f20005007a0c */ /* 0x004fe40003f46270 */
[----:B---3--:R-:W-:Y:S02]  /*14ee0*/  ISETP.GE.AND P1, PT, R13, c[0x0][0x3c8], PT ;  /* 0x0000f2000d007a0c */ /* 0x008fe40003f26270 */
[----:B----4-:R-:W-:-:S07]  /*14ef0*/  ISETP.GE.AND P0, PT, R3, c[0x0][0x3c8], PT ;  /* 0x0000f20003007a0c */ /* 0x010fce0003f06270 */
        /* <DEDUP_REMOVED lines=12> */
.L_x_1302:
[----:B----4-:R-:W-:Y:S05]  /*14fc0*/  BSYNC B1 ;  /* 0x0000000000017941 */ /* 0x010fea0003800000 */
.L_x_1293:
[----:B------:R-:W-:-:S13]  /*14fd0*/  ISETP.NE.AND P0, PT, RZ, UR6, PT ;  /* 0x00000006ff007c0c */ /* 0x000fda000bf05270 */
[----:B------:R-:W-:Y:S01]  /*14fe0*/  @P0 WARPSYNC 0xffffffff ;  /* 0xffffffff00000948 */ /* 0x000fe20003800000 */
[----:B------:R-:W-:Y:S06]  /*14ff0*/  @P0 BAR.SYNC.DEFER_BLOCKING 0x5, 0x100 ;  /* 0x0144000000000b1d */ /* 0x000fec0000010000 */
[----:B-1----:R-:W1:Y:S04]  /*15000*/  @P0 LDS R0, [0x28100] ;  /* 0x02810000ff000984 */ /* 0x002e680000000800 */
[----:B-1----:R1:W-:Y:S04]  /*15010*/  @P0 STL [R1+0x68], R0 ;  /* 0x0000680001000387 */ /* 0x0023e80000100800 */
[----:B------:R-:W-:Y:S06]  /*15020*/  @P0 BAR.ARV 0x4, 0x100 ;  /* 0x0104000000000b1d */ /* 0x000fec0000002000 */
[----:B------:R-:W-:Y:S05]  /*15030*/  @P0 BRA `(.L_x_1317) ;  /* 0x0000009000000947 */ /* 0x000fea0003800000 */
[----:B------:R-:W-:Y:S05]  /*15040*/  BRA.DIV ~URZ, `(.L_x_1318) ;  /* 0x000008727f007947 */ /* 0x000fea000b800000 */
[----:B-1----:R1:W4:Y:S02]  /*15050*/  SHFL.IDX PT, R0, R81, RZ, 0x1f ;  /* 0x00001fff51007589 */ /* 0x00232400000e0000 */
.L_x_1335:
[----:B---3--:R-:W3:Y:S01]  /*15060*/  S2R R2, SR_TID.X ;  /* 0x0000000000027919 */ /* 0x008ee20000002100 */
[----:B------:R-:W-:Y:S03]  /*15070*/  WARPSYNC 0xffffffff ;  /* 0xffffffff00007948 */ /* 0x000fe60003800000 */
[----:B------:R-:W-:Y:S06]  /*15080*/  BAR.SYNC.DEFER_BLOCKING 0x4, 0x100 ;  /* 0x0104000000007b1d */ /* 0x000fec0000010000 */
[----:B----4-:R4:W-:Y:S01]  /*15090*/  STL [R1+0x68], R0 ;  /* 0x0000680001007387 */ /* 0x0109e20000100800 */
[----:B---3--:R-:W-:-:S13]  /*150a0*/  LOP3.LUT P0, RZ, R2, 0xff, RZ, 0xc0, !PT ;  /* 0x000000ff02ff7812 */ /* 0x008fda000780c0ff */
[----:B------:R4:W-:Y:S04]  /*150b0*/  @!P0 STS [0x28100], R81 ;  /* 0x02810051ff008388 */ /* 0x0009e80000000800 */
[----:B------:R-:W-:Y:S06]  /*150c0*/  BAR.ARV 0x5, 0x100 ;  /* 0x0144000000007b1d */ /* 0x000fec0000002000 */
.L_x_1317:
[----:B-1--4-:R-:W4:Y:S02]  /*150d0*/  LDL R0, [R1+0x68] ;  /* 0x0000680001007983 */ /* 0x012f240000100800 */
[----:B----4-:R-:W-:-:S13]  /*150e0*/  ISETP.GE.AND P0, PT, R0, c[0x0][0x538], PT ;  /* 0x00014e0000007a0c */ /* 0x010fda0003f06270 */
[----:B--23-5:R-:W-:Y:S01]  /*150f0*/  @P0 CALL.REL.NOINC `(.L_x_1319) ;  /* 0x0000001000000944 */ /* 0x02cfe20003c00000 */
[----:B------:R-:W-:Y:S05]  /*15100*/  BRA `(.L_x_1320) ;  /* 0xfffeb9e000007947 */ /* 0x000fea000383ffff */
.L_x_1319:
[----:B------:R-:W-:Y:S05]  /*15110*/  EXIT ;  /* 0x000000000000794d */ /* 0x000fea0003800000 */
.L_x_1271:
[----:B------:R-:W-:Y:S01]  /*15120*/  IMAD.MOV.U32 R9, RZ, RZ, R12 ;  /* 0x000000ffff097224 */ /* 0x000fe200078e000c */
[----:B--2---:R-:W-:Y:S01]  /*15130*/  MOV R6, RZ ;  /* 0x000000ff00067202 */ /* 0x004fe20000000f00 */
[----:B------:R-:W-:Y:S01]  /*15140*/  IMAD.MOV.U32 R0, RZ, RZ, 0x181f ;  /* 0x0000181fff007424 */ /* 0x000fe200078e00ff */
[----:B------:R-:W-:Y:S02]  /*15150*/  MOV R7, 0x15170 ;  /* 0x0001517000077802 */ /* 0x000fe40000000f00 */
[----:B------:R-:W-:Y:S05]  /*15160*/  CALL.REL.NOINC `($__internal_5_$__cuda_sm70_shflsync_idx_p) ;  /* 0x000007f000007944 */ /* 0x000fea0003c00000 */
[----:B------:R-:W-:Y:S01]  /*15170*/  MOV R2, R0 ;  /* 0x0000000000027202 */ /* 0x000fe20000000f00 */
[----:B------:R-:W-:Y:S05]  /*15180*/  BRA `(.L_x_1321) ;  /* 0xfffec94000007947 */ /* 0x000fea000383ffff */
.L_x_1272:
[----:B------:R-:W-:Y:S01]  /*15190*/  IMAD.MOV.U32 R9, RZ, RZ, R14 ;  /* 0x000000ffff097224 */ /* 0x000fe200078e000e */
[----:B--2---:R-:W-:Y:S01]  /*151a0*/  MOV R6, RZ ;  /* 0x000000ff00067202 */ /* 0x004fe20000000f00 */
[----:B------:R-:W-:Y:S01]  /*151b0*/  IMAD.MOV.U32 R0, RZ, RZ, 0x181f ;  /* 0x0000181fff007424 */ /* 0x000fe200078e00ff */
[----:B------:R-:W-:Y:S02]  /*151c0*/  MOV R7, 0x151e0 ;  /* 0x000151e000077802 */ /* 0x000fe40000000f00 */
[----:B-1-3--:R-:W-:Y:S05]  /*151d0*/  CALL.REL.NOINC `($__internal_5_$__cuda_sm70_shflsync_idx_p) ;  /* 0x0000078000007944 */ /* 0x00afea0003c00000 */
[----:B------:R-:W-:Y:S05]  /*151e0*/  BRA `(.L_x_1322) ;  /* 0xfffec90000007947 */ /* 0x000fea000383ffff */
.L_x_1275:
[----:B--2---:R-:W-:Y:S01]  /*151f0*/  IMAD.MOV.U32 R9, RZ, RZ, R12 ;  /* 0x000000ffff097224 */ /* 0x004fe200078e000c */
[----:B------:R-:W-:Y:S01]  /*15200*/  MOV R6, 0x1 ;  /* 0x0000000100067802 */ /* 0x000fe20000000f00 */
[----:B----4-:R-:W-:Y:S01]  /*15210*/  IMAD.MOV.U32 R0, RZ, RZ, 0x181f ;  /* 0x0000181fff007424 */ /* 0x010fe200078e00ff */
[----:B------:R-:W-:-:S02]  /*15220*/  MOV R7, 0x15240 ;  /* 0x0001524000077802 */ /* 0x000fc40000000f00 */
[----:B-1-3--:R-:W-:Y:S05]  /*15230*/  CALL.REL.NOINC `($__internal_5_$__cuda_sm70_shflsync_idx_p) ;  /* 0x0000072000007944 */ /* 0x00afea0003c00000 */
[----:B------:R-:W-:Y:S01]  /*15240*/  IMAD.MOV.U32 R2, RZ, RZ, R0 ;  /* 0x000000ffff027224 */ /* 0x000fe200078e0000 */
[----:B------:R-:W-:Y:S01]  /*15250*/  MOV R6, 0x1 ;  /* 0x0000000100067802 */ /* 0x000fe20000000f00 */
[----:B------:R-:W-:Y:S01]  /*15260*/  IMAD.MOV.U32 R9, RZ, RZ, R14 ;  /* 0x000000ffff097224 */ /* 0x000fe200078e000e */
[----:B------:R-:W-:-:S02]  /*15270*/  MOV R0, 0x181f ;  /* 0x0000181f00007802 */ /* 0x000fc40000000f00 */
[----:B------:R-:W-:Y:S02]  /*15280*/  MOV R7, 0x152a0 ;  /* 0x000152a000077802 */ /* 0x000fe40000000f00 */
[----:B------:R-:W-:Y:S05]  /*15290*/  CALL.REL.NOINC `($__internal_5_$__cuda_sm70_shflsync_idx_p) ;  /* 0x000006c000007944 */ /* 0x000fea0003c00000 */
[----:B------:R-:W-:Y:S05]  /*152a0*/  BRA `(.L_x_1323) ;  /* 0xfffeca4000007947 */ /* 0x000fea000383ffff */
.L_x_1278:
[----:B-1----:R-:W-:Y:S01]  /*152b0*/  IMAD.MOV.U32 R9, RZ, RZ, R12 ;  /* 0x000000ffff097224 */ /* 0x002fe200078e000c */
[----:B------:R-:W-:Y:S01]  /*152c0*/  MOV R6, 0x2 ;  /* 0x0000000200067802 */ /* 0x000fe20000000f00 */
[----:B----4-:R-:W-:Y:S01]  /*152d0*/  IMAD.MOV.U32 R0, RZ, RZ, 0x181f ;  /* 0x0000181fff007424 */ /* 0x010fe200078e00ff */
[----:B------:R-:W-:Y:S02]  /*152e0*/  MOV R7, 0x15300 ;  /* 0x0001530000077802 */ /* 0x000fe40000000f00 */
[----:B---3--:R-:W-:Y:S05]  /*152f0*/  CALL.REL.NOINC `($__internal_5_$__cuda_sm70_shflsync_idx_p) ;  /* 0x0000066000007944 */ /* 0x008fea0003c00000 */
[----:B------:R-:W-:Y:S01]  /*15300*/  MOV R2, R0 ;  /* 0x0000000000027202 */ /* 0x000fe20000000f00 */
[----:B------:R-:W-:Y:S05]  /*15310*/  BRA `(.L_x_1324) ;  /* 0xfffecbb000007947 */ /* 0x000fea000383ffff */
.L_x_1279:
[----:B------:R-:W-:Y:S01]  /*15320*/  IMAD.MOV.U32 R9, RZ, RZ, R14 ;  /* 0x000000ffff097224 */ /* 0x000fe200078e000e */
[----:B------:R-:W-:Y:S01]  /*15330*/  MOV R6, 0x2 ;  /* 0x0000000200067802 */ /* 0x000fe20000000f00 */
[----:B----4-:R-:W-:Y:S01]  /*15340*/  IMAD.MOV.U32 R0, RZ, RZ, 0x181f ;  /* 0x0000181fff007424 */ /* 0x010fe200078e00ff */
[----:B------:R-:W-:Y:S02]  /*15350*/  MOV R7, 0x15370 ;  /* 0x0001537000077802 */ /* 0x000fe40000000f00 */
[----:B-123--:R-:W-:Y:S05]  /*15360*/  CALL.REL.NOINC `($__internal_5_$__cuda_sm70_shflsync_idx_p) ;  /* 0x000005f000007944 */ /* 0x00efea0003c00000 */
[----:B------:R-:W-:Y:S05]  /*15370*/  BRA `(.L_x_1325) ;  /* 0xfffecb7000007947 */ /* 0x000fea000383ffff */
.L_x_1282:
[----:B-1----:R-:W-:Y:S01]  /*15380*/  IMAD.MOV.U32 R9, RZ, RZ, R12 ;  /* 0x000000ffff097224 */ /* 0x002fe200078e000c */
[----:B------:R-:W-:Y:S01]  /*15390*/  MOV R6, 0x3 ;  /* 0x0000000300067802 */ /* 0x000fe20000000f00 */
[----:B------:R-:W-:Y:S01]  /*153a0*/  IMAD.MOV.U32 R0, RZ, RZ, 0x181f ;  /* 0x0000181fff007424 */ /* 0x000fe200078e00ff */
[----:B------:R-:W-:-:S02]  /*153b0*/  MOV R7, 0x153d0 ;  /* 0x000153d000077802 */ /* 0x000fc40000000f00 */
[----:B--234-:R-:W-:Y:S05]  /*153c0*/  CALL.REL.NOINC `($__internal_5_$__cuda_sm70_shflsync_idx_p) ;  /* 0x0000059000007944 */ /* 0x01cfea0003c00000 */
[----:B------:R-:W-:Y:S01]  /*153d0*/  IMAD.MOV.U32 R2, RZ, RZ, R0 ;  /* 0x000000ffff027224 */ /* 0x000fe200078e0000 */
[----:B------:R-:W-:Y:S01]  /*153e0*/  MOV R6, 0x3 ;  /* 0x0000000300067802 */ /* 0x000fe20000000f00 */
[----:B------:R-:W-:Y:S01]  /*153f0*/  IMAD.MOV.U32 R9, RZ, RZ, R14 ;  /* 0x000000ffff097224 */ /* 0x000fe200078e000e */
[----:B------:R-:W-:-:S02]  /*15400*/  MOV R0, 0x181f ;  /* 0x0000181f00007802 */ /* 0x000fc40000000f00 */
[----:B------:R-:W-:Y:S02]  /*15410*/  MOV R7, 0x15430 ;  /* 0x0001543000077802 */ /* 0x000fe40000000f00 */
[----:B------:R-:W-:Y:S05]  /*15420*/  CALL.REL.NOINC `($__internal_5_$__cuda_sm70_shflsync_idx_p) ;  /* 0x0000053000007944 */ /* 0x000fea0003c00000 */
[----:B------:R-:W-:Y:S05]  /*15430*/  BRA `(.L_x_1326) ;  /* 0xfffecca000007947 */ /* 0x000fea000383ffff */
.L_x_1289:
[----:B-1----:R1:W5:Y:S01]  /*15440*/  LDL R0, [R1+0x10] ;  /* 0x0000100001007983 */ /* 0x0023620000100800 */
[----:B------:R-:W-:Y:S02]  /*15450*/  MOV R3, 0x2 ;  /* 0x0000000200037802 */ /* 0x000fe40000000f00 */
[----:B------:R-:W-:Y:S02]  /*15460*/  MOV R2, 0x15480 ;  /* 0x0001548000027802 */ /* 0x000fe40000000f00 */
[----:B-1---5:R-:W-:Y:S05]  /*15470*/  CALL.REL.NOINC `($__internal_4_$__cuda_sm70_shflsync_bfly_p) ;  /* 0x000004a000007944 */ /* 0x022fea0003c00000 */
[----:B------:R-:W-:Y:S01]  /*15480*/  MOV R4, R5 ;  /* 0x0000000500047202 */ /* 0x000fe20000000f00 */
[----:B------:R-:W-:Y:S05]  /*15490*/  BRA `(.L_x_1327) ;  /* 0xffffcdb000007947 */ /* 0x000fea000383ffff */
.L_x_1290:
[----:B------:R-:W-:Y:S01]  /*154a0*/  IMAD.MOV.U32 R0, RZ, RZ, R4 ;  /* 0x000000ffff007224 */ /* 0x000fe200078e0004 */
[----:B------:R-:W-:Y:S02]  /*154b0*/  MOV R3, 0x1 ;  /* 0x0000000100037802 */ /* 0x000fe40000000f00 */
[----:B------:R-:W-:Y:S02]  /*154c0*/  MOV R2, 0x154e0 ;  /* 0x000154e000027802 */ /* 0x000fe40000000f00 */
[----:B-----5:R-:W-:Y:S05]  /*154d0*/  CALL.REL.NOINC `($__internal_4_$__cuda_sm70_shflsync_bfly_p) ;  /* 0x0000044000007944 */ /* 0x020fea0003c00000 */
[----:B------:R1:W5:Y:S01]  /*154e0*/  LDL R0, [R1+0x18] ;  /* 0x0000180001007983 */ /* 0x0003620000100800 */
[----:B------:R-:W-:Y:S01]  /*154f0*/  FADD.FTZ R4, R4, R5 ;  /* 0x0000000504047221 */ /* 0x000fe20000010000 */
[----:B------:R-:W-:Y:S02]  /*15500*/  MOV R3, 0x2 ;  /* 0x0000000200037802 */ /* 0x000fe40000000f00 */
[----:B------:R-:W-:-:S02]  /*15510*/  MOV R2, 0x15530 ;  /* 0x0001553000027802 */ /* 0x000fc40000000f00 */
[----:B-1---5:R-:W-:Y:S05]  /*15520*/  CALL.REL.NOINC `($__internal_4_$__cuda_sm70_shflsync_bfly_p) ;  /* 0x000003f000007944 */ /* 0x022fea0003c00000 */
[----:B------:R-:W2:Y:S01]  /*15530*/  LDL.LU R0, [R1+0x18] ;  /* 0x0000180001007983 */ /* 0x000ea20000300800 */
[----:B------:R-:W-:-:S02]  /*15540*/  MOV R3, 0x1 ;  /* 0x0000000100037802 */ /* 0x000fc40000000f00 */
[----:B------:R-:W-:Y:S01]  /*15550*/  MOV R2, 0x15580 ;  /* 0x0001558000027802 */ /* 0x000fe20000000f00 */
[----:B--2---:R-:W-:Y:S02]  /*15560*/  FADD.FTZ R0, R0, R5 ;  /* 0x0000000500007221 */ /* 0x004fe40000010000 */
[----:B------:R-:W-:Y:S05]  /*15570*/  CALL.REL.NOINC `($__internal_4_$__cuda_sm70_shflsync_bfly_p) ;  /* 0x000003a000007944 */ /* 0x000fea0003c00000 */
[----:B------:R-:W-:Y:S01]  /*15580*/  MOV R3, R5 ;  /* 0x0000000500037202 */ /* 0x000fe20000000f00 */
[----:B------:R-:W-:Y:S05]  /*15590*/  BRA `(.L_x_1328) ;  /* 0xffffcd4000007947 */ /* 0x000fea000383ffff */
.L_x_1305:
[----:B------:R-:W-:Y:S01]  /*155a0*/  IMAD.MOV.U32 R9, RZ, RZ, R3 ;  /* 0x000000ffff097224 */ /* 0x000fe200078e0003 */
[----:B------:R-:W-:Y:S01]  /*155b0*/  MOV R6, RZ ;  /* 0x000000ff00067202 */ /* 0x000fe20000000f00 */
[----:B------:R-:W-:Y:S01]  /*155c0*/  IMAD.MOV.U32 R0, RZ, RZ, 0x181f ;  /* 0x0000181fff007424 */ /* 0x000fe200078e00ff */
[----:B------:R-:W-:Y:S02]  /*155d0*/  MOV R7, 0x155f0 ;  /* 0x000155f000077802 */ /* 0x000fe40000000f00 */
[----:B------:R-:W-:Y:S05]  /*155e0*/  CALL.REL.NOINC `($__internal_5_$__cuda_sm70_shflsync_idx_p) ;  /* 0x0000037000007944 */ /* 0x000fea0003c00000 */
[----:B------:R-:W-:Y:S01]  /*155f0*/  MOV R2, R0 ;  /* 0x0000000000027202 */ /* 0x000fe20000000f00 */
[----:B------:R-:W-:Y:S05]  /*15600*/  BRA `(.L_x_1329) ;  /* 0xfffff20000007947 */ /* 0x000fea000383ffff */
.L_x_1306:
[----:B------:R-:W-:Y:S01]  /*15610*/  IMAD.MOV.U32 R9, RZ, RZ, R5 ;  /* 0x000000ffff097224 */ /* 0x000fe200078e0005 */
[----:B------:R-:W-:Y:S01]  /*15620*/  MOV R6, RZ ;  /* 0x000000ff00067202 */ /* 0x000fe20000000f00 */
[----:B------:R-:W-:Y:S01]  /*15630*/  IMAD.MOV.U32 R0, RZ, RZ, 0x181f ;  /* 0x0000181fff007424 */ /* 0x000fe200078e00ff */
[----:B------:R-:W-:Y:S02]  /*15640*/  MOV R7, 0x15660 ;  /* 0x0001566000077802 */ /* 0x000fe40000000f00 */
[----:B-12---:R-:W-:Y:S05]  /*15650*/  CALL.REL.NOINC `($__internal_5_$__cuda_sm70_shflsync_idx_p) ;  /* 0x0000030000007944 */ /* 0x006fea0003c00000 */
[----:B------:R-:W-:Y:S05]  /*15660*/  BRA `(.L_x_1330) ;  /* 0xfffff1c000007947 */ /* 0x000fea000383ffff */
.L_x_1309:
        /* <DEDUP_REMOVED lines=12> */
.L_x_1312:
[----:B-1----:R-:W-:Y:S01]  /*15730*/  IMAD.MOV.U32 R9, RZ, RZ, R3 ;  /* 0x000000ffff097224 */ /* 0x002fe200078e0003 */
[----:B------:R-:W-:Y:S01]  /*15740*/  MOV R6, 0x2 ;  /* 0x0000000200067802 */ /* 0x000fe20000000f00 */
[----:B----4-:R-:W-:Y:S01]  /*15750*/  IMAD.MOV.U32 R0, RZ, RZ, 0x181f ;  /* 0x0000181fff007424 */ /* 0x010fe200078e00ff */
[----:B------:R-:W-:Y:S02]  /*15760*/  MOV R7, 0x15780 ;  /* 0x0001578000077802 */ /* 0x000fe40000000f00 */
[----:B--23--:R-:W-:Y:S05]  /*15770*/  CALL.REL.NOINC `($__internal_5_$__cuda_sm70_shflsync_idx_p) ;  /* 0x000001e000007944 */ /* 0x00cfea0003c00000 */
[----:B------:R-:W-:Y:S01]  /*15780*/  MOV R2, R0 ;  /* 0x0000000000027202 */ /* 0x000fe20000000f00 */
[----:B------:R-:W-:Y:S05]  /*15790*/  BRA `(.L_x_1332) ;  /* 0xfffff47000007947 */ /* 0x000fea000383ffff */
.L_x_1313:
[----:B------:R-:W-:Y:S01]  /*157a0*/  IMAD.MOV.U32 R9, RZ, RZ, R5 ;  /* 0x000000ffff097224 */ /* 0x000fe200078e0005 */
[----:B------:R-:W-:Y:S01]  /*157b0*/  MOV R6, 0x2 ;  /* 0x0000000200067802 */ /* 0x000fe20000000f00 */
[----:B----4-:R-:W-:Y:S01]  /*157c0*/  IMAD.MOV.U32 R0, RZ, RZ, 0x181f ;  /* 0x0000181fff007424 */ /* 0x010fe200078e00ff */
[----:B------:R-:W-:Y:S02]  /*157d0*/  MOV R7, 0x157f0 ;  /* 0x000157f000077802 */ /* 0x000fe40000000f00 */
[----:B-123--:R-:W-:Y:S05]  /*157e0*/  CALL.REL.NOINC `($__internal_5_$__cuda_sm70_shflsync_idx_p) ;  /* 0x0000017000007944 */ /* 0x00efea0003c00000 */
[----:B------:R-:W-:Y:S05]  /*157f0*/  BRA `(.L_x_1333) ;  /* 0xfffff43000007947 */ /* 0x000fea000383ffff */
.L_x_1316:
        /* <DEDUP_REMOVED lines=12> */
.L_x_1318:
[----:B------:R-:W-:Y:S01]  /*158c0*/  IMAD.MOV.U32 R9, RZ, RZ, R81 ;  /* 0x000000ffff097224 */ /* 0x000fe200078e0051 */
[----:B------:R-:W-:Y:S01]  /*158d0*/  MOV R6, RZ ;  /* 0x000000ff00067202 */ /* 0x000fe20000000f00 */
[----:B-1----:R-:W-:Y:S01]  /*158e0*/  IMAD.MOV.U32 R0, RZ, RZ, 0x1f ;  /* 0x0000001fff007424 */ /* 0x002fe200078e00ff */
[----:B------:R-:W-:Y:S02]  /*158f0*/  MOV R7, 0x15910 ;  /* 0x0001591000077802 */ /* 0x000fe40000000f00 */
[----:B--23-5:R-:W-:Y:S05]  /*15900*/  CALL.REL.NOINC `($__internal_5_$__cuda_sm70_shflsync_idx_p) ;  /* 0x0000005000007944 */ /* 0x02cfea0003c00000 */
[----:B------:R-:W-:Y:S05]  /*15910*/  BRA `(.L_x_1335) ;  /* 0xfffff74000007947 */ /* 0x000fea000383ffff */
        .weak           $__internal_4_$__cuda_sm70_shflsync_bfly_p
        .type           $__internal_4_$__cuda_sm70_shflsync_bfly_p,@function
        .size           $__internal_4_$__cuda_sm70_shflsync_bfly_p,($__internal_5_$__cuda_sm70_shflsync_idx_p - $__internal_4_$__cuda_sm70_shflsync_bfly_p)
$__internal_4_$__cuda_sm70_shflsync_bfly_p:
[----:B------:R-:W-:Y:S04]  /*15920*/  WARPSYNC R6 ;  /* 0x0000000600007348 */ /* 0x000fe80003800000 */
[----:B------:R1:W2:Y:S02]  /*15930*/  SHFL.BFLY PT, R5, R0, R3, R7 ;  /* 0x0c00000300057389 */ /* 0x0002a400000e0007 */
[----:B-1----:R-:W-:-:S04]  /*15940*/  MOV R3, 0x0 ;  /* 0x0000000000037802 */ /* 0x002fc80000000f00 */
[----:B--2---:R-:W-:Y:S05]  /*15950*/  RET.REL.NODEC R2 `(_ZN7cutlass13device_kernelIN5flash19enable_sm80_to_sm89INS1_16FlashAttnFwdSm80INS1_25CollectiveMainloopFwdSm80ILi8ELi1ELb0EN4cute5tupleIJNS5_1CILi128EEENS7_ILi96EEENS7_ILi256EEEEEELi256ENS_10bfloat16_tEfNS_4arch4Sm80ELb1ELb0ELb1ELb0ELb0ELb0ELb1ELb0EEENS1_21CollectiveEpilogueFwdINS6_IJS8_SA_S9_EEENS6_IJNS7_ILi1EEESI_SI_EEESC_SE_Li256ELb0ELb1ELb0ELb0EEENS1_30DynamicPersistentTileSchedulerILi256ELi256ELb0ELb1ELb0EEEEEEEEEvNT_6ParamsE) ;  /* 0xfffea6a002007950 */ /* 0x004fea0003c3ffff */
        .weak           $__internal_5_$__cuda_sm70_shflsync_idx_p
        .type           $__internal_5_$__cuda_sm70_shflsync_idx_p,@function
        .size           $__internal_5_$__cuda_sm70_shflsync_idx_p,(.L_x_1548 - $__internal_5_$__cuda_sm70_shflsync_idx_p)
$__internal_5_$__cuda_sm70_shflsync_idx_p:
[----:B------:R-:W-:-:S04]  /*15960*/  MOV R8, 0xffffffff ;  /* 0xffffffff00087802 */ /* 0x000fc80000000f00 */
[----:B------:R-:W-:Y:S04]  /*15970*/  WARPSYNC R8 ;  /* 0x0000000800007348 */ /* 0x000fe80003800000 */
[----:B------:R1:W2:Y:S02]  /*15980*/  SHFL.IDX PT, R0, R9, R6, R0 ;  /* 0x0000000609007389 */ /* 0x0002a400000e0000 */
[----:B-1----:R-:W-:Y:S02]  /*15990*/  MOV R6, R7 ;  /* 0x0000000700067202 */ /* 0x002fe40000000f00 */
[----:B------:R-:W-:-:S04]  /*159a0*/  MOV R7, 0x0 ;  /* 0x0000000000077802 */ /* 0x000fc80000000f00 */
[----:B--2---:R-:W-:Y:S05]  /*159b0*/  RET.REL.NODEC R6 `(_ZN7cutlass13device_kernelIN5flash19enable_sm80_to_sm89INS1_16FlashAttnFwdSm80INS1_25CollectiveMainloopFwdSm80ILi8ELi1ELb0EN4cute5tupleIJNS5_1CILi128EEENS7_ILi96EEENS7_ILi256EEEEEELi256ENS_10bfloat16_tEfNS_4arch4Sm80ELb1ELb0ELb1ELb0ELb0ELb0ELb1ELb0EEENS1_21CollectiveEpilogueFwdINS6_IJS8_SA_S9_EEENS6_IJNS7_ILi1EEESI_SI_EEESC_SE_Li256ELb0ELb1ELb0ELb0EEENS1_30DynamicPersistentTileSchedulerILi256ELi256ELb0ELb1ELb0EEEEEEEEEvNT_6ParamsE) ;  /* 0xfffea64006007950 */ /* 0x004fea0003c3ffff */
.L_x_1336:
        /* <DEDUP_REMOVED lines=12> */
.L_x_1548:


//--------------------- .text._ZN7cutlass13device_kernelIN5flash19enable_sm80_to_sm89INS1_16FlashAttnFwdSm80INS1_25CollectiveMainloopFwdSm80ILi8ELi1ELb0EN4cute5tupleIJNS5_1CILi128EEENS7_ILi96EEENS7_ILi256EEEEEELi256ENS_10bfloat16_tEfNS_4arch4Sm80ELb1ELb0ELb1ELb1ELb0ELb0ELb1ELb0EEENS1_21CollectiveEpilogueFwdINS6_IJS8_SA_S9_EEENS6_IJNS7_ILi1EEESI_SI_EEESC_SE_Li256ELb1ELb1ELb0ELb0EEENS1_19SingleTileSchedulerILb1ELb0ELb1ELi128EEEEEEEEEvNT_6ParamsE --------------------------
	.section	.text._ZN7cutlass13device_kernelIN5flash19enable_sm80_to_sm89INS1_16FlashAttnFwdSm80INS1_25CollectiveMainloopFwdSm80ILi8ELi1ELb0EN4cute5tupleIJNS5_1CILi128EEENS7_ILi96EEENS7_ILi256EEEEEELi256ENS_10bfloat16_tEfNS_4arch4Sm80ELb1ELb0ELb1ELb1ELb0ELb0ELb1ELb0EEENS1_21CollectiveEpilogueFwdINS6_IJS8_SA_S9_EEENS6_IJNS7_ILi1EEESI_SI_EEESC_SE_Li256ELb1ELb1ELb0ELb0EEENS1_19SingleTileSchedulerILb1ELb0ELb1ELi128EEEEEEEEEvNT_6ParamsE,"ax",@progbits
	.sectioninfo	@"SHI_REGISTERS=255"
	.align	128
.text._ZN7cutlass13device_kernelIN5flash19enable_sm80_to_sm89INS1_16FlashAttnFwdSm80INS1_25CollectiveMainloopFwdSm80ILi8ELi1ELb0EN4cute5tupleIJNS5_1CILi128EEENS7_ILi96EEENS7_ILi256EEEEEELi256ENS_10bfloat16_tEfNS_4arch4Sm80ELb1ELb0ELb1ELb1ELb0ELb0ELb1ELb0EEENS1_21CollectiveEpilogueFwdINS6_IJS8_SA_S9_EEENS6_IJNS7_ILi1EEESI_SI_EEESC_SE_Li256ELb1ELb1ELb0ELb0EEENS1_19SingleTileSchedulerILb1ELb0ELb1ELi128EEEEEEEEEvNT_6ParamsE:
        .type           _ZN7cutlass13device_kernelIN5flash19enable_sm80_to_sm89INS1_16FlashAttnFwdSm80INS1_25CollectiveMainloopFwdSm80ILi8ELi1ELb0EN4cute5tupleIJNS5_1CILi128EEENS7_ILi96EEENS7_ILi256EEEEEELi256ENS_10bfloat16_tEfNS_4arch4Sm80ELb1ELb0ELb1ELb1ELb0ELb0ELb1ELb0EEENS1_21CollectiveEpilogueFwdINS6_IJS8_SA_S9_EEENS6_IJNS7_ILi1EEESI_SI_EEESC_SE_Li256ELb1ELb1ELb0ELb0EEENS1_19SingleTileSchedulerILb1ELb0ELb1ELi128EEEEEEEEEvNT_6ParamsE,@function
        .size           _ZN7cutlass13device_kernelIN5flash19enable_sm80_to_sm89INS1_16FlashAttnFwdSm80INS1_25CollectiveMainloopFwdSm80ILi8ELi1ELb0EN4cute5tupleIJNS5_1CILi128EEENS7_ILi96EEENS7_ILi256EEEEEELi256ENS_10bfloat16_tEfNS_4arch4Sm80ELb1ELb0ELb1ELb1ELb0ELb0ELb1ELb0EEENS1_21CollectiveEpilogueFwdINS6_IJS8_SA_S9_EEENS6_IJNS7_ILi1EEESI_SI_EEESC_SE_Li256ELb1ELb1ELb0ELb0EEENS1_19SingleTileSchedulerILb1ELb0ELb1ELi128EEEEEEEEEvNT_6ParamsE,(.L_x_1551 - _ZN7cutlass13device_kernelIN5flash19enable_sm80_to_sm89INS1_16FlashAttnFwdSm80INS1_25CollectiveMainloopFwdSm80ILi8ELi1ELb0EN4cute5tupleIJNS5_1CILi128EEENS7_ILi96EEENS7_ILi256EEEEEELi256ENS_10bfloat16_tEfNS_4arch4Sm80ELb1ELb0ELb1ELb1ELb0ELb0ELb1ELb0EEENS1_21CollectiveEpilogueFwdINS6_IJS8_SA_S9_EEENS6_IJNS7_ILi1EEESI_SI_EEESC_SE_Li256ELb1ELb1ELb0ELb0EEENS1_19SingleTileSchedulerILb1ELb0ELb1ELi128EEEEEEEEEvNT_6ParamsE)
        .other          _ZN7cutlass13device_kernelIN5flash19enable_sm80_to_sm89INS1_16FlashAttnFwdSm80INS1_25CollectiveMainloopFwdSm80ILi8ELi1ELb0EN4cute5tupleIJNS5_1CILi128EEENS7_ILi96EEENS7_ILi256EEEEEELi256ENS_10bfloat16_tEfNS_4arch4Sm80ELb1ELb0ELb1ELb1ELb0ELb0ELb1ELb0EEENS1_21CollectiveEpilogueFwdINS6_IJS8_SA_S9_EEENS6_IJNS7_ILi1EEESI_SI_EEESC_SE_Li256ELb1ELb1ELb0ELb0EEENS1_19SingleTileSchedulerILb1ELb0ELb1ELi128EEEEEEEEEvNT_6ParamsE,@"STO_CUDA_ENTRY STV_DEFAULT"
_ZN7cutlass13device_kernelIN5flash19enable_sm80_to_sm89INS1_16FlashAttnFwdSm80INS1_25CollectiveMainloopFwdSm80ILi8ELi1ELb0EN4cute5tupleIJNS5_1CILi128EEENS7_ILi96EEENS7_ILi256EEEEEELi256ENS_10bfloat16_tEfNS_4arch4Sm80ELb1ELb0ELb1ELb1ELb0ELb0ELb1ELb0EEENS1_21CollectiveEpilogueFwdINS6_IJS8_SA_S9_EEENS6_IJNS7_ILi1EEESI_SI_EEESC_SE_Li256ELb1ELb1ELb0ELb0EEENS1_19SingleTileSchedulerILb1ELb0ELb1ELi128EEEEEEEEEvNT_6ParamsE:
        /* <DEDUP_REMOVED lines=17> */
.L_x_1338:
        /* <DEDUP_REMOVED lines=8> */
.L_x_1340:
[----:B------:R-:W-:-:S04]  /*0190*/  MOV R0, c[0x0][0x54c] ;  /* 0x0001530000007a02 */ /* 0x000fc80000000f00 */
.L_x_1339:
[----:B------:R-:W-:Y:S01]  /*01a0*/  USHF.L.U32 UR15, UR15, 0x7, URZ ;  /* 0x000000070f0f7899 */ /* 0x000fe2000800063f */
[----:B-----5:R-:W-:-:S05]  /*01b0*/  IMAD R0, R0, c[0x0][0x548], RZ ;  /* 0x0001520000007a24 */ /* 0x020fca00078e02ff */
[----:B------:R-:W-:-:S04]  /*01c0*/  ISETP.LE.AND P0, PT, R0, UR15, PT ;  /* 0x0000000f00007c0c */ /* 0x000fc8000bf03270 */
[----:B------:R-:W-:-:S05]  /*01d0*/  SEL R0, R5, 0xffffffff, !P0 ;  /* 0xffffffff05007807 */ /* 0x000fca0004000000 */
[----:B------:R2:W-:Y:S01]  /*01e0*/  STL [R1+0x40], R0 ;  /* 0x0000400001007387 */ /* 0x0005e20000100800 */
[----:B------:R-:W-:Y:S05]  /*01f0*/  BRA `(.L_x_1341) ;  /* 0x0000013000007947 */ /* 0x000fea0003800000 */
.L_x_1337:
[----:B------:R-:W-:-:S04]  /*0200*/  ISETP.NE.U32.AND P0, PT, RZ, c[0x0][0x568], PT ;  /* 0x00015a00ff007a0c */ /* 0x000fc80003f05070 */
[----:B------:R-:W-:-:S13]  /*0210*/  ISETP.NE.AND.EX P0, PT, RZ, c[0x0][0x56c], PT, P0 ;  /* 0x00015b00ff007a0c */ /* 0x000fda0003f05300 */
[----:B------:R-:W-:Y:S05]  /*0220*/  @!P0 BRA `(.L_x_1342) ;  /* 0x0000002000008947 */ /* 0x000fea0003800000 */
[----:B------:R1:W5:Y:S01]  /*0230*/  LDG.E R0, [R2.64] ;  /* 0x0000001e02007981 */ /* 0x000362000c1e1900 */
[----:B------:R-:W-:Y:S05]  /*0240*/  BRA `(.L_x_1343) ;  /* 0x0000009000007947 */ /* 0x000fea0003800000 */
.L_x_1342:
        /* <DEDUP_REMOVED lines=8> */
.L_x_1344:
[----:B------:R-:W-:-:S04]  /*02d0*/  MOV R0, c[0x0][0x54c] ;  /* 0x0001530000007a02 */ /* 0x000fc80000000f00 */
.L_x_1343:
[----:B------:R-:W-:Y:S01]  /*02e0*/  USHF.L.U32 UR15, UR15, 0x7, URZ ;  /* 0x000000070f0f7899 */ /* 0x000fe2000800063f */
[----:B-----5:R-:W-:-:S05]  /*02f0*/  IMAD R0, R0, c[0x0][0x548], RZ ;  /* 0x0001520000007a24 */ /* 0x020fca00078e02ff */
[----:B------:R-:W-:-:S04]  /*0300*/  ISETP.LE.AND P0, PT, R0, UR15, PT ;  /* 0x0000000f00007c0c */ /* 0x000fc8000bf03270 */
[----:B------:R-:W-:-:S05]  /*0310*/  SEL R0, R5, 0xffffffff, !P0 ;  /* 0xffffffff05007807 */ /* 0x000fca0004000000 */
[----:B------:R2:W-:Y:S04]  /*0320*/  STL [R1+0x40], R0 ;  /* 0x0000400001007387 */ /* 0x0005e80000100800 */
.L_x_1341:
        /* <DEDUP_REMOVED lines=32> */
.L_x_1345:
[----:B------:R-:W-:-:S04]  /*0530*/  ISETP.NE.U32.AND P0, PT, RZ, c[0x0][0x368], PT ;  /* 0x0000da00ff007a0c */ /* 0x000fc80003f05070 */
[----:B------:R-:W-:-:S13]  /*0540*/  ISETP.NE.AND.EX P0, PT, RZ, c[0x0][0x36c], PT, P0 ;  /* 0x0000db00ff007a0c */ /* 0x000fda0003f05300 */
[----:B------:R-:W-:Y:S05]  /*0550*/  @!P0 BRA `(.L_x_1346) ;  /* 0x0000004000008947 */ /* 0x000fea0003800000 */
[----:B------:R-:W-:-:S05]  /*0560*/  IMAD.WIDE R2, R47, R26, c[0x0][0x368] ;  /* 0x0000da002f027625 */ /* 0x000fca00078e021a */
[----:B------:R-:W2:Y:S02]  /*0570*/  LDG.E R0, [R2.64] ;  /* 0x0000001e02007981 */ /* 0x000ea4000c1e1900 */
[----:B--2---:R1:W2:Y:S02]  /*0580*/  R2UR UR12, R0 ;  /* 0x00000000000c73c2 */ /* 0x0042a400000e0000 */
[----:B-12---:R-:W-:Y:S05]  /*0590*/  BRA `(.L_x_1347) ;  /* 0x0000006000007947 */ /* 0x006fea0003800000 */
.L_x_1346:
[----:B------:R-:W-:Y:S05]  /*05a0*/  @!P5 BRA `(.L_x_1347) ;  /* 0x000000500000d947 */ /* 0x000fea0003800000 */
[----:B------:R1:W2:Y:S04]  /*05b0*/  LDG.E R0, [R2.64] ;  /* 0x0000001e02007981 */ /* 0x0002a8000c1e1900 */
[----:B-1----:R-:W4:Y:S01]  /*05c0*/  LDG.E R2, [R2.64+0x4] ;  /* 0x0000041e02027981 */ /* 0x002f22000c1e1900 */
[----:B--2---:R-:W1:Y:S08]  /*05d0*/  R2UR UR12, R0 ;  /* 0x00000000000c73c2 */ /* 0x004e7000000e0000 */
[----:B----4-:R-:W1:Y:S02]  /*05e0*/  R2UR UR4, R2 ;  /* 0x00000000020473c2 */ /* 0x010e6400000e0000 */
[----:B-1----:R-:W-:-:S06]  /*05f0*/  UIADD3 UR12, -UR12, UR4, URZ ;  /* 0x000000040c0c7290 */ /* 0x002fcc000fffe13f */
.L_x_1347:
        /* <DEDUP_REMOVED lines=8> */
[----:B------:R-:W-:Y:S01]  /*0680*/  UIADD3 UR6, UR12, 0x5f, URZ ;  /* 0x0000005f0c067890 */ /* 0x000fe2000fffe03f */
[----:B------:R-:W-:Y:S01]  /*0690*/  CS2R R14, SRZ ;  /* 0x00000000000e7805 */ /* 0x000fe2000001ff00 */
[----:B------:R-:W-:Y:S01]  /*06a0*/  IMAD.MOV.U32 R128, RZ, RZ, RZ ;  /* 0x000000ffff807224 */ /* 0x000fe200078e00ff */
[----:B------:R-:W-:Y:S01]  /*06b0*/  MOV R126, RZ ;  /* 0x000000ff007e7202 */ /* 0x000fe20000000f00 */
[----:B------:R-:W-:Y:S01]  /*06c0*/  UIMAD.WIDE UR6, UR6, 0x2aaaaaab, URZ ;  /* 0x2aaaaaab060678a5 */ /* 0x000fe2000f8e023f */
[----:B------:R-:W-:Y:S01]  /*06d0*/  CS2R R8, SRZ ;  /* 0x0000000000087805 */ /* 0x000fe2000001ff00 */
[----:B------:R-:W-:Y:S01]  /*06e0*/  @UP1 UIADD3 UR8, UR15, 0x7f, URZ ;  /* 0x0000007f0f081890 */ /* 0x000fe2000fffe03f */
[----:B------:R-:W-:Y:S01]  /*06f0*/  IMAD.MOV.U32 R124, RZ, RZ, RZ ;  /* 0x000000ffff7c7224 */ /* 0x000fe200078e00ff */
[----:B------:R-:W-:Y:S01]  /*0700*/  USHF.R.U32.HI UR6, URZ, 0x1f, UR7 ;  /* 0x0000001f3f067899 */ /* 0x000fe20008011607 */
[----:B------:R-:W-:Y:S01]  /*0710*/  MOV R122, RZ ;  /* 0x000000ff007a7202 */ /* 0x000fe20000000f00 */
[----:B------:R-:W-:Y:S01]  /*0720*/  UIMAD.WIDE.U32 UR8, UR8, UR4, URZ ;  /* 0x00000004080872a5 */ /* 0x000fe2000f8e003f */
[----:B------:R-:W-:Y:S01]  /*0730*/  CS2R R120, SRZ ;  /* 0x0000000000787805 */ /* 0x000fe2000001ff00 */
[----:B------:R-:W-:Y:S01]  /*0740*/  UIADD3 UR4, UR15, 0x7f, URZ ;  /* 0x0000007f0f047890 */ /* 0x000fe2000fffe03f */
[----:B------:R-:W-:Y:S01]  /*0750*/  IMAD.MOV.U32 R13, RZ, RZ, RZ ;  /* 0x000000ffff0d7224 */ /* 0x000fe200078e00ff */
[----:B------:R-:W-:Y:S01]  /*0760*/  @UP1 USHF.R.U32.HI UR4, URZ, UR5, UR9 ;  /* 0x000000053f041299 */ /* 0x000fe20008011609 */
[----:B------:R-:W-:Y:S01]  /*0770*/  MOV R118, RZ ;  /* 0x000000ff00767202 */ /* 0x000fe20000000f00 */
[----:B---3--:R-:W-:Y:S01]  /*0780*/  UIADD3 UR5, UR12, 0x60, -UR13 ;  /* 0x000000600c057890 */ /* 0x008fe2000fffe80d */
[----:B------:R-:W-:Y:S01]  /*0790*/  CS2R R16, SRZ ;  /* 0x0000000000107805 */ /* 0x000fe2000001ff00 */
[----:B------:R-:W-:Y:S01]  /*07a0*/  ULEA.HI.SX32 UR6, UR7, UR6, 0x1c ;  /* 0x0000000607067291 */ /* 0x000fe2000f8fe23f */
[----:B------:R-:W-:Y:S01]  /*07b0*/  IMAD.MOV.U32 R116, RZ, RZ, RZ ;  /* 0x000000ffff747224 */ /* 0x000fe200078e00ff */
[----:B------:R-:W-:Y:S01]  /*07c0*/  UIADD3 UR4, UR5, UR4, URZ ;  /* 0x0000000405047290 */ /* 0x000fe2000fffe03f */
[----:B------:R-:W-:Y:S01]  /*07d0*/  MOV R114, RZ ;  /* 0x000000ff00727202 */ /* 0x000fe20000000f00 */
[----:B------:R-:W-:Y:S01]  /*07e0*/  CS2R R18, SRZ ;  /* 0x0000000000127805 */ /* 0x000fe2000001ff00 */
[----:B------:R-:W-:Y:S01]  /*07f0*/  IMAD.MOV.U32 R112, RZ, RZ, RZ ;  /* 0x000000ffff707224 */ /* 0x000fe200078e00ff */
[----:B------:R-:W-:Y:S01]  /*0800*/  UIMAD.WIDE UR4, UR4, 0x2aaaaaab, URZ ;  /* 0x2aaaaaab040478a5 */ /* 0x000fe2000f8e023f */
[----:B------:R-:W-:Y:S01]  /*0810*/  MOV R110, RZ ;  /* 0x000000ff006e7202 */ /* 0x000fe20000000f00 */
[----:B------:R-:W-:Y:S01]  /*0820*/  CS2R R20, SRZ ;  /* 0x0000000000147805 */ /* 0x000fe2000001ff00 */
[----:B------:R-:W-:Y:S01]  /*0830*/  IMAD.MOV.U32 R108, RZ, RZ, RZ ;  /* 0x000000ffff6c7224 */ /* 0x000fe200078e00ff */
[----:B------:R-:W-:Y:S01]  /*0840*/  USHF.R.U32.HI UR4, URZ, 0x1f, UR5 ;  /* 0x0000001f3f047899 */ /* 0x000fe20008011605 */
[----:B------:R-:W-:Y:S01]  /*0850*/  MOV R106, RZ ;  /* 0x000000ff006a7202 */ /* 0x000fe20000000f00 */
[----:B------:R-:W-:Y:S01]  /*0860*/  CS2R R22, SRZ ;  /* 0x0000000000167805 */ /* 0x000fe2000001ff00 */
[----:B------:R-:W-:Y:S01]  /*0870*/  IMAD.MOV.U32 R104, RZ, RZ, RZ ;  /* 0x000000ffff687224 */ /* 0x000fe200078e00ff */
[----:B------:R-:W-:Y:S01]  /*0880*/  ULEA.HI.SX32 UR4, UR5, UR4, 0x1c ;  /* 0x0000000405047291 */ /* 0x000fe2000f8fe23f */
[----:B------:R-:W-:Y:S01]  /*0890*/  MOV R102, RZ ;  /* 0x000000ff00667202 */ /* 0x000fe20000000f00 */
[----:B------:R-:W-:Y:S01]  /*08a0*/  CS2R R24, SRZ ;  /* 0x0000000000187805 */ /* 0x000fe2000001ff00 */
[----:B------:R-:W-:Y:S01]  /*08b0*/  IMAD.MOV.U32 R100, RZ, RZ, RZ ;  /* 0x000000ffff647224 */ /* 0x000fe200078e00ff */
[----:B------:R-:W-:Y:S01]  /*08c0*/  UISETP.LT.AND UP0, UPT, UR6, UR4, UPT ;  /* 0x000000040600728c */ /* 0x000fe2000bf01270 */
[----:B------:R-:W-:Y:S01]  /*08d0*/  CS2R R98, SRZ ;  /* 0x0000000000627805 */ /* 0x000fe2000001ff00 */
[----:B------:R-:W-:Y:S01]  /*08e0*/  MOV R96, RZ ;  /* 0x000000ff00607202 */ /* 0x000fe20000000f00 */
[----:B------:R-:W-:Y:S01]  /*08f0*/  CS2R R94, SRZ ;  /* 0x00000000005e7805 */ /* 0x000fe2000001ff00 */
[----:B------:R-:W-:Y:S01]  /*0900*/  USEL UR24, UR6, UR4, UP0 ;  /* 0x0000000406187287 */ /* 0x000fe20008000000 */
[----:B------:R-:W-:Y:S01]  /*0910*/  IMAD.MOV.U32 R27, RZ, RZ, RZ ;  /* 0x000000ffff1b7224 */ /* 0x000fe200078e00ff */
[----:B------:R-:W-:Y:S01]  /*0920*/  MOV R92, RZ ;  /* 0x000000ff005c7202 */ /* 0x000fe20000000f00 */
[----:B------:R-:W-:Y:S01]  /*0930*/  CS2R R90, SRZ ;  /* 0x00000000005a7805 */ /* 0x000fe2000001ff00 */
[----:B------:R-:W-:Y:S01]  /*0940*/  UISETP.GE.AND UP0, UPT, UR24, 0x1, UPT ;  /* 0x000000011800788c */ /* 0x000fe2000bf06270 */
[----:B------:R-:W-:Y:S01]  /*0950*/  CS2R R28, SRZ ;  /* 0x00000000001c7805 */ /* 0x000fe2000001ff00 */
[----:B------:R-:W-:Y:S01]  /*0960*/  IMAD.MOV.U32 R88, RZ, RZ, RZ ;  /* 0x000000ffff587224 */ /* 0x000fe200078e00ff */
[----:B------:R-:W-:Y:S01]  /*0970*/  CS2R R86, SRZ ;  /* 0x0000000000567805 */ /* 0x000fe2000001ff00 */
[----:B------:R-:W-:Y:S01]  /*0980*/  MOV R84, RZ ;  /* 0x000000ff00547202 */ /* 0x000fe20000000f00 */
[----:B------:R-:W-:Y:S01]  /*0990*/  CS2R R82, SRZ ;  /* 0x0000000000527805 */ /* 0x000fe2000001ff00 */
[----:B------:R-:W-:Y:S01]  /*09a0*/  PLOP3.LUT P0, PT, PT, PT, UP0, 0x80, 0x0 ;  /* 0x000000000000781c */ /* 0x000fe20003f0f008 */
        /* <DEDUP_REMOVED lines=50> */
[----:B------:R-:W-:Y:S01]  /*0cd0*/  IMAD.MOV.U32 R49, RZ, RZ, RZ ;  /* 0x000000ffff317224 */ /* 0x000fe200078e00ff */
        /* <DEDUP_REMOVED lines=22> */
[----:B------:R-:W-:Y:S01]  /*0e40*/  SHF.R.S32.HI R11, RZ, 0x1f, R12 ;  /* 0x0000001fff0b7819 */ /* 0x000fe2000001140c */
[----:B-1----:R-:W-:Y:S01]  /*0e50*/  IMAD.WIDE.U32 R2, R6, c[0x0][0x178], RZ ;  /* 0x00005e0006027a25 */ /* 0x002fe200078e00ff */
[----:B------:R-:W-:-:S02]  /*0e60*/  LEA.HI R13, R128, R127, RZ, 0x6 ;  /* 0x0000007f800d7211 */ /* 0x000fc400078f30ff */
[----:B---3--:R-:W-:Y:S01]  /*0e70*/  SHF.R.S32.HI R24, RZ, 0x1f, R29 ;  /* 0x0000001fff187819 */ /* 0x008fe2000001141d */
[----:B------:R-:W-:Y:S01]  /*0e80*/  IMAD.IADD R3, R3, 0x1, R0 ;  /* 0x0000000103037824 */ /* 0x000fe200078e0200 */
[----:B------:R-:W-:-:S03]  /*0e90*/  LOP3.LUT R0, R4, 0xfffffff8, RZ, 0xc0, !PT ;  /* 0xfffffff804007812 */ /* 0x000fc600078ec0ff */
[----:B------:R-:W-:Y:S02]  /*0ea0*/  IMAD R5, R24, c[0x0][0x1b8], RZ ;  /* 0x00006e0018057a24 */ /* 0x000fe400078e02ff */
        /* <DEDUP_REMOVED lines=8> */
[----:B------:R-:W-:Y:S01]  /*0f30*/  IMAD R5, R5, c[0x0][0x1c0], RZ ;  /* 0x0000700005057a24 */ /* 0x000fe200078e02ff */
[----:B------:R-:W-:Y:S01]  /*0f40*/  ISETP.GE.AND P2, PT, R30, UR6, PT ;  /* 0x000000061e007c0c */ /* 0x000fe2000bf46270 */
[----:B------:R-:W-:-:S04]  /*0f50*/  @P1 IMAD.HI.U32 R6, R7, c[0x0][0x2c8], RZ ;  /* 0x0000b20007061a27 */ /* 0x000fc800078e00ff */
[C---:B------:R-:W-:Y:S01]  /*0f60*/  IMAD R8, R0.reuse, c[0x0][0x1c4], R5 ;  /* 0x0000710000087a24 */ /* 0x040fe200078e0205 */
[----:B------:R-:W-:Y:S01]  /*0f70*/  LOP3.LUT R5, R9, 0xfffffffe, RZ, 0xc0, !PT ;  /* 0xfffffffe09057812 */ /* 0x000fe200078ec0ff */
[----:B------:R-:W-:Y:S01]  /*0f80*/  IMAD.MOV.U32 R4, RZ, RZ, R7 ;  /* 0x000000ffff047224 */ /* 0x000fe200078e0007 */
[----:B------:R-:W-:Y:S01]  /*0f90*/  @P0 SHF.R.U32.HI R4, RZ, c[0x0][0x2cc], R6 ;  /* 0x0000b300ff040a19 */ /* 0x000fe20000011606 */
[----:B------:R-:W-:-:S03]  /*0fa0*/  IMAD.WIDE.U32 R2, R0, c[0x0][0x1c0], R2 ;  /* 0x0000700000027a25 */ /* 0x000fc600078e0002 */
[----:B------:R-:W-:Y:S01]  /*0fb0*/  SHF.R.S32.HI R6, RZ, 0x1f, R4 ;  /* 0x0000001fff067819 */ /* 0x000fe20000011404 */
[----:B------:R-:W-:Y:S01]  /*0fc0*/  IMAD.IADD R31, R10, 0x1, -R5 ;  /* 0x000000010a1f7824 */ /* 0x000fe200078e0a05 */
[----:B------:R-:W-:Y:S01]  /*0fd0*/  IADD3 R5, R30, 0x20, RZ ;  /* 0x000000201e057810 */ /* 0x000fe20007ffe0ff */
[----:B------:R-:W-:Y:S02]  /*0fe0*/  IMAD.IADD R3, R3, 0x1, R8 ;  /* 0x0000000103037824 */ /* 0x000fe400078e0208 */
[----:B------:R-:W-:Y:S01]  /*0ff0*/  IMAD.MOV R0, RZ, RZ, -R4 ;  /* 0x000000ffff007224 */ /* 0x000fe200078e0a04 */
[----:B------:R-:W-:Y:S01]  /*1000*/  ISETP.GE.AND P0, PT, R5, UR6, PT ;  /* 0x0000000605007c0c */ /* 0x000fe2000bf06270 */
[----:B------:R-:W-:Y:S02]  /*1010*/  IMAD.SHL.U32 R8, R27, 0x40, RZ ;  /* 0x000000401b087824 */ /* 0x000fe400078e00ff */
[----:B------:R-:W-:Y:S02]  /*1020*/  IMAD R5, R0, c[0x0][0x2c4], R7 ;  /* 0x0000b10000057a24 */ /* 0x000fe400078e0207 */
[----:B------:R-:W-:Y:S01]  /*1030*/  IMAD R6, R6, c[0x0][0x1b0], RZ ;  /* 0x00006c0006067a24 */ /* 0x000fe200078e02ff */
[----:B------:R-:W-:Y:S01]  /*1040*/  LOP3.LUT R0, R8, 0x1c0, RZ, 0xc0, !PT ;  /* 0x000001c008007812 */ /* 0x000fe200078ec0ff */
[----:B------:R-:W-:-:S02]  /*1050*/  IMAD.SHL.U32 R10, R26, 0x8, RZ ;  /* 0x000000081a0a7824 */ /* 0x000fc400078e00ff */
[C---:B------:R-:W-:Y:S01]  /*1060*/  IMAD R8, R4.reuse, c[0x0][0x1b4], R6 ;  /* 0x00006d0004087a24 */ /* 0x040fe200078e0206 */
[----:B------:R-:W-:Y:S01]  /*1070*/  SHF.R.U32.HI R6, RZ, 0x3, R0 ;  /* 0x00000003ff067819 */ /* 0x000fe20000011600 */
[----:B------:R-:W-:Y:S01]  /*1080*/  IMAD.WIDE.U32 R2, R4, c[0x0][0x1b0], R2 ;  /* 0x00006c0004027a25 */ /* 0x000fe200078e0002 */
[----:B------:R-:W-:Y:S02]  /*1090*/  LOP3.LUT R7, R0, 0x38, R10, 0xf8, !PT ;  /* 0x0000003800077812 */ /* 0x000fe400078ef80a */
[----:B------:R-:W-:Y:S01]  /*10a0*/  SHF.R.S32.HI R4, RZ, 0x1f, R5 ;  /* 0x0000001fff047819 */ /* 0x000fe20000011405 */
[----:B------:R-:W-:Y:S01]  /*10b0*/  IMAD.IADD R3, R3, 0x1, R8 ;  /* 0x0000000103037824 */ /* 0x000fe200078e0208 */
[----:B------:R-:W-:Y:S01]  /*10c0*/  IADD3 R0, P1, R12, R27, RZ ;  /* 0x0000001b0c007210 */ /* 0x000fe20007f3e0ff */
[----:B------:R-:W-:Y:S01]  /*10d0*/  IMAD.SHL.U32 R17, R26, 0x8, RZ ;  /* 0x000000081a117824 */ /* 0x000fe200078e00ff */
[----:B------:R-:W-:Y:S01]  /*10e0*/  LOP3.LUT R15, R7, R6, RZ, 0x3c, !PT ;  /* 0x00000006070f7212 */ /* 0x000fe200078e3cff */
[----:B------:R-:W-:Y:S01]  /*10f0*/  IMAD R4, R4, c[0x0][0x1a8], RZ ;  /* 0x00006a0004047a24 */ /* 0x000fe200078e02ff */
[----:B------:R-:W-:Y:S01]  /*1100*/  LEA.HI.X.SX32 R6, R27, R11, 0x1, P1 ;  /* 0x0000000b1b067211 */ /* 0x000fe200008f0eff */
[----:B------:R-:W-:Y:S01]  /*1110*/  IMAD.WIDE.U32 R2, R5, c[0x0][0x1a8], R2 ;  /* 0x00006a0005027a25 */ /* 0x000fe200078e0002 */
[----:B------:R-:W-:-:S02]  /*1120*/  IADD3 R9, R10, 0x80, RZ ;  /* 0x000000800a097810 */ /* 0x000fc40007ffe0ff */
[----:B------:R-:W-:Y:S01]  /*1130*/  SHF.R.S32.HI R11, RZ, 0x1f, R10 ;  /* 0x0000001fff0b7819 */ /* 0x000fe2000001140a */
[----:B------:R-:W-:Y:S01]  /*1140*/  IMAD R12, R5, c[0x0][0x1ac], R4 ;  /* 0x00006b00050c7a24 */ /* 0x000fe200078e0204 */
[----:B------:R-:W-:Y:S01]  /*1150*/  ISETP.GE.AND P3, PT, R9, c[0x0][0x1d4], PT ;  /* 0x0000750009007a0c */ /* 0x000fe20003f66270 */
[----:B------:R-:W-:Y:S01]  /*1160*/  IMAD R5, R6, c[0x0][0x1e0], RZ ;  /* 0x0000780006057a24 */ /* 0x000fe200078e02ff */
[----:B------:R-:W-:Y:S01]  /*1170*/  LEA R28, P1, R2, c[0x0][0x160], 0x1 ;  /* 0x00005800021c7a11 */ /* 0x000fe200078208ff */
[----:B------:R-:W-:Y:S02]  /*1180*/  IMAD R4, R6, c[0x0][0x208], RZ ;  /* 0x0000820006047a24 */ /* 0x000fe400078e02ff */
[C---:B------:R-:W-:Y:S01]  /*1190*/  IMAD R14, R0.reuse, c[0x0][0x1e4], R5 ;  /* 0x00007900000e7a24 */ /* 0x040fe200078e0205 */
[----:B------:R-:W-:Y:S01]  /*11a0*/  IADD3 R5, R17, 0x80, RZ ;  /* 0x0000008011057810 */ /* 0x000fe20007ffe0ff */
[C---:B------:R-:W-:Y:S02]  /*11b0*/  IMAD R16, R0.reuse, c[0x0][0x20c], R4 ;  /* 0x0000830000107a24 */ /* 0x040fe400078e0204 */
        /* <DEDUP_REMOVED lines=22> */
[----:B------:R-:W-:Y:S01]  /*1320*/  IMAD R22, R29, c[0x0][0x1ec], R22 ;  /* 0x00007b001d167a24 */ /* 0x000fe200078e0216 */
        /* <DEDUP_REMOVED lines=22> */
[----:B------:R-:W-:Y:S02]  /*1490*/  ISETP.GE.AND P4, PT, R17, c[0x0][0x198], PT ;  /* 0x0000660011007a0c */ /* 0x000fe40003f86270 */
[----:B------:R-:W-:-:S02]  /*14a0*/  @!P2 LOP3.LUT R14, R0, 0xfffffff8, RZ, 0xc0, !PT ;  /* 0xfffffff8000ea812 */ /* 0x000fc400078ec0ff */
[----:B------:R-:W-:Y:S01]  /*14b0*/  @!P2 LOP3.LUT R0, R13, 0xfffffff8, RZ, 0xc0, !PT ;  /* 0xfffffff80d00a812 */ /* 0x000fe200078ec0ff */
[--C-:B------:R-:W-:Y:S01]  /*14c0*/  @!P2 IMAD.WIDE R12, R12, 0x2, R2.reuse ;  /* 0x000000020c0ca825 */ /* 0x100fe200078e0202 */
[----:B------:R-:W-:Y:S02]  /*14d0*/  ISETP.GE.AND P5, PT, R17, c[0x0][0x198], PT ;  /* 0x0000660011007a0c */ /* 0x000fe40003fa6270 */
[----:B------:R-:W-:Y:S01]  /*14e0*/  ISETP.GE.AND P5, PT, R18, c[0x0][0x198], PT ;  /* 0x0000660012007a0c */ /* 0x000fe20003fa6270 */
[----:B------:R-:W-:-:S03]  /*14f0*/  @!P2 IMAD.WIDE R14, R14, 0x2, R2 ;  /* 0x000000020e0ea825 */ /* 0x000fc600078e0202 */
[----:B------:R-:W-:Y:S01]  /*1500*/  P2R R29, PR, RZ, 0x20 ;  /* 0x00000020ff1d7803 */ /* 0x000fe20000000000 */
[----:B------:R-:W-:Y:S01]  /*1510*/  @!P2 IMAD.WIDE R2, R0, 0x2, R2 ;  /* 0x000000020002a825 */ /* 0x000fe200078e0202 */
[----:B------:R-:W-:Y:S01]  /*1520*/  @!PT LDS RZ, [RZ] ;  /* 0x00000000fffff984 */ /* 0x000fe20000000800 */
[----:B------:R2:W-:Y:S01]  /*1530*/  @!P2 LDGSTS.E.BYPASS.LTC128B.128 [R16+0x18100], [R4.64], !P4 ;  /* 0x181000000410afae */ /* 0x0005e2000e101d5e */
[----:B------:R-:W-:Y:S02]  /*1540*/  ISETP.GE.AND P4, PT, R18, c[0x0][0x1d4], PT ;  /* 0x0000750012007a0c */ /* 0x000fe40003f86270 */
[----:B------:R-:W-:-:S04]  /*1550*/  IMAD.SHL.U32 R0, R19, 0x40, RZ ;  /* 0x0000004013007824 */ /* 0x000fc800078e00ff */
[----:B------:R3:W-:Y:S01]  /*1560*/  @!P2 LDGSTS.E.BYPASS.LTC128B.128 [R16+0x1c100], [R14.64], !P5 ;  /* 0x1c1000000e10afae */ /* 0x0007e2000e901d5e */
[----:B------:R-:W-:Y:S02]  /*1570*/  LOP3.LUT R0, R0, 0x1c0, RZ, 0xc0, !PT ;  /* 0x000001c000007812 */ /* 0x000fe400078ec0ff */
[----:B------:R-:W-:Y:S01]  /*1580*/  ISETP.GE.AND P5, PT, R10, c[0x0][0x1d4], PT ;  /* 0x000075000a007a0c */ /* 0x000fe20003fa6270 */
[----:B------:R4:W-:Y:S04]  /*1590*/  @!P2 LDGSTS.E.BYPASS.LTC128B.128 [R16+0x20100], [R12.64], !P6 ;  /* 0x201000000c10afae */ /* 0x0009e8000f101d5e */
[----:B------:R5:W-:Y:S01]  /*15a0*/  @!P2 LDGSTS.E.BYPASS.LTC128B.128 [R16+0x24100], [R2.64], !P1 ;  /* 0x241000000210afae */ /* 0x000be2000c901d5e */
[----:B------:R-:W-:Y:S01]  /*15b0*/  LOP3.LUT P2, RZ, R19, 0x2, RZ, 0xc0, !PT ;  /* 0x0000000213ff7812 */ /* 0x000fe2000784c0ff */
[----:B--2---:R-:W-:-:S02]  /*15c0*/  IMAD.SHL.U32 R4, R31, 0x8, RZ ;  /* 0x000000081f047824 */ /* 0x004fc400078e00ff */
[----:B------:R-:W-:Y:S02]  /*15d0*/  IMAD.IADD R5, R7, 0x1, R24 ;  /* 0x0000000107057824 */ /* 0x000fe400078e0218 */
[----:B------:R1:W2:Y:S01]  /*15e0*/  SHFL.IDX PT, R7, R25, 0x1, 0x181f ;  /* 0x00381f0019077f89 */ /* 0x0002a200000e0000 */
[----:B------:R-:W-:Y:S02]  /*15f0*/  LOP3.LUT R4, R0, 0x8, R4, 0xf8, !PT ;  /* 0x0000000800047812 */ /* 0x000fe400078ef804 */
[----:B------:R-:W-:Y:S01]  /*1600*/  SHF.R.U32.HI R0, RZ, 0x3, R0 ;  /* 0x00000003ff007819 */ /* 0x000fe20000011600 */
[----:B---3--:R-:W-:-:S03]  /*1610*/  IMAD.MOV.U32 R15, RZ, RZ, 0x20 ;  /* 0x00000020ff0f7424 */ /* 0x008fc600078e00ff */
[----:B------:R-:W-:Y:S01]  /*1620*/  LOP3.LUT R14, R4, R0, RZ, 0x3c, !PT ;  /* 0x00000000040e7212 */ /* 0x000fe200078e3cff */
[C---:B------:R-:W-:Y:S02]  /*1630*/  IMAD R0, R20.reuse, c[0x0][0x218], RZ ;  /* 0x0000860014007a24 */ /* 0x040fe400078e02ff */
[----:B------:R-:W-:Y:S02]  /*1640*/  IMAD.MOV.U32 R4, RZ, RZ, R6 ;  /* 0x000000ffff047224 */ /* 0x000fe400078e0006 */
[----:B-----5:R-:W-:Y:S01]  /*1650*/  IMAD R2, R20, c[0x0][0x1f0], RZ ;  /* 0x00007c0014027a24 */ /* 0x020fe200078e02ff */
[----:B------:R1:W3:Y:S01]  /*1660*/  SHFL.IDX PT, R6, R28, 0x1, 0x181f ;  /* 0x00381f001c067f89 */ /* 0x0002e200000e0000 */
[C---:B----4-:R-:W-:Y:S01]  /*1670*/  IMAD R12, R21.reuse, c[0x0][0x21c], R0 ;  /* 0x00008700150c7a24 */ /* 0x050fe200078e0200 */
[----:B------:R-:W-:Y:S01]  /*1680*/  IADD3 R0, R10, 0xc0, RZ ;  /* 0x000000c00a007810 */ /* 0x000fe20007ffe0ff */
[C---:B------:R-:W-:Y:S02]  /*1690*/  IMAD R13, R21.reuse, c[0x0][0x1f4], R2 ;  /* 0x00007d00150d7a24 */ /* 0x040fe400078e0202 */
[----:B------:R-:W-:-:S04]  /*16a0*/  IMAD.WIDE.U32 R32, R21, c[0x0][0x218], R4 ;  /* 0x0000860015207a25 */ /* 0x000fc800078e0004 */
[----:B------:R-:W-:Y:S01]  /*16b0*/  IMAD.IADD R39, R35, 0x1, R13 ;  /* 0x0000000123277824 */ /* 0x000fe200078e020d */
[----:B------:R1:W-:Y:S01]  /*16c0*/  STL.64 [R1+0x38], R32 ;  /* 0x0000382001007387 */ /* 0x0003e20000100a00 */
[----:B------:R-:W-:Y:S02]  /*16d0*/  IMAD.IADD R37, R33, 0x1, R12 ;  /* 0x0000000121257824 */ /* 0x000fe400078e020c */
[----:B------:R-:W-:Y:S01]  /*16e0*/  IMAD.MOV.U32 R3, RZ, RZ, 0x10 ;  /* 0x00000010ff037424 */ /* 0x000fe200078e00ff */
[----:B------:R1:W-:Y:S01]  /*16f0*/  STL [R1+0x2c], R39 ;  /* 0x00002c2701007387 */ /* 0x0003e20000100800 */
[----:B------:R-:W-:-:S03]  /*1700*/  IMAD.SHL.U32 R4, R23, 0x40, RZ ;  /* 0x0000004017047824 */ /* 0x000fc600078e00ff */
[----:B------:R1:W-:Y:S01]  /*1710*/  STL [R1+0x24], R37 ;  /* 0x0000242501007387 */ /* 0x0003e20000100800 */
[----:B------:R-:W-:Y:S02]  /*1720*/  SEL R3, R3, 0xfffffff0, !P2 ;  /* 0xfffffff003037807 */ /* 0x000fe40005000000 */
[----:B------:R-:W-:Y:S02]  /*1730*/  LOP3.LUT P2, RZ, R19, 0x4, RZ, 0xc0, !PT ;  /* 0x0000000413ff7812 */ /* 0x000fe4000784c0ff */
[----:B------:R-:W-:Y:S02]  /*1740*/  LOP3.LUT R4, R14, 0xfffffe00, R4, 0xf8, !PT ;  /* 0xfffffe000e047812 */ /* 0x000fe400078ef804 */
[----:B------:R-:W-:Y:S02]  /*1750*/  SEL R2, R15, 0xffffffe0, !P2 ;  /* 0xffffffe00f027807 */ /* 0x000fe40005000000 */
[----:B------:R-:W-:Y:S01]  /*1760*/  ISETP.GE.AND P2, PT, R0, c[0x0][0x1d4], PT ;  /* 0x0000750000007a0c */ /* 0x000fe20003f46270 */
[----:B------:R-:W-:Y:S07]  /*1770*/  @P0 BRA `(.L_x_1350) ;  /* 0x0000019000000947 */ /* 0x000fee0003800000 */
[C---:B--23--:R-:W-:Y:S02]  /*1780*/  IADD3 R5, R17.reuse, 0x80, RZ ;  /* 0x0000008011057810 */ /* 0x04cfe40007ffe0ff */
[----:B------:R-:W-:-:S02]  /*1790*/  IADD3 R13, R17, 0xc0, RZ ;  /* 0x000000c0110d7810 */ /* 0x000fc40007ffe0ff */
[C---:B------:R-:W-:Y:S02]  /*17a0*/  LEA R8, P0, R17.reuse, R6, 0x1 ;  /* 0x0000000611087211 */ /* 0x040fe400078008ff */
[----:B------:R-:W-:Y:S02]  /*17b0*/  SHF.R.S32.HI R0, RZ, 0x1f, R18 ;  /* 0x0000001fff007819 */ /* 0x000fe40000011412 */
[----:B------:R-:W-:Y:S02]  /*17c0*/  SHF.R.S32.HI R14, RZ, 0x1f, R5 ;  /* 0x0000001fff0e7819 */ /* 0x000fe40000011405 */
[----:B------:R-:W-:Y:S02]  /*17d0*/  SHF.R.S32.HI R15, RZ, 0x1f, R13 ;  /* 0x0000001fff0f7819 */ /* 0x000fe4000001140d */
[----:B------:R-:W-:Y:S02]  /*17e0*/  P2R R19, PR, RZ, 0x4 ;  /* 0x00000004ff137803 */ /* 0x000fe40000000000 */
[----:B------:R-:W-:-:S02]  /*17f0*/  LEA.HI.X R9, R17, R7, R11, 0x1, P0 ;  /* 0x0000000711097211 */ /* 0x000fc400000f0c0b */
        /* <DEDUP_REMOVED lines=17> */
.L_x_1350:
[----:B--23--:R-:W-:Y:S05]  /*1910*/  BSYNC B0 ;  /* 0x0000000000007941 */ /* 0x00cfea0003800000 */
.L_x_1349:
[----:B------:R-:W-:Y:S01]  /*1920*/  IADD3 R0, R30, 0x40, RZ ;  /* 0x000000401e007810 */ /* 0x000fe20007ffe0ff */
[----:B------:R2:W3:Y:S01]  /*1930*/  SHFL.IDX PT, R7, R25, 0x2, 0x181f ;  /* 0x00581f0019077f89 */ /* 0x0004e200000e0000 */
[----:B------:R-:W-:Y:S02]  /*1940*/  BSSY B0, `(.L_x_1351) ;  /* 0x000001e000007945 */ /* 0x000fe40003800000 */
[----:B------:R-:W-:Y:S01]  /*1950*/  ISETP.GE.AND P0, PT, R0, UR6, PT ;  /* 0x0000000600007c0c */ /* 0x000fe2000bf06270 */
[----:B------:R2:W4:-:S12]  /*1960*/  SHFL.IDX PT, R6, R28, 0x2, 0x181f ;  /* 0x00581f001c067f89 */ /* 0x00051800000e0000 */
[----:B------:R-:W-:Y:S05]  /*1970*/  @P0 BRA `(.L_x_1352) ;  /* 0x000001a000000947 */ /* 0x000fea0003800000 */
[C---:B------:R-:W-:Y:S02]  /*1980*/  IADD3 R5, R17.reuse, 0x80, RZ ;  /* 0x0000008011057810 */ /* 0x040fe40007ffe0ff */
[C---:B------:R-:W-:Y:S02]  /*1990*/  IADD3 R13, R17.reuse, 0xc0, RZ ;  /* 0x000000c0110d7810 */ /* 0x040fe40007ffe0ff */
[----:B----4-:R-:W-:Y:S02]  /*19a0*/  LEA R8, P0, R17, R6, 0x1 ;  /* 0x0000000611087211 */ /* 0x010fe400078008ff */
[----:B------:R-:W-:Y:S02]  /*19b0*/  SHF.R.S32.HI R0, RZ, 0x1f, R18 ;  /* 0x0000001fff007819 */ /* 0x000fe40000011412 */
[----:B------:R-:W-:Y:S02]  /*19c0*/  SHF.R.S32.HI R14, RZ, 0x1f, R5 ;  /* 0x0000001fff0e7819 */ /* 0x000fe40000011405 */
[----:B------:R-:W-:-:S02]  /*19d0*/  SHF.R.S32.HI R15, RZ, 0x1f, R13 ;  /* 0x0000001fff0f7819 */ /* 0x000fc4000001140d */
[----:B------:R-:W-:Y:S02]  /*19e0*/  P2R R19, PR, RZ, 0x4 ;  /* 0x00000004ff137803 */ /* 0x000fe40000000000 */
[C---:B---3--:R-:W-:Y:S02]  /*19f0*/  LEA.HI.X R9, R17.reuse, R7, R11, 0x1, P0 ;  /* 0x0000000711097211 */ /* 0x048fe400000f0c0b */
        /* <DEDUP_REMOVED lines=18> */
.L_x_1352:
[----:B------:R-:W-:Y:S05]  /*1b20*/  BSYNC B0 ;  /* 0x0000000000007941 */ /* 0x000fea0003800000 */
.L_x_1351:
[----:B---3--:R-:W-:Y:S01]  /*1b30*/  IADD3 R0, R30, 0x60, RZ ;  /* 0x000000601e007810 */ /* 0x008fe20007ffe0ff */
[----:B------:R-:W-:Y:S01]  /*1b40*/  UMOV UR16, 0x60 ;  /* 0x0000006000107882 */ /* 0x000fe20000000000 */
[----:B------:R3:W1:Y:S01]  /*1b50*/  SHFL.IDX PT, R7, R25, 0x3, 0x181f ;  /* 0x00781f0019077f89 */ /* 0x00066200000e0000 */
[----:B------:R-:W-:Y:S01]  /*1b60*/  ULDC.64 UR4, c[0x0][0x1e0] ;  /* 0x0000780000047ab9 */ /* 0x000fe20000000a00 */
[----:B------:R-:W-:Y:S01]  /*1b70*/  ISETP.GE.AND P0, PT, R0, UR6, PT ;  /* 0x0000000600007c0c */ /* 0x000fe2000bf06270 */
[----:B------:R-:W-:Y:S01]  /*1b80*/  UIMAD.WIDE.U32 UR18, UR16, UR4, URZ ;  /* 0x00000004101272a5 */ /* 0x000fe2000f8e003f */
[----:B----4-:R3:W4:Y:S01]  /*1b90*/  SHFL.IDX PT, R6, R28, 0x3, 0x181f ;  /* 0x00781f001c067f89 */ /* 0x01072200000e0000 */
[----:B------:R-:W-:Y:S01]  /*1ba0*/  UIMAD UR5, UR16, UR5, URZ ;  /* 0x00000005100572a4 */ /* 0x000fe2000f8e023f */
[----:B------:R-:W-:Y:S03]  /*1bb0*/  BSSY B0, `(.L_x_1353) ;  /* 0x000001d000007945 */ /* 0x000fe60003800000 */
[----:B------:R-:W-:-:S06]  /*1bc0*/  UIADD3 UR17, UR19, UR5, URZ ;  /* 0x0000000513117290 */ /* 0x000fcc000fffe03f */
[----:B------:R-:W-:Y:S05]  /*1bd0*/  @P0 BRA `(.L_x_1354) ;  /* 0x000001a000000947 */ /* 0x000fea0003800000 */
[----:B------:R-:W-:Y:S01]  /*1be0*/  P2R R0, PR, RZ, 0x4 ;  /* 0x00000004ff007803 */ /* 0x000fe20000000000 */
[----:B------:R-:W-:Y:S01]  /*1bf0*/  IMAD.SHL.U32 R12, R251, 0x2, RZ ;  /* 0x00000002fb0c7824 */ /* 0x000fe200078e00ff */
[C---:B------:R-:W-:Y:S02]  /*1c00*/  ISETP.GE.AND P2, PT, R17.reuse, c[0x0][0x198], PT ;  /* 0x0000660011007a0c */ /* 0x040fe40003f46270 */
[C---:B----4-:R-:W-:Y:S02]  /*1c10*/  LEA R8, P0, R17.reuse, R6, 0x1 ;  /* 0x0000000611087211 */ /* 0x050fe400078008ff */
[C---:B------:R-:W-:Y:S02]  /*1c20*/  IADD3 R5, R17.reuse, 0xc0, RZ ;  /* 0x000000c011057810 */ /* 0x040fe40007ffe0ff */
[----:B-1----:R-:W-:Y:S02]  /*1c30*/  LEA.HI.X R9, R17, R7, R11, 0x1, P0 ;  /* 0x0000000711097211 */ /* 0x002fe400000f0c0b */
        /* <DEDUP_REMOVED lines=20> */
.L_x_1354:
[----:B------:R-:W-:Y:S05]  /*1d80*/  BSYNC B0 ;  /* 0x0000000000007941 */ /* 0x000fea0003800000 */
.L_x_1353:
[----:B------:R-:W-:Y:S01]  /*1d90*/  UIMAD UR16, UR24, -0x60, UR16 ;  /* 0xffffffa0181078a4 */ /* 0x000fe2000f8e0210 */
[----:B------:R-:W0:Y:S01]  /*1da0*/  LDGDEPBAR ;  /* 0x00000000000079af */ /* 0x000e220000000000 */
[----:B------:R-:W-:Y:S01]  /*1db0*/  UIADD3 UR8, UR24, -0x1, URZ ;  /* 0xffffffff18087890 */ /* 0x000fe2000fffe03f */
[----:B----4-:R-:W-:Y:S01]  /*1dc0*/  IMAD.U32 R6, RZ, RZ, UR18 ;  /* 0x00000012ff067e24 */ /* 0x010fe2000f8e00ff */
[----:B------:R-:W-:Y:S01]  /*1dd0*/  ULDC.64 UR6, c[0x0][0x208] ;  /* 0x0000820000067ab9 */ /* 0x000fe20000000a00 */
[----:B------:R-:W-:Y:S01]  /*1de0*/  IMAD.MOV.U32 R130, RZ, RZ, R38 ;  /* 0x000000ffff827224 */ /* 0x000fe200078e0026 */
[----:B------:R-:W-:Y:S01]  /*1df0*/  USHF.R.S32.HI UR9, URZ, 0x1f, UR8 ;  /* 0x0000001f3f097899 */ /* 0x000fe20008011408 */
[----:B------:R-:W-:Y:S01]  /*1e00*/  IMAD.U32 R5, RZ, RZ, UR16 ;  /* 0x00000010ff057e24 */ /* 0x000fe2000f8e00ff */
[----:B------:R-:W-:Y:S01]  /*1e10*/  UIMAD UR4, UR17, UR8, URZ ;  /* 0x00000008110472a4 */ /* 0x000fe2000f8e023f */
[----:B------:R-:W-:Y:S01]  /*1e20*/  IMAD.MOV.U32 R131, RZ, RZ, R39 ;  /* 0x000000ffff837224 */ /* 0x000fe200078e0027 */
[----:B------:R-:W-:Y:S01]  /*1e30*/  UIMAD.WIDE.U32 UR20, UR8, UR6, URZ ;  /* 0x00000006081472a5 */ /* 0x000fe2000f8e003f */
[----:B------:R-:W-:Y:S01]  /*1e40*/  IMAD.MOV.U32 R124, RZ, RZ, R6 ;  /* 0x000000ffff7c7224 */ /* 0x000fe200078e0006 */
[----:B------:R-:W-:Y:S01]  /*1e50*/  IADD3 R5, R5, UR12, -R27 ;  /* 0x0000000c05057c10 */ /* 0x000fe2000fffe81b */
[----:B------:R-:W-:Y:S01]  /*1e60*/  IMAD.MOV.U32 R130, RZ, RZ, R34 ;  /* 0x000000ffff827224 */ /* 0x000fe200078e0022 */
[----:B------:R-:W-:Y:S01]  /*1e70*/  UIMAD UR4, UR9, UR18, UR4 ;  /* 0x00000012090472a4 */ /* 0x000fe2000f8e0204 */
[----:B-1----:R-:W-:Y:S01]  /*1e80*/  IMAD.U32 R7, RZ, RZ, UR19 ;  /* 0x00000013ff077e24 */ /* 0x002fe2000f8e00ff */
[C---:B------:R-:W-:Y:S01]  /*1e90*/  ISETP.GE.AND P0, PT, R5.reuse, 0x1, PT ;  /* 0x000000010500780c */ /* 0x040fe20003f06270 */
[----:B------:R-:W-:Y:S01]  /*1ea0*/  IMAD.WIDE.U32 R8, R124, UR8, R130 ;  /* 0x000000087c087c25 */ /* 0x000fe2000f8e0082 */
[----:B------:R-:W-:Y:S01]  /*1eb0*/  ISETP.GE.AND P6, PT, R5, 0x21, PT ;  /* 0x000000210500780c */ /* 0x000fe20003fc6270 */
[----:B------:R-:W-:Y:S01]  /*1ec0*/  UIMAD UR9, UR9, UR6, URZ ;  /* 0x00000006090972a4 */ /* 0x000fe2000f8e023f */
[----:B------:R-:W-:Y:S01]  /*1ed0*/  STL.64 [R1+0x28], R130 ;  /* 0x0000288201007387 */ /* 0x000fe20000100a00 */
[----:B------:R-:W-:Y:S01]  /*1ee0*/  IMAD.SHL.U32 R251, R251, 0x2, RZ ;  /* 0x00000002fbfb7824 */ /* 0x000fe200078e00ff */
[----:B------:R-:W-:Y:S01]  /*1ef0*/  IADD3 R9, R9, UR4, RZ ;  /* 0x0000000409097c10 */ /* 0x000fe2000fffe0ff */
[----:B------:R-:W-:Y:S01]  /*1f00*/  IMAD.MOV.U32 R10, RZ, RZ, c[0x0][0x1e0] ;  /* 0x00007800ff0a7624 */ /* 0x000fe200078e00ff */
[----:B------:R-:W-:Y:S01]  /*1f10*/  ULDC.64 UR4, c[0x0][0x1e0] ;  /* 0x0000780000047ab9 */ /* 0x000fe20000000a00 */
[----:B------:R-:W-:Y:S01]  /*1f20*/  IMAD.MOV.U32 R14, RZ, RZ, R36 ;  /* 0x000000ffff0e7224 */ /* 0x000fe200078e0024 */
[----:B------:R-:W-:Y:S01]  /*1f30*/  UIMAD.WIDE.U32 UR10, UR4, 0x40, URZ ;  /* 0x00000040040a78a5 */ /* 0x000fe2000f8e003f */
[----:B------:R-:W-:Y:S01]  /*1f40*/  IMAD.MOV.U32 R15, RZ, RZ, R37 ;  /* 0x000000ffff0f7224 */ /* 0x000fe200078e0025 */
[----:B------:R-:W-:Y:S01]  /*1f50*/  USHF.L.U32 UR14, UR5, 0x6, URZ ;  /* 0x00000006050e7899 */ /* 0x000fe2000800063f */
[C---:B------:R-:W-:Y:S01]  /*1f60*/  @P0 LEA R6, P1, R8.reuse, c[0x0][0x1c8], 0x1 ;  /* 0x0000720008060a11 */ /* 0x040fe200078208ff */
[----:B------:R-:W-:Y:S01]  /*1f70*/  IMAD.MOV.U32 R14, RZ, RZ, R32 ;  /* 0x000000ffff0e7224 */ /* 0x000fe200078e0020 */
[----:B------:R-:W-:Y:S01]  /*1f80*/  UIMAD UR9, UR8, UR7, UR9 ;  /* 0x00000007080972a4 */ /* 0x000fe2000f8e0209 */
[----:B------:R-:W-:Y:S01]  /*1f90*/  IMAD.U32 R12, RZ, RZ, UR20 ;  /* 0x00000014ff0c7e24 */ /* 0x000fe2000f8e00ff */
[----:B------:R-:W-:Y:S01]  /*1fa0*/  @P0 LEA.HI.X R7, R8, c[0x0][0x1cc], R9, 0x1, P1 ;  /* 0x0000730008070a11 */ /* 0x000fe200008f0c09 */
[----:B------:R-:W-:Y:S01]  /*1fb0*/  BAR.SYNC.DEFER_BLOCKING 0x0 ;  /* 0x0000000000007b1d */ /* 0x000fe20000010000 */
[----:B------:R-:W-:Y:S01]  /*1fc0*/  ISETP.GE.AND P1, PT, R5, 0x41, PT ;  /* 0x000000410500780c */ /* 0x000fe20003f26270 */
[----:B------:R-:W-:Y:S01]  /*1fd0*/  UIADD3 UR14, UR11, UR14, URZ ;  /* 0x0000000e0b0e7290 */ /* 0x000fe2000fffe03f */
[----:B------:R-:W-:Y:S01]  /*1fe0*/  IMAD.U32 R13, RZ, RZ, UR21 ;  /* 0x00000015ff0d7e24 */ /* 0x000fe2000f8e00ff */
[----:B------:R-:W-:Y:S01]  /*1ff0*/  UIADD3 UR8, UR21, UR9, URZ ;  /* 0x0000000915087290 */ /* 0x000fe2000fffe03f */
[----:B------:R-:W-:Y:S01]  /*2000*/  IMAD.WIDE.U32 R12, R12, 0x60, R14 ;  /* 0x000000600c0c7825 */ /* 0x000fe200078e000e */
[----:B------:R1:W-:Y:S01]  /*2010*/  STL.64 [R1+0x20], R14 ;  /* 0x0000200e01007387 */ /* 0x0003e20000100a00 */
[----:B------:R-:W-:Y:S01]  /*2020*/  USHF.L.U32 UR9, UR6, 0x6, URZ ;  /* 0x0000000606097899 */ /* 0x000fe2000800063f */
[----:B------:R-:W-:Y:S01]  /*2030*/  SEL R16, RZ, 0x2, P4 ;  /* 0x00000002ff107807 */ /* 0x000fe20002000000 */
[----:B------:R-:W-:Y:S01]  /*2040*/  UIMAD UR8, UR8, 0x60, URZ ;  /* 0x00000060080878a4 */ /* 0x000fe2000f8e023f */
[----:B------:R-:W-:Y:S01]  /*2050*/  LEA.HI R126, R128, R127, RZ, 0x5 ;  /* 0x0000007f807e7211 */ /* 0x000fe200078f28ff */
[----:B------:R-:W-:-:S02]  /*2060*/  UISETP.GE.AND UP0, UPT, UR24, 0x2, UPT ;  /* 0x000000021800788c */ /* 0x000fc4000bf06270 */
[----:B------:R-:W-:Y:S01]  /*2070*/  IMAD.U32 R22, RZ, RZ, UR9 ;  /* 0x00000009ff167e24 */ /* 0x000fe2000f8e00ff */
[----:B------:R-:W-:Y:S01]  /*2080*/  SHF.R.S32.HI R125, RZ, 0x5, R126 ;  /* 0x00000005ff7d7819 */ /* 0x000fe2000001147e */
[----:B------:R-:W-:Y:S02]  /*2090*/  IMAD.U32 R20, RZ, RZ, UR9 ;  /* 0x00000009ff147e24 */ /* 0x000fe4000f8e00ff */
[----:B------:R-:W-:Y:S01]  /*20a0*/  IMAD.U32 R24, RZ, RZ, UR9 ;  /* 0x00000009ff187e24 */ /* 0x000fe2000f8e00ff */
[----:B------:R-:W-:Y:S01]  /*20b0*/  @!PT LDS RZ, [RZ] ;  /* 0x00000000fffff984 */ /* 0x000fe20000000800 */
[----:B------:R-:W-:Y:S01]  /*20c0*/  @!PT LDS RZ, [RZ] ;  /* 0x00000000fffff984 */ /* 0x000fe20000000800 */
[----:B------:R-:W-:Y:S01]  /*20d0*/  @!PT LDS RZ, [RZ] ;  /* 0x00000000fffff984 */ /* 0x000fe20000000800 */
[----:B------:R4:W-:Y:S04]  /*20e0*/  @P0 LDGSTS.E.BYPASS.LTC128B.128 [R251+0xc100], [R6.64], !P5 ;  /* 0x0c10000006fb0fae */ /* 0x0009e8000e901d5e */
[----:B------:R4:W-:Y:S04]  /*20f0*/  @P0 LDGSTS.E.BYPASS.LTC128B.128 [R251+0xf100], [R6.64+0x80], !P4 ;  /* 0x0f10008006fb0fae */ /* 0x0009e8000e101d5e */
[----:B------:R4:W-:Y:S01]  /*2100*/  @P0 LDGSTS.E.BYPASS.LTC128B.128 [R251+0x12100], [R6.64+0x100], !P3 ;  /* 0x1210010006fb0fae */ /* 0x0009e2000d901d5e */
[----:B-1----:R-:W-:Y:S01]  /*2110*/  IMAD.SHL.U32 R14, R27, 0x8, RZ ;  /* 0x000000081b0e7824 */ /* 0x002fe200078e00ff */
[----:B------:R-:W-:-:S02]  /*2120*/  SEL R15, RZ, 0x4, P3 ;  /* 0x00000004ff0f7807 */ /* 0x000fc40001800000 */
[----:B------:R4:W-:Y:S01]  /*2130*/  @P0 LDGSTS.E.BYPASS.LTC128B.128 [R251+0x15100], [R6.64+0x180], !P2 ;  /* 0x1510018006fb0fae */ /* 0x0009e2000d101d5e */
[----:B------:R-:W-:Y:S01]  /*2140*/  @P6 LEA R0, P0, R10, R8, 0x5 ;  /* 0x000000080a006211 */ /* 0x000fe200078028ff */
[----:B----4-:R-:W-:Y:S01]  /*2150*/  IMAD.MOV.U32 R6, RZ, RZ, c[0x0][0x1e4] ;  /* 0x00007900ff067624 */ /* 0x010fe200078e00ff */
[----:B------:R-:W-:-:S04]  /*2160*/  SEL R7, RZ, 0x1, P5 ;  /* 0x00000001ff077807 */ /* 0x000fc80002800000 */
[----:B------:R-:W-:Y:S02]  /*2170*/  @P6 LEA.HI.X R6, R10, R9, R6, 0x5, P0 ;  /* 0x000000090a066211 */ /* 0x000fe400000f2c06 */
[C---:B------:R-:W-:Y:S02]  /*2180*/  @P6 LEA R10, P0, R0.reuse, c[0x0][0x1c8], 0x1 ;  /* 0x00007200000a6a11 */ /* 0x040fe400078008ff */
[----:B------:R-:W-:Y:S02]  /*2190*/  IADD3 R15, R15, R16, R7 ;  /* 0x000000100f0f7210 */ /* 0x000fe40007ffe007 */
[----:B------:R-:W-:Y:S01]  /*21a0*/  @P6 LEA.HI.X R11, R0, c[0x0][0x1cc], R6, 0x1, P0 ;  /* 0x00007300000b6a11 */ /* 0x000fe200000f0c06 */
[----:B------:R-:W-:Y:S01]  /*21b0*/  IMAD.SHL.U32 R0, R26, 0x40, RZ ;  /* 0x000000401a007824 */ /* 0x000fe200078e00ff */
[----:B------:R-:W-:Y:S02]  /*21c0*/  @P1 IADD3 R6, P0, R8, UR10, RZ ;  /* 0x0000000a08061c10 */ /* 0x000fe4000ff1e0ff */
[----:B------:R-:W-:Y:S01]  /*21d0*/  IADD3 R7, R13, UR8, RZ ;  /* 0x000000080d077c10 */ /* 0x000fe2000fffe0ff */
[----:B------:R1:W-:Y:S01]  /*21e0*/  @P6 LDGSTS.E.BYPASS.LTC128B.128 [R251+0xd100], [R10.64], !P5 ;  /* 0x0d1000000afb6fae */ /* 0x0003e2000e901d5e */
[----:B------:R-:W-:Y:S01]  /*21f0*/  @P1 IADD3.X R9, R9, UR14, RZ, P0, !PT ;  /* 0x0000000e09091c10 */ /* 0x000fe200087fe4ff */
[----:B------:R-:W-:Y:S01]  /*2200*/  UMOV UR8, 0x6 ;  /* 0x0000000600087882 */ /* 0x000fe20000000000 */
[----:B------:R-:W-:Y:S01]  /*2210*/  @P1 LEA R8, P0, R6, c[0x0][0x1c8], 0x1 ;  /* 0x0000720006081a11 */ /* 0x000fe200078008ff */
[----:B------:R1:W-:Y:S01]  /*2220*/  @P6 LDGSTS.E.BYPASS.LTC128B.128 [R251+0x10100], [R10.64+0x80], !P4 ;  /* 0x101000800afb6fae */ /* 0x0003e2000e101d5e */
[----:B------:R-:W-:Y:S01]  /*2230*/  LOP3.LUT R0, R0, 0x1c0, RZ, 0xc0, !PT ;  /* 0x000001c000007812 */ /* 0x000fe200078ec0ff */
[----:B------:R-:W-:Y:S01]  /*2240*/  USHF.L.U64.HI UR8, UR6, UR8, UR7 ;  /* 0x0000000806087299 */ /* 0x000fe20008010207 */
[----:B------:R-:W-:Y:S01]  /*2250*/  @P1 LEA.HI.X R9, R6, c[0x0][0x1cc], R9, 0x1, P0 ;  /* 0x0000730006091a11 */ /* 0x000fe200000f0c09 */
[----:B------:R1:W-:Y:S01]  /*2260*/  @P6 LDGSTS.E.BYPASS.LTC128B.128 [R251+0x13100], [R10.64+0x100], !P3 ;  /* 0x131001000afb6fae */ /* 0x0003e2000d901d5e */
[----:B------:R-:W-:-:S02]  /*2270*/  LOP3.LUT R14, R0, 0x8, R14, 0xf8, !PT ;  /* 0x00000008000e7812 */ /* 0x000fc400078ef80e */
[----:B------:R-:W-:Y:S01]  /*2280*/  SHF.R.U32.HI R0, RZ, 0x3, R0 ;  /* 0x00000003ff007819 */ /* 0x000fe20000011600 */
[----:B------:R1:W-:Y:S01]  /*2290*/  @P6 LDGSTS.E.BYPASS.LTC128B.128 [R251+0x16100], [R10.64+0x180], !P2 ;  /* 0x161001800afb6fae */ /* 0x0003e2000d101d5e */
[----:B------:R-:W-:Y:S02]  /*22a0*/  LEA R6, P0, R12, c[0x0][0x1f8], 0x1 ;  /* 0x00007e000c067a11 */ /* 0x000fe400078008ff */
[----:B------:R-:W-:Y:S01]  /*22b0*/  LOP3.LUT R0, R14, R0, RZ, 0x3c, !PT ;  /* 0x000000000e007212 */ /* 0x000fe200078e3cff */
[----:B------:R1:W-:Y:S01]  /*22c0*/  @P1 LDGSTS.E.BYPASS.LTC128B.128 [R251+0xe100], [R8.64], !P5 ;  /* 0x0e10000008fb1fae */ /* 0x0003e2000e901d5e */
[----:B------:R-:W-:Y:S02]  /*22d0*/  LEA.HI.X R7, R12, c[0x0][0x1fc], R7, 0x1, P0 ;  /* 0x00007f000c077a11 */ /* 0x000fe400000f0c07 */
[----:B------:R-:W-:Y:S01]  /*22e0*/  LOP3.LUT P0, RZ, R26, 0x2, RZ, 0xc0, !PT ;  /* 0x000000021aff7812 */ /* 0x000fe2000780c0ff */
[----:B------:R1:W-:Y:S01]  /*22f0*/  @P1 LDGSTS.E.BYPASS.LTC128B.128 [R251+0x11100], [R8.64+0x80], !P4 ;  /* 0x1110008008fb1fae */ /* 0x0003e2000e101d5e */
[----:B------:R-:W-:Y:S01]  /*2300*/  IMAD R0, R31, 0x200, R0 ;  /* 0x000002001f007824 */ /* 0x000fe200078e0200 */
[----:B------:R-:W-:-:S02]  /*2310*/  SEL R14, RZ, 0x8, P2 ;  /* 0x00000008ff0e7807 */ /* 0x000fc40001000000 */
[----:B------:R1:W-:Y:S01]  /*2320*/  @P1 LDGSTS.E.BYPASS.LTC128B.128 [R251+0x14100], [R8.64+0x100], !P3 ;  /* 0x1410010008fb1fae */ /* 0x0003e2000d901d5e */
[----:B------:R-:W-:Y:S02]  /*2330*/  IMAD.SHL.U32 R216, R0, 0x2, RZ ;  /* 0x0000000200d87824 */ /* 0x000fe400078e00ff */
[----:B------:R-:W-:Y:S01]  /*2340*/  IMAD.IADD R14, R15, 0x1, R14 ;  /* 0x000000010f0e7824 */ /* 0x000fe200078e020e */
[----:B------:R1:W-:Y:S01]  /*2350*/  @P1 LDGSTS.E.BYPASS.LTC128B.128 [R251+0x17100], [R8.64+0x180], !P2 ;  /* 0x1710018008fb1fae */ /* 0x0003e2000d101d5e */
[--C-:B------:R-:W-:Y:S02]  /*2360*/  IADD3 R22, P6, P1, R22, 0x80, R6.reuse ;  /* 0x0000008016167810 */ /* 0x100fe400079de006 */
[----:B------:R-:W-:Y:S01]  /*2370*/  IADD3 R0, R216, 0xc100, RZ ;  /* 0x0000c100d8007810 */ /* 0x000fe20007ffe0ff */
[----:B------:R-:W0:Y:S01]  /*2380*/  LDGDEPBAR ;  /* 0x00000000000079af */ /* 0x000e220000000000 */
[----:B------:R-:W-:Y:S02]  /*2390*/  IADD3.X R23, RZ, UR8, R7, P6, P1 ;  /* 0x00000008ff177c10 */ /* 0x000fe4000b7e2407 */
[----:B------:R-:W-:-:S02]  /*23a0*/  IADD3 R20, P6, P1, R20, 0x100, R6 ;  /* 0x0000010014147810 */ /* 0x000fc400079de006 */
[----:B------:R-:W-:Y:S02]  /*23b0*/  IADD3 R227, R216, 0xc120, RZ ;  /* 0x0000c120d8e37810 */ /* 0x000fe40007ffe0ff */
[--C-:B------:R-:W-:Y:S02]  /*23c0*/  IADD3.X R21, RZ, UR8, R7.reuse, P6, P1 ;  /* 0x00000008ff157c10 */ /* 0x100fe4000b7e2407 */
[----:B------:R-:W-:Y:S02]  /*23d0*/  IADD3 R24, P6, P1, R24, 0x180, R6 ;  /* 0x0000018018187810 */ /* 0x000fe400079de006 */
[----:B------:R-:W-:Y:S01]  /*23e0*/  @P0 IADD3 R227, R0, -0x20, RZ ;  /* 0xffffffe000e30810 */ /* 0x000fe20007ffe0ff */
[----:B------:R-:W-:Y:S01]  /*23f0*/  IMAD R0, R125, 0x400, R4 ;  /* 0x000004007d007824 */ /* 0x000fe200078e0204 */
[----:B------:R-:W-:Y:S02]  /*2400*/  IADD3 R12, P0, R6, UR9, RZ ;  /* 0x00000009060c7c10 */ /* 0x000fe4000ff1e0ff */
[----:B--23--:R-:W-:Y:S01]  /*2410*/  IADD3.X R25, RZ, UR8, R7, P6, P1 ;  /* 0x00000008ff197c10 */ /* 0x00cfe2000b7e2407 */
[----:B------:R-:W-:Y:S01]  /*2420*/  IMAD.SHL.U32 R223, R0, 0x2, RZ ;  /* 0x0000000200df7824 */ /* 0x000fe200078e00ff */
[----:B------:R-:W-:Y:S01]  /*2430*/  LOP3.LUT P6, RZ, R14, 0x2, RZ, 0xc0, !PT ;  /* 0x000000020eff7812 */ /* 0x000fe200078cc0ff */
[----:B------:R-:W-:Y:S01]  /*2440*/  IMAD.MOV.U32 R0, RZ, RZ, 0x40 ;  /* 0x00000040ff007424 */ /* 0x000fe200078e00ff */
[----:B------:R-:W-:Y:S01]  /*2450*/  ISETP.LT.OR P1, PT, R5, 0x1, P5 ;  /* 0x000000010500780c */ /* 0x000fe20002f21670 */
[--C-:B------:R-:W-:Y:S01]  /*2460*/  IMAD R224, R3, 0x2, R223.reuse ;  /* 0x0000000203e07824 */ /* 0x100fe200078e02df */
[----:B------:R-:W-:Y:S01]  /*2470*/  IADD3.X R13, R7, UR8, RZ, P0, !PT ;  /* 0x00000008070d7c10 */ /* 0x000fe200087fe4ff */
[----:B------:R-:W-:Y:S01]  /*2480*/  IMAD R226, R2, 0x2, R223 ;  /* 0x0000000202e27824 */ /* 0x000fe200078e02df */
[----:B------:R-:W-:Y:S01]  /*2490*/  ISETP.LT.OR P0, PT, R5, 0x1, !P6 ;  /* 0x000000010500780c */ /* 0x000fe20007701670 */
[----:B------:R-:W-:-:S04]  /*24a0*/  DEPBAR.LE SB0, 0x1 ;  /* 0x000080400000791a */ /* 0x000fc80000000000 */
[----:B------:R-:W-:-:S04]  /*24b0*/  DEPBAR.LE SB0, 0x0 ;  /* 0x000080000000791a */ /* 0x000fc80000000000 */
[----:B------:R-:W-:Y:S01]  /*24c0*/  BAR.SYNC.DEFER_BLOCKING 0x0 ;  /* 0x0000000000007b1d */ /* 0x000fe20000010000 */
[----:B------:R-:W-:Y:S01]  /*24d0*/  LOP3.LUT P6, RZ, R14, 0x4, RZ, 0xc0, !PT ;  /* 0x000000040eff7812 */ /* 0x000fe200078cc0ff */
[----:B------:R-:W-:Y:S01]  /*24e0*/  IMAD R225, R2, 0x2, R224 ;  /* 0x0000000202e17824 */ /* 0x000fe200078e02e0 */
[C---:B------:R-:W-:Y:S02]  /*24f0*/  IADD3 R250, R227.reuse, 0x800, RZ ;  /* 0x00000800e3fa7810 */ /* 0x040fe40007ffe0ff */
        /* <DEDUP_REMOVED lines=25> */
[----:B------:R-:W3:Y:S01]  /*2690*/  LDSM.16.M88.4 R52, [R216+0xd900] ;  /* 0x00d90000d834783b */ /* 0x000ee20000000200 */
[C---:B------:R-:W-:Y:S02]  /*26a0*/  IADD3 R229, R227.reuse, 0xb000, RZ ;  /* 0x0000b000e3e57810 */ /* 0x040fe40007ffe0ff */
[----:B------:R-:W-:Y:S01]  /*26b0*/  IADD3 R228, R227, 0xb800, RZ ;  /* 0x0000b800e3e47810 */ /* 0x000fe20007ffe0ff */
[----:B------:R-:W-:Y:S04]  /*26c0*/  LDSM.16.M88.4 R56, [R216+0xe100] ;  /* 0x00e10000d838783b */ /* 0x000fe80000000200 */
[----:B------:R-:W4:Y:S04]  /*26d0*/  LDSM.16.M88.4 R72, [R216+0xe900] ;  /* 0x00e90000d848783b */ /* 0x000f280000000200 */
[----:B------:R-:W5:Y:S04]  /*26e0*/  LDSM.16.M88.4 R68, [R227] ;  /* 0x00000000e344783b */ /* 0x000f680000000200 */
[----:B------:R-:W3:Y:S04]  /*26f0*/  LDSM.16.M88.4 R64, [R227+0x800] ;  /* 0x00080000e340783b */ /* 0x000ee80000000200 */
        /* <DEDUP_REMOVED lines=13> */
[C---:B--2---:R-:W-:Y:S08]  /*27d0*/  HMMA.16816.F32.BF16 R32, R8.reuse, R40, RZ ;  /* 0x000000280820723c */ /* 0x044ff000000418ff */
[----:B------:R1:W-:Y:S01]  /*27e0*/  LDGSTS.E.BYPASS.LTC128B.128 [R251+0x6100], [R6.64+0x100], !P0 ;  /* 0x0610010006fb7fae */ /* 0x0003e2000c101d5e */
[C---:B------:R-:W-:Y:S01]  /*27f0*/  ISETP.LT.OR P0, PT, R5.reuse, 0x1, !P1 ;  /* 0x000000010500780c */ /* 0x040fe20004f01670 */
[C---:B------:R-:W-:Y:S08]  /*2800*/  HMMA.16816.F32.BF16 R28, R8.reuse, R42, RZ ;  /* 0x0000002a081c723c */ /* 0x040ff000000418ff */
[----:B---3--:R-:W-:Y:S04]  /*2810*/  HMMA.16816.F32.BF16 R40, R8, R54, RZ ;  /* 0x000000360828723c */ /* 0x008fe800000418ff */
[----:B------:R1:W-:Y:S01]  /*2820*/  LDGSTS.E.BYPASS.LTC128B.128 [R251+0x9100], [R6.64+0x180], !P0 ;  /* 0x0910018006fb7fae */ /* 0x0003e2000c101d5e */
[----:B------:R-:W-:-:S03]  /*2830*/  ISETP.LT.OR P0, PT, R5, 0x21, P5 ;  /* 0x000000210500780c */ /* 0x000fc60002f01670 */
[C---:B----4-:R-:W-:Y:S08]  /*2840*/  HMMA.16816.F32.BF16 R88, R8.reuse, R72, RZ ;  /* 0x000000480858723c */ /* 0x050ff000000418ff */
[----:B------:R-:W-:Y:S02]  /*2850*/  HMMA.16816.F32.BF16 R112, R8, R74, RZ ;  /* 0x0000004a0870723c */ /* 0x000fe400000418ff */
[----:B------:R2:W-:Y:S01]  /*2860*/  LDGSTS.E.BYPASS.LTC128B.128 [R251+0x1100], [R12.64], !P0 ;  /* 0x011000000cfb7fae */ /* 0x0005e2000c101d5e */
[----:B------:R-:W-:-:S04]  /*2870*/  LOP3.LUT P0, RZ, R14, 0x2, RZ, 0xc0, !PT ;  /* 0x000000020eff7812 */ /* 0x000fc8000780c0ff */
[----:B------:R-:W-:Y:S01]  /*2880*/  ISETP.LT.OR P0, PT, R5, 0x21, !P0 ;  /* 0x000000210500780c */ /* 0x000fe20004701670 */
[C---:B-----5:R-:W-:Y:S08]  /*2890*/  HMMA.16816.F32.BF16 R104, R16.reuse, R68, R48 ;  /* 0x000000441068723c */ /* 0x060ff00000041830 */
[----:B------:R-:W-:Y:S04]  /*28a0*/  HMMA.16816.F32.BF16 R100, R16, R64, R32 ;  /* 0x000000401064723c */ /* 0x000fe80000041820 */
[----:B------:R3:W-:Y:S01]  /*28b0*/  LDGSTS.E.BYPASS.LTC128B.128 [R251+0x4100], [R22.64], !P0 ;  /* 0x0410000016fb7fae */ /* 0x0007e2000c101d5e */
[----:B------:R-:W-:-:S03]  /*28c0*/  LOP3.LUT P0, RZ, R26, 0x4, RZ, 0xc0, !PT ;  /* 0x000000041aff7812 */ /* 0x000fc6000780c0ff */
[C---:B------:R-:W-:Y:S01]  /*28d0*/  HMMA.16816.F32.BF16 R96, R16.reuse, R66, R28 ;  /* 0x000000421060723c */ /* 0x040fe2000004181c */
[----:B------:R-:W-:Y:S02]  /*28e0*/  SEL R0, R0, 0xffffffc0, !P0 ;  /* 0xffffffc000007807 */ /* 0x000fe40004000000 */
[C---:B------:R-:W-:Y:S02]  /*28f0*/  ISETP.LT.OR P0, PT, R5.reuse, 0x21, !P6 ;  /* 0x000000210500780c */ /* 0x040fe40007701670 */
[----:B------:R-:W-:Y:S01]  /*2900*/  ISETP.LT.OR P6, PT, R5, 0x41, !P6 ;  /* 0x000000410500780c */ /* 0x000fe200077c1670 */
[----:B------:R-:W-:Y:S02]  /*2910*/  IMAD.IADD R222, R216, 0x1, R0 ;  /* 0x00000001d8de7824 */ /* 0x000fe400078e0200 */
[----:B------:R-:W-:Y:S01]  /*2920*/  HMMA.16816.F32.BF16 R108, R16, R70, R36 ;  /* 0x00000046106c723c */ /* 0x000fe20000041824 */
[----:B------:R-:W-:-:S07]  /*2930*/  IMAD.IADD R221, R0, 0x1, R227 ;  /* 0x0000000100dd7824 */ /* 0x000fce00078e02e3 */
[----:B------:R3:W-:Y:S01]  /*2940*/  LDGSTS.E.BYPASS.LTC128B.128 [R251+0x7100], [R20.64], !P0 ;  /* 0x0710000014fb7fae */ /* 0x0007e2000c101d5e */
[----:B-1----:R-:W-:Y:S01]  /*2950*/  IADD3 R6, P0, R12, UR9, RZ ;  /* 0x000000090c067c10 */ /* 0x002fe2000ff1e0ff */
[----:B------:R-:W-:Y:S03]  /*2960*/  HMMA.16816.F32.BF16 R36, R16, R122, R112 ;  /* 0x0000007a1024723c */ /* 0x000fe60000041870 */
[----:B------:R-:W-:Y:S02]  /*2970*/  IADD3.X R7, R13, UR8, RZ, P0, !PT ;  /* 0x000000080d077c10 */ /* 0x000fe400087fe4ff */
[C---:B------:R-:W-:Y:S02]  /*2980*/  ISETP.LT.OR P0, PT, R5.reuse, 0x21, !P1 ;  /* 0x000000210500780c */ /* 0x040fe40004f01670 */
[----:B------:R-:W-:-:S11]  /*2990*/  ISETP.LT.OR P1, PT, R5, 0x41, !P1 ;  /* 0x000000410500780c */ /* 0x000fd60004f21670 */
[----:B------:R1:W-:Y:S01]  /*29a0*/  LDGSTS.E.BYPASS.LTC128B.128 [R251+0xa100], [R24.64], !P0 ;  /* 0x0a10000018fb7fae */ /* 0x0003e2000c101d5e */
[----:B------:R-:W-:Y:S01]  /*29b0*/  ISETP.LT.OR P0, PT, R5, 0x41, P5 ;  /* 0x000000410500780c */ /* 0x000fe20002f01670 */
[----:B---3--:R-:W-:Y:S11]  /*29c0*/  HMMA.16816.F32.BF16 R20, R8, R46, RZ ;  /* 0x0000002e0814723c */ /* 0x008ff600000418ff */
[----:B------:R-:W-:Y:S01]  /*29d0*/  @!UPT UIADD3 URZ, URZ, URZ, URZ ;  /* 0x0000003f3f3ff290 */ /* 0x000fe2000fffe03f */
[----:B------:R3:W-:Y:S01]  /*29e0*/  LDGSTS.E.BYPASS.LTC128B.128 [R251+0x2100], [R6.64], !P0 ;  /* 0x0210000006fb7fae */ /* 0x0007e2000c101d5e */
[----:B------:R-:W-:-:S04]  /*29f0*/  LOP3.LUT P0, RZ, R14, 0x2, RZ, 0xc0, !PT ;  /* 0x000000020eff7812 */ /* 0x000fc8000780c0ff */
[----:B------:R-:W-:Y:S01]  /*2a00*/  ISETP.LT.OR P0, PT, R5, 0x41, !P0 ;  /* 0x000000410500780c */ /* 0x000fe20004701670 */
[C---:B-1----:R-:W-:Y:S11]  /*2a10*/  HMMA.16816.F32.BF16 R24, R8.reuse, R44, RZ ;  /* 0x0000002c0818723c */ /* 0x042ff600000418ff */
[----:B------:R-:W-:Y:S01]  /*2a20*/  @!UPT UIADD3 URZ, URZ, URZ, URZ ;  /* 0x0000003f3f3ff290 */ /* 0x000fe2000fffe03f */
[----:B------:R3:W-:Y:S01]  /*2a30*/  LDGSTS.E.BYPASS.LTC128B.128 [R251+0x5100], [R6.64+0x80], !P0 ;  /* 0x0510008006fb7fae */ /* 0x0007e2000c101d5e */
[----:B------:R-:W-:Y:S01]  /*2a40*/  PLOP3.LUT P0, PT, PT, PT, UP0, 0x80, 0x0 ;  /* 0x000000000000781c */ /* 0x000fe20003f0f008 */
[C---:B------:R-:W-:Y:S02]  /*2a50*/  HMMA.16816.F32.BF16 R44, R8.reuse, R52, RZ ;  /* 0x00000034082c723c */ /* 0x040fe400000418ff */
[----:B------:R3:W-:Y:S04]  /*2a60*/  LDGSTS.E.BYPASS.LTC128B.128 [R251+0x8100], [R6.64+0x100], !P6 ;  /* 0x0810010006fb7fae */ /* 0x0007e8000f101d5e */
[----:B------:R3:W-:Y:S02]  /*2a70*/  LDGSTS.E.BYPASS.LTC128B.128 [R251+0xb100], [R6.64+0x180], !P1 ;  /* 0x0b10018006fb7fae */ /* 0x0007e4000c901d5e */
[C---:B------:R-:W-:Y:S02]  /*2a80*/  HMMA.16816.F32.BF16 R52, R8.reuse, R56, RZ ;  /* 0x000000380834723c */ /* 0x040fe400000418ff */
[----:B------:R-:W-:Y:S04]  /*2a90*/  LDSM.16.M88.4 R48, [R222+0xe100] ;  /* 0x00e10000de30783b */ /* 0x000fe80000000200 */
[----:B------:R-:W-:Y:S02]  /*2aa0*/  LDSM.16.M88.4 R32, [R222+0xc900] ;  /* 0x00c90000de20783b */ /* 0x000fe40000000200 */
[----:B------:R-:W-:Y:S02]  /*2ab0*/  HMMA.16816.F32.BF16 R56, R8, R58, RZ ;  /* 0x0000003a0838723c */ /* 0x000fe400000418ff */
[----:B------:R-:W-:Y:S04]  /*2ac0*/  LDSM.16.M88.4 R8, [R226+0x18100] ;  /* 0x01810000e208783b */ /* 0x000fe80000000200 */
[----:B------:R-:W-:Y:S02]  /*2ad0*/  LDSM.16.M88.4 R64, [R222+0xe900] ;  /* 0x00e90000de40783b */ /* 0x000fe40000000200 */
[C---:B------:R-:W-:Y:S02]  /*2ae0*/  HMMA.16816.F32.BF16 R84, R16.reuse, R62, R20 ;  /* 0x0000003e1054723c */ /* 0x040fe40000041814 */
[----:B------:R-:W1:Y:S04]  /*2af0*/  LDSM.16.M88.4 R20, [R222+0xc100] ;  /* 0x00c10000de14783b */ /* 0x000e680000000200 */
[----:B--2---:R-:W-:Y:S02]  /*2b00*/  LDSM.16.M88.4 R12, [R225+0x18100] ;  /* 0x01810000e10c783b */ /* 0x004fe40000000200 */
[C---:B------:R-:W-:Y:S02]  /*2b10*/  HMMA.16816.F32.BF16 R80, R16.reuse, R76, R44 ;  /* 0x0000004c1050723c */ /* 0x040fe4000004182c */
[----:B------:R-:W2:Y:S04]  /*2b20*/  LDSM.16.M88.4 R44, [R222+0xd100] ;  /* 0x00d10000de2c783b */ /* 0x000ea80000000200 */
[----:B------:R-:W-:Y:S02]  /*2b30*/  LDSM.16.M88.4 R112, [R221+0x2000] ;  /* 0x00200000dd70783b */ /* 0x000fe40000000200 */
[C---:B------:R-:W-:Y:S02]  /*2b40*/  HMMA.16816.F32.BF16 R76, R16.reuse, R78, R40 ;  /* 0x0000004e104c723c */ /* 0x040fe40000041828 */
[----:B------:R-:W4:Y:S04]  /*2b50*/  LDSM.16.M88.4 R40, [R222+0xd900] ;  /* 0x00d90000de28783b */ /* 0x000f280000000200 */
[----:B------:R-:W0:Y:S02]  /*2b60*/  LDGDEPBAR ;  /* 0x00000000000079af */ /* 0x000e240000000000 */
[C---:B------:R-:W-:Y:S08]  /*2b70*/  HMMA.16816.F32.BF16 R92, R16.reuse, R60, R24 ;  /* 0x0000003c105c723c */ /* 0x040ff00000041818 */
[C---:B------:R-:W-:Y:S01]  /*2b80*/  HMMA.16816.F32.BF16 R68, R16.reuse, R118, R56 ;  /* 0x000000761044723c */ /* 0x040fe20000041838 */
[----:B------:R-:W5:Y:S07]  /*2b90*/  LDSM.16.M88.4 R56, [R221] ;  /* 0x00000000dd38783b */ /* 0x000f6e0000000200 */
[C---:B------:R-:W-:Y:S01]  /*2ba0*/  HMMA.16816.F32.BF16 R72, R16.reuse, R116, R52 ;  /* 0x000000741048723c */ /* 0x040fe20000041834 */
[----:B------:R-:W-:Y:S04]  /*2bb0*/  LDSM.16.M88.4 R52, [R221+0x800] ;  /* 0x00080000dd34783b */ /* 0x000fe80000000200 */
[----:B------:R-:W-:Y:S03]  /*2bc0*/  LDSM.16.M88.4 R116, [R227+0x4000] ;  /* 0x00400000e374783b */ /* 0x000fe60000000200 */
[----:B------:R-:W-:Y:S01]  /*2bd0*/  HMMA.16816.F32.BF16 R60, R16, R120, R88 ;  /* 0x00000078103c723c */ /* 0x000fe20000041858 */
[----:B------:R-:W-:Y:S07]  /*2be0*/  LDSM.16.M88.4 R120, [R227+0x4800] ;  /* 0x00480000e378783b */ /* 0x000fee0000000200 */
[C---:B-1----:R-:W-:Y:S01]  /*2bf0*/  HMMA.16816.F32.BF16 R28, R8.reuse, R20, R104 ;  /* 0x00000014081c723c */ /* 0x042fe20000041868 */
[----:B------:R-:W-:Y:S07]  /*2c00*/  LDSM.16.M88.4 R104, [R221+0x1000] ;  /* 0x00100000dd68783b */ /* 0x000fee0000000200 */
[C---:B------:R-:W-:Y:S01]  /*2c10*/  HMMA.16816.F32.BF16 R24, R8.reuse, R22, R108 ;  /* 0x000000160818723c */ /* 0x040fe2000004186c */
[----:B------:R-:W1:Y:S07]  /*2c20*/  LDSM.16.M88.4 R108, [R221+0x1800] ;  /* 0x00180000dd6c783b */ /* 0x000e6e0000000200 */
[C---:B--2---:R-:W-:Y:S08]  /*2c30*/  HMMA.16816.F32.BF16 R88, R8.reuse, R44, R92 ;  /* 0x0000002c0858723c */ /* 0x044ff0000004185c */
[C---:B------:R-:W-:Y:S08]  /*2c40*/  HMMA.16816.F32.BF16 R84, R8.reuse, R46, R84 ;  /* 0x0000002e0854723c */ /* 0x040ff00000041854 */
[C---:B----4-:R-:W-:Y:S08]  /*2c50*/  HMMA.16816.F32.BF16 R80, R8.reuse, R40, R80 ;  /* 0x000000280850723c */ /* 0x050ff00000041850 */
[C---:B------:R-:W-:Y:S08]  /*2c60*/  HMMA.16816.F32.BF16 R44, R8.reuse, R42, R76 ;  /* 0x0000002a082c723c */ /* 0x040ff0000004184c */
[C---:B------:R-:W-:Y:S01]  /*2c70*/  HMMA.16816.F32.BF16 R40, R8.reuse, R48, R72 ;  /* 0x000000300828723c */ /* 0x040fe20000041848 */
[----:B------:R-:W-:Y:S07]  /*2c80*/  LDSM.16.M88.4 R72, [R216+0x11100] ;  /* 0x01110000d848783b */ /* 0x000fee0000000200 */
[C---:B------:R-:W-:Y:S08]  /*2c90*/  HMMA.16816.F32.BF16 R68, R8.reuse, R50, R68 ;  /* 0x000000320844723c */ /* 0x040ff00000041844 */
[C---:B------:R-:W-:Y:S08]  /*2ca0*/  HMMA.16816.F32.BF16 R20, R8.reuse, R32, R100 ;  /* 0x000000200814723c */ /* 0x040ff00000041864 */
[C---:B------:R-:W-:Y:S01]  /*2cb0*/  HMMA.16816.F32.BF16 R48, R8.reuse, R66, R36 ;  /* 0x000000420830723c */ /* 0x040fe20000041824 */
[----:B------:R-:W2:Y:S07]  /*2cc0*/  LDSM.16.M88.4 R36, [R221+0x2800] ;  /* 0x00280000dd24783b */ /* 0x000eae0000000200 */
[C---:B------:R-:W-:Y:S08]  /*2cd0*/  HMMA.16816.F32.BF16 R16, R8.reuse, R34, R96 ;  /* 0x000000220810723c */ /* 0x040ff00000041860 */
[----:B------:R-:W-:Y:S01]  /*2ce0*/  HMMA.16816.F32.BF16 R100, R8, R64, R60 ;  /* 0x000000400864723c */ /* 0x000fe2000004183c */
[----:B------:R-:W4:Y:S07]  /*2cf0*/  LDSM.16.M88.4 R8, [R223+0x1c100] ;  /* 0x01c10000df08783b */ /* 0x000f2e0000000200 */
[C---:B-----5:R-:W-:Y:S01]  /*2d00*/  HMMA.16816.F32.BF16 R96, R12.reuse, R56, R28 ;  /* 0x000000380c60723c */ /* 0x060fe2000004181c */
[----:B------:R-:W5:Y:S07]  /*2d10*/  LDSM.16.M88.4 R28, [R216+0xf100] ;  /* 0x00f10000d81c783b */ /* 0x000f6e0000000200 */
[C---:B------:R-:W-:Y:S01]  /*2d20*/  HMMA.16816.F32.BF16 R92, R12.reuse, R58, R24 ;  /* 0x0000003a0c5c723c */ /* 0x040fe20000041818 */
[----:B------:R-:W2:Y:S04]  /*2d30*/  LDSM.16.M88.4 R56, [R216+0x10900] ;  /* 0x01090000d838783b */ /* 0x000ea80000000200 */
[----:B------:R-:W2:Y:S03]  /*2d40*/  LDSM.16.M88.4 R24, [R216+0xf900] ;  /* 0x00f90000d818783b */ /* 0x000ea60000000200 */
[C---:B------:R-:W-:Y:S08]  /*2d50*/  HMMA.16816.F32.BF16 R64, R12.reuse, R112, R40 ;  /* 0x000000700c40723c */ /* 0x040ff00000041828 */
[C---:B-1----:R-:W-:Y:S08]  /*2d60*/  HMMA.16816.F32.BF16 R80, R12.reuse, R108, R80 ;  /* 0x0000006c0c50723c */ /* 0x042ff00000041850 */
[C---:B------:R-:W-:Y:S01]  /*2d70*/  HMMA.16816.F32.BF16 R76, R12.reuse, R110, R44 ;  /* 0x0000006e0c4c723c */ /* 0x040fe2000004182c */
[----:B------:R-:W1:Y:S04]  /*2d80*/  LDSM.16.M88.4 R44, [R216+0x10100] ;  /* 0x01010000d82c783b */ /* 0x000e680000000200 */
[----:B------:R-:W-:Y:S03]  /*2d90*/  LDSM.16.M88.4 R108, [R227+0x3800] ;  /* 0x00380000e36c783b */ /* 0x000fe60000000200 */
[C---:B------:R-:W-:Y:S01]  /*2da0*/  HMMA.16816.F32.BF16 R32, R12.reuse, R52, R20 ;  /* 0x000000340c20723c */ /* 0x040fe20000041814 */
[----:B------:R-:W-:Y:S07]  /*2db0*/  LDSM.16.M88.4 R20, [R224+0x1c100] ;  /* 0x01c10000e014783b */ /* 0x000fee0000000200 */
[C---:B------:R-:W-:Y:S01]  /*2dc0*/  HMMA.16816.F32.BF16 R60, R12.reuse, R114, R68 ;  /* 0x000000720c3c723c */ /* 0x040fe20000041844 */
[----:B------:R-:W1:Y:S04]  /*2dd0*/  LDSM.16.M88.4 R112, [R227+0x3000] ;  /* 0x00300000e370783b */ /* 0x000e680000000200 */
[----:B------:R-:W1:Y:S03]  /*2de0*/  LDSM.16.M88.4 R68, [R216+0x11900] ;  /* 0x01190000d844783b */ /* 0x000e660000000200 */
[C---:B------:R-:W-:Y:S08]  /*2df0*/  HMMA.16816.F32.BF16 R16, R12.reuse, R54, R16 ;  /* 0x000000360c10723c */ /* 0x040ff00000041810 */
[----:B--2---:R-:W-:Y:S08]  /*2e00*/  HMMA.16816.F32.BF16 R52, R12, R36, R100 ;  /* 0x000000240c34723c */ /* 0x004ff00000041864 */
[----:B----4-:R-:W-:Y:S01]  /*2e10*/  HMMA.16816.F32.BF16 R100, R8, R72, R64 ;  /* 0x000000480864723c */ /* 0x010fe20000041840 */
[----:B------:R-:W2:Y:S07]  /*2e20*/  LDSM.16.M88.4 R64, [R227+0x5000] ;  /* 0x00500000e340783b */ /* 0x000eae0000000200 */
[C---:B------:R-:W-:Y:S08]  /*2e30*/  HMMA.16816.F32.BF16 R84, R12.reuse, R106, R84 ;  /* 0x0000006a0c54723c */ /* 0x040ff00000041854 */
[C---:B------:R-:W-:Y:S08]  /*2e40*/  HMMA.16816.F32.BF16 R88, R12.reuse, R104, R88 ;  /* 0x000000680c58723c */ /* 0x040ff00000041858 */
[----:B------:R-:W-:Y:S08]  /*2e50*/  HMMA.16816.F32.BF16 R48, R12, R38, R48 ;  /* 0x000000260c30723c */ /* 0x000ff00000041830 */
[C---:B-----5:R-:W-:Y:S08]  /*2e60*/  HMMA.16816.F32.BF16 R40, R8.reuse, R28, R96 ;  /* 0x0000001c0828723c */ /* 0x060ff00000041860 */
[C---:B------:R-:W-:Y:S08]  /*2e70*/  HMMA.16816.F32.BF16 R12, R8.reuse, R56, R80 ;  /* 0x00000038080c723c */ /* 0x040ff00000041850 */
[C---:B------:R-:W-:Y:S08]  /*2e80*/  HMMA.16816.F32.BF16 R36, R8.reuse, R30, R92 ;  /* 0x0000001e0824723c */ /* 0x040ff0000004185c */
[C---:B------:R-:W-:Y:S08]  /*2e90*/  HMMA.16816.F32.BF16 R32, R8.reuse, R24, R32 ;  /* 0x000000180820723c */ /* 0x040ff00000041820 */
[C---:B------:R-:W-:Y:S08]  /*2ea0*/  HMMA.16816.F32.BF16 R104, R8.reuse, R58, R76 ;  /* 0x0000003a0868723c */ /* 0x040ff0000004184c */
[C---:B------:R-:W-:Y:S01]  /*2eb0*/  HMMA.16816.F32.BF16 R96, R8.reuse, R74, R60 ;  /* 0x0000004a0860723c */ /* 0x040fe2000004183c */
[----:B------:R-:W4:Y:S07]  /*2ec0*/  LDSM.16.M88.4 R60, [R227+0x5800] ;  /* 0x00580000e33c783b */ /* 0x000f2e0000000200 */
[C---:B------:R-:W-:Y:S08]  /*2ed0*/  HMMA.16816.F32.BF16 R28, R8.reuse, R26, R16 ;  /* 0x0000001a081c723c */ /* 0x040ff00000041810 */
[C---:B-1----:R-:W-:Y:S08]  /*2ee0*/  HMMA.16816.F32.BF16 R16, R8.reuse, R46, R84 ;  /* 0x0000002e0810723c */ /* 0x042ff00000041854 */
[----:B------:R-:W-:Y:S01]  /*2ef0*/  HMMA.16816.F32.BF16 R24, R8, R44, R88 ;  /* 0x0000002c0818723c */ /* 0x000fe20000041858 */
[----:B------:R-:W-:Y:S07]  /*2f00*/  LDSM.16.M88.4 R44, [R222+0x10900] ;  /* 0x01090000de2c783b */ /* 0x000fee0000000200 */
[----:B------:R-:W-:Y:S08]  /*2f10*/  HMMA.16816.F32.BF16 R84, R20, R112, R40 ;  /* 0x000000701454723c */ /* 0x000ff00000041828 */
[C---:B------:R-:W-:Y:S01]  /*2f20*/  HMMA.16816.F32.BF16 R92, R8.reuse, R68, R52 ;  /* 0x00000044085c723c */ /* 0x040fe20000041834 */
[----:B------:R-:W-:Y:S07]  /*2f30*/  LDSM.16.M88.4 R52, [R222+0xf900] ;  /* 0x00f90000de34783b */ /* 0x000fee0000000200 */
[----:B------:R-:W-:Y:S01]  /*2f40*/  HMMA.16816.F32.BF16 R88, R8, R70, R48 ;  /* 0x000000460858723c */ /* 0x000fe20000041830 */
[----:B------:R-:W-:Y:S04]  /*2f50*/  LDSM.16.M88.4 R8, [R226+0x1c100] ;  /* 0x01c10000e208783b */ /* 0x000fe80000000200 */
[----:B------:R-:W-:Y:S03]  /*2f60*/  LDSM.16.M88.4 R48, [R222+0x10100] ;  /* 0x01010000de30783b */ /* 0x000fe60000000200 */
[C---:B------:R-:W-:Y:S01]  /*2f70*/  HMMA.16816.F32.BF16 R40, R20.reuse, R120, R12 ;  /* 0x000000781428723c */ /* 0x040fe2000004180c */
[----:B------:R-:W1:Y:S07]  /*2f80*/  LDSM.16.M88.4 R12, [R222+0xf100] ;  /* 0x00f10000de0c783b */ /* 0x000e6e0000000200 */
[C---:B------:R-:W-:Y:S01]  /*2f90*/  HMMA.16816.F32.BF16 R80, R20.reuse, R114, R36 ;  /* 0x000000721450723c */ /* 0x040fe20000041824 */
[----:B------:R-:W-:Y:S07]  /*2fa0*/  LDSM.16.M88.4 R112, [R221+0x3800] ;  /* 0x00380000dd70783b */ /* 0x000fee0000000200 */
[C---:B------:R-:W-:Y:S08]  /*2fb0*/  HMMA.16816.F32.BF16 R76, R20.reuse, R108, R32 ;  /* 0x0000006c144c723c */ /* 0x040ff00000041820 */
[C---:B------:R-:W-:Y:S01]  /*2fc0*/  HMMA.16816.F32.BF16 R36, R20.reuse, R122, R104 ;  /* 0x0000007a1424723c */ /* 0x040fe20000041868 */
[----:B------:R-:W5:Y:S07]  /*2fd0*/  LDSM.16.M88.4 R104, [R222+0x11100] ;  /* 0x01110000de68783b */ /* 0x000f6e0000000200 */
[C---:B--2---:R-:W-:Y:S01]  /*2fe0*/  HMMA.16816.F32.BF16 R32, R20.reuse, R64, R100 ;  /* 0x000000401420723c */ /* 0x044fe20000041864 */
[----:B------:R-:W2:Y:S07]  /*2ff0*/  LDSM.16.M88.4 R100, [R222+0x11900] ;  /* 0x01190000de64783b */ /* 0x000eae0000000200 */
[C---:B------:R-:W-:Y:S01]  /*3000*/  HMMA.16816.F32.BF16 R72, R20.reuse, R110, R28 ;  /* 0x0000006e1448723c */ /* 0x040fe2000004181c */
[----:B------:R-:W-:Y:S07]  /*3010*/  LDSM.16.M88.4 R108, [R221+0x3000] ;  /* 0x00300000dd6c783b */ /* 0x000fee0000000200 */
[C---:B------:R-:W-:Y:S08]  /*3020*/  HMMA.16816.F32.BF16 R68, R20.reuse, R116, R24 ;  /* 0x000000741444723c */ /* 0x040ff00000041818 */
[C---:B------:R-:W-:Y:S01]  /*3030*/  HMMA.16816.F32.BF16 R56, R20.reuse, R118, R16 ;  /* 0x000000761438723c */ /* 0x040fe20000041810 */
[----:B------:R-:W2:Y:S07]  /*3040*/  LDSM.16.M88.4 R16, [R225+0x1c100] ;  /* 0x01c10000e110783b */ /* 0x000eae0000000200 */
[C---:B------:R-:W-:Y:S08]  /*3050*/  HMMA.16816.F32.BF16 R28, R20.reuse, R66, R96 ;  /* 0x00000042141c723c */ /* 0x040ff00000041860 */
[C---:B----4-:R-:W-:Y:S08]  /*3060*/  HMMA.16816.F32.BF16 R92, R20.reuse, R60, R92 ;  /* 0x0000003c145c723c */ /* 0x050ff0000004185c */
[----:B------:R-:W-:Y:S08]  /*3070*/  HMMA.16816.F32.BF16 R24, R20, R62, R88 ;  /* 0x0000003e1418723c */ /* 0x000ff00000041858 */
[C---:B-1----:R-:W-:Y:S08]  /*3080*/  HMMA.16816.F32.BF16 R20, R8.reuse, R12, R84 ;  /* 0x0000000c0814723c */ /* 0x042ff00000041854 */
[C---:B------:R-:W-:Y:S08]  /*3090*/  HMMA.16816.F32.BF16 R12, R8.reuse, R14, R80 ;  /* 0x0000000e080c723c */ /* 0x040ff00000041850 */
[C---:B------:R-:W-:Y:S08]  /*30a0*/  HMMA.16816.F32.BF16 R64, R8.reuse, R52, R76 ;  /* 0x000000340840723c */ /* 0x040ff0000004184c */
[C---:B------:R-:W-:Y:S01]  /*30b0*/  HMMA.16816.F32.BF16 R80, R8.reuse, R54, R72 ;  /* 0x000000360850723c */ /* 0x040fe20000041848 */
[----:B------:R-:W1:Y:S07]  /*30c0*/  LDSM.16.M88.4 R52, [R221+0x4800] ;  /* 0x00480000dd34783b */ /* 0x000e6e0000000200 */
[C---:B------:R-:W-:Y:S08]  /*30d0*/  HMMA.16816.F32.BF16 R96, R8.reuse, R48, R68 ;  /* 0x000000300860723c */ /* 0x040ff00000041844 */
[C---:B------:R-:W-:Y:S08]  /*30e0*/  HMMA.16816.F32.BF16 R84, R8.reuse, R50, R56 ;  /* 0x000000320854723c */ /* 0x040ff00000041838 */
[C---:B------:R-:W-:Y:S08]  /*30f0*/  HMMA.16816.F32.BF16 R88, R8.reuse, R44, R40 ;  /* 0x0000002c0858723c */ /* 0x040ff00000041828 */
[C---:B------:R-:W-:Y:S01]  /*3100*/  HMMA.16816.F32.BF16 R76, R8.reuse, R46, R36 ;  /* 0x0000002e084c723c */ /* 0x040fe20000041824 */
[----:B------:R-:W-:Y:S07]  /*3110*/  LDSM.16.M88.4 R44, [R221+0x4000] ;  /* 0x00400000dd2c783b */ /* 0x000fee0000000200 */
[C---:B-----5:R-:W-:Y:S08]  /*3120*/  HMMA.16816.F32.BF16 R72, R8.reuse, R104, R32 ;  /* 0x000000680848723c */ /* 0x060ff00000041820 */
[C---:B------:R-:W-:Y:S08]  /*3130*/  HMMA.16816.F32.BF16 R68, R8.reuse, R106, R28 ;  /* 0x0000006a0844723c */ /* 0x040ff0000004181c */
[C---:B--2---:R-:W-:Y:S08]  /*3140*/  HMMA.16816.F32.BF16 R56, R8.reuse, R100, R92 ;  /* 0x000000640838723c */ /* 0x044ff0000004185c */
[----:B------:R-:W-:Y:S01]  /*3150*/  HMMA.16816.F32.BF16 R60, R8, R102, R24 ;  /* 0x00000066083c723c */ /* 0x000fe20000041818 */
[----:B------:R-:W2:Y:S04]  /*3160*/  LDSM.16.M88.4 R8, [R221+0x5800] ;  /* 0x00580000dd08783b */ /* 0x000ea80000000200 */
[----:B------:R-:W-:Y:S03]  /*3170*/  LDSM.16.M88.4 R24, [R216+0x12100] ;  /* 0x01210000d818783b */ /* 0x000fe60000000200 */
[C---:B------:R-:W-:Y:S01]  /*3180*/  HMMA.16816.F32.BF16 R40, R16.reuse, R108, R20 ;  /* 0x0000006c1028723c */ /* 0x040fe20000041814 */
[----:B------:R-:W4:Y:S07]  /*3190*/  LDSM.16.M88.4 R20, [R221+0x5000] ;  /* 0x00500000dd14783b */ /* 0x000f2e0000000200 */
[C---:B------:R-:W-:Y:S01]  /*31a0*/  HMMA.16816.F32.BF16 R36, R16.reuse, R110, R12 ;  /* 0x0000006e1024723c */ /* 0x040fe2000004180c */
[----:B------:R-:W5:Y:S07]  /*31b0*/  LDSM.16.M88.4 R12, [R223+0x20100] ;  /* 0x02010000df0c783b */ /* 0x000f6e0000000200 */
[C---:B-1----:R-:W-:Y:S08]  /*31c0*/  HMMA.16816.F32.BF16 R100, R16.reuse, R52, R88 ;  /* 0x000000341064723c */ /* 0x042ff00000041858 */
[C---:B------:R-:W-:Y:S01]  /*31d0*/  HMMA.16816.F32.BF16 R108, R16.reuse, R54, R76 ;  /* 0x00000036106c723c */ /* 0x040fe2000004184c */
[----:B------:R-:W1:Y:S04]  /*31e0*/  LDSM.16.M88.4 R52, [R216+0x13100] ;  /* 0x01310000d834783b */ /* 0x000e680000000200 */
[----:B------:R-:W-:Y:S03]  /*31f0*/  LDSM.16.M88.4 R76, [R227+0x7000] ;  /* 0x00700000e34c783b */ /* 0x000fe60000000200 */
[C---:B------:R-:W-:Y:S08]  /*3200*/  HMMA.16816.F32.BF16 R32, R16.reuse, R112, R64 ;  /* 0x000000701020723c */ /* 0x040ff00000041840 */
[C---:B--2---:R-:W-:Y:S01]  /*3210*/  HMMA.16816.F32.BF16 R120, R16.reuse, R8, R56 ;  /* 0x000000081078723c */ /* 0x044fe20000041838 */
[----:B------:R-:W2:Y:S07]  /*3220*/  LDSM.16.M88.4 R56, [R216+0x13900] ;  /* 0x01390000d838783b */ /* 0x000eae0000000200 */
[C---:B------:R-:W-:Y:S08]  /*3230*/  HMMA.16816.F32.BF16 R48, R16.reuse, R44, R96 ;  /* 0x0000002c1030723c */ /* 0x040ff00000041860 */
[C---:B------:R-:W-:Y:S01]  /*3240*/  HMMA.16816.F32.BF16 R64, R16.reuse, R46, R84 ;  /* 0x0000002e1040723c */ /* 0x040fe20000041854 */
[----:B------:R-:W1:Y:S07]  /*3250*/  LDSM.16.M88.4 R44, [R216+0x12900] ;  /* 0x01290000d82c783b */ /* 0x000e6e0000000200 */
[C---:B------:R-:W-:Y:S08]  /*3260*/  HMMA.16816.F32.BF16 R28, R16.reuse, R114, R80 ;  /* 0x00000072101c723c */ /* 0x040ff00000041850 */
[C---:B----4-:R-:W-:Y:S08]  /*3270*/  HMMA.16816.F32.BF16 R96, R16.reuse, R20, R72 ;  /* 0x000000141060723c */ /* 0x050ff00000041848 */
[C---:B------:R-:W-:Y:S01]  /*3280*/  HMMA.16816.F32.BF16 R104, R16.reuse, R22, R68 ;  /* 0x000000161068723c */ /* 0x040fe20000041844 */
[----:B------:R-:W-:Y:S04]  /*3290*/  LDSM.16.M88.4 R20, [R216+0x14900] ;  /* 0x01490000d814783b */ /* 0x000fe80000000200 */
[----:B------:R-:W-:Y:S03]  /*32a0*/  LDSM.16.M88.4 R68, [R227+0x7800] ;  /* 0x00780000e344783b */ /* 0x000fe60000000200 */
[----:B------:R-:W-:Y:S01]  /*32b0*/  HMMA.16816.F32.BF16 R116, R16, R10, R60 ;  /* 0x0000000a1074723c */ /* 0x000fe2000004183c */
[----:B------:R-:W4:Y:S04]  /*32c0*/  LDSM.16.M88.4 R16, [R216+0x14100] ;  /* 0x01410000d810783b */ /* 0x000f280000000200 */
[----:B------:R-:W-:Y:S03]  /*32d0*/  LDSM.16.M88.4 R8, [R224+0x20100] ;  /* 0x02010000e008783b */ /* 0x000fe60000000200 */
[C---:B-----5:R-:W-:Y:S01]  /*32e0*/  HMMA.16816.F32.BF16 R112, R12.reuse, R24, R40 ;  /* 0x000000180c70723c */ /* 0x060fe20000041828 */
[----:B------:R-:W-:Y:S07]  /*32f0*/  LDSM.16.M88.4 R40, [R227+0x6800] ;  /* 0x00680000e328783b */ /* 0x000fee0000000200 */
[C---:B------:R-:W-:Y:S01]  /*3300*/  HMMA.16816.F32.BF16 R92, R12.reuse, R26, R36 ;  /* 0x0000001a0c5c723c */ /* 0x040fe20000041824 */
[----:B------:R-:W5:Y:S07]  /*3310*/  LDSM.16.M88.4 R24, [R227+0x6000] ;  /* 0x00600000e318783b */ /* 0x000f6e0000000200 */
[C---:B-1----:R-:W-:Y:S08]  /*3320*/  HMMA.16816.F32.BF16 R72, R12.reuse, R54, R64 ;  /* 0x000000360c48723c */ /* 0x042ff00000041840 */
[C---:B------:R-:W-:Y:S01]  /*3330*/  HMMA.16816.F32.BF16 R80, R12.reuse, R52, R48 ;  /* 0x000000340c50723c */ /* 0x040fe20000041830 */
[----:B------:R-:W-:Y:S07]  /*3340*/  LDSM.16.M88.4 R48, [R227+0x8800] ;  /* 0x00880000e330783b */ /* 0x000fee0000000200 */
[C---:B--2---:R-:W-:Y:S01]  /*3350*/  HMMA.16816.F32.BF16 R64, R12.reuse, R56, R100 ;  /* 0x000000380c40723c */ /* 0x044fe20000041864 */
[----:B------:R-:W-:Y:S07]  /*3360*/  LDSM.16.M88.4 R100, [R222+0x13900] ;  /* 0x01390000de64783b */ /* 0x000fee0000000200 */
[C---:B------:R-:W-:Y:S01]  /*3370*/  HMMA.16816.F32.BF16 R60, R12.reuse, R58, R108 ;  /* 0x0000003a0c3c723c */ /* 0x040fe2000004186c */
[----:B------:R-:W1:Y:S04]  /*3380*/  LDSM.16.M88.4 R56, [R227+0x8000] ;  /* 0x00800000e338783b */ /* 0x000e680000000200 */
[----:B------:R-:W-:Y:S03]  /*3390*/  LDSM.16.M88.4 R108, [R222+0x14100] ;  /* 0x01410000de6c783b */ /* 0x000fe60000000200 */
[C---:B------:R-:W-:Y:S08]  /*33a0*/  HMMA.16816.F32.BF16 R88, R12.reuse, R44, R32 ;  /* 0x0000002c0c58723c */ /* 0x040ff00000041820 */
[C---:B------:R-:W-:Y:S08]  /*33b0*/  HMMA.16816.F32.BF16 R84, R12.reuse, R46, R28 ;  /* 0x0000002e0c54723c */ /* 0x040ff0000004181c */
[C---:B----4-:R-:W-:Y:S01]  /*33c0*/  HMMA.16816.F32.BF16 R52, R12.reuse, R16, R96 ;  /* 0x000000100c34723c */ /* 0x050fe20000041860 */
[----:B------:R-:W-:Y:S07]  /*33d0*/  LDSM.16.M88.4 R96, [R222+0x12100] ;  /* 0x01210000de60783b */ /* 0x000fee0000000200 */
[C---:B------:R-:W-:Y:S01]  /*33e0*/  HMMA.16816.F32.BF16 R44, R12.reuse, R18, R104 ;  /* 0x000000120c2c723c */ /* 0x040fe20000041868 */
[----:B------:R-:W2:Y:S04]  /*33f0*/  LDSM.16.M88.4 R16, [R226+0x20100] ;  /* 0x02010000e210783b */ /* 0x000ea80000000200 */
[----:B------:R-:W-:Y:S03]  /*3400*/  LDSM.16.M88.4 R104, [R222+0x12900] ;  /* 0x01290000de68783b */ /* 0x000fe60000000200 */
[C---:B------:R-:W-:Y:S01]  /*3410*/  HMMA.16816.F32.BF16 R36, R12.reuse, R20, R120 ;  /* 0x000000140c24723c */ /* 0x040fe20000041878 */
[----:B------:R-:W4:Y:S07]  /*3420*/  LDSM.16.M88.4 R120, [R222+0x13100] ;  /* 0x01310000de78783b */ /* 0x000f2e0000000200 */
[----:B------:R-:W-:Y:S08]  /*3430*/  HMMA.16816.F32.BF16 R32, R12, R22, R116 ;  /* 0x000000160c20723c */ /* 0x000ff00000041874 */
        /* <DEDUP_REMOVED lines=8> */
[C---:B-1----:R-:W-:Y:S01]  /*34c0*/  HMMA.16816.F32.BF16 R80, R8.reuse, R56, R52 ;  /* 0x000000380850723c */ /* 0x042fe20000041834 */
[----:B------:R-:W-:Y:S07]  /*34d0*/  LDSM.16.M88.4 R52, [R222+0x14900] ;  /* 0x01490000de34783b */ /* 0x000fee0000000200 */
[C---:B------:R-:W-:Y:S01]  /*34e0*/  HMMA.16816.F32.BF16 R76, R8.reuse, R58, R44 ;  /* 0x0000003a084c723c */ /* 0x040fe2000004182c */
[----:B------:R-:W-:Y:S07]  /*34f0*/  LDSM.16.M88.4 R44, [R221+0x6800] ;  /* 0x00680000dd2c783b */ /* 0x000fee0000000200 */
[C---:B------:R-:W-:Y:S01]  /*3500*/  HMMA.16816.F32.BF16 R72, R8.reuse, R48, R36 ;  /* 0x000000300848723c */ /* 0x040fe20000041824 */
[----:B------:R-:W-:Y:S07]  /*3510*/  LDSM.16.M88.4 R36, [R221+0x7800] ;  /* 0x00780000dd24783b */ /* 0x000fee0000000200 */
[----:B------:R-:W-:Y:S01]  /*3520*/  HMMA.16816.F32.BF16 R68, R8, R50, R32 ;  /* 0x000000320844723c */ /* 0x000fe20000041820 */
[----:B------:R-:W-:Y:S04]  /*3530*/  LDSM.16.M88.4 R8, [R225+0x20100] ;  /* 0x02010000e108783b */ /* 0x000fe80000000200 */
[----:B------:R-:W1:Y:S03]  /*3540*/  LDSM.16.M88.4 R48, [R221+0x6000] ;  /* 0x00600000dd30783b */ /* 0x000e660000000200 */
[C---:B--2---:R-:W-:Y:S08]  /*3550*/  HMMA.16816.F32.BF16 R64, R16.reuse, R96, R28 ;  /* 0x000000601040723c */ /* 0x044ff0000004181c */
[C---:B------:R-:W-:Y:S08]  /*3560*/  HMMA.16816.F32.BF16 R60, R16.reuse, R98, R24 ;  /* 0x00000062103c723c */ /* 0x040ff00000041818 */
[C---:B----4-:R-:W-:Y:S01]  /*3570*/  HMMA.16816.F32.BF16 R28, R16.reuse, R120, R40 ;  /* 0x00000078101c723c */ /* 0x050fe20000041828 */
[----:B------:R-:W2:Y:S07]  /*3580*/  LDSM.16.M88.4 R40, [R221+0x7000] ;  /* 0x00700000dd28783b */ /* 0x000eae0000000200 */
[C---:B------:R-:W-:Y:S08]  /*3590*/  HMMA.16816.F32.BF16 R24, R16.reuse, R122, R84 ;  /* 0x0000007a1018723c */ /* 0x040ff00000041854 */
[C---:B------:R-:W-:Y:S08]  /*35a0*/  HMMA.16816.F32.BF16 R56, R16.reuse, R104, R20 ;  /* 0x000000681038723c */ /* 0x040ff00000041814 */
[C---:B------:R-:W-:Y:S08]  /*35b0*/  HMMA.16816.F32.BF16 R20, R16.reuse, R100, R88 ;  /* 0x000000641014723c */ /* 0x040ff00000041858 */
[C---:B------:R-:W-:Y:S08]  /*35c0*/  HMMA.16816.F32.BF16 R88, R16.reuse, R108, R80 ;  /* 0x0000006c1058723c */ /* 0x040ff00000041850 */
[C---:B------:R-:W-:Y:S01]  /*35d0*/  HMMA.16816.F32.BF16 R32, R16.reuse, R106, R12 ;  /* 0x0000006a1020723c */ /* 0x040fe2000004180c */
[----:B------:R-:W4:Y:S04]  /*35e0*/  LDSM.16.M88.4 R104, [R221+0x8800] ;  /* 0x00880000dd68783b */ /* 0x000f280000000200 */
[----:B------:R-:W-:Y:S03]  /*35f0*/  LDSM.16.M88.4 R12, [R223+0x24100] ;  /* 0x02410000df0c783b */ /* 0x000fe60000000200 */
[C---:B------:R-:W-:Y:S01]  /*3600*/  HMMA.16816.F32.BF16 R80, R16.reuse, R110, R76 ;  /* 0x0000006e1050723c */ /* 0x040fe2000004184c */
[----:B------:R-:W-:Y:S07]  /*3610*/  LDSM.16.M88.4 R108, [R216+0x15100] ;  /* 0x01510000d86c783b */ /* 0x000fee0000000200 */
[----:B------:R-:W-:Y:S01]  /*3620*/  HMMA.16816.F32.BF16 R92, R16, R102, R92 ;  /* 0x00000066105c723c */ /* 0x000fe2000004185c */
[----:B------:R-:W5:Y:S07]  /*3630*/  LDSM.16.M88.4 R100, [R221+0x8000] ;  /* 0x00800000dd64783b */ /* 0x000f6e0000000200 */
[C---:B-1----:R-:W-:Y:S08]  /*3640*/  HMMA.16816.F32.BF16 R84, R8.reuse, R48, R64 ;  /* 0x000000300854723c */ /* 0x042ff00000041840 */
[----:B------:R-:W-:Y:S01]  /*3650*/  HMMA.16816.F32.BF16 R76, R8, R50, R60 ;  /* 0x00000032084c723c */ /* 0x000fe2000004183c */
[----:B------:R-:W1:Y:S07]  /*3660*/  LDSM.16.M88.4 R48, [R216+0x16100] ;  /* 0x01610000d830783b */ /* 0x000e6e0000000200 */
[C---:B------:R-:W-:Y:S08]  /*3670*/  HMMA.16816.F32.BF16 R96, R16.reuse, R52, R72 ;  /* 0x000000341060723c */ /* 0x040ff00000041848 */
[----:B------:R-:W-:Y:S01]  /*3680*/  HMMA.16816.F32.BF16 R16, R16, R54, R68 ;  /* 0x000000361010723c */ /* 0x000fe20000041844 */
[----:B------:R-:W1:Y:S07]  /*3690*/  LDSM.16.M88.4 R52, [R216+0x15900] ;  /* 0x01590000d834783b */ /* 0x000e6e0000000200 */
[C---:B--2---:R-:W-:Y:S01]  /*36a0*/  HMMA.16816.F32.BF16 R60, R8.reuse, R42, R24 ;  /* 0x0000002a083c723c */ /* 0x044fe20000041818 */
[----:B------:R-:W-:Y:S07]  /*36b0*/  LDSM.16.M88.4 R24, [R216+0x17100] ;  /* 0x01710000d818783b */ /* 0x000fee0000000200 */
[C---:B------:R-:W-:Y:S08]  /*36c0*/  HMMA.16816.F32.BF16 R72, R8.reuse, R44, R56 ;  /* 0x0000002c0848723c */ /* 0x040ff00000041838 */
[C---:B------:R-:W-:Y:S01]  /*36d0*/  HMMA.16816.F32.BF16 R68, R8.reuse, R46, R32 ;  /* 0x0000002e0844723c */ /* 0x040fe20000041820 */
[----:B------:R-:W2:Y:S07]  /*36e0*/  LDSM.16.M88.4 R44, [R216+0x16900] ;  /* 0x01690000d82c783b */ /* 0x000eae0000000200 */
[C---:B------:R-:W-:Y:S01]  /*36f0*/  HMMA.16816.F32.BF16 R56, R8.reuse, R36, R20 ;  /* 0x000000240838723c */ /* 0x040fe20000041814 */
[----:B------:R-:W1:Y:S07]  /*3700*/  LDSM.16.M88.4 R20, [R216+0x17900] ;  /* 0x01790000d814783b */ /* 0x000e6e0000000200 */
[C---:B------:R-:W-:Y:S08]  /*3710*/  HMMA.16816.F32.BF16 R64, R8.reuse, R40, R28 ;  /* 0x000000280840723c */ /* 0x040ff0000004181c */
[C---:B------:R-:W-:Y:S08]  /*3720*/  HMMA.16816.F32.BF16 R40, R8.reuse, R38, R92 ;  /* 0x000000260828723c */ /* 0x040ff0000004185c */
[C---:B----4-:R-:W-:Y:S08]  /*3730*/  HMMA.16816.F32.BF16 R28, R8.reuse, R104, R96 ;  /* 0x00000068081c723c */ /* 0x050ff00000041860 */
[C---:B------:R-:W-:Y:S08]  /*3740*/  HMMA.16816.F32.BF16 R16, R8.reuse, R106, R16 ;  /* 0x0000006a0810723c */ /* 0x040ff00000041810 */
[C---:B-----5:R-:W-:Y:S01]  /*3750*/  HMMA.16816.F32.BF16 R36, R8.reuse, R100, R88 ;  /* 0x000000640824723c */ /* 0x060fe20000041858 */
[----:B------:R-:W-:Y:S07]  /*3760*/  LDSM.16.M88.4 R88, [R227+0x9000] ;  /* 0x00900000e358783b */ /* 0x000fee0000000200 */
[----:B------:R-:W-:Y:S01]  /*3770*/  HMMA.16816.F32.BF16 R32, R8, R102, R80 ;  /* 0x000000660820723c */ /* 0x000fe20000041850 */
[----:B------:R-:W-:Y:S07]  /*3780*/  LDSM.16.M88.4 R8, [R224+0x24100] ;  /* 0x02410000e008783b */ /* 0x000fee0000000200 */
[C---:B-1----:R-:W-:Y:S01]  /*3790*/  HMMA.16816.F32.BF16 R104, R12.reuse, R50, R60 ;  /* 0x000000320c68723c */ /* 0x042fe2000004183c */
[----:B------:R-:W1:Y:S07]  /*37a0*/  LDSM.16.M88.4 R60, [R227+0xa000] ;  /* 0x00a00000e33c783b */ /* 0x000e6e0000000200 */
[C---:B------:R-:W-:Y:S01]  /*37b0*/  HMMA.16816.F32.BF16 R120, R12.reuse, R52, R72 ;  /* 0x000000340c78723c */ /* 0x040fe20000041848 */
[----:B------:R-:W4:Y:S07]  /*37c0*/  LDSM.16.M88.4 R72, [R227+0x9800] ;  /* 0x00980000e348783b */ /* 0x000f2e0000000200 */
[C---:B------:R-:W-:Y:S08]  /*37d0*/  HMMA.16816.F32.BF16 R84, R12.reuse, R108, R84 ;  /* 0x0000006c0c54723c */ /* 0x040ff00000041854 */
[C---:B------:R-:W-:Y:S01]  /*37e0*/  HMMA.16816.F32.BF16 R108, R12.reuse, R110, R76 ;  /* 0x0000006e0c6c723c */ /* 0x040fe2000004184c */
[----:B------:R-:W5:Y:S07]  /*37f0*/  LDSM.16.M88.4 R76, [R227+0xa800] ;  /* 0x00a80000e34c783b */ /* 0x000f6e0000000200 */
[C---:B------:R-:W-:Y:S01]  /*3800*/  HMMA.16816.F32.BF16 R116, R12.reuse, R54, R68 ;  /* 0x000000360c74723c */ /* 0x040fe20000041844 */
[----:B------:R-:W1:Y:S07]  /*3810*/  LDSM.16.M88.4 R68, [R227+0xb000] ;  /* 0x00b00000e344783b */ /* 0x000e6e0000000200 */
[C---:B------:R-:W-:Y:S01]  /*3820*/  HMMA.16816.F32.BF16 R112, R12.reuse, R48, R64 ;  /* 0x000000300c70723c */ /* 0x040fe20000041840 */
[----:B------:R-:W-:Y:S07]  /*3830*/  LDSM.16.M88.4 R48, [R222+0x15100] ;  /* 0x01510000de30783b */ /* 0x000fee0000000200 */
[C---:B--2---:R-:W-:Y:S01]  /*3840*/  HMMA.16816.F32.BF16 R100, R12.reuse, R44, R56 ;  /* 0x0000002c0c64723c */ /* 0x044fe20000041838 */
[----:B------:R-:W2:Y:S07]  /*3850*/  LDSM.16.M88.4 R56, [R227+0xb800] ;  /* 0x00b80000e338783b */ /* 0x000eae0000000200 */
[C---:B------:R-:W-:Y:S01]  /*3860*/  HMMA.16816.F32.BF16 R96, R12.reuse, R46, R40 ;  /* 0x0000002e0c60723c */ /* 0x040fe20000041828 */
[----:B------:R-:W-:Y:S04]  /*3870*/  LDSM.16.M88.4 R40, [R222+0x16100] ;  /* 0x01610000de28783b */ /* 0x000fe80000000200 */
[----:B------:R-:W-:Y:S03]  /*3880*/  LDSM.16.M88.4 R44, [R222+0x15900] ;  /* 0x01590000de2c783b */ /* 0x000fe60000000200 */
[C---:B------:R-:W-:Y:S08]  /*3890*/  HMMA.16816.F32.BF16 R92, R12.reuse, R24, R36 ;  /* 0x000000180c5c723c */ /* 0x040ff00000041824 */
[C---:B------:R-:W-:Y:S08]  /*38a0*/  HMMA.16816.F32.BF16 R80, R12.reuse, R26, R32 ;  /* 0x0000001a0c50723c */ /* 0x040ff00000041820 */
[C---:B------:R-:W-:Y:S08]  /*38b0*/  HMMA.16816.F32.BF16 R64, R12.reuse, R20, R28 ;  /* 0x000000140c40723c */ /* 0x040ff0000004181c */
[----:B------:R-:W-:Y:S01]  /*38c0*/  HMMA.16816.F32.BF16 R52, R12, R22, R16 ;  /* 0x000000160c34723c */ /* 0x000fe20000041810 */
[----:B------:R-:W2:Y:S07]  /*38d0*/  LDSM.16.M88.4 R12, [R226+0x24100] ;  /* 0x02410000e20c783b */ /* 0x000eae0000000200 */
[C---:B-1----:R-:W-:Y:S08]  /*38e0*/  HMMA.16816.F32.BF16 R16, R8.reuse, R62, R104 ;  /* 0x0000003e0810723c */ /* 0x042ff00000041868 */
[C---:B----4-:R-:W-:Y:S01]  /*38f0*/  HMMA.16816.F32.BF16 R28, R8.reuse, R72, R120 ;  /* 0x00000048081c723c */ /* 0x050fe20000041878 */
[----:B------:R-:W1:Y:S07]  /*3900*/  LDSM.16.M88.4 R120, [R222+0x16900] ;  /* 0x01690000de78783b */ /* 0x000e6e0000000200 */
[C---:B------:R-:W-:Y:S08]  /*3910*/  HMMA.16816.F32.BF16 R20, R8.reuse, R60, R112 ;  /* 0x0000003c0814723c */ /* 0x040ff00000041870 */
[C---:B-----5:R-:W-:Y:S08]  /*3920*/  HMMA.16816.F32.BF16 R60, R8.reuse, R76, R100 ;  /* 0x0000004c083c723c */ /* 0x060ff00000041864 */
[C---:B------:R-:W-:Y:S08]  /*3930*/  HMMA.16816.F32.BF16 R100, R8.reuse, R68, R92 ;  /* 0x000000440864723c */ /* 0x040ff0000004185c */
[C---:B--2---:R-:W-:Y:S08]  /*3940*/  HMMA.16816.F32.BF16 R92, R8.reuse, R56, R64 ;  /* 0x00000038085c723c */ /* 0x044ff00000041840 */
[C---:B------:R-:W-:Y:S08]  /*3950*/  HMMA.16816.F32.BF16 R36, R8.reuse, R88, R84 ;  /* 0x000000580824723c */ /* 0x040ff00000041854 */
[----:B------:R-:W-:Y:S01]  /*3960*/  HMMA.16816.F32.BF16 R32, R8, R90, R108 ;  /* 0x0000005a0820723c */ /* 0x000fe2000004186c */
[----:B------:R-:W2:Y:S07]  /*3970*/  LDSM.16.M88.4 R108, [R222+0x17100] ;  /* 0x01710000de6c783b */ /* 0x000eae0000000200 */
[----:B------:R-:W-:Y:S01]  /*3980*/  HMMA.16816.F32.BF16 R64, R12, R42, R16 ;  /* 0x0000002a0c40723c */ /* 0x000fe20000041810 */
[----:B------:R-:W4:Y:S07]  /*3990*/  LDSM.16.M88.4 R16, [R222+0x17900] ;  /* 0x01790000de10783b */ /* 0x000f2e0000000200 */
[C---:B------:R-:W-:Y:S08]  /*39a0*/  HMMA.16816.F32.BF16 R24, R8.reuse, R74, R116 ;  /* 0x0000004a0818723c */ /* 0x040ff00000041874 */
[C---:B------:R-:W-:Y:S08]  /*39b0*/  HMMA.16816.F32.BF16 R96, R8.reuse, R78, R96 ;  /* 0x0000004e0860723c */ /* 0x040ff00000041860 */
[C---:B------:R-:W-:Y:S08]  /*39c0*/  HMMA.16816.F32.BF16 R104, R8.reuse, R70, R80 ;  /* 0x000000460868723c */ /* 0x040ff00000041850 */
[----:B------:R-:W-:Y:S01]  /*39d0*/  HMMA.16816.F32.BF16 R88, R8, R58, R52 ;  /* 0x0000003a0858723c */ /* 0x000fe20000041834 */
[----:B------:R-:W-:Y:S04]  /*39e0*/  LDSM.16.M88.4 R8, [R225+0x24100] ;  /* 0x02410000e108783b */ /* 0x000fe80000000200 */
[----:B------:R-:W-:Y:S03]  /*39f0*/  LDSM.16.M88.4 R56, [R221+0x9800] ;  /* 0x00980000dd38783b */ /* 0x000fe60000000200 */
[C---:B------:R-:W-:Y:S01]  /*3a00*/  HMMA.16816.F32.BF16 R84, R12.reuse, R48, R36 ;  /* 0x000000300c54723c */ /* 0x040fe20000041824 */
[----:B------:R-:W-:Y:S07]  /*3a10*/  LDSM.16.M88.4 R52, [R221+0xa000] ;  /* 0x00a00000dd34783b */ /* 0x000fee0000000200 */
[C---:B------:R-:W-:Y:S01]  /*3a20*/  HMMA.16816.F32.BF16 R68, R12.reuse, R40, R20 ;  /* 0x000000280c44723c */ /* 0x040fe20000041814 */
[----:B------:R-:W-:Y:S07]  /*3a30*/  LDSM.16.M88.4 R40, [R221+0xb800] ;  /* 0x00b80000dd28783b */ /* 0x000fee0000000200 */
[C---:B------:R-:W-:Y:S01]  /*3a40*/  HMMA.16816.F32.BF16 R80, R12.reuse, R50, R32 ;  /* 0x000000320c50723c */ /* 0x040fe20000041820 */
[----:B------:R-:W-:Y:S07]  /*3a50*/  LDSM.16.M88.4 R48, [R221+0xa800] ;  /* 0x00a80000dd30783b */ /* 0x000fee0000000200 */
[C---:B------:R-:W-:Y:S08]  /*3a60*/  HMMA.16816.F32.BF16 R76, R12.reuse, R44, R28 ;  /* 0x0000002c0c4c723c */ /* 0x040ff0000004181c */
[C---:B------:R-:W-:Y:S01]  /*3a70*/  HMMA.16816.F32.BF16 R72, R12.reuse, R46, R24 ;  /* 0x0000002e0c48723c */ /* 0x040fe20000041818 */
[----:B------:R-:W-:Y:S07]  /*3a80*/  LDSM.16.M88.4 R44, [R221+0xb000] ;  /* 0x00b00000dd2c783b */ /* 0x000fee0000000200 */
[----:B-1----:R-:W-:Y:S01]  /*3a90*/  HMMA.16816.F32.BF16 R36, R12, R120, R60 ;  /* 0x000000780c24723c */ /* 0x002fe2000004183c */
[----:B------:R-:W1:Y:S01]  /*3aa0*/  LDSM.16.M88.4 R60, [R221+0x9000] ;  /* 0x00900000dd3c783b */ /* 0x000e620000000200 */
[----:B------:R-:W-:-:S06]  /*3ab0*/  DEPBAR.LE SB0, 0x0 ;  /* 0x000080000000791a */ /* 0x000fcc0000000000 */
[C---:B------:R-:W-:Y:S08]  /*3ac0*/  HMMA.16816.F32.BF16 R32, R12.reuse, R122, R96 ;  /* 0x0000007a0c20723c */ /* 0x040ff00000041860 */
[C---:B--2---:R-:W-:Y:S08]  /*3ad0*/  HMMA.16816.F32.BF16 R28, R12.reuse, R108, R100 ;  /* 0x0000006c0c1c723c */ /* 0x044ff00000041864 */
[C---:B------:R-:W-:Y:S08]  /*3ae0*/  HMMA.16816.F32.BF16 R24, R12.reuse, R110, R104 ;  /* 0x0000006e0c18723c */ /* 0x040ff00000041868 */
[C---:B----4-:R-:W-:Y:S08]  /*3af0*/  HMMA.16816.F32.BF16 R20, R12.reuse, R16, R92 ;  /* 0x000000100c14723c */ /* 0x050ff0000004185c */
[----:B------:R-:W-:Y:S08]  /*3b00*/  HMMA.16816.F32.BF16 R12, R12, R18, R88 ;  /* 0x000000120c0c723c */ /* 0x000ff00000041858 */
        /* <DEDUP_REMOVED lines=12> */
[----:B------:R-:W-:Y:S06]  /*3bd0*/  BAR.SYNC.DEFER_BLOCKING 0x0 ;  /* 0x0000000000007b1d */ /* 0x000fec0000010000 */
[----:B------:R-:W-:Y:S05]  /*3be0*/  @!P0 BRA `(.L_x_1355) ;  /* 0x0000024000008947 */ /* 0x000fea0003800000 */
[----:B---3--:R-:W-:Y:S02]  /*3bf0*/  UIADD3 UR7, UR24, -0x2, URZ ;  /* 0xfffffffe18077890 */ /* 0x008fe4000fffe03f */
[----:B------:R-:W-:-:S02]  /*3c00*/  USHF.L.U32 UR19, UR4, 0x6, URZ ;  /* 0x0000000604137899 */ /* 0x000fc4000800063f */
[----:B------:R-:W-:Y:S02]  /*3c10*/  USHF.R.S32.HI UR6, URZ, 0x1f, UR7 ;  /* 0x0000001f3f067899 */ /* 0x000fe40008011407 */
[----:B------:R-:W-:Y:S01]  /*3c20*/  UIMAD UR17, UR17, UR7, URZ ;  /* 0x00000007111172a4 */ /* 0x000fe2000f8e023f */
[----:B------:R-:W-:Y:S01]  /*3c30*/  IMAD.WIDE.U32 R8, R124, UR7, R130 ;  /* 0x000000077c087c25 */ /* 0x000fe2000f8e0082 */
[----:B------:R-:W-:Y:S02]  /*3c40*/  USHF.L.U64.HI UR4, UR4, 0x6, UR5 ;  /* 0x0000000604047899 */ /* 0x000fe40008010205 */
[----:B------:R-:W-:Y:S01]  /*3c50*/  UIMAD UR6, UR6, UR18, UR17 ;  /* 0x00000012060672a4 */ /* 0x000fe2000f8e0211 */
[----:B------:R-:W-:Y:S01]  /*3c60*/  IMAD.U32 R5, RZ, RZ, UR19 ;  /* 0x00000013ff057e24 */ /* 0x000fe2000f8e00ff */
[----:B------:R-:W-:-:S04]  /*3c70*/  LEA R6, P6, R8, c[0x0][0x1c8], 0x1 ;  /* 0x0000720008067a11 */ /* 0x000fc800078c08ff */
[----:B------:R-:W-:Y:S02]  /*3c80*/  IADD3 R0, R9, UR6, RZ ;  /* 0x0000000609007c10 */ /* 0x000fe4000fffe0ff */
[----:B------:R-:W-:Y:S02]  /*3c90*/  IADD3 R14, P1, P0, R5, 0x80, R6 ;  /* 0x00000080050e7810 */ /* 0x000fe4000783e006 */
[----:B------:R-:W-:-:S04]  /*3ca0*/  LEA.HI.X R7, R8, c[0x0][0x1cc], R0, 0x1, P6 ;  /* 0x0000730008077a11 */ /* 0x000fc800030f0c00 */
[--C-:B------:R-:W-:Y:S01]  /*3cb0*/  IADD3.X R15, RZ, UR4, R7.reuse, P1, P0 ;  /* 0x00000004ff0f7c10 */ /* 0x100fe20008fe0407 */
[----:B------:R-:W-:Y:S01]  /*3cc0*/  @!PT LDS RZ, [RZ] ;  /* 0x00000000fffff984 */ /* 0x000fe20000000800 */
[----:B------:R-:W-:Y:S01]  /*3cd0*/  @!PT LDS RZ, [RZ] ;  /* 0x00000000fffff984 */ /* 0x000fe20000000800 */
[----:B------:R-:W-:Y:S01]  /*3ce0*/  @!PT LDS RZ, [RZ] ;  /* 0x00000000fffff984 */ /* 0x000fe20000000800 */
[----:B------:R1:W-:Y:S01]  /*3cf0*/  LDGSTS.E.BYPASS.LTC128B.128 [R251+0xc100], [R6.64], !P5 ;  /* 0x0c10000006fb7fae */ /* 0x0003e2000e901d5e */
[C-C-:B------:R-:W-:Y:S02]  /*3d00*/  IADD3 R12, P6, P1, R5.reuse, 0x100, R6.reuse ;  /* 0x00000100050c7810 */ /* 0x140fe400079de006 */
[----:B------:R-:W-:Y:S01]  /*3d10*/  IADD3 R8, P0, R6, UR19, RZ ;  /* 0x0000001306087c10 */ /* 0x000fe2000ff1e0ff */
[----:B------:R1:W-:Y:S01]  /*3d20*/  LDGSTS.E.BYPASS.LTC128B.128 [R251+0xf100], [R6.64+0x80], !P4 ;  /* 0x0f10008006fb7fae */ /* 0x0003e2000e101d5e */
[----:B------:R-:W-:Y:S02]  /*3d30*/  IADD3.X R13, RZ, UR4, R7, P6, P1 ;  /* 0x00000004ff0d7c10 */ /* 0x000fe4000b7e2407 */
[----:B------:R-:W-:Y:S01]  /*3d40*/  IADD3 R10, P6, P1, R5, 0x180, R6 ;  /* 0x00000180050a7810 */ /* 0x000fe200079de006 */
[----:B------:R1:W-:Y:S01]  /*3d50*/  LDGSTS.E.BYPASS.LTC128B.128 [R251+0x12100], [R6.64+0x100], !P3 ;  /* 0x1210010006fb7fae */ /* 0x0003e2000d901d5e */
[----:B------:R-:W-:-:S02]  /*3d60*/  IADD3.X R9, R7, UR4, RZ, P0, !PT ;  /* 0x0000000407097c10 */ /* 0x000fc400087fe4ff */
[----:B------:R-:W-:Y:S01]  /*3d70*/  IADD3.X R11, RZ, UR4, R7, P6, P1 ;  /* 0x00000004ff0b7c10 */ /* 0x000fe2000b7e2407 */
[----:B------:R1:W-:Y:S04]  /*3d80*/  LDGSTS.E.BYPASS.LTC128B.128 [R251+0x15100], [R6.64+0x180], !P2 ;  /* 0x1510018006fb7fae */ /* 0x0003e8000d101d5e */
[----:B------:R2:W-:Y:S04]  /*3d90*/  LDGSTS.E.BYPASS.LTC128B.128 [R251+0xd100], [R8.64], !P5 ;  /* 0x0d10000008fb7fae */ /* 0x0005e8000e901d5e */
[----:B------:R2:W-:Y:S04]  /*3da0*/  LDGSTS.E.BYPASS.LTC128B.128 [R251+0x10100], [R14.64], !P4 ;  /* 0x101000000efb7fae */ /* 0x0005e8000e101d5e */
[----:B------:R2:W-:Y:S04]  /*3db0*/  LDGSTS.E.BYPASS.LTC128B.128 [R251+0x13100], [R12.64], !P3 ;  /* 0x131000000cfb7fae */ /* 0x0005e8000d901d5e */
[----:B------:R2:W-:Y:S01]  /*3dc0*/  LDGSTS.E.BYPASS.LTC128B.128 [R251+0x16100], [R10.64], !P2 ;  /* 0x161000000afb7fae */ /* 0x0005e2000d101d5e */
[----:B-1----:R-:W-:-:S04]  /*3dd0*/  IADD3 R6, P0, R8, UR19, RZ ;  /* 0x0000001308067c10 */ /* 0x002fc8000ff1e0ff */
[----:B------:R-:W-:-:S05]  /*3de0*/  IADD3.X R7, R9, UR4, RZ, P0, !PT ;  /* 0x0000000409077c10 */ /* 0x000fca00087fe4ff */
[----:B------:R2:W-:Y:S04]  /*3df0*/  LDGSTS.E.BYPASS.LTC128B.128 [R251+0xe100], [R6.64], !P5 ;  /* 0x0e10000006fb7fae */ /* 0x0005e8000e901d5e */
[----:B------:R2:W-:Y:S04]  /*3e00*/  LDGSTS.E.BYPASS.LTC128B.128 [R251+0x11100], [R6.64+0x80], !P4 ;  /* 0x1110008006fb7fae */ /* 0x0005e8000e101d5e */
[----:B------:R2:W-:Y:S04]  /*3e10*/  LDGSTS.E.BYPASS.LTC128B.128 [R251+0x14100], [R6.64+0x100], !P3 ;  /* 0x1410010006fb7fae */ /* 0x0005e8000d901d5e */
[----:B------:R2:W-:Y:S02]  /*3e20*/  LDGSTS.E.BYPASS.LTC128B.128 [R251+0x17100], [R6.64+0x180], !P2 ;  /* 0x1710018006fb7fae */ /* 0x0005e4000d101d5e */
.L_x_1355:
[----:B---3--:R-:W-:Y:S01]  /*3e30*/  FMUL.FTZ R0, R80, c[0x0][0x320] ;  /* 0x0000c80050007a20 */ /* 0x008fe20000410000 */
[----:B--2---:R-:W-:Y:S01]  /*3e40*/  LEA.HI R7, R128, R127, RZ, 0x2 ;  /* 0x0000007f80077211 */ /* 0x004fe200078f10ff */
[----:B------:R-:W-:Y:S01]  /*3e50*/  FMUL.FTZ R5, R71, c[0x0][0x320] ;  /* 0x0000c80047057a20 */ /* 0x000fe20000410000 */
[----:B------:R-:W-:Y:S01]  /*3e60*/  SHF.R.S32.HI R6, RZ, 0x1f, R125 ;  /* 0x0000001fff067819 */ /* 0x000fe2000001147d */
[----:B------:R1:W-:Y:S01]  /*3e70*/  MUFU.TANH R61, R0 ;  /* 0x00000000003d7308 */ /* 0x0003e20000002400 */
[----:B------:R-:W-:Y:S01]  /*3e80*/  PLOP3.LUT P1, PT, PT, PT, UP1, 0x80, 0x0 ;  /* 0x000000000000781c */ /* 0x000fe20003f2f018 */
[----:B------:R-:W-:Y:S01]  /*3e90*/  UIADD3 UR16, UR12, UR16, URZ ;  /* 0x000000100c107290 */ /* 0x000fe2000fffe03f */
[-C--:B------:R-:W-:Y:S01]  /*3ea0*/  LEA.HI R6, R6, R125.reuse, RZ, 0x3 ;  /* 0x0000007d06067211 */ /* 0x080fe200078f18ff */
[----:B------:R-:W-:Y:S01]  /*3eb0*/  STL [R1+0x4c], R222 ;  /* 0x00004cde01007387 */ /* 0x000fe20000100800 */
[----:B------:R-:W-:Y:S01]  /*3ec0*/  PLOP3.LUT P0, PT, PT, PT, UP1, 0x80, 0x0 ;  /* 0x000000000000781c */ /* 0x000fe20003f0f018 */
[----:B------:R-:W-:Y:S01]  /*3ed0*/  IMAD.SHL.U32 R217, R4, 0x2, RZ ;  /* 0x0000000204d97824 */ /* 0x000fe200078e00ff */
[----:B------:R-:W-:Y:S01]  /*3ee0*/  LOP3.LUT R6, R6, 0xffffff8, RZ, 0xc0, !PT ;  /* 0x0ffffff806067812 */ /* 0x000fe200078ec0ff */
[----:B------:R-:W-:Y:S01]  /*3ef0*/  STL [R1+0x48], R221 ;  /* 0x000048dd01007387 */ /* 0x000fe20000100800 */
[----:B------:R-:W-:Y:S01]  /*3f00*/  ULDC.64 UR4, c[0x0][0x2c8] ;  /* 0x0000b20000047ab9 */ /* 0x000fe20000000a00 */
[--C-:B------:R-:W-:Y:S01]  /*3f10*/  IMAD R218, R3, 0x2, R217.reuse ;  /* 0x0000000203da7824 */ /* 0x100fe200078e02d9 */
[----:B------:R-:W-:Y:S01]  /*3f20*/  IADD3 R10, -R6, R125, RZ ;  /* 0x0000007d060a7210 */ /* 0x000fe20007ffe1ff */
[----:B------:R-:W-:Y:S01]  /*3f30*/  STL [R1+0x44], R216 ;  /* 0x000044d801007387 */ /* 0x000fe20000100800 */
[----:B------:R-:W-:-:S02]  /*3f40*/  IMAD R220, R2, 0x2, R217 ;  /* 0x0000000202dc7824 */ /* 0x000fc400078e02d9 */
[----:B------:R-:W-:Y:S01]  /*3f50*/  IMAD R219, R2, 0x2, R218 ;  /* 0x0000000202db7824 */ /* 0x000fe200078e02da */
[----:B------:R-:W-:Y:S01]  /*3f60*/  LDSM.16.MT88.4 R100, [R217+0x6900] ;  /* 0x00690000d964783b */ /* 0x000fe20000004200 */
[----:B-1----:R-:W-:-:S03]  /*3f70*/  FMUL.FTZ R0, R81, c[0x0][0x320] ;  /* 0x0000c80051007a20 */ /* 0x002fc60000410000 */
[----:B------:R-:W-:Y:S01]  /*3f80*/  LDSM.16.MT88.4 R108, [R219+0x9100] ;  /* 0x00910000db6c783b */ /* 0x000fe20000004200 */
[----:B------:R1:W-:Y:S03]  /*3f90*/  MUFU.TANH R60, R0 ;  /* 0x00000000003c7308 */ /* 0x0003e60000002400 */
[----:B------:R-:W-:Y:S04]  /*3fa0*/  LDSM.16.MT88.4 R104, [R219+0x3900] ;  /* 0x00390000db68783b */ /* 0x000fe80000004200 */
[----:B------:R-:W-:Y:S04]  /*3fb0*/  LDSM.16.MT88.4 R92, [R220+0x6900] ;  /* 0x00690000dc5c783b */ /* 0x000fe80000004200 */
[----:B------:R-:W-:Y:S01]  /*3fc0*/  LDSM.16.MT88.4 R96, [R218+0x6900] ;  /* 0x00690000da60783b */ /* 0x000fe20000004200 */
[----:B------:R-:W-:-:S03]  /*3fd0*/  UIADD3 UR24, UR24, -0x2, URZ ;  /* 0xfffffffe18187890 */ /* 0x000fc6000fffe03f */
[----:B------:R-:W0:Y:S01]  /*3fe0*/  LDGDEPBAR ;  /* 0x00000000000079af */ /* 0x000e220000000000 */
[----:B-1----:R-:W-:-:S04]  /*3ff0*/  FMUL.FTZ R0, R76, c[0x0][0x320] ;  /* 0x0000c8004c007a20 */ /* 0x002fc80000410000 */
[----:B------:R1:W-:Y:S02]  /*4000*/  MUFU.TANH R59, R0 ;  /* 0x00000000003b7308 */ /* 0x0003e40000002400 */
[----:B-1----:R-:W-:-:S06]  /*4010*/  FMUL.FTZ R0, R77, c[0x0][0x320] ;  /* 0x0000c8004d007a20 */ /* 0x002fcc0000410000 */
        /* <DEDUP_REMOVED lines=28> */
[----:B------:R1:W-:Y:S08]  /*41e0*/  MUFU.TANH R20, R5 ;  /* 0x0000000500147308 */ /* 0x0003f00000002400 */
[----:B------:R2:W-:Y:S01]  /*41f0*/  MUFU.TANH R45, R0 ;  /* 0x00000000002d7308 */ /* 0x0005e20000002400 */
[----:B-1----:R-:W-:Y:S01]  /*4200*/  LOP3.LUT R5, R7, 0xfffffffc, RZ, 0xc0, !PT ;  /* 0xfffffffc07057812 */ /* 0x002fe200078ec0ff */
[----:B------:R-:W-:-:S04]  /*4210*/  FMUL.FTZ R7, R78, c[0x0][0x320] ;  /* 0x0000c8004e077a20 */ /* 0x000fc80000410000 */
[----:B------:R-:W-:Y:S02]  /*4220*/  IMAD.IADD R5, R127, 0x1, -R5 ;  /* 0x000000017f057824 */ /* 0x000fe400078e0a05 */
[----:B------:R1:W-:Y:S01]  /*4230*/  MUFU.TANH R33, R7 ;  /* 0x0000000700217308 */ /* 0x0003e20000002400 */
[----:B--2---:R-:W-:-:S07]  /*4240*/  FMUL.FTZ R0, R21, c[0x0][0x320] ;  /* 0x0000c80015007a20 */ /* 0x004fce0000410000 */
[----:B------:R2:W-:Y:S01]  /*4250*/  MUFU.TANH R44, R0 ;  /* 0x00000000002c7308 */ /* 0x0005e20000002400 */
[----:B-1----:R-:W-:-:S04]  /*4260*/  LEA.HI R7, R5, R5, RZ, 0x1 ;  /* 0x0000000505077211 */ /* 0x002fc800078f08ff */
[----:B------:R-:W-:Y:S01]  /*4270*/  LOP3.LUT R7, R7, 0x1ffffffe, RZ, 0xc0, !PT ;  /* 0x1ffffffe07077812 */ /* 0x000fe200078ec0ff */
[----:B--2---:R-:W-:-:S04]  /*4280*/  FMUL.FTZ R0, R40, c[0x0][0x320] ;  /* 0x0000c80028007a20 */ /* 0x004fc80000410000 */
[----:B------:R-:W-:Y:S01]  /*4290*/  IMAD.IADD R7, R5, 0x1, -R7 ;  /* 0x0000000105077824 */ /* 0x000fe200078e0a07 */
[----:B------:R1:W-:Y:S01]  /*42a0*/  MUFU.TANH R29, R0 ;  /* 0x00000000001d7308 */ /* 0x0003e20000002400 */
[----:B------:R-:W-:Y:S02]  /*42b0*/  FMUL.FTZ R5, R23, c[0x0][0x320] ;  /* 0x0000c80017057a20 */ /* 0x000fe40000410000 */
[----:B-1----:R-:W-:-:S05]  /*42c0*/  FMUL.FTZ R0, R41, c[0x0][0x320] ;  /* 0x0000c80029007a20 */ /* 0x002fca0000410000 */
[----:B------:R1:W-:Y:S02]  /*42d0*/  MUFU.TANH R28, R0 ;  /* 0x00000000001c7308 */ /* 0x0003e40000002400 */
[----:B-1----:R-:W-:-:S06]  /*42e0*/  FMUL.FTZ R0, R85, c[0x0][0x320] ;  /* 0x0000c80055007a20 */ /* 0x002fcc0000410000 */
[----:B------:R1:W2:Y:S02]  /*42f0*/  MUFU.TANH R13, R0 ;  /* 0x00000000000d7308 */ /* 0x0002a40000002400 */
[----:B-1----:R-:W-:-:S06]  /*4300*/  FMUL.FTZ R0, R84, c[0x0][0x320] ;  /* 0x0000c80054007a20 */ /* 0x002fcc0000410000 */
[----:B------:R1:W3:Y:S02]  /*4310*/  MUFU.TANH R11, R0 ;  /* 0x00000000000b7308 */ /* 0x0002e40000002400 */
[----:B-1----:R-:W-:-:S06]  /*4320*/  FMUL.FTZ R0, R36, c[0x0][0x320] ;  /* 0x0000c80024007a20 */ /* 0x002fcc0000410000 */
[----:B------:R1:W4:Y:S02]  /*4330*/  MUFU.TANH R21, R0 ;  /* 0x0000000000157308 */ /* 0x0003240000002400 */
        /* <DEDUP_REMOVED lines=13> */
[----:B------:R1:W1:Y:S02]  /*4410*/  MUFU.TANH R18, R0 ;  /* 0x0000000000127308 */ /* 0x0002640000002400 */
[----:B-1----:R-:W-:-:S06]  /*4420*/  FMUL.FTZ R0, R30, c[0x0][0x320] ;  /* 0x0000c8001e007a20 */ /* 0x002fcc0000410000 */
[----:B------:R1:W-:Y:S02]  /*4430*/  MUFU.TANH R40, R0 ;  /* 0x0000000000287308 */ /* 0x0003e40000002400 */
[----:B-1----:R-:W-:-:S06]  /*4440*/  FMUL.FTZ R0, R31, c[0x0][0x320] ;  /* 0x0000c8001f007a20 */ /* 0x002fcc0000410000 */
[----:B------:R1:W-:Y:S02]  /*4450*/  MUFU.TANH R31, R0 ;  /* 0x00000000001f7308 */ /* 0x0003e40000002400 */
[----:B-1----:R-:W-:-:S06]  /*4460*/  FMUL.FTZ R0, R87, c[0x0][0x320] ;  /* 0x0000c80057007a20 */ /* 0x002fcc0000410000 */
[----:B------:R1:W1:Y:S02]  /*4470*/  MUFU.TANH R15, R0 ;  /* 0x00000000000f7308 */ /* 0x0002640000002400 */
[----:B-1----:R-:W-:Y:S02]  /*4480*/  FMUL.FTZ R0, R70, c[0x0][0x320] ;  /* 0x0000c80046007a20 */ /* 0x002fe40000410000 */
[----:B------:R-:W-:Y:S04]  /*4490*/  LDSM.16.MT88.4 R68, [R218+0x3100] ;  /* 0x00310000da44783b */ /* 0x000fe80000004200 */
[----:B------:R1:W-:Y:S02]  /*44a0*/  MUFU.TANH R24, R0 ;  /* 0x0000000000187308 */ /* 0x0003e40000002400 */
[----:B-1----:R-:W-:-:S06]  /*44b0*/  FMUL.FTZ R0, R26, c[0x0][0x320] ;  /* 0x0000c8001a007a20 */ /* 0x002fcc0000410000 */
[----:B------:R1:W-:Y:S02]  /*44c0*/  MUFU.TANH R30, R0 ;  /* 0x00000000001e7308 */ /* 0x0003e40000002400 */
[----:B-1----:R-:W-:-:S06]  /*44d0*/  FMUL.FTZ R0, R27, c[0x0][0x320] ;  /* 0x0000c8001b007a20 */ /* 0x002fcc0000410000 */
[----:B------:R1:W-:Y:S02]  /*44e0*/  MUFU.TANH R27, R0 ;  /* 0x00000000001b7308 */ /* 0x0003e40000002400 */
[----:B-1----:R-:W-:-:S05]  /*44f0*/  LOP3.LUT R0, R126, 0xffffffe0, RZ, 0xc0, !PT ;  /* 0xffffffe07e007812 */ /* 0x002fca00078ec0ff */
[----:B------:R-:W-:-:S05]  /*4500*/  IMAD.IADD R0, R127, 0x1, -R0 ;  /* 0x000000017f007824 */ /* 0x000fca00078e0a00 */
[----:B------:R-:W-:-:S04]  /*4510*/  SHF.R.S32.HI R8, RZ, 0x1f, R0 ;  /* 0x0000001fff087819 */ /* 0x000fc80000011400 */
[----:B------:R-:W-:Y:S01]  /*4520*/  LEA.HI R6, R8, R0, RZ, 0x2 ;  /* 0x0000000008067211 */ /* 0x000fe200078f10ff */
[----:B------:R-:W-:Y:S02]  /*4530*/  FMUL.FTZ R8, R22, c[0x0][0x320] ;  /* 0x0000c80016087a20 */ /* 0x000fe40000410000 */
[----:B------:R1:W-:Y:S01]  /*4540*/  MUFU.TANH R22, R5 ;  /* 0x0000000500167308 */ /* 0x0003e20000002400 */
[----:B------:R-:W-:-:S05]  /*4550*/  LEA.HI.SX32 R9, R6, UR15, 0x1e ;  /* 0x0000000f06097c11 */ /* 0x000fca000f8ff2ff */
[----:B------:R-:W-:Y:S02]  /*4560*/  IMAD R9, R10, 0x10, R9 ;  /* 0x000000100a097824 */ /* 0x000fe400078e0209 */
[----:B------:R2:W-:Y:S03]  /*4570*/  MUFU.TANH R26, R8 ;  /* 0x00000008001a7308 */ /* 0x0005e60000002400 */
[----:B------:R-:W-:Y:S01]  /*4580*/  LEA R12, R7, R9, 0x3 ;  /* 0x00000009070c7211 */ /* 0x000fe200078e18ff */
[----:B------:R-:W-:-:S04]  /*4590*/  FMUL.FTZ R7, R79, c[0x0][0x320] ;  /* 0x0000c8004f077a20 */ /* 0x000fc80000410000 */
[----:B-1----:R-:W-:Y:S01]  /*45a0*/  IMAD.MOV.U32 R5, RZ, RZ, R12 ;  /* 0x000000ffff057224 */ /* 0x002fe200078e000c */
[----:B------:R1:W-:Y:S01]  /*45b0*/  MUFU.TANH R32, R7 ;  /* 0x0000000700207308 */ /* 0x0003e20000002400 */
[----:B------:R-:W-:Y:S01]  /*45c0*/  STL [R1+0x14], R12 ;  /* 0x0000140c01007387 */ /* 0x000fe20000100800 */
[----:B--2---:R-:W-:-:S05]  /*45d0*/  @P1 IMAD.HI.U32 R8, R12, c[0x0][0x2c8], RZ ;  /* 0x0000b2000c081a27 */ /* 0x004fca00078e00ff */
[----:B------:R-:W-:Y:S01]  /*45e0*/  @P0 SHF.R.U32.HI R5, RZ, c[0x0][0x2cc], R8 ;  /* 0x0000b300ff050a19 */ /* 0x000fe20000011608 */
[----:B-1----:R-:W-:-:S04]  /*45f0*/  FMUL.FTZ R7, R66, c[0x0][0x320] ;  /* 0x0000c80042077a20 */ /* 0x002fc80000410000 */
[----:B------:R-:W1:Y:S01]  /*4600*/  SHFL.IDX PT, R9, R5, RZ, 0x1c1f ;  /* 0x001c1fff05097589 */ /* 0x000e6200000e0000 */
[----:B------:R1:W-:Y:S03]  /*4610*/  MUFU.TANH R16, R7 ;  /* 0x0000000700107308 */ /* 0x0003e60000002400 */
[----:B------:R2:W1:Y:S02]  /*4620*/  SHFL.IDX PT, R8, R5, 0x1, 0x1c1f ;  /* 0x003c1f0005087f89 */ /* 0x00046400000e0000 */
[----:B--2---:R-:W-:Y:S01]  /*4630*/  LOP3.LUT R5, R6, 0x7ffffffc, RZ, 0xc0, !PT ;  /* 0x7ffffffc06057812 */ /* 0x004fe200078ec0ff */
[----:B------:R-:W-:-:S04]  /*4640*/  FMUL.FTZ R6, R42, c[0x0][0x320] ;  /* 0x0000c8002a067a20 */ /* 0x000fc80000410000 */
[----:B------:R-:W-:Y:S01]  /*4650*/  IMAD.IADD R5, R0, 0x1, -R5 ;  /* 0x0000000100057824 */ /* 0x000fe200078e0a05 */
[----:B------:R-:W-:Y:S01]  /*4660*/  MOV R0, UR16 ;  /* 0x0000001000007c02 */ /* 0x000fe20008000f00 */
[----:B------:R2:W-:Y:S02]  /*4670*/  MUFU.TANH R19, R6 ;  /* 0x0000000600137308 */ /* 0x0005e40000002400 */
[----:B------:R-:W-:Y:S02]  /*4680*/  IMAD.SHL.U32 R10, R5, 0x2, RZ ;  /* 0x00000002050a7824 */ /* 0x000fe400078e00ff */
[----:B------:R-:W-:-:S03]  /*4690*/  FMUL.FTZ R5, R43, c[0x0][0x320] ;  /* 0x0000c8002b057a20 */ /* 0x000fc60000410000 */
[----:B------:R-:W-:Y:S01]  /*46a0*/  IADD3 R0, -R10, 0x1, R0 ;  /* 0x000000010a007810 */ /* 0x000fe20007ffe100 */
[----:B------:R3:W-:Y:S01]  /*46b0*/  MUFU.TANH R17, R5 ;  /* 0x0000000500117308 */ /* 0x0007e20000002400 */
[----:B------:R4:W-:Y:S02]  /*46c0*/  STL [R1+0x18], R10 ;  /* 0x0000180a01007387 */ /* 0x0009e40000100800 */
[----:B------:R-:W-:-:S05]  /*46d0*/  IADD3 R0, R0, -UR13, RZ ;  /* 0x8000000d00007c10 */ /* 0x000fca000fffe0ff */
[----:B-1----:R-:W-:Y:S01]  /*46e0*/  IMAD.IADD R7, R0, 0x1, R9 ;  /* 0x0000000100077824 */ /* 0x002fe200078e0209 */
[----:B--2---:R-:W-:Y:S02]  /*46f0*/  IADD3 R6, -R10, UR16, RZ ;  /* 0x000000100a067c10 */ /* 0x004fe4000fffe1ff */
[----:B------:R-:W-:Y:S01]  /*4700*/  IADD3 R0, R0, R8, RZ ;  /* 0x0000000800007210 */ /* 0x000fe20007ffe0ff */
[----:B------:R-:W-:-:S03]  /*4710*/  FMUL.FTZ R8, R38, c[0x0][0x320] ;  /* 0x0000c80026087a20 */ /* 0x000fc60000410000 */
[----:B------:R-:W-:Y:S01]  /*4720*/  IMNMX R0, R6, R0, PT ;  /* 0x0000000006007217 */ /* 0x000fe20003800200 */
[----:B---3--:R-:W-:-:S04]  /*4730*/  FMUL.FTZ R5, R67, c[0x0][0x320] ;  /* 0x0000c80043057a20 */ /* 0x008fc80000410000 */
[----:B------:R1:W-:Y:S02]  /*4740*/  MUFU.TANH R12, R5 ;  /* 0x00000005000c7308 */ /* 0x0003e40000002400 */
[----:B-1----:R-:W-:Y:S01]  /*4750*/  IMNMX R5, R6, R7, PT ;  /* 0x0000000706057217 */ /* 0x002fe20003800200 */
[----:B------:R-:W-:-:S05]  /*4760*/  FMUL.FTZ R7, R82, c[0x0][0x320] ;  /* 0x0000c80052077a20 */ /* 0x000fca0000410000 */
[----:B------:R-:W-:Y:S01]  /*4770*/  MUFU.TANH R6, R8 ;  /* 0x0000000800067308 */ /* 0x000fe20000002400 */
[----:B------:R-:W-:Y:S01]  /*4780*/  LDSM.16.MT88.4 R80, [R218+0x3900] ;  /* 0x00390000da50783b */ /* 0x000fe20000004200 */
[C---:B------:R-:W-:Y:S02]  /*4790*/  ISETP.GT.AND P6, PT, R5.reuse, RZ, PT ;  /* 0x000000ff0500720c */ /* 0x040fe40003fc4270 */
[C---:B------:R-:W-:Y:S02]  /*47a0*/  ISETP.GT.AND P1, PT, R5.reuse, 0x1, PT ;  /* 0x000000010500780c */ /* 0x040fe40003f24270 */
[----:B------:R-:W-:Y:S02]  /*47b0*/  ISETP.GT.AND P0, PT, R5, 0x8, PT ;  /* 0x000000080500780c */ /* 0x000fe40003f04270 */
[----:B------:R1:W2:Y:S01]  /*47c0*/  MUFU.TANH R14, R7 ;  /* 0x00000007000e7308 */ /* 0x0002a20000002400 */
[----:B------:R-:W-:Y:S02]  /*47d0*/  FSEL R9, R13, -INF , P1 ;  /* 0xff8000000d097808 */ /* 0x000fe40000800000 */
[----:B------:R-:W-:-:S04]  /*47e0*/  ISETP.GT.AND P1, PT, R5, 0x10, PT ;  /* 0x000000100500780c */ /* 0x000fc80003f24270 */
[----:B------:R-:W-:Y:S02]  /*47f0*/  FSEL R34, R59, -INF , P1 ;  /* 0xff8000003b227808 */ /* 0x000fe40000800000 */
[----:B------:R-:W-:-:S04]  /*4800*/  ISETP.GT.AND P1, PT, R5, 0x19, PT ;  /* 0x000000190500780c */ /* 0x000fc80003f24270 */
[----:B------:R-:W-:Y:S02]  /*4810*/  FSEL R37, R55, -INF , P1 ;  /* 0xff80000037257808 */ /* 0x000fe40000800000 */
[----:B------:R-:W-:Y:S02]  /*4820*/  ISETP.GT.AND P1, PT, R5, 0x28, PT ;  /* 0x000000280500780c */ /* 0x000fe40003f24270 */
[----:B-1----:R-:W-:Y:S02]  /*4830*/  FSEL R7, R11, -INF , P6 ;  /* 0xff8000000b077808 */ /* 0x002fe40003000000 */
        /* <DEDUP_REMOVED lines=12> */
[----:B------:R-:W-:Y:S02]  /*4900*/  FSEL R121, R54, -INF , P1 ;  /* 0xff80000036797808 */ /* 0x000fe40000800000 */
[C---:B------:R-:W-:Y:S02]  /*4910*/  ISETP.GT.AND P6, PT, R5.reuse, 0x30, PT ;  /* 0x000000300500780c */ /* 0x040fe40003fc4270 */
[----:B------:R-:W-:-:S02]  /*4920*/  ISETP.GT.AND P1, PT, R5, 0x31, PT ;  /* 0x000000310500780c */ /* 0x000fc40003f24270 */
[----:B------:R-:W-:Y:S02]  /*4930*/  FSEL R123, R53, -INF , P0 ;  /* 0xff800000357b7808 */ /* 0x000fe40000000000 */
[----:B------:R-:W-:Y:S02]  /*4940*/  FMNMX.FTZ R133, R7, R9, !PT ;  /* 0x0000000907857209 */ /* 0x000fe40007810000 */
[----:B------:R-:W-:Y:S02]  /*4950*/  ISETP.GT.AND P0, PT, R5, 0x38, PT ;  /* 0x000000380500780c */ /* 0x000fe40003f04270 */
[----:B----4-:R-:W-:Y:S02]  /*4960*/  FSEL R197, R21, -INF , P6 ;  /* 0xff80000015c57808 */ /* 0x010fe40003000000 */
[----:B------:R-:W-:Y:S02]  /*4970*/  FSEL R196, R52, -INF , P1 ;  /* 0xff80000034c47808 */ /* 0x000fe40000800000 */
[----:B------:R-:W-:-:S02]  /*4980*/  ISETP.GT.AND P6, PT, R5, 0x39, PT ;  /* 0x000000390500780c */ /* 0x000fc40003fc4270 */
[----:B------:R-:W-:Y:S02]  /*4990*/  ISETP.GT.AND P1, PT, R5, 0x40, PT ;  /* 0x000000400500780c */ /* 0x000fe40003f24270 */
[----:B------:R-:W-:Y:S02]  /*49a0*/  FMNMX.FTZ R133, R11, R133, !PT ;  /* 0x000000850b857209 */ /* 0x000fe40007810000 */
[----:B------:R-:W-:Y:S02]  /*49b0*/  FSEL R195, R51, -INF , P0 ;  /* 0xff80000033c37808 */ /* 0x000fe40000000000 */
[----:B------:R-:W-:Y:S02]  /*49c0*/  ISETP.GT.AND P0, PT, R5, 0x41, PT ;  /* 0x000000410500780c */ /* 0x000fe40003f04270 */
[----:B------:R-:W-:Y:S02]  /*49d0*/  FSEL R194, R50, -INF , P6 ;  /* 0xff80000032c27808 */ /* 0x000fe40003000000 */
[----:B------:R-:W-:-:S02]  /*49e0*/  FSEL R202, R49, -INF , P1 ;  /* 0xff80000031ca7808 */ /* 0x000fc40000800000 */
[C---:B------:R-:W-:Y:S02]  /*49f0*/  ISETP.GT.AND P6, PT, R5.reuse, 0x48, PT ;  /* 0x000000480500780c */ /* 0x040fe40003fc4270 */
[----:B------:R-:W-:Y:S02]  /*4a00*/  ISETP.GT.AND P1, PT, R5, 0x49, PT ;  /* 0x000000490500780c */ /* 0x000fe40003f24270 */
[----:B------:R-:W-:Y:S02]  /*4a10*/  FMNMX.FTZ R133, R13, R133, !PT ;  /* 0x000000850d857209 */ /* 0x000fe40007810000 */
[----:B------:R-:W-:Y:S02]  /*4a20*/  FSEL R203, R48, -INF , P0 ;  /* 0xff80000030cb7808 */ /* 0x000fe40000000000 */
[----:B------:R-:W-:Y:S01]  /*4a30*/  ISETP.GT.AND P0, PT, R5, 0x50, PT ;  /* 0x000000500500780c */ /* 0x000fe20003f04270 */
[----:B------:R-:W-:Y:S01]  /*4a40*/  LDSM.16.MT88.4 R48, [R218+0x900] ;  /* 0x00090000da30783b */ /* 0x000fe20000004200 */
[----:B------:R-:W-:-:S02]  /*4a50*/  FSEL R204, R47, -INF , P6 ;  /* 0xff8000002fcc7808 */ /* 0x000fc40003000000 */
[----:B------:R-:W-:Y:S02]  /*4a60*/  FSEL R205, R46, -INF , P1 ;  /* 0xff8000002ecd7808 */ /* 0x000fe40000800000 */
[C---:B------:R-:W-:Y:S02]  /*4a70*/  ISETP.GT.AND P6, PT, R5.reuse, 0x51, PT ;  /* 0x000000510500780c */ /* 0x040fe40003fc4270 */
[----:B------:R-:W-:Y:S02]  /*4a80*/  ISETP.GT.AND P1, PT, R5, 0x58, PT ;  /* 0x000000580500780c */ /* 0x000fe40003f24270 */
[----:B------:R-:W-:Y:S02]  /*4a90*/  FMNMX.FTZ R133, R34, R133, !PT ;  /* 0x0000008522857209 */ /* 0x000fe40007810000 */
[----:B------:R-:W-:Y:S02]  /*4aa0*/  FSEL R215, R45, -INF , P0 ;  /* 0xff8000002dd77808 */ /* 0x000fe40000000000 */
[----:B------:R-:W-:-:S02]  /*4ab0*/  ISETP.GT.AND P0, PT, R5, 0x59, PT ;  /* 0x000000590500780c */ /* 0x000fc40003f04270 */
[----:B------:R-:W-:Y:S02]  /*4ac0*/  FSEL R206, R44, -INF , P6 ;  /* 0xff8000002cce7808 */ /* 0x000fe40003000000 */
[----:B------:R-:W-:Y:S01]  /*4ad0*/  FSEL R213, R29, -INF , P1 ;  /* 0xff8000001dd57808 */ /* 0x000fe20000800000 */
[----:B------:R-:W-:Y:S01]  /*4ae0*/  LDSM.16.MT88.4 R44, [R220+0x900] ;  /* 0x00090000dc2c783b */ /* 0x000fe20000004200 */
[----:B------:R-:W-:Y:S02]  /*4af0*/  FMNMX.FTZ R133, R35, R133, !PT ;  /* 0x0000008523857209 */ /* 0x000fe40007810000 */
[C---:B------:R-:W-:Y:S02]  /*4b00*/  ISETP.GT.AND P6, PT, R0.reuse, RZ, PT ;  /* 0x000000ff0000720c */ /* 0x040fe40003fc4270 */
[----:B------:R-:W-:Y:S02]  /*4b10*/  ISETP.GT.AND P1, PT, R0, 0x1, PT ;  /* 0x000000010000780c */ /* 0x000fe40003f24270 */
[----:B------:R-:W-:-:S02]  /*4b20*/  FSEL R212, R28, -INF , P0 ;  /* 0xff8000001cd47808 */ /* 0x000fc40000000000 */
[----:B------:R-:W-:Y:S02]  /*4b30*/  FMNMX.FTZ R133, R36, R133, !PT ;  /* 0x0000008524857209 */ /* 0x000fe40007810000 */
[----:B------:R-:W-:Y:S02]  /*4b40*/  ISETP.GT.AND P0, PT, R0, 0x8, PT ;  /* 0x000000080000780c */ /* 0x000fe40003f04270 */
[----:B------:R-:W-:Y:S02]  /*4b50*/  FSEL R8, R18, -INF , P6 ;  /* 0xff80000012087808 */ /* 0x000fe40003000000 */
[----:B------:R-:W-:Y:S02]  /*4b60*/  FSEL R10, R15, -INF , P1 ;  /* 0xff8000000f0a7808 */ /* 0x000fe40000800000 */
[----:B------:R-:W-:Y:S02]  /*4b70*/  FMNMX.FTZ R133, R37, R133, !PT ;  /* 0x0000008525857209 */ /* 0x000fe40007810000 */
[----:B------:R-:W-:-:S02]  /*4b80*/  ISETP.GT.AND P1, PT, R0, 0x9, PT ;  /* 0x000000090000780c */ /* 0x000fc40003f24270 */
[----:B--2---:R-:W-:Y:S02]  /*4b90*/  FSEL R14, R14, -INF , P0 ;  /* 0xff8000000e0e7808 */ /* 0x004fe40000000000 */
        /* <DEDUP_REMOVED lines=62> */
[----:B------:R-:W-:Y:S02]  /*4f80*/  FMNMX.FTZ R5, R198, R5, !PT ;  /* 0x00000005c6057209 */ /* 0x000fe40007810000 */
[----:B------:R-:W-:Y:S02]  /*4f90*/  FMNMX.FTZ R133, R212, R133, !PT ;  /* 0x00000085d4857209 */ /* 0x000fe40007810000 */
[----:B------:R-:W-:Y:S02]  /*4fa0*/  ISETP.GT.AND P1, PT, R0, 0x49, PT ;  /* 0x000000490000780c */ /* 0x000fe40003f24270 */
[----:B------:R-:W-:Y:S01]  /*4fb0*/  FSEL R200, R30, -INF , P0 ;  /* 0xff8000001ec87808 */ /* 0x000fe20000000000 */
[----:B------:R-:W1:Y:S01]  /*4fc0*/  SHFL.BFLY PT, R6, R133, 0x2, 0x1f ;  /* 0x0c401f0085067f89 */ /* 0x000e6200000e0000 */
[----:B------:R-:W-:-:S02]  /*4fd0*/  FMNMX.FTZ R5, R201, R5, !PT ;  /* 0x00000005c9057209 */ /* 0x000fc40007810000 */
[----:B------:R-:W-:Y:S01]  /*4fe0*/  ISETP.GT.AND P0, PT, R0, 0x50, PT ;  /* 0x000000500000780c */ /* 0x000fe20003f04270 */
[----:B------:R-:W-:Y:S01]  /*4ff0*/  LDSM.16.MT88.4 R28, [R219+0x100] ;  /* 0x00010000db1c783b */ /* 0x000fe20000004200 */
[----:B------:R-:W-:Y:S02]  /*5000*/  FSEL R199, R27, -INF , P1 ;  /* 0xff8000001bc77808 */ /* 0x000fe40000800000 */
[----:B------:R-:W-:Y:S02]  /*5010*/  FMNMX.FTZ R5, R200, R5, !PT ;  /* 0x00000005c8057209 */ /* 0x000fe40007810000 */
[----:B------:R-:W-:Y:S02]  /*5020*/  ISETP.GT.AND P1, PT, R0, 0x51, PT ;  /* 0x000000510000780c */ /* 0x000fe40003f24270 */
[----:B------:R-:W-:Y:S02]  /*5030*/  FSEL R211, R26, -INF , P0 ;  /* 0xff8000001ad37808 */ /* 0x000fe40000000000 */
[----:B------:R-:W-:Y:S01]  /*5040*/  FMNMX.FTZ R5, R199, R5, !PT ;  /* 0x00000005c7057209 */ /* 0x000fe20007810000 */
[----:B------:R-:W-:Y:S01]  /*5050*/  LDSM.16.MT88.4 R24, [R220+0x100] ;  /* 0x00010000dc18783b */ /* 0x000fe20000004200 */
        /* <DEDUP_REMOVED lines=8> */
[----:B------:R-:W-:Y:S01]  /*50e0*/  LDSM.16.MT88.4 R16, [R217+0x100] ;  /* 0x00010000d910783b */ /* 0x000fe20000004200 */
        /* <DEDUP_REMOVED lines=14> */
[----:B-1----:R-:W-:Y:S01]  /*51d0*/  FMNMX.FTZ R132, R0, R132, !PT ;  /* 0x0000008400847209 */ /* 0x002fe20007810000 */
[----:B------:R-:W-:-:S02]  /*51e0*/  FFMA.FTZ R0, R9, c[0x0][0x2d0], -R12 ;  /* 0x0000b40009007a23 */ /* 0x000fc4000001080c */
[----:B--2---:R-:W-:Y:S01]  /*51f0*/  FFMA.FTZ R5, R11, c[0x0][0x2d0], -R12 ;  /* 0x0000b4000b057a23 */ /* 0x004fe2000001080c */
[----:B------:R-:W-:-:S03]  /*5200*/  FSETP.NEU.FTZ.AND P0, PT, R132, -INF , PT ;  /* 0xff8000008400780b */ /* 0x000fc60003f1d000 */
[----:B------:R1:W-:Y:S01]  /*5210*/  MUFU.EX2 R210, R0 ;  /* 0x0000000000d27308 */ /* 0x0003e20000000800 */
[----:B---3--:R-:W-:-:S07]  /*5220*/  FFMA.FTZ R2, R35, c[0x0][0x2d0], -R12 ;  /* 0x0000b40023027a23 */ /* 0x008fce000001080c */
[----:B------:R2:W-:Y:S01]  /*5230*/  MUFU.EX2 R184, R5 ;  /* 0x0000000500b87308 */ /* 0x0005e20000000800 */
[----:B-1----:R-:W-:-:S07]  /*5240*/  FMUL.FTZ R0, R132, c[0x0][0x2d0] ;  /* 0x0000b40084007a20 */ /* 0x002fce0000410000 */
[----:B------:R1:W-:Y:S01]  /*5250*/  MUFU.EX2 R190, R2 ;  /* 0x0000000200be7308 */ /* 0x0003e20000000800 */
[----:B------:R-:W-:Y:S01]  /*5260*/  FSEL R0, R0, RZ, P0 ;  /* 0x000000ff00007208 */ /* 0x000fe20000000000 */
[----:B--2---:R-:W-:-:S04]  /*5270*/  FFMA.FTZ R5, R13, c[0x0][0x2d0], -R12 ;  /* 0x0000b4000d057a23 */ /* 0x004fc8000001080c */
[--C-:B------:R-:W-:Y:S02]  /*5280*/  FFMA.FTZ R4, R10, c[0x0][0x2d0], -R0.reuse ;  /* 0x0000b4000a047a23 */ /* 0x100fe40000010800 */
[----:B------:R2:W3:Y:S01]  /*5290*/  MUFU.EX2 R23, R5 ;  /* 0x0000000500177308 */ /* 0x0004e20000000800 */
[----:B------:R-:W-:Y:S02]  /*52a0*/  FFMA.FTZ R3, R14, c[0x0][0x2d0], -R0 ;  /* 0x0000b4000e037a23 */ /* 0x000fe40000010800 */
[----:B-1----:R-:W-:-:S05]  /*52b0*/  FFMA.FTZ R2, R36, c[0x0][0x2d0], -R12 ;  /* 0x0000b40024027a23 */ /* 0x002fca000001080c */
[----:B------:R-:W-:Y:S01]  /*52c0*/  MUFU.EX2 R209, R4 ;  /* 0x0000000400d17308 */ /* 0x000fe20000000800 */
[----:B--2---:R-:W-:Y:S01]  /*52d0*/  FFMA.FTZ R5, R8, c[0x0][0x2d0], -R0 ;  /* 0x0000b40008057a23 */ /* 0x004fe20000010800 */
[----:B---3--:R-:W-:-:S06]  /*52e0*/  MOV R14, R23 ;  /* 0x00000017000e7202 */ /* 0x008fcc0000000f00 */
[----:B------:R1:W-:Y:S01]  /*52f0*/  MUFU.EX2 R187, R2 ;  /* 0x0000000200bb7308 */ /* 0x0003e20000000800 */
[----:B------:R-:W2:Y:S01]  /*5300*/  LDSM.16.MT88.4 R20, [R218+0x100] ;  /* 0x00010000da14783b */ /* 0x000ea20000004200 */
[----:B------:R-:W-:Y:S02]  /*5310*/  F2FP.BF16.PACK_AB R8, R210, R221 ;  /* 0x000000ddd208723e */ /* 0x000fe400000010ff */
[----:B------:R-:W-:-:S04]  /*5320*/  F2FP.BF16.PACK_AB R10, R14, R184 ;  /* 0x000000b80e0a723e */ /* 0x000fc800000010ff */
[----:B------:R3:W4:Y:S01]  /*5330*/  MUFU.EX2 R188, R5 ;  /* 0x0000000500bc7308 */ /* 0x0007220000000800 */
[----:B-1----:R-:W-:-:S07]  /*5340*/  FFMA.FTZ R2, R37, c[0x0][0x2d0], -R12 ;  /* 0x0000b40025027a23 */ /* 0x002fce000001080c */
[----:B------:R1:W-:Y:S01]  /*5350*/  MUFU.EX2 R191, R3 ;  /* 0x0000000300bf7308 */ /* 0x0003e20000000800 */
[----:B---3--:R-:W3:Y:S07]  /*5360*/  LDSM.16.MT88.4 R4, [R217+0x3100] ;  /* 0x00310000d904783b */ /* 0x008eee0000004200 */
[----:B------:R2:W-:Y:S01]  /*5370*/  MUFU.EX2 R13, R2 ;  /* 0x00000002000d7308 */ /* 0x0005e20000000800 */
[----:B----4-:R-:W-:Y:S01]  /*5380*/  F2FP.BF16.PACK_AB R9, R209, R188 ;  /* 0x000000bcd109723e */ /* 0x010fe200000010ff */
[----:B-1----:R-:W-:-:S06]  /*5390*/  FFMA.FTZ R3, R15, c[0x0][0x2d0], -R0 ;  /* 0x0000b4000f037a23 */ /* 0x002fcc0000010800 */
[----:B------:R-:W1:Y:S01]  /*53a0*/  MUFU.EX2 R214, R3 ;  /* 0x0000000300d67308 */ /* 0x000e620000000800 */
[----:B--2---:R-:W-:-:S07]  /*53b0*/  FFMA.FTZ R2, R33, c[0x0][0x2d0], -R0 ;  /* 0x0000b40021027a23 */ /* 0x004fce0000010800 */
[----:B------:R2:W-:Y:S01]  /*53c0*/  MUFU.EX2 R222, R2 ;  /* 0x0000000200de7308 */ /* 0x0005e20000000800 */
[----:B-1----:R-:W-:Y:S01]  /*53d0*/  F2FP.BF16.PACK_AB R11, R214, R191 ;  /* 0x000000bfd60b723e */ /* 0x002fe200000010ff */
[----:B------:R-:W-:-:S06]  /*53e0*/  IMAD.MOV.U32 R3, RZ, RZ, R216 ;  /* 0x000000ffff037224 */ /* 0x000fcc00078e00d8 */
[----:B------:R-:W-:Y:S01]  /*53f0*/  HMMA.16816.F32.BF16 R76, R8, R20, RZ ;  /* 0x00000014084c723c */ /* 0x000fe200000418ff */
[----:B--2---:R-:W-:-:S04]  /*5400*/  FFMA.FTZ R2, R32, c[0x0][0x2d0], -R0 ;  /* 0x0000b40020027a23 */ /* 0x004fc80000010800 */
[----:B------:R1:W2:Y:S03]  /*5410*/  MUFU.EX2 R252, R2 ;  /* 0x0000000200fc7308 */ /* 0x0002a60000000800 */
[C---:B------:R-:W-:Y:S08]  /*5420*/  HMMA.16816.F32.BF16 R72, R8.reuse, R22, RZ ;  /* 0x000000160848723c */ /* 0x040ff000000418ff */
[----:B------:R-:W-:Y:S01]  /*5430*/  HMMA.16816.F32.BF16 R60, R8, R24, RZ ;  /* 0x00000018083c723c */ /* 0x000fe200000418ff */
[----:B-1----:R-:W-:-:S02]  /*5440*/  FFMA.FTZ R2, R38, c[0x0][0x2d0], -R0 ;  /* 0x0000b40026027a23 */ /* 0x002fc40000010800 */
[----:B------:R-:W1:Y:S05]  /*5450*/  LDSM.16.MT88.4 R36, [R217+0x3900] ;  /* 0x00390000d924783b */ /* 0x000e6a0000004200 */
[C---:B------:R-:W-:Y:S01]  /*5460*/  HMMA.16816.F32.BF16 R52, R8.reuse, R26, RZ ;  /* 0x0000001a0834723c */ /* 0x040fe200000418ff */
[----:B------:R4:W-:Y:S07]  /*5470*/  MUFU.EX2 R186, R2 ;  /* 0x0000000200ba7308 */ /* 0x0009ee0000000800 */
[C---:B------:R-:W-:Y:S08]  /*5480*/  HMMA.16816.F32.BF16 R32, R8.reuse, R28, RZ ;  /* 0x0000001c0820723c */ /* 0x040ff000000418ff */
[----:B---3--:R-:W-:Y:S01]  /*5490*/  HMMA.16816.F32.BF16 R24, R8, R4, RZ ;  /* 0x000000040818723c */ /* 0x008fe200000418ff */
[----:B----4-:R-:W-:-:S02]  /*54a0*/  FFMA.FTZ R2, R64, c[0x0][0x2d0], -R0 ;  /* 0x0000b40040027a23 */ /* 0x010fc40000010800 */
[----:B------:R-:W3:Y:S02]  /*54b0*/  LDSM.16.MT88.4 R64, [R220+0x3100] ;  /* 0x00310000dc40783b */ /* 0x000ee40000004200 */
[----:B------:R-:W4:Y:S02]  /*54c0*/  MUFU.EX2 R189, R2 ;  /* 0x0000000200bd7308 */ /* 0x000f240000000800 */
[----:B------:R-:W-:Y:S01]  /*54d0*/  F2FP.BF16.PACK_AB R4, R190, R208 ;  /* 0x000000d0be04723e */ /* 0x000fe200000010ff */
[----:B------:R-:W-:Y:S01]  /*54e0*/  HMMA.16816.F32.BF16 R20, R8, R6, RZ ;  /* 0x000000060814723c */ /* 0x000fe200000418ff */
[----:B--2---:R-:W-:-:S06]  /*54f0*/  F2FP.BF16.PACK_AB R5, R252, R222 ;  /* 0x000000defc05723e */ /* 0x004fcc00000010ff */
[----:B------:R-:W-:Y:S01]  /*5500*/  F2FP.BF16.PACK_AB R6, R13, R187 ;  /* 0x000000bb0d06723e */ /* 0x000fe200000010ff */
[----:B------:R-:W-:Y:S01]  /*5510*/  HMMA.16816.F32.BF16 R28, R8, R30, RZ ;  /* 0x0000001e081c723c */ /* 0x000fe200000418ff */
[----:B----4-:R-:W-:Y:S01]  /*5520*/  F2FP.BF16.PACK_AB R7, R189, R186 ;  /* 0x000000babd07723e */ /* 0x010fe200000010ff */
[----:B------:R-:W-:-:S06]  /*5530*/  FFMA.FTZ R2, R120, c[0x0][0x2d0], -R12 ;  /* 0x0000b40078027a23 */ /* 0x000fcc000001080c */
[C---:B------:R-:W-:Y:S01]  /*5540*/  HMMA.16816.F32.BF16 R88, R8.reuse, R16, RZ ;  /* 0x000000100858723c */ /* 0x040fe200000418ff */
[----:B------:R2:W-:Y:S07]  /*5550*/  MUFU.EX2 R216, R2 ;  /* 0x0000000200d87308 */ /* 0x0005ee0000000800 */
[C---:B------:R-:W-:Y:S08]  /*5560*/  HMMA.16816.F32.BF16 R84, R8.reuse, R18, RZ ;  /* 0x000000120854723c */ /* 0x040ff000000418ff */
[----:B------:R-:W-:Y:S01]  /*5570*/  HMMA.16816.F32.BF16 R16, R8, R68, RZ ;  /* 0x000000440810723c */ /* 0x000fe200000418ff */
[----:B--2---:R-:W-:-:S07]  /*5580*/  FFMA.FTZ R2, R122, c[0x0][0x2d0], -R12 ;  /* 0x0000b4007a027a23 */ /* 0x004fce000001080c */
[C---:B-1----:R-:W-:Y:S08]  /*5590*/  HMMA.16816.F32.BF16 R164, R4.reuse, R36, R24 ;  /* 0x0000002404a4723c */ /* 0x042ff00000041818 */
[C---:B------:R-:W-:Y:S01]  /*55a0*/  HMMA.16816.F32.BF16 R128, R4.reuse, R38, R20 ;  /* 0x000000260480723c */ /* 0x040fe20000041814 */
[----:B------:R-:W1:Y:S07]  /*55b0*/  LDSM.16.MT88.4 R36, [R219+0x3100] ;  /* 0x00310000db24783b */ /* 0x000e6e0000004200 */
[C---:B------:R-:W-:Y:S01]  /*55c0*/  HMMA.16816.F32.BF16 R172, R4.reuse, R44, R60 ;  /* 0x0000002c04ac723c */ /* 0x040fe2000004183c */
[----:B------:R-:W-:Y:S07]  /*55d0*/  LDSM.16.MT88.4 R60, [R217+0x9100] ;  /* 0x00910000d93c783b */ /* 0x000fee0000004200 */
[C---:B------:R-:W-:Y:S01]  /*55e0*/  HMMA.16816.F32.BF16 R148, R4.reuse, R46, R52 ;  /* 0x0000002e0494723c */ /* 0x040fe20000041834 */
[----:B------:R-:W-:Y:S04]  /*55f0*/  LDSM.16.MT88.4 R44, [R220+0x6100] ;  /* 0x00610000dc2c783b */ /* 0x000fe80000004200 */
[----:B------:R-:W-:Y:S03]  /*5600*/  LDSM.16.MT88.4 R52, [R218+0x9100] ;  /* 0x00910000da34783b */ /* 0x000fe60000004200 */
[C---:B------:R-:W-:Y:S01]  /*5610*/  HMMA.16816.F32.BF16 R124, R4.reuse, R42, R28 ;  /* 0x0000002a047c723c */ /* 0x040fe2000004181c */
[----:B------:R-:W2:Y:S07]  /*5620*/  LDSM.16.MT88.4 R28, [R220+0x3900] ;  /* 0x00390000dc1c783b */ /* 0x000eae0000004200 */
[----:B------:R-:W-:Y:S01]  /*5630*/  HMMA.16816.F32.BF16 R168, R4, R40, R32 ;  /* 0x0000002804a8723c */ /* 0x000fe20000041820 */
[----:B------:R-:W4:Y:S04]  /*5640*/  LDSM.16.MT88.4 R32, [R217+0x6100] ;  /* 0x00610000d920783b */ /* 0x000f280000004200 */
[----:B------:R-:W1:Y:S03]  /*5650*/  LDSM.16.MT88.4 R40, [R218+0x6100] ;  /* 0x00610000da28783b */ /* 0x000e660000004200 */
[----:B------:R-:W-:Y:S08]  /*5660*/  HMMA.16816.F32.BF16 R24, R8, R70, RZ ;  /* 0x000000460818723c */ /* 0x000ff000000418ff */
[C---:B------:R-:W-:Y:S08]  /*5670*/  HMMA.16816.F32.BF16 R180, R4.reuse, R48, R76 ;  /* 0x0000003004b4723c */ /* 0x040ff0000004184c */
[C---:B------:R-:W-:Y:S01]  /*5680*/  HMMA.16816.F32.BF16 R152, R4.reuse, R50, R72 ;  /* 0x000000320498723c */ /* 0x040fe20000041848 */
[----:B------:R-:W2:Y:S07]  /*5690*/  LDSM.16.MT88.4 R48, [R219+0x6100] ;  /* 0x00610000db30783b */ /* 0x000eae0000004200 */
[----:B------:R-:W-:Y:S08]  /*56a0*/  HMMA.16816.F32.BF16 R176, R4, R80, R16 ;  /* 0x0000005004b0723c */ /* 0x000ff00000041810 */
[C---:B---3--:R-:W-:Y:S08]  /*56b0*/  HMMA.16816.F32.BF16 R20, R8.reuse, R64, RZ ;  /* 0x000000400814723c */ /* 0x048ff000000418ff */
[----:B------:R-:W-:Y:S01]  /*56c0*/  HMMA.16816.F32.BF16 R16, R8, R66, RZ ;  /* 0x000000420810723c */ /* 0x000fe200000418ff */
[----:B------:R-:W3:Y:S07]  /*56d0*/  LDSM.16.MT88.4 R64, [R220+0x9100] ;  /* 0x00910000dc40783b */ /* 0x000eee0000004200 */
[----:B------:R-:W-:Y:S08]  /*56e0*/  HMMA.16816.F32.BF16 R140, R4, R82, R24 ;  /* 0x00000052048c723c */ /* 0x000ff00000041818 */
[----:B-1----:R-:W-:Y:S08]  /*56f0*/  HMMA.16816.F32.BF16 R76, R8, R38, RZ ;  /* 0x00000026084c723c */ /* 0x002ff000000418ff */
[C---:B------:R-:W-:Y:S01]  /*5700*/  HMMA.16816.F32.BF16 R136, R4.reuse, R56, R88 ;  /* 0x000000380488723c */ /* 0x040fe20000041858 */
[----:B------:R-:W1:Y:S07]  /*5710*/  LDSM.16.MT88.4 R88, [R219+0x6900] ;  /* 0x00690000db58783b */ /* 0x000e6e0000004200 */
[----:B--2---:R-:W-:Y:S08]  /*5720*/  HMMA.16816.F32.BF16 R156, R4, R28, R20 ;  /* 0x0000001c049c723c */ /* 0x004ff00000041814 */
[C---:B------:R-:W-:Y:S08]  /*5730*/  HMMA.16816.F32.BF16 R24, R8.reuse, R44, RZ ;  /* 0x0000002c0818723c */ /* 0x040ff000000418ff */
[C---:B------:R-:W-:Y:S08]  /*5740*/  HMMA.16816.F32.BF16 R20, R8.reuse, R46, RZ ;  /* 0x0000002e0814723c */ /* 0x040ff000000418ff */
[----:B------:R-:W-:Y:S08]  /*5750*/  HMMA.16816.F32.BF16 R80, R8, R36, RZ ;  /* 0x000000240850723c */ /* 0x000ff000000418ff */
[----:B------:R-:W-:Y:S08]  /*5760*/  HMMA.16816.F32.BF16 R160, R4, R30, R16 ;  /* 0x0000001e04a0723c */ /* 0x000ff00000041810 */
[C---:B----4-:R-:W-:Y:S08]  /*5770*/  HMMA.16816.F32.BF16 R72, R8.reuse, R32, RZ ;  /* 0x000000200848723c */ /* 0x050ff000000418ff */
[C---:B------:R-:W-:Y:S08]  /*5780*/  HMMA.16816.F32.BF16 R36, R8.reuse, R34, RZ ;  /* 0x000000220824723c */ /* 0x040ff000000418ff */
[C---:B------:R-:W-:Y:S08]  /*5790*/  HMMA.16816.F32.BF16 R32, R8.reuse, R40, RZ ;  /* 0x000000280820723c */ /* 0x040ff000000418ff */
[----:B------:R-:W-:Y:S08]  /*57a0*/  HMMA.16816.F32.BF16 R28, R8, R42, RZ ;  /* 0x0000002a081c723c */ /* 0x000ff000000418ff */
[----:B------:R-:W-:Y:S08]  /*57b0*/  HMMA.16816.F32.BF16 R144, R4, R58, R84 ;  /* 0x0000003a0490723c */ /* 0x000ff00000041854 */
[C---:B------:R-:W-:Y:S08]  /*57c0*/  HMMA.16816.F32.BF16 R16, R8.reuse, R48, RZ ;  /* 0x000000300810723c */ /* 0x040ff000000418ff */
[C---:B------:R-:W-:Y:S08]  /*57d0*/  HMMA.16816.F32.BF16 R40, R8.reuse, R50, RZ ;  /* 0x000000320828723c */ /* 0x040ff000000418ff */
[C---:B------:R-:W-:Y:S08]  /*57e0*/  HMMA.16816.F32.BF16 R68, R8.reuse, R60, RZ ;  /* 0x0000003c0844723c */ /* 0x040ff000000418ff */
[C---:B------:R-:W-:Y:S08]  /*57f0*/  HMMA.16816.F32.BF16 R56, R8.reuse, R52, RZ ;  /* 0x000000340838723c */ /* 0x040ff000000418ff */
[C---:B---3--:R-:W-:Y:S08]  /*5800*/  HMMA.16816.F32.BF16 R48, R8.reuse, R64, RZ ;  /* 0x000000400830723c */ /* 0x048ff000000418ff */
[C---:B------:R-:W-:Y:S08]  /*5810*/  HMMA.16816.F32.BF16 R44, R8.reuse, R66, RZ ;  /* 0x00000042082c723c */ /* 0x040ff000000418ff */
[C---:B------:R-:W-:Y:S08]  /*5820*/  HMMA.16816.F32.BF16 R60, R8.reuse, R62, RZ ;  /* 0x0000003e083c723c */ /* 0x040ff000000418ff */
[C---:B------:R-:W-:Y:S08]  /*5830*/  HMMA.16816.F32.BF16 R52, R8.reuse, R54, RZ ;  /* 0x000000360834723c */ /* 0x040ff000000418ff */
[C---:B------:R-:W-:Y:S08]  /*5840*/  HMMA.16816.F32.BF16 R84, R8.reuse, R108, RZ ;  /* 0x0000006c0854723c */ /* 0x040ff000000418ff */
[----:B------:R-:W-:Y:S01]  /*5850*/  HMMA.16816.F32.BF16 R64, R8, R110, RZ ;  /* 0x0000006e0840723c */ /* 0x000fe200000418ff */
[----:B------:R-:W2:Y:S07]  /*5860*/  LDSM.16.MT88.4 R8, [R220+0x9900] ;  /* 0x00990000dc08783b */ /* 0x000eae0000004200 */
[C---:B------:R-:W-:Y:S08]  /*5870*/  HMMA.16816.F32.BF16 R108, R4.reuse, R106, R76 ;  /* 0x0000006a046c723c */ /* 0x040ff0000004184c */
[C---:B------:R-:W-:Y:S01]  /*5880*/  HMMA.16816.F32.BF16 R76, R4.reuse, R92, R24 ;  /* 0x0000005c044c723c */ /* 0x040fe20000041818 */
[----:B------:R-:W-:Y:S07]  /*5890*/  LDSM.16.MT88.4 R24, [R219+0x9900] ;  /* 0x00990000db18783b */ /* 0x000fee0000004200 */
[C---:B------:R-:W-:Y:S01]  /*58a0*/  HMMA.16816.F32.BF16 R92, R4.reuse, R94, R20 ;  /* 0x0000005e045c723c */ /* 0x040fe20000041814 */
[----:B------:R-:W3:Y:S07]  /*58b0*/  LDSM.16.MT88.4 R20, [R217+0x9900] ;  /* 0x00990000d914783b */ /* 0x000eee0000004200 */
[C---:B------:R-:W-:Y:S08]  /*58c0*/  HMMA.16816.F32.BF16 R112, R4.reuse, R104, R80 ;  /* 0x000000680470723c */ /* 0x040ff00000041850 */
[C---:B------:R-:W-:Y:S08]  /*58d0*/  HMMA.16816.F32.BF16 R104, R4.reuse, R100, R72 ;  /* 0x000000640468723c */ /* 0x040ff00000041848 */
[C---:B-1----:R-:W-:Y:S01]  /*58e0*/  HMMA.16816.F32.BF16 R72, R4.reuse, R88, R16 ;  /* 0x000000580448723c */ /* 0x042fe20000041810 */
[----:B------:R-:W1:Y:S07]  /*58f0*/  LDSM.16.MT88.4 R16, [R218+0x9900] ;  /* 0x00990000da10783b */ /* 0x000e6e0000004200 */
[C---:B------:R-:W-:Y:S08]  /*5900*/  HMMA.16816.F32.BF16 R88, R4.reuse, R90, R40 ;  /* 0x0000005a0458723c */ /* 0x040ff00000041828 */
[C---:B--2---:R-:W-:Y:S07]  /*5910*/  HMMA.16816.F32.BF16 R40, R4.reuse, R10, R44 ;  /* 0x0000000a0428723c */ /* 0x044fee000004182c */
[----:B------:R-:W-:Y:S01]  /*5920*/  IMAD.MOV.U32 R46, RZ, RZ, R189 ;  /* 0x000000ffff2e7224 */ /* 0x000fe200078e00bd */
[----:B---3--:R-:W-:Y:S01]  /*5930*/  HMMA.16816.F32.BF16 R68, R4, R20, R68 ;  /* 0x000000140444723c */ /* 0x008fe20000041844 */
[----:B------:R2:W3:Y:S01]  /*5940*/  MUFU.EX2 R189, R2 ;  /* 0x0000000200bd7308 */ /* 0x0004e20000000800 */
[----:B------:R-:W-:Y:S01]  /*5950*/  IMAD.MOV.U32 R47, RZ, RZ, R191 ;  /* 0x000000ffff2f7224 */ /* 0x000fe200078e00bf */
[----:B------:R-:W-:Y:S01]  /*5960*/  MOV R45, R187 ;  /* 0x000000bb002d7202 */ /* 0x000fe20000000f00 */
[----:B------:R-:W-:-:S03]  /*5970*/  IMAD.MOV.U32 R44, RZ, RZ, R186 ;  /* 0x000000ffff2c7224 */ /* 0x000fc600078e00ba */
[----:B------:R-:W-:Y:S01]  /*5980*/  MOV R20, R252 ;  /* 0x000000fc00147202 */ /* 0x000fe20000000f00 */
[C---:B------:R-:W-:Y:S07]  /*5990*/  HMMA.16816.F32.BF16 R60, R4.reuse, R22, R60 ;  /* 0x00000016043c723c */ /* 0x040fee000004183c */
[----:B------:R-:W-:Y:S01]  /*59a0*/  MOV R22, R209 ;  /* 0x000000d100167202 */ /* 0x000fe20000000f00 */
[----:B------:R-:W-:Y:S01]  /*59b0*/  HMMA.16816.F32.BF16 R48, R4, R8, R48 ;  /* 0x000000080430723c */ /* 0x000fe20000041830 */
[----:B--2---:R-:W-:Y:S01]  /*59c0*/  FFMA.FTZ R2, R121, c[0x0][0x2d0], -R12 ;  /* 0x0000b40079027a23 */ /* 0x004fe2000001080c */
[----:B------:R-:W2:Y:S01]  /*59d0*/  LDSM.16.MT88.4 R8, [R217+0x1100] ;  /* 0x00110000d908783b */ /* 0x000ea20000004200 */
[----:B------:R-:W-:-:S02]  /*59e0*/  IMAD.MOV.U32 R23, RZ, RZ, R222 ;  /* 0x000000ffff177224 */ /* 0x000fc400078e00de */
[----:B------:R4:W-:Y:S03]  /*59f0*/  MUFU.EX2 R21, R2 ;  /* 0x0000000200157308 */ /* 0x0009e60000000800 */
[C---:B-1----:R-:W-:Y:S08]  /*5a00*/  HMMA.16816.F32.BF16 R56, R4.reuse, R16, R56 ;  /* 0x000000100438723c */ /* 0x042ff00000041838 */
[----:B------:R-:W-:Y:S01]  /*5a10*/  HMMA.16816.F32.BF16 R52, R4, R18, R52 ;  /* 0x000000120434723c */ /* 0x000fe20000041834 */
[----:B------:R-:W1:Y:S01]  /*5a20*/  LDSM.16.MT88.4 R16, [R218+0x1100] ;  /* 0x00110000da10783b */ /* 0x000e620000004200 */
[----:B----4-:R-:W-:-:S06]  /*5a30*/  FFMA.FTZ R2, R123, c[0x0][0x2d0], -R12 ;  /* 0x0000b4007b027a23 */ /* 0x010fcc000001080c */
[C---:B------:R-:W-:Y:S01]  /*5a40*/  HMMA.16816.F32.BF16 R100, R4.reuse, R102, R36 ;  /* 0x000000660464723c */ /* 0x040fe20000041824 */
[----:B------:R4:W1:Y:S07]  /*5a50*/  MUFU.EX2 R209, R2 ;  /* 0x0000000200d17308 */ /* 0x00086e0000000800 */
[C---:B------:R-:W-:Y:S08]  /*5a60*/  HMMA.16816.F32.BF16 R80, R4.reuse, R96, R32 ;  /* 0x000000600450723c */ /* 0x040ff00000041820 */
[----:B------:R-:W-:Y:S01]  /*5a70*/  HMMA.16816.F32.BF16 R96, R4, R98, R28 ;  /* 0x000000620460723c */ /* 0x000fe2000004181c */
[----:B----4-:R-:W-:-:S04]  /*5a80*/  FFMA.FTZ R2, R116, c[0x0][0x2d0], -R0 ;  /* 0x0000b40074027a23 */ /* 0x010fc80000010800 */
[----:B------:R4:W-:Y:S03]  /*5a90*/  MUFU.EX2 R222, R2 ;  /* 0x0000000200de7308 */ /* 0x0009e60000000800 */
[C---:B------:R-:W-:Y:S07]  /*5aa0*/  HMMA.16816.F32.BF16 R36, R4.reuse, R24, R84 ;  /* 0x000000180424723c */ /* 0x040fee0000041854 */
[----:B------:R-:W-:Y:S01]  /*5ab0*/  IMAD.MOV.U32 R87, RZ, RZ, R185 ;  /* 0x000000ffff577224 */ /* 0x000fe200078e00b9 */
[----:B------:R-:W-:Y:S01]  /*5ac0*/  HMMA.16816.F32.BF16 R32, R4, R26, R64 ;  /* 0x0000001a0420723c */ /* 0x000fe20000041840 */
[----:B------:R-:W-:Y:S01]  /*5ad0*/  MOV R86, R184 ;  /* 0x000000b800567202 */ /* 0x000fe20000000f00 */
[----:B----4-:R-:W-:-:S05]  /*5ae0*/  FFMA.FTZ R2, R119, c[0x0][0x2d0], -R0 ;  /* 0x0000b40077027a23 */ /* 0x010fca0000010800 */
[----:B---3--:R-:W-:Y:S01]  /*5af0*/  F2FP.BF16.PACK_AB R4, R189, R216 ;  /* 0x000000d8bd04723e */ /* 0x008fe200000010ff */
[----:B------:R3:W4:Y:S01]  /*5b00*/  MUFU.EX2 R252, R2 ;  /* 0x0000000200fc7308 */ /* 0x0007220000000800 */
[----:B-1----:R-:W-:Y:S01]  /*5b10*/  F2FP.BF16.PACK_AB R6, R209, R21 ;  /* 0x00000015d106723e */ /* 0x002fe200000010ff */
[----:B---3--:R-:W-:Y:S01]  /*5b20*/  FFMA.FTZ R2, R118, c[0x0][0x2d0], -R0 ;  /* 0x0000b40076027a23 */ /* 0x008fe20000010800 */
[----:B----4-:R-:W-:-:S05]  /*5b30*/  F2FP.BF16.PACK_AB R5, R252, R222 ;  /* 0x000000defc05723e */ /* 0x010fca00000010ff */
[----:B------:R1:W-:Y:S02]  /*5b40*/  MUFU.EX2 R191, R2 ;  /* 0x0000000200bf7308 */ /* 0x0003e40000000800 */
[----:B-1----:R-:W-:-:S06]  /*5b50*/  FFMA.FTZ R2, R117, c[0x0][0x2d0], -R0 ;  /* 0x0000b40075027a23 */ /* 0x002fcc0000010800 */
[----:B------:R-:W1:Y:S02]  /*5b60*/  MUFU.EX2 R15, R2 ;  /* 0x00000002000f7308 */ /* 0x000e640000000800 */
[----:B-1----:R-:W-:Y:S01]  /*5b70*/  F2FP.BF16.PACK_AB R7, R15, R191 ;  /* 0x000000bf0f07723e */ /* 0x002fe200000010ff */
[----:B------:R-:W-:Y:S02]  /*5b80*/  FFMA.FTZ R2, R197, c[0x0][0x2d0], -R12 ;  /* 0x0000b400c5027a23 */ /* 0x000fe4000001080c */
[----:B------:R-:W-:-:S03]  /*5b90*/  IMAD.MOV.U32 R197, RZ, RZ, R222 ;  /* 0x000000ffffc57224 */ /* 0x000fc600078e00de */
[----:B------:R1:W-:Y:S01]  /*5ba0*/  MUFU.EX2 R222, R2 ;  /* 0x0000000200de7308 */ /* 0x0003e20000000800 */
[C---:B--2---:R-:W-:Y:S08]  /*5bb0*/  HMMA.16816.F32.BF16 R136, R4.reuse, R8, R136 ;  /* 0x000000080488723c */ /* 0x044ff00000041888 */
[----:B------:R-:W-:Y:S01]  /*5bc0*/  HMMA.16816.F32.BF16 R24, R4, R10, R144 ;  /* 0x0000000a0418723c */ /* 0x000fe20000041890 */
[----:B------:R-:W2:Y:S01]  /*5bd0*/  LDSM.16.MT88.4 R8, [R220+0x1100] ;  /* 0x00110000dc08783b */ /* 0x000ea20000004200 */
[----:B-1----:R-:W-:Y:S01]  /*5be0*/  FFMA.FTZ R2, R196, c[0x0][0x2d0], -R12 ;  /* 0x0000b400c4027a23 */ /* 0x002fe2000001080c */
[----:B------:R-:W-:-:S05]  /*5bf0*/  MOV R196, R46 ;  /* 0x0000002e00c47202 */ /* 0x000fca0000000f00 */
[C---:B------:R-:W-:Y:S08]  /*5c00*/  HMMA.16816.F32.BF16 R144, R4.reuse, R16, R180 ;  /* 0x000000100490723c */ /* 0x040ff000000418b4 */
        /* <DEDUP_REMOVED lines=18> */
[----:B------:R-:W-:Y:S01]  /*5d30*/  HMMA.16816.F32.BF16 R184, R4, R18, R108 ;  /* 0x0000001204b8723c */ /* 0x000fe2000004186c */
[----:B------:R-:W1:Y:S01]  /*5d40*/  LDSM.16.MT88.4 R16, [R218+0x7100] ;  /* 0x00710000da10783b */ /* 0x000e620000004200 */
[----:B------:R3:W-:Y:S05]  /*5d50*/  MUFU.EX2 R111, R2 ;  /* 0x00000002006f7308 */ /* 0x0007ea0000000800 */
[----:B------:R-:W-:Y:S01]  /*5d60*/  IMAD.MOV.U32 R110, RZ, RZ, R86 ;  /* 0x000000ffff6e7224 */ /* 0x000fe200078e0056 */
[----:B------:R-:W-:Y:S01]  /*5d70*/  MOV R108, R44 ;  /* 0x0000002c006c7202 */ /* 0x000fe20000000f00 */
[----:B------:R-:W-:-:S02]  /*5d80*/  IMAD.MOV.U32 R109, RZ, RZ, R87 ;  /* 0x000000ffff6d7224 */ /* 0x000fc400078e0057 */
[----:B---3--:R-:W-:Y:S02]  /*5d90*/  FFMA.FTZ R2, R195, c[0x0][0x2d0], -R12 ;  /* 0x0000b400c3027a23 */ /* 0x008fe4000001080c */
[----:B------:R-:W-:Y:S02]  /*5da0*/  IMAD.MOV.U32 R195, RZ, RZ, R13 ;  /* 0x000000ffffc37224 */ /* 0x000fe400078e000d */
[----:B------:R3:W-:Y:S01]  /*5db0*/  MUFU.EX2 R13, R2 ;  /* 0x00000002000d7308 */ /* 0x0007e20000000800 */
[C---:B--2---:R-:W-:Y:S07]  /*5dc0*/  HMMA.16816.F32.BF16 R180, R4.reuse, R8, R104 ;  /* 0x0000000804b4723c */ /* 0x044fee0000041868 */
[----:B------:R-:W-:Y:S01]  /*5dd0*/  IMAD.MOV.U32 R106, RZ, RZ, R47 ;  /* 0x000000ffff6a7224 */ /* 0x000fe200078e002f */
[----:B------:R-:W-:Y:S01]  /*5de0*/  HMMA.16816.F32.BF16 R172, R4, R10, R100 ;  /* 0x0000000a04ac723c */ /* 0x000fe20000041864 */
[----:B------:R-:W2:Y:S01]  /*5df0*/  LDSM.16.MT88.4 R8, [R220+0x7100] ;  /* 0x00710000dc08783b */ /* 0x000ea20000004200 */
[----:B------:R-:W-:Y:S01]  /*5e00*/  MOV R105, R22 ;  /* 0x0000001600697202 */ /* 0x000fe20000000f00 */
[----:B------:R-:W-:-:S02]  /*5e10*/  IMAD.MOV.U32 R104, RZ, RZ, R23 ;  /* 0x000000ffff687224 */ /* 0x000fc400078e0017 */
[----:B------:R-:W-:Y:S02]  /*5e20*/  IMAD.MOV.U32 R47, RZ, RZ, R20 ;  /* 0x000000ffff2f7224 */ /* 0x000fe400078e0014 */
[----:B------:R-:W-:Y:S01]  /*5e30*/  MOV R103, R21 ;  /* 0x0000001500677202 */ /* 0x000fe20000000f00 */
[C---:B-1----:R-:W-:Y:S01]  /*5e40*/  HMMA.16816.F32.BF16 R168, R4.reuse, R16, R80 ;  /* 0x0000001004a8723c */ /* 0x042fe20000041850 */
[----:B------:R-:W1:Y:S01]  /*5e50*/  LDSM.16.MT88.4 R20, [R219+0x7100] ;  /* 0x00710000db14783b */ /* 0x000e620000004200 */
[----:B------:R-:W-:Y:S01]  /*5e60*/  IMAD.MOV.U32 R102, RZ, RZ, R191 ;  /* 0x000000ffff667224 */ /* 0x000fe200078e00bf */
[----:B------:R-:W-:Y:S01]  /*5e70*/  MOV R100, R189 ;  /* 0x000000bd00647202 */ /* 0x000fe20000000f00 */
[----:B------:R-:W-:Y:S02]  /*5e80*/  IMAD.MOV.U32 R101, RZ, RZ, R190 ;  /* 0x000000ffff657224 */ /* 0x000fe400078e00be */
[----:B---3--:R-:W-:Y:S02]  /*5e90*/  FFMA.FTZ R2, R194, c[0x0][0x2d0], -R12 ;  /* 0x0000b400c2027a23 */ /* 0x008fe4000001080c */
[----:B------:R-:W-:Y:S01]  /*5ea0*/  HMMA.16816.F32.BF16 R164, R4, R18, R96 ;  /* 0x0000001204a4723c */ /* 0x000fe20000041860 */
[----:B------:R-:W3:Y:S01]  /*5eb0*/  LDSM.16.MT88.4 R16, [R217+0xa100] ;  /* 0x00a10000d910783b */ /* 0x000ee20000004200 */
[----:B------:R-:W-:-:S02]  /*5ec0*/  IMAD.MOV.U32 R107, RZ, RZ, R45 ;  /* 0x000000ffff6b7224 */ /* 0x000fc400078e002d */
[----:B------:R-:W-:-:S04]  /*5ed0*/  IMAD.MOV.U32 R194, RZ, RZ, R47 ;  /* 0x000000ffffc27224 */ /* 0x000fc800078e002f */
[C---:B--2---:R-:W-:Y:S08]  /*5ee0*/  HMMA.16816.F32.BF16 R148, R4.reuse, R8, R76 ;  /* 0x000000080494723c */ /* 0x044ff0000004184c */
[C---:B------:R-:W-:Y:S01]  /*5ef0*/  HMMA.16816.F32.BF16 R96, R4.reuse, R10, R92 ;  /* 0x0000000a0460723c */ /* 0x040fe2000004185c */
[----:B------:R-:W2:Y:S07]  /*5f00*/  LDSM.16.MT88.4 R8, [R218+0xa100] ;  /* 0x00a10000da08783b */ /* 0x000eae0000004200 */
[C---:B-1----:R-:W-:Y:S01]  /*5f10*/  HMMA.16816.F32.BF16 R92, R4.reuse, R20, R72 ;  /* 0x00000014045c723c */ /* 0x042fe20000041848 */
[----:B------:R1:W4:Y:S06]  /*5f20*/  MUFU.EX2 R20, R2 ;  /* 0x0000000200147308 */ /* 0x00032c0000000800 */
[----:B------:R-:W-:Y:S01]  /*5f30*/  IMAD.MOV.U32 R75, RZ, RZ, R188 ;  /* 0x000000ffff4b7224 */ /* 0x000fe200078e00bc */
[----:B---3--:R-:W-:Y:S01]  /*5f40*/  HMMA.16816.F32.BF16 R84, R4, R18, R60 ;  /* 0x000000120454723c */ /* 0x008fe2000004183c */
[----:B------:R-:W-:-:S02]  /*5f50*/  IMAD.MOV.U32 R73, RZ, RZ, R252 ;  /* 0x000000ffff497224 */ /* 0x000fc400078e00fc */
[----:B------:R-:W-:-:S05]  /*5f60*/  IMAD.MOV.U32 R74, RZ, RZ, R215 ;  /* 0x000000ffff4a7224 */ /* 0x000fca00078e00d7 */
[----:B------:R-:W-:Y:S01]  /*5f70*/  HMMA.16816.F32.BF16 R188, R4, R16, R68 ;  /* 0x0000001004bc723c */ /* 0x000fe20000041844 */
[----:B------:R-:W3:Y:S01]  /*5f80*/  LDSM.16.MT88.4 R16, [R220+0xa100] ;  /* 0x00a10000dc10783b */ /* 0x000ee20000004200 */
[----:B-1----:R-:W-:Y:S01]  /*5f90*/  FFMA.FTZ R2, R134, c[0x0][0x2d0], -R0 ;  /* 0x0000b40086027a23 */ /* 0x002fe20000010800 */
[----:B------:R-:W-:Y:S02]  /*5fa0*/  MOV R134, R75 ;  /* 0x0000004b00867202 */ /* 0x000fe40000000f00 */
[----:B------:R-:W-:-:S03]  /*5fb0*/  MOV R75, R214 ;  /* 0x000000d6004b7202 */ /* 0x000fc60000000f00 */
[C---:B------:R-:W-:Y:S08]  /*5fc0*/  HMMA.16816.F32.BF16 R88, R4.reuse, R22, R88 ;  /* 0x000000160458723c */ /* 0x040ff00000041858 */
[C---:B--2---:R-:W-:Y:S01]  /*5fd0*/  HMMA.16816.F32.BF16 R80, R4.reuse, R8, R56 ;  /* 0x000000080450723c */ /* 0x044fe20000041838 */
[----:B------:R1:W-:Y:S07]  /*5fe0*/  MUFU.EX2 R56, R2 ;  /* 0x0000000200387308 */ /* 0x0003ee0000000800 */
[----:B------:R-:W-:Y:S01]  /*5ff0*/  HMMA.16816.F32.BF16 R76, R4, R10, R52 ;  /* 0x0000000a044c723c */ /* 0x000fe20000041834 */
[----:B------:R-:W2:Y:S01]  /*6000*/  LDSM.16.MT88.4 R8, [R219+0xa100] ;  /* 0x00a10000db08783b */ /* 0x000ea20000004200 */
[----:B-1----:R-:W-:-:S02]  /*6010*/  FFMA.FTZ R2, R192, c[0x0][0x2d0], -R0 ;  /* 0x0000b400c0027a23 */ /* 0x002fc40000010800 */
[----:B----4-:R-:W-:Y:S02]  /*6020*/  IMAD.MOV.U32 R192, RZ, RZ, R20 ;  /* 0x000000ffffc07224 */ /* 0x010fe400078e0014 */
[----:B------:R-:W-:Y:S01]  /*6030*/  LDSM.16.MT88.4 R20, [R217+0x1900] ;  /* 0x00190000d914783b */ /* 0x000fe20000004200 */
[----:B------:R1:W4:Y:S01]  /*6040*/  MUFU.EX2 R214, R2 ;  /* 0x0000000200d67308 */ /* 0x0003220000000800 */
[C---:B---3--:R-:W-:Y:S08]  /*6050*/  HMMA.16816.F32.BF16 R44, R4.reuse, R16, R48 ;  /* 0x00000010042c723c */ /* 0x048ff00000041830 */
[----:B------:R-:W-:Y:S01]  /*6060*/  HMMA.16816.F32.BF16 R40, R4, R18, R40 ;  /* 0x000000120428723c */ /* 0x000fe20000041828 */
[----:B------:R-:W3:Y:S01]  /*6070*/  LDSM.16.MT88.4 R16, [R218+0x1900] ;  /* 0x00190000da10783b */ /* 0x000ee20000004200 */
[----:B-1----:R-:W-:-:S02]  /*6080*/  FFMA.FTZ R2, R135, c[0x0][0x2d0], -R0 ;  /* 0x0000b40087027a23 */ /* 0x002fc40000010800 */
[----:B------:R-:W-:Y:S02]  /*6090*/  IMAD.MOV.U32 R135, RZ, RZ, R196 ;  /* 0x000000ffff877224 */ /* 0x000fe400078e00c4 */
[----:B------:R1:W-:Y:S01]  /*60a0*/  MUFU.EX2 R252, R2 ;  /* 0x0000000200fc7308 */ /* 0x0003e20000000800 */
[----:B------:R-:W-:Y:S01]  /*60b0*/  IMAD.MOV.U32 R196, RZ, RZ, R100 ;  /* 0x000000ffffc47224 */ /* 0x000fe200078e0064 */
[C---:B--2---:R-:W-:Y:S08]  /*60c0*/  HMMA.16816.F32.BF16 R36, R4.reuse, R8, R36 ;  /* 0x000000080424723c */ /* 0x044ff00000041824 */
[----:B------:R-:W-:Y:S01]  /*60d0*/  HMMA.16816.F32.BF16 R32, R4, R10, R32 ;  /* 0x0000000a0420723c */ /* 0x000fe20000041820 */
[----:B-1----:R-:W-:Y:S01]  /*60e0*/  FFMA.FTZ R2, R193, c[0x0][0x2d0], -R0 ;  /* 0x0000b400c1027a23 */ /* 0x002fe20000010800 */
[----:B------:R-:W-:Y:S01]  /*60f0*/  LDSM.16.MT88.4 R8, [R220+0x4900] ;  /* 0x00490000dc08783b */ /* 0x000fe20000004200 */
[----:B------:R-:W-:-:S02]  /*6100*/  MOV R193, R101 ;  /* 0x0000006500c17202 */ /* 0x000fc40000000f00 */
[----:B------:R-:W1:Y:S02]  /*6110*/  MUFU.EX2 R215, R2 ;  /* 0x0000000200d77308 */ /* 0x000e640000000800 */
[----:B------:R-:W-:Y:S02]  /*6120*/  F2FP.BF16.PACK_AB R4, R111, R222 ;  /* 0x000000de6f04723e */ /* 0x000fe400000010ff */
[----:B----4-:R-:W-:Y:S02]  /*6130*/  F2FP.BF16.PACK_AB R5, R214, R56 ;  /* 0x00000038d605723e */ /* 0x010fe400000010ff */
[----:B------:R-:W-:Y:S02]  /*6140*/  F2FP.BF16.PACK_AB R6, R192, R13 ;  /* 0x0000000dc006723e */ /* 0x000fe400000010ff */
[----:B-1----:R-:W-:Y:S01]  /*6150*/  F2FP.BF16.PACK_AB R7, R215, R252 ;  /* 0x000000fcd707723e */ /* 0x002fe200000010ff */
[----:B------:R-:W-:-:S06]  /*6160*/  IMAD.MOV.U32 R2, RZ, RZ, R106 ;  /* 0x000000ffff027224 */ /* 0x000fcc00078e006a */
[C---:B---3--:R-:W-:Y:S01]  /*6170*/  HMMA.16816.F32.BF16 R52, R4.reuse, R18, R28 ;  /* 0x000000120434723c */ /* 0x048fe2000004181c */
[----:B------:R-:W1:Y:S07]  /*6180*/  LDSM.16.MT88.4 R28, [R220+0x1900] ;  /* 0x00190000dc1c783b */ /* 0x000e6e0000004200 */
[C---:B------:R-:W-:Y:S08]  /*6190*/  HMMA.16816.F32.BF16 R136, R4.reuse, R20, R136 ;  /* 0x000000140488723c */ /* 0x040ff00000041888 */
[C---:B------:R-:W-:Y:S01]  /*61a0*/  HMMA.16816.F32.BF16 R48, R4.reuse, R22, R24 ;  /* 0x000000160430723c */ /* 0x040fe20000041818 */
[----:B------:R-:W2:Y:S04]  /*61b0*/  LDSM.16.MT88.4 R20, [R217+0x4900] ;  /* 0x00490000d914783b */ /* 0x000ea80000004200 */
[----:B------:R-:W-:Y:S03]  /*61c0*/  LDSM.16.MT88.4 R24, [R219+0x1900] ;  /* 0x00190000db18783b */ /* 0x000fe60000004200 */
[C---:B------:R-:W-:Y:S01]  /*61d0*/  HMMA.16816.F32.BF16 R144, R4.reuse, R16, R144 ;  /* 0x000000100490723c */ /* 0x040fe20000041890 */
[----:B------:R-:W3:Y:S07]  /*61e0*/  LDSM.16.MT88.4 R16, [R218+0x4900] ;  /* 0x00490000da10783b */ /* 0x000eee0000004200 */
[C---:B-1----:R-:W-:Y:S07]  /*61f0*/  HMMA.16816.F32.BF16 R64, R4.reuse, R30, R64 ;  /* 0x0000001e0440723c */ /* 0x042fee0000041840 */
[----:B------:R-:W-:Y:S01]  /*6200*/  IMAD.MOV.U32 R30, RZ, RZ, R56 ;  /* 0x000000ffff1e7224 */ /* 0x000fe200078e0038 */
[----:B------:R-:W-:Y:S01]  /*6210*/  HMMA.16816.F32.BF16 R152, R4, R28, R152 ;  /* 0x0000001c0498723c */ /* 0x000fe20000041898 */
[----:B------:R-:W-:-:S06]  /*6220*/  IMAD.MOV.U32 R31, RZ, RZ, R75 ;  /* 0x000000ffff1f7224 */ /* 0x000fcc00078e004b */
[----:B------:R-:W-:Y:S01]  /*6230*/  IMAD.MOV.U32 R29, RZ, RZ, R73 ;  /* 0x000000ffff1d7224 */ /* 0x000fe200078e0049 */
[----:B--2---:R-:W-:Y:S01]  /*6240*/  HMMA.16816.F32.BF16 R68, R4, R20, R124 ;  /* 0x000000140444723c */ /* 0x004fe2000004187c */
[----:B------:R-:W-:-:S07]  /*6250*/  MOV R28, R74 ;  /* 0x0000004a001c7202 */ /* 0x000fce0000000f00 */
[C---:B------:R-:W-:Y:S01]  /*6260*/  HMMA.16816.F32.BF16 R56, R4.reuse, R22, R128 ;  /* 0x000000160438723c */ /* 0x040fe20000041880 */
[----:B------:R-:W1:Y:S06]  /*6270*/  LDSM.16.MT88.4 R20, [R217+0x7900] ;  /* 0x00790000d914783b */ /* 0x000e6c0000004200 */
[----:B------:R-:W-:Y:S01]  /*6280*/  MOV R130, R192 ;  /* 0x000000c000827202 */ /* 0x000fe20000000f00 */
[----:B------:R-:W-:Y:S01]  /*6290*/  IMAD.MOV.U32 R128, RZ, RZ, R194 ;  /* 0x000000ffff807224 */ /* 0x000fe200078e00c2 */
[----:B---3--:R-:W-:Y:S01]  /*62a0*/  HMMA.16816.F32.BF16 R176, R4, R16, R176 ;  /* 0x0000001004b0723c */ /* 0x008fe200000418b0 */
[----:B------:R-:W-:Y:S01]  /*62b0*/  IMAD.MOV.U32 R129, RZ, RZ, R134 ;  /* 0x000000ffff817224 */ /* 0x000fe200078e0086 */
[----:B------:R-:W-:Y:S01]  /*62c0*/  MOV R134, R195 ;  /* 0x000000c300867202 */ /* 0x000fe20000000f00 */
[----:B------:R-:W-:Y:S01]  /*62d0*/  IMAD.MOV.U32 R192, RZ, RZ, R102 ;  /* 0x000000ffffc07224 */ /* 0x000fe200078e0066 */
[----:B------:R-:W-:Y:S01]  /*62e0*/  MOV R195, R104 ;  /* 0x0000006800c37202 */ /* 0x000fe20000000f00 */
[----:B------:R-:W-:-:S02]  /*62f0*/  IMAD.MOV.U32 R194, RZ, RZ, R103 ;  /* 0x000000ffffc27224 */ /* 0x000fc400078e0067 */
[----:B------:R-:W-:Y:S01]  /*6300*/  IMAD.MOV.U32 R131, RZ, RZ, R105 ;  /* 0x000000ffff837224 */ /* 0x000fe200078e0069 */
[C---:B------:R-:W-:Y:S01]  /*6310*/  HMMA.16816.F32.BF16 R100, R4.reuse, R18, R140 ;  /* 0x000000120464723c */ /* 0x040fe2000004188c */
[----:B------:R-:W2:Y:S06]  /*6320*/  LDSM.16.MT88.4 R16, [R218+0x7900] ;  /* 0x00790000da10783b */ /* 0x000eac0000004200 */
[----:B------:R-:W-:Y:S01]  /*6330*/  MOV R143, R107 ;  /* 0x0000006b008f7202 */ /* 0x000fe20000000f00 */
[----:B------:R-:W-:Y:S01]  /*6340*/  IMAD.MOV.U32 R142, RZ, RZ, R108 ;  /* 0x000000ffff8e7224 */ /* 0x000fe200078e006c */
[----:B------:R-:W-:Y:S01]  /*6350*/  HMMA.16816.F32.BF16 R104, R4, R8, R156 ;  /* 0x000000080468723c */ /* 0x000fe2000004189c */
[----:B------:R-:W-:Y:S01]  /*6360*/  IMAD.MOV.U32 R141, RZ, RZ, R109 ;  /* 0x000000ffff8d7224 */ /* 0x000fe200078e006d */
[----:B------:R-:W-:-:S05]  /*6370*/  MOV R140, R110 ;  /* 0x0000006e008c7202 */ /* 0x000fca0000000f00 */
[----:B------:R-:W-:Y:S01]  /*6380*/  IMAD.MOV.U32 R159, RZ, RZ, R111 ;  /* 0x000000ffff9f7224 */ /* 0x000fe200078e006f */
[C---:B------:R-:W-:Y:S08]  /*6390*/  HMMA.16816.F32.BF16 R60, R4.reuse, R26, R120 ;  /* 0x0000001a043c723c */ /* 0x040ff00000041878 */
[C---:B------:R-:W-:Y:S01]  /*63a0*/  HMMA.16816.F32.BF16 R108, R4.reuse, R10, R160 ;  /* 0x0000000a046c723c */ /* 0x040fe200000418a0 */
[----:B------:R-:W3:Y:S06]  /*63b0*/  LDSM.16.MT88.4 R8, [R220+0x7900] ;  /* 0x00790000dc08783b */ /* 0x000eec0000004200 */
[----:B------:R-:W-:Y:S01]  /*63c0*/  IMAD.MOV.U32 R160, RZ, RZ, R30 ;  /* 0x000000ffffa07224 */ /* 0x000fe200078e001e */
[----:B-1----:R-:W-:Y:S01]  /*63d0*/  HMMA.16816.F32.BF16 R120, R4, R20, R180 ;  /* 0x000000140478723c */ /* 0x002fe200000418b4 */
[----:B------:R-:W-:Y:S01]  /*63e0*/  MOV R161, R31 ;  /* 0x0000001f00a17202 */ /* 0x000fe20000000f00 */
[----:B------:R-:W-:-:S02]  /*63f0*/  IMAD.MOV.U32 R162, RZ, RZ, R28 ;  /* 0x000000ffffa27224 */ /* 0x000fc400078e001c */
[----:B------:R-:W-:Y:S02]  /*6400*/  IMAD.MOV.U32 R163, RZ, RZ, R29 ;  /* 0x000000ffffa37224 */ /* 0x000fe400078e001d */
[----:B------:R-:W-:Y:S01]  /*6410*/  LDSM.16.MT88.4 R28, [R219+0x7900] ;  /* 0x00790000db1c783b */ /* 0x000fe20000004200 */
[----:B------:R-:W-:Y:S01]  /*6420*/  IMAD.MOV.U32 R183, RZ, RZ, R192 ;  /* 0x000000ffffb77224 */ /* 0x000fe200078e00c0 */
[C---:B------:R-:W-:Y:S01]  /*6430*/  HMMA.16816.F32.BF16 R124, R4.reuse, R22, R172 ;  /* 0x00000016047c723c */ /* 0x040fe200000418ac */
[----:B------:R-:W-:Y:S01]  /*6440*/  IMAD.MOV.U32 R182, RZ, RZ, R194 ;  /* 0x000000ffffb67224 */ /* 0x000fe200078e00c2 */
[----:B------:R-:W1:Y:S01]  /*6450*/  LDSM.16.MT88.4 R20, [R217+0xa900] ;  /* 0x00a90000d914783b */ /* 0x000e620000004200 */
[----:B------:R-:W-:Y:S02]  /*6460*/  IMAD.MOV.U32 R181, RZ, RZ, R163 ;  /* 0x000000ffffb57224 */ /* 0x000fe400078e00a3 */
[----:B------:R-:W-:Y:S02]  /*6470*/  IMAD.MOV.U32 R180, RZ, RZ, R140 ;  /* 0x000000ffffb47224 */ /* 0x000fe400078e008c */
[----:B------:R-:W-:Y:S01]  /*6480*/  MOV R172, R159 ;  /* 0x0000009f00ac7202 */ /* 0x000fe20000000f00 */
[----:B------:R-:W-:Y:S01]  /*6490*/  HMMA.16816.F32.BF16 R72, R4, R24, R116 ;  /* 0x000000180448723c */ /* 0x000fe20000041874 */
[----:B------:R-:W4:Y:S01]  /*64a0*/  LDSM.16.MT88.4 R24, [R219+0x4900] ;  /* 0x00490000db18783b */ /* 0x000f220000004200 */
[----:B------:R-:W-:Y:S01]  /*64b0*/  IMAD.MOV.U32 R174, RZ, RZ, R2 ;  /* 0x000000ffffae7224 */ /* 0x000fe200078e0002 */
[----:B------:R-:W-:Y:S01]  /*64c0*/  MOV R175, R135 ;  /* 0x0000008700af7202 */ /* 0x000fe20000000f00 */
[----:B------:R-:W-:-:S02]  /*64d0*/  FFMA.FTZ R2, R202, c[0x0][0x2d0], -R12 ;  /* 0x0000b400ca027a23 */ /* 0x000fc4000001080c */
[----:B------:R-:W-:Y:S02]  /*64e0*/  IMAD.MOV.U32 R173, RZ, RZ, R129 ;  /* 0x000000ffffad7224 */ /* 0x000fe400078e0081 */
[C---:B--2---:R-:W-:Y:S08]  /*64f0*/  HMMA.16816.F32.BF16 R168, R4.reuse, R16, R168 ;  /* 0x0000001004a8723c */ /* 0x044ff000000418a8 */
[C---:B------:R-:W-:Y:S01]  /*6500*/  HMMA.16816.F32.BF16 R156, R4.reuse, R18, R164 ;  /* 0x00000012049c723c */ /* 0x040fe200000418a4 */
[----:B------:R-:W-:Y:S07]  /*6510*/  LDSM.16.MT88.4 R16, [R218+0xa900] ;  /* 0x00a90000da10783b */ /* 0x000fee0000004200 */
[C---:B---3--:R-:W-:Y:S08]  /*6520*/  HMMA.16816.F32.BF16 R164, R4.reuse, R8, R148 ;  /* 0x0000000804a4723c */ /* 0x048ff00000041894 */
[C---:B------:R-:W-:Y:S01]  /*6530*/  HMMA.16816.F32.BF16 R148, R4.reuse, R10, R96 ;  /* 0x0000000a0494723c */ /* 0x040fe20000041860 */
[----:B------:R-:W2:Y:S06]  /*6540*/  LDSM.16.MT88.4 R8, [R220+0xa900] ;  /* 0x00a90000dc08783b */ /* 0x000eac0000004200 */
[----:B------:R-:W-:Y:S01]  /*6550*/  IMAD.MOV.U32 R99, RZ, RZ, R160 ;  /* 0x000000ffff637224 */ /* 0x000fe200078e00a0 */
[----:B-1----:R-:W-:Y:S01]  /*6560*/  HMMA.16816.F32.BF16 R188, R4, R20, R188 ;  /* 0x0000001404bc723c */ /* 0x002fe200000418bc */
[----:B------:R-:W-:Y:S01]  /*6570*/  IMAD.MOV.U32 R98, RZ, RZ, R161 ;  /* 0x000000ffff627224 */ /* 0x000fe200078e00a1 */
[----:B------:R-:W-:Y:S01]  /*6580*/  MOV R97, R162 ;  /* 0x000000a200617202 */ /* 0x000fe20000000f00 */
[----:B------:R-:W-:Y:S01]  /*6590*/  IMAD.MOV.U32 R202, RZ, RZ, R99 ;  /* 0x000000ffffca7224 */ /* 0x000fe200078e0063 */
[----:B------:R-:W-:-:S03]  /*65a0*/  MOV R96, R141 ;  /* 0x0000008d00607202 */ /* 0x000fc60000000f00 */
[----:B------:R-:W-:Y:S01]  /*65b0*/  MOV R21, R193 ;  /* 0x000000c100157202 */ /* 0x000fe20000000f00 */
[----:B----4-:R-:W-:Y:S01]  /*65c0*/  HMMA.16816.F32.BF16 R116, R4, R26, R184 ;  /* 0x0000001a0474723c */ /* 0x010fe200000418b8 */
[----:B------:R-:W-:-:S06]  /*65d0*/  MOV R20, R195 ;  /* 0x000000c300147202 */ /* 0x000fcc0000000f00 */
        /* <DEDUP_REMOVED lines=8> */
[----:B------:R-:W-:Y:S01]  /*6660*/  HMMA.16816.F32.BF16 R112, R4, R24, R112 ;  /* 0x000000180470723c */ /* 0x000fe20000041870 */
[----:B------:R1:W-:Y:S01]  /*6670*/  MUFU.EX2 R210, R2 ;  /* 0x0000000200d27308 */ /* 0x0003e20000000800 */
[----:B------:R-:W3:Y:S01]  /*6680*/  LDSM.16.MT88.4 R24, [R219+0xa900] ;  /* 0x00a90000db18783b */ /* 0x000ee20000004200 */
[----:B------:R-:W-:Y:S01]  /*6690*/  IMAD.MOV.U32 R87, RZ, RZ, R131 ;  /* 0x000000ffff577224 */ /* 0x000fe200078e0083 */
[----:B------:R-:W-:Y:S01]  /*66a0*/  MOV R84, R208 ;  /* 0x000000d000547202 */ /* 0x000fe20000000f00 */
[----:B------:R-:W-:-:S03]  /*66b0*/  IMAD.MOV.U32 R85, RZ, RZ, R209 ;  /* 0x000000ffff557224 */ /* 0x000fc600078e00d1 */
[C---:B------:R-:W-:Y:S07]  /*66c0*/  HMMA.16816.F32.BF16 R160, R4.reuse, R28, R92 ;  /* 0x0000001c04a0723c */ /* 0x040fee000004185c */
[----:B------:R-:W-:Y:S01]  /*66d0*/  MOV R93, R128 ;  /* 0x00000080005d7202 */ /* 0x000fe20000000f00 */
[----:B------:R-:W-:Y:S01]  /*66e0*/  IMAD.MOV.U32 R92, RZ, RZ, R130 ;  /* 0x000000ffff5c7224 */ /* 0x000fe200078e0082 */
[----:B--2---:R-:W-:Y:S01]  /*66f0*/  HMMA.16816.F32.BF16 R40, R4, R10, R40 ;  /* 0x0000000a0428723c */ /* 0x004fe20000041828 */
[----:B-1----:R-:W-:-:S02]  /*6700*/  FFMA.FTZ R2, R203, c[0x0][0x2d0], -R12 ;  /* 0x0000b400cb027a23 */ /* 0x002fc4000001080c */
[----:B------:R-:W-:Y:S02]  /*6710*/  IMAD.MOV.U32 R95, RZ, RZ, R142 ;  /* 0x000000ffff5f7224 */ /* 0x000fe400078e008e */
[----:B------:R1:W2:Y:S01]  /*6720*/  MUFU.EX2 R212, R2 ;  /* 0x0000000200d47308 */ /* 0x0002a20000000800 */
[----:B------:R-:W-:Y:S02]  /*6730*/  IMAD.MOV.U32 R94, RZ, RZ, R143 ;  /* 0x000000ffff5e7224 */ /* 0x000fe400078e008f */
[----:B------:R-:W-:Y:S01]  /*6740*/  HMMA.16816.F32.BF16 R128, R4, R16, R80 ;  /* 0x000000100480723c */ /* 0x000fe20000041850 */
[----:B------:R-:W-:-:S07]  /*6750*/  IMAD.MOV.U32 R203, RZ, RZ, R98 ;  /* 0x000000ffffcb7224 */ /* 0x000fce00078e0062 */
[----:B------:R-:W-:Y:S01]  /*6760*/  HMMA.16816.F32.BF16 R80, R4, R18, R76 ;  /* 0x000000120450723c */ /* 0x000fe2000004184c */
[----:B------:R-:W-:Y:S01]  /*6770*/  LDSM.16.MT88.4 R16, [R218+0x2100] ;  /* 0x00210000da10783b */ /* 0x000fe20000004200 */
[----:B-1----:R-:W-:Y:S01]  /*6780*/  FFMA.FTZ R2, R204, c[0x0][0x2d0], -R12 ;  /* 0x0000b400cc027a23 */ /* 0x002fe2000001080c */
[----:B------:R-:W-:-:S05]  /*6790*/  MOV R204, R97 ;  /* 0x0000006100cc7202 */ /* 0x000fca0000000f00 */
[C---:B------:R-:W-:Y:S01]  /*67a0*/  HMMA.16816.F32.BF16 R76, R4.reuse, R8, R44 ;  /* 0x00000008044c723c */ /* 0x040fe2000004182c */
[----:B------:R1:W-:Y:S01]  /*67b0*/  MUFU.EX2 R213, R2 ;  /* 0x0000000200d57308 */ /* 0x0003e20000000800 */
[----:B------:R-:W4:Y:S06]  /*67c0*/  LDSM.16.MT88.4 R8, [R217+0x2100] ;  /* 0x00210000d908783b */ /* 0x000f2c0000004200 */
[C---:B------:R-:W-:Y:S08]  /*67d0*/  HMMA.16816.F32.BF16 R140, R4.reuse, R30, R88 ;  /* 0x0000001e048c723c */ /* 0x040ff00000041858 */
[----:B---3--:R-:W-:Y:S01]  /*67e0*/  HMMA.16816.F32.BF16 R36, R4, R24, R36 ;  /* 0x000000180424723c */ /* 0x008fe20000041824 */
[----:B-1----:R-:W-:-:S02]  /*67f0*/  FFMA.FTZ R2, R205, c[0x0][0x2d0], -R12 ;  /* 0x0000b400cd027a23 */ /* 0x002fc4000001080c */
[----:B------:R-:W-:Y:S02]  /*6800*/  IMAD.MOV.U32 R205, RZ, RZ, R96 ;  /* 0x000000ffffcd7224 */ /* 0x000fe400078e0060 */
[----:B------:R1:W3:Y:S03]  /*6810*/  MUFU.EX2 R211, R2 ;  /* 0x0000000200d37308 */ /* 0x0002e60000000800 */
[----:B------:R-:W-:Y:S07]  /*6820*/  HMMA.16816.F32.BF16 R32, R4, R26, R32 ;  /* 0x0000001a0420723c */ /* 0x000fee0000041820 */
[----:B--2---:R-:W-:Y:S01]  /*6830*/  F2FP.BF16.PACK_AB R4, R212, R210 ;  /* 0x000000d2d404723e */ /* 0x004fe200000010ff */
[----:B-1----:R-:W-:Y:S01]  /*6840*/  FFMA.FTZ R2, R198, c[0x0][0x2d0], -R0 ;  /* 0x0000b400c6027a23 */ /* 0x002fe20000010800 */
[----:B---3--:R-:W-:Y:S01]  /*6850*/  F2FP.BF16.PACK_AB R6, R211, R213 ;  /* 0x000000d5d306723e */ /* 0x008fe200000010ff */
[----:B------:R-:W-:-:S02]  /*6860*/  IMAD.MOV.U32 R198, RZ, RZ, R95 ;  /* 0x000000ffffc67224 */ /* 0x000fc400078e005f */
[----:B------:R1:W-:Y:S02]  /*6870*/  MUFU.EX2 R134, R2 ;  /* 0x0000000200867308 */ /* 0x0003e40000000800 */
[----:B-1----:R-:W-:Y:S01]  /*6880*/  FFMA.FTZ R2, R201, c[0x0][0x2d0], -R0 ;  /* 0x0000b400c9027a23 */ /* 0x002fe20000010800 */
[----:B------:R-:W-:-:S05]  /*6890*/  MOV R201, R94 ;  /* 0x0000005e00c97202 */ /* 0x000fca0000000f00 */
[----:B------:R1:W2:Y:S02]  /*68a0*/  MUFU.EX2 R135, R2 ;  /* 0x0000000200877308 */ /* 0x0002a40000000800 */
[----:B-1----:R-:W-:Y:S01]  /*68b0*/  FFMA.FTZ R2, R200, c[0x0][0x2d0], -R0 ;  /* 0x0000b400c8027a23 */ /* 0x002fe20000010800 */
[----:B--2---:R-:W-:Y:S01]  /*68c0*/  F2FP.BF16.PACK_AB R5, R135, R134 ;  /* 0x000000868705723e */ /* 0x004fe200000010ff */
[----:B------:R-:W-:-:S04]  /*68d0*/  IMAD.MOV.U32 R200, RZ, RZ, R93 ;  /* 0x000000ffffc87224 */ /* 0x000fc800078e005d */
[----:B------:R1:W-:Y:S02]  /*68e0*/  MUFU.EX2 R208, R2 ;  /* 0x0000000200d07308 */ /* 0x0003e40000000800 */
[----:B-1----:R-:W-:Y:S02]  /*68f0*/  FFMA.FTZ R2, R199, c[0x0][0x2d0], -R0 ;  /* 0x0000b400c7027a23 */ /* 0x002fe40000010800 */
[----:B------:R-:W-:-:S04]  /*6900*/  IMAD.MOV.U32 R199, RZ, RZ, R92 ;  /* 0x000000ffffc77224 */ /* 0x000fc800078e005c */
[----:B------:R-:W1:Y:S02]  /*6910*/  MUFU.EX2 R209, R2 ;  /* 0x0000000200d17308 */ /* 0x000e640000000800 */
[----:B-1----:R-:W-:Y:S02]  /*6920*/  F2FP.BF16.PACK_AB R7, R209, R208 ;  /* 0x000000d0d107723e */ /* 0x002fe400000010ff */
[----:B------:R-:W-:-:S05]  /*6930*/  MOV R2, R21 ;  /* 0x0000001500027202 */ /* 0x000fca0000000f00 */
[C---:B----4-:R-:W-:Y:S08]  /*6940*/  HMMA.16816.F32.BF16 R136, R4.reuse, R8, R136 ;  /* 0x000000080488723c */ /* 0x050ff00000041888 */
[C---:B------:R-:W-:Y:S01]  /*6950*/  HMMA.16816.F32.BF16 R24, R4.reuse, R10, R48 ;  /* 0x0000000a0418723c */ /* 0x040fe20000041830 */
[----:B------:R-:W1:Y:S07]  /*6960*/  LDSM.16.MT88.4 R8, [R220+0x2100] ;  /* 0x00210000dc08783b */ /* 0x000e6e0000004200 */
[C---:B------:R-:W-:Y:S08]  /*6970*/  HMMA.16816.F32.BF16 R144, R4.reuse, R16, R144 ;  /* 0x000000100490723c */ /* 0x040ff00000041890 */
[C---:B------:R-:W-:Y:S01]  /*6980*/  HMMA.16816.F32.BF16 R28, R4.reuse, R18, R52 ;  /* 0x00000012041c723c */ /* 0x040fe20000041834 */
[----:B------:R-:W2:Y:S07]  /*6990*/  LDSM.16.MT88.4 R16, [R219+0x2100] ;  /* 0x00210000db10783b */ /* 0x000eae0000004200 */
[C---:B-1----:R-:W-:Y:S08]  /*69a0*/  HMMA.16816.F32.BF16 R152, R4.reuse, R8, R152 ;  /* 0x000000080498723c */ /* 0x042ff00000041898 */
[C---:B------:R-:W-:Y:S01]  /*69b0*/  HMMA.16816.F32.BF16 R88, R4.reuse, R10, R64 ;  /* 0x0000000a0458723c */ /* 0x040fe20000041840 */
[----:B------:R-:W1:Y:S06]  /*69c0*/  LDSM.16.MT88.4 R8, [R217+0x5100] ;  /* 0x00510000d908783b */ /* 0x000e6c0000004200 */
[----:B------:R-:W-:Y:S01]  /*69d0*/  IMAD.MOV.U32 R66, RZ, RZ, R87 ;  /* 0x000000ffff427224 */ /* 0x000fe200078e0057 */
[----:B--2---:R-:W-:Y:S01]  /*69e0*/  HMMA.16816.F32.BF16 R72, R4, R16, R72 ;  /* 0x000000100448723c */ /* 0x004fe20000041848 */
[----:B------:R-:W-:-:S02]  /*69f0*/  IMAD.MOV.U32 R67, RZ, RZ, R20 ;  /* 0x000000ffff437224 */ /* 0x000fc400078e0014 */
[----:B------:R-:W-:Y:S01]  /*6a00*/  LDSM.16.MT88.4 R20, [R218+0x8100] ;  /* 0x00810000da14783b */ /* 0x000fe20000004200 */
[----:B------:R-:W-:Y:S01]  /*6a10*/  IMAD.MOV.U32 R65, RZ, RZ, R172 ;  /* 0x000000ffff417224 */ /* 0x000fe200078e00ac */
[----:B------:R-:W-:Y:S01]  /*6a20*/  MOV R172, R184 ;  /* 0x000000b800ac7202 */ /* 0x000fe20000000f00 */
[----:B------:R-:W-:Y:S02]  /*6a30*/  IMAD.MOV.U32 R64, RZ, RZ, R202 ;  /* 0x000000ffff407224 */ /* 0x000fe400078e00ca */
[C---:B------:R-:W-:Y:S01]  /*6a40*/  HMMA.16816.F32.BF16 R60, R4.reuse, R18, R60 ;  /* 0x00000012043c723c */ /* 0x040fe2000004183c */
[----:B------:R-:W2:Y:S07]  /*6a50*/  LDSM.16.MT88.4 R16, [R218+0x5100] ;  /* 0x00510000da10783b */ /* 0x000eae0000004200 */
[C---:B-1----:R-:W-:Y:S08]  /*6a60*/  HMMA.16816.F32.BF16 R68, R4.reuse, R8, R68 ;  /* 0x000000080444723c */ /* 0x042ff00000041844 */
[C---:B------:R-:W-:Y:S01]  /*6a70*/  HMMA.16816.F32.BF16 R44, R4.reuse, R10, R56 ;  /* 0x0000000a042c723c */ /* 0x040fe20000041838 */
[----:B------:R-:W1:Y:S06]  /*6a80*/  LDSM.16.MT88.4 R8, [R220+0x5100] ;  /* 0x00510000dc08783b */ /* 0x000e6c0000004200 */
[----:B------:R-:W-:Y:S01]  /*6a90*/  IMAD.MOV.U32 R58, RZ, RZ, R84 ;  /* 0x000000ffff3a7224 */ /* 0x000fe200078e0054 */
[----:B--2---:R-:W-:Y:S01]  /*6aa0*/  HMMA.16816.F32.BF16 R176, R4, R16, R176 ;  /* 0x0000001004b0723c */ /* 0x004fe200000418b0 */
[----:B------:R-:W-:Y:S01]  /*6ab0*/  IMAD.MOV.U32 R57, RZ, RZ, R85 ;  /* 0x000000ffff397224 */ /* 0x000fe200078e0055 */
[----:B------:R-:W-:-:S02]  /*6ac0*/  MOV R56, R86 ;  /* 0x0000005600387202 */ /* 0x000fc40000000f00 */
[----:B------:R-:W-:-:S04]  /*6ad0*/  MOV R59, R203 ;  /* 0x000000cb003b7202 */ /* 0x000fc80000000f00 */
        /* <DEDUP_REMOVED lines=8> */
[C---:B------:R-:W-:Y:S07]  /*6b60*/  HMMA.16816.F32.BF16 R108, R4.reuse, R20, R168 ;  /* 0x00000014046c723c */ /* 0x040fee00000418a8 */
[----:B------:R-:W-:Y:S01]  /*6b70*/  MOV R168, R199 ;  /* 0x000000c700a87202 */ /* 0x000fe20000000f00 */
[C---:B------:R-:W-:Y:S01]  /*6b80*/  HMMA.16816.F32.BF16 R112, R4.reuse, R22, R156 ;  /* 0x000000160470723c */ /* 0x040fe2000004189c */
[----:B------:R-:W3:Y:S01]  /*6b90*/  LDSM.16.MT88.4 R20, [R217+0xb100] ;  /* 0x00b10000d914783b */ /* 0x000ee20000004200 */
        /* <DEDUP_REMOVED lines=8> */
[----:B------:R-:W-:-:S02]  /*6c20*/  IMAD.MOV.U32 R159, RZ, RZ, R200 ;  /* 0x000000ffff9f7224 */ /* 0x000fc400078e00c8 */
[----:B------:R-:W-:Y:S02]  /*6c30*/  IMAD.MOV.U32 R158, RZ, RZ, R201 ;  /* 0x000000ffff9e7224 */ /* 0x000fe400078e00c9 */
[----:B------:R-:W-:Y:S02]  /*6c40*/  FFMA.FTZ R2, R2, c[0x0][0x2d0], -R12 ;  /* 0x0000b40002027a23 */ /* 0x000fe4000001080c */
[----:B------:R-:W-:Y:S01]  /*6c50*/  IMAD.MOV.U32 R66, RZ, RZ, R174 ;  /* 0x000000ffff427224 */ /* 0x000fe200078e00ae */
[----:B------:R-:W-:Y:S01]  /*6c60*/  HMMA.16816.F32.BF16 R104, R4, R10, R124 ;  /* 0x0000000a0468723c */ /* 0x000fe2000004187c */
[----:B------:R-:W1:Y:S01]  /*6c70*/  LDSM.16.MT88.4 R8, [R219+0x8100] ;  /* 0x00810000db08783b */ /* 0x000e620000004200 */
[----:B------:R-:W-:Y:S02]  /*6c80*/  IMAD.MOV.U32 R173, RZ, RZ, R175 ;  /* 0x000000ffffad7224 */ /* 0x000fe400078e00af */
[----:B------:R-:W-:Y:S02]  /*6c90*/  IMAD.MOV.U32 R175, RZ, RZ, R185 ;  /* 0x000000ffffaf7224 */ /* 0x000fe400078e00b9 */
[----:B------:R-:W-:-:S02]  /*6ca0*/  IMAD.MOV.U32 R174, RZ, RZ, R186 ;  /* 0x000000ffffae7224 */ /* 0x000fc400078e00ba */
[C---:B--2---:R-:W-:Y:S07]  /*6cb0*/  HMMA.16816.F32.BF16 R120, R4.reuse, R18, R148 ;  /* 0x000000120478723c */ /* 0x044fee0000041894 */
[----:B------:R-:W-:Y:S01]  /*6cc0*/  IMAD.MOV.U32 R151, RZ, RZ, R206 ;  /* 0x000000ffff977224 */ /* 0x000fe200078e00ce */
[----:B------:R-:W-:Y:S01]  /*6cd0*/  HMMA.16816.F32.BF16 R116, R4, R16, R164 ;  /* 0x000000100474723c */ /* 0x000fe200000418a4 */
[----:B------:R-:W2:Y:S02]  /*6ce0*/  LDSM.16.MT88.4 R16, [R218+0xb100] ;  /* 0x00b10000da10783b */ /* 0x000ea40000004200 */
[----:B------:R-:W-:-:S04]  /*6cf0*/  IMAD.MOV.U32 R150, RZ, RZ, R151 ;  /* 0x000000ffff967224 */ /* 0x000fc800078e0097 */
[----:B------:R-:W-:Y:S01]  /*6d00*/  MOV R164, R187 ;  /* 0x000000bb00a47202 */ /* 0x000fe20000000f00 */
[----:B------:R-:W-:Y:S01]  /*6d10*/  IMAD.MOV.U32 R165, RZ, RZ, R196 ;  /* 0x000000ffffa57224 */ /* 0x000fe200078e00c4 */
[----:B------:R-:W-:Y:S01]  /*6d20*/  MOV R167, R207 ;  /* 0x000000cf00a77202 */ /* 0x000fe20000000f00 */
[----:B------:R-:W-:Y:S01]  /*6d30*/  IMAD.MOV.U32 R166, RZ, RZ, R197 ;  /* 0x000000ffffa67224 */ /* 0x000fe200078e00c5 */
[----:B------:R-:W-:Y:S01]  /*6d40*/  MOV R151, R164 ;  /* 0x000000a400977202 */ /* 0x000fe20000000f00 */
[----:B------:R-:W-:Y:S01]  /*6d50*/  IMAD.MOV.U32 R164, RZ, RZ, R165 ;  /* 0x000000ffffa47224 */ /* 0x000fe200078e00a5 */
[C---:B---3--:R-:W-:Y:S01]  /*6d60*/  HMMA.16816.F32.BF16 R188, R4.reuse, R20, R188 ;  /* 0x0000001404bc723c */ /* 0x048fe200000418bc */
        /* <DEDUP_REMOVED lines=14> */
[C---:B-1----:R-:W-:Y:S01]  /*6e50*/  HMMA.16816.F32.BF16 R124, R4.reuse, R8, R160 ;  /* 0x00000008047c723c */ /* 0x042fe200000418a0 */
[----:B------:R1:W-:Y:S07]  /*6e60*/  MUFU.EX2 R13, R2 ;  /* 0x00000002000d7308 */ /* 0x0003ee0000000800 */
[C---:B------:R-:W-:Y:S01]  /*6e70*/  HMMA.16816.F32.BF16 R184, R4.reuse, R10, R140 ;  /* 0x0000000a04b8723c */ /* 0x040fe2000004188c */
[----:B------:R-:W3:Y:S04]  /*6e80*/  LDSM.16.MT88.4 R8, [R220+0xb100] ;  /* 0x00b10000dc08783b */ /* 0x000ee80000004200 */
[----:B------:R-:W-:Y:S03]  /*6e90*/  LDSM.16.MT88.4 R140, [R217+0x2900] ;  /* 0x00290000d98c783b */ /* 0x000fe60000004200 */
[----:B--2---:R-:W-:Y:S01]  /*6ea0*/  HMMA.16816.F32.BF16 R196, R4, R16, R128 ;  /* 0x0000001004c4723c */ /* 0x004fe20000041880 */
[----:B-1----:R-:W-:-:S02]  /*6eb0*/  FFMA.FTZ R2, R150, c[0x0][0x2d0], -R12 ;  /* 0x0000b40096027a23 */ /* 0x002fc4000001080c */
        /* <DEDUP_REMOVED lines=19> */
[----:B------:R1:W2:Y:S01]  /*6ff0*/  MUFU.EX2 R14, R2 ;  /* 0x00000002000e7308 */ /* 0x0002a20000000800 */
[----:B------:R-:W4:Y:S01]  /*7000*/  LDSM.16.MT88.4 R16, [R219+0xb100] ;  /* 0x00b10000db10783b */ /* 0x000f220000004200 */
[----:B------:R-:W-:-:S05]  /*7010*/  FFMA.FTZ R3, R3, c[0x0][0x2d0], -R0 ;  /* 0x0000b40003037a23 */ /* 0x000fca0000010800 */
[C---:B------:R-:W-:Y:S08]  /*7020*/  HMMA.16816.F32.BF16 R192, R4.reuse, R22, R192 ;  /* 0x0000001604c0723c */ /* 0x040ff000000418c0 */
[C---:B---3--:R-:W-:Y:S01]  /*7030*/  HMMA.16816.F32.BF16 R204, R4.reuse, R8, R76 ;  /* 0x0000000804cc723c */ /* 0x048fe2000004184c */
[----:B-1----:R-:W-:Y:S02]  /*7040*/  FFMA.FTZ R2, R150, c[0x0][0x2d0], -R12 ;  /* 0x0000b40096027a23 */ /* 0x002fe4000001080c */
[----:B------:R-:W-:Y:S01]  /*7050*/  IMAD.MOV.U32 R150, RZ, RZ, R151 ;  /* 0x000000ffff967224 */ /* 0x000fe200078e0097 */
[----:B------:R-:W-:Y:S01]  /*7060*/  MOV R151, R164 ;  /* 0x000000a400977202 */ /* 0x000fe20000000f00 */
        /* <DEDUP_REMOVED lines=19> */
[----:B-1----:R-:W-:Y:S01]  /*71a0*/  FFMA.FTZ R2, R150, c[0x0][0x2d0], -R12 ;  /* 0x0000b40096027a23 */ /* 0x002fe2000001080c */
        /* <DEDUP_REMOVED lines=20> */
[C---:B----4-:R-:W-:Y:S01]  /*72f0*/  HMMA.16816.F32.BF16 R36, R4.reuse, R16, R36 ;  /* 0x000000100424723c */ /* 0x050fe20000041824 */
[----:B------:R1:W3:Y:S07]  /*7300*/  MUFU.EX2 R15, R2 ;  /* 0x00000002000f7308 */ /* 0x0002ee0000000800 */
[----:B------:R-:W-:Y:S01]  /*7310*/  HMMA.16816.F32.BF16 R32, R4, R18, R32 ;  /* 0x000000120420723c */ /* 0x000fe20000041820 */
[----:B--2---:R-:W-:Y:S01]  /*7320*/  F2FP.BF16.PACK_AB R128, R14, R13 ;  /* 0x0000000d0e80723e */ /* 0x004fe200000010ff */
[----:B------:R-:W-:Y:S01]  /*7330*/  IMAD.MOV.U32 R78, RZ, RZ, R181 ;  /* 0x000000ffff4e7224 */ /* 0x000fe200078e00b5 */
[----:B------:R-:W-:Y:S01]  /*7340*/  MOV R77, R180 ;  /* 0x000000b4004d7202 */ /* 0x000fe20000000f00 */
[----:B------:R-:W-:Y:S01]  /*7350*/  IMAD.MOV.U32 R80, RZ, RZ, R183 ;  /* 0x000000ffff507224 */ /* 0x000fe200078e00b7 */
[----:B------:R-:W-:Y:S01]  /*7360*/  MOV R79, R182 ;  /* 0x000000b6004f7202 */ /* 0x000fe20000000f00 */
[----:B------:R-:W-:Y:S01]  /*7370*/  IMAD.MOV.U32 R76, RZ, RZ, R175 ;  /* 0x000000ffff4c7224 */ /* 0x000fe200078e00af */
[----:B------:R-:W-:Y:S01]  /*7380*/  UIMAD.WIDE.U32 UR6, UR15, UR4, URZ ;  /* 0x000000040f0672a5 */ /* 0x000fe2000f8e003f */
[----:B------:R2:W5:Y:S01]  /*7390*/  LDL.LU R222, [R1+0x4c] ;  /* 0x00004c0001de7983 */ /* 0x0005620000300800 */
[----:B-1----:R-:W-:Y:S01]  /*73a0*/  FFMA.FTZ R2, R150, c[0x0][0x2d0], -R0 ;  /* 0x0000b40096027a23 */ /* 0x002fe20000010800 */
[----:B------:R-:W-:Y:S01]  /*73b0*/  MOV R150, R151 ;  /* 0x0000009700967202 */ /* 0x000fe20000000f00 */
[----:B------:R-:W-:Y:S01]  /*73c0*/  IMAD.MOV.U32 R151, RZ, RZ, R164 ;  /* 0x000000ffff977224 */ /* 0x000fe200078e00a4 */
[----:B------:R-:W-:Y:S01]  /*73d0*/  MOV R164, R165 ;  /* 0x000000a500a47202 */ /* 0x000fe20000000f00 */
[----:B------:R1:W-:Y:S01]  /*73e0*/  MUFU.EX2 R12, R2 ;  /* 0x00000002000c7308 */ /* 0x0003e20000000800 */
[----:B------:R-:W-:Y:S01]  /*73f0*/  MOV R161, R150 ;  /* 0x0000009600a17202 */ /* 0x000fe20000000f00 */
[----:B------:R-:W-:Y:S01]  /*7400*/  IMAD.MOV.U32 R162, RZ, RZ, R151 ;  /* 0x000000ffffa27224 */ /* 0x000fe200078e0097 */
[----:B---3--:R-:W-:Y:S01]  /*7410*/  F2FP.BF16.PACK_AB R130, R15, R20 ;  /* 0x000000140f82723e */ /* 0x008fe200000010ff */
        /* <DEDUP_REMOVED lines=9> */
[----:B------:R-:W3:Y:S01]  /*74b0*/  MUFU.EX2 R4, R3 ;  /* 0x0000000300047308 */ /* 0x000ee20000000800 */
[----:B------:R-:W-:Y:S01]  /*74c0*/  LDSM.16.MT88.4 R180, [R218+0x5900] ;  /* 0x00590000dab4783b */ /* 0x000fe20000004200 */
[----:B-1----:R-:W-:-:S02]  /*74d0*/  FFMA.FTZ R2, R161, c[0x0][0x2d0], -R0 ;  /* 0x0000b400a1027a23 */ /* 0x002fc40000010800 */
[----:B------:R-:W-:Y:S01]  /*74e0*/  FFMA.FTZ R0, R23, c[0x0][0x2d0], -R0 ;  /* 0x0000b40017007a23 */ /* 0x000fe20000010800 */
[----:B------:R-:W-:Y:S01]  /*74f0*/  MOV R165, R166 ;  /* 0x000000a600a57202 */ /* 0x000fe20000000f00 */
[----:B------:R-:W-:Y:S02]  /*7500*/  IMAD.MOV.U32 R159, RZ, RZ, R168 ;  /* 0x000000ffff9f7224 */ /* 0x000fe400078e00a8 */
[----:B------:R-:W-:Y:S01]  /*7510*/  MUFU.EX2 R6, R2 ;  /* 0x0000000200067308 */ /* 0x000fe20000000800 */
[----:B------:R-:W-:Y:S01]  /*7520*/  IMAD.MOV.U32 R166, RZ, RZ, R167 ;  /* 0x000000ffffa67224 */ /* 0x000fe200078e00a7 */
[----:B------:R-:W-:Y:S01]  /*7530*/  MOV R168, R169 ;  /* 0x000000a900a87202 */ /* 0x000fe20000000f00 */
[----:B------:R-:W-:Y:S01]  /*7540*/  IMAD.MOV.U32 R169, RZ, RZ, R170 ;  /* 0x000000ffffa97224 */ /* 0x000fe200078e00aa */
[----:B------:R-:W-:Y:S01]  /*7550*/  MOV R167, R156 ;  /* 0x0000009c00a77202 */ /* 0x000fe20000000f00 */
[----:B------:R-:W-:Y:S01]  /*7560*/  IMAD.MOV.U32 R156, RZ, RZ, R157 ;  /* 0x000000ffff9c7224 */ /* 0x000fe200078e009d */
[----:B------:R-:W-:Y:S01]  /*7570*/  MOV R170, R171 ;  /* 0x000000ab00aa7202 */ /* 0x000fe20000000f00 */
[----:B------:R-:W-:Y:S01]  /*7580*/  IMAD.MOV.U32 R171, RZ, RZ, R56 ;  /* 0x000000ffffab7224 */ /* 0x000fe200078e0038 */
[----:B------:R-:W1:Y:S01]  /*7590*/  MUFU.EX2 R5, R0 ;  /* 0x0000000000057308 */ /* 0x000e620000000800 */
        /* <DEDUP_REMOVED lines=18> */
[----:B------:R-:W4:Y:S01]  /*76c0*/  LDSM.16.MT88.4 R148, [R218+0x2900] ;  /* 0x00290000da94783b */ /* 0x000f220000004200 */
[----:B------:R-:W-:Y:S01]  /*76d0*/  MOV R59, R64 ;  /* 0x00000040003b7202 */ /* 0x000fe20000000f00 */
[----:B------:R-:W-:Y:S01]  /*76e0*/  IMAD.MOV.U32 R64, RZ, RZ, R65 ;  /* 0x000000ffff407224 */ /* 0x000fe200078e0041 */
[----:B------:R-:W-:Y:S01]  /*76f0*/  MOV R65, R66 ;  /* 0x0000004200417202 */ /* 0x000fe20000000f00 */
[----:B------:R-:W-:Y:S01]  /*7700*/  IMAD.MOV.U32 R66, RZ, RZ, R67 ;  /* 0x000000ffff427224 */ /* 0x000fe200078e0043 */
[----:B---3--:R-:W-:-:S02]  /*7710*/  F2FP.BF16.PACK_AB R129, R4, R12 ;  /* 0x0000000c0481723e */ /* 0x008fc400000010ff */
[----:B-1----:R-:W-:Y:S02]  /*7720*/  F2FP.BF16.PACK_AB R131, R5, R6 ;  /* 0x000000060583723e */ /* 0x002fe400000010ff */
[----:B------:R-:W-:Y:S01]  /*7730*/  MOV R18, R174 ;  /* 0x000000ae00127202 */ /* 0x000fe20000000f00 */
[----:B------:R-:W-:Y:S01]  /*7740*/  IMAD.MOV.U32 R160, RZ, RZ, R164 ;  /* 0x000000ffffa07224 */ /* 0x000fe200078e00a4 */
[----:B------:R-:W-:Y:S01]  /*7750*/  MOV R67, R172 ;  /* 0x000000ac00437202 */ /* 0x000fe20000000f00 */
[----:B------:R-:W-:Y:S01]  /*7760*/  IMAD.MOV.U32 R172, RZ, RZ, R173 ;  /* 0x000000ffffac7224 */ /* 0x000fe200078e00ad */
[----:B------:R-:W-:Y:S01]  /*7770*/  MOV R173, R216 ;  /* 0x000000d800ad7202 */ /* 0x000fe20000000f00 */
[----:B------:R-:W-:Y:S01]  /*7780*/  HMMA.16816.F32.BF16 R136, R128, R140, R136 ;  /* 0x0000008c8088723c */ /* 0x000fe20000041888 */
[----:B------:R-:W-:Y:S01]  /*7790*/  MOV R21, R163 ;  /* 0x000000a300157202 */ /* 0x000fe20000000f00 */
[----:B------:R-:W-:Y:S01]  /*77a0*/  IMAD.MOV.U32 R162, RZ, RZ, R166 ;  /* 0x000000ffffa27224 */ /* 0x000fe200078e00a6 */
[----:B------:R-:W-:Y:S01]  /*77b0*/  MOV R161, R165 ;  /* 0x000000a500a17202 */ /* 0x000fe20000000f00 */
[----:B------:R-:W-:-:S02]  /*77c0*/  IMAD.MOV.U32 R7, RZ, RZ, R173 ;  /* 0x000000ffff077224 */ /* 0x000fc400078e00ad */
[----:B------:R-:W-:Y:S01]  /*77d0*/  IMAD.MOV.U32 R23, RZ, RZ, R169 ;  /* 0x000000ffff177224 */ /* 0x000fe200078e00a9 */
[----:B------:R-:W-:Y:S01]  /*77e0*/  MOV R17, R56 ;  /* 0x0000003800117202 */ /* 0x000fe20000000f00 */
[C---:B------:R-:W-:Y:S01]  /*77f0*/  HMMA.16816.F32.BF16 R140, R128.reuse, R142, R24 ;  /* 0x0000008e808c723c */ /* 0x040fe20000041818 */
[----:B------:R-:W-:Y:S01]  /*7800*/  @UP1 USHF.R.U32.HI UR15, URZ, UR5, UR7 ;  /* 0x000000053f0f1299 */ /* 0x000fe20008011607 */
[----:B------:R2:W5:Y:S05]  /*7810*/  LDL.LU R221, [R1+0x48] ;  /* 0x0000480001dd7983 */ /* 0x00056a0000300800 */
[----:B------:R-:W-:Y:S01]  /*7820*/  MOV R27, R172 ;  /* 0x000000ac001b7202 */ /* 0x000fe20000000f00 */
[----:B------:R-:W-:Y:S01]  /*7830*/  IMAD.MOV.U32 R164, RZ, RZ, R156 ;  /* 0x000000ffffa47224 */ /* 0x000fe200078e009c */
[----:B------:R-:W1:Y:S01]  /*7840*/  LDSM.16.MT88.4 R172, [R217+0x5900] ;  /* 0x00590000d9ac783b */ /* 0x000e620000004200 */
[----:B------:R-:W-:Y:S01]  /*7850*/  MOV R163, R167 ;  /* 0x000000a700a37202 */ /* 0x000fe20000000f00 */
[----:B------:R-:W-:Y:S01]  /*7860*/  IMAD.MOV.U32 R166, RZ, RZ, R158 ;  /* 0x000000ffffa67224 */ /* 0x000fe200078e009e */
[----:B------:R-:W-:Y:S01]  /*7870*/  MOV R165, R157 ;  /* 0x0000009d00a57202 */ /* 0x000fe20000000f00 */
[----:B----4-:R-:W-:Y:S01]  /*7880*/  HMMA.16816.F32.BF16 R144, R128, R148, R144 ;  /* 0x000000948090723c */ /* 0x010fe20000041890 */
[----:B------:R-:W-:-:S03]  /*7890*/  MOV R167, R159 ;  /* 0x0000009f00a77202 */ /* 0x000fc60000000f00 */
[----:B------:R-:W-:Y:S01]  /*78a0*/  IMAD.MOV.U32 R83, RZ, RZ, R165 ;  /* 0x000000ffff537224 */ /* 0x000fe200078e00a5 */
[----:B------:R-:W3:Y:S01]  /*78b0*/  LDSM.16.MT88.4 R156, [R220+0x2900] ;  /* 0x00290000dc9c783b */ /* 0x000ee20000004200 */
[----:B------:R-:W-:Y:S01]  /*78c0*/  MOV R82, R166 ;  /* 0x000000a600527202 */ /* 0x000fe20000000f00 */
[----:B------:R-:W-:Y:S01]  /*78d0*/  IMAD.MOV.U32 R81, RZ, RZ, R167 ;  /* 0x000000ffff517224 */ /* 0x000fe200078e00a7 */
[----:B------:R-:W-:Y:S01]  /*78e0*/  MOV R2, R66 ;  /* 0x0000004200027202 */ /* 0x000fe20000000f00 */
[----:B------:R-:W-:Y:S01]  /*78f0*/  HMMA.16816.F32.BF16 R148, R128, R150, R28 ;  /* 0x000000968094723c */ /* 0x000fe2000004181c */
[----:B------:R-:W-:Y:S01]  /*7900*/  MOV R24, R170 ;  /* 0x000000aa00187202 */ /* 0x000fe20000000f00 */
[----:B------:R-:W-:Y:S02]  /*7910*/  IMAD.MOV.U32 R25, RZ, RZ, R171 ;  /* 0x000000ffff197224 */ /* 0x000fe400078e00ab */
[----:B------:R-:W-:-:S04]  /*7920*/  IMAD.MOV.U32 R0, RZ, RZ, R65 ;  /* 0x000000ffff007224 */ /* 0x000fc800078e0041 */
[----:B------:R-:W-:Y:S01]  /*7930*/  HMMA.16816.F32.BF16 R176, R128, R180, R176 ;  /* 0x000000b480b0723c */ /* 0x000fe200000418b0 */
[----:B------:R-:W-:Y:S02]  /*7940*/  MOV R28, R164 ;  /* 0x000000a4001c7202 */ /* 0x000fe40000000f00 */
[----:B------:R-:W-:Y:S01]  /*7950*/  MOV R3, R64 ;  /* 0x0000004000037202 */ /* 0x000fe20000000f00 */
[----:B------:R-:W4:Y:S01]  /*7960*/  LDSM.16.MT88.4 R164, [R219+0x2900] ;  /* 0x00290000dba4783b */ /* 0x000f220000004200 */
[----:B------:R-:W-:-:S03]  /*7970*/  MOV R31, R168 ;  /* 0x000000a8001f7202 */ /* 0x000fc60000000f00 */
[C---:B------:R-:W-:Y:S01]  /*7980*/  HMMA.16816.F32.BF16 R180, R128.reuse, R182, R48 ;  /* 0x000000b680b4723c */ /* 0x040fe20000041830 */
[----:B------:R-:W-:Y:S01]  /*7990*/  IMAD.MOV.U32 R11, RZ, RZ, R161 ;  /* 0x000000ffff0b7224 */ /* 0x000fe200078e00a1 */
[----:B------:R-:W-:Y:S01]  /*79a0*/  MOV R8, R160 ;  /* 0x000000a000087202 */ /* 0x000fe20000000f00 */
[----:B------:R-:W-:Y:S02]  /*79b0*/  IMAD.MOV.U32 R26, RZ, RZ, R67 ;  /* 0x000000ffff1a7224 */ /* 0x000fe400078e0043 */
[----:B------:R-:W-:Y:S01]  /*79c0*/  IMAD.MOV.U32 R9, RZ, RZ, R21 ;  /* 0x000000ffff097224 */ /* 0x000fe200078e0015 */
[----:B------:R-:W-:Y:S01]  /*79d0*/  MOV R22, R58 ;  /* 0x0000003a00167202 */ /* 0x000fe20000000f00 */
[----:B------:R-:W-:Y:S01]  /*79e0*/  IMAD.MOV.U32 R50, RZ, RZ, R82 ;  /* 0x000000ffff327224 */ /* 0x000fe200078e0052 */
[----:B------:R-:W-:Y:S01]  /*79f0*/  MOV R51, R83 ;  /* 0x0000005300337202 */ /* 0x000fe20000000f00 */
[----:B-1----:R-:W-:Y:S01]  /*7a00*/  HMMA.16816.F32.BF16 R168, R128, R172, R68 ;  /* 0x000000ac80a8723c */ /* 0x002fe20000041844 */
[----:B------:R-:W-:Y:S01]  /*7a10*/  IMAD.MOV.U32 R10, RZ, RZ, R163 ;  /* 0x000000ffff0a7224 */ /* 0x000fe200078e00a3 */
[----:B------:R-:W-:Y:S01]  /*7a20*/  MOV R30, R27 ;  /* 0x0000001b001e7202 */ /* 0x000fe20000000f00 */
[----:B------:R-:W-:Y:S01]  /*7a30*/  FADD.FTZ R2, R2, R50 ;  /* 0x0000003202027221 */ /* 0x000fe20000010000 */
[----:B------:R-:W1:Y:S01]  /*7a40*/  LDSM.16.MT88.4 R64, [R219+0x5900] ;  /* 0x00590000db40783b */ /* 0x000e620000004200 */
[----:B------:R-:W-:-:S03]  /*7a50*/  FADD.FTZ R0, R0, R51 ;  /* 0x0000003300007221 */ /* 0x000fc60000010000 */
[C---:B------:R-:W-:Y:S01]  /*7a60*/  HMMA.16816.F32.BF16 R172, R128.reuse, R174, R44 ;  /* 0x000000ae80ac723c */ /* 0x040fe2000004182c */
[----:B------:R-:W-:Y:S02]  /*7a70*/  FADD.FTZ R3, R3, R0 ;  /* 0x0000000003037221 */ /* 0x000fe40000010000 */
[----:B------:R-:W-:Y:S02]  /*7a80*/  IMAD.MOV.U32 R16, RZ, RZ, R57 ;  /* 0x000000ffff107224 */ /* 0x000fe400078e0039 */
[----:B------:R-:W-:Y:S01]  /*7a90*/  IMAD.MOV.U32 R19, RZ, RZ, R59 ;  /* 0x000000ffff137224 */ /* 0x000fe200078e003b */
[----:B------:R-:W-:Y:S01]  /*7aa0*/  UIADD3 UR15, UR15, UR12, -UR13 ;  /* 0x0000000c0f0f7290 */ /* 0x000fe2000fffe80d */
[----:B------:R-:W-:Y:S01]  /*7ab0*/  MOV R44, R77 ;  /* 0x0000004d002c7202 */ /* 0x000fe20000000f00 */
[----:B------:R2:W5:Y:S01]  /*7ac0*/  LDL.LU R216, [R1+0x44] ;  /* 0x0000440001d87983 */ /* 0x0005620000300800 */
[----:B------:R-:W-:Y:S01]  /*7ad0*/  MOV R45, R25 ;  /* 0x00000019002d7202 */ /* 0x000fe20000000f00 */
[----:B------:R-:W-:Y:S01]  /*7ae0*/  IMAD.MOV.U32 R46, RZ, RZ, R24 ;  /* 0x000000ffff2e7224 */ /* 0x000fe200078e0018 */
[----:B------:R-:W-:Y:S01]  /*7af0*/  MOV R47, R31 ;  /* 0x0000001f002f7202 */ /* 0x000fe20000000f00 */
[----:B------:R-:W-:Y:S01]  /*7b00*/  FADD.FTZ R2, R44, R2 ;  /* 0x000000022c027221 */ /* 0x000fe20000010000 */
[----:B------:R-:W-:Y:S01]  /*7b10*/  MOV R24, R18 ;  /* 0x0000001200187202 */ /* 0x000fe20000000f00 */
[----:B------:R-:W-:Y:S01]  /*7b20*/  IMAD.MOV.U32 R29, RZ, RZ, R26 ;  /* 0x000000ffff1d7224 */ /* 0x000fe200078e001a */
[----:B------:R-:W-:Y:S01]  /*7b30*/  MOV R21, R162 ;  /* 0x000000a200157202 */ /* 0x000fe20000000f00 */
[----:B------:R-:W-:Y:S01]  /*7b40*/  FADD.FTZ R0, R45, R2 ;  /* 0x000000022d007221 */ /* 0x000fe20000010000 */
[C---:B---3--:R-:W-:Y:S01]  /*7b50*/  HMMA.16816.F32.BF16 R152, R128.reuse, R156, R152 ;  /* 0x0000009c8098723c */ /* 0x048fe20000041898 */
[----:B------:R-:W-:Y:S01]  /*7b60*/  FADD.FTZ R2, R46, R3 ;  /* 0x000000032e027221 */ /* 0x000fe20000010000 */
[----:B------:R-:W3:Y:S01]  /*7b70*/  LDSM.16.MT88.4 R56, [R220+0x5900] ;  /* 0x00590000dc38783b */ /* 0x000ee20000004200 */
[----:B------:R-:W-:Y:S01]  /*7b80*/  FADD.FTZ R0, R47, R0 ;  /* 0x000000002f007221 */ /* 0x000fe20000010000 */
[----:B------:R-:W-:Y:S01]  /*7b90*/  MOV R18, R81 ;  /* 0x0000005100127202 */ /* 0x000fe20000000f00 */
[----:B------:R-:W-:Y:S01]  /*7ba0*/  FADD.FTZ R2, R28, R2 ;  /* 0x000000021c027221 */ /* 0x000fe20000010000 */
[----:B------:R-:W-:Y:S01]  /*7bb0*/  MOV R27, R79 ;  /* 0x0000004f001b7202 */ /* 0x000fe20000000f00 */
[----:B------:R-:W-:Y:S01]  /*7bc0*/  FADD.FTZ R0, R10, R0 ;  /* 0x000000000a007221 */ /* 0x000fe20000010000 */
[----:B------:R-:W-:Y:S01]  /*7bd0*/  HMMA.16816.F32.BF16 R156, R128, R158, R88 ;  /* 0x0000009e809c723c */ /* 0x000fe20000041858 */
[----:B------:R-:W-:Y:S01]  /*7be0*/  FADD.FTZ R2, R11, R2 ;  /* 0x000000020b027221 */ /* 0x000fe20000010000 */
[----:B------:R-:W-:Y:S01]  /*7bf0*/  LDSM.16.MT88.4 R88, [R220+0x8900] ;  /* 0x00890000dc58783b */ /* 0x000fe20000004200 */
[----:B------:R-:W-:Y:S01]  /*7c00*/  FADD.FTZ R0, R8, R0 ;  /* 0x0000000008007221 */ /* 0x000fe20000010000 */
[----:B------:R-:W-:Y:S01]  /*7c10*/  UIMAD.WIDE UR4, UR15, 0x2aaaaaab, URZ ;  /* 0x2aaaaaab0f0478a5 */ /* 0x000fe2000f8e023f */
[----:B------:R-:W-:-:S02]  /*7c20*/  FADD.FTZ R2, R9, R2 ;  /* 0x0000000209027221 */ /* 0x000fc40000010000 */
[----:B------:R-:W-:Y:S01]  /*7c30*/  IMAD.MOV.U32 R31, RZ, RZ, R7 ;  /* 0x000000ffff1f7224 */ /* 0x000fe200078e0007 */
[C---:B----4-:R-:W-:Y:S01]  /*7c40*/  HMMA.16816.F32.BF16 R160, R128.reuse, R164, R72 ;  /* 0x000000a480a0723c */ /* 0x050fe20000041848 */
[----:B------:R-:W-:Y:S01]  /*7c50*/  FADD.FTZ R0, R29, R0 ;  /* 0x000000001d007221 */ /* 0x000fe20000010000 */
[----:B------:R-:W4:Y:S01]  /*7c60*/  LDSM.16.MT88.4 R72, [R217+0x8900] ;  /* 0x00890000d948783b */ /* 0x000f220000004200 */
[----:B------:R-:W-:Y:S01]  /*7c70*/  FADD.FTZ R2, R30, R2 ;  /* 0x000000021e027221 */ /* 0x000fe20000010000 */
[----:B------:R-:W-:Y:S01]  /*7c80*/  USHF.R.U32.HI UR15, URZ, 0x1f, UR5 ;  /* 0x0000001f3f0f7899 */ /* 0x000fe20008011605 */
[----:B------:R-:W-:Y:S01]  /*7c90*/  IMAD.MOV.U32 R7, RZ, RZ, R80 ;  /* 0x000000ffff077224 */ /* 0x000fe200078e0050 */
[----:B------:R-:W-:Y:S01]  /*7ca0*/  LDSM.16.MT88.4 R8, [R219+0xb900] ;  /* 0x00b90000db08783b */ /* 0x000fe20000004200 */
[----:B------:R-:W-:Y:S01]  /*7cb0*/  IMAD.MOV.U32 R25, RZ, RZ, R76 ;  /* 0x000000ffff197224 */ /* 0x000fe200078e004c */
[----:B------:R-:W-:Y:S01]  /*7cc0*/  HMMA.16816.F32.BF16 R164, R128, R166, R60 ;  /* 0x000000a680a4723c */ /* 0x000fe2000004183c */
[----:B------:R-:W-:Y:S01]  /*7cd0*/  FADD.FTZ R0, R31, R0 ;  /* 0x000000001f007221 */ /* 0x000fe20000010000 */
[----:B------:R-:W2:Y:S01]  /*7ce0*/  LDSM.16.MT88.4 R80, [R218+0x8900] ;  /* 0x00890000da50783b */ /* 0x000ea20000004200 */
[----:B------:R-:W-:Y:S01]  /*7cf0*/  IMAD.MOV.U32 R26, RZ, RZ, R78 ;  /* 0x000000ffff1a7224 */ /* 0x000fe200078e004e */
[----:B------:R-:W-:Y:S01]  /*7d00*/  ULEA.HI.SX32 UR15, UR5, UR15, 0x1c ;  /* 0x0000000f050f7291 */ /* 0x000fe2000f8fe23f */
[----:B------:R-:W-:-:S02]  /*7d10*/  FADD.FTZ R2, R24, R2 ;  /* 0x0000000218027221 */ /* 0x000fc40000010000 */
[----:B------:R-:W-:Y:S01]  /*7d20*/  FADD.FTZ R0, R25, R0 ;  /* 0x0000000019007221 */ /* 0x000fe20000010000 */
[C---:B-1----:R-:W-:Y:S01]  /*7d30*/  HMMA.16816.F32.BF16 R60, R128.reuse, R64, R92 ;  /* 0x00000040803c723c */ /* 0x042fe2000004185c */
[----:B------:R-:W-:Y:S01]  /*7d40*/  FADD.FTZ R2, R26, R2 ;  /* 0x000000021a027221 */ /* 0x000fe20000010000 */
[----:B------:R-:W-:Y:S01]  /*7d50*/  UISETP.LT.AND UP0, UPT, URZ, UR15, UPT ;  /* 0x0000000f3f00728c */ /* 0x000fe2000bf01270 */
[----:B------:R-:W-:Y:S02]  /*7d60*/  FADD.FTZ R0, R27, R0 ;  /* 0x000000001b007221 */ /* 0x000fe40000010000 */
[----:B------:R-:W-:Y:S01]  /*7d70*/  FADD.FTZ R2, R7, R2 ;  /* 0x0000000207027221 */ /* 0x000fe20000010000 */
[----:B------:R-:W-:Y:S01]  /*7d80*/  USEL UR15, URZ, UR15, !UP0 ;  /* 0x0000000f3f0f7287 */ /* 0x000fe2000c000000 */
[----:B------:R-:W-:Y:S01]  /*7d90*/  FADD.FTZ R0, R18, R0 ;  /* 0x0000000012007221 */ /* 0x000fe20000010000 */
[----:B------:R-:W-:Y:S01]  /*7da0*/  HMMA.16816.F32.BF16 R64, R128, R66, R96 ;  /* 0x000000428040723c */ /* 0x000fe20000041860 */
[----:B------:R-:W-:Y:S01]  /*7db0*/  FADD.FTZ R2, R19, R2 ;  /* 0x0000000213027221 */ /* 0x000fe20000010000 */
[----:B------:R-:W1:Y:S01]  /*7dc0*/  LDSM.16.MT88.4 R96, [R219+0x8900] ;  /* 0x00890000db60783b */ /* 0x000e620000004200 */
[----:B------:R-:W-:Y:S01]  /*7dd0*/  FADD.FTZ R0, R16, R0 ;  /* 0x0000000010007221 */ /* 0x000fe20000010000 */
[----:B------:R-:W-:Y:S01]  /*7de0*/  UISETP.GE.AND UP0, UPT, UR24, UR15, UPT ;  /* 0x0000000f1800728c */ /* 0x000fe2000bf06270 */
[----:B------:R-:W-:-:S02]  /*7df0*/  FADD.FTZ R2, R17, R2 ;  /* 0x0000000211027221 */ /* 0x000fc40000010000 */
[----:B------:R-:W-:Y:S01]  /*7e00*/  FADD.FTZ R0, R22, R0 ;  /* 0x0000000016007221 */ /* 0x000fe20000010000 */
[C---:B---3--:R-:W-:Y:S01]  /*7e10*/  HMMA.16816.F32.BF16 R52, R128.reuse, R56, R52 ;  /* 0x000000388034723c */ /* 0x048fe20000041834 */
[----:B------:R-:W-:Y:S01]  /*7e20*/  FADD.FTZ R2, R214, R2 ;  /* 0x00000002d6027221 */ /* 0x000fe20000010000 */
[----:B------:R-:W-:Y:S01]  /*7e30*/  PLOP3.LUT P0, PT, PT, PT, UP0, 0x80, 0x0 ;  /* 0x000000000000781c */ /* 0x000fe20003f0f008 */
[----:B------:R-:W-:Y:S02]  /*7e40*/  FADD.FTZ R0, R23, R0 ;  /* 0x0000000017007221 */ /* 0x000fe40000010000 */
[----:B------:R-:W-:Y:S02]  /*7e50*/  FADD.FTZ R2, R252, R2 ;  /* 0x00000002fc027221 */ /* 0x000fe40000010000 */
[----:B------:R-:W-:Y:S01]  /*7e60*/  FADD.FTZ R0, R21, R0 ;  /* 0x0000000015007221 */ /* 0x000fe20000010000 */
[----:B------:R-:W-:Y:S01]  /*7e70*/  HMMA.16816.F32.BF16 R56, R128, R58, R84 ;  /* 0x0000003a8038723c */ /* 0x000fe20000041854 */
[----:B------:R-:W-:-:S02]  /*7e80*/  FADD.FTZ R2, R215, R2 ;  /* 0x00000002d7027221 */ /* 0x000fc40000010000 */
[----:B------:R-:W-:Y:S02]  /*7e90*/  FADD.FTZ R0, R210, R0 ;  /* 0x00000000d2007221 */ /* 0x000fe40000010000 */
[----:B------:R-:W-:Y:S02]  /*7ea0*/  FADD.FTZ R3, R134, R2 ;  /* 0x0000000286037221 */ /* 0x000fe40000010000 */
[----:B------:R-:W-:Y:S01]  /*7eb0*/  FADD.FTZ R2, R212, R0 ;  /* 0x00000000d4027221 */ /* 0x000fe20000010000 */
[----:B----4-:R-:W-:Y:S01]  /*7ec0*/  HMMA.16816.F32.BF16 R68, R128, R72, R100 ;  /* 0x000000488044723c */ /* 0x010fe20000041864 */
[----:B------:R-:W-:Y:S02]  /*7ed0*/  FADD.FTZ R0, R135, R3 ;  /* 0x0000000387007221 */ /* 0x000fe40000010000 */
[----:B------:R-:W-:Y:S02]  /*7ee0*/  FADD.FTZ R3, R213, R2 ;  /* 0x00000002d5037221 */ /* 0x000fe40000010000 */
[----:B------:R-:W-:-:S02]  /*7ef0*/  FADD.FTZ R2, R208, R0 ;  /* 0x00000000d0027221 */ /* 0x000fc40000010000 */
[----:B------:R-:W-:Y:S01]  /*7f00*/  FADD.FTZ R0, R211, R3 ;  /* 0x00000003d3007221 */ /* 0x000fe20000010000 */
[C---:B--2---:R-:W-:Y:S01]  /*7f10*/  HMMA.16816.F32.BF16 R76, R128.reuse, R80, R108 ;  /* 0x00000050804c723c */ /* 0x044fe2000004186c */
[----:B------:R-:W-:Y:S02]  /*7f20*/  FADD.FTZ R2, R209, R2 ;  /* 0x00000002d1027221 */ /* 0x000fe40000010000 */
        /* <DEDUP_REMOVED lines=8> */
[----:B------:R-:W-:Y:S01]  /*7fb0*/  HMMA.16816.F32.BF16 R72, R128, R74, R104 ;  /* 0x0000004a8048723c */ /* 0x000fe20000041868 */
[----:B------:R-:W2:Y:S01]  /*7fc0*/  LDSM.16.MT88.4 R104, [R217+0xb900] ;  /* 0x00b90000d968783b */ /* 0x000ea20000004200 */
[----:B------:R-:W-:-:S05]  /*7fd0*/  FADD.FTZ R0, R5, R2 ;  /* 0x0000000205007221 */ /* 0x000fca0000010000 */
[----:B------:R-:W-:Y:S01]  /*7fe0*/  STL [R1+0xc], R0 ;  /* 0x00000c0001007387 */ /* 0x000fe20000100800 */
[C---:B------:R-:W-:Y:S03]  /*7ff0*/  HMMA.16816.F32.BF16 R80, R128.reuse, R82, R112 ;  /* 0x000000528050723c */ /* 0x040fe60000041870 */
[----:B------:R-:W3:Y:S04]  /*8000*/  LDSM.16.MT88.4 R112, [R218+0xb900] ;  /* 0x00b90000da70783b */ /* 0x000ee80000004200 */
[----:B------:R-:W-:Y:S01]  /*8010*/  STL [R1+0x8], R3 ;  /* 0x0000080301007387 */ /* 0x000fe20000100800 */
[C---:B------:R-:W-:Y:S03]  /*8020*/  HMMA.16816.F32.BF16 R88, R128.reuse, R90, R120 ;  /* 0x0000005a8058723c */ /* 0x040fe60000041878 */
[----:B------:R-:W4:Y:S05]  /*8030*/  LDSM.16.MT88.4 R120, [R220+0xb900] ;  /* 0x00b90000dc78783b */ /* 0x000f2a0000004200 */
[C---:B-1----:R-:W-:Y:S08]  /*8040*/  HMMA.16816.F32.BF16 R92, R128.reuse, R96, R124 ;  /* 0x00000060805c723c */ /* 0x042ff0000004187c */
[C---:B------:R-:W-:Y:S08]  /*8050*/  HMMA.16816.F32.BF16 R96, R128.reuse, R98, R184 ;  /* 0x000000628060723c */ /* 0x040ff000000418b8 */
[C---:B------:R-:W-:Y:S08]  /*8060*/  HMMA.16816.F32.BF16 R124, R128.reuse, R8, R36 ;  /* 0x00000008807c723c */ /* 0x040ff00000041824 */
[C---:B--2---:R-:W-:Y:S08]  /*8070*/  HMMA.16816.F32.BF16 R100, R128.reuse, R104, R188 ;  /* 0x000000688064723c */ /* 0x044ff000000418bc */
[C---:B---3--:R-:W-:Y:S08]  /*8080*/  HMMA.16816.F32.BF16 R108, R128.reuse, R112, R196 ;  /* 0x00000070806c723c */ /* 0x048ff000000418c4 */
[C---:B----4-:R-:W-:Y:S08]  /*8090*/  HMMA.16816.F32.BF16 R116, R128.reuse, R120, R204 ;  /* 0x000000788074723c */ /* 0x050ff000000418cc */
[C---:B------:R-:W-:Y:S08]  /*80a0*/  HMMA.16816.F32.BF16 R104, R128.reuse, R106, R192 ;  /* 0x0000006a8068723c */ /* 0x040ff000000418c0 */
[C---:B------:R-:W-:Y:S08]  /*80b0*/  HMMA.16816.F32.BF16 R112, R128.reuse, R114, R200 ;  /* 0x000000728070723c */ /* 0x040ff000000418c8 */
[C---:B------:R-:W-:Y:S08]  /*80c0*/  HMMA.16816.F32.BF16 R120, R128.reuse, R122, R40 ;  /* 0x0000007a8078723c */ /* 0x040ff00000041828 */
[----:B------:R-:W-:Y:S01]  /*80d0*/  HMMA.16816.F32.BF16 R128, R128, R10, R32 ;  /* 0x0000000a8080723c */ /* 0x000fe20000041820 */
[----:B------:R-:W-:Y:S07]  /*80e0*/  @!P0 BRA `(.L_x_1356) ;  /* 0x00005b0000008947 */ /* 0x000fee0003800000 */
[----:B------:R-:W2:Y:S01]  /*80f0*/  LDL R21, [R1+0x14] ;  /* 0x0000140001157983 */ /* 0x000ea20000100800 */
[----:B------:R-:W-:Y:S01]  /*8100*/  PLOP3.LUT P1, PT, PT, PT, UP1, 0x80, 0x0 ;  /* 0x000000000000781c */ /* 0x000fe20003f2f018 */
[----:B------:R-:W-:Y:S01]  /*8110*/  IMAD.MOV.U32 R134, RZ, RZ, R132 ;  /* 0x000000ffff867224 */ /* 0x000fe200078e0084 */
[----:B------:R-:W-:Y:S01]  /*8120*/  PLOP3.LUT P0, PT, PT, PT, UP1, 0x80, 0x0 ;  /* 0x000000000000781c */ /* 0x000fe20003f0f018 */
[----:B------:R-:W-:Y:S01]  /*8130*/  IMAD.MOV.U32 R3, RZ, RZ, R133 ;  /* 0x000000ffff037224 */ /* 0x000fe200078e0085 */
[----:B------:R-:W-:-:S02]  /*8140*/  UMOV UR16, UR24 ;  /* 0x0000001800107c82 */ /* 0x000fc40008000000 */
[----:B------:R-:W-:Y:S02]  /*8150*/  ULDC.64 UR6, c[0x0][0x208] ;  /* 0x0000820000067ab9 */ /* 0x000fe40000000a00 */
[----:B------:R-:W-:-:S05]  /*8160*/  ULDC.64 UR4, c[0x0][0x1e0] ;  /* 0x0000780000047ab9 */ /* 0x000fca0000000a00 */
[----:B--2---:R-:W-:-:S05]  /*8170*/  @P1 IMAD.HI.U32 R0, R21, c[0x0][0x2c8], RZ ;  /* 0x0000b20015001a27 */ /* 0x004fca00078e00ff */
[----:B------:R-:W-:-:S05]  /*8180*/  @P0 SHF.R.U32.HI R0, RZ, c[0x0][0x2cc], R0 ;  /* 0x0000b300ff000a19 */ /* 0x000fca0000011600 */
[----:B------:R1:W-:Y:S02]  /*8190*/  @P0 STL [R1+0x10], R0 ;  /* 0x0000100001000387 */ /* 0x0003e40000100800 */
.L_x_1357:
[----:B------:R-:W2:Y:S01]  /*81a0*/  LDL.64 R6, [R1+0x20] ;  /* 0x0000200001067983 */ /* 0x000ea20000100a00 */
[----:B------:R-:W-:Y:S01]  /*81b0*/  UISETP.GE.AND UP0, UPT, UR16, URZ, UPT ;  /* 0x0000003f1000728c */ /* 0x000fe2000bf06270 */
[----:B------:R-:W-:Y:S04]  /*81c0*/  DEPBAR.LE SB0, 0x0 ;  /* 0x000080000000791a */ /* 0x000fe80000000000 */
[----:B------:R-:W2:Y:S06]  /*81d0*/  LDL.64 R4, [R1+0x38] ;  /* 0x0000380001047983 */ /* 0x000eac0000100a00 */
[----:B------:R-:W-:Y:S01]  /*81e0*/  BAR.SYNC.DEFER_BLOCKING 0x0 ;  /* 0x0000000000007b1d */ /* 0x000fe20000010000 */
[----:B------:R-:W-:Y:S01]  /*81f0*/  PLOP3.LUT P1, PT, PT, PT, UP0, 0x80, 0x0 ;  /* 0x000000000000781c */ /* 0x000fe20003f2f008 */
[----:B------:R-:W-:Y:S01]  /*8200*/  @UP0 USHF.R.S32.HI UR17, URZ, 0x1f, UR16 ;  /* 0x0000001f3f110899 */ /* 0x000fe20008011410 */
[----:B------:R-:W-:Y:S01]  /*8210*/  PLOP3.LUT P6, PT, PT, PT, UP0, 0x80, 0x0 ;  /* 0x000000000000781c */ /* 0x000fe20003fcf008 */
[----:B------:R-:W-:Y:S01]  /*8220*/  @UP0 UIMAD.WIDE.U32 UR18, UR16, UR6, URZ ;  /* 0x00000006101202a5 */ /* 0x000fe2000f8e003f */
[----:B------:R-:W-:Y:S01]  /*8230*/  PLOP3.LUT P0, PT, PT, PT, UP0, 0x80, 0x0 ;  /* 0x000000000000781c */ /* 0x000fe20003f0f008 */
[----:B------:R-:W-:Y:S02]  /*8240*/  @UP0 UIMAD UR17, UR17, UR6, URZ ;  /* 0x00000006111102a4 */ /* 0x000fe4000f8e023f */
[----:B------:R-:W-:Y:S02]  /*8250*/  UIADD3 UR24, UR16, -0x1, URZ ;  /* 0xffffffff10187890 */ /* 0x000fe4000fffe03f */
[----:B------:R-:W-:Y:S01]  /*8260*/  @UP0 UIMAD UR17, UR16, UR7, UR17 ;  /* 0x00000007101102a4 */ /* 0x000fe2000f8e0211 */
[----:B-1----:R-:W-:Y:S03]  /*8270*/  IMAD.U32 R0, RZ, RZ, UR18 ;  /* 0x00000012ff007e24 */ /* 0x002fe6000f8e00ff */
[----:B------:R-:W-:Y:S04]  /*8280*/  @UP0 UIADD3 UR17, UR19, UR17, URZ ;  /* 0x0000001113110290 */ /* 0x000fe8000fffe03f */
[----:B------:R-:W-:Y:S01]  /*8290*/  @UP0 UIMAD UR17, UR17, 0x60, URZ ;  /* 0x00000060111108a4 */ /* 0x000fe2000f8e023f */
[----:B------:R-:W-:Y:S08]  /*82a0*/  LDSM.16.M88.4 R48, [R223+0x18100] ;  /* 0x01810000df30783b */ /* 0x000ff00000000200 */
[----:B-----5:R-:W1:Y:S08]  /*82b0*/  LDSM.16.M88.4 R8, [R216+0xc100] ;  /* 0x00c10000d808783b */ /* 0x020e700000000200 */
[----:B------:R-:W3:Y:S08]  /*82c0*/  LDSM.16.M88.4 R16, [R216+0xc900] ;  /* 0x00c90000d810783b */ /* 0x000ef00000000200 */
[----:B------:R-:W4:Y:S08]  /*82d0*/  LDSM.16.M88.4 R24, [R216+0xd100] ;  /* 0x00d10000d818783b */ /* 0x000f300000000200 */
[----:B------:R-:W1:Y:S08]  /*82e0*/  LDSM.16.M88.4 R32, [R216+0xd900] ;  /* 0x00d90000d820783b */ /* 0x000e700000000200 */
[----:B------:R-:W1:Y:S08]  /*82f0*/  LDSM.16.M88.4 R40, [R216+0xe100] ;  /* 0x00e10000d828783b */ /* 0x000e700000000200 */
[----:B------:R-:W1:Y:S08]  /*8300*/  LDSM.16.M88.4 R184, [R216+0xe900] ;  /* 0x00e90000d8b8783b */ /* 0x000e700000000200 */
[----:B------:R-:W-:Y:S08]  /*8310*/  LDSM.16.M88.4 R188, [R224+0x18100] ;  /* 0x01810000e0bc783b */ /* 0x000ff00000000200 */
[----:B------:R-:W1:Y:S08]  /*8320*/  LDSM.16.M88.4 R192, [R227] ;  /* 0x00000000e3c0783b */ /* 0x000e700000000200 */
[----:B------:R-:W1:Y:S08]  /*8330*/  LDSM.16.M88.4 R196, [R250] ;  /* 0x00000000fac4783b */ /* 0x000e700000000200 */
[----:B------:R-:W1:Y:S08]  /*8340*/  LDSM.16.M88.4 R200, [R249] ;  /* 0x00000000f9c8783b */ /* 0x000e700000000200 */
[----:B------:R-:W1:Y:S08]  /*8350*/  LDSM.16.M88.4 R204, [R248] ;  /* 0x00000000f8cc783b */ /* 0x000e700000000200 */
[----:B------:R-:W1:Y:S08]  /*8360*/  LDSM.16.M88.4 R208, [R247] ;  /* 0x00000000f7d0783b */ /* 0x000e700000000200 */
[----:B------:R-:W1:Y:S08]  /*8370*/  LDSM.16.M88.4 R212, [R246] ;  /* 0x00000000f6d4783b */ /* 0x000e700000000200 */
[----:B------:R-:W3:Y:S01]  /*8380*/  LDL.64 R132, [R1+0x30] ;  /* 0x0000300001847983 */ /* 0x000ee20000100a00 */
[----:B--2---:R-:W-:Y:S01]  /*8390*/  @P1 IMAD.MOV.U32 R5, RZ, RZ, R7 ;  /* 0x000000ffff051224 */ /* 0x004fe200078e0007 */
[----:B------:R-:W-:Y:S03]  /*83a0*/  PLOP3.LUT P1, PT, PT, PT, UP0, 0x80, 0x0 ;  /* 0x000000000000781c */ /* 0x000fe60003f2f008 */
[----:B------:R-:W-:Y:S01]  /*83b0*/  @P6 IMAD.WIDE.U32 R4, R0, 0x60, R4 ;  /* 0x0000006000046825 */ /* 0x000fe200078e0004 */
[----:B------:R-:W-:Y:S04]  /*83c0*/  PLOP3.LUT P6, PT, PT, PT, UP0, 0x80, 0x0 ;  /* 0x000000000000781c */ /* 0x000fe80003fcf008 */
[----:B------:R-:W-:Y:S02]  /*83d0*/  @P0 SHF.L.U32 R2, R4, 0x1, RZ ;  /* 0x0000000104020819 */ /* 0x000fe400000006ff */
[----:B------:R-:W-:Y:S03]  /*83e0*/  PLOP3.LUT P0, PT, PT, PT, UP0, 0x80, 0x0 ;  /* 0x000000000000781c */ /* 0x000fe60003f0f008 */
[----:B------:R-:W-:Y:S02]  /*83f0*/  @P1 IADD3 R0, R5, UR17, RZ ;  /* 0x0000001105001c10 */ /* 0x000fe4000fffe0ff */
[----:B------:R-:W-:Y:S02]  /*8400*/  PLOP3.LUT P1, PT, PT, PT, UP0, 0x80, 0x0 ;  /* 0x000000000000781c */ /* 0x000fe40003f2f008 */
[----:B------:R-:W-:Y:S06]  /*8410*/  @P6 IADD3 R5, P6, R2, 0x80, RZ ;  /* 0x0000008002056810 */ /* 0x000fec0007fde0ff */
[----:B------:R-:W-:Y:S02]  /*8420*/  @P0 SHF.L.U64.HI R0, R4, 0x1, R0 ;  /* 0x0000000104000819 */ /* 0x000fe40000010200 */
[----:B------:R-:W-:Y:S03]  /*8430*/  PLOP3.LUT P0, PT, PT, PT, UP0, 0x80, 0x0 ;  /* 0x000000000000781c */ /* 0x000fe60003f0f008 */
[----:B------:R-:W-:Y:S11]  /*8440*/  @P1 IADD3 R12, P1, R5, c[0x0][0x1f8], RZ ;  /* 0x00007e00050c1a10 */ /* 0x000ff60007f3e0ff */
[----:B------:R-:W-:Y:S02]  /*8450*/  @!UPT UIADD3 URZ, URZ, URZ, URZ ;  /* 0x0000003f3f3ff290 */ /* 0x000fe4000fffe03f */
[--C-:B------:R-:W-:Y:S02]  /*8460*/  @P0 IADD3.X R13, RZ, c[0x0][0x1fc], R0.reuse, P1, P6 ;  /* 0x00007f00ff0d0a10 */ /* 0x100fe40000fec400 */
[----:B------:R-:W-:Y:S02]  /*8470*/  PLOP3.LUT P6, PT, PT, PT, UP0, 0x80, 0x0 ;  /* 0x000000000000781c */ /* 0x000fe40003fcf008 */
[----:B------:R-:W-:Y:S02]  /*8480*/  PLOP3.LUT P1, PT, PT, PT, UP0, 0x80, 0x0 ;  /* 0x000000000000781c */ /* 0x000fe40003f2f008 */
[----:B------:R-:W-:Y:S09]  /*8490*/  PLOP3.LUT P0, PT, PT, PT, UP0, 0x80, 0x0 ;  /* 0x000000000000781c */ /* 0x000ff20003f0f008 */
[----:B------:R-:W-:Y:S04]  /*84a0*/  @P6 IADD3 R4, P6, R2, 0x100, RZ ;  /* 0x0000010002046810 */ /* 0x000fe80007fde0ff */
        /* <DEDUP_REMOVED lines=9> */
[----:B------:R-:W-:Y:S02]  /*8540*/  @P0 IADD3.X R5, RZ, c[0x0][0x1fc], R0, P1, P6 ;  /* 0x00007f00ff050a10 */ /* 0x000fe40000fec400 */
[----:B------:R-:W-:Y:S02]  /*8550*/  PLOP3.LUT P1, PT, PT, PT, UP0, 0x80, 0x0 ;  /* 0x000000000000781c */ /* 0x000fe40003f2f008 */
[----:B------:R-:W-:Y:S02]  /*8560*/  PLOP3.LUT P6, PT, PT, PT, UP0, 0x80, 0x0 ;  /* 0x000000000000781c */ /* 0x000fe40003fcf008 */
[----:B------:R-:W-:Y:S09]  /*8570*/  PLOP3.LUT P0, PT, PT, PT, UP0, 0x80, 0x0 ;  /* 0x000000000000781c */ /* 0x000ff20003f0f008 */
[----:B------:R-:W-:Y:S04]  /*8580*/  @P1 IADD3 R2, P1, R2, c[0x0][0x1f8], RZ ;  /* 0x00007e0002021a10 */ /* 0x000fe80007f3e0ff */
[----:B------:R-:W-:Y:S09]  /*8590*/  @P6 IADD3 R20, P6, R2, UR9, RZ ;  /* 0x0000000902146c10 */ /* 0x000ff2000ffde0ff */
[----:B------:R-:W-:Y:S02]  /*85a0*/  @P0 IADD3.X R0, R0, c[0x0][0x1fc], RZ, P1, !PT ;  /* 0x00007f0000000a10 */ /* 0x000fe40000ffe4ff */
[----:B------:R-:W-:Y:S02]  /*85b0*/  PLOP3.LUT P0, PT, PT, PT, UP0, 0x80, 0x0 ;  /* 0x000000000000781c */ /* 0x000fe40003f0f008 */
[----:B------:R-:W-:Y:S11]  /*85c0*/  PLOP3.LUT P1, PT, PT, PT, UP0, 0x80, 0x0 ;  /* 0x000000000000781c */ /* 0x000ff60003f2f008 */
[----:B------:R-:W-:Y:S02]  /*85d0*/  @P0 IADD3.X R21, R0, UR8, RZ, P6, !PT ;  /* 0x0000000800150c10 */ /* 0x000fe4000b7fe4ff */
[----:B------:R-:W-:Y:S02]  /*85e0*/  @P1 IADD3 R36, P1, R20, UR9, RZ ;  /* 0x0000000914241c10 */ /* 0x000fe4000ff3e0ff */
[----:B------:R-:W-:Y:S02]  /*85f0*/  PLOP3.LUT P0, PT, PT, PT, UP0, 0x80, 0x0 ;  /* 0x000000000000781c */ /* 0x000fe40003f0f008 */
[----:B------:R-:W-:Y:S11]  /*8600*/  PLOP3.LUT P6, PT, PT, PT, UP0, 0x80, 0x0 ;  /* 0x000000000000781c */ /* 0x000ff60003fcf008 */
[----:B------:R-:W-:Y:S02]  /*8610*/  @P0 IADD3.X R37, R21, UR8, RZ, P1, !PT ;  /* 0x0000000815250c10 */ /* 0x000fe40008ffe4ff */
[----:B------:R-:W-:Y:S01]  /*8620*/  PLOP3.LUT P1, PT, PT, PT, UP0, 0x80, 0x0 ;  /* 0x000000000000781c */ /* 0x000fe20003f2f008 */
[----:B------:R-:W-:Y:S01]  /*8630*/  @P6 IMAD.MOV.U32 R14, RZ, RZ, R2 ;  /* 0x000000ffff0e6224 */ /* 0x000fe200078e0002 */
[----:B------:R-:W-:Y:S01]  /*8640*/  PLOP3.LUT P0, PT, PT, PT, UP0, 0x80, 0x0 ;  /* 0x000000000000781c */ /* 0x000fe20003f0f008 */
[----:B------:R-:W-:Y:S01]  /*8650*/  @P6 IMAD.MOV.U32 R15, RZ, RZ, R0 ;  /* 0x000000ffff0f6224 */ /* 0x000fe200078e0000 */
[----:B------:R-:W-:Y:S02]  /*8660*/  PLOP3.LUT P6, PT, PT, PT, UP0, 0x80, 0x0 ;  /* 0x000000000000781c */ /* 0x000fe40003fcf008 */
[----:B------:R-:W-:Y:S07]  /*8670*/  PLOP3.LUT P0, PT, PT, PT, UP0, 0x80, 0x0 ;  /* 0x000000000000781c */ /* 0x000fee0003f0f008 */
[----:B------:R-:W-:Y:S01]  /*8680*/  @!PT LDS RZ, [RZ] ;  /* 0x00000000fffff984 */ /* 0x000fe20000000800 */
[----:B------:R-:W-:Y:S01]  /*8690*/  @!PT LDS RZ, [RZ] ;  /* 0x00000000fffff984 */ /* 0x000fe20000000800 */
[----:B------:R-:W-:Y:S01]  /*86a0*/  @!PT LDS RZ, [RZ] ;  /* 0x00000000fffff984 */ /* 0x000fe20000000800 */
[----:B------:R3:W-:Y:S01]  /*86b0*/  @P1 LDGSTS.E.BYPASS.LTC128B.128 [R251+0x100], [R14.64], !P5 ;  /* 0x001000000efb1fae */ /* 0x0007e2000e901d5e */
[----:B------:R-:W-:Y:S02]  /*86c0*/  PLOP3.LUT P1, PT, PT, PT, UP0, 0x80, 0x0 ;  /* 0x000000000000781c */ /* 0x000fe40003f2f008 */
[----:B------:R-:W-:Y:S05]  /*86d0*/  PLOP3.LUT P1, PT, PT, PT, UP0, 0x80, 0x0 ;  /* 0x000000000000781c */ /* 0x000fea0003f2f008 */
[----:B------:R3:W-:Y:S01]  /*86e0*/  @P6 LDGSTS.E.BYPASS.LTC128B.128 [R251+0x3100], [R12.64], !P4 ;  /* 0x031000000cfb6fae */ /* 0x0007e2000e101d5e */
[----:B------:R-:W-:Y:S02]  /*86f0*/  PLOP3.LUT P6, PT, PT, PT, UP0, 0x80, 0x0 ;  /* 0x000000000000781c */ /* 0x000fe40003fcf008 */
[----:B------:R-:W-:Y:S05]  /*8700*/  PLOP3.LUT P6, PT, PT, PT, UP0, 0x80, 0x0 ;  /* 0x000000000000781c */ /* 0x000fea0003fcf008 */
[----:B------:R1:W-:Y:S01]  /*8710*/  @P0 LDGSTS.E.BYPASS.LTC128B.128 [R251+0x6100], [R6.64], !P3 ;  /* 0x0610000006fb0fae */ /* 0x0003e2000d901d5e */
[----:B------:R-:W-:Y:S02]  /*8720*/  PLOP3.LUT P0, PT, PT, PT, UP0, 0x80, 0x0 ;  /* 0x000000000000781c */ /* 0x000fe40003f0f008 */
[----:B------:R-:W-:Y:S05]  /*8730*/  PLOP3.LUT P0, PT, PT, PT, UP0, 0x80, 0x0 ;  /* 0x000000000000781c */ /* 0x000fea0003f0f008 */
[----:B------:R1:W-:Y:S01]  /*8740*/  @P1 LDGSTS.E.BYPASS.LTC128B.128 [R251+0x9100], [R4.64], !P2 ;  /* 0x0910000004fb1fae */ /* 0x0003e2000d101d5e */
[----:B------:R-:W-:Y:S07]  /*8750*/  PLOP3.LUT P1, PT, PT, PT, UP0, 0x80, 0x0 ;  /* 0x000000000000781c */ /* 0x000fee0003f2f008 */
[----:B------:R4:W-:Y:S01]  /*8760*/  @P6 LDGSTS.E.BYPASS.LTC128B.128 [R251+0x1100], [R20.64], !P5 ;  /* 0x0110000014fb6fae */ /* 0x0009e2000e901d5e */
[----:B------:R-:W-:Y:S07]  /*8770*/  PLOP3.LUT P6, PT, PT, PT, UP0, 0x80, 0x0 ;  /* 0x000000000000781c */ /* 0x000fee0003fcf008 */
[----:B------:R4:W-:Y:S01]  /*8780*/  @P1 LDGSTS.E.BYPASS.LTC128B.128 [R251+0x4100], [R20.64+0x80], !P4 ;  /* 0x0410008014fb1fae */ /* 0x0009e2000e101d5e */
[----:B------:R-:W-:Y:S02]  /*8790*/  PLOP3.LUT P1, PT, PT, PT, UP0, 0x80, 0x0 ;  /* 0x000000000000781c */ /* 0x000fe40003f2f008 */
[----:B------:R-:W-:Y:S05]  /*87a0*/  PLOP3.LUT P1, PT, PT, PT, UP0, 0x80, 0x0 ;  /* 0x000000000000781c */ /* 0x000fea0003f2f008 */
[----:B------:R4:W-:Y:S01]  /*87b0*/  @P0 LDGSTS.E.BYPASS.LTC128B.128 [R251+0x7100], [R20.64+0x100], !P3 ;  /* 0x0710010014fb0fae */ /* 0x0009e2000d901d5e */
[----:B------:R-:W-:Y:S01]  /*87c0*/  PLOP3.LUT P0, PT, PT, PT, UP0, 0x80, 0x0 ;  /* 0x000000000000781c */ /* 0x000fe20003f0f008 */
[C---:B-1----:R-:W-:Y:S06]  /*87d0*/  HMMA.16816.F32.BF16 R4, R48.reuse, R8, RZ ;  /* 0x000000083004723c */ /* 0x042fec00000418ff */
[----:B------:R4:W-:Y:S01]  /*87e0*/  @P6 LDGSTS.E.BYPASS.LTC128B.128 [R251+0xa100], [R20.64+0x180], !P2 ;  /* 0x0a10018014fb6fae */ /* 0x0009e2000d101d5e */
[----:B------:R-:W-:Y:S01]  /*87f0*/  PLOP3.LUT P6, PT, PT, PT, UP0, 0x80, 0x0 ;  /* 0x000000000000781c */ /* 0x000fe20003fcf008 */
[C---:B------:R-:W-:Y:S06]  /*8800*/  HMMA.16816.F32.BF16 R8, R48.reuse, R10, RZ ;  /* 0x0000000a3008723c */ /* 0x040fec00000418ff */
[----:B------:R1:W-:Y:S01]  /*8810*/  @P0 LDGSTS.E.BYPASS.LTC128B.128 [R251+0x2100], [R36.64], !P5 ;  /* 0x0210000024fb0fae */ /* 0x0003e2000e901d5e */
[----:B------:R-:W-:Y:S01]  /*8820*/  PLOP3.LUT P0, PT, PT, PT, UP0, 0x80, 0x0 ;  /* 0x000000000000781c */ /* 0x000fe20003f0f008 */
[----:B------:R-:W-:Y:S01]  /*8830*/  UISETP.GE.AND UP0, UPT, UR16, 0x1, UPT ;  /* 0x000000011000788c */ /* 0x000fe2000bf06270 */
[C---:B---3--:R-:W-:Y:S05]  /*8840*/  HMMA.16816.F32.BF16 R12, R48.reuse, R16, RZ ;  /* 0x00000010300c723c */ /* 0x048fea00000418ff */
[----:B------:R1:W-:Y:S01]  /*8850*/  @P6 LDGSTS.E.BYPASS.LTC128B.128 [R251+0x5100], [R36.64+0x80], !P4 ;  /* 0x0510008024fb6fae */ /* 0x0003e2000e101d5e */
[----:B------:R-:W-:Y:S02]  /*8860*/  PLOP3.LUT P6, PT, PT, PT, UP0, 0x80, 0x0 ;  /* 0x000000000000781c */ /* 0x000fe40003fcf008 */
[C---:B------:R-:W-:Y:S02]  /*8870*/  HMMA.16816.F32.BF16 R16, R48.reuse, R18, RZ ;  /* 0x000000123010723c */ /* 0x040fe400000418ff */
[----:B------:R-:W-:Y:S02]  /*8880*/  @UP0 UIMAD.WIDE.U32 UR18, UR24, UR4, URZ ;  /* 0x00000004181202a5 */ /* 0x000fe4000f8e003f */
[----:B------:R-:W-:Y:S01]  /*8890*/  @UP0 USHF.R.S32.HI UR17, URZ, 0x1f, UR24 ;  /* 0x0000001f3f110899 */ /* 0x000fe20008011418 */
[----:B------:R1:W-:Y:S01]  /*88a0*/  @P1 LDGSTS.E.BYPASS.LTC128B.128 [R251+0x8100], [R36.64+0x100], !P3 ;  /* 0x0810010024fb1fae */ /* 0x0003e2000d901d5e */
[----:B------:R-:W-:Y:S02]  /*88b0*/  PLOP3.LUT P1, PT, PT, PT, UP0, 0x80, 0x0 ;  /* 0x000000000000781c */ /* 0x000fe40003f2f008 */
[C---:B----4-:R-:W-:Y:S01]  /*88c0*/  HMMA.16816.F32.BF16 R20, R48.reuse, R24, RZ ;  /* 0x000000183014723c */ /* 0x050fe200000418ff */
[----:B------:R-:W-:Y:S04]  /*88d0*/  @UP0 UIMAD UR17, UR17, UR4, URZ ;  /* 0x00000004111102a4 */ /* 0x000fe8000f8e023f */
[----:B------:R1:W-:Y:S01]  /*88e0*/  @P0 LDGSTS.E.BYPASS.LTC128B.128 [R251+0xb100], [R36.64+0x180], !P2 ;  /* 0x0b10018024fb0fae */ /* 0x0003e2000d101d5e */
[----:B------:R-:W-:Y:S01]  /*88f0*/  PLOP3.LUT P0, PT, PT, PT, UP0, 0x80, 0x0 ;  /* 0x000000000000781c */ /* 0x000fe20003f0f008 */
[----:B------:R-:W-:Y:S01]  /*8900*/  @UP0 UIMAD UR17, UR24, UR5, UR17 ;  /* 0x00000005181102a4 */ /* 0x000fe2000f8e0211 */
[C---:B------:R-:W-:Y:S03]  /*8910*/  HMMA.16816.F32.BF16 R24, R48.reuse, R26, RZ ;  /* 0x0000001a3018723c */ /* 0x040fe600000418ff */
[----:B------:R-:W-:Y:S02]  /*8920*/  @UP0 UIADD3 UR17, UR19, UR17, URZ ;  /* 0x0000001113110290 */ /* 0x000fe4000fffe03f */
[----:B------:R-:W0:Y:S02]  /*8930*/  LDGDEPBAR ;  /* 0x00000000000079af */ /* 0x000e240000000000 */
[----:B------:R-:W-:Y:S01]  /*8940*/  @UP0 UIMAD UR17, UR17, 0x60, URZ ;  /* 0x00000060111108a4 */ /* 0x000fe2000f8e023f */
[C---:B------:R-:W-:Y:S08]  /*8950*/  HMMA.16816.F32.BF16 R28, R48.reuse, R32, RZ ;  /* 0x00000020301c723c */ /* 0x040ff000000418ff */
[C---:B------:R-:W-:Y:S08]  /*8960*/  HMMA.16816.F32.BF16 R32, R48.reuse, R34, RZ ;  /* 0x000000223020723c */ /* 0x040ff000000418ff */
[C---:B-1----:R-:W-:Y:S08]  /*8970*/  HMMA.16816.F32.BF16 R36, R48.reuse, R40, RZ ;  /* 0x000000283024723c */ /* 0x042ff000000418ff */
[C---:B------:R-:W-:Y:S08]  /*8980*/  HMMA.16816.F32.BF16 R40, R48.reuse, R42, RZ ;  /* 0x0000002a3028723c */ /* 0x040ff000000418ff */
[C---:B------:R-:W-:Y:S08]  /*8990*/  HMMA.16816.F32.BF16 R44, R48.reuse, R184, RZ ;  /* 0x000000b8302c723c */ /* 0x040ff000000418ff */
        /* <DEDUP_REMOVED lines=10> */
[----:B------:R-:W3:Y:S07]  /*8a40*/  LDSM.16.M88.4 R200, [R222+0xd100] ;  /* 0x00d10000dec8783b */ /* 0x000eee0000000200 */
[C---:B------:R-:W-:Y:S08]  /*8a50*/  HMMA.16816.F32.BF16 R28, R188.reuse, R204, R28 ;  /* 0x000000ccbc1c723c */ /* 0x040ff0000004181c */
[C---:B------:R-:W-:Y:S01]  /*8a60*/  HMMA.16816.F32.BF16 R32, R188.reuse, R206, R32 ;  /* 0x000000cebc20723c */ /* 0x040fe20000041820 */
[----:B------:R-:W2:Y:S07]  /*8a70*/  LDSM.16.M88.4 R204, [R222+0xd900] ;  /* 0x00d90000decc783b */ /* 0x000eae0000000200 */
[C---:B------:R-:W-:Y:S08]  /*8a80*/  HMMA.16816.F32.BF16 R36, R188.reuse, R208, R36 ;  /* 0x000000d0bc24723c */ /* 0x040ff00000041824 */
[C---:B------:R-:W-:Y:S01]  /*8a90*/  HMMA.16816.F32.BF16 R40, R188.reuse, R210, R40 ;  /* 0x000000d2bc28723c */ /* 0x040fe20000041828 */
[----:B------:R-:W-:Y:S07]  /*8aa0*/  LDSM.16.M88.4 R208, [R222+0xe900] ;  /* 0x00e90000ded0783b */ /* 0x000fee0000000200 */
[C---:B------:R-:W-:Y:S01]  /*8ab0*/  HMMA.16816.F32.BF16 R44, R188.reuse, R212, R44 ;  /* 0x000000d4bc2c723c */ /* 0x040fe2000004182c */
[----:B------:R-:W4:Y:S07]  /*8ac0*/  LDL.64 R212, [R1+0x28] ;  /* 0x0000280001d47983 */ /* 0x000f2e0000100a00 */
        /* <DEDUP_REMOVED lines=248> */
[C---:B------:R-:W-:Y:S01]  /*9a50*/  HMMA.16816.F32.BF16 R16, R200.reuse, R186, R16 ;  /* 0x000000bac810723c */ /* 0x040fe20000041810 */
[----:B------:R-:W2:Y:S03]  /*9a60*/  LDL R186, [R1+0x18] ;  /* 0x0000180001ba7983 */ /* 0x000ea60000100800 */
        /* <DEDUP_REMOVED lines=14> */
[----:B------:R3:W-:Y:S01]  /*9b50*/  MUFU.TANH R190, R12 ;  /* 0x0000000c00be7308 */ /* 0x0007e20000002400 */
[----:B------:R-:W-:Y:S02]  /*9b60*/  FMUL.FTZ R17, R17, c[0x0][0x320] ;  /* 0x0000c80011117a20 */ /* 0x000fe40000410000 */
[----:B------:R-:W-:Y:S02]  /*9b70*/  FMUL.FTZ R14, R14, c[0x0][0x320] ;  /* 0x0000c8000e0e7a20 */ /* 0x000fe40000410000 */
[----:B------:R-:W-:Y:S02]  /*9b80*/  FMUL.FTZ R15, R15, c[0x0][0x320] ;  /* 0x0000c8000f0f7a20 */ /* 0x000fe40000410000 */
[----:B------:R-:W-:Y:S03]  /*9b90*/  FMUL.FTZ R18, R18, c[0x0][0x320] ;  /* 0x0000c80012127a20 */ /* 0x000fe60000410000 */
[----:B------:R4:W-:Y:S10]  /*9ba0*/  MUFU.TANH R191, R13 ;  /* 0x0000000d00bf7308 */ /* 0x0009f40000002400 */
[----:B------:R-:W-:Y:S01]  /*9bb0*/  MUFU.TANH R205, R6 ;  /* 0x0000000600cd7308 */ /* 0x000fe20000002400 */
[----:B---3--:R3:W2:Y:S09]  /*9bc0*/  LDL R12, [R1+0x14] ;  /* 0x00001400010c7983 */ /* 0x0086b20000100800 */
[----:B------:R1:W1:Y:S01]  /*9bd0*/  MUFU.TANH R204, R7 ;  /* 0x0000000700cc7308 */ /* 0x0002620000002400 */
[----:B----4-:R-:W2:Y:S09]  /*9be0*/  LDL R13, [R1+0x10] ;  /* 0x00001000010d7983 */ /* 0x010eb20000100800 */
[----:B------:R4:W2:Y:S10]  /*9bf0*/  MUFU.TANH R189, R8 ;  /* 0x0000000800bd7308 */ /* 0x0008b40000002400 */
[----:B------:R3:W2:Y:S01]  /*9c00*/  MUFU.TANH R188, R9 ;  /* 0x0000000900bc7308 */ /* 0x0006a20000002400 */
[----:B-1----:R-:W1:Y:S09]  /*9c10*/  LDSM.16.M88.4 R4, [R221+0xa000] ;  /* 0x00a00000dd04783b */ /* 0x002e720000000200 */
[----:B------:R-:W1:Y:S01]  /*9c20*/  MUFU.TANH R185, R10 ;  /* 0x0000000a00b97308 */ /* 0x000e620000002400 */
[----:B----4-:R-:W-:Y:S01]  /*9c30*/  IMAD.U32 R8, RZ, RZ, UR18 ;  /* 0x00000012ff087e24 */ /* 0x010fe2000f8e00ff */
[----:B------:R-:W-:Y:S08]  /*9c40*/  @UP0 USHF.L.U64.HI UR18, UR4, 0x6, UR5 ;  /* 0x0000000604120899 */ /* 0x000ff00008010205 */
[----:B------:R4:W1:Y:S01]  /*9c50*/  MUFU.TANH R184, R11 ;  /* 0x0000000b00b87308 */ /* 0x0008620000002400 */
[----:B---3--:R-:W-:Y:S09]  /*9c60*/  MOV R9, UR19 ;  /* 0x0000001300097c02 */ /* 0x008ff20008000f00 */
[----:B------:R3:W-:Y:S10]  /*9c70*/  MUFU.TANH R197, R19 ;  /* 0x0000001300c57308 */ /* 0x0007f40000002400 */
[----:B------:R-:W-:Y:S01]  /*9c80*/  MUFU.TANH R195, R17 ;  /* 0x0000001100c37308 */ /* 0x000fe20000002400 */
[C---:B-1----:R-:W-:Y:S09]  /*9c90*/  HMMA.16816.F32.BF16 R20, R200.reuse, R4, R20 ;  /* 0x00000004c814723c */ /* 0x042ff20000041814 */
[----:B------:R1:W-:Y:S03]  /*9ca0*/  MUFU.TANH R194, R16 ;  /* 0x0000001000c27308 */ /* 0x0003e60000002400 */
[----:B------:R-:W-:Y:S01]  /*9cb0*/  @P1 MOV R4, R132 ;  /* 0x0000008400041202 */ /* 0x000fe20000000f00 */
[C---:B------:R-:W-:Y:S03]  /*9cc0*/  HMMA.16816.F32.BF16 R24, R200.reuse, R6, R24 ;  /* 0x00000006c818723c */ /* 0x040fe60000041818 */
[----:B------:R-:W-:Y:S01]  /*9cd0*/  @P1 IMAD.MOV.U32 R5, RZ, RZ, R213 ;  /* 0x000000ffff051224 */ /* 0x000fe200078e00d5 */
[----:B------:R-:W-:Y:S03]  /*9ce0*/  PLOP3.LUT P1, PT, PT, PT, UP0, 0x80, 0x0 ;  /* 0x000000000000781c */ /* 0x000fe60003f2f008 */
[----:B------:R-:W-:Y:S01]  /*9cf0*/  @P6 IMAD.WIDE.U32 R4, R8, 0x60, R4 ;  /* 0x0000006008046825 */ /* 0x000fe200078e0004 */
[----:B------:R-:W-:Y:S01]  /*9d00*/  PLOP3.LUT P6, PT, PT, PT, UP0, 0x80, 0x0 ;  /* 0x000000000000781c */ /* 0x000fe20003fcf008 */
[----:B----4-:R-:W4:Y:S01]  /*9d10*/  LDSM.16.M88.4 R8, [R221+0xa800] ;  /* 0x00a80000dd08783b */ /* 0x010f220000000200 */
[----:B------:R-:W-:Y:S02]  /*9d20*/  MUFU.TANH R192, R14 ;  /* 0x0000000e00c07308 */ /* 0x000fe40000002400 */
[----:B------:R-:W-:Y:S01]  /*9d30*/  @P0 IMAD.SHL.U32 R0, R4, 0x2, RZ ;  /* 0x0000000204000824 */ /* 0x000fe200078e00ff */
[----:B------:R-:W-:Y:S01]  /*9d40*/  PLOP3.LUT P0, PT, PT, PT, UP0, 0x80, 0x0 ;  /* 0x000000000000781c */ /* 0x000fe20003f0f008 */
[----:B------:R-:W-:Y:S03]  /*9d50*/  FMUL.FTZ R20, R20, c[0x0][0x320] ;  /* 0x0000c80014147a20 */ /* 0x000fe60000410000 */
[----:B------:R-:W-:Y:S01]  /*9d60*/  @P1 IADD3 R2, R5, UR17, RZ ;  /* 0x0000001105021c10 */ /* 0x000fe2000fffe0ff */
[----:B------:R-:W-:Y:S01]  /*9d70*/  UIMAD UR17, UR16, -0x60, URZ ;  /* 0xffffffa0101178a4 */ /* 0x000fe2000f8e023f */
[----:B------:R-:W-:Y:S01]  /*9d80*/  PLOP3.LUT P1, PT, PT, PT, UP0, 0x80, 0x0 ;  /* 0x000000000000781c */ /* 0x000fe20003f2f008 */
[----:B------:R1:W-:Y:S01]  /*9d90*/  MUFU.TANH R198, R20 ;  /* 0x0000001400c67308 */ /* 0x0003e20000002400 */
[----:B------:R-:W-:Y:S01]  /*9da0*/  @P6 IADD3 R5, P6, R0, 0x80, RZ ;  /* 0x0000008000056810 */ /* 0x000fe20007fde0ff */
[----:B------:R-:W-:Y:S02]  /*9db0*/  FMUL.FTZ R21, R21, c[0x0][0x320] ;  /* 0x0000c80015157a20 */ /* 0x000fe40000410000 */
[----:B------:R-:W-:Y:S02]  /*9dc0*/  FMUL.FTZ R22, R22, c[0x0][0x320] ;  /* 0x0000c80016167a20 */ /* 0x000fe40000410000 */
[----:B------:R-:W-:Y:S01]  /*9dd0*/  @P0 SHF.L.U64.HI R2, R4, 0x1, R2 ;  /* 0x0000000104020819 */ /* 0x000fe20000010202 */
[----:B------:R-:W-:Y:S01]  /*9de0*/  FMUL.FTZ R23, R23, c[0x0][0x320] ;  /* 0x0000c80017177a20 */ /* 0x000fe20000410000 */
[----:B------:R-:W-:Y:S01]  /*9df0*/  PLOP3.LUT P0, PT, PT, PT, UP0, 0x80, 0x0 ;  /* 0x000000000000781c */ /* 0x000fe20003f0f008 */
[----:B------:R-:W-:Y:S01]  /*9e00*/  FMUL.FTZ R26, R26, c[0x0][0x320] ;  /* 0x0000c8001a1a7a20 */ /* 0x000fe20000410000 */
[----:B------:R-:W1:Y:S01]  /*9e10*/  MUFU.TANH R193, R15 ;  /* 0x0000000f00c17308 */ /* 0x000e620000002400 */
[----:B------:R-:W-:Y:S01]  /*9e20*/  FMUL.FTZ R24, R24, c[0x0][0x320] ;  /* 0x0000c80018187a20 */ /* 0x000fe20000410000 */
[----:B------:R-:W-:Y:S01]  /*9e30*/  @P1 IADD3 R132, P1, R5, c[0x0][0x1c8], RZ ;  /* 0x0000720005841a10 */ /* 0x000fe20007f3e0ff */
[----:B------:R-:W-:Y:S01]  /*9e40*/  FMUL.FTZ R25, R25, c[0x0][0x320] ;  /* 0x0000c80019197a20 */ /* 0x000fe20000410000 */
[----:B------:R-:W1:Y:S01]  /*9e50*/  LDSM.16.M88.4 R4, [R221+0xb000] ;  /* 0x00b00000dd04783b */ /* 0x000e620000000200 */
[----:B------:R-:W-:Y:S05]  /*9e60*/  FMUL.FTZ R27, R27, c[0x0][0x320] ;  /* 0x0000c8001b1b7a20 */ /* 0x000fea0000410000 */
[----:B------:R-:W-:Y:S05]  /*9e70*/  MUFU.TANH R26, R26 ;  /* 0x0000001a001a7308 */ /* 0x000fea0000002400 */
[--C-:B---3--:R-:W-:Y:S02]  /*9e80*/  @P0 IADD3.X R19, RZ, c[0x0][0x1cc], R2.reuse, P1, P6 ;  /* 0x00007300ff130a10 */ /* 0x108fe40000fec402 */
[----:B------:R-:W-:Y:S01]  /*9e90*/  PLOP3.LUT P6, PT, PT, PT, UP0, 0x80, 0x0 ;  /* 0x000000000000781c */ /* 0x000fe20003fcf008 */
[C---:B----4-:R-:W-:Y:S01]  /*9ea0*/  HMMA.16816.F32.BF16 R28, R200.reuse, R8, R28 ;  /* 0x00000008c81c723c */ /* 0x050fe2000004181c */
[----:B------:R-:W-:Y:S01]  /*9eb0*/  PLOP3.LUT P1, PT, PT, PT, UP0, 0x80, 0x0 ;  /* 0x000000000000781c */ /* 0x000fe20003f2f008 */
[----:B------:R-:W-:Y:S01]  /*9ec0*/  MUFU.TANH R199, R21 ;  /* 0x0000001500c77308 */ /* 0x000fe20000002400 */
[----:B------:R-:W-:Y:S05]  /*9ed0*/  PLOP3.LUT P0, PT, PT, PT, UP0, 0x80, 0x0 ;  /* 0x000000000000781c */ /* 0x000fea0003f0f008 */
[C---:B------:R-:W-:Y:S04]  /*9ee0*/  HMMA.16816.F32.BF16 R32, R200.reuse, R10, R32 ;  /* 0x0000000ac820723c */ /* 0x040fe80000041820 */
[----:B-1----:R-:W-:Y:S01]  /*9ef0*/  @P6 IADD3 R16, P6, R0, 0x100, RZ ;  /* 0x0000010000106810 */ /* 0x002fe20007fde0ff */
[----:B------:R1:W-:Y:S03]  /*9f00*/  MUFU.TANH R135, R22 ;  /* 0x0000001600877308 */ /* 0x0003e60000002400 */
[----:B------:R-:W-:Y:S07]  /*9f10*/  @P1 IADD3 R16, P1, R16, c[0x0][0x1c8], RZ ;  /* 0x0000720010101a10 */ /* 0x000fee0007f3e0ff */
[----:B------:R3:W-:Y:S01]  /*9f20*/  MUFU.TANH R133, R23 ;  /* 0x0000001700857308 */ /* 0x0007e20000002400 */
[----:B------:R-:W-:Y:S01]  /*9f30*/  FMUL.FTZ R28, R28, c[0x0][0x320] ;  /* 0x0000c8001c1c7a20 */ /* 0x000fe20000410000 */
[C---:B------:R-:W-:Y:S03]  /*9f40*/  HMMA.16816.F32.BF16 R36, R200.reuse, R4, R36 ;  /* 0x00000004c824723c */ /* 0x040fe60000041824 */
[----:B------:R-:W-:Y:S01]  /*9f50*/  FMUL.FTZ R29, R29, c[0x0][0x320] ;  /* 0x0000c8001d1d7a20 */ /* 0x000fe20000410000 */
[--C-:B------:R-:W-:Y:S01]  /*9f60*/  @P0 IADD3.X R17, RZ, c[0x0][0x1cc], R2.reuse, P1, P6 ;  /* 0x00007300ff110a10 */ /* 0x100fe20000fec402 */
[----:B------:R-:W-:Y:S01]  /*9f70*/  FMUL.FTZ R30, R30, c[0x0][0x320] ;  /* 0x0000c8001e1e7a20 */ /* 0x000fe20000410000 */
[----:B------:R-:W-:Y:S01]  /*9f80*/  PLOP3.LUT P6, PT, PT, PT, UP0, 0x80, 0x0 ;  /* 0x000000000000781c */ /* 0x000fe20003fcf008 */
[----:B------:R-:W-:Y:S01]  /*9f90*/  IMAD.U32 R4, RZ, RZ, UR13 ;  /* 0x0000000dff047e24 */ /* 0x000fe2000f8e00ff */
[C---:B------:R-:W-:Y:S01]  /*9fa0*/  HMMA.16816.F32.BF16 R40, R200.reuse, R6, R40 ;  /* 0x00000006c828723c */ /* 0x040fe20000041828 */
[----:B------:R-:W-:Y:S01]  /*9fb0*/  PLOP3.LUT P0, PT, PT, PT, UP1, 0x80, 0x0 ;  /* 0x000000000000781c */ /* 0x000fe20003f0f018 */
[----:B------:R-:W4:Y:S01]  /*9fc0*/  MUFU.TANH R196, R18 ;  /* 0x0000001200c47308 */ /* 0x000f220000002400 */
[----:B------:R-:W-:Y:S01]  /*9fd0*/  PLOP3.LUT P1, PT, PT, PT, UP0, 0x80, 0x0 ;  /* 0x000000000000781c */ /* 0x000fe20003f2f008 */
[----:B------:R-:W-:Y:S02]  /*9fe0*/  FMUL.FTZ R32, R32, c[0x0][0x320] ;  /* 0x0000c80020207a20 */ /* 0x000fe40000410000 */
[----:B------:R-:W-:Y:S02]  /*9ff0*/  FMUL.FTZ R31, R31, c[0x0][0x320] ;  /* 0x0000c8001f1f7a20 */ /* 0x000fe40000410000 */
[----:B------:R-:W-:Y:S04]  /*a000*/  FMUL.FTZ R33, R33, c[0x0][0x320] ;  /* 0x0000c80021217a20 */ /* 0x000fe80000410000 */
[----:B------:R-:W-:Y:S01]  /*a010*/  @P6 IADD3 R8, P6, R0, 0x180, RZ ;  /* 0x0000018000086810 */ /* 0x000fe20007fde0ff */
[----:B------:R4:W2:Y:S01]  /*a020*/  MUFU.TANH R18, R24 ;  /* 0x0000001800127308 */ /* 0x0008a20000002400 */
[----:B------:R-:W-:Y:S02]  /*a030*/  FMUL.FTZ R35, R35, c[0x0][0x320] ;  /* 0x0000c80023237a20 */ /* 0x000fe40000410000 */
[----:B------:R-:W-:Y:S01]  /*a040*/  @P1 IADD3 R20, P1, R8, c[0x0][0x1c8], RZ ;  /* 0x0000720008141a10 */ /* 0x000fe20007f3e0ff */
[----:B------:R-:W-:Y:S01]  /*a050*/  FMUL.FTZ R36, R36, c[0x0][0x320] ;  /* 0x0000c80024247a20 */ /* 0x000fe20000410000 */
[----:B------:R-:W4:Y:S01]  /*a060*/  LDSM.16.M88.4 R8, [R221+0xb800] ;  /* 0x00b80000dd08783b */ /* 0x000f220000000200 */
[----:B------:R-:W-:Y:S04]  /*a070*/  DEPBAR.LE SB0, 0x0 ;  /* 0x000080000000791a */ /* 0x000fe80000000000 */
[----:B------:R-:W-:Y:S01]  /*a080*/  MUFU.TANH R36, R36 ;  /* 0x0000002400247308 */ /* 0x000fe20000002400 */
[----:B-1----:R-:W-:Y:S02]  /*a090*/  FMUL.FTZ R22, R38, c[0x0][0x320] ;  /* 0x0000c80026167a20 */ /* 0x002fe40000410000 */
[----:B------:R-:W-:Y:S01]  /*a0a0*/  BAR.SYNC.DEFER_BLOCKING 0x0 ;  /* 0x0000000000007b1d */ /* 0x000fe20000010000 */
[----:B------:R-:W-:Y:S02]  /*a0b0*/  FMUL.FTZ R21, R37, c[0x0][0x320] ;  /* 0x0000c80025157a20 */ /* 0x000fe40000410000 */
[----:B---3--:R-:W-:Y:S02]  /*a0c0*/  FMUL.FTZ R23, R40, c[0x0][0x320] ;  /* 0x0000c80028177a20 */ /* 0x008fe40000410000 */
[----:B------:R-:W-:Y:S02]  /*a0d0*/  FMUL.FTZ R39, R39, c[0x0][0x320] ;  /* 0x0000c80027277a20 */ /* 0x000fe40000410000 */
[----:B------:R-:W-:Y:S02]  /*a0e0*/  FMUL.FTZ R42, R42, c[0x0][0x320] ;  /* 0x0000c8002a2a7a20 */ /* 0x000fe40000410000 */
[----:B------:R-:W-:Y:S02]  /*a0f0*/  FMUL.FTZ R43, R43, c[0x0][0x320] ;  /* 0x0000c8002b2b7a20 */ /* 0x000fe40000410000 */
[----:B----4-:R-:W-:Y:S02]  /*a100*/  FMUL.FTZ R24, R41, c[0x0][0x320] ;  /* 0x0000c80029187a20 */ /* 0x010fe40000410000 */
[----:B------:R-:W-:Y:S01]  /*a110*/  FMUL.FTZ R34, R34, c[0x0][0x320] ;  /* 0x0000c80022227a20 */ /* 0x000fe20000410000 */
[C---:B------:R-:W-:Y:S01]  /*a120*/  HMMA.16816.F32.BF16 R44, R200.reuse, R8, R44 ;  /* 0x00000008c82c723c */ /* 0x040fe2000004182c */
[----:B------:R-:W-:Y:S07]  /*a130*/  MUFU.TANH R39, R39 ;  /* 0x0000002700277308 */ /* 0x000fee0000002400 */
[----:B------:R-:W-:Y:S03]  /*a140*/  HMMA.16816.F32.BF16 R48, R200, R10, R48 ;  /* 0x0000000ac830723c */ /* 0x000fe60000041830 */
[----:B------:R-:W1:Y:S10]  /*a150*/  MUFU.TANH R25, R25 ;  /* 0x0000001900197308 */ /* 0x000e740000002400 */
[----:B------:R-:W3:Y:S03]  /*a160*/  MUFU.TANH R28, R28 ;  /* 0x0000001c001c7308 */ /* 0x000ee60000002400 */
[----:B------:R-:W-:Y:S02]  /*a170*/  FMUL.FTZ R44, R44, c[0x0][0x320] ;  /* 0x0000c8002c2c7a20 */ /* 0x000fe40000410000 */
[----:B------:R-:W-:Y:S02]  /*a180*/  FMUL.FTZ R45, R45, c[0x0][0x320] ;  /* 0x0000c8002d2d7a20 */ /* 0x000fe40000410000 */
[----:B------:R-:W-:Y:S02]  /*a190*/  FMUL.FTZ R47, R47, c[0x0][0x320] ;  /* 0x0000c8002f2f7a20 */ /* 0x000fe40000410000 */
[----:B------:R-:W-:Y:S01]  /*a1a0*/  FMUL.FTZ R46, R46, c[0x0][0x320] ;  /* 0x0000c8002e2e7a20 */ /* 0x000fe20000410000 */
[----:B------:R-:W4:Y:S01]  /*a1b0*/  MUFU.TANH R29, R29 ;  /* 0x0000001d001d7308 */ /* 0x000f220000002400 */
[----:B------:R-:W-:Y:S02]  /*a1c0*/  FMUL.FTZ R49, R49, c[0x0][0x320] ;  /* 0x0000c80031317a20 */ /* 0x000fe40000410000 */
[----:B------:R-:W-:Y:S02]  /*a1d0*/  FMUL.FTZ R48, R48, c[0x0][0x320] ;  /* 0x0000c80030307a20 */ /* 0x000fe40000410000 */
[----:B------:R-:W-:Y:S05]  /*a1e0*/  FMUL.FTZ R51, R51, c[0x0][0x320] ;  /* 0x0000c80033337a20 */ /* 0x000fea0000410000 */
[----:B------:R-:W1:Y:S10]  /*a1f0*/  MUFU.TANH R27, R27 ;  /* 0x0000001b001b7308 */ /* 0x000e740000002400 */
[----:B------:R-:W1:Y:S10]  /*a200*/  MUFU.TANH R30, R30 ;  /* 0x0000001e001e7308 */ /* 0x000e740000002400 */
[----:B------:R-:W1:Y:S10]  /*a210*/  MUFU.TANH R32, R32 ;  /* 0x0000002000207308 */ /* 0x000e740000002400 */
[----:B------:R-:W1:Y:S10]  /*a220*/  MUFU.TANH R31, R31 ;  /* 0x0000001f001f7308 */ /* 0x000e740000002400 */
[----:B------:R-:W1:Y:S01]  /*a230*/  MUFU.TANH R33, R33 ;  /* 0x0000002100217308 */ /* 0x000e620000002400 */
[----:B--2---:R-:W-:Y:S01]  /*a240*/  @P0 IMAD.MOV.U32 R12, RZ, RZ, R13 ;  /* 0x000000ffff0c0224 */ /* 0x004fe200078e000d */
[----:B------:R-:W-:Y:S08]  /*a250*/  PLOP3.LUT P0, PT, PT, PT, UP0, 0x80, 0x0 ;  /* 0x000000000000781c */ /* 0x000ff00003f0f008 */
[----:B------:R-:W2:Y:S01]  /*a260*/  MUFU.TANH R35, R35 ;  /* 0x0000002300237308 */ /* 0x000ea20000002400 */
[----:B------:R-:W1:Y:S09]  /*a270*/  SHFL.IDX PT, R14, R12, RZ, 0x1c1f ;  /* 0x001c1fff0c0e7589 */ /* 0x000e7200000e0000 */
[----:B------:R-:W1:Y:S01]  /*a280*/  MUFU.TANH R34, R34 ;  /* 0x0000002200227308 */ /* 0x000e620000002400 */
[----:B------:R1:W2:Y:S01]  /*a290*/  SHFL.IDX PT, R13, R12, 0x1, 0x1c1f ;  /* 0x003c1f000c0d7f89 */ /* 0x0002a200000e0000 */
[----:B------:R-:W-:Y:S02]  /*a2a0*/  @P0 IADD3.X R15, RZ, c[0x0][0x1cc], R2, P1, P6 ;  /* 0x00007300ff0f0a10 */ /* 0x000fe40000fec402 */
[----:B------:R-:W-:Y:S02]  /*a2b0*/  PLOP3.LUT P1, PT, PT, PT, UP0, 0x80, 0x0 ;  /* 0x000000000000781c */ /* 0x000fe40003f2f008 */
[----:B------:R-:W-:Y:S02]  /*a2c0*/  PLOP3.LUT P0, PT, PT, PT, UP0, 0x80, 0x0 ;  /* 0x000000000000781c */ /* 0x000fe40003f0f008 */
[----:B------:R-:W-:Y:S02]  /*a2d0*/  PLOP3.LUT P6, PT, PT, PT, UP0, 0x80, 0x0 ;  /* 0x000000000000781c */ /* 0x000fe40003fcf008 */
[----:B------:R-:W2:Y:S10]  /*a2e0*/  MUFU.TANH R22, R22 ;  /* 0x0000001600167308 */ /* 0x000eb40000002400 */
[----:B------:R-:W3:Y:S01]  /*a2f0*/  MUFU.TANH R21, R21 ;  /* 0x0000001500157308 */ /* 0x000ee20000002400 */
[----:B-1----:R-:W-:Y:S02]  /*a300*/  @P1 IADD3 R12, P1, R0, c[0x0][0x1c8], RZ ;  /* 0x00007200000c1a10 */ /* 0x002fe40007f3e0ff */
[----:B------:R-:W-:Y:S01]  /*a310*/  MOV R0, UR17 ;  /* 0x0000001100007c02 */ /* 0x000fe20008000f00 */
[----:B------:R-:W-:Y:S03]  /*a320*/  @UP0 USHF.L.U32 UR17, UR4, 0x6, URZ ;  /* 0x0000000604110899 */ /* 0x000fe6000800063f */
[----:B------:R-:W-:Y:S03]  /*a330*/  IADD3 R0, -R186, 0x1, R0 ;  /* 0x00000001ba007810 */ /* 0x000fe60007ffe100 */
[----:B------:R-:W-:Y:S01]  /*a340*/  MUFU.TANH R44, R44 ;  /* 0x0000002c002c7308 */ /* 0x000fe20000002400 */
[----:B------:R-:W-:Y:S01]  /*a350*/  IADD3 R0, -R4, UR12, R0 ;  /* 0x0000000c04007c10 */ /* 0x000fe2000fffe100 */
[----:B------:R-:W-:Y:S02]  /*a360*/  @P6 IMAD.MOV.U32 R4, RZ, RZ, R12 ;  /* 0x000000ffff046224 */ /* 0x000fe400078e000c */
[----:B------:R-:W-:Y:S02]  /*a370*/  @P0 IADD3.X R5, R2, c[0x0][0x1cc], RZ, P1, !PT ;  /* 0x0000730002050a10 */ /* 0x000fe40000ffe4ff */
[----:B------:R-:W-:Y:S01]  /*a380*/  PLOP3.LUT P1, PT, PT, PT, UP0, 0x80, 0x0 ;  /* 0x000000000000781c */ /* 0x000fe20003f2f008 */
[C---:B------:R-:W-:Y:S01]  /*a390*/  IMAD.IADD R2, R0.reuse, 0x1, R14 ;  /* 0x0000000100027824 */ /* 0x040fe200078e020e */
[----:B------:R-:W-:Y:S02]  /*a3a0*/  PLOP3.LUT P0, PT, PT, PT, UP0, 0x80, 0x0 ;  /* 0x000000000000781c */ /* 0x000fe40003f0f008 */
[----:B------:R-:W-:Y:S01]  /*a3b0*/  MUFU.TANH R23, R23 ;  /* 0x0000001700177308 */ /* 0x000fe20000002400 */
[----:B--2---:R-:W-:Y:S08]  /*a3c0*/  IADD3 R0, R0, R13, RZ ;  /* 0x0000000d00007210 */ /* 0x004ff00007ffe0ff */
[----:B------:R-:W-:Y:S01]  /*a3d0*/  @!PT LDS RZ, [RZ] ;  /* 0x00000000fffff984 */ /* 0x000fe20000000800 */
[----:B------:R1:W-:Y:S01]  /*a3e0*/  @P1 LDGSTS.E.BYPASS.LTC128B.128 [R251+0xc100], [R4.64], !P5 ;  /* 0x0c10000004fb1fae */ /* 0x0003e2000e901d5e */
[----:B------:R-:W-:Y:S01]  /*a3f0*/  PLOP3.LUT P1, PT, PT, PT, UP0, 0x80, 0x0 ;  /* 0x000000000000781c */ /* 0x000fe20003f2f008 */
[----:B------:R-:W2:Y:S10]  /*a400*/  MUFU.TANH R24, R24 ;  /* 0x0000001800187308 */ /* 0x000eb40000002400 */
[----:B------:R-:W2:Y:S10]  /*a410*/  MUFU.TANH R49, R49 ;  /* 0x0000003100317308 */ /* 0x000eb40000002400 */
[----:B------:R-:W2:Y:S01]  /*a420*/  MUFU.TANH R45, R45 ;  /* 0x0000002d002d7308 */ /* 0x000ea20000002400 */
[----:B-1----:R-:W-:Y:S02]  /*a430*/  @P0 IADD3 R4, P6, R12, UR17, RZ ;  /* 0x000000110c040c10 */ /* 0x002fe4000ffde0ff */
[----:B------:R-:W-:Y:S07]  /*a440*/  ISETP.GT.AND P0, PT, R2, RZ, PT ;  /* 0x000000ff0200720c */ /* 0x000fee0003f04270 */
[----:B------:R-:W1:Y:S01]  /*a450*/  MUFU.TANH R48, R48 ;  /* 0x0000003000307308 */ /* 0x000e620000002400 */
[----:B------:R-:W-:Y:S02]  /*a460*/  FSEL R8, R207, -INF , P0 ;  /* 0xff800000cf087808 */ /* 0x000fe40000000000 */
[----:B------:R-:W-:Y:S02]  /*a470*/  ISETP.GT.AND P0, PT, R0, 0x1, PT ;  /* 0x000000010000780c */ /* 0x000fe40003f04270 */
[----:B------:R-:W-:Y:S02]  /*a480*/  FMNMX.FTZ R14, R8, R3, !PT ;  /* 0x00000003080e7209 */ /* 0x000fe40007810000 */
[----:B------:R-:W-:Y:S02]  /*a490*/  FSEL R12, R204, -INF , P0 ;  /* 0xff800000cc0c7808 */ /* 0x000fe40000000000 */
[----:B------:R-:W-:Y:S01]  /*a4a0*/  @P1 IADD3.X R5, R5, UR18, RZ, P6, !PT ;  /* 0x0000001205051c10 */ /* 0x000fe2000b7fe4ff */
[----:B------:R-:W1:Y:S01]  /*a4b0*/  MUFU.TANH R42, R42 ;  /* 0x0000002a002a7308 */ /* 0x000e620000002400 */
[----:B------:R-:W-:Y:S02]  /*a4c0*/  ISETP.GT.AND P6, PT, R2, 0x1, PT ;  /* 0x000000010200780c */ /* 0x000fe40003fc4270 */
[----:B------:R-:W-:Y:S02]  /*a4d0*/  ISETP.GT.AND P1, PT, R0, RZ, PT ;  /* 0x000000ff0000720c */ /* 0x000fe40003f24270 */
[----:B------:R-:W-:Y:S02]  /*a4e0*/  FSEL R7, R206, -INF , P6 ;  /* 0xff800000ce077808 */ /* 0x000fe40003000000 */
[C---:B------:R-:W-:Y:S02]  /*a4f0*/  ISETP.GT.AND P6, PT, R2.reuse, 0x8, PT ;  /* 0x000000080200780c */ /* 0x040fe40003fc4270 */
[----:B------:R-:W-:Y:S01]  /*a500*/  FSEL R10, R205, -INF , P1 ;  /* 0xff800000cd0a7808 */ /* 0x000fe20000800000 */
[----:B------:R-:W1:Y:S01]  /*a510*/  MUFU.TANH R43, R43 ;  /* 0x0000002b002b7308 */ /* 0x000e620000002400 */
[----:B------:R-:W-:Y:S02]  /*a520*/  ISETP.GT.AND P1, PT, R2, 0x9, PT ;  /* 0x000000090200780c */ /* 0x000fe40003f24270 */
[----:B------:R-:W-:Y:S02]  /*a530*/  FSEL R6, R189, -INF , P6 ;  /* 0xff800000bd067808 */ /* 0x000fe40003000000 */
[----:B------:R-:W-:Y:S02]  /*a540*/  FMNMX.FTZ R14, R7, R14, !PT ;  /* 0x0000000e070e7209 */ /* 0x000fe40007810000 */
[----:B------:R-:W-:Y:S02]  /*a550*/  ISETP.GT.AND P0, PT, R0, 0x8, PT ;  /* 0x000000080000780c */ /* 0x000fe40003f04270 */
[----:B------:R-:W-:Y:S01]  /*a560*/  FSEL R9, R188, -INF , P1 ;  /* 0xff800000bc097808 */ /* 0x000fe20000800000 */
[----:B------:R-:W-:Y:S01]  /*a570*/  MUFU.TANH R46, R46 ;  /* 0x0000002e002e7308 */ /* 0x000fe20000002400 */
[----:B------:R-:W-:Y:S02]  /*a580*/  ISETP.GT.AND P1, PT, R2, 0x10, PT ;  /* 0x000000100200780c */ /* 0x000fe40003f24270 */
        /* <DEDUP_REMOVED lines=17> */
[----:B------:R-:W-:Y:S02]  /*a6a0*/  FSEL R196, R196, -INF , P1 ;  /* 0xff800000c4c47808 */ /* 0x000fe40000800000 */
[C---:B------:R-:W-:Y:S02]  /*a6b0*/  ISETP.GT.AND P1, PT, R2.reuse, 0x21, PT ;  /* 0x000000210200780c */ /* 0x040fe40003f24270 */
[----:B------:R-:W-:Y:S02]  /*a6c0*/  FMNMX.FTZ R14, R191, R14, !PT ;  /* 0x0000000ebf0e7209 */ /* 0x000fe40007810000 */
[----:B------:R-:W-:Y:S02]  /*a6d0*/  FSEL R195, R195, -INF , P6 ;  /* 0xff800000c3c37808 */ /* 0x000fe40003000000 */
[C---:B------:R-:W-:Y:S02]  /*a6e0*/  ISETP.GT.AND P6, PT, R2.reuse, 0x20, PT ;  /* 0x000000200200780c */ /* 0x040fe40003fc4270 */
[----:B------:R-:W-:Y:S02]  /*a6f0*/  FSEL R199, R199, -INF , P1 ;  /* 0xff800000c7c77808 */ /* 0x000fe40000800000 */
[----:B------:R-:W-:Y:S02]  /*a700*/  ISETP.GT.AND P1, PT, R2, 0x28, PT ;  /* 0x000000280200780c */ /* 0x000fe40003f24270 */
[----:B------:R-:W-:Y:S02]  /*a710*/  FMNMX.FTZ R14, R194, R14, !PT ;  /* 0x0000000ec20e7209 */ /* 0x000fe40007810000 */
[----:B------:R-:W-:Y:S02]  /*a720*/  ISETP.GT.AND P0, PT, R0, 0x19, PT ;  /* 0x000000190000780c */ /* 0x000fe40003f04270 */
[----:B------:R-:W-:Y:S02]  /*a730*/  FSEL R198, R198, -INF , P6 ;  /* 0xff800000c6c67808 */ /* 0x000fe40003000000 */
[----:B------:R-:W-:Y:S02]  /*a740*/  FSEL R202, R18, -INF , P1 ;  /* 0xff80000012ca7808 */ /* 0x000fe40000800000 */
[----:B------:R-:W-:Y:S02]  /*a750*/  FMNMX.FTZ R18, R10, R134, !PT ;  /* 0x000000860a127209 */ /* 0x000fe40007810000 */
[----:B------:R-:W-:Y:S02]  /*a760*/  FMNMX.FTZ R14, R195, R14, !PT ;  /* 0x0000000ec30e7209 */ /* 0x000fe40007810000 */
[----:B------:R-:W-:Y:S02]  /*a770*/  FMNMX.FTZ R18, R12, R18, !PT ;  /* 0x000000120c127209 */ /* 0x000fe40007810000 */
[----:B------:R-:W-:Y:S02]  /*a780*/  FSEL R197, R197, -INF , P0 ;  /* 0xff800000c5c57808 */ /* 0x000fe40000000000 */
[----:B------:R-:W-:Y:S02]  /*a790*/  ISETP.GT.AND P0, PT, R0, 0x20, PT ;  /* 0x000000200000780c */ /* 0x000fe40003f04270 */
[----:B------:R-:W-:Y:S02]  /*a7a0*/  FMNMX.FTZ R14, R198, R14, !PT ;  /* 0x0000000ec60e7209 */ /* 0x000fe40007810000 */
[----:B------:R-:W-:Y:S02]  /*a7b0*/  ISETP.GT.AND P6, PT, R0, 0x21, PT ;  /* 0x000000210000780c */ /* 0x000fe40003fc4270 */
[----:B------:R-:W-:Y:S02]  /*a7c0*/  FSEL R200, R135, -INF , P0 ;  /* 0xff80000087c87808 */ /* 0x000fe40000000000 */
[C---:B------:R-:W-:Y:S01]  /*a7d0*/  ISETP.GT.AND P0, PT, R2.reuse, 0x29, PT ;  /* 0x000000290200780c */ /* 0x040fe20003f04270 */
[----:B------:R1:W-:Y:S01]  /*a7e0*/  MUFU.TANH R135, R51 ;  /* 0x0000003300877308 */ /* 0x0003e20000002400 */
[----:B------:R-:W-:Y:S02]  /*a7f0*/  FMNMX.FTZ R18, R11, R18, !PT ;  /* 0x000000120b127209 */ /* 0x000fe40007810000 */
[----:B------:R-:W-:Y:S02]  /*a800*/  FMNMX.FTZ R14, R199, R14, !PT ;  /* 0x0000000ec70e7209 */ /* 0x000fe40007810000 */
[----:B------:R-:W-:Y:S02]  /*a810*/  FMNMX.FTZ R18, R13, R18, !PT ;  /* 0x000000120d127209 */ /* 0x000fe40007810000 */
[----:B------:R-:W-:Y:S02]  /*a820*/  FSEL R201, R133, -INF , P6 ;  /* 0xff80000085c97808 */ /* 0x000fe40003000000 */
[----:B------:R-:W-:Y:S02]  /*a830*/  FSEL R203, R25, -INF , P0 ;  /* 0xff80000019cb7808 */ /* 0x000fe40000000000 */
[----:B------:R-:W-:Y:S02]  /*a840*/  ISETP.GT.AND P0, PT, R2, 0x30, PT ;  /* 0x000000300200780c */ /* 0x000fe40003f04270 */
[----:B------:R-:W-:Y:S02]  /*a850*/  ISETP.GT.AND P6, PT, R0, 0x28, PT ;  /* 0x000000280000780c */ /* 0x000fe40003fc4270 */
[----:B------:R-:W-:Y:S02]  /*a860*/  FMNMX.FTZ R14, R202, R14, !PT ;  /* 0x0000000eca0e7209 */ /* 0x000fe40007810000 */
[----:B------:R-:W-:Y:S02]  /*a870*/  FSEL R204, R26, -INF , P6 ;  /* 0xff8000001acc7808 */ /* 0x000fe40003000000 */
[----:B------:R-:W-:Y:S02]  /*a880*/  ISETP.GT.AND P6, PT, R2, 0x31, PT ;  /* 0x000000310200780c */ /* 0x000fe40003fc4270 */
[----:B---3--:R-:W-:Y:S02]  /*a890*/  FSEL R206, R28, -INF , P0 ;  /* 0xff8000001cce7808 */ /* 0x008fe40000000000 */
[----:B------:R-:W-:Y:S02]  /*a8a0*/  ISETP.GT.AND P1, PT, R0, 0x29, PT ;  /* 0x000000290000780c */ /* 0x000fe40003f24270 */
[----:B------:R-:W-:Y:S02]  /*a8b0*/  FMNMX.FTZ R18, R192, R18, !PT ;  /* 0x00000012c0127209 */ /* 0x000fe40007810000 */
[----:B------:R-:W-:Y:S02]  /*a8c0*/  FMNMX.FTZ R14, R203, R14, !PT ;  /* 0x0000000ecb0e7209 */ /* 0x000fe40007810000 */
[----:B----4-:R-:W-:Y:S02]  /*a8d0*/  FSEL R207, R29, -INF , P6 ;  /* 0xff8000001dcf7808 */ /* 0x010fe40003000000 */
[----:B------:R-:W-:Y:S02]  /*a8e0*/  ISETP.GT.AND P6, PT, R2, 0x38, PT ;  /* 0x000000380200780c */ /* 0x000fe40003fc4270 */
[----:B------:R-:W-:Y:S02]  /*a8f0*/  FSEL R205, R27, -INF , P1 ;  /* 0xff8000001bcd7808 */ /* 0x000fe40000800000 */
[----:B------:R-:W-:Y:S02]  /*a900*/  ISETP.GT.AND P1, PT, R0, 0x30, PT ;  /* 0x000000300000780c */ /* 0x000fe40003f24270 */
[----:B------:R-:W-:Y:S02]  /*a910*/  FMNMX.FTZ R18, R193, R18, !PT ;  /* 0x00000012c1127209 */ /* 0x000fe40007810000 */
[----:B------:R-:W-:Y:S02]  /*a920*/  FMNMX.FTZ R14, R206, R14, !PT ;  /* 0x0000000ece0e7209 */ /* 0x000fe40007810000 */
[----:B------:R-:W-:Y:S02]  /*a930*/  FSEL R208, R30, -INF , P1 ;  /* 0xff8000001ed07808 */ /* 0x000fe40000800000 */
[----:B------:R-:W-:Y:S02]  /*a940*/  ISETP.GT.AND P1, PT, R2, 0x39, PT ;  /* 0x000000390200780c */ /* 0x000fe40003f24270 */
[----:B------:R-:W-:Y:S02]  /*a950*/  ISETP.GT.AND P0, PT, R0, 0x31, PT ;  /* 0x000000310000780c */ /* 0x000fe40003f04270 */
[----:B------:R-:W-:Y:S02]  /*a960*/  FSEL R212, R32, -INF , P6 ;  /* 0xff80000020d47808 */ /* 0x000fe40003000000 */
[----:B------:R-:W-:Y:S02]  /*a970*/  FMNMX.FTZ R18, R196, R18, !PT ;  /* 0x00000012c4127209 */ /* 0x000fe40007810000 */
[----:B------:R-:W-:Y:S02]  /*a980*/  FMNMX.FTZ R14, R207, R14, !PT ;  /* 0x0000000ecf0e7209 */ /* 0x000fe40007810000 */
[----:B------:R-:W-:Y:S02]  /*a990*/  ISETP.GT.AND P6, PT, R0, 0x39, PT ;  /* 0x000000390000780c */ /* 0x000fe40003fc4270 */
[----:B------:R-:W-:Y:S02]  /*a9a0*/  FSEL R211, R31, -INF , P0 ;  /* 0xff8000001fd37808 */ /* 0x000fe40000000000 */
[----:B------:R-:W-:Y:S02]  /*a9b0*/  FSEL R213, R33, -INF , P1 ;  /* 0xff80000021d57808 */ /* 0x000fe40000800000 */
[----:B------:R-:W-:Y:S02]  /*a9c0*/  ISETP.GT.AND P1, PT, R2, 0x40, PT ;  /* 0x000000400200780c */ /* 0x000fe40003f24270 */
[----:B------:R-:W-:Y:S02]  /*a9d0*/  ISETP.GT.AND P0, PT, R0, 0x38, PT ;  /* 0x000000380000780c */ /* 0x000fe40003f04270 */
[----:B------:R-:W-:Y:S02]  /*a9e0*/  FMNMX.FTZ R18, R197, R18, !PT ;  /* 0x00000012c5127209 */ /* 0x000fe40007810000 */
[----:B------:R-:W-:Y:S02]  /*a9f0*/  FMNMX.FTZ R14, R212, R14, !PT ;  /* 0x0000000ed40e7209 */ /* 0x000fe40007810000 */
[----:B------:R-:W-:Y:S02]  /*aa00*/  FSEL R209, R35, -INF , P6 ;  /* 0xff80000023d17808 */ /* 0x000fe40003000000 */
[----:B------:R-:W-:Y:S02]  /*aa10*/  ISETP.GT.AND P6, PT, R0, 0x40, PT ;  /* 0x000000400000780c */ /* 0x000fe40003fc4270 */
[----:B------:R-:W-:Y:S02]  /*aa20*/  FSEL R37, R36, -INF , P1 ;  /* 0xff80000024257808 */ /* 0x000fe40000800000 */
[----:B------:R-:W-:Y:S02]  /*aa30*/  FSEL R214, R34, -INF , P0 ;  /* 0xff80000022d67808 */ /* 0x000fe40000000000 */
[----:B------:R-:W-:Y:S01]  /*aa40*/  ISETP.GT.AND P0, PT, R2, 0x41, PT ;  /* 0x000000410200780c */ /* 0x000fe20003f04270 */
[----:B-1----:R-:W-:Y:S01]  /*aa50*/  IMAD.MOV.U32 R51, RZ, RZ, R37 ;  /* 0x000000ffff337224 */ /* 0x002fe200078e0025 */
[----:B------:R-:W-:Y:S02]  /*aa60*/  FMNMX.FTZ R14, R213, R14, !PT ;  /* 0x0000000ed50e7209 */ /* 0x000fe40007810000 */
[----:B------:R-:W-:Y:S02]  /*aa70*/  FMNMX.FTZ R18, R200, R18, !PT ;  /* 0x00000012c8127209 */ /* 0x000fe40007810000 */
[----:B------:R-:W-:Y:S02]  /*aa80*/  FSEL R41, R22, -INF , P6 ;  /* 0xff80000016297808 */ /* 0x000fe40003000000 */
[----:B------:R-:W-:Y:S01]  /*aa90*/  FSEL R38, R21, -INF , P0 ;  /* 0xff80000015267808 */ /* 0x000fe20000000000 */
[----:B------:R-:W1:Y:S01]  /*aaa0*/  MUFU.TANH R22, R47 ;  /* 0x0000002f00167308 */ /* 0x000e620000002400 */
[----:B------:R-:W-:Y:S01]  /*aab0*/  FMNMX.FTZ R14, R37, R14, !PT ;  /* 0x0000000e250e7209 */ /* 0x000fe20007810000 */
[----:B------:R-:W-:Y:S01]  /*aac0*/  FMUL.FTZ R21, R50, c[0x0][0x320] ;  /* 0x0000c80032157a20 */ /* 0x000fe20000410000 */
[----:B------:R-:W-:Y:S02]  /*aad0*/  FMNMX.FTZ R18, R201, R18, !PT ;  /* 0x00000012c9127209 */ /* 0x000fe40007810000 */
[C---:B------:R-:W-:Y:S02]  /*aae0*/  ISETP.GT.AND P1, PT, R2.reuse, 0x48, PT ;  /* 0x000000480200780c */ /* 0x040fe40003f24270 */
[C---:B------:R-:W-:Y:S02]  /*aaf0*/  ISETP.GT.AND P0, PT, R2.reuse, 0x49, PT ;  /* 0x000000490200780c */ /* 0x040fe40003f04270 */
[----:B------:R-:W-:Y:S01]  /*ab00*/  ISETP.GT.AND P6, PT, R2, 0x50, PT ;  /* 0x000000500200780c */ /* 0x000fe20003fc4270 */
[----:B------:R-:W3:Y:S01]  /*ab10*/  MUFU.TANH R21, R21 ;  /* 0x0000001500157308 */ /* 0x000ee20000002400 */
[----:B--2---:R-:W-:Y:S02]  /*ab20*/  FSEL R28, R24, -INF , P0 ;  /* 0xff800000181c7808 */ /* 0x004fe40000000000 */
[----:B------:R-:W-:Y:S02]  /*ab30*/  FSEL R40, R44, -INF , P6 ;  /* 0xff8000002c287808 */ /* 0x000fe40003000000 */
[----:B------:R-:W-:Y:S02]  /*ab40*/  FSEL R186, R23, -INF , P1 ;  /* 0xff80000017ba7808 */ /* 0x000fe40000800000 */
[C---:B------:R-:W-:Y:S02]  /*ab50*/  ISETP.GT.AND P1, PT, R2.reuse, 0x51, PT ;  /* 0x000000510200780c */ /* 0x040fe40003f24270 */
[C---:B------:R-:W-:Y:S01]  /*ab60*/  ISETP.GT.AND P0, PT, R2.reuse, 0x58, PT ;  /* 0x000000580200780c */ /* 0x040fe20003f04270 */
[----:B------:R-:W-:Y:S01]  /*ab70*/  IMAD.MOV.U32 R50, RZ, RZ, R186 ;  /* 0x000000ffff327224 */ /* 0x000fe200078e00ba */
[----:B------:R-:W-:Y:S02]  /*ab80*/  ISETP.GT.AND P6, PT, R2, 0x59, PT ;  /* 0x000000590200780c */ /* 0x000fe40003fc4270 */
[----:B------:R-:W-:Y:S02]  /*ab90*/  FMNMX.FTZ R2, R38, R14, !PT ;  /* 0x0000000e26027209 */ /* 0x000fe40007810000 */
[----:B------:R-:W-:Y:S02]  /*aba0*/  FMNMX.FTZ R14, R204, R18, !PT ;  /* 0x00000012cc0e7209 */ /* 0x000fe40007810000 */
[----:B------:R-:W-:Y:S01]  /*abb0*/  FSEL R35, R49, -INF , P6 ;  /* 0xff80000031237808 */ /* 0x000fe20003000000 */
[----:B------:R-:W-:Y:S01]  /*abc0*/  IMAD.MOV.U32 R49, RZ, RZ, R38 ;  /* 0x000000ffff317224 */ /* 0x000fe200078e0026 */
[----:B------:R-:W-:Y:S02]  /*abd0*/  FMNMX.FTZ R14, R205, R14, !PT ;  /* 0x0000000ecd0e7209 */ /* 0x000fe40007810000 */
[----:B------:R-:W-:Y:S02]  /*abe0*/  ISETP.GT.AND P6, PT, R0, 0x48, PT ;  /* 0x000000480000780c */ /* 0x000fe40003fc4270 */
[----:B------:R-:W-:Y:S02]  /*abf0*/  FMNMX.FTZ R14, R208, R14, !PT ;  /* 0x0000000ed00e7209 */ /* 0x000fe40007810000 */
[----:B------:R-:W-:Y:S02]  /*ac00*/  FSEL R215, R45, -INF , P1 ;  /* 0xff8000002dd77808 */ /* 0x000fe40000800000 */
[----:B------:R-:W-:Y:S02]  /*ac10*/  PLOP3.LUT P1, PT, PT, PT, UP0, 0x80, 0x0 ;  /* 0x000000000000781c */ /* 0x000fe40003f2f008 */
[----:B------:R-:W-:Y:S02]  /*ac20*/  FSEL R24, R48, -INF , P0 ;  /* 0xff80000030187808 */ /* 0x000fe40000000000 */
[----:B------:R-:W-:Y:S02]  /*ac30*/  ISETP.GT.AND P0, PT, R0, 0x41, PT ;  /* 0x000000410000780c */ /* 0x000fe40003f04270 */
[----:B------:R-:W-:Y:S02]  /*ac40*/  FSEL R29, R42, -INF , P6 ;  /* 0xff8000002a1d7808 */ /* 0x000fe40003000000 */
[----:B------:R-:W-:Y:S02]  /*ac50*/  ISETP.GT.AND P6, PT, R0, 0x49, PT ;  /* 0x000000490000780c */ /* 0x000fe40003fc4270 */
[----:B------:R-:W-:Y:S02]  /*ac60*/  FMNMX.FTZ R14, R211, R14, !PT ;  /* 0x0000000ed30e7209 */ /* 0x000fe40007810000 */
[----:B------:R-:W-:Y:S02]  /*ac70*/  FSEL R210, R39, -INF , P0 ;  /* 0xff80000027d27808 */ /* 0x000fe40000000000 */
[----:B------:R-:W-:Y:S02]  /*ac80*/  PLOP3.LUT P0, PT, PT, PT, UP0, 0x80, 0x0 ;  /* 0x000000000000781c */ /* 0x000fe40003f0f008 */
[----:B------:R-:W-:Y:S02]  /*ac90*/  FMNMX.FTZ R14, R214, R14, !PT ;  /* 0x0000000ed60e7209 */ /* 0x000fe40007810000 */
[----:B------:R-:W-:Y:S02]  /*aca0*/  FSEL R34, R43, -INF , P6 ;  /* 0xff8000002b227808 */ /* 0x000fe40003000000 */
[----:B------:R-:W-:Y:S02]  /*acb0*/  ISETP.GT.AND P6, PT, R0, 0x51, PT ;  /* 0x000000510000780c */ /* 0x000fe40003fc4270 */
[----:B------:R-:W-:Y:S02]  /*acc0*/  FMNMX.FTZ R14, R209, R14, !PT ;  /* 0x0000000ed10e7209 */ /* 0x000fe40007810000 */
[----:B-1----:R-:W-:Y:S02]  /*acd0*/  FSEL R26, R22, -INF , P6 ;  /* 0xff800000161a7808 */ /* 0x002fe40003000000 */
[----:B------:R-:W-:Y:S02]  /*ace0*/  ISETP.GT.AND P6, PT, R0, 0x59, PT ;  /* 0x000000590000780c */ /* 0x000fe40003fc4270 */
[----:B------:R-:W-:Y:S02]  /*acf0*/  FMNMX.FTZ R2, R50, R2, !PT ;  /* 0x0000000232027209 */ /* 0x000fe40007810000 */
[----:B------:R-:W-:Y:S02]  /*ad00*/  @P1 MOV R18, R132 ;  /* 0x0000008400121202 */ /* 0x000fe40000000f00 */
[----:B------:R-:W-:Y:S02]  /*ad10*/  ISETP.GT.AND P1, PT, R0, 0x50, PT ;  /* 0x000000500000780c */ /* 0x000fe40003f24270 */
[----:B------:R-:W-:Y:S01]  /*ad20*/  FSEL R135, R135, -INF , P6 ;  /* 0xff80000087877808 */ /* 0x000fe20003000000 */
[----:B------:R1:W-:Y:S01]  /*ad30*/  @P0 LDGSTS.E.BYPASS.LTC128B.128 [R251+0xf100], [R18.64], !P4 ;  /* 0x0f10000012fb0fae */ /* 0x0003e2000e101d5e */
[----:B------:R-:W-:Y:S02]  /*ad40*/  PLOP3.LUT P6, PT, PT, PT, UP0, 0x80, 0x0 ;  /* 0x000000000000781c */ /* 0x000fe40003fcf008 */
[----:B------:R-:W-:Y:S02]  /*ad50*/  FMNMX.FTZ R14, R41, R14, !PT ;  /* 0x0000000e290e7209 */ /* 0x000fe40007810000 */
[----:B------:R-:W-:Y:S02]  /*ad60*/  FMNMX.FTZ R2, R28, R2, !PT ;  /* 0x000000021c027209 */ /* 0x000fe40007810000 */
[----:B------:R-:W-:Y:S02]  /*ad70*/  FSEL R252, R46, -INF , P1 ;  /* 0xff8000002efc7808 */ /* 0x000fe40000800000 */
[----:B------:R-:W-:Y:S02]  /*ad80*/  PLOP3.LUT P0, PT, PT, PT, UP0, 0x80, 0x0 ;  /* 0x000000000000781c */ /* 0x000fe40003f0f008 */
[----:B------:R-:W-:Y:S02]  /*ad90*/  ISETP.GT.AND P1, PT, R0, 0x58, PT ;  /* 0x000000580000780c */ /* 0x000fe40003f24270 */
[----:B------:R-:W-:Y:S01]  /*ada0*/  FMNMX.FTZ R14, R210, R14, !PT ;  /* 0x0000000ed20e7209 */ /* 0x000fe20007810000 */
[----:B------:R2:W-:Y:S01]  /*adb0*/  @P6 LDGSTS.E.BYPASS.LTC128B.128 [R251+0x12100], [R16.64], !P3 ;  /* 0x1210000010fb6fae */ /* 0x0005e2000d901d5e */
[----:B------:R-:W-:Y:S02]  /*adc0*/  FMNMX.FTZ R2, R40, R2, !PT ;  /* 0x0000000228027209 */ /* 0x000fe40007810000 */
[----:B---3--:R-:W-:Y:S02]  /*add0*/  FSEL R43, R21, -INF , P1 ;  /* 0xff800000152b7808 */ /* 0x008fe40000800000 */
[----:B------:R-:W-:Y:S02]  /*ade0*/  PLOP3.LUT P1, PT, PT, PT, UP0, 0x80, 0x0 ;  /* 0x000000000000781c */ /* 0x000fe40003f2f008 */
[----:B------:R-:W-:Y:S02]  /*adf0*/  FMNMX.FTZ R14, R29, R14, !PT ;  /* 0x0000000e1d0e7209 */ /* 0x000fe40007810000 */
[----:B------:R-:W-:Y:S02]  /*ae00*/  PLOP3.LUT P1, PT, PT, PT, UP0, 0x80, 0x0 ;  /* 0x000000000000781c */ /* 0x000fe40003f2f008 */
[----:B------:R-:W-:Y:S02]  /*ae10*/  FMNMX.FTZ R2, R215, R2, !PT ;  /* 0x00000002d7027209 */ /* 0x000fe40007810000 */
[----:B------:R-:W-:Y:S02]  /*ae20*/  FMNMX.FTZ R14, R34, R14, !PT ;  /* 0x0000000e220e7209 */ /* 0x000fe40007810000 */
[----:B------:R-:W-:Y:S02]  /*ae30*/  FMNMX.FTZ R2, R24, R2, !PT ;  /* 0x0000000218027209 */ /* 0x000fe40007810000 */
[----:B------:R-:W-:Y:S01]  /*ae40*/  FMNMX.FTZ R0, R252, R14, !PT ;  /* 0x0000000efc007209 */ /* 0x000fe20007810000 */
[----:B------:R-:W-:Y:S01]  /*ae50*/  @P0 IMAD.MOV.U32 R14, RZ, RZ, R20 ;  /* 0x000000ffff0e0224 */ /* 0x000fe200078e0014 */
[----:B------:R-:W-:Y:S02]  /*ae60*/  PLOP3.LUT P0, PT, PT, PT, UP0, 0x80, 0x0 ;  /* 0x000000000000781c */ /* 0x000fe40003f0f008 */
[----:B------:R-:W-:Y:S02]  /*ae70*/  FMNMX.FTZ R2, R35, R2, !PT ;  /* 0x0000000223027209 */ /* 0x000fe40007810000 */
[----:B------:R3:W-:Y:S01]  /*ae80*/  @P1 LDGSTS.E.BYPASS.LTC128B.128 [R251+0x15100], [R14.64], !P2 ;  /* 0x151000000efb1fae */ /* 0x0007e2000d101d5e */
[----:B------:R-:W-:Y:S02]  /*ae90*/  PLOP3.LUT P1, PT, PT, PT, UP0, 0x80, 0x0 ;  /* 0x000000000000781c */ /* 0x000fe40003f2f008 */
[----:B------:R-:W-:Y:S02]  /*aea0*/  PLOP3.LUT P6, PT, PT, PT, UP0, 0x80, 0x0 ;  /* 0x000000000000781c */ /* 0x000fe40003fcf008 */
[----:B------:R-:W-:Y:S02]  /*aeb0*/  PLOP3.LUT P6, PT, PT, PT, UP0, 0x80, 0x0 ;  /* 0x000000000000781c */ /* 0x000fe40003fcf008 */
[----:B------:R-:W-:Y:S01]  /*aec0*/  FMNMX.FTZ R0, R26, R0, !PT ;  /* 0x000000001a007209 */ /* 0x000fe20007810000 */
[----:B------:R-:W4:Y:S01]  /*aed0*/  SHFL.BFLY PT, R133, R2, 0x2, 0x1f ;  /* 0x0c401f0002857f89 */ /* 0x000f2200000e0000 */
[----:B------:R-:W-:Y:S02]  /*aee0*/  MOV R48, R28 ;  /* 0x0000001c00307202 */ /* 0x000fe40000000f00 */
[----:B------:R-:W-:Y:S04]  /*aef0*/  FMNMX.FTZ R0, R43, R0, !PT ;  /* 0x000000002b007209 */ /* 0x000fe80007810000 */
[----:B------:R-:W-:Y:S01]  /*af00*/  FMNMX.FTZ R0, R135, R0, !PT ;  /* 0x0000000087007209 */ /* 0x000fe20007810000 */
[----:B------:R1:W-:Y:S01]  /*af10*/  @P0 LDGSTS.E.BYPASS.LTC128B.128 [R251+0xd100], [R4.64], !P5 ;  /* 0x0d10000004fb0fae */ /* 0x0003e2000e901d5e */
[----:B------:R-:W-:Y:S07]  /*af20*/  PLOP3.LUT P0, PT, PT, PT, UP0, 0x80, 0x0 ;  /* 0x000000000000781c */ /* 0x000fee0003f0f008 */
[----:B------:R1:W-:Y:S08]  /*af30*/  @P1 LDGSTS.E.BYPASS.LTC128B.128 [R251+0x10100], [R4.64+0x80], !P4 ;  /* 0x1010008004fb1fae */ /* 0x0003f0000e101d5e */
[----:B------:R2:W-:Y:S01]  /*af40*/  @P6 LDGSTS.E.BYPASS.LTC128B.128 [R251+0x13100], [R4.64+0x100], !P3 ;  /* 0x1310010004fb6fae */ /* 0x0005e2000d901d5e */
[----:B----4-:R-:W-:Y:S02]  /*af50*/  FMNMX.FTZ R133, R2, R133, !PT ;  /* 0x0000008502857209 */ /* 0x010fe40007810000 */
[----:B------:R-:W-:Y:S05]  /*af60*/  PLOP3.LUT P6, PT, PT, PT, UP0, 0x80, 0x0 ;  /* 0x000000000000781c */ /* 0x000fea0003fcf008 */
[----:B------:R-:W4:Y:S08]  /*af70*/  SHFL.BFLY PT, R2, R0, 0x2, 0x1f ;  /* 0x0c401f0000027f89 */ /* 0x000f3000000e0000 */
[----:B------:R2:W-:Y:S01]  /*af80*/  @P0 LDGSTS.E.BYPASS.LTC128B.128 [R251+0x16100], [R4.64+0x180], !P2 ;  /* 0x1610018004fb0fae */ /* 0x0005e2000d101d5e */
[----:B------:R-:W-:Y:S07]  /*af90*/  PLOP3.LUT P0, PT, PT, PT, UP0, 0x80, 0x0 ;  /* 0x000000000000781c */ /* 0x000fee0003f0f008 */
[----:B-1----:R-:W1:Y:S01]  /*afa0*/  SHFL.BFLY PT, R18, R133, 0x1, 0x1f ;  /* 0x0c201f0085127f89 */ /* 0x002e6200000e0000 */
[----:B----4-:R-:W-:Y:S07]  /*afb0*/  FMNMX.FTZ R0, R0, R2, !PT ;  /* 0x0000000200007209 */ /* 0x010fee0007810000 */
[----:B------:R-:W4:Y:S01]  /*afc0*/  SHFL.BFLY PT, R2, R0, 0x1, 0x1f ;  /* 0x0c201f0000027f89 */ /* 0x000f2200000e0000 */
[----:B--2---:R-:W-:Y:S02]  /*afd0*/  @P6 IADD3 R4, P6, R4, UR17, RZ ;  /* 0x0000001104046c10 */ /* 0x004fe4000ffde0ff */
[----:B-1----:R-:W-:Y:S04]  /*afe0*/  FMNMX.FTZ R133, R133, R18, !PT ;  /* 0x0000001285857209 */ /* 0x002fe80007810000 */
[C---:B------:R-:W-:Y:S01]  /*aff0*/  FSETP.NEU.FTZ.AND P1, PT, R133.reuse, -INF , PT ;  /* 0xff8000008500780b */ /* 0x040fe20003f3d000 */
[----:B------:R-:W-:Y:S06]  /*b000*/  FMUL.FTZ R188, R133, c[0x0][0x2d0] ;  /* 0x0000b40085bc7a20 */ /* 0x000fec0000410000 */
[----:B------:R-:W-:Y:S02]  /*b010*/  @P0 IADD3.X R5, R5, UR18, RZ, P6, !PT ;  /* 0x0000001205050c10 */ /* 0x000fe4000b7fe4ff */
[----:B------:R-:W-:Y:S02]  /*b020*/  PLOP3.LUT P6, PT, PT, PT, UP0, 0x80, 0x0 ;  /* 0x000000000000781c */ /* 0x000fe40003fcf008 */
[----:B------:R-:W-:Y:S02]  /*b030*/  PLOP3.LUT P6, PT, PT, PT, UP0, 0x80, 0x0 ;  /* 0x000000000000781c */ /* 0x000fe40003fcf008 */
[----:B----4-:R-:W-:Y:S02]  /*b040*/  FMNMX.FTZ R132, R0, R2, !PT ;  /* 0x0000000200847209 */ /* 0x010fe40007810000 */
[----:B------:R-:W-:Y:S02]  /*b050*/  FSEL R0, R133, RZ, P1 ;  /* 0x000000ff85007208 */ /* 0x000fe40000800000 */
[C---:B------:R-:W-:Y:S01]  /*b060*/  FSETP.NEU.FTZ.AND P0, PT, R132.reuse, -INF , PT ;  /* 0xff8000008400780b */ /* 0x040fe20003f1d000 */
[----:B------:R-:W-:Y:S01]  /*b070*/  FMUL.FTZ R189, R132, c[0x0][0x2d0] ;  /* 0x0000b40084bd7a20 */ /* 0x000fe20000410000 */
[----:B------:R-:W-:Y:S01]  /*b080*/  FSEL R188, R188, RZ, P1 ;  /* 0x000000ffbcbc7208 */ /* 0x000fe20000800000 */
[----:B------:R-:W-:Y:S01]  /*b090*/  FADD.FTZ R0, -R0, R3 ;  /* 0x0000000300007221 */ /* 0x000fe20000010100 */
[----:B------:R-:W-:Y:S02]  /*b0a0*/  PLOP3.LUT P1, PT, PT, PT, UP0, 0x80, 0x0 ;  /* 0x000000000000781c */ /* 0x000fe40003f2f008 */
[----:B------:R-:W-:Y:S01]  /*b0b0*/  FSEL R189, R189, RZ, P0 ;  /* 0x000000ffbdbd7208 */ /* 0x000fe20000000000 */
[----:B------:R1:W-:Y:S01]  /*b0c0*/  @P6 LDGSTS.E.BYPASS.LTC128B.128 [R251+0xe100], [R4.64], !P5 ;  /* 0x0e10000004fb6fae */ /* 0x0003e2000e901d5e */
[----:B------:R-:W-:Y:S01]  /*b0d0*/  PLOP3.LUT P6, PT, PT, PT, UP0, 0x80, 0x0 ;  /* 0x000000000000781c */ /* 0x000fe20003fcf008 */
[----:B------:R-:W-:Y:S01]  /*b0e0*/  FMUL.FTZ R0, R0, c[0x0][0x2d0] ;  /* 0x0000b40000007a20 */ /* 0x000fe20000410000 */
[----:B------:R-:W-:Y:S01]  /*b0f0*/  FSEL R2, R132, RZ, P0 ;  /* 0x000000ff84027208 */ /* 0x000fe20000000000 */
[--C-:B------:R-:W-:Y:S01]  /*b100*/  FFMA.FTZ R12, R12, c[0x0][0x2d0], -R189.reuse ;  /* 0x0000b4000c0c7a23 */ /* 0x100fe200000108bd */
[----:B------:R-:W-:Y:S01]  /*b110*/  PLOP3.LUT P0, PT, PT, PT, UP0, 0x80, 0x0 ;  /* 0x000000000000781c */ /* 0x000fe20003f0f008 */
[--C-:B------:R-:W-:Y:S01]  /*b120*/  FFMA.FTZ R13, R13, c[0x0][0x2d0], -R189.reuse ;  /* 0x0000b4000d0d7a23 */ /* 0x100fe200000108bd */
[----:B------:R2:W4:Y:S01]  /*b130*/  MUFU.EX2 R3, R0 ;  /* 0x0000000000037308 */ /* 0x0005220000000800 */
[--C-:B------:R-:W-:Y:S01]  /*b140*/  FFMA.FTZ R8, R8, c[0x0][0x2d0], -R188.reuse ;  /* 0x0000b40008087a23 */ /* 0x100fe200000108bc */
[----:B------:R-:W-:Y:S01]  /*b150*/  UISETP.GT.AND UP0, UPT, UR16, UR15, UPT ;  /* 0x0000000f1000728c */ /* 0x000fe2000bf04270 */
[--C-:B------:R-:W-:Y:S02]  /*b160*/  FFMA.FTZ R7, R7, c[0x0][0x2d0], -R188.reuse ;  /* 0x0000b40007077a23 */ /* 0x100fe400000108bc */
[--C-:B------:R-:W-:Y:S01]  /*b170*/  FFMA.FTZ R6, R6, c[0x0][0x2d0], -R188.reuse ;  /* 0x0000b40006067a23 */ /* 0x100fe200000108bc */
[----:B------:R-:W-:Y:S01]  /*b180*/  UMOV UR16, UR24 ;  /* 0x0000001800107c82 */ /* 0x000fe20008000000 */
[----:B------:R1:W-:Y:S01]  /*b190*/  @P6 LDGSTS.E.BYPASS.LTC128B.128 [R251+0x11100], [R4.64+0x80], !P4 ;  /* 0x1110008004fb6fae */ /* 0x0003e2000e101d5e */
[----:B------:R-:W-:Y:S02]  /*b1a0*/  FFMA.FTZ R9, R9, c[0x0][0x2d0], -R188 ;  /* 0x0000b40009097a23 */ /* 0x000fe400000108bc */
[----:B------:R-:W1:Y:S01]  /*b1b0*/  MUFU.EX2 R23, R12 ;  /* 0x0000000c00177308 */ /* 0x000e620000000800 */
[--C-:B------:R-:W-:Y:S02]  /*b1c0*/  FFMA.FTZ R10, R10, c[0x0][0x2d0], -R189.reuse ;  /* 0x0000b4000a0a7a23 */ /* 0x100fe400000108bd */
[----:B------:R-:W-:Y:S02]  /*b1d0*/  FFMA.FTZ R11, R11, c[0x0][0x2d0], -R189 ;  /* 0x0000b4000b0b7a23 */ /* 0x000fe400000108bd */
[----:B------:R3:W-:Y:S05]  /*b1e0*/  @P1 LDGSTS.E.BYPASS.LTC128B.128 [R251+0x14100], [R4.64+0x100], !P3 ;  /* 0x1410010004fb1fae */ /* 0x0007ea000d901d5e */
[----:B------:R3:W3:Y:S03]  /*b1f0*/  MUFU.EX2 R31, R13 ;  /* 0x0000000d001f7308 */ /* 0x0006e60000000800 */
[----:B------:R3:W-:Y:S01]  /*b200*/  @P0 LDGSTS.E.BYPASS.LTC128B.128 [R251+0x17100], [R4.64+0x180], !P2 ;  /* 0x1710018004fb0fae */ /* 0x0007e2000d101d5e */
[----:B--2---:R-:W-:Y:S01]  /*b210*/  FADD.FTZ R0, -R2, R134 ;  /* 0x0000008602007221 */ /* 0x004fe20000010100 */
[----:B------:R-:W-:Y:S01]  /*b220*/  PLOP3.LUT P0, PT, PT, PT, UP0, 0x80, 0x0 ;  /* 0x000000000000781c */ /* 0x000fe20003f0f008 */
[----:B------:R-:W-:Y:S02]  /*b230*/  IMAD.MOV.U32 R134, RZ, RZ, R29 ;  /* 0x000000ffff867224 */ /* 0x000fe400078e001d */
[----:B------:R-:W-:Y:S02]  /*b240*/  FMUL.FTZ R0, R0, c[0x0][0x2d0] ;  /* 0x0000b40000007a20 */ /* 0x000fe40000410000 */
[----:B------:R2:W2:Y:S01]  /*b250*/  MUFU.EX2 R30, R9 ;  /* 0x00000009001e7308 */ /* 0x0004a20000000800 */
[C---:B----4-:R-:W-:Y:S01]  /*b260*/  FMUL.FTZ R16, R3.reuse, R148 ;  /* 0x0000009403107220 */ /* 0x050fe20000410000 */
[----:B------:R-:W-:Y:S01]  /*b270*/  LDSM.16.MT88.4 R36, [R219+0x100] ;  /* 0x00010000db24783b */ /* 0x000fe20000004200 */
[C---:B------:R-:W-:Y:S02]  /*b280*/  FMUL.FTZ R17, R3.reuse, R149 ;  /* 0x0000009503117220 */ /* 0x040fe40000410000 */
[----:B-1----:R-:W-:Y:S02]  /*b290*/  IMAD.MOV.U32 R2, RZ, RZ, R23 ;  /* 0x000000ffff027224 */ /* 0x002fe400078e0017 */
[----:B------:R-:W-:Y:S02]  /*b2a0*/  IMAD.MOV.U32 R148, RZ, RZ, R35 ;  /* 0x000000ffff947224 */ /* 0x000fe400078e0023 */
[C---:B------:R-:W-:Y:S01]  /*b2b0*/  FMUL.FTZ R52, R3.reuse, R52 ;  /* 0x0000003403347220 */ /* 0x040fe20000410000 */
[----:B------:R1:W-:Y:S01]  /*b2c0*/  MUFU.EX2 R25, R8 ;  /* 0x0000000800197308 */ /* 0x0003e20000000800 */
[----:B------:R-:W-:Y:S01]  /*b2d0*/  LDSM.16.MT88.4 R20, [R218+0x100] ;  /* 0x00010000da14783b */ /* 0x000fe20000004200 */
[----:B------:R-:W-:Y:S01]  /*b2e0*/  MOV R149, R2 ;  /* 0x0000000200957202 */ /* 0x000fe20000000f00 */
[C---:B------:R-:W-:Y:S02]  /*b2f0*/  FMUL.FTZ R53, R3.reuse, R53 ;  /* 0x0000003503357220 */ /* 0x040fe40000410000 */
[C---:B------:R-:W-:Y:S02]  /*b300*/  FMUL.FTZ R56, R3.reuse, R56 ;  /* 0x0000003803387220 */ /* 0x040fe40000410000 */
[C---:B------:R-:W-:Y:S02]  /*b310*/  FMUL.FTZ R57, R3.reuse, R57 ;  /* 0x0000003903397220 */ /* 0x040fe40000410000 */
[----:B---3--:R-:W3:Y:S01]  /*b320*/  LDSM.16.MT88.4 R12, [R217+0x100] ;  /* 0x00010000d90c783b */ /* 0x008ee20000004200 */
[----:B------:R-:W4:Y:S01]  /*b330*/  MUFU.EX2 R42, R7 ;  /* 0x00000007002a7308 */ /* 0x000f220000000800 */
[C---:B------:R-:W-:Y:S01]  /*b340*/  FMUL.FTZ R4, R3.reuse, R136 ;  /* 0x0000008803047220 */ /* 0x040fe20000410000 */
[----:B------:R-:W-:Y:S01]  /*b350*/  MOV R136, R31 ;  /* 0x0000001f00887202 */ /* 0x000fe20000000f00 */
[C---:B------:R-:W-:Y:S02]  /*b360*/  FMUL.FTZ R5, R3.reuse, R137 ;  /* 0x0000008903057220 */ /* 0x040fe40000410000 */
[C---:B--2---:R-:W-:Y:S02]  /*b370*/  FMUL.FTZ R9, R3.reuse, R141 ;  /* 0x0000008d03097220 */ /* 0x044fe40000410000 */
[----:B------:R-:W-:Y:S01]  /*b380*/  IMAD.MOV.U32 R137, RZ, RZ, R30 ;  /* 0x000000ffff897224 */ /* 0x000fe200078e001e */
[----:B------:R-:W-:Y:S01]  /*b390*/  LDSM.16.MT88.4 R44, [R217+0x3100] ;  /* 0x00310000d92c783b */ /* 0x000fe20000004200 */
[C---:B------:R-:W-:Y:S01]  /*b3a0*/  FMUL.FTZ R60, R3.reuse, R60 ;  /* 0x0000003c033c7220 */ /* 0x040fe20000410000 */
[----:B------:R-:W2:Y:S01]  /*b3b0*/  MUFU.EX2 R33, R6 ;  /* 0x0000000600217308 */ /* 0x000ea20000000800 */
[C---:B------:R-:W-:Y:S02]  /*b3c0*/  FMUL.FTZ R61, R3.reuse, R61 ;  /* 0x0000003d033d7220 */ /* 0x040fe40000410000 */
[C---:B------:R-:W-:Y:S02]  /*b3d0*/  FMUL.FTZ R64, R3.reuse, R64 ;  /* 0x0000004003407220 */ /* 0x040fe40000410000 */
[C---:B-1----:R-:W-:Y:S01]  /*b3e0*/  FMUL.FTZ R8, R3.reuse, R140 ;  /* 0x0000008c03087220 */ /* 0x042fe20000410000 */
[----:B------:R-:W0:Y:S01]  /*b3f0*/  LDGDEPBAR ;  /* 0x00000000000079af */ /* 0x000e220000000000 */
[C---:B------:R-:W-:Y:S02]  /*b400*/  FMUL.FTZ R65, R3.reuse, R65 ;  /* 0x0000004103417220 */ /* 0x040fe40000410000 */
[C---:B------:R-:W-:Y:S01]  /*b410*/  FMUL.FTZ R68, R3.reuse, R68 ;  /* 0x0000004403447220 */ /* 0x040fe20000410000 */
[----:B------:R-:W1:Y:S01]  /*b420*/  MUFU.EX2 R27, R10 ;  /* 0x0000000a001b7308 */ /* 0x000e620000000800 */
[C---:B------:R-:W-:Y:S02]  /*b430*/  FMUL.FTZ R69, R3.reuse, R69 ;  /* 0x0000004503457220 */ /* 0x040fe40000410000 */
[C---:B------:R-:W-:Y:S01]  /*b440*/  FMUL.FTZ R72, R3.reuse, R72 ;  /* 0x0000004803487220 */ /* 0x040fe20000410000 */
[----:B----4-:R-:W-:Y:S01]  /*b450*/  F2FP.BF16.PACK_AB R184, R42, R25 ;  /* 0x000000192ab8723e */ /* 0x010fe200000010ff */
[C---:B------:R-:W-:Y:S02]  /*b460*/  FMUL.FTZ R73, R3.reuse, R73 ;  /* 0x0000004903497220 */ /* 0x040fe40000410000 */
[C---:B------:R-:W-:Y:S02]  /*b470*/  FMUL.FTZ R76, R3.reuse, R76 ;  /* 0x0000004c034c7220 */ /* 0x040fe40000410000 */
[C---:B------:R-:W-:Y:S01]  /*b480*/  FMUL.FTZ R77, R3.reuse, R77 ;  /* 0x0000004d034d7220 */ /* 0x040fe20000410000 */
[----:B------:R-:W4:Y:S01]  /*b490*/  MUFU.EX2 R32, R11 ;  /* 0x0000000b00207308 */ /* 0x000f220000000800 */
[C---:B------:R-:W-:Y:S02]  /*b4a0*/  FMUL.FTZ R80, R3.reuse, R80 ;  /* 0x0000005003507220 */ /* 0x040fe40000410000 */
[C---:B------:R-:W-:Y:S01]  /*b4b0*/  FMUL.FTZ R81, R3.reuse, R81 ;  /* 0x0000005103517220 */ /* 0x040fe20000410000 */
[----:B--2---:R-:W-:Y:S01]  /*b4c0*/  F2FP.BF16.PACK_AB R186, R30, R33 ;  /* 0x000000211eba723e */ /* 0x004fe200000010ff */
[C---:B------:R-:W-:Y:S02]  /*b4d0*/  FMUL.FTZ R84, R3.reuse, R84 ;  /* 0x0000005403547220 */ /* 0x040fe40000410000 */
[C---:B------:R-:W-:Y:S02]  /*b4e0*/  FMUL.FTZ R85, R3.reuse, R85 ;  /* 0x0000005503557220 */ /* 0x040fe40000410000 */
[C---:B------:R-:W-:Y:S01]  /*b4f0*/  FMUL.FTZ R88, R3.reuse, R88 ;  /* 0x0000005803587220 */ /* 0x040fe20000410000 */
[----:B------:R-:W2:Y:S01]  /*b500*/  MUFU.EX2 R0, R0 ;  /* 0x0000000000007308 */ /* 0x000ea20000000800 */
[C---:B------:R-:W-:Y:S02]  /*b510*/  FMUL.FTZ R89, R3.reuse, R89 ;  /* 0x0000005903597220 */ /* 0x040fe40000410000 */
[C---:B------:R-:W-:Y:S01]  /*b520*/  FMUL.FTZ R92, R3.reuse, R92 ;  /* 0x0000005c035c7220 */ /* 0x040fe20000410000 */
[----:B-1----:R-:W-:Y:S01]  /*b530*/  F2FP.BF16.PACK_AB R185, R2, R27 ;  /* 0x0000001b02b9723e */ /* 0x002fe200000010ff */
[C---:B------:R-:W-:Y:S01]  /*b540*/  FMUL.FTZ R93, R3.reuse, R93 ;  /* 0x0000005d035d7220 */ /* 0x040fe20000410000 */
[----:B------:R-:W-:Y:S01]  /*b550*/  MOV R2, R41 ;  /* 0x0000002900027202 */ /* 0x000fe20000000f00 */
[C---:B------:R-:W-:Y:S02]  /*b560*/  FMUL.FTZ R41, R3.reuse, R173 ;  /* 0x000000ad03297220 */ /* 0x040fe40000410000 */
[----:B------:R-:W-:Y:S02]  /*b570*/  IMAD.MOV.U32 R173, RZ, RZ, R42 ;  /* 0x000000ffffad7224 */ /* 0x000fe400078e002a */
[C---:B------:R-:W-:Y:S02]  /*b580*/  FMUL.FTZ R96, R3.reuse, R96 ;  /* 0x0000006003607220 */ /* 0x040fe40000410000 */
[----:B------:R-:W-:Y:S01]  /*b590*/  FMUL.FTZ R97, R3, R97 ;  /* 0x0000006103617220 */ /* 0x000fe20000410000 */
[----:B----4-:R-:W-:Y:S01]  /*b5a0*/  F2FP.BF16.PACK_AB R187, R31, R32 ;  /* 0x000000201fbb723e */ /* 0x010fe200000010ff */
[C---:B------:R-:W-:Y:S01]  /*b5b0*/  FMUL.FTZ R100, R3.reuse, R100 ;  /* 0x0000006403647220 */ /* 0x040fe20000410000 */
[----:B------:R-:W1:Y:S01]  /*b5c0*/  LDSM.16.MT88.4 R28, [R220+0x100] ;  /* 0x00010000dc1c783b */ /* 0x000e620000004200 */
[C---:B------:R-:W-:Y:S02]  /*b5d0*/  FMUL.FTZ R101, R3.reuse, R101 ;  /* 0x0000006503657220 */ /* 0x040fe40000410000 */
[C---:B------:R-:W-:Y:S02]  /*b5e0*/  FMUL.FTZ R104, R3.reuse, R104 ;  /* 0x0000006803687220 */ /* 0x040fe40000410000 */
[C---:B------:R-:W-:Y:S02]  /*b5f0*/  FMUL.FTZ R105, R3.reuse, R105 ;  /* 0x0000006903697220 */ /* 0x040fe40000410000 */
[C---:B------:R-:W-:Y:S02]  /*b600*/  FMUL.FTZ R108, R3.reuse, R108 ;  /* 0x0000006c036c7220 */ /* 0x040fe40000410000 */
[C---:B--2---:R-:W-:Y:S02]  /*b610*/  FMUL.FTZ R7, R0.reuse, R139 ;  /* 0x0000008b00077220 */ /* 0x044fe40000410000 */
[C---:B------:R-:W-:Y:S01]  /*b620*/  FMUL.FTZ R6, R0.reuse, R138 ;  /* 0x0000008a00067220 */ /* 0x040fe20000410000 */
[----:B------:R-:W-:Y:S01]  /*b630*/  MOV R138, R24 ;  /* 0x00000018008a7202 */ /* 0x000fe20000000f00 */
[C---:B------:R-:W-:Y:S02]  /*b640*/  FMUL.FTZ R10, R0.reuse, R142 ;  /* 0x0000008e000a7220 */ /* 0x040fe40000410000 */
[C---:B------:R-:W-:Y:S02]  /*b650*/  FMUL.FTZ R11, R0.reuse, R143 ;  /* 0x0000008f000b7220 */ /* 0x040fe40000410000 */
[----:B------:R-:W-:Y:S01]  /*b660*/  LDSM.16.MT88.4 R140, [R220+0x3100] ;  /* 0x00310000dc8c783b */ /* 0x000fe20000004200 */
[C---:B---3--:R-:W-:Y:S05]  /*b670*/  HMMA.16816.F32.BF16 R4, R184.reuse, R12, R4 ;  /* 0x0000000cb804723c */ /* 0x048fea0000041804 */
[C---:B------:R-:W-:Y:S02]  /*b680*/  FMUL.FTZ R18, R0.reuse, R150 ;  /* 0x0000009600127220 */ /* 0x040fe40000410000 */
[----:B------:R-:W-:Y:S01]  /*b690*/  IMAD.MOV.U32 R150, RZ, RZ, R136 ;  /* 0x000000ffff967224 */ /* 0x000fe200078e0088 */
[C---:B------:R-:W-:Y:S04]  /*b6a0*/  HMMA.16816.F32.BF16 R8, R184.reuse, R14, R8 ;  /* 0x0000000eb808723c */ /* 0x040fe80000041808 */
[C---:B------:R-:W-:Y:S02]  /*b6b0*/  FMUL.FTZ R12, R3.reuse, R144 ;  /* 0x00000090030c7220 */ /* 0x040fe40000410000 */
[C---:B------:R-:W-:Y:S01]  /*b6c0*/  FMUL.FTZ R13, R3.reuse, R145 ;  /* 0x00000091030d7220 */ /* 0x040fe20000410000 */
[----:B------:R-:W-:Y:S01]  /*b6d0*/  MOV R145, R32 ;  /* 0x0000002000917202 */ /* 0x000fe20000000f00 */
[C---:B------:R-:W-:Y:S04]  /*b6e0*/  FMUL.FTZ R14, R0.reuse, R146 ;  /* 0x00000092000e7220 */ /* 0x040fe80000410000 */
[C---:B------:R-:W-:Y:S01]  /*b6f0*/  FMUL.FTZ R15, R0.reuse, R147 ;  /* 0x00000093000f7220 */ /* 0x040fe20000410000 */
[----:B------:R-:W-:Y:S01]  /*b700*/  MOV R147, R34 ;  /* 0x0000002200937202 */ /* 0x000fe20000000f00 */
[----:B------:R-:W-:Y:S02]  /*b710*/  IMAD.MOV.U32 R146, RZ, RZ, R33 ;  /* 0x000000ffff927224 */ /* 0x000fe400078e0021 */
[----:B------:R-:W-:Y:S02]  /*b720*/  IMAD.MOV.U32 R144, RZ, RZ, R40 ;  /* 0x000000ffff907224 */ /* 0x000fe400078e0028 */
[C---:B------:R-:W-:Y:S01]  /*b730*/  FMUL.FTZ R19, R0.reuse, R151 ;  /* 0x0000009700137220 */ /* 0x040fe20000410000 */
[C---:B------:R-:W-:Y:S03]  /*b740*/  HMMA.16816.F32.BF16 R12, R184.reuse, R20, R12 ;  /* 0x00000014b80c723c */ /* 0x040fe6000004180c */
[----:B------:R-:W-:Y:S01]  /*b750*/  MOV R151, R137 ;  /* 0x0000008900977202 */ /* 0x000fe20000000f00 */
[C---:B------:R-:W-:Y:S02]  /*b760*/  FMUL.FTZ R24, R3.reuse, R156 ;  /* 0x0000009c03187220 */ /* 0x040fe40000410000 */
[----:B------:R-:W-:Y:S02]  /*b770*/  IMAD.MOV.U32 R156, RZ, RZ, R25 ;  /* 0x000000ffff9c7224 */ /* 0x000fe400078e0019 */
[C---:B------:R-:W-:Y:S04]  /*b780*/  HMMA.16816.F32.BF16 R16, R184.reuse, R22, R16 ;  /* 0x00000016b810723c */ /* 0x040fe80000041810 */
[C---:B------:R-:W-:Y:S02]  /*b790*/  FMUL.FTZ R20, R3.reuse, R152 ;  /* 0x0000009803147220 */ /* 0x040fe40000410000 */
[C---:B------:R-:W-:Y:S02]  /*b7a0*/  FMUL.FTZ R21, R3.reuse, R153 ;  /* 0x0000009903157220 */ /* 0x040fe40000410000 */
[C---:B------:R-:W-:Y:S04]  /*b7b0*/  FMUL.FTZ R22, R0.reuse, R154 ;  /* 0x0000009a00167220 */ /* 0x040fe80000410000 */
[C---:B------:R-:W-:Y:S02]  /*b7c0*/  FMUL.FTZ R23, R0.reuse, R155 ;  /* 0x0000009b00177220 */ /* 0x040fe40000410000 */
[----:B------:R-:W-:Y:S01]  /*b7d0*/  LDSM.16.MT88.4 R152, [R220+0x900] ;  /* 0x00090000dc98783b */ /* 0x000fe20000004200 */
[C---:B------:R-:W-:Y:S02]  /*b7e0*/  FMUL.FTZ R25, R3.reuse, R157 ;  /* 0x0000009d03197220 */ /* 0x040fe40000410000 */
[----:B------:R-:W-:Y:S02]  /*b7f0*/  IMAD.MOV.U32 R157, RZ, RZ, R26 ;  /* 0x000000ffff9d7224 */ /* 0x000fe400078e001a */
[C---:B-1----:R-:W-:Y:S03]  /*b800*/  HMMA.16816.F32.BF16 R20, R184.reuse, R28, R20 ;  /* 0x0000001cb814723c */ /* 0x042fe60000041814 */
[C---:B------:R-:W-:Y:S01]  /*b810*/  FMUL.FTZ R26, R0.reuse, R158 ;  /* 0x0000009e001a7220 */ /* 0x040fe20000410000 */
[----:B------:R-:W-:Y:S01]  /*b820*/  MOV R158, R27 ;  /* 0x0000001b009e7202 */ /* 0x000fe20000000f00 */
[C---:B------:R-:W-:Y:S02]  /*b830*/  FMUL.FTZ R27, R0.reuse, R159 ;  /* 0x0000009f001b7220 */ /* 0x040fe40000410000 */
[----:B------:R-:W-:Y:S02]  /*b840*/  IMAD.MOV.U32 R159, RZ, RZ, R138 ;  /* 0x000000ffff9f7224 */ /* 0x000fe400078e008a */
[----:B------:R-:W1:Y:S03]  /*b850*/  LDSM.16.MT88.4 R136, [R218+0x3100] ;  /* 0x00310000da88783b */ /* 0x000e660000004200 */
[C---:B------:R-:W-:Y:S03]  /*b860*/  HMMA.16816.F32.BF16 R24, R184.reuse, R30, R24 ;  /* 0x0000001eb818723c */ /* 0x040fe60000041818 */
[C---:B------:R-:W-:Y:S02]  /*b870*/  FMUL.FTZ R28, R3.reuse, R160 ;  /* 0x000000a0031c7220 */ /* 0x040fe40000410000 */
[C---:B------:R-:W-:Y:S01]  /*b880*/  FMUL.FTZ R29, R3.reuse, R161 ;  /* 0x000000a1031d7220 */ /* 0x040fe20000410000 */
[----:B------:R-:W-:Y:S01]  /*b890*/  MOV R161, R146 ;  /* 0x0000009200a17202 */ /* 0x000fe20000000f00 */
[C---:B------:R-:W-:Y:S02]  /*b8a0*/  FMUL.FTZ R30, R0.reuse, R162 ;  /* 0x000000a2001e7220 */ /* 0x040fe40000410000 */
[C---:B------:R-:W-:Y:S03]  /*b8b0*/  FMUL.FTZ R31, R0.reuse, R163 ;  /* 0x000000a3001f7220 */ /* 0x040fe60000410000 */
[----:B------:R-:W-:Y:S02]  /*b8c0*/  IMAD.MOV.U32 R160, RZ, RZ, R145 ;  /* 0x000000ffffa07224 */ /* 0x000fe400078e0091 */
[C---:B------:R-:W-:Y:S02]  /*b8d0*/  FMUL.FTZ R32, R3.reuse, R164 ;  /* 0x000000a403207220 */ /* 0x040fe40000410000 */
[C---:B------:R-:W-:Y:S03]  /*b8e0*/  HMMA.16816.F32.BF16 R28, R184.reuse, R36, R28 ;  /* 0x00000024b81c723c */ /* 0x040fe6000004181c */
[C---:B------:R-:W-:Y:S01]  /*b8f0*/  FMUL.FTZ R33, R3.reuse, R165 ;  /* 0x000000a503217220 */ /* 0x040fe20000410000 */
[----:B------:R-:W-:Y:S01]  /*b900*/  MOV R165, R43 ;  /* 0x0000002b00a57202 */ /* 0x000fe20000000f00 */
[C---:B------:R-:W-:Y:S02]  /*b910*/  FMUL.FTZ R34, R0.reuse, R166 ;  /* 0x000000a600227220 */ /* 0x040fe40000410000 */
[C---:B------:R-:W-:Y:S01]  /*b920*/  FMUL.FTZ R35, R0.reuse, R167 ;  /* 0x000000a700237220 */ /* 0x040fe20000410000 */
[----:B------:R-:W-:Y:S01]  /*b930*/  MOV R167, R149 ;  /* 0x0000009500a77202 */ /* 0x000fe20000000f00 */
[----:B------:R-:W-:Y:S03]  /*b940*/  IMAD.MOV.U32 R166, RZ, RZ, R148 ;  /* 0x000000ffffa67224 */ /* 0x000fe600078e0094 */
[C---:B------:R-:W-:Y:S02]  /*b950*/  FMUL.FTZ R36, R3.reuse, R168 ;  /* 0x000000a803247220 */ /* 0x040fe40000410000 */
[C---:B------:R-:W-:Y:S03]  /*b960*/  HMMA.16816.F32.BF16 R32, R184.reuse, R38, R32 ;  /* 0x00000026b820723c */ /* 0x040fe60000041820 */
[C---:B------:R-:W-:Y:S02]  /*b970*/  FMUL.FTZ R37, R3.reuse, R169 ;  /* 0x000000a903257220 */ /* 0x040fe40000410000 */
[C---:B------:R-:W-:Y:S02]  /*b980*/  FMUL.FTZ R40, R3.reuse, R172 ;  /* 0x000000ac03287220 */ /* 0x040fe40000410000 */
[C---:B------:R-:W-:Y:S02]  /*b990*/  FMUL.FTZ R38, R0.reuse, R170 ;  /* 0x000000aa00267220 */ /* 0x040fe40000410000 */
[C---:B------:R-:W-:Y:S03]  /*b9a0*/  FMUL.FTZ R39, R0.reuse, R171 ;  /* 0x000000ab00277220 */ /* 0x040fe60000410000 */
[----:B------:R-:W-:Y:S02]  /*b9b0*/  IMAD.MOV.U32 R172, RZ, RZ, R150 ;  /* 0x000000ffffac7224 */ /* 0x000fe400078e0096 */
[C---:B------:R-:W-:Y:S01]  /*b9c0*/  FMUL.FTZ R42, R0.reuse, R174 ;  /* 0x000000ae002a7220 */ /* 0x040fe20000410000 */
[----:B------:R-:W-:Y:S01]  /*b9d0*/  MOV R174, R151 ;  /* 0x0000009700ae7202 */ /* 0x000fe20000000f00 */
[C---:B------:R-:W-:Y:S01]  /*b9e0*/  HMMA.16816.F32.BF16 R36, R184.reuse, R44, R36 ;  /* 0x0000002cb824723c */ /* 0x040fe20000041824 */
[----:B------:R-:W-:Y:S02]  /*b9f0*/  LDSM.16.MT88.4 R148, [R218+0x900] ;  /* 0x00090000da94783b */ /* 0x000fe40000004200 */
[----:B------:R-:W-:Y:S02]  /*ba00*/  FMUL.FTZ R43, R0, R175 ;  /* 0x000000af002b7220 */ /* 0x000fe40000410000 */
[----:B------:R-:W-:Y:S02]  /*ba10*/  IMAD.MOV.U32 R175, RZ, RZ, R147 ;  /* 0x000000ffffaf7224 */ /* 0x000fe400078e0093 */
[C---:B------:R-:W-:Y:S02]  /*ba20*/  FMUL.FTZ R45, R3.reuse, R177 ;  /* 0x000000b1032d7220 */ /* 0x040fe40000410000 */
[----:B------:R-:W-:Y:S01]  /*ba30*/  IMAD.MOV.U32 R177, RZ, RZ, R2 ;  /* 0x000000ffffb17224 */ /* 0x000fe200078e0002 */
[C---:B------:R-:W-:Y:S03]  /*ba40*/  HMMA.16816.F32.BF16 R40, R184.reuse, R46, R40 ;  /* 0x0000002eb828723c */ /* 0x040fe60000041828 */
[----:B------:R-:W-:Y:S02]  /*ba50*/  FFMA.FTZ R2, R190, c[0x0][0x2d0], -R188 ;  /* 0x0000b400be027a23 */ /* 0x000fe400000108bc */
[C---:B------:R-:W-:Y:S01]  /*ba60*/  FMUL.FTZ R44, R3.reuse, R176 ;  /* 0x000000b0032c7220 */ /* 0x040fe20000410000 */
[----:B------:R-:W-:Y:S01]  /*ba70*/  MOV R176, R144 ;  /* 0x0000009000b07202 */ /* 0x000fe20000000f00 */
[----:B------:R2:W-:Y:S01]  /*ba80*/  MUFU.EX2 R170, R2 ;  /* 0x0000000200aa7308 */ /* 0x0005e20000000800 */
[----:B------:R-:W3:Y:S01]  /*ba90*/  LDSM.16.MT88.4 R144, [R219+0x3100] ;  /* 0x00310000db90783b */ /* 0x000ee20000004200 */
[C---:B------:R-:W-:Y:S03]  /*baa0*/  FMUL.FTZ R46, R0.reuse, R178 ;  /* 0x000000b2002e7220 */ /* 0x040fe60000410000 */
[C---:B------:R-:W-:Y:S01]  /*bab0*/  FMUL.FTZ R47, R0.reuse, R179 ;  /* 0x000000b3002f7220 */ /* 0x040fe20000410000 */
[----:B------:R-:W-:Y:S01]  /*bac0*/  MOV R178, R134 ;  /* 0x0000008600b27202 */ /* 0x000fe20000000f00 */
[C---:B------:R-:W-:Y:S02]  /*bad0*/  FMUL.FTZ R54, R0.reuse, R54 ;  /* 0x0000003600367220 */ /* 0x040fe40000410000 */
[C---:B------:R-:W-:Y:S02]  /*bae0*/  FMUL.FTZ R55, R0.reuse, R55 ;  /* 0x0000003700377220 */ /* 0x040fe40000410000 */
[C---:B------:R-:W-:Y:S01]  /*baf0*/  FMUL.FTZ R58, R0.reuse, R58 ;  /* 0x0000003a003a7220 */ /* 0x040fe20000410000 */
[C---:B-1----:R-:W-:Y:S03]  /*bb00*/  HMMA.16816.F32.BF16 R44, R184.reuse, R136, R44 ;  /* 0x00000088b82c723c */ /* 0x042fe6000004182c */
[----:B------:R-:W-:Y:S02]  /*bb10*/  IMAD.MOV.U32 R179, RZ, RZ, R48 ;  /* 0x000000ffffb37224 */ /* 0x000fe400078e0030 */
[C---:B------:R-:W-:Y:S01]  /*bb20*/  FMUL.FTZ R48, R3.reuse, R180 ;  /* 0x000000b403307220 */ /* 0x040fe20000410000 */
[----:B------:R-:W-:Y:S01]  /*bb30*/  MOV R180, R49 ;  /* 0x0000003100b47202 */ /* 0x000fe20000000f00 */
[----:B------:R-:W-:Y:S02]  /*bb40*/  FMUL.FTZ R49, R3, R181 ;  /* 0x000000b503317220 */ /* 0x000fe40000410000 */
[----:B------:R-:W-:Y:S03]  /*bb50*/  IMAD.MOV.U32 R181, RZ, RZ, R50 ;  /* 0x000000ffffb57224 */ /* 0x000fe600078e0032 */
[----:B--2---:R-:W-:Y:S02]  /*bb60*/  FFMA.FTZ R2, R191, c[0x0][0x2d0], -R188 ;  /* 0x0000b400bf027a23 */ /* 0x004fe400000108bc */
[C---:B------:R-:W-:Y:S01]  /*bb70*/  FMUL.FTZ R50, R0.reuse, R182 ;  /* 0x000000b600327220 */ /* 0x040fe20000410000 */
[----:B------:R-:W-:Y:S01]  /*bb80*/  MOV R182, R51 ;  /* 0x0000003300b67202 */ /* 0x000fe20000000f00 */
[----:B------:R1:W2:Y:S01]  /*bb90*/  MUFU.EX2 R168, R2 ;  /* 0x0000000200a87308 */ /* 0x0002a20000000800 */
[C---:B------:R-:W-:Y:S02]  /*bba0*/  FMUL.FTZ R51, R0.reuse, R183 ;  /* 0x000000b700337220 */ /* 0x040fe40000410000 */
[C---:B------:R-:W-:Y:S02]  /*bbb0*/  FMUL.FTZ R59, R0.reuse, R59 ;  /* 0x0000003b003b7220 */ /* 0x040fe40000410000 */
[C---:B------:R-:W-:Y:S02]  /*bbc0*/  FMUL.FTZ R62, R0.reuse, R62 ;  /* 0x0000003e003e7220 */ /* 0x040fe40000410000 */
[C---:B------:R-:W-:Y:S01]  /*bbd0*/  FMUL.FTZ R63, R0.reuse, R63 ;  /* 0x0000003f003f7220 */ /* 0x040fe20000410000 */
[C---:B------:R-:W-:Y:S01]  /*bbe0*/  HMMA.16816.F32.BF16 R48, R184.reuse, R138, R48 ;  /* 0x0000008ab830723c */ /* 0x040fe20000041830 */
[----:B------:R-:W4:Y:S02]  /*bbf0*/  LDSM.16.MT88.4 R136, [R217+0x6100] ;  /* 0x00610000d988783b */ /* 0x000f240000004200 */
[C---:B------:R-:W-:Y:S02]  /*bc00*/  FMUL.FTZ R66, R0.reuse, R66 ;  /* 0x0000004200427220 */ /* 0x040fe40000410000 */
[C---:B------:R-:W-:Y:S02]  /*bc10*/  FMUL.FTZ R67, R0.reuse, R67 ;  /* 0x0000004300437220 */ /* 0x040fe40000410000 */
[C---:B------:R-:W-:Y:S01]  /*bc20*/  FMUL.FTZ R70, R0.reuse, R70 ;  /* 0x0000004600467220 */ /* 0x040fe20000410000 */
[C---:B------:R-:W-:Y:S04]  /*bc30*/  HMMA.16816.F32.BF16 R52, R184.reuse, R140, R52 ;  /* 0x0000008cb834723c */ /* 0x040fe80000041834 */
[C---:B------:R-:W-:Y:S02]  /*bc40*/  FMUL.FTZ R71, R0.reuse, R71 ;  /* 0x0000004700477220 */ /* 0x040fe40000410000 */
[----:B------:R-:W-:Y:S02]  /*bc50*/  FMUL.FTZ R74, R0, R74 ;  /* 0x0000004a004a7220 */ /* 0x000fe40000410000 */
[C---:B------:R-:W-:Y:S01]  /*bc60*/  HMMA.16816.F32.BF16 R56, R184.reuse, R142, R56 ;  /* 0x0000008eb838723c */ /* 0x040fe20000041838 */
[----:B------:R-:W2:Y:S03]  /*bc70*/  LDSM.16.MT88.4 R140, [R218+0x6100] ;  /* 0x00610000da8c783b */ /* 0x000ea60000004200 */
[----:B-1----:R-:W-:Y:S01]  /*bc80*/  FFMA.FTZ R2, R192, c[0x0][0x2d0], -R189 ;  /* 0x0000b400c0027a23 */ /* 0x002fe200000108bd */
[----:B------:R-:W-:Y:S01]  /*bc90*/  MOV R192, R175 ;  /* 0x000000af00c07202 */ /* 0x000fe20000000f00 */
[----:B------:R-:W-:Y:S02]  /*bca0*/  IMAD.MOV.U32 R175, RZ, RZ, R173 ;  /* 0x000000ffffaf7224 */ /* 0x000fe400078e00ad */
[C---:B---3--:R-:W-:Y:S01]  /*bcb0*/  HMMA.16816.F32.BF16 R60, R184.reuse, R144, R60 ;  /* 0x00000090b83c723c */ /* 0x048fe2000004183c */
[----:B------:R1:W-:Y:S03]  /*bcc0*/  MUFU.EX2 R169, R2 ;  /* 0x0000000200a97308 */ /* 0x0003e60000000800 */
[----:B------:R-:W-:Y:S02]  /*bcd0*/  IMAD.MOV.U32 R173, RZ, RZ, R156 ;  /* 0x000000ffffad7224 */ /* 0x000fe400078e009c */
[C---:B------:R-:W-:Y:S02]  /*bce0*/  FMUL.FTZ R75, R0.reuse, R75 ;  /* 0x0000004b004b7220 */ /* 0x040fe40000410000 */
[C---:B------:R-:W-:Y:S01]  /*bcf0*/  HMMA.16816.F32.BF16 R64, R184.reuse, R146, R64 ;  /* 0x00000092b840723c */ /* 0x040fe20000041840 */
[----:B------:R-:W3:Y:S03]  /*bd00*/  LDSM.16.MT88.4 R144, [R220+0x6100] ;  /* 0x00610000dc90783b */ /* 0x000ee60000004200 */
        /* <DEDUP_REMOVED lines=9> */
[--C-:B-1----:R-:W-:Y:S02]  /*bda0*/  FFMA.FTZ R2, R193, c[0x0][0x2d0], -R189.reuse ;  /* 0x0000b400c1027a23 */ /* 0x102fe400000108bd */
[C---:B------:R-:W-:Y:S02]  /*bdb0*/  FMUL.FTZ R90, R0.reuse, R90 ;  /* 0x0000005a005a7220 */ /* 0x040fe40000410000 */
[C---:B--2---:R-:W-:Y:S01]  /*bdc0*/  HMMA.16816.F32.BF16 R76, R184.reuse, R140, R76 ;  /* 0x0000008cb84c723c */ /* 0x044fe2000004184c */
[----:B------:R1:W2:Y:S03]  /*bdd0*/  MUFU.EX2 R171, R2 ;  /* 0x0000000200ab7308 */ /* 0x0002a60000000800 */
        /* <DEDUP_REMOVED lines=8> */
[----:B------:R-:W-:Y:S02]  /*be60*/  FMUL.FTZ R102, R0, R102 ;  /* 0x0000006600667220 */ /* 0x000fe40000410000 */
[C---:B------:R-:W-:Y:S01]  /*be70*/  HMMA.16816.F32.BF16 R88, R184.reuse, R146, R88 ;  /* 0x00000092b858723c */ /* 0x040fe20000041858 */
[----:B------:R-:W3:Y:S03]  /*be80*/  LDSM.16.MT88.4 R144, [R218+0x9100] ;  /* 0x00910000da90783b */ /* 0x000ee60000004200 */
[--C-:B-1----:R-:W-:Y:S01]  /*be90*/  FFMA.FTZ R2, R194, c[0x0][0x2d0], -R188.reuse ;  /* 0x0000b400c2027a23 */ /* 0x102fe200000108bc */
[----:B------:R-:W-:Y:S01]  /*bea0*/  MOV R194, R179 ;  /* 0x000000b300c27202 */ /* 0x000fe20000000f00 */
[C---:B------:R-:W-:Y:S01]  /*beb0*/  FMUL.FTZ R103, R0.reuse, R103 ;  /* 0x0000006700677220 */ /* 0x040fe20000410000 */
[----:B------:R-:W-:Y:S01]  /*bec0*/  MOV R179, R252 ;  /* 0x000000fc00b37202 */ /* 0x000fe20000000f00 */
[----:B------:R1:W-:Y:S01]  /*bed0*/  MUFU.EX2 R162, R2 ;  /* 0x0000000200a27308 */ /* 0x0003e20000000800 */
        /* <DEDUP_REMOVED lines=8> */
[C---:B--2---:R-:W-:Y:S04]  /*bf60*/  HMMA.16816.F32.BF16 R100, R184.reuse, R140, R100 ;  /* 0x0000008cb864723c */ /* 0x044fe80000041864 */
[C---:B------:R-:W-:Y:S02]  /*bf70*/  FMUL.FTZ R112, R3.reuse, R112 ;  /* 0x0000007003707220 */ /* 0x040fe40000410000 */
[----:B------:R-:W-:Y:S02]  /*bf80*/  FMUL.FTZ R113, R3, R113 ;  /* 0x0000007103717220 */ /* 0x000fe40000410000 */
[C---:B------:R-:W-:Y:S01]  /*bf90*/  HMMA.16816.F32.BF16 R104, R184.reuse, R142, R104 ;  /* 0x0000008eb868723c */ /* 0x040fe20000041868 */
[----:B------:R-:W2:Y:S03]  /*bfa0*/  LDSM.16.MT88.4 R140, [R219+0x9100] ;  /* 0x00910000db8c783b */ /* 0x000ea60000004200 */
[----:B-1----:R-:W-:Y:S01]  /*bfb0*/  FFMA.FTZ R2, R195, c[0x0][0x2d0], -R188 ;  /* 0x0000b400c3027a23 */ /* 0x002fe200000108bc */
[----:B------:R-:W-:Y:S01]  /*bfc0*/  MOV R195, R181 ;  /* 0x000000b500c37202 */ /* 0x000fe20000000f00 */
[C---:B------:R-:W-:Y:S02]  /*bfd0*/  FMUL.FTZ R114, R0.reuse, R114 ;  /* 0x0000007200727220 */ /* 0x040fe40000410000 */
[C---:B---3--:R-:W-:Y:S01]  /*bfe0*/  HMMA.16816.F32.BF16 R108, R184.reuse, R144, R108 ;  /* 0x00000090b86c723c */ /* 0x048fe2000004186c */
[----:B------:R1:W3:Y:S03]  /*bff0*/  MUFU.EX2 R134, R2 ;  /* 0x0000000200867308 */ /* 0x0002e60000000800 */
[C---:B------:R-:W-:Y:S02]  /*c000*/  FMUL.FTZ R115, R0.reuse, R115 ;  /* 0x0000007300737220 */ /* 0x040fe40000410000 */
[C---:B------:R-:W-:Y:S02]  /*c010*/  FMUL.FTZ R116, R3.reuse, R116 ;  /* 0x0000007403747220 */ /* 0x040fe40000410000 */
[C---:B------:R-:W-:Y:S03]  /*c020*/  FMUL.FTZ R117, R3.reuse, R117 ;  /* 0x0000007503757220 */ /* 0x040fe60000410000 */
[C---:B------:R-:W-:Y:S01]  /*c030*/  HMMA.16816.F32.BF16 R112, R184.reuse, R146, R112 ;  /* 0x00000092b870723c */ /* 0x040fe20000041870 */
[----:B------:R-:W2:Y:S02]  /*c040*/  LDSM.16.MT88.4 R144, [R217+0x900] ;  /* 0x00090000d990783b */ /* 0x000ea40000004200 */
[C---:B------:R-:W-:Y:S02]  /*c050*/  FMUL.FTZ R118, R0.reuse, R118 ;  /* 0x0000007600767220 */ /* 0x040fe40000410000 */
[----:B------:R-:W-:Y:S02]  /*c060*/  FMUL.FTZ R119, R0, R119 ;  /* 0x0000007700777220 */ /* 0x000fe40000410000 */
[C---:B------:R-:W-:Y:S02]  /*c070*/  FMUL.FTZ R120, R3.reuse, R120 ;  /* 0x0000007803787220 */ /* 0x040fe40000410000 */
[C---:B------:R-:W-:Y:S03]  /*c080*/  FMUL.FTZ R121, R3.reuse, R121 ;  /* 0x0000007903797220 */ /* 0x040fe60000410000 */
[C---:B----4-:R-:W-:Y:S03]  /*c090*/  HMMA.16816.F32.BF16 R116, R184.reuse, R136, R116 ;  /* 0x00000088b874723c */ /* 0x050fe60000041874 */
[--C-:B-1----:R-:W-:Y:S01]  /*c0a0*/  FFMA.FTZ R2, R196, c[0x0][0x2d0], -R189.reuse ;  /* 0x0000b400c4027a23 */ /* 0x102fe200000108bd */
[----:B------:R-:W-:Y:S01]  /*c0b0*/  MOV R196, R210 ;  /* 0x000000d200c47202 */ /* 0x000fe20000000f00 */
[C---:B------:R-:W-:Y:S02]  /*c0c0*/  FMUL.FTZ R122, R0.reuse, R122 ;  /* 0x0000007a007a7220 */ /* 0x040fe40000410000 */
[----:B------:R1:W-:Y:S01]  /*c0d0*/  MUFU.EX2 R163, R2 ;  /* 0x0000000200a37308 */ /* 0x0003e20000000800 */
[----:B------:R-:W-:Y:S01]  /*c0e0*/  FMUL.FTZ R123, R0, R123 ;  /* 0x0000007b007b7220 */ /* 0x000fe20000410000 */
[----:B------:R-:W-:Y:S03]  /*c0f0*/  F2FP.BF16.PACK_AB R136, R168, R170 ;  /* 0x000000aaa888723e */ /* 0x000fe600000010ff */
[----:B------:R-:W-:Y:S01]  /*c100*/  FMUL.FTZ R124, R3, R124 ;  /* 0x0000007c037c7220 */ /* 0x000fe20000410000 */
[----:B------:R-:W-:Y:S01]  /*c110*/  F2FP.BF16.PACK_AB R137, R171, R169 ;  /* 0x000000a9ab89723e */ /* 0x000fe200000010ff */
[C---:B------:R-:W-:Y:S01]  /*c120*/  FMUL.FTZ R125, R3.reuse, R125 ;  /* 0x0000007d037d7220 */ /* 0x040fe20000410000 */
[C---:B------:R-:W-:Y:S03]  /*c130*/  HMMA.16816.F32.BF16 R120, R184.reuse, R138, R120 ;  /* 0x0000008ab878723c */ /* 0x040fe60000041878 */
[C---:B------:R-:W-:Y:S02]  /*c140*/  FMUL.FTZ R126, R0.reuse, R126 ;  /* 0x0000007e007e7220 */ /* 0x040fe40000410000 */
[----:B------:R-:W-:Y:S02]  /*c150*/  FMUL.FTZ R127, R0, R127 ;  /* 0x0000007f007f7220 */ /* 0x000fe40000410000 */
[C---:B------:R-:W-:Y:S01]  /*c160*/  FMUL.FTZ R128, R3.reuse, R128 ;  /* 0x0000008003807220 */ /* 0x040fe20000410000 */
[----:B---3--:R-:W-:Y:S01]  /*c170*/  F2FP.BF16.PACK_AB R138, R134, R162 ;  /* 0x000000a2868a723e */ /* 0x008fe200000010ff */
[----:B------:R-:W-:Y:S03]  /*c180*/  FMUL.FTZ R129, R3, R129 ;  /* 0x0000008103817220 */ /* 0x000fe60000410000 */
[C---:B--2---:R-:W-:Y:S03]  /*c190*/  HMMA.16816.F32.BF16 R124, R184.reuse, R140, R124 ;  /* 0x0000008cb87c723c */ /* 0x044fe6000004187c */
[C---:B------:R-:W-:Y:S02]  /*c1a0*/  FMUL.FTZ R130, R0.reuse, R130 ;  /* 0x0000008200827220 */ /* 0x040fe40000410000 */
[----:B-1----:R-:W-:Y:S01]  /*c1b0*/  FFMA.FTZ R2, R197, c[0x0][0x2d0], -R189 ;  /* 0x0000b400c5027a23 */ /* 0x002fe200000108bd */
[----:B------:R-:W-:Y:S01]  /*c1c0*/  MOV R197, R177 ;  /* 0x000000b100c57202 */ /* 0x000fe20000000f00 */
[----:B------:R-:W-:Y:S02]  /*c1d0*/  FMUL.FTZ R131, R0, R131 ;  /* 0x0000008300837220 */ /* 0x000fe40000410000 */
[----:B------:R1:W2:Y:S03]  /*c1e0*/  MUFU.EX2 R164, R2 ;  /* 0x0000000200a47308 */ /* 0x0002a60000000800 */
[----:B------:R-:W-:Y:S02]  /*c1f0*/  IMAD.MOV.U32 R177, RZ, RZ, R158 ;  /* 0x000000ffffb17224 */ /* 0x000fe400078e009e */
[----:B------:R-:W-:Y:S01]  /*c200*/  HMMA.16816.F32.BF16 R128, R184, R142, R128 ;  /* 0x0000008eb880723c */ /* 0x000fe20000041880 */
[----:B------:R-:W3:Y:S02]  /*c210*/  LDSM.16.MT88.4 R140, [R219+0x900] ;  /* 0x00090000db8c783b */ /* 0x000ee40000004200 */
[----:B------:R-:W-:Y:S01]  /*c220*/  IMAD.MOV.U32 R193, RZ, RZ, R178 ;  /* 0x000000ffffc17224 */ /* 0x000fe200078e00b2 */
[----:B------:R-:W-:Y:S01]  /*c230*/  MOV R178, R157 ;  /* 0x0000009d00b27202 */ /* 0x000fe20000000f00 */
[----:B------:R-:W-:Y:S01]  /*c240*/  IMAD.MOV.U32 R191, RZ, RZ, R176 ;  /* 0x000000ffffbf7224 */ /* 0x000fe200078e00b0 */
[----:B------:R-:W-:Y:S01]  /*c250*/  MOV R176, R159 ;  /* 0x0000009f00b07202 */ /* 0x000fe20000000f00 */
[----:B------:R-:W-:Y:S02]  /*c260*/  IMAD.MOV.U32 R185, RZ, RZ, R180 ;  /* 0x000000ffffb97224 */ /* 0x000fe400078e00b4 */
[----:B------:R-:W-:Y:S01]  /*c270*/  IMAD.MOV.U32 R184, RZ, RZ, R182 ;  /* 0x000000ffffb87224 */ /* 0x000fe200078e00b6 */
[----:B------:R-:W-:Y:S02]  /*c280*/  LDSM.16.MT88.4 R156, [R218+0x3900] ;  /* 0x00390000da9c783b */ /* 0x000fe40000004200 */
[----:B------:R-:W-:Y:S02]  /*c290*/  IMAD.MOV.U32 R190, RZ, RZ, R215 ;  /* 0x000000ffffbe7224 */ /* 0x000fe400078e00d7 */
[--C-:B-1----:R-:W-:Y:S01]  /*c2a0*/  FFMA.FTZ R2, R198, c[0x0][0x2d0], -R188.reuse ;  /* 0x0000b400c6027a23 */ /* 0x102fe200000108bc */
[----:B--2---:R-:W-:Y:S01]  /*c2b0*/  F2FP.BF16.PACK_AB R139, R164, R163 ;  /* 0x000000a3a48b723e */ /* 0x004fe200000010ff */
[----:B------:R-:W-:Y:S02]  /*c2c0*/  IMAD.MOV.U32 R198, RZ, RZ, R209 ;  /* 0x000000ffffc67224 */ /* 0x000fe400078e00d1 */
[----:B------:R1:W-:Y:S04]  /*c2d0*/  MUFU.EX2 R180, R2 ;  /* 0x0000000200b47308 */ /* 0x0003e80000000800 */
[C---:B------:R-:W-:Y:S08]  /*c2e0*/  HMMA.16816.F32.BF16 R4, R136.reuse, R144, R4 ;  /* 0x000000908804723c */ /* 0x040ff00000041804 */
[C---:B------:R-:W-:Y:S01]  /*c2f0*/  HMMA.16816.F32.BF16 R8, R136.reuse, R146, R8 ;  /* 0x000000928808723c */ /* 0x040fe20000041808 */
[----:B------:R-:W2:Y:S07]  /*c300*/  LDSM.16.MT88.4 R144, [R217+0x3900] ;  /* 0x00390000d990783b */ /* 0x000eae0000004200 */
[C---:B------:R-:W-:Y:S04]  /*c310*/  HMMA.16816.F32.BF16 R12, R136.reuse, R148, R12 ;  /* 0x00000094880c723c */ /* 0x040fe8000004180c */
[--C-:B-1----:R-:W-:Y:S04]  /*c320*/  FFMA.FTZ R2, R199, c[0x0][0x2d0], -R188.reuse ;  /* 0x0000b400c7027a23 */ /* 0x102fe800000108bc */
[C---:B------:R-:W-:Y:S01]  /*c330*/  HMMA.16816.F32.BF16 R16, R136.reuse, R150, R16 ;  /* 0x000000968810723c */ /* 0x040fe20000041810 */
[----:B------:R1:W4:Y:S01]  /*c340*/  MUFU.EX2 R182, R2 ;  /* 0x0000000200b67308 */ /* 0x0003220000000800 */
[----:B------:R-:W4:Y:S06]  /*c350*/  LDSM.16.MT88.4 R148, [R220+0x3900] ;  /* 0x00390000dc94783b */ /* 0x000f2c0000004200 */
[C---:B------:R-:W-:Y:S08]  /*c360*/  HMMA.16816.F32.BF16 R20, R136.reuse, R152, R20 ;  /* 0x000000988814723c */ /* 0x040ff00000041814 */
[C---:B------:R-:W-:Y:S01]  /*c370*/  HMMA.16816.F32.BF16 R24, R136.reuse, R154, R24 ;  /* 0x0000009a8818723c */ /* 0x040fe20000041818 */
[----:B------:R-:W4:Y:S07]  /*c380*/  LDSM.16.MT88.4 R152, [R219+0x3900] ;  /* 0x00390000db98783b */ /* 0x000f2e0000004200 */
[C---:B---3--:R-:W-:Y:S04]  /*c390*/  HMMA.16816.F32.BF16 R28, R136.reuse, R140, R28 ;  /* 0x0000008c881c723c */ /* 0x048fe8000004181c */
[--C-:B-1----:R-:W-:Y:S04]  /*c3a0*/  FFMA.FTZ R2, R200, c[0x0][0x2d0], -R189.reuse ;  /* 0x0000b400c8027a23 */ /* 0x102fe800000108bd */
[C---:B------:R-:W-:Y:S01]  /*c3b0*/  HMMA.16816.F32.BF16 R32, R136.reuse, R142, R32 ;  /* 0x0000008e8820723c */ /* 0x040fe20000041820 */
[----:B------:R1:W-:Y:S01]  /*c3c0*/  MUFU.EX2 R181, R2 ;  /* 0x0000000200b57308 */ /* 0x0003e20000000800 */
[----:B------:R-:W3:Y:S06]  /*c3d0*/  LDSM.16.MT88.4 R140, [R217+0x6900] ;  /* 0x00690000d98c783b */ /* 0x000eec0000004200 */
[C---:B--2---:R-:W-:Y:S08]  /*c3e0*/  HMMA.16816.F32.BF16 R36, R136.reuse, R144, R36 ;  /* 0x000000908824723c */ /* 0x044ff00000041824 */
[C---:B------:R-:W-:Y:S01]  /*c3f0*/  HMMA.16816.F32.BF16 R40, R136.reuse, R146, R40 ;  /* 0x000000928828723c */ /* 0x040fe20000041828 */
[----:B------:R-:W2:Y:S07]  /*c400*/  LDSM.16.MT88.4 R144, [R218+0x6900] ;  /* 0x00690000da90783b */ /* 0x000eae0000004200 */
[C---:B------:R-:W-:Y:S04]  /*c410*/  HMMA.16816.F32.BF16 R44, R136.reuse, R156, R44 ;  /* 0x0000009c882c723c */ /* 0x040fe8000004182c */
[--C-:B-1----:R-:W-:Y:S04]  /*c420*/  FFMA.FTZ R2, R201, c[0x0][0x2d0], -R189.reuse ;  /* 0x0000b400c9027a23 */ /* 0x102fe800000108bd */
[C---:B------:R-:W-:Y:S01]  /*c430*/  HMMA.16816.F32.BF16 R48, R136.reuse, R158, R48 ;  /* 0x0000009e8830723c */ /* 0x040fe20000041830 */
[----:B------:R1:W1:Y:S01]  /*c440*/  MUFU.EX2 R183, R2 ;  /* 0x0000000200b77308 */ /* 0x0002620000000800 */
[----:B------:R-:W2:Y:S06]  /*c450*/  LDSM.16.MT88.4 R156, [R220+0x6900] ;  /* 0x00690000dc9c783b */ /* 0x000eac0000004200 */
[C---:B----4-:R-:W-:Y:S08]  /*c460*/  HMMA.16816.F32.BF16 R52, R136.reuse, R148, R52 ;  /* 0x000000948834723c */ /* 0x050ff00000041834 */
[C---:B------:R-:W-:Y:S01]  /*c470*/  HMMA.16816.F32.BF16 R56, R136.reuse, R150, R56 ;  /* 0x000000968838723c */ /* 0x040fe20000041838 */
[----:B------:R-:W4:Y:S07]  /*c480*/  LDSM.16.MT88.4 R148, [R219+0x6900] ;  /* 0x00690000db94783b */ /* 0x000f2e0000004200 */
[C---:B------:R-:W-:Y:S04]  /*c490*/  HMMA.16816.F32.BF16 R60, R136.reuse, R152, R60 ;  /* 0x00000098883c723c */ /* 0x040fe8000004183c */
[--C-:B-1----:R-:W-:Y:S04]  /*c4a0*/  FFMA.FTZ R2, R202, c[0x0][0x2d0], -R188.reuse ;  /* 0x0000b400ca027a23 */ /* 0x102fe800000108bc */
[C---:B------:R-:W-:Y:S01]  /*c4b0*/  HMMA.16816.F32.BF16 R64, R136.reuse, R154, R64 ;  /* 0x0000009a8840723c */ /* 0x040fe20000041840 */
[----:B------:R1:W-:Y:S01]  /*c4c0*/  MUFU.EX2 R187, R2 ;  /* 0x0000000200bb7308 */ /* 0x0003e20000000800 */
[----:B------:R-:W-:Y:S06]  /*c4d0*/  LDSM.16.MT88.4 R152, [R220+0x9900] ;  /* 0x00990000dc98783b */ /* 0x000fec0000004200 */
[C---:B---3--:R-:W-:Y:S08]  /*c4e0*/  HMMA.16816.F32.BF16 R68, R136.reuse, R140, R68 ;  /* 0x0000008c8844723c */ /* 0x048ff00000041844 */
[C---:B------:R-:W-:Y:S01]  /*c4f0*/  HMMA.16816.F32.BF16 R72, R136.reuse, R142, R72 ;  /* 0x0000008e8848723c */ /* 0x040fe20000041848 */
[----:B------:R-:W3:Y:S07]  /*c500*/  LDSM.16.MT88.4 R140, [R217+0x9900] ;  /* 0x00990000d98c783b */ /* 0x000eee0000004200 */
[C---:B--2---:R-:W-:Y:S04]  /*c510*/  HMMA.16816.F32.BF16 R76, R136.reuse, R144, R76 ;  /* 0x00000090884c723c */ /* 0x044fe8000004184c */
[--C-:B-1----:R-:W-:Y:S04]  /*c520*/  FFMA.FTZ R2, R203, c[0x0][0x2d0], -R188.reuse ;  /* 0x0000b400cb027a23 */ /* 0x102fe800000108bc */
[C---:B------:R-:W-:Y:S01]  /*c530*/  HMMA.16816.F32.BF16 R80, R136.reuse, R146, R80 ;  /* 0x000000928850723c */ /* 0x040fe20000041850 */
[----:B------:R1:W2:Y:S01]  /*c540*/  MUFU.EX2 R186, R2 ;  /* 0x0000000200ba7308 */ /* 0x0002a20000000800 */
[----:B------:R-:W2:Y:S06]  /*c550*/  LDSM.16.MT88.4 R144, [R218+0x9900] ;  /* 0x00990000da90783b */ /* 0x000eac0000004200 */
[C---:B------:R-:W-:Y:S08]  /*c560*/  HMMA.16816.F32.BF16 R84, R136.reuse, R156, R84 ;  /* 0x0000009c8854723c */ /* 0x040ff00000041854 */
[C---:B------:R-:W-:Y:S01]  /*c570*/  HMMA.16816.F32.BF16 R88, R136.reuse, R158, R88 ;  /* 0x0000009e8858723c */ /* 0x040fe20000041858 */
[----:B------:R-:W2:Y:S07]  /*c580*/  LDSM.16.MT88.4 R156, [R219+0x9900] ;  /* 0x00990000db9c783b */ /* 0x000eae0000004200 */
[C---:B----4-:R-:W-:Y:S04]  /*c590*/  HMMA.16816.F32.BF16 R92, R136.reuse, R148, R92 ;  /* 0x00000094885c723c */ /* 0x050fe8000004185c */
        /* <DEDUP_REMOVED lines=11> */
[----:B------:R-:W4:Y:S06]  /*c650*/  LDSM.16.MT88.4 R144, [R220+0x1100] ;  /* 0x00110000dc90783b */ /* 0x000f2c0000004200 */
[C---:B------:R-:W-:Y:S08]  /*c660*/  HMMA.16816.F32.BF16 R116, R136.reuse, R152, R116 ;  /* 0x000000988874723c */ /* 0x040ff00000041874 */
[C---:B------:R-:W-:Y:S01]  /*c670*/  HMMA.16816.F32.BF16 R120, R136.reuse, R154, R120 ;  /* 0x0000009a8878723c */ /* 0x040fe20000041878 */
[----:B------:R-:W4:Y:S07]  /*c680*/  LDSM.16.MT88.4 R152, [R219+0x1100] ;  /* 0x00110000db98783b */ /* 0x000f2e0000004200 */
[C---:B------:R-:W-:Y:S04]  /*c690*/  HMMA.16816.F32.BF16 R124, R136.reuse, R156, R124 ;  /* 0x0000009c887c723c */ /* 0x040fe8000004187c */
[--C-:B-1----:R-:W-:Y:S04]  /*c6a0*/  FFMA.FTZ R2, R206, c[0x0][0x2d0], -R188.reuse ;  /* 0x0000b400ce027a23 */ /* 0x102fe800000108bc */
[----:B------:R-:W-:Y:S01]  /*c6b0*/  HMMA.16816.F32.BF16 R128, R136, R158, R128 ;  /* 0x0000009e8880723c */ /* 0x000fe20000041880 */
[----:B------:R1:W-:Y:S01]  /*c6c0*/  MUFU.EX2 R210, R2 ;  /* 0x0000000200d27308 */ /* 0x0003e20000000800 */
[----:B------:R-:W-:Y:S05]  /*c6d0*/  LDSM.16.MT88.4 R156, [R218+0x4100] ;  /* 0x00410000da9c783b */ /* 0x000fea0000004200 */
[----:B------:R-:W-:Y:S02]  /*c6e0*/  F2FP.BF16.PACK_AB R136, R182, R180 ;  /* 0x000000b4b688723e */ /* 0x000fe400000010ff */
[----:B------:R-:W-:Y:S03]  /*c6f0*/  F2FP.BF16.PACK_AB R137, R183, R181 ;  /* 0x000000b5b789723e */ /* 0x000fe600000010ff */
[-C--:B------:R-:W-:Y:S02]  /*c700*/  F2FP.BF16.PACK_AB R138, R186, R187.reuse ;  /* 0x000000bbba8a723e */ /* 0x080fe400000010ff */
[----:B--2---:R-:W-:Y:S07]  /*c710*/  F2FP.BF16.PACK_AB R139, R215, R252 ;  /* 0x000000fcd78b723e */ /* 0x004fee00000010ff */
[C---:B---3--:R-:W-:Y:S03]  /*c720*/  HMMA.16816.F32.BF16 R4, R136.reuse, R140, R4 ;  /* 0x0000008c8804723c */ /* 0x048fe60000041804 */
[----:B-1----:R-:W-:Y:S05]  /*c730*/  FFMA.FTZ R2, R207, c[0x0][0x2d0], -R188 ;  /* 0x0000b400cf027a23 */ /* 0x002fea00000108bc */
[C---:B------:R-:W-:Y:S01]  /*c740*/  HMMA.16816.F32.BF16 R8, R136.reuse, R142, R8 ;  /* 0x0000008e8808723c */ /* 0x040fe20000041808 */
[----:B------:R1:W2:Y:S01]  /*c750*/  MUFU.EX2 R209, R2 ;  /* 0x0000000200d17308 */ /* 0x0002a20000000800 */
[----:B------:R-:W3:Y:S06]  /*c760*/  LDSM.16.MT88.4 R140, [R217+0x4100] ;  /* 0x00410000d98c783b */ /* 0x000eec0000004200 */
[C---:B------:R-:W-:Y:S08]  /*c770*/  HMMA.16816.F32.BF16 R12, R136.reuse, R148, R12 ;  /* 0x00000094880c723c */ /* 0x040ff0000004180c */
[C---:B------:R-:W-:Y:S01]  /*c780*/  HMMA.16816.F32.BF16 R16, R136.reuse, R150, R16 ;  /* 0x000000968810723c */ /* 0x040fe20000041810 */
[----:B------:R-:W2:Y:S07]  /*c790*/  LDSM.16.MT88.4 R148, [R220+0x4100] ;  /* 0x00410000dc94783b */ /* 0x000eae0000004200 */
[C---:B----4-:R-:W-:Y:S04]  /*c7a0*/  HMMA.16816.F32.BF16 R20, R136.reuse, R144, R20 ;  /* 0x000000908814723c */ /* 0x050fe80000041814 */
[--C-:B-1----:R-:W-:Y:S04]  /*c7b0*/  FFMA.FTZ R2, R208, c[0x0][0x2d0], -R189.reuse ;  /* 0x0000b400d0027a23 */ /* 0x102fe800000108bd */
[C---:B------:R-:W-:Y:S01]  /*c7c0*/  HMMA.16816.F32.BF16 R24, R136.reuse, R146, R24 ;  /* 0x000000928818723c */ /* 0x040fe20000041818 */
[----:B------:R1:W-:Y:S01]  /*c7d0*/  MUFU.EX2 R208, R2 ;  /* 0x0000000200d07308 */ /* 0x0003e20000000800 */
[----:B------:R-:W4:Y:S06]  /*c7e0*/  LDSM.16.MT88.4 R144, [R219+0x4100] ;  /* 0x00410000db90783b */ /* 0x000f2c0000004200 */
[C---:B------:R-:W-:Y:S08]  /*c7f0*/  HMMA.16816.F32.BF16 R28, R136.reuse, R152, R28 ;  /* 0x00000098881c723c */ /* 0x040ff0000004181c */
[C---:B------:R-:W-:Y:S01]  /*c800*/  HMMA.16816.F32.BF16 R32, R136.reuse, R154, R32 ;  /* 0x0000009a8820723c */ /* 0x040fe20000041820 */
[----:B------:R-:W-:Y:S07]  /*c810*/  LDSM.16.MT88.4 R152, [R218+0x7100] ;  /* 0x00710000da98783b */ /* 0x000fee0000004200 */
[C---:B---3--:R-:W-:Y:S04]  /*c820*/  HMMA.16816.F32.BF16 R36, R136.reuse, R140, R36 ;  /* 0x0000008c8824723c */ /* 0x048fe80000041824 */
[----:B-1----:R-:W-:Y:S02]  /*c830*/  FFMA.FTZ R2, R211, c[0x0][0x2d0], -R189 ;  /* 0x0000b400d3027a23 */ /* 0x002fe400000108bd */
[----:B------:R-:W-:Y:S02]  /*c840*/  IMAD.MOV.U32 R211, RZ, RZ, R186 ;  /* 0x000000ffffd37224 */ /* 0x000fe400078e00ba */
[C---:B------:R-:W-:Y:S01]  /*c850*/  HMMA.16816.F32.BF16 R40, R136.reuse, R142, R40 ;  /* 0x0000008e8828723c */ /* 0x040fe20000041828 */
[----:B------:R1:W3:Y:S01]  /*c860*/  MUFU.EX2 R207, R2 ;  /* 0x0000000200cf7308 */ /* 0x0002e20000000800 */
[----:B------:R-:W3:Y:S06]  /*c870*/  LDSM.16.MT88.4 R140, [R217+0x7100] ;  /* 0x00710000d98c783b */ /* 0x000eec0000004200 */
[C---:B------:R-:W-:Y:S08]  /*c880*/  HMMA.16816.F32.BF16 R44, R136.reuse, R156, R44 ;  /* 0x0000009c882c723c */ /* 0x040ff0000004182c */
[C---:B------:R-:W-:Y:S01]  /*c890*/  HMMA.16816.F32.BF16 R48, R136.reuse, R158, R48 ;  /* 0x0000009e8830723c */ /* 0x040fe20000041830 */
[----:B------:R-:W3:Y:S07]  /*c8a0*/  LDSM.16.MT88.4 R156, [R220+0x7100] ;  /* 0x00710000dc9c783b */ /* 0x000eee0000004200 */
[C---:B--2---:R-:W-:Y:S04]  /*c8b0*/  HMMA.16816.F32.BF16 R52, R136.reuse, R148, R52 ;  /* 0x000000948834723c */ /* 0x044fe80000041834 */
[--C-:B-1----:R-:W-:Y:S01]  /*c8c0*/  FFMA.FTZ R2, R212, c[0x0][0x2d0], -R188.reuse ;  /* 0x0000b400d4027a23 */ /* 0x102fe200000108bc */
[----:B------:R-:W-:Y:S03]  /*c8d0*/  MOV R212, R187 ;  /* 0x000000bb00d47202 */ /* 0x000fe60000000f00 */
[C---:B------:R-:W-:Y:S01]  /*c8e0*/  HMMA.16816.F32.BF16 R56, R136.reuse, R150, R56 ;  /* 0x000000968838723c */ /* 0x040fe20000041838 */
[----:B------:R1:W-:Y:S01]  /*c8f0*/  MUFU.EX2 R206, R2 ;  /* 0x0000000200ce7308 */ /* 0x0003e20000000800 */
[----:B------:R-:W2:Y:S06]  /*c900*/  LDSM.16.MT88.4 R148, [R219+0x7100] ;  /* 0x00710000db94783b */ /* 0x000eac0000004200 */
[C---:B----4-:R-:W-:Y:S08]  /*c910*/  HMMA.16816.F32.BF16 R60, R136.reuse, R144, R60 ;  /* 0x00000090883c723c */ /* 0x050ff0000004183c */
[C---:B------:R-:W-:Y:S01]  /*c920*/  HMMA.16816.F32.BF16 R64, R136.reuse, R146, R64 ;  /* 0x000000928840723c */ /* 0x040fe20000041840 */
[----:B------:R-:W-:Y:S07]  /*c930*/  LDSM.16.MT88.4 R144, [R218+0xa100] ;  /* 0x00a10000da90783b */ /* 0x000fee0000004200 */
[C---:B---3--:R-:W-:Y:S04]  /*c940*/  HMMA.16816.F32.BF16 R68, R136.reuse, R140, R68 ;  /* 0x0000008c8844723c */ /* 0x048fe80000041844 */
[--C-:B-1----:R-:W-:Y:S02]  /*c950*/  FFMA.FTZ R2, R213, c[0x0][0x2d0], -R188.reuse ;  /* 0x0000b400d5027a23 */ /* 0x102fe400000108bc */
[----:B------:R-:W-:Y:S02]  /*c960*/  IMAD.MOV.U32 R213, RZ, RZ, R183 ;  /* 0x000000ffffd57224 */ /* 0x000fe400078e00b7 */
[C---:B------:R-:W-:Y:S01]  /*c970*/  HMMA.16816.F32.BF16 R72, R136.reuse, R142, R72 ;  /* 0x0000008e8848723c */ /* 0x040fe20000041848 */
[----:B------:R1:W3:Y:S01]  /*c980*/  MUFU.EX2 R205, R2 ;  /* 0x0000000200cd7308 */ /* 0x0002e20000000800 */
[----:B------:R-:W4:Y:S06]  /*c990*/  LDSM.16.MT88.4 R140, [R217+0xa100] ;  /* 0x00a10000d98c783b */ /* 0x000f2c0000004200 */
[C---:B------:R-:W-:Y:S08]  /*c9a0*/  HMMA.16816.F32.BF16 R76, R136.reuse, R152, R76 ;  /* 0x00000098884c723c */ /* 0x040ff0000004184c */
[C---:B------:R-:W-:Y:S01]  /*c9b0*/  HMMA.16816.F32.BF16 R80, R136.reuse, R154, R80 ;  /* 0x0000009a8850723c */ /* 0x040fe20000041850 */
[----:B------:R-:W3:Y:S07]  /*c9c0*/  LDSM.16.MT88.4 R152, [R220+0xa100] ;  /* 0x00a10000dc98783b */ /* 0x000eee0000004200 */
[C---:B------:R-:W-:Y:S04]  /*c9d0*/  HMMA.16816.F32.BF16 R84, R136.reuse, R156, R84 ;  /* 0x0000009c8854723c */ /* 0x040fe80000041854 */
[--C-:B-1----:R-:W-:Y:S01]  /*c9e0*/  FFMA.FTZ R2, R214, c[0x0][0x2d0], -R189.reuse ;  /* 0x0000b400d6027a23 */ /* 0x102fe200000108bd */
[----:B------:R-:W-:Y:S03]  /*c9f0*/  MOV R214, R182 ;  /* 0x000000b600d67202 */ /* 0x000fe60000000f00 */
[C---:B------:R-:W-:Y:S01]  /*ca00*/  HMMA.16816.F32.BF16 R88, R136.reuse, R158, R88 ;  /* 0x0000009e8858723c */ /* 0x040fe20000041858 */
[----:B------:R1:W-:Y:S01]  /*ca10*/  MUFU.EX2 R204, R2 ;  /* 0x0000000200cc7308 */ /* 0x0003e20000000800 */
[----:B------:R-:W-:Y:S06]  /*ca20*/  LDSM.16.MT88.4 R156, [R218+0x1900] ;  /* 0x00190000da9c783b */ /* 0x000fec0000004200 */
[C---:B--2---:R-:W-:Y:S08]  /*ca30*/  HMMA.16816.F32.BF16 R92, R136.reuse, R148, R92 ;  /* 0x00000094885c723c */ /* 0x044ff0000004185c */
[C---:B------:R-:W-:Y:S01]  /*ca40*/  HMMA.16816.F32.BF16 R96, R136.reuse, R150, R96 ;  /* 0x000000968860723c */ /* 0x040fe20000041860 */
[----:B------:R-:W2:Y:S07]  /*ca50*/  LDSM.16.MT88.4 R148, [R219+0xa100] ;  /* 0x00a10000db94783b */ /* 0x000eae0000004200 */
[C---:B----4-:R-:W-:Y:S04]  /*ca60*/  HMMA.16816.F32.BF16 R100, R136.reuse, R140, R100 ;  /* 0x0000008c8864723c */ /* 0x050fe80000041864 */
[----:B-1----:R-:W-:Y:S04]  /*ca70*/  FFMA.FTZ R2, R198, c[0x0][0x2d0], -R189 ;  /* 0x0000b400c6027a23 */ /* 0x002fe800000108bd */
        /* <DEDUP_REMOVED lines=10> */
[----:B------:R-:W-:Y:S06]  /*cb20*/  LDSM.16.MT88.4 R152, [R218+0x4900] ;  /* 0x00490000da98783b */ /* 0x000fec0000004200 */
[C---:B--2---:R-:W-:Y:S08]  /*cb30*/  HMMA.16816.F32.BF16 R124, R136.reuse, R148, R124 ;  /* 0x00000094887c723c */ /* 0x044ff0000004187c */
[----:B------:R-:W-:Y:S01]  /*cb40*/  HMMA.16816.F32.BF16 R128, R136, R150, R128 ;  /* 0x000000968880723c */ /* 0x000fe20000041880 */
[----:B------:R-:W2:Y:S06]  /*cb50*/  LDSM.16.MT88.4 R148, [R219+0x1900] ;  /* 0x00190000db94783b */ /* 0x000eac0000004200 */
[----:B------:R-:W-:Y:S01]  /*cb60*/  F2FP.BF16.PACK_AB R136, R209, R210 ;  /* 0x000000d2d188723e */ /* 0x000fe200000010ff */
[--C-:B-1----:R-:W-:Y:S01]  /*cb70*/  FFMA.FTZ R2, R185, c[0x0][0x2d0], -R188.reuse ;  /* 0x0000b400b9027a23 */ /* 0x102fe200000108bc */
[----:B------:R-:W-:Y:S03]  /*cb80*/  F2FP.BF16.PACK_AB R137, R207, R208 ;  /* 0x000000d0cf89723e */ /* 0x000fe600000010ff */
[----:B------:R1:W3:Y:S01]  /*cb90*/  MUFU.EX2 R201, R2 ;  /* 0x0000000200c97308 */ /* 0x0002e20000000800 */
[----:B------:R-:W-:Y:S02]  /*cba0*/  F2FP.BF16.PACK_AB R138, R205, R206 ;  /* 0x000000cecd8a723e */ /* 0x000fe400000010ff */
[----:B----4-:R-:W-:Y:S02]  /*cbb0*/  F2FP.BF16.PACK_AB R139, R203, R204 ;  /* 0x000000cccb8b723e */ /* 0x010fe400000010ff */
[----:B------:R-:W-:Y:S01]  /*cbc0*/  MOV R185, R177 ;  /* 0x000000b100b97202 */ /* 0x000fe20000000f00 */
[----:B------:R-:W-:Y:S04]  /*cbd0*/  IMAD.MOV.U32 R177, RZ, RZ, R175 ;  /* 0x000000ffffb17224 */ /* 0x000fe800078e00af */
[C---:B------:R-:W-:Y:S08]  /*cbe0*/  HMMA.16816.F32.BF16 R4, R136.reuse, R140, R4 ;  /* 0x0000008c8804723c */ /* 0x040ff00000041804 */
[C---:B------:R-:W-:Y:S01]  /*cbf0*/  HMMA.16816.F32.BF16 R8, R136.reuse, R142, R8 ;  /* 0x0000008e8808723c */ /* 0x040fe20000041808 */
[----:B------:R-:W4:Y:S03]  /*cc00*/  LDSM.16.MT88.4 R140, [R217+0x4900] ;  /* 0x00490000d98c783b */ /* 0x000f260000004200 */
[--C-:B-1----:R-:W-:Y:S04]  /*cc10*/  FFMA.FTZ R2, R197, c[0x0][0x2d0], -R189.reuse ;  /* 0x0000b400c5027a23 */ /* 0x102fe800000108bd */
[C---:B------:R-:W-:Y:S01]  /*cc20*/  HMMA.16816.F32.BF16 R12, R136.reuse, R156, R12 ;  /* 0x0000009c880c723c */ /* 0x040fe2000004180c */
[----:B------:R1:W-:Y:S07]  /*cc30*/  MUFU.EX2 R200, R2 ;  /* 0x0000000200c87308 */ /* 0x0003ee0000000800 */
[C---:B------:R-:W-:Y:S01]  /*cc40*/  HMMA.16816.F32.BF16 R16, R136.reuse, R158, R16 ;  /* 0x0000009e8810723c */ /* 0x040fe20000041810 */
[----:B------:R-:W3:Y:S07]  /*cc50*/  LDSM.16.MT88.4 R156, [R220+0x4900] ;  /* 0x00490000dc9c783b */ /* 0x000eee0000004200 */
[C---:B------:R-:W-:Y:S08]  /*cc60*/  HMMA.16816.F32.BF16 R20, R136.reuse, R144, R20 ;  /* 0x000000908814723c */ /* 0x040ff00000041814 */
[C---:B------:R-:W-:Y:S01]  /*cc70*/  HMMA.16816.F32.BF16 R24, R136.reuse, R146, R24 ;  /* 0x000000928818723c */ /* 0x040fe20000041818 */
[----:B------:R-:W3:Y:S03]  /*cc80*/  LDSM.16.MT88.4 R144, [R219+0x4900] ;  /* 0x00490000db90783b */ /* 0x000ee60000004200 */
[--C-:B-1----:R-:W-:Y:S04]  /*cc90*/  FFMA.FTZ R2, R196, c[0x0][0x2d0], -R189.reuse ;  /* 0x0000b400c4027a23 */ /* 0x102fe800000108bd */
[C---:B--2---:R-:W-:Y:S01]  /*cca0*/  HMMA.16816.F32.BF16 R28, R136.reuse, R148, R28 ;  /* 0x00000094881c723c */ /* 0x044fe2000004181c */
[----:B------:R1:W2:Y:S07]  /*ccb0*/  MUFU.EX2 R199, R2 ;  /* 0x0000000200c77308 */ /* 0x0002ae0000000800 */
[C---:B------:R-:W-:Y:S01]  /*ccc0*/  HMMA.16816.F32.BF16 R32, R136.reuse, R150, R32 ;  /* 0x000000968820723c */ /* 0x040fe20000041820 */
[----:B------:R-:W-:Y:S07]  /*ccd0*/  LDSM.16.MT88.4 R148, [R218+0x7900] ;  /* 0x00790000da94783b */ /* 0x000fee0000004200 */
        /* <DEDUP_REMOVED lines=13> */
[----:B------:R1:W1:Y:S07]  /*cdb0*/  MUFU.EX2 R197, R2 ;  /* 0x0000000200c57308 */ /* 0x00026e0000000800 */
        /* <DEDUP_REMOVED lines=9> */
[----:B------:R-:W4:Y:S07]  /*ce50*/  LDSM.16.MT88.4 R148, [R220+0xa900] ;  /* 0x00a90000dc94783b */ /* 0x000f2e0000004200 */
[C---:B--2---:R-:W-:Y:S08]  /*ce60*/  HMMA.16816.F32.BF16 R84, R136.reuse, R152, R84 ;  /* 0x000000988854723c */ /* 0x044ff00000041854 */
[C---:B------:R-:W-:Y:S01]  /*ce70*/  HMMA.16816.F32.BF16 R88, R136.reuse, R154, R88 ;  /* 0x0000009a8858723c */ /* 0x040fe20000041858 */
[----:B------:R-:W2:Y:S03]  /*ce80*/  LDSM.16.MT88.4 R152, [R219+0xa900] ;  /* 0x00a90000db98783b */ /* 0x000ea60000004200 */
[--C-:B-1----:R-:W-:Y:S04]  /*ce90*/  FFMA.FTZ R2, R192, c[0x0][0x2d0], -R189.reuse ;  /* 0x0000b400c0027a23 */ /* 0x102fe800000108bd */
[C---:B---3--:R-:W-:Y:S01]  /*cea0*/  HMMA.16816.F32.BF16 R92, R136.reuse, R156, R92 ;  /* 0x0000009c885c723c */ /* 0x048fe2000004185c */
[----:B------:R1:W3:Y:S07]  /*ceb0*/  MUFU.EX2 R195, R2 ;  /* 0x0000000200c37308 */ /* 0x0002ee0000000800 */
        /* <DEDUP_REMOVED lines=12> */
[----:B------:R-:W4:Y:S03]  /*cf80*/  LDSM.16.MT88.4 R148, [R219+0x2100] ;  /* 0x00210000db94783b */ /* 0x000f260000004200 */
[----:B-1----:R-:W-:Y:S04]  /*cf90*/  FFMA.FTZ R2, R190, c[0x0][0x2d0], -R188 ;  /* 0x0000b400be027a23 */ /* 0x002fe800000108bc */
[C---:B--2---:R-:W-:Y:S01]  /*cfa0*/  HMMA.16816.F32.BF16 R124, R136.reuse, R152, R124 ;  /* 0x00000098887c723c */ /* 0x044fe2000004187c */
[----:B------:R1:W-:Y:S07]  /*cfb0*/  MUFU.EX2 R193, R2 ;  /* 0x0000000200c17308 */ /* 0x0003ee0000000800 */
[----:B------:R-:W-:Y:S01]  /*cfc0*/  HMMA.16816.F32.BF16 R128, R136, R154, R128 ;  /* 0x0000009a8880723c */ /* 0x000fe20000041880 */
[----:B------:R-:W2:Y:S06]  /*cfd0*/  LDSM.16.MT88.4 R152, [R217+0x5100] ;  /* 0x00510000d998783b */ /* 0x000eac0000004200 */
[----:B------:R-:W-:Y:S02]  /*cfe0*/  F2FP.BF16.PACK_AB R136, R201, R202 ;  /* 0x000000cac988723e */ /* 0x000fe400000010ff */
[----:B------:R-:W-:Y:S03]  /*cff0*/  F2FP.BF16.PACK_AB R137, R199, R200 ;  /* 0x000000c8c789723e */ /* 0x000fe600000010ff */
[----:B------:R-:W-:Y:S02]  /*d000*/  F2FP.BF16.PACK_AB R138, R197, R198 ;  /* 0x000000c6c58a723e */ /* 0x000fe400000010ff */
[----:B---3--:R-:W-:Y:S01]  /*d010*/  F2FP.BF16.PACK_AB R139, R195, R196 ;  /* 0x000000c4c38b723e */ /* 0x008fe200000010ff */
[--C-:B-1----:R-:W-:Y:S01]  /*d020*/  FFMA.FTZ R2, R179, c[0x0][0x2d0], -R189.reuse ;  /* 0x0000b400b3027a23 */ /* 0x102fe200000108bd */
[----:B------:R-:W-:Y:S05]  /*d030*/  MOV R179, R174 ;  /* 0x000000ae00b37202 */ /* 0x000fea0000000f00 */
[C---:B----4-:R-:W-:Y:S01]  /*d040*/  HMMA.16816.F32.BF16 R4, R136.reuse, R140, R4 ;  /* 0x0000008c8804723c */ /* 0x050fe20000041804 */
[----:B------:R1:W-:Y:S07]  /*d050*/  MUFU.EX2 R192, R2 ;  /* 0x0000000200c07308 */ /* 0x0003ee0000000800 */
[C---:B------:R-:W-:Y:S01]  /*d060*/  HMMA.16816.F32.BF16 R8, R136.reuse, R142, R8 ;  /* 0x0000008e8808723c */ /* 0x040fe20000041808 */
[----:B------:R-:W3:Y:S07]  /*d070*/  LDSM.16.MT88.4 R140, [R218+0x5100] ;  /* 0x00510000da8c783b */ /* 0x000eee0000004200 */
[C---:B------:R-:W-:Y:S08]  /*d080*/  HMMA.16816.F32.BF16 R12, R136.reuse, R144, R12 ;  /* 0x00000090880c723c */ /* 0x040ff0000004180c */
[C---:B------:R-:W-:Y:S01]  /*d090*/  HMMA.16816.F32.BF16 R16, R136.reuse, R146, R16 ;  /* 0x000000928810723c */ /* 0x040fe20000041810 */
[----:B------:R-:W3:Y:S03]  /*d0a0*/  LDSM.16.MT88.4 R144, [R220+0x5100] ;  /* 0x00510000dc90783b */ /* 0x000ee60000004200 */
[--C-:B-1----:R-:W-:Y:S02]  /*d0b0*/  FFMA.FTZ R2, R178, c[0x0][0x2d0], -R189.reuse ;  /* 0x0000b400b2027a23 */ /* 0x102fe400000108bd */
[----:B------:R-:W-:Y:S02]  /*d0c0*/  IMAD.MOV.U32 R178, RZ, RZ, R172 ;  /* 0x000000ffffb27224 */ /* 0x000fe400078e00ac */
[C---:B------:R-:W-:Y:S01]  /*d0d0*/  HMMA.16816.F32.BF16 R20, R136.reuse, R156, R20 ;  /* 0x0000009c8814723c */ /* 0x040fe20000041814 */
[----:B------:R-:W4:Y:S01]  /*d0e0*/  LDL.LU R172, [R1+0x8] ;  /* 0x0000080001ac7983 */ /* 0x000f220000300800 */
[----:B------:R1:W-:Y:S03]  /*d0f0*/  MUFU.EX2 R191, R2 ;  /* 0x0000000200bf7308 */ /* 0x0003e60000000800 */
[----:B------:R-:W4:Y:S03]  /*d100*/  LDL.LU R184, [R1+0xc] ;  /* 0x00000c0001b87983 */ /* 0x000f260000300800 */
[C---:B------:R-:W-:Y:S01]  /*d110*/  HMMA.16816.F32.BF16 R24, R136.reuse, R158, R24 ;  /* 0x0000009e8818723c */ /* 0x040fe20000041818 */
[----:B------:R-:W3:Y:S07]  /*d120*/  LDSM.16.MT88.4 R156, [R219+0x5100] ;  /* 0x00510000db9c783b */ /* 0x000eee0000004200 */
[C---:B------:R-:W-:Y:S08]  /*d130*/  HMMA.16816.F32.BF16 R28, R136.reuse, R148, R28 ;  /* 0x00000094881c723c */ /* 0x040ff0000004181c */
[C---:B------:R-:W-:Y:S01]  /*d140*/  HMMA.16816.F32.BF16 R32, R136.reuse, R150, R32 ;  /* 0x000000968820723c */ /* 0x040fe20000041820 */
[----:B------:R-:W3:Y:S03]  /*d150*/  LDSM.16.MT88.4 R148, [R217+0x8100] ;  /* 0x00810000d994783b */ /* 0x000ee60000004200 */
[--C-:B-1----:R-:W-:Y:S01]  /*d160*/  FFMA.FTZ R2, R176, c[0x0][0x2d0], -R188.reuse ;  /* 0x0000b400b0027a23 */ /* 0x102fe200000108bc */
[----:B------:R-:W-:Y:S01]  /*d170*/  MOV R176, R167 ;  /* 0x000000a700b07202 */ /* 0x000fe20000000f00 */
[----:B------:R-:W-:Y:S02]  /*d180*/  FFMA.FTZ R188, R166, c[0x0][0x2d0], -R188 ;  /* 0x0000b400a6bc7a23 */ /* 0x000fe400000108bc */
[C---:B--2---:R-:W-:Y:S01]  /*d190*/  HMMA.16816.F32.BF16 R36, R136.reuse, R152, R36 ;  /* 0x000000988824723c */ /* 0x044fe20000041824 */
[----:B------:R1:W-:Y:S07]  /*d1a0*/  MUFU.EX2 R190, R2 ;  /* 0x0000000200be7308 */ /* 0x0003ee0000000800 */
[C---:B------:R-:W-:Y:S01]  /*d1b0*/  HMMA.16816.F32.BF16 R40, R136.reuse, R154, R40 ;  /* 0x0000009a8828723c */ /* 0x040fe20000041828 */
[----:B------:R-:W-:Y:S02]  /*d1c0*/  LDSM.16.MT88.4 R152, [R220+0x8100] ;  /* 0x00810000dc98783b */ /* 0x000fe40000004200 */
[----:B------:R-:W2:Y:S05]  /*d1d0*/  MUFU.EX2 R188, R188 ;  /* 0x000000bc00bc7308 */ /* 0x000eaa0000000800 */
[C---:B---3--:R-:W-:Y:S08]  /*d1e0*/  HMMA.16816.F32.BF16 R44, R136.reuse, R140, R44 ;  /* 0x0000008c882c723c */ /* 0x048ff0000004182c */
[C---:B------:R-:W-:Y:S01]  /*d1f0*/  HMMA.16816.F32.BF16 R48, R136.reuse, R142, R48 ;  /* 0x0000008e8830723c */ /* 0x040fe20000041830 */
[----:B------:R-:W3:Y:S03]  /*d200*/  LDSM.16.MT88.4 R140, [R218+0x8100] ;  /* 0x00810000da8c783b */ /* 0x000ee60000004200 */
[--C-:B-1----:R-:W-:Y:S02]  /*d210*/  FFMA.FTZ R2, R165, c[0x0][0x2d0], -R189.reuse ;  /* 0x0000b400a5027a23 */ /* 0x102fe400000108bd */
[----:B------:R-:W-:Y:S02]  /*d220*/  FFMA.FTZ R189, R135, c[0x0][0x2d0], -R189 ;  /* 0x0000b40087bd7a23 */ /* 0x000fe400000108bd */
[C---:B------:R-:W-:Y:S04]  /*d230*/  HMMA.16816.F32.BF16 R52, R136.reuse, R144, R52 ;  /* 0x000000908834723c */ /* 0x040fe80000041834 */
[----:B------:R-:W-:Y:S01]  /*d240*/  IMAD.MOV.U32 R135, RZ, RZ, R181 ;  /* 0x000000ffff877224 */ /* 0x000fe200078e00b5 */
[----:B------:R-:W-:Y:S01]  /*d250*/  MUFU.EX2 R189, R189 ;  /* 0x000000bd00bd7308 */ /* 0x000fe20000000800 */
[----:B--2---:R-:W-:Y:S02]  /*d260*/  F2FP.BF16.PACK_AB R186, R188, R190 ;  /* 0x000000bebcba723e */ /* 0x004fe400000010ff */
[C---:B------:R-:W-:Y:S01]  /*d270*/  HMMA.16816.F32.BF16 R56, R136.reuse, R146, R56 ;  /* 0x000000928838723c */ /* 0x040fe20000041838 */
[----:B------:R-:W1:Y:S07]  /*d280*/  LDSM.16.MT88.4 R144, [R219+0x8100] ;  /* 0x00810000db90783b */ /* 0x000e6e0000004200 */
[C---:B------:R-:W-:Y:S08]  /*d290*/  HMMA.16816.F32.BF16 R60, R136.reuse, R156, R60 ;  /* 0x0000009c883c723c */ /* 0x040ff0000004183c */
        /* <DEDUP_REMOVED lines=16> */
[----:B------:R-:W-:Y:S07]  /*d3a0*/  LDSM.16.MT88.4 R156, [R220+0x2900] ;  /* 0x00290000dc9c783b */ /* 0x000fee0000004200 */
[C---:B---3--:R-:W-:Y:S08]  /*d3b0*/  HMMA.16816.F32.BF16 R108, R136.reuse, R140, R108 ;  /* 0x0000008c886c723c */ /* 0x048ff0000004186c */
[C---:B------:R-:W-:Y:S01]  /*d3c0*/  HMMA.16816.F32.BF16 R112, R136.reuse, R142, R112 ;  /* 0x0000008e8870723c */ /* 0x040fe20000041870 */
[----:B------:R-:W2:Y:S07]  /*d3d0*/  LDSM.16.MT88.4 R140, [R217+0x2900] ;  /* 0x00290000d98c783b */ /* 0x000eae0000004200 */
[C---:B------:R-:W-:Y:S07]  /*d3e0*/  HMMA.16816.F32.BF16 R116, R136.reuse, R148, R116 ;  /* 0x000000948874723c */ /* 0x040fee0000041874 */
[----:B------:R-:W-:Y:S01]  /*d3f0*/  MOV R149, R134 ;  /* 0x0000008600957202 */ /* 0x000fe20000000f00 */
[C---:B------:R-:W-:Y:S01]  /*d400*/  HMMA.16816.F32.BF16 R120, R136.reuse, R150, R120 ;  /* 0x000000968878723c */ /* 0x040fe20000041878 */
[----:B------:R-:W3:Y:S03]  /*d410*/  MUFU.EX2 R134, R2 ;  /* 0x0000000200867308 */ /* 0x000ee60000000800 */
[----:B------:R-:W-:Y:S02]  /*d420*/  IMAD.MOV.U32 R148, RZ, RZ, R164 ;  /* 0x000000ffff947224 */ /* 0x000fe400078e00a4 */
[----:B------:R-:W2:Y:S02]  /*d430*/  LDSM.16.MT88.4 R164, [R219+0x2900] ;  /* 0x00290000dba4783b */ /* 0x000ea40000004200 */
[C---:B-1----:R-:W-:Y:S08]  /*d440*/  HMMA.16816.F32.BF16 R124, R136.reuse, R144, R124 ;  /* 0x00000090887c723c */ /* 0x042ff0000004187c */
[----:B------:R-:W-:Y:S04]  /*d450*/  HMMA.16816.F32.BF16 R128, R136, R146, R128 ;  /* 0x000000928880723c */ /* 0x000fe80000041880 */
[----:B---3--:R-:W-:Y:S01]  /*d460*/  F2FP.BF16.PACK_AB R187, R189, R134 ;  /* 0x00000086bdbb723e */ /* 0x008fe200000010ff */
[----:B----4-:R-:W-:Y:S01]  /*d470*/  FFMA.FTZ R2, R3, R172, R173 ;  /* 0x000000ac03027223 */ /* 0x010fe200000100ad */
[----:B------:R-:W-:Y:S01]  /*d480*/  MOV R3, R180 ;  /* 0x000000b400037202 */ /* 0x000fe20000000f00 */
[----:B------:R-:W1:Y:S01]  /*d490*/  LDSM.16.MT88.4 R172, [R217+0x5900] ;  /* 0x00590000d9ac783b */ /* 0x000e620000004200 */
[----:B------:R-:W-:Y:S01]  /*d4a0*/  FFMA.FTZ R0, R0, R184, R185 ;  /* 0x000000b800007223 */ /* 0x000fe200000100b9 */
[----:B------:R-:W-:Y:S03]  /*d4b0*/  F2FP.BF16.PACK_AB R184, R193, R194 ;  /* 0x000000c2c1b8723e */ /* 0x000fe600000010ff */
[----:B------:R-:W-:Y:S03]  /*d4c0*/  F2FP.BF16.PACK_AB R185, R191, R192 ;  /* 0x000000c0bfb9723e */ /* 0x000fe600000010ff */
[----:B------:R-:W3:Y:S04]  /*d4d0*/  LDSM.16.MT88.4 R180, [R218+0x5900] ;  /* 0x00590000dab4783b */ /* 0x000ee80000004200 */
[C---:B--2---:R-:W-:Y:S07]  /*d4e0*/  HMMA.16816.F32.BF16 R136, R184.reuse, R140, R4 ;  /* 0x0000008cb888723c */ /* 0x044fee0000041804 */
[----:B------:R-:W-:Y:S01]  /*d4f0*/  IMAD.MOV.U32 R4, RZ, RZ, R148 ;  /* 0x000000ffff047224 */ /* 0x000fe200078e0094 */
[C---:B------:R-:W-:Y:S04]  /*d500*/  HMMA.16816.F32.BF16 R140, R184.reuse, R142, R8 ;  /* 0x0000008eb88c723c */ /* 0x040fe80000041808 */
[----:B------:R-:W-:Y:S01]  /*d510*/  MOV R5, R149 ;  /* 0x0000009500057202 */ /* 0x000fe20000000f00 */
[----:B------:R-:W-:Y:S01]  /*d520*/  IMAD.MOV.U32 R6, RZ, RZ, R163 ;  /* 0x000000ffff067224 */ /* 0x000fe200078e00a3 */
[----:B------:R-:W-:Y:S01]  /*d530*/  MOV R7, R162 ;  /* 0x000000a200077202 */ /* 0x000fe20000000f00 */
[----:B------:R-:W-:Y:S01]  /*d540*/  IMAD.MOV.U32 R10, RZ, RZ, R161 ;  /* 0x000000ffff0a7224 */ /* 0x000fe200078e00a1 */
[C---:B------:R-:W-:Y:S01]  /*d550*/  HMMA.16816.F32.BF16 R144, R184.reuse, R152, R12 ;  /* 0x00000098b890723c */ /* 0x040fe2000004180c */
[----:B------:R-:W-:Y:S03]  /*d560*/  LDSM.16.MT88.4 R12, [R217+0x8900] ;  /* 0x00890000d90c783b */ /* 0x000fe60000004200 */
[----:B------:R-:W-:Y:S04]  /*d570*/  MOV R11, R160 ;  /* 0x000000a0000b7202 */ /* 0x000fe80000000f00 */
[C---:B------:R-:W-:Y:S01]  /*d580*/  HMMA.16816.F32.BF16 R148, R184.reuse, R154, R16 ;  /* 0x0000009ab894723c */ /* 0x040fe20000041810 */
[----:B------:R-:W-:Y:S07]  /*d590*/  LDSM.16.MT88.4 R16, [R218+0x8900] ;  /* 0x00890000da10783b */ /* 0x000fee0000004200 */
[C---:B------:R-:W-:Y:S01]  /*d5a0*/  HMMA.16816.F32.BF16 R152, R184.reuse, R156, R20 ;  /* 0x0000009cb898723c */ /* 0x040fe20000041814 */
[----:B------:R-:W-:Y:S07]  /*d5b0*/  LDSM.16.MT88.4 R20, [R220+0x8900] ;  /* 0x00890000dc14783b */ /* 0x000fee0000004200 */
[C---:B------:R-:W-:Y:S01]  /*d5c0*/  HMMA.16816.F32.BF16 R156, R184.reuse, R158, R24 ;  /* 0x0000009eb89c723c */ /* 0x040fe20000041818 */
[----:B------:R-:W-:Y:S07]  /*d5d0*/  LDSM.16.MT88.4 R24, [R219+0x8900] ;  /* 0x00890000db18783b */ /* 0x000fee0000004200 */
[C---:B------:R-:W-:Y:S07]  /*d5e0*/  HMMA.16816.F32.BF16 R160, R184.reuse, R164, R28 ;  /* 0x000000a4b8a0723c */ /* 0x040fee000004181c */
[----:B------:R-:W-:Y:S01]  /*d5f0*/  IMAD.MOV.U32 R31, RZ, RZ, R4 ;  /* 0x000000ffff1f7224 */ /* 0x000fe200078e0004 */
[C---:B------:R-:W-:Y:S04]  /*d600*/  HMMA.16816.F32.BF16 R164, R184.reuse, R166, R32 ;  /* 0x000000a6b8a4723c */ /* 0x040fe80000041820 */
[----:B------:R-:W-:Y:S01]  /*d610*/  MOV R30, R5 ;  /* 0x00000005001e7202 */ /* 0x000fe20000000f00 */
[----:B------:R-:W-:Y:S01]  /*d620*/  IMAD.MOV.U32 R29, RZ, RZ, R6 ;  /* 0x000000ffff1d7224 */ /* 0x000fe200078e0006 */
[----:B------:R-:W-:Y:S01]  /*d630*/  MOV R28, R7 ;  /* 0x00000007001c7202 */ /* 0x000fe20000000f00 */
[----:B------:R-:W-:Y:S01]  /*d640*/  IMAD.MOV.U32 R35, RZ, RZ, R171 ;  /* 0x000000ffff237224 */ /* 0x000fe200078e00ab */
[----:B------:R-:W2:Y:S01]  /*d650*/  LDSM.16.MT88.4 R4, [R220+0x5900] ;  /* 0x00590000dc04783b */ /* 0x000ea20000004200 */
[----:B------:R-:W-:Y:S03]  /*d660*/  MOV R32, R170 ;  /* 0x000000aa00207202 */ /* 0x000fe60000000f00 */
[----:B------:R-:W-:Y:S01]  /*d670*/  IMAD.MOV.U32 R33, RZ, RZ, R169 ;  /* 0x000000ffff217224 */ /* 0x000fe200078e00a9 */
[----:B------:R-:W-:Y:S02]  /*d680*/  MOV R34, R168 ;  /* 0x000000a800227202 */ /* 0x000fe40000000f00 */
[C---:B-1----:R-:W-:Y:S07]  /*d690*/  HMMA.16816.F32.BF16 R168, R184.reuse, R172, R36 ;  /* 0x000000acb8a8723c */ /* 0x042fee0000041824 */
[----:B------:R-:W-:Y:S01]  /*d6a0*/  IMAD.MOV.U32 R36, RZ, RZ, R10 ;  /* 0x000000ffff247224 */ /* 0x000fe200078e000a */
[C---:B------:R-:W-:Y:S04]  /*d6b0*/  HMMA.16816.F32.BF16 R172, R184.reuse, R174, R40 ;  /* 0x000000aeb8ac723c */ /* 0x040fe80000041828 */
[----:B------:R-:W-:Y:S01]  /*d6c0*/  MOV R37, R11 ;  /* 0x0000000b00257202 */ /* 0x000fe20000000f00 */
[----:B------:R-:W-:Y:S01]  /*d6d0*/  IMAD.MOV.U32 R38, RZ, RZ, R179 ;  /* 0x000000ffff267224 */ /* 0x000fe200078e00b3 */
[----:B------:R-:W1:Y:S01]  /*d6e0*/  LDSM.16.MT88.4 R8, [R219+0x5900] ;  /* 0x00590000db08783b */ /* 0x000e620000004200 */
[----:B------:R-:W-:Y:S01]  /*d6f0*/  MOV R39, R178 ;  /* 0x000000b200277202 */ /* 0x000fe20000000f00 */
[----:B------:R-:W-:Y:S01]  /*d700*/  IMAD.MOV.U32 R42, RZ, RZ, R177 ;  /* 0x000000ffff2a7224 */ /* 0x000fe200078e00b1 */
[----:B------:R-:W-:Y:S02]  /*d710*/  MOV R43, R176 ;  /* 0x000000b0002b7202 */ /* 0x000fe40000000f00 */
[C---:B---3--:R-:W-:Y:S03]  /*d720*/  HMMA.16816.F32.BF16 R176, R184.reuse, R180, R44 ;  /* 0x000000b4b8b0723c */ /* 0x048fe6000004182c */
[----:B------:R-:W-:Y:S02]  /*d730*/  FADD.FTZ R2, R42, R2 ;  /* 0x000000022a027221 */ /* 0x000fe40000010000 */
[----:B------:R-:W-:Y:S02]  /*d740*/  FADD.FTZ R0, R43, R0 ;  /* 0x000000002b007221 */ /* 0x000fe40000010000 */
[----:B------:R-:W-:Y:S01]  /*d750*/  FADD.FTZ R2, R36, R2 ;  /* 0x0000000224027221 */ /* 0x000fe20000010000 */
        /* <DEDUP_REMOVED lines=10> */
[----:B------:R-:W-:Y:S01]  /*d800*/  FADD.FTZ R2, R28, R2 ;  /* 0x000000021c027221 */ /* 0x000fe20000010000 */
[C---:B-1----:R-:W-:Y:S03]  /*d810*/  HMMA.16816.F32.BF16 R60, R184.reuse, R8, R60 ;  /* 0x00000008b83c723c */ /* 0x042fe6000004183c */
[----:B------:R-:W-:Y:S02]  /*d820*/  FADD.FTZ R2, R30, R2 ;  /* 0x000000021e027221 */ /* 0x000fe40000010000 */
[----:B------:R-:W-:Y:S02]  /*d830*/  FADD.FTZ R0, R35, R0 ;  /* 0x0000000023007221 */ /* 0x000fe40000010000 */
[----:B------:R-:W-:Y:S01]  /*d840*/  FADD.FTZ R2, R3, R2 ;  /* 0x0000000203027221 */ /* 0x000fe20000010000 */
        /* <DEDUP_REMOVED lines=8> */
[----:B------:R-:W3:Y:S03]  /*d8d0*/  LDSM.16.MT88.4 R12, [R220+0xb900] ;  /* 0x00b90000dc0c783b */ /* 0x000ee60000004200 */
        /* <DEDUP_REMOVED lines=31> */
[----:B------:R-:W-:Y:S04]  /*dad0*/  FADD.FTZ R0, R196, R0 ;  /* 0x00000000c4007221 */ /* 0x000fe80000010000 */
[C---:B---3--:R-:W-:Y:S04]  /*dae0*/  HMMA.16816.F32.BF16 R116, R184.reuse, R12, R116 ;  /* 0x0000000cb874723c */ /* 0x048fe80000041874 */
[----:B------:R-:W-:Y:S04]  /*daf0*/  FADD.FTZ R0, R195, R0 ;  /* 0x00000000c3007221 */ /* 0x000fe80000010000 */
[C---:B------:R-:W-:Y:S04]  /*db00*/  HMMA.16816.F32.BF16 R120, R184.reuse, R14, R120 ;  /* 0x0000000eb878723c */ /* 0x040fe80000041878 */
[----:B------:R-:W-:Y:S02]  /*db10*/  FADD.FTZ R3, R192, R0 ;  /* 0x00000000c0037221 */ /* 0x000fe40000010000 */
[----:B------:R-:W-:Y:S02]  /*db20*/  FADD.FTZ R0, R193, R2 ;  /* 0x00000002c1007221 */ /* 0x000fe40000010000 */
[----:B------:R-:W-:Y:S01]  /*db30*/  FADD.FTZ R3, R191, R3 ;  /* 0x00000003bf037221 */ /* 0x000fe20000010000 */
[C---:B--2---:R-:W-:Y:S03]  /*db40*/  HMMA.16816.F32.BF16 R124, R184.reuse, R4, R124 ;  /* 0x00000004b87c723c */ /* 0x044fe6000004187c */
[----:B------:R-:W-:Y:S02]  /*db50*/  FADD.FTZ R2, R190, R0 ;  /* 0x00000000be027221 */ /* 0x000fe40000010000 */
[----:B------:R-:W-:Y:S01]  /*db60*/  FADD.FTZ R0, R134, R3 ;  /* 0x0000000386007221 */ /* 0x000fe20000010000 */
[----:B------:R-:W-:Y:S01]  /*db70*/  MOV R3, R133 ;  /* 0x0000008500037202 */ /* 0x000fe20000000f00 */
[----:B------:R-:W-:Y:S01]  /*db80*/  FADD.FTZ R2, R188, R2 ;  /* 0x00000002bc027221 */ /* 0x000fe20000010000 */
[----:B------:R-:W-:Y:S04]  /*db90*/  HMMA.16816.F32.BF16 R128, R184, R6, R128 ;  /* 0x00000006b880723c */ /* 0x000fe80000041880 */
[----:B------:R1:W-:Y:S01]  /*dba0*/  STL [R1+0x8], R2 ;  /* 0x0000080201007387 */ /* 0x0003e20000100800 */
[----:B------:R-:W-:Y:S02]  /*dbb0*/  FADD.FTZ R0, R189, R0 ;  /* 0x00000000bd007221 */ /* 0x000fe40000010000 */
[----:B------:R-:W-:Y:S03]  /*dbc0*/  IMAD.MOV.U32 R134, RZ, RZ, R132 ;  /* 0x000000ffff867224 */ /* 0x000fe600078e0084 */
[----:B------:R1:W-:Y:S01]  /*dbd0*/  STL [R1+0xc], R0 ;  /* 0x00000c0001007387 */ /* 0x0003e20000100800 */
[----:B------:R-:W-:-:S05]  /*dbe0*/  @P0 BRA `(.L_x_1357) ;  /* 0xffffa5b000000947 */ /* 0x000fca000383ffff */
.L_x_1356:
[----:B------:R-:W-:-:S13]  /*dbf0*/  ISETP.LE.AND P0, PT, RZ, UR24, PT ;  /* 0x00000018ff007c0c */ /* 0x000fda000bf03270 */
[----:B------:R-:W-:Y:S05]  /*dc00*/  @!P0 BRA `(.L_x_1358) ;  /* 0x00004f4000008947 */ /* 0x000fea0003800000 */
[----:B------:R-:W2:Y:S01]  /*dc10*/  LDL.64 R4, [R1+0x38] ;  /* 0x0000380001047983 */ /* 0x000ea20000100a00 */
[----:B------:R-:W-:-:S03]  /*dc20*/  ULDC.64 UR4, c[0x0][0x208] ;  /* 0x0000820000047ab9 */ /* 0x000fc60000000a00 */
[----:B------:R-:W3:Y:S01]  /*dc30*/  LDL.64 R6, [R1+0x20] ;  /* 0x0000200001067983 */ /* 0x000ee20000100a00 */
[----:B------:R-:W-:Y:S02]  /*dc40*/  UIADD3 UR11, UP5, UR10, 0x80, URZ ;  /* 0x000000800a0b7890 */ /* 0x000fe4000ffbe03f */
[----:B------:R-:W-:Y:S01]  /*dc50*/  UIADD3 UR13, UP4, UR10, 0x100, URZ ;  /* 0x000001000a0d7890 */ /* 0x000fe2000ff9e03f */
[----:B------:R-:W-:Y:S01]  /*dc60*/  IMAD.MOV.U32 R135, RZ, RZ, R132 ;  /* 0x000000ffff877224 */ /* 0x000fe200078e0084 */
[----:B------:R-:W-:Y:S01]  /*dc70*/  UIMAD.WIDE.U32 UR28, UR4, 0x60, URZ ;  /* 0x00000060041c78a5 */ /* 0x000fe2000f8e003f */
[----:B------:R-:W-:Y:S01]  /*dc80*/  IMAD.MOV.U32 R134, RZ, RZ, R133 ;  /* 0x000000ffff867224 */ /* 0x000fe200078e0085 */
[----:B------:R-:W-:Y:S02]  /*dc90*/  UIMAD UR22, UR5, 0x60, URZ ;  /* 0x00000060051678a4 */ /* 0x000fe4000f8e023f */
[----:B------:R-:W-:Y:S02]  /*dca0*/  UIADD3 UR15, UP3, UR10, 0x180, URZ ;  /* 0x000001800a0f7890 */ /* 0x000fe4000ff7e03f */
[----:B------:R-:W-:-:S02]  /*dcb0*/  UIADD3 UR17, UP2, UR9, 0x80, URZ ;  /* 0x0000008009117890 */ /* 0x000fc4000ff5e03f */
[----:B------:R-:W-:Y:S02]  /*dcc0*/  UIADD3 UR19, UP1, UR9, 0x100, URZ ;  /* 0x0000010009137890 */ /* 0x000fe4000ff3e03f */
[----:B------:R-:W-:Y:S02]  /*dcd0*/  UIADD3 UR21, UP0, UR9, 0x180, URZ ;  /* 0x0000018009157890 */ /* 0x000fe4000ff1e03f */
[----:B------:R-:W-:Y:S02]  /*dce0*/  ULDC.64 UR6, c[0x0][0x1e0] ;  /* 0x0000780000067ab9 */ /* 0x000fe40000000a00 */
[----:B------:R-:W-:Y:S02]  /*dcf0*/  USHF.L.U64.HI UR7, UR6, 0x6, UR7 ;  /* 0x0000000606077899 */ /* 0x000fe40008010207 */
[----:B------:R-:W-:Y:S02]  /*dd00*/  UIADD3.X UR10, URZ, UR14, URZ, UP5, !UPT ;  /* 0x0000000e3f0a7290 */ /* 0x000fe4000affe43f */
[----:B------:R-:W-:-:S02]  /*dd10*/  UIADD3.X UR12, URZ, UR14, URZ, UP4, !UPT ;  /* 0x0000000e3f0c7290 */ /* 0x000fc4000a7fe43f */
[----:B------:R-:W-:Y:S02]  /*dd20*/  USHF.L.U32 UR6, UR6, 0x6, URZ ;  /* 0x0000000606067899 */ /* 0x000fe4000800063f */
[----:B------:R-:W-:Y:S02]  /*dd30*/  UIADD3.X UR14, URZ, UR14, URZ, UP3, !UPT ;  /* 0x0000000e3f0e7290 */ /* 0x000fe40009ffe43f */
[----:B------:R-:W-:Y:S02]  /*dd40*/  UIADD3.X UR16, URZ, UR8, URZ, UP2, !UPT ;  /* 0x000000083f107290 */ /* 0x000fe400097fe43f */
[----:B------:R-:W-:Y:S02]  /*dd50*/  UIADD3.X UR18, URZ, UR8, URZ, UP1, !UPT ;  /* 0x000000083f127290 */ /* 0x000fe40008ffe43f */
[----:B------:R-:W-:Y:S02]  /*dd60*/  UIADD3.X UR20, URZ, UR8, URZ, UP0, !UPT ;  /* 0x000000083f147290 */ /* 0x000fe400087fe43f */
[----:B------:R-:W-:Y:S01]  /*dd70*/  UIADD3 UR22, UR29, UR22, URZ ;  /* 0x000000161d167290 */ /* 0x000fe2000fffe03f */
[----:B-12---:R-:W-:-:S02]  /*dd80*/  IADD3 R2, P0, R4, 0xc0, RZ ;  /* 0x000000c004027810 */ /* 0x006fc40007f1e0ff */
[C---:B------:R-:W-:Y:S02]  /*dd90*/  IADD3 R10, P6, R4.reuse, 0x40, RZ ;  /* 0x00000040040a7810 */ /* 0x040fe40007fde0ff */
[----:B------:R-:W-:Y:S02]  /*dda0*/  IADD3 R8, P1, R4, 0x80, RZ ;  /* 0x0000008004087810 */ /* 0x000fe40007f3e0ff */
[-C--:B---3--:R-:W-:Y:S02]  /*ddb0*/  IADD3.X R3, RZ, R7.reuse, RZ, P0, !PT ;  /* 0x00000007ff037210 */ /* 0x088fe400007fe4ff */
[-C--:B------:R-:W-:Y:S01]  /*ddc0*/  IADD3.X R11, RZ, R7.reuse, RZ, P6, !PT ;  /* 0x00000007ff0b7210 */ /* 0x080fe200037fe4ff */
[----:B------:R-:W-:Y:S02]  /*ddd0*/  IMAD.X R9, RZ, RZ, R7, P1 ;  /* 0x000000ffff097224 */ /* 0x000fe400008e0607 */
[----:B------:R1:W-:Y:S04]  /*dde0*/  STL.64 [R1], R2 ;  /* 0x0000000201007387 */ /* 0x0003e80000100a00 */
[----:B------:R2:W-:Y:S04]  /*ddf0*/  STL.64 [R1+0x18], R10 ;  /* 0x0000180a01007387 */ /* 0x0005e80000100a00 */
[----:B------:R2:W-:Y:S01]  /*de00*/  STL.64 [R1+0x10], R8 ;  /* 0x0000100801007387 */ /* 0x0005e20000100a00 */
[----:B-1----:R-:W-:Y:S01]  /*de10*/  IMAD.MOV.U32 R2, RZ, RZ, R4 ;  /* 0x000000ffff027224 */ /* 0x002fe200078e0004 */
[----:B------:R-:W-:-:S05]  /*de20*/  MOV R3, R7 ;  /* 0x0000000700037202 */ /* 0x000fca0000000f00 */
[----:B------:R2:W-:Y:S02]  /*de30*/  STL.64 [R1+0x20], R2 ;  /* 0x0000200201007387 */ /* 0x0005e40000100a00 */
.L_x_1359:
[----:B-12---:R-:W2:Y:S01]  /*de40*/  LDL.64 R2, [R1+0x20] ;  /* 0x0000200001027983 */ /* 0x006ea20000100a00 */
[----:B------:R-:W-:Y:S04]  /*de50*/  DEPBAR.LE SB0, 0x0 ;  /* 0x000080000000791a */ /* 0x000fe80000000000 */
[----:B------:R-:W-:Y:S01]  /*de60*/  USHF.R.S32.HI UR5, URZ, 0x1f, UR24 ;  /* 0x0000001f3f057899 */ /* 0x000fe20008011418 */
[----:B------:R-:W3:Y:S01]  /*de70*/  LDL.64 R210, [R1+0x18] ;  /* 0x0000180001d27983 */ /* 0x000ee20000100a00 */
[----:B------:R-:W-:Y:S01]  /*de80*/  UIMAD UR4, UR22, UR24, URZ ;  /* 0x00000018160472a4 */ /* 0x000fe2000f8e023f */
[----:B------:R-:W-:Y:S01]  /*de90*/  MOV R204, UR28 ;  /* 0x0000001c00cc7c02 */ /* 0x000fe20008000f00 */
[----:B------:R-:W-:Y:S01]  /*dea0*/  UISETP.GT.AND UP0, UPT, UR24, URZ, UPT ;  /* 0x0000003f1800728c */ /* 0x000fe2000bf04270 */
[----:B------:R-:W-:Y:S01]  /*deb0*/  MOV R205, UR29 ;  /* 0x0000001d00cd7c02 */ /* 0x000fe20008000f00 */
[----:B------:R-:W-:Y:S01]  /*dec0*/  UIMAD UR4, UR5, UR28, UR4 ;  /* 0x0000001c050472a4 */ /* 0x000fe2000f8e0204 */
[----:B------:R-:W4:Y:S06]  /*ded0*/  LDL.64 R208, [R1+0x10] ;  /* 0x0000100001d07983 */ /* 0x000f2c0000100a00 */
[----:B------:R-:W4:Y:S06]  /*dee0*/  LDL.64 R206, [R1] ;  /* 0x0000000001ce7983 */ /* 0x000f2c0000100a00 */
[----:B------:R-:W-:Y:S08]  /*def0*/  BAR.SYNC.DEFER_BLOCKING 0x0 ;  /* 0x0000000000007b1d */ /* 0x000ff00000010000 */
[----:B------:R-:W-:Y:S08]  /*df00*/  LDSM.16.M88.4 R48, [R223+0x18100] ;  /* 0x01810000df30783b */ /* 0x000ff00000000200 */
[----:B-----5:R-:W1:Y:S08]  /*df10*/  LDSM.16.M88.4 R8, [R216+0xc100] ;  /* 0x00c10000d808783b */ /* 0x020e700000000200 */
[----:B------:R-:W1:Y:S08]  /*df20*/  LDSM.16.M88.4 R16, [R216+0xc900] ;  /* 0x00c90000d810783b */ /* 0x000e700000000200 */
[----:B------:R-:W1:Y:S08]  /*df30*/  LDSM.16.M88.4 R24, [R216+0xd100] ;  /* 0x00d10000d818783b */ /* 0x000e700000000200 */
[----:B------:R-:W1:Y:S08]  /*df40*/  LDSM.16.M88.4 R32, [R216+0xd900] ;  /* 0x00d90000d820783b */ /* 0x000e700000000200 */
[----:B------:R-:W1:Y:S02]  /*df50*/  LDSM.16.M88.4 R40, [R216+0xe100] ;  /* 0x00e10000d828783b */ /* 0x000e640000000200 */
[C---:B-1----:R-:W-:Y:S06]  /*df60*/  HMMA.16816.F32.BF16 R4, R48.reuse, R8, RZ ;  /* 0x000000083004723c */ /* 0x042fec00000418ff */
[----:B------:R-:W1:Y:S02]  /*df70*/  LDSM.16.M88.4 R184, [R216+0xe900] ;  /* 0x00e90000d8b8783b */ /* 0x000e640000000200 */
[C---:B------:R-:W-:Y:S06]  /*df80*/  HMMA.16816.F32.BF16 R8, R48.reuse, R10, RZ ;  /* 0x0000000a3008723c */ /* 0x040fec00000418ff */
[----:B------:R-:W-:Y:S02]  /*df90*/  LDSM.16.M88.4 R188, [R224+0x18100] ;  /* 0x01810000e0bc783b */ /* 0x000fe40000000200 */
[C---:B------:R-:W-:Y:S06]  /*dfa0*/  HMMA.16816.F32.BF16 R12, R48.reuse, R16, RZ ;  /* 0x00000010300c723c */ /* 0x040fec00000418ff */
[----:B------:R-:W1:Y:S02]  /*dfb0*/  LDSM.16.M88.4 R192, [R227] ;  /* 0x00000000e3c0783b */ /* 0x000e640000000200 */
[C---:B------:R-:W-:Y:S06]  /*dfc0*/  HMMA.16816.F32.BF16 R16, R48.reuse, R18, RZ ;  /* 0x000000123010723c */ /* 0x040fec00000418ff */
[----:B------:R-:W1:Y:S02]  /*dfd0*/  LDSM.16.M88.4 R196, [R250] ;  /* 0x00000000fac4783b */ /* 0x000e640000000200 */
[C---:B------:R-:W-:Y:S06]  /*dfe0*/  HMMA.16816.F32.BF16 R20, R48.reuse, R24, RZ ;  /* 0x000000183014723c */ /* 0x040fec00000418ff */
[----:B------:R-:W1:Y:S02]  /*dff0*/  LDSM.16.M88.4 R200, [R249] ;  /* 0x00000000f9c8783b */ /* 0x000e640000000200 */
[C---:B------:R-:W-:Y:S08]  /*e000*/  HMMA.16816.F32.BF16 R24, R48.reuse, R26, RZ ;  /* 0x0000001a3018723c */ /* 0x040ff000000418ff */
[C---:B------:R-:W-:Y:S08]  /*e010*/  HMMA.16816.F32.BF16 R28, R48.reuse, R32, RZ ;  /* 0x00000020301c723c */ /* 0x040ff000000418ff */
[C---:B------:R-:W-:Y:S08]  /*e020*/  HMMA.16816.F32.BF16 R32, R48.reuse, R34, RZ ;  /* 0x000000223020723c */ /* 0x040ff000000418ff */
[C---:B------:R-:W-:Y:S08]  /*e030*/  HMMA.16816.F32.BF16 R36, R48.reuse, R40, RZ ;  /* 0x000000283024723c */ /* 0x040ff000000418ff */
[C---:B------:R-:W-:Y:S08]  /*e040*/  HMMA.16816.F32.BF16 R40, R48.reuse, R42, RZ ;  /* 0x0000002a3028723c */ /* 0x040ff000000418ff */
[C---:B-1----:R-:W-:Y:S08]  /*e050*/  HMMA.16816.F32.BF16 R44, R48.reuse, R184, RZ ;  /* 0x000000b8302c723c */ /* 0x042ff000000418ff */
[----:B------:R-:W-:Y:S01]  /*e060*/  HMMA.16816.F32.BF16 R48, R48, R186, RZ ;  /* 0x000000ba3030723c */ /* 0x000fe200000418ff */
[----:B------:R-:W1:Y:S07]  /*e070*/  LDSM.16.M88.4 R184, [R248] ;  /* 0x00000000f8b8783b */ /* 0x000e6e0000000200 */
[C---:B------:R-:W-:Y:S08]  /*e080*/  HMMA.16816.F32.BF16 R4, R188.reuse, R192, R4 ;  /* 0x000000c0bc04723c */ /* 0x040ff00000041804 */
[C---:B------:R-:W-:Y:S01]  /*e090*/  HMMA.16816.F32.BF16 R8, R188.reuse, R194, R8 ;  /* 0x000000c2bc08723c */ /* 0x040fe20000041808 */
[----:B------:R-:W1:Y:S07]  /*e0a0*/  LDSM.16.M88.4 R192, [R247] ;  /* 0x00000000f7c0783b */ /* 0x000e6e0000000200 */
[C---:B------:R-:W-:Y:S08]  /*e0b0*/  HMMA.16816.F32.BF16 R12, R188.reuse, R196, R12 ;  /* 0x000000c4bc0c723c */ /* 0x040ff0000004180c */
[C---:B------:R-:W-:Y:S01]  /*e0c0*/  HMMA.16816.F32.BF16 R16, R188.reuse, R198, R16 ;  /* 0x000000c6bc10723c */ /* 0x040fe20000041810 */
[----:B------:R-:W1:Y:S07]  /*e0d0*/  LDSM.16.M88.4 R196, [R246] ;  /* 0x00000000f6c4783b */ /* 0x000e6e0000000200 */
[C---:B------:R-:W-:Y:S08]  /*e0e0*/  HMMA.16816.F32.BF16 R20, R188.reuse, R200, R20 ;  /* 0x000000c8bc14723c */ /* 0x040ff00000041814 */
[C---:B------:R-:W-:Y:S08]  /*e0f0*/  HMMA.16816.F32.BF16 R24, R188.reuse, R202, R24 ;  /* 0x000000cabc18723c */ /* 0x040ff00000041818 */
[C---:B-1----:R-:W-:Y:S08]  /*e100*/  HMMA.16816.F32.BF16 R28, R188.reuse, R184, R28 ;  /* 0x000000b8bc1c723c */ /* 0x042ff0000004181c */
[C---:B------:R-:W-:Y:S08]  /*e110*/  HMMA.16816.F32.BF16 R32, R188.reuse, R186, R32 ;  /* 0x000000babc20723c */ /* 0x040ff00000041820 */
[C---:B------:R-:W-:Y:S08]  /*e120*/  HMMA.16816.F32.BF16 R36, R188.reuse, R192, R36 ;  /* 0x000000c0bc24723c */ /* 0x040ff00000041824 */
[C---:B------:R-:W-:Y:S08]  /*e130*/  HMMA.16816.F32.BF16 R40, R188.reuse, R194, R40 ;  /* 0x000000c2bc28723c */ /* 0x040ff00000041828 */
[C---:B------:R-:W-:Y:S08]  /*e140*/  HMMA.16816.F32.BF16 R44, R188.reuse, R196, R44 ;  /* 0x000000c4bc2c723c */ /* 0x040ff0000004182c */
[----:B------:R-:W-:Y:S04]  /*e150*/  HMMA.16816.F32.BF16 R48, R188, R198, R48 ;  /* 0x000000c6bc30723c */ /* 0x000fe80000041830 */
[----:B--2---:R-:W-:Y:S05]  /*e160*/  IMAD.WIDE.U32 R132, R204, UR24, R2 ;  /* 0x00000018cc847c25 */ /* 0x004fea000f8e0002 */
[----:B------:R-:W-:Y:S03]  /*e170*/  IADD3 R0, R133, UR4, RZ ;  /* 0x0000000485007c10 */ /* 0x000fe6000fffe0ff */
[C---:B------:R-:W-:Y:S04]  /*e180*/  LEA R2, P0, R132.reuse, c[0x0][0x1f8], 0x1 ;  /* 0x00007e0084027a11 */ /* 0x040fe800078008ff */
[----:B------:R-:W-:Y:S01]  /*e190*/  LEA.HI.X R3, R132, c[0x0][0x1fc], R0, 0x1, P0 ;  /* 0x00007f0084037a11 */ /* 0x000fe200000f0c00 */
[C---:B---3--:R-:W-:Y:S04]  /*e1a0*/  IMAD.WIDE.U32 R132, R204.reuse, UR24, R210 ;  /* 0x00000018cc847c25 */ /* 0x048fe8000f8e00d2 */
[----:B------:R-:W-:Y:S01]  /*e1b0*/  @!PT LDS RZ, [RZ] ;  /* 0x00000000fffff984 */ /* 0x000fe20000000800 */
[----:B------:R-:W-:Y:S01]  /*e1c0*/  @!PT LDS RZ, [RZ] ;  /* 0x00000000fffff984 */ /* 0x000fe20000000800 */
[----:B------:R-:W-:Y:S01]  /*e1d0*/  @!PT LDS RZ, [RZ] ;  /* 0x00000000fffff984 */ /* 0x000fe20000000800 */
[----:B------:R1:W-:Y:S01]  /*e1e0*/  LDGSTS.E.BYPASS.LTC128B.128 [R251+0x100], [R2.64], !P5 ;  /* 0x0010000002fb7fae */ /* 0x0003e2000e901d5e */
[----:B------:R-:W-:Y:S01]  /*e1f0*/  IADD3 R0, R133, UR4, RZ ;  /* 0x0000000485007c10 */ /* 0x000fe2000fffe0ff */
[----:B----4-:R-:W-:Y:S01]  /*e200*/  IMAD.WIDE.U32 R184, R204, UR24, R208 ;  /* 0x00000018ccb87c25 */ /* 0x010fe2000f8e00d0 */
[C---:B------:R-:W-:Y:S04]  /*e210*/  LEA R186, P0, R132.reuse, c[0x0][0x1f8], 0x1 ;  /* 0x00007e0084ba7a11 */ /* 0x040fe800078008ff */
[----:B------:R-:W-:Y:S01]  /*e220*/  LEA.HI.X R187, R132, c[0x0][0x1fc], R0, 0x1, P0 ;  /* 0x00007f0084bb7a11 */ /* 0x000fe200000f0c00 */
[----:B------:R-:W-:Y:S01]  /*e230*/  IMAD.WIDE.U32 R132, R204, UR24, R206 ;  /* 0x00000018cc847c25 */ /* 0x000fe2000f8e00ce */
[----:B------:R-:W-:Y:S01]  /*e240*/  IADD3 R0, R185, UR4, RZ ;  /* 0x00000004b9007c10 */ /* 0x000fe2000fffe0ff */
[----:B------:R-:W-:Y:S02]  /*e250*/  UIADD3 UR24, UR24, -0x1, URZ ;  /* 0xffffffff18187890 */ /* 0x000fe4000fffe03f */
[----:B------:R2:W-:Y:S02]  /*e260*/  LDGSTS.E.BYPASS.LTC128B.128 [R251+0x3100], [R186.64], !P4 ;  /* 0x03100000bafb7fae */ /* 0x0005e4000e101d5e */
[----:B------:R-:W-:Y:S01]  /*e270*/  @UP0 USHF.R.S32.HI UR23, URZ, 0x1f, UR24 ;  /* 0x0000001f3f170899 */ /* 0x000fe20008011418 */
[C---:B--2---:R-:W-:Y:S04]  /*e280*/  LEA R186, P0, R184.reuse, c[0x0][0x1f8], 0x1 ;  /* 0x00007e00b8ba7a11 */ /* 0x044fe800078008ff */
[----:B------:R-:W-:Y:S02]  /*e290*/  LEA.HI.X R187, R184, c[0x0][0x1fc], R0, 0x1, P0 ;  /* 0x00007f00b8bb7a11 */ /* 0x000fe400000f0c00 */
[----:B------:R-:W-:Y:S01]  /*e2a0*/  IADD3 R0, R133, UR4, RZ ;  /* 0x0000000485007c10 */ /* 0x000fe2000fffe0ff */
[----:B------:R-:W-:Y:S01]  /*e2b0*/  ULDC.64 UR4, c[0x0][0x1e0] ;  /* 0x0000780000047ab9 */ /* 0x000fe20000000a00 */
[C---:B------:R-:W-:Y:S01]  /*e2c0*/  LEA R184, P0, R132.reuse, c[0x0][0x1f8], 0x1 ;  /* 0x00007e0084b87a11 */ /* 0x040fe200078008ff */
[----:B------:R2:W-:Y:S03]  /*e2d0*/  LDGSTS.E.BYPASS.LTC128B.128 [R251+0x6100], [R186.64], !P3 ;  /* 0x06100000bafb7fae */ /* 0x0005e6000d901d5e */
[----:B------:R-:W-:Y:S01]  /*e2e0*/  LEA.HI.X R185, R132, c[0x0][0x1fc], R0, 0x1, P0 ;  /* 0x00007f0084b97a11 */ /* 0x000fe200000f0c00 */
[----:B------:R-:W-:Y:S01]  /*e2f0*/  @UP0 UIMAD.WIDE.U32 UR26, UR24, UR4, URZ ;  /* 0x00000004181a02a5 */ /* 0x000fe2000f8e003f */
[----:B-1----:R-:W-:Y:S01]  /*e300*/  IADD3 R2, P0, R2, UR9, RZ ;  /* 0x0000000902027c10 */ /* 0x002fe2000ff1e0ff */
[----:B------:R-:W-:Y:S02]  /*e310*/  @UP0 UIMAD UR23, UR23, UR4, URZ ;  /* 0x00000004171702a4 */ /* 0x000fe4000f8e023f */
[----:B------:R1:W-:Y:S01]  /*e320*/  LDGSTS.E.BYPASS.LTC128B.128 [R251+0x9100], [R184.64], !P2 ;  /* 0x09100000b8fb7fae */ /* 0x0003e2000d101d5e */
[----:B------:R-:W-:Y:S01]  /*e330*/  IADD3.X R3, R3, UR8, RZ, P0, !PT ;  /* 0x0000000803037c10 */ /* 0x000fe200087fe4ff */
[----:B------:R-:W-:Y:S01]  /*e340*/  @UP0 UIMAD UR23, UR24, UR5, UR23 ;  /* 0x00000005181702a4 */ /* 0x000fe2000f8e0217 */
[C---:B------:R-:W-:Y:S03]  /*e350*/  IADD3 R132, P1, R2.reuse, UR19, RZ ;  /* 0x0000001302847c10 */ /* 0x040fe6000ff3e0ff */
[----:B------:R-:W-:Y:S01]  /*e360*/  @UP0 UIADD3 UR4, UR27, UR23, URZ ;  /* 0x000000171b040290 */ /* 0x000fe2000fffe03f */
[C---:B------:R-:W-:Y:S01]  /*e370*/  IADD3.X R133, R3.reuse, UR18, RZ, P1, !PT ;  /* 0x0000001203857c10 */ /* 0x040fe20008ffe4ff */
[----:B------:R3:W-:Y:S02]  /*e380*/  LDGSTS.E.BYPASS.LTC128B.128 [R251+0x1100], [R2.64], !P5 ;  /* 0x0110000002fb7fae */ /* 0x0007e4000e901d5e */
[----:B------:R-:W-:Y:S06]  /*e390*/  @UP0 UIMAD UR4, UR4, 0x60, URZ ;  /* 0x00000060040408a4 */ /* 0x000fec000f8e023f */
[----:B------:R3:W-:Y:S01]  /*e3a0*/  LDGSTS.E.BYPASS.LTC128B.128 [R251+0x4100], [R2.64+0x80], !P4 ;  /* 0x0410008002fb7fae */ /* 0x0007e2000e101d5e */
[C---:B--2---:R-:W-:Y:S04]  /*e3b0*/  IADD3 R186, P0, R2.reuse, UR9, RZ ;  /* 0x0000000902ba7c10 */ /* 0x044fe8000ff1e0ff */
[C---:B------:R-:W-:Y:S03]  /*e3c0*/  IADD3.X R187, R3.reuse, UR8, RZ, P0, !PT ;  /* 0x0000000803bb7c10 */ /* 0x040fe600087fe4ff */
[----:B------:R3:W-:Y:S01]  /*e3d0*/  LDGSTS.E.BYPASS.LTC128B.128 [R251+0x7100], [R2.64+0x100], !P3 ;  /* 0x0710010002fb7fae */ /* 0x0007e2000d901d5e */
[C---:B-1----:R-:W-:Y:S04]  /*e3e0*/  IADD3 R184, P6, R2.reuse, UR17, RZ ;  /* 0x0000001102b87c10 */ /* 0x042fe8000ffde0ff */
[C---:B------:R-:W-:Y:S03]  /*e3f0*/  IADD3.X R185, R3.reuse, UR16, RZ, P6, !PT ;  /* 0x0000001003b97c10 */ /* 0x040fe6000b7fe4ff */
[----:B------:R3:W-:Y:S08]  /*e400*/  LDGSTS.E.BYPASS.LTC128B.128 [R251+0xa100], [R2.64+0x180], !P2 ;  /* 0x0a10018002fb7fae */ /* 0x0007f0000d101d5e */
[----:B------:R1:W-:Y:S08]  /*e410*/  LDGSTS.E.BYPASS.LTC128B.128 [R251+0x2100], [R186.64], !P5 ;  /* 0x02100000bafb7fae */ /* 0x0003f0000e901d5e */
[----:B------:R1:W-:Y:S08]  /*e420*/  LDGSTS.E.BYPASS.LTC128B.128 [R251+0x5100], [R184.64], !P4 ;  /* 0x05100000b8fb7fae */ /* 0x0003f0000e101d5e */
[----:B------:R2:W-:Y:S01]  /*e430*/  LDGSTS.E.BYPASS.LTC128B.128 [R251+0x8100], [R132.64], !P3 ;  /* 0x0810000084fb7fae */ /* 0x0005e2000d901d5e */
[----:B---3--:R-:W-:Y:S04]  /*e440*/  IADD3 R2, P0, R2, UR21, RZ ;  /* 0x0000001502027c10 */ /* 0x008fe8000ff1e0ff */
[----:B------:R-:W-:Y:S02]  /*e450*/  IADD3.X R3, R3, UR20, RZ, P0, !PT ;  /* 0x0000001403037c10 */ /* 0x000fe400087fe4ff */
[----:B------:R-:W-:Y:S03]  /*e460*/  PLOP3.LUT P0, PT, PT, PT, UP0, 0x80, 0x0 ;  /* 0x000000000000781c */ /* 0x000fe60003f0f008 */
[----:B------:R3:W-:Y:S08]  /*e470*/  LDGSTS.E.BYPASS.LTC128B.128 [R251+0xb100], [R2.64], !P2 ;  /* 0x0b10000002fb7fae */ /* 0x0007f0000d101d5e */
[----:B-1----:R-:W-:Y:S08]  /*e480*/  LDSM.16.M88.4 R184, [R226+0x18100] ;  /* 0x01810000e2b8783b */ /* 0x002ff00000000200 */
[----:B------:R-:W1:Y:S08]  /*e490*/  LDSM.16.M88.4 R192, [R222+0xc100] ;  /* 0x00c10000dec0783b */ /* 0x000e700000000200 */
[----:B------:R-:W4:Y:S08]  /*e4a0*/  LDSM.16.M88.4 R200, [R222+0xc900] ;  /* 0x00c90000dec8783b */ /* 0x000f300000000200 */
[----:B------:R-:W2:Y:S08]  /*e4b0*/  LDSM.16.M88.4 R188, [R222+0xd100] ;  /* 0x00d10000debc783b */ /* 0x000eb00000000200 */
[----:B------:R-:W0:Y:S08]  /*e4c0*/  LDGDEPBAR ;  /* 0x00000000000079af */ /* 0x000e300000000000 */
[----:B------:R-:W2:Y:S01]  /*e4d0*/  LDSM.16.M88.4 R196, [R222+0xd900] ;  /* 0x00d90000dec4783b */ /* 0x000ea20000000200 */
[C---:B-1----:R-:W-:Y:S08]  /*e4e0*/  HMMA.16816.F32.BF16 R4, R184.reuse, R192, R4 ;  /* 0x000000c0b804723c */ /* 0x042ff00000041804 */
[C---:B------:R-:W-:Y:S01]  /*e4f0*/  HMMA.16816.F32.BF16 R8, R184.reuse, R194, R8 ;  /* 0x000000c2b808723c */ /* 0x040fe20000041808 */
[----:B------:R-:W-:Y:S07]  /*e500*/  LDSM.16.M88.4 R192, [R222+0xe900] ;  /* 0x00e90000dec0783b */ /* 0x000fee0000000200 */
[C---:B----4-:R-:W-:Y:S08]  /*e510*/  HMMA.16816.F32.BF16 R12, R184.reuse, R200, R12 ;  /* 0x000000c8b80c723c */ /* 0x050ff0000004180c */
[C---:B------:R-:W-:Y:S01]  /*e520*/  HMMA.16816.F32.BF16 R16, R184.reuse, R202, R16 ;  /* 0x000000cab810723c */ /* 0x040fe20000041810 */
[----:B------:R-:W-:Y:S07]  /*e530*/  LDSM.16.M88.4 R200, [R221] ;  /* 0x00000000ddc8783b */ /* 0x000fee0000000200 */
[C---:B--2---:R-:W-:Y:S08]  /*e540*/  HMMA.16816.F32.BF16 R20, R184.reuse, R188, R20 ;  /* 0x000000bcb814723c */ /* 0x044ff00000041814 */
[C---:B------:R-:W-:Y:S01]  /*e550*/  HMMA.16816.F32.BF16 R24, R184.reuse, R190, R24 ;  /* 0x000000beb818723c */ /* 0x040fe20000041818 */
[----:B------:R-:W1:Y:S07]  /*e560*/  LDSM.16.M88.4 R188, [R222+0xe100] ;  /* 0x00e10000debc783b */ /* 0x000e6e0000000200 */
[C---:B------:R-:W-:Y:S08]  /*e570*/  HMMA.16816.F32.BF16 R28, R184.reuse, R196, R28 ;  /* 0x000000c4b81c723c */ /* 0x040ff0000004181c */
[C---:B------:R-:W-:Y:S01]  /*e580*/  HMMA.16816.F32.BF16 R32, R184.reuse, R198, R32 ;  /* 0x000000c6b820723c */ /* 0x040fe20000041820 */
[----:B------:R-:W2:Y:S07]  /*e590*/  LDSM.16.M88.4 R196, [R225+0x18100] ;  /* 0x01810000e1c4783b */ /* 0x000eae0000000200 */
[C---:B-1----:R-:W-:Y:S08]  /*e5a0*/  HMMA.16816.F32.BF16 R36, R184.reuse, R188, R36 ;  /* 0x000000bcb824723c */ /* 0x042ff00000041824 */
[C---:B------:R-:W-:Y:S01]  /*e5b0*/  HMMA.16816.F32.BF16 R40, R184.reuse, R190, R40 ;  /* 0x000000beb828723c */ /* 0x040fe20000041828 */
[----:B------:R-:W-:Y:S07]  /*e5c0*/  LDSM.16.M88.4 R188, [R221+0x1000] ;  /* 0x00100000ddbc783b */ /* 0x000fee0000000200 */
[C---:B------:R-:W-:Y:S08]  /*e5d0*/  HMMA.16816.F32.BF16 R44, R184.reuse, R192, R44 ;  /* 0x000000c0b82c723c */ /* 0x040ff0000004182c */
[----:B------:R-:W-:Y:S01]  /*e5e0*/  HMMA.16816.F32.BF16 R48, R184, R194, R48 ;  /* 0x000000c2b830723c */ /* 0x000fe20000041830 */
[----:B------:R-:W1:Y:S07]  /*e5f0*/  LDSM.16.M88.4 R184, [R221+0x800] ;  /* 0x00080000ddb8783b */ /* 0x000e6e0000000200 */
[C---:B--2---:R-:W-:Y:S01]  /*e600*/  HMMA.16816.F32.BF16 R4, R196.reuse, R200, R4 ;  /* 0x000000c8c404723c */ /* 0x044fe20000041804 */
[----:B------:R-:W2:Y:S07]  /*e610*/  LDSM.16.M88.4 R192, [R221+0x1800] ;  /* 0x00180000ddc0783b */ /* 0x000eae0000000200 */
[C---:B------:R-:W-:Y:S01]  /*e620*/  HMMA.16816.F32.BF16 R8, R196.reuse, R202, R8 ;  /* 0x000000cac408723c */ /* 0x040fe20000041808 */
[----:B------:R-:W4:Y:S07]  /*e630*/  LDSM.16.M88.4 R200, [R221+0x2000] ;  /* 0x00200000ddc8783b */ /* 0x000f2e0000000200 */
[C---:B-1----:R-:W-:Y:S08]  /*e640*/  HMMA.16816.F32.BF16 R12, R196.reuse, R184, R12 ;  /* 0x000000b8c40c723c */ /* 0x042ff0000004180c */
        /* <DEDUP_REMOVED lines=8> */
[C---:B----4-:R-:W-:Y:S08]  /*e6d0*/  HMMA.16816.F32.BF16 R36, R196.reuse, R200, R36 ;  /* 0x000000c8c424723c */ /* 0x050ff00000041824 */
[C---:B------:R-:W-:Y:S01]  /*e6e0*/  HMMA.16816.F32.BF16 R40, R196.reuse, R202, R40 ;  /* 0x000000cac428723c */ /* 0x040fe20000041828 */
[----:B------:R-:W4:Y:S07]  /*e6f0*/  LDSM.16.M88.4 R200, [R216+0xf900] ;  /* 0x00f90000d8c8783b */ /* 0x000f2e0000000200 */
[C---:B-1----:R-:W-:Y:S08]  /*e700*/  HMMA.16816.F32.BF16 R44, R196.reuse, R184, R44 ;  /* 0x000000b8c42c723c */ /* 0x042ff0000004182c */
[----:B------:R-:W-:Y:S01]  /*e710*/  HMMA.16816.F32.BF16 R48, R196, R186, R48 ;  /* 0x000000bac430723c */ /* 0x000fe20000041830 */
[----:B------:R-:W1:Y:S07]  /*e720*/  LDSM.16.M88.4 R184, [R216+0x10100] ;  /* 0x01010000d8b8783b */ /* 0x000e6e0000000200 */
[C---:B--2---:R-:W-:Y:S01]  /*e730*/  HMMA.16816.F32.BF16 R4, R188.reuse, R192, R4 ;  /* 0x000000c0bc04723c */ /* 0x044fe20000041804 */
[----:B------:R-:W-:Y:S07]  /*e740*/  LDSM.16.M88.4 R196, [R216+0x11100] ;  /* 0x01110000d8c4783b */ /* 0x000fee0000000200 */
[C---:B------:R-:W-:Y:S01]  /*e750*/  HMMA.16816.F32.BF16 R8, R188.reuse, R194, R8 ;  /* 0x000000c2bc08723c */ /* 0x040fe20000041808 */
[----:B------:R-:W2:Y:S07]  /*e760*/  LDSM.16.M88.4 R192, [R216+0x10900] ;  /* 0x01090000d8c0783b */ /* 0x000eae0000000200 */
[C---:B----4-:R-:W-:Y:S08]  /*e770*/  HMMA.16816.F32.BF16 R12, R188.reuse, R200, R12 ;  /* 0x000000c8bc0c723c */ /* 0x050ff0000004180c */
[C---:B------:R-:W-:Y:S01]  /*e780*/  HMMA.16816.F32.BF16 R16, R188.reuse, R202, R16 ;  /* 0x000000cabc10723c */ /* 0x040fe20000041810 */
[----:B------:R-:W4:Y:S07]  /*e790*/  LDSM.16.M88.4 R200, [R216+0x11900] ;  /* 0x01190000d8c8783b */ /* 0x000f2e0000000200 */
[C---:B-1----:R-:W-:Y:S08]  /*e7a0*/  HMMA.16816.F32.BF16 R20, R188.reuse, R184, R20 ;  /* 0x000000b8bc14723c */ /* 0x042ff00000041814 */
[C---:B------:R-:W-:Y:S01]  /*e7b0*/  HMMA.16816.F32.BF16 R24, R188.reuse, R186, R24 ;  /* 0x000000babc18723c */ /* 0x040fe20000041818 */
[----:B------:R-:W-:Y:S07]  /*e7c0*/  LDSM.16.M88.4 R184, [R224+0x1c100] ;  /* 0x01c10000e0b8783b */ /* 0x000fee0000000200 */
[C---:B--2---:R-:W-:Y:S08]  /*e7d0*/  HMMA.16816.F32.BF16 R28, R188.reuse, R192, R28 ;  /* 0x000000c0bc1c723c */ /* 0x044ff0000004181c */
[C---:B------:R-:W-:Y:S01]  /*e7e0*/  HMMA.16816.F32.BF16 R32, R188.reuse, R194, R32 ;  /* 0x000000c2bc20723c */ /* 0x040fe20000041820 */
[----:B------:R-:W1:Y:S07]  /*e7f0*/  LDSM.16.M88.4 R192, [R245] ;  /* 0x00000000f5c0783b */ /* 0x000e6e0000000200 */
[C---:B------:R-:W-:Y:S08]  /*e800*/  HMMA.16816.F32.BF16 R36, R188.reuse, R196, R36 ;  /* 0x000000c4bc24723c */ /* 0x040ff00000041824 */
[C---:B------:R-:W-:Y:S01]  /*e810*/  HMMA.16816.F32.BF16 R40, R188.reuse, R198, R40 ;  /* 0x000000c6bc28723c */ /* 0x040fe20000041828 */
[----:B------:R-:W2:Y:S07]  /*e820*/  LDSM.16.M88.4 R196, [R244] ;  /* 0x00000000f4c4783b */ /* 0x000eae0000000200 */
[C---:B----4-:R-:W-:Y:S08]  /*e830*/  HMMA.16816.F32.BF16 R44, R188.reuse, R200, R44 ;  /* 0x000000c8bc2c723c */ /* 0x050ff0000004182c */
[----:B------:R-:W-:Y:S01]  /*e840*/  HMMA.16816.F32.BF16 R48, R188, R202, R48 ;  /* 0x000000cabc30723c */ /* 0x000fe20000041830 */
[----:B------:R-:W4:Y:S07]  /*e850*/  LDSM.16.M88.4 R188, [R243] ;  /* 0x00000000f3bc783b */ /* 0x000f2e0000000200 */
[C---:B-1----:R-:W-:Y:S01]  /*e860*/  HMMA.16816.F32.BF16 R4, R184.reuse, R192, R4 ;  /* 0x000000c0b804723c */ /* 0x042fe20000041804 */
[----:B------:R-:W1:Y:S07]  /*e870*/  LDSM.16.M88.4 R200, [R242] ;  /* 0x00000000f2c8783b */ /* 0x000e6e0000000200 */
[C---:B------:R-:W-:Y:S01]  /*e880*/  HMMA.16816.F32.BF16 R8, R184.reuse, R194, R8 ;  /* 0x000000c2b808723c */ /* 0x040fe20000041808 */
[----:B------:R-:W-:Y:S07]  /*e890*/  LDSM.16.M88.4 R192, [R240] ;  /* 0x00000000f0c0783b */ /* 0x000fee0000000200 */
[C---:B--2---:R-:W-:Y:S08]  /*e8a0*/  HMMA.16816.F32.BF16 R12, R184.reuse, R196, R12 ;  /* 0x000000c4b80c723c */ /* 0x044ff0000004180c */
[C---:B------:R-:W-:Y:S01]  /*e8b0*/  HMMA.16816.F32.BF16 R16, R184.reuse, R198, R16 ;  /* 0x000000c6b810723c */ /* 0x040fe20000041810 */
[----:B------:R-:W-:Y:S07]  /*e8c0*/  LDSM.16.M88.4 R196, [R226+0x1c100] ;  /* 0x01c10000e2c4783b */ /* 0x000fee0000000200 */
[C---:B----4-:R-:W-:Y:S08]  /*e8d0*/  HMMA.16816.F32.BF16 R20, R184.reuse, R188, R20 ;  /* 0x000000bcb814723c */ /* 0x050ff00000041814 */
[C---:B------:R-:W-:Y:S01]  /*e8e0*/  HMMA.16816.F32.BF16 R24, R184.reuse, R190, R24 ;  /* 0x000000beb818723c */ /* 0x040fe20000041818 */
[----:B------:R-:W2:Y:S07]  /*e8f0*/  LDSM.16.M88.4 R188, [R241] ;  /* 0x00000000f1bc783b */ /* 0x000eae0000000200 */
[C---:B-1----:R-:W-:Y:S08]  /*e900*/  HMMA.16816.F32.BF16 R28, R184.reuse, R200, R28 ;  /* 0x000000c8b81c723c */ /* 0x042ff0000004181c */
[C---:B------:R-:W-:Y:S01]  /*e910*/  HMMA.16816.F32.BF16 R32, R184.reuse, R202, R32 ;  /* 0x000000cab820723c */ /* 0x040fe20000041820 */
[----:B------:R-:W1:Y:S07]  /*e920*/  LDSM.16.M88.4 R200, [R222+0xf100] ;  /* 0x00f10000dec8783b */ /* 0x000e6e0000000200 */
[C---:B--2---:R-:W-:Y:S08]  /*e930*/  HMMA.16816.F32.BF16 R36, R184.reuse, R188, R36 ;  /* 0x000000bcb824723c */ /* 0x044ff00000041824 */
[C---:B------:R-:W-:Y:S01]  /*e940*/  HMMA.16816.F32.BF16 R40, R184.reuse, R190, R40 ;  /* 0x000000beb828723c */ /* 0x040fe20000041828 */
[----:B------:R-:W-:Y:S07]  /*e950*/  LDSM.16.M88.4 R188, [R222+0x10100] ;  /* 0x01010000debc783b */ /* 0x000fee0000000200 */
[C---:B------:R-:W-:Y:S08]  /*e960*/  HMMA.16816.F32.BF16 R44, R184.reuse, R192, R44 ;  /* 0x000000c0b82c723c */ /* 0x040ff0000004182c */
[----:B------:R-:W-:Y:S01]  /*e970*/  HMMA.16816.F32.BF16 R48, R184, R194, R48 ;  /* 0x000000c2b830723c */ /* 0x000fe20000041830 */
[----:B------:R-:W2:Y:S07]  /*e980*/  LDSM.16.M88.4 R184, [R222+0xf900] ;  /* 0x00f90000deb8783b */ /* 0x000eae0000000200 */
[C---:B-1----:R-:W-:Y:S01]  /*e990*/  HMMA.16816.F32.BF16 R4, R196.reuse, R200, R4 ;  /* 0x000000c8c404723c */ /* 0x042fe20000041804 */
[----:B------:R-:W1:Y:S07]  /*e9a0*/  LDSM.16.M88.4 R192, [R222+0x10900] ;  /* 0x01090000dec0783b */ /* 0x000e6e0000000200 */
[C---:B------:R-:W-:Y:S01]  /*e9b0*/  HMMA.16816.F32.BF16 R8, R196.reuse, R202, R8 ;  /* 0x000000cac408723c */ /* 0x040fe20000041808 */
[----:B------:R-:W4:Y:S07]  /*e9c0*/  LDSM.16.M88.4 R200, [R222+0x11100] ;  /* 0x01110000dec8783b */ /* 0x000f2e0000000200 */
[C---:B--2---:R-:W-:Y:S08]  /*e9d0*/  HMMA.16816.F32.BF16 R12, R196.reuse, R184, R12 ;  /* 0x000000b8c40c723c */ /* 0x044ff0000004180c */
        /* <DEDUP_REMOVED lines=8> */
[C---:B----4-:R-:W-:Y:S08]  /*ea60*/  HMMA.16816.F32.BF16 R36, R196.reuse, R200, R36 ;  /* 0x000000c8c424723c */ /* 0x050ff00000041824 */
[C---:B------:R-:W-:Y:S01]  /*ea70*/  HMMA.16816.F32.BF16 R40, R196.reuse, R202, R40 ;  /* 0x000000cac428723c */ /* 0x040fe20000041828 */
[----:B------:R-:W4:Y:S07]  /*ea80*/  LDSM.16.M88.4 R200, [R221+0x3800] ;  /* 0x00380000ddc8783b */ /* 0x000f2e0000000200 */
[C---:B--2---:R-:W-:Y:S08]  /*ea90*/  HMMA.16816.F32.BF16 R44, R196.reuse, R184, R44 ;  /* 0x000000b8c42c723c */ /* 0x044ff0000004182c */
[----:B------:R-:W-:Y:S01]  /*eaa0*/  HMMA.16816.F32.BF16 R48, R196, R186, R48 ;  /* 0x000000bac430723c */ /* 0x000fe20000041830 */
[----:B------:R-:W2:Y:S07]  /*eab0*/  LDSM.16.M88.4 R184, [R221+0x4000] ;  /* 0x00400000ddb8783b */ /* 0x000eae0000000200 */
[C---:B-1----:R-:W-:Y:S01]  /*eac0*/  HMMA.16816.F32.BF16 R4, R188.reuse, R192, R4 ;  /* 0x000000c0bc04723c */ /* 0x042fe20000041804 */
[----:B------:R-:W-:Y:S07]  /*ead0*/  LDSM.16.M88.4 R196, [R221+0x5000] ;  /* 0x00500000ddc4783b */ /* 0x000fee0000000200 */
[C---:B------:R-:W-:Y:S01]  /*eae0*/  HMMA.16816.F32.BF16 R8, R188.reuse, R194, R8 ;  /* 0x000000c2bc08723c */ /* 0x040fe20000041808 */
[----:B------:R-:W1:Y:S07]  /*eaf0*/  LDSM.16.M88.4 R192, [R221+0x4800] ;  /* 0x00480000ddc0783b */ /* 0x000e6e0000000200 */
[C---:B----4-:R-:W-:Y:S08]  /*eb00*/  HMMA.16816.F32.BF16 R12, R188.reuse, R200, R12 ;  /* 0x000000c8bc0c723c */ /* 0x050ff0000004180c */
[C---:B------:R-:W-:Y:S01]  /*eb10*/  HMMA.16816.F32.BF16 R16, R188.reuse, R202, R16 ;  /* 0x000000cabc10723c */ /* 0x040fe20000041810 */
[----:B------:R-:W4:Y:S07]  /*eb20*/  LDSM.16.M88.4 R200, [R221+0x5800] ;  /* 0x00580000ddc8783b */ /* 0x000f2e0000000200 */
[C---:B--2---:R-:W-:Y:S08]  /*eb30*/  HMMA.16816.F32.BF16 R20, R188.reuse, R184, R20 ;  /* 0x000000b8bc14723c */ /* 0x044ff00000041814 */
[C---:B------:R-:W-:Y:S01]  /*eb40*/  HMMA.16816.F32.BF16 R24, R188.reuse, R186, R24 ;  /* 0x000000babc18723c */ /* 0x040fe20000041818 */
[----:B------:R-:W-:Y:S07]  /*eb50*/  LDSM.16.M88.4 R184, [R223+0x20100] ;  /* 0x02010000dfb8783b */ /* 0x000fee0000000200 */
[C---:B-1----:R-:W-:Y:S08]  /*eb60*/  HMMA.16816.F32.BF16 R28, R188.reuse, R192, R28 ;  /* 0x000000c0bc1c723c */ /* 0x042ff0000004181c */
[C---:B------:R-:W-:Y:S01]  /*eb70*/  HMMA.16816.F32.BF16 R32, R188.reuse, R194, R32 ;  /* 0x000000c2bc20723c */ /* 0x040fe20000041820 */
[----:B------:R-:W1:Y:S07]  /*eb80*/  LDSM.16.M88.4 R192, [R216+0x12100] ;  /* 0x01210000d8c0783b */ /* 0x000e6e0000000200 */
[C---:B------:R-:W-:Y:S08]  /*eb90*/  HMMA.16816.F32.BF16 R36, R188.reuse, R196, R36 ;  /* 0x000000c4bc24723c */ /* 0x040ff00000041824 */
[C---:B------:R-:W-:Y:S01]  /*eba0*/  HMMA.16816.F32.BF16 R40, R188.reuse, R198, R40 ;  /* 0x000000c6bc28723c */ /* 0x040fe20000041828 */
[----:B------:R-:W2:Y:S07]  /*ebb0*/  LDSM.16.M88.4 R196, [R216+0x12900] ;  /* 0x01290000d8c4783b */ /* 0x000eae0000000200 */
[C---:B----4-:R-:W-:Y:S08]  /*ebc0*/  HMMA.16816.F32.BF16 R44, R188.reuse, R200, R44 ;  /* 0x000000c8bc2c723c */ /* 0x050ff0000004182c */
[----:B------:R-:W-:Y:S01]  /*ebd0*/  HMMA.16816.F32.BF16 R48, R188, R202, R48 ;  /* 0x000000cabc30723c */ /* 0x000fe20000041830 */
[----:B------:R-:W4:Y:S07]  /*ebe0*/  LDSM.16.M88.4 R188, [R216+0x13100] ;  /* 0x01310000d8bc783b */ /* 0x000f2e0000000200 */
[C---:B-1----:R-:W-:Y:S01]  /*ebf0*/  HMMA.16816.F32.BF16 R4, R184.reuse, R192, R4 ;  /* 0x000000c0b804723c */ /* 0x042fe20000041804 */
[----:B------:R-:W1:Y:S07]  /*ec00*/  LDSM.16.M88.4 R200, [R216+0x13900] ;  /* 0x01390000d8c8783b */ /* 0x000e6e0000000200 */
[C---:B------:R-:W-:Y:S01]  /*ec10*/  HMMA.16816.F32.BF16 R8, R184.reuse, R194, R8 ;  /* 0x000000c2b808723c */ /* 0x040fe20000041808 */
[----:B------:R-:W-:Y:S07]  /*ec20*/  LDSM.16.M88.4 R192, [R216+0x14900] ;  /* 0x01490000d8c0783b */ /* 0x000fee0000000200 */
[C---:B--2---:R-:W-:Y:S08]  /*ec30*/  HMMA.16816.F32.BF16 R12, R184.reuse, R196, R12 ;  /* 0x000000c4b80c723c */ /* 0x044ff0000004180c */
[C---:B------:R-:W-:Y:S01]  /*ec40*/  HMMA.16816.F32.BF16 R16, R184.reuse, R198, R16 ;  /* 0x000000c6b810723c */ /* 0x040fe20000041810 */
[----:B------:R-:W-:Y:S07]  /*ec50*/  LDSM.16.M88.4 R196, [R224+0x20100] ;  /* 0x02010000e0c4783b */ /* 0x000fee0000000200 */
[C---:B----4-:R-:W-:Y:S08]  /*ec60*/  HMMA.16816.F32.BF16 R20, R184.reuse, R188, R20 ;  /* 0x000000bcb814723c */ /* 0x050ff00000041814 */
[C---:B------:R-:W-:Y:S01]  /*ec70*/  HMMA.16816.F32.BF16 R24, R184.reuse, R190, R24 ;  /* 0x000000beb818723c */ /* 0x040fe20000041818 */
[----:B------:R-:W2:Y:S07]  /*ec80*/  LDSM.16.M88.4 R188, [R216+0x14100] ;  /* 0x01410000d8bc783b */ /* 0x000eae0000000200 */
[C---:B-1----:R-:W-:Y:S08]  /*ec90*/  HMMA.16816.F32.BF16 R28, R184.reuse, R200, R28 ;  /* 0x000000c8b81c723c */ /* 0x042ff0000004181c */
[C---:B------:R-:W-:Y:S01]  /*eca0*/  HMMA.16816.F32.BF16 R32, R184.reuse, R202, R32 ;  /* 0x000000cab820723c */ /* 0x040fe20000041820 */
[----:B------:R-:W1:Y:S07]  /*ecb0*/  LDSM.16.M88.4 R200, [R239] ;  /* 0x00000000efc8783b */ /* 0x000e6e0000000200 */
[C---:B--2---:R-:W-:Y:S08]  /*ecc0*/  HMMA.16816.F32.BF16 R36, R184.reuse, R188, R36 ;  /* 0x000000bcb824723c */ /* 0x044ff00000041824 */
[C---:B------:R-:W-:Y:S01]  /*ecd0*/  HMMA.16816.F32.BF16 R40, R184.reuse, R190, R40 ;  /* 0x000000beb828723c */ /* 0x040fe20000041828 */
[----:B------:R-:W-:Y:S07]  /*ece0*/  LDSM.16.M88.4 R188, [R237] ;  /* 0x00000000edbc783b */ /* 0x000fee0000000200 */
[C---:B------:R-:W-:Y:S08]  /*ecf0*/  HMMA.16816.F32.BF16 R44, R184.reuse, R192, R44 ;  /* 0x000000c0b82c723c */ /* 0x040ff0000004182c */
[----:B------:R-:W-:Y:S01]  /*ed00*/  HMMA.16816.F32.BF16 R48, R184, R194, R48 ;  /* 0x000000c2b830723c */ /* 0x000fe20000041830 */
[----:B------:R-:W2:Y:S07]  /*ed10*/  LDSM.16.M88.4 R184, [R238] ;  /* 0x00000000eeb8783b */ /* 0x000eae0000000200 */
[C---:B-1----:R-:W-:Y:S01]  /*ed20*/  HMMA.16816.F32.BF16 R4, R196.reuse, R200, R4 ;  /* 0x000000c8c404723c */ /* 0x042fe20000041804 */
[----:B------:R-:W1:Y:S07]  /*ed30*/  LDSM.16.M88.4 R192, [R236] ;  /* 0x00000000ecc0783b */ /* 0x000e6e0000000200 */
[C---:B------:R-:W-:Y:S01]  /*ed40*/  HMMA.16816.F32.BF16 R8, R196.reuse, R202, R8 ;  /* 0x000000cac408723c */ /* 0x040fe20000041808 */
[----:B------:R-:W4:Y:S07]  /*ed50*/  LDSM.16.M88.4 R200, [R235] ;  /* 0x00000000ebc8783b */ /* 0x000f2e0000000200 */
[C---:B--2---:R-:W-:Y:S08]  /*ed60*/  HMMA.16816.F32.BF16 R12, R196.reuse, R184, R12 ;  /* 0x000000b8c40c723c */ /* 0x044ff0000004180c */
[C---:B------:R-:W-:Y:S01]  /*ed70*/  HMMA.16816.F32.BF16 R16, R196.reuse, R186, R16 ;  /* 0x000000bac410723c */ /* 0x040fe20000041810 */
[----:B------:R-:W2:Y:S07]  /*ed80*/  LDSM.16.M88.4 R184, [R234] ;  /* 0x00000000eab8783b */ /* 0x000eae0000000200 */
        /* <DEDUP_REMOVED lines=62> */
[----:B------:R-:W1:Y:S07]  /*f170*/  LDSM.16.M88.4 R192, [R233] ;  /* 0x00000000e9c0783b */ /* 0x000e6e0000000200 */
[C---:B----4-:R-:W-:Y:S08]  /*f180*/  HMMA.16816.F32.BF16 R36, R196.reuse, R200, R36 ;  /* 0x000000c8c424723c */ /* 0x050ff00000041824 */
[C---:B------:R-:W-:Y:S01]  /*f190*/  HMMA.16816.F32.BF16 R40, R196.reuse, R202, R40 ;  /* 0x000000cac428723c */ /* 0x040fe20000041828 */
[----:B------:R-:W4:Y:S07]  /*f1a0*/  LDSM.16.M88.4 R200, [R232] ;  /* 0x00000000e8c8783b */ /* 0x000f2e0000000200 */
[C---:B--2---:R-:W-:Y:S08]  /*f1b0*/  HMMA.16816.F32.BF16 R44, R196.reuse, R184, R44 ;  /* 0x000000b8c42c723c */ /* 0x044ff0000004182c */
[----:B------:R-:W-:Y:S01]  /*f1c0*/  HMMA.16816.F32.BF16 R48, R196, R186, R48 ;  /* 0x000000bac430723c */ /* 0x000fe20000041830 */
[----:B------:R-:W2:Y:S07]  /*f1d0*/  LDSM.16.M88.4 R184, [R231] ;  /* 0x00000000e7b8783b */ /* 0x000eae0000000200 */
[C---:B-1----:R-:W-:Y:S01]  /*f1e0*/  HMMA.16816.F32.BF16 R4, R188.reuse, R192, R4 ;  /* 0x000000c0bc04723c */ /* 0x042fe20000041804 */
[----:B------:R-:W-:Y:S07]  /*f1f0*/  LDSM.16.M88.4 R196, [R229] ;  /* 0x00000000e5c4783b */ /* 0x000fee0000000200 */
[C---:B------:R-:W-:Y:S01]  /*f200*/  HMMA.16816.F32.BF16 R8, R188.reuse, R194, R8 ;  /* 0x000000c2bc08723c */ /* 0x040fe20000041808 */
[----:B------:R-:W1:Y:S07]  /*f210*/  LDSM.16.M88.4 R192, [R230] ;  /* 0x00000000e6c0783b */ /* 0x000e6e0000000200 */
[C---:B----4-:R-:W-:Y:S08]  /*f220*/  HMMA.16816.F32.BF16 R12, R188.reuse, R200, R12 ;  /* 0x000000c8bc0c723c */ /* 0x050ff0000004180c */
[C---:B------:R-:W-:Y:S01]  /*f230*/  HMMA.16816.F32.BF16 R16, R188.reuse, R202, R16 ;  /* 0x000000cabc10723c */ /* 0x040fe20000041810 */
[----:B------:R-:W4:Y:S07]  /*f240*/  LDSM.16.M88.4 R200, [R228] ;  /* 0x00000000e4c8783b */ /* 0x000f2e0000000200 */
        /* <DEDUP_REMOVED lines=26> */
[C---:B------:R-:W-:Y:S08]  /*f3f0*/  HMMA.16816.F32.BF16 R40, R184.reuse, R190, R40 ;  /* 0x000000beb828723c */ /* 0x040ff00000041828 */
[C---:B------:R-:W-:Y:S08]  /*f400*/  HMMA.16816.F32.BF16 R44, R184.reuse, R192, R44 ;  /* 0x000000c0b82c723c */ /* 0x040ff0000004182c */
[----:B------:R-:W-:Y:S01]  /*f410*/  HMMA.16816.F32.BF16 R48, R184, R194, R48 ;  /* 0x000000c2b830723c */ /* 0x000fe20000041830 */
[----:B------:R-:W2:Y:S07]  /*f420*/  LDSM.16.M88.4 R184, [R221+0x9800] ;  /* 0x00980000ddb8783b */ /* 0x000eae0000000200 */
[C---:B-1----:R-:W-:Y:S08]  /*f430*/  HMMA.16816.F32.BF16 R4, R196.reuse, R200, R4 ;  /* 0x000000c8c404723c */ /* 0x042ff00000041804 */
[C---:B------:R-:W-:Y:S11]  /*f440*/  HMMA.16816.F32.BF16 R8, R196.reuse, R202, R8 ;  /* 0x000000cac408723c */ /* 0x040ff60000041808 */
[----:B------:R-:W-:Y:S05]  /*f450*/  @!UPT UIADD3 URZ, URZ, URZ, URZ ;  /* 0x0000003f3f3ff290 */ /* 0x000fea000fffe03f */
[----:B------:R-:W-:Y:S02]  /*f460*/  FMUL.FTZ R4, R4, c[0x0][0x320] ;  /* 0x0000c80004047a20 */ /* 0x000fe40000410000 */
[----:B------:R-:W-:Y:S02]  /*f470*/  FMUL.FTZ R5, R5, c[0x0][0x320] ;  /* 0x0000c80005057a20 */ /* 0x000fe40000410000 */
[----:B------:R-:W-:Y:S01]  /*f480*/  FMUL.FTZ R6, R6, c[0x0][0x320] ;  /* 0x0000c80006067a20 */ /* 0x000fe20000410000 */
[----:B------:R-:W-:Y:S01]  /*f490*/  MUFU.TANH R189, R4 ;  /* 0x0000000400bd7308 */ /* 0x000fe20000002400 */
[----:B------:R-:W-:Y:S02]  /*f4a0*/  FMUL.FTZ R7, R7, c[0x0][0x320] ;  /* 0x0000c80007077a20 */ /* 0x000fe40000410000 */
[----:B------:R-:W-:Y:S01]  /*f4b0*/  FMUL.FTZ R8, R8, c[0x0][0x320] ;  /* 0x0000c80008087a20 */ /* 0x000fe20000410000 */
[C---:B--2---:R-:W-:Y:S03]  /*f4c0*/  HMMA.16816.F32.BF16 R12, R196.reuse, R184, R12 ;  /* 0x000000b8c40c723c */ /* 0x044fe6000004180c */
[----:B------:R-:W-:Y:S02]  /*f4d0*/  FMUL.FTZ R9, R9, c[0x0][0x320] ;  /* 0x0000c80009097a20 */ /* 0x000fe40000410000 */
[----:B------:R-:W-:Y:S01]  /*f4e0*/  FMUL.FTZ R10, R10, c[0x0][0x320] ;  /* 0x0000c8000a0a7a20 */ /* 0x000fe20000410000 */
[----:B------:R-:W-:Y:S01]  /*f4f0*/  MUFU.TANH R191, R5 ;  /* 0x0000000500bf7308 */ /* 0x000fe20000002400 */
[----:B------:R-:W-:Y:S01]  /*f500*/  FMUL.FTZ R11, R11, c[0x0][0x320] ;  /* 0x0000c8000b0b7a20 */ /* 0x000fe20000410000 */
[C---:B------:R-:W-:Y:S08]  /*f510*/  HMMA.16816.F32.BF16 R16, R196.reuse, R186, R16 ;  /* 0x000000bac410723c */ /* 0x040ff00000041810 */
[----:B------:R-:W3:Y:S08]  /*f520*/  MUFU.TANH R195, R6 ;  /* 0x0000000600c37308 */ /* 0x000ef00000002400 */
[----:B------:R-:W-:Y:S02]  /*f530*/  FMUL.FTZ R12, R12, c[0x0][0x320] ;  /* 0x0000c8000c0c7a20 */ /* 0x000fe40000410000 */
[----:B------:R1:W2:Y:S01]  /*f540*/  MUFU.TANH R200, R7 ;  /* 0x0000000700c87308 */ /* 0x0002a20000002400 */
[----:B------:R-:W-:Y:S02]  /*f550*/  FMUL.FTZ R13, R13, c[0x0][0x320] ;  /* 0x0000c8000d0d7a20 */ /* 0x000fe40000410000 */
[----:B------:R-:W-:Y:S02]  /*f560*/  FMUL.FTZ R14, R14, c[0x0][0x320] ;  /* 0x0000c8000e0e7a20 */ /* 0x000fe40000410000 */
[----:B------:R-:W-:Y:S02]  /*f570*/  FMUL.FTZ R15, R15, c[0x0][0x320] ;  /* 0x0000c8000f0f7a20 */ /* 0x000fe40000410000 */
[----:B------:R-:W-:Y:S02]  /*f580*/  FMUL.FTZ R17, R17, c[0x0][0x320] ;  /* 0x0000c80011117a20 */ /* 0x000fe40000410000 */
[----:B------:R-:W-:Y:S01]  /*f590*/  FMUL.FTZ R16, R16, c[0x0][0x320] ;  /* 0x0000c80010107a20 */ /* 0x000fe20000410000 */
[----:B------:R-:W-:Y:S01]  /*f5a0*/  MUFU.TANH R190, R8 ;  /* 0x0000000800be7308 */ /* 0x000fe20000002400 */
[----:B------:R-:W-:Y:S02]  /*f5b0*/  FMUL.FTZ R18, R18, c[0x0][0x320] ;  /* 0x0000c80012127a20 */ /* 0x000fe40000410000 */
[----:B------:R-:W-:Y:S01]  /*f5c0*/  FMUL.FTZ R19, R19, c[0x0][0x320] ;  /* 0x0000c80013137a20 */ /* 0x000fe20000410000 */
[----:B---3--:R-:W-:Y:S06]  /*f5d0*/  FMNMX.FTZ R2, R195, R135, !PT ;  /* 0x00000087c3027209 */ /* 0x008fec0007810000 */
[----:B------:R-:W-:Y:S01]  /*f5e0*/  MUFU.TANH R188, R9 ;  /* 0x0000000900bc7308 */ /* 0x000fe20000002400 */
[----:B-1----:R-:W1:Y:S01]  /*f5f0*/  LDSM.16.M88.4 R4, [R221+0xa000] ;  /* 0x00a00000dd04783b */ /* 0x002e620000000200 */
[----:B--2---:R-:W-:Y:S08]  /*f600*/  FMNMX.FTZ R2, R200, R2, !PT ;  /* 0x00000002c8027209 */ /* 0x004ff00007810000 */
[----:B------:R-:W2:Y:S10]  /*f610*/  MUFU.TANH R192, R10 ;  /* 0x0000000a00c07308 */ /* 0x000eb40000002400 */
[----:B------:R3:W4:Y:S10]  /*f620*/  MUFU.TANH R193, R11 ;  /* 0x0000000b00c17308 */ /* 0x0007340000002400 */
[----:B------:R-:W-:Y:S01]  /*f630*/  MUFU.TANH R204, R15 ;  /* 0x0000000f00cc7308 */ /* 0x000fe20000002400 */
[----:B--2---:R-:W-:Y:S09]  /*f640*/  FMNMX.FTZ R2, R192, R2, !PT ;  /* 0x00000002c0027209 */ /* 0x004ff20007810000 */
[----:B------:R-:W-:Y:S01]  /*f650*/  MUFU.TANH R202, R13 ;  /* 0x0000000d00ca7308 */ /* 0x000fe20000002400 */
[C---:B-1----:R-:W-:Y:S01]  /*f660*/  HMMA.16816.F32.BF16 R20, R196.reuse, R4, R20 ;  /* 0x00000004c414723c */ /* 0x042fe20000041814 */
[----:B---3--:R-:W1:Y:S02]  /*f670*/  LDSM.16.M88.4 R8, [R221+0xa800] ;  /* 0x00a80000dd08783b */ /* 0x008e640000000200 */
[----:B----4-:R-:W-:Y:S06]  /*f680*/  FMNMX.FTZ R2, R193, R2, !PT ;  /* 0x00000002c1027209 */ /* 0x010fec0007810000 */
[----:B------:R-:W2:Y:S01]  /*f690*/  MUFU.TANH R203, R14 ;  /* 0x0000000e00cb7308 */ /* 0x000ea20000002400 */
[C---:B------:R-:W-:Y:S01]  /*f6a0*/  HMMA.16816.F32.BF16 R24, R196.reuse, R6, R24 ;  /* 0x00000006c418723c */ /* 0x040fe20000041818 */
[----:B------:R-:W3:Y:S08]  /*f6b0*/  LDSM.16.M88.4 R4, [R221+0xb000] ;  /* 0x00b00000dd04783b */ /* 0x000ef00000000200 */
[----:B------:R-:W-:Y:S05]  /*f6c0*/  MUFU.TANH R206, R17 ;  /* 0x0000001100ce7308 */ /* 0x000fea0000002400 */
[----:B------:R-:W-:Y:S02]  /*f6d0*/  FMUL.FTZ R20, R20, c[0x0][0x320] ;  /* 0x0000c80014147a20 */ /* 0x000fe40000410000 */
[----:B------:R-:W-:Y:S03]  /*f6e0*/  FMUL.FTZ R21, R21, c[0x0][0x320] ;  /* 0x0000c80015157a20 */ /* 0x000fe60000410000 */
[----:B------:R-:W-:Y:S01]  /*f6f0*/  MUFU.TANH R201, R12 ;  /* 0x0000000c00c97308 */ /* 0x000fe20000002400 */
[----:B------:R-:W-:Y:S02]  /*f700*/  FMUL.FTZ R22, R22, c[0x0][0x320] ;  /* 0x0000c80016167a20 */ /* 0x000fe40000410000 */
[----:B------:R-:W-:Y:S01]  /*f710*/  FMUL.FTZ R23, R23, c[0x0][0x320] ;  /* 0x0000c80017177a20 */ /* 0x000fe20000410000 */
[----:B--2---:R-:W-:Y:S01]  /*f720*/  FMNMX.FTZ R2, R203, R2, !PT ;  /* 0x00000002cb027209 */ /* 0x004fe20007810000 */
[----:B------:R-:W-:Y:S02]  /*f730*/  FMUL.FTZ R25, R25, c[0x0][0x320] ;  /* 0x0000c80019197a20 */ /* 0x000fe40000410000 */
[----:B------:R-:W-:Y:S01]  /*f740*/  FMUL.FTZ R27, R27, c[0x0][0x320] ;  /* 0x0000c8001b1b7a20 */ /* 0x000fe20000410000 */
[----:B------:R-:W-:Y:S01]  /*f750*/  FMNMX.FTZ R2, R204, R2, !PT ;  /* 0x00000002cc027209 */ /* 0x000fe20007810000 */
[----:B------:R-:W-:Y:S01]  /*f760*/  FMUL.FTZ R24, R24, c[0x0][0x320] ;  /* 0x0000c80018187a20 */ /* 0x000fe20000410000 */
[----:B------:R-:W-:Y:S01]  /*f770*/  MUFU.TANH R209, R20 ;  /* 0x0000001400d17308 */ /* 0x000fe20000002400 */
[----:B------:R-:W-:Y:S01]  /*f780*/  FMUL.FTZ R26, R26, c[0x0][0x320] ;  /* 0x0000c8001a1a7a20 */ /* 0x000fe20000410000 */
[C---:B-1----:R-:W-:Y:S08]  /*f790*/  HMMA.16816.F32.BF16 R28, R196.reuse, R8, R28 ;  /* 0x00000008c41c723c */ /* 0x042ff0000004181c */
[----:B------:R-:W-:Y:S01]  /*f7a0*/  MUFU.TANH R214, R21 ;  /* 0x0000001500d67308 */ /* 0x000fe20000002400 */
[C---:B------:R-:W-:Y:S01]  /*f7b0*/  HMMA.16816.F32.BF16 R32, R196.reuse, R10, R32 ;  /* 0x0000000ac420723c */ /* 0x040fe20000041820 */
[----:B------:R-:W1:Y:S01]  /*f7c0*/  LDSM.16.M88.4 R8, [R221+0xb800] ;  /* 0x00b80000dd08783b */ /* 0x000e620000000200 */
[----:B------:R-:W-:Y:S06]  /*f7d0*/  DEPBAR.LE SB0, 0x0 ;  /* 0x000080000000791a */ /* 0x000fec0000000000 */
[C---:B---3--:R-:W-:Y:S01]  /*f7e0*/  HMMA.16816.F32.BF16 R36, R196.reuse, R4, R36 ;  /* 0x00000004c424723c */ /* 0x048fe20000041824 */
[----:B------:R-:W-:Y:S07]  /*f7f0*/  BAR.SYNC.DEFER_BLOCKING 0x0 ;  /* 0x0000000000007b1d */ /* 0x000fee0000010000 */
[C---:B------:R-:W-:Y:S04]  /*f800*/  HMMA.16816.F32.BF16 R40, R196.reuse, R6, R40 ;  /* 0x00000006c428723c */ /* 0x040fe80000041828 */
[----:B------:R-:W-:Y:S02]  /*f810*/  FMUL.FTZ R30, R30, c[0x0][0x320] ;  /* 0x0000c8001e1e7a20 */ /* 0x000fe40000410000 */
[----:B------:R-:W-:Y:S02]  /*f820*/  FMUL.FTZ R28, R28, c[0x0][0x320] ;  /* 0x0000c8001c1c7a20 */ /* 0x000fe40000410000 */
[----:B------:R-:W-:Y:S04]  /*f830*/  FMUL.FTZ R29, R29, c[0x0][0x320] ;  /* 0x0000c8001d1d7a20 */ /* 0x000fe80000410000 */
[----:B------:R-:W-:Y:S02]  /*f840*/  FMUL.FTZ R31, R31, c[0x0][0x320] ;  /* 0x0000c8001f1f7a20 */ /* 0x000fe40000410000 */
[----:B------:R-:W-:Y:S02]  /*f850*/  FMUL.FTZ R32, R32, c[0x0][0x320] ;  /* 0x0000c80020207a20 */ /* 0x000fe40000410000 */
[----:B------:R-:W-:Y:S01]  /*f860*/  FMUL.FTZ R36, R36, c[0x0][0x320] ;  /* 0x0000c80024247a20 */ /* 0x000fe20000410000 */
[----:B------:R-:W2:Y:S01]  /*f870*/  LDL.64 R6, [R1+0x30] ;  /* 0x0000300001067983 */ /* 0x000ea20000100a00 */
[----:B------:R-:W-:Y:S01]  /*f880*/  MUFU.TANH R215, R22 ;  /* 0x0000001600d77308 */ /* 0x000fe20000002400 */
[----:B------:R-:W-:Y:S02]  /*f890*/  FMUL.FTZ R37, R37, c[0x0][0x320] ;  /* 0x0000c80025257a20 */ /* 0x000fe40000410000 */
[----:B------:R-:W-:Y:S02]  /*f8a0*/  FMUL.FTZ R38, R38, c[0x0][0x320] ;  /* 0x0000c80026267a20 */ /* 0x000fe40000410000 */
[----:B------:R-:W-:Y:S01]  /*f8b0*/  FMUL.FTZ R39, R39, c[0x0][0x320] ;  /* 0x0000c80027277a20 */ /* 0x000fe20000410000 */
[C---:B-1----:R-:W-:Y:S01]  /*f8c0*/  HMMA.16816.F32.BF16 R44, R196.reuse, R8, R44 ;  /* 0x00000008c42c723c */ /* 0x042fe2000004182c */
[----:B------:R-:W2:Y:S02]  /*f8d0*/  LDL.64 R8, [R1+0x28] ;  /* 0x0000280001087983 */ /* 0x000ea40000100a00 */
[----:B------:R-:W-:Y:S01]  /*f8e0*/  FMUL.FTZ R41, R41, c[0x0][0x320] ;  /* 0x0000c80029297a20 */ /* 0x000fe20000410000 */
[----:B------:R-:W1:Y:S01]  /*f8f0*/  MUFU.TANH R0, R26 ;  /* 0x0000001a00007308 */ /* 0x000e620000002400 */
[----:B------:R-:W-:Y:S02]  /*f900*/  FMUL.FTZ R42, R42, c[0x0][0x320] ;  /* 0x0000c8002a2a7a20 */ /* 0x000fe40000410000 */
[----:B------:R-:W-:Y:S01]  /*f910*/  FMUL.FTZ R33, R33, c[0x0][0x320] ;  /* 0x0000c80021217a20 */ /* 0x000fe20000410000 */
[----:B------:R-:W-:Y:S04]  /*f920*/  HMMA.16816.F32.BF16 R48, R196, R10, R48 ;  /* 0x0000000ac430723c */ /* 0x000fe80000041830 */
[----:B------:R-:W-:Y:S02]  /*f930*/  FMUL.FTZ R34, R34, c[0x0][0x320] ;  /* 0x0000c80022227a20 */ /* 0x000fe40000410000 */
[----:B------:R1:W-:Y:S01]  /*f940*/  MUFU.TANH R17, R41 ;  /* 0x0000002900117308 */ /* 0x0003e20000002400 */
[----:B------:R-:W-:Y:S02]  /*f950*/  FMUL.FTZ R35, R35, c[0x0][0x320] ;  /* 0x0000c80023237a20 */ /* 0x000fe40000410000 */
[----:B------:R-:W-:Y:S03]  /*f960*/  FMUL.FTZ R43, R43, c[0x0][0x320] ;  /* 0x0000c8002b2b7a20 */ /* 0x000fe60000410000 */
[----:B------:R-:W-:Y:S04]  /*f970*/  FMUL.FTZ R40, R40, c[0x0][0x320] ;  /* 0x0000c80028287a20 */ /* 0x000fe80000410000 */
[----:B------:R-:W-:Y:S01]  /*f980*/  MUFU.TANH R205, R16 ;  /* 0x0000001000cd7308 */ /* 0x000fe20000002400 */
        /* <DEDUP_REMOVED lines=8> */
[----:B-1----:R-:W-:Y:S02]  /*fa10*/  MOV R41, R0 ;  /* 0x0000000000297202 */ /* 0x002fe40000000f00 */
[----:B------:R-:W-:Y:S04]  /*fa20*/  FMNMX.FTZ R0, R189, R134, !PT ;  /* 0x00000086bd007209 */ /* 0x000fe80007810000 */
[----:B------:R-:W-:Y:S01]  /*fa30*/  FMNMX.FTZ R0, R191, R0, !PT ;  /* 0x00000000bf007209 */ /* 0x000fe20007810000 */
[----:B------:R-:W1:Y:S03]  /*fa40*/  MUFU.TANH R208, R19 ;  /* 0x0000001300d07308 */ /* 0x000e660000002400 */
[----:B------:R-:W-:Y:S04]  /*fa50*/  FMNMX.FTZ R0, R190, R0, !PT ;  /* 0x00000000be007209 */ /* 0x000fe80007810000 */
[----:B------:R-:W-:Y:S03]  /*fa60*/  FMNMX.FTZ R0, R188, R0, !PT ;  /* 0x00000000bc007209 */ /* 0x000fe60007810000 */
[----:B------:R-:W4:Y:S01]  /*fa70*/  MUFU.TANH R210, R24 ;  /* 0x0000001800d27308 */ /* 0x000f220000002400 */
[----:B------:R-:W-:Y:S02]  /*fa80*/  FMNMX.FTZ R0, R201, R0, !PT ;  /* 0x00000000c9007209 */ /* 0x000fe40007810000 */
[----:B---3--:R-:W-:Y:S02]  /*fa90*/  FMNMX.FTZ R2, R207, R2, !PT ;  /* 0x00000002cf027209 */ /* 0x008fe40007810000 */
[----:B------:R-:W-:Y:S04]  /*faa0*/  FMNMX.FTZ R0, R202, R0, !PT ;  /* 0x00000000ca007209 */ /* 0x000fe80007810000 */
[----:B------:R-:W-:Y:S01]  /*fab0*/  FMNMX.FTZ R0, R205, R0, !PT ;  /* 0x00000000cd007209 */ /* 0x000fe20007810000 */
[----:B------:R-:W3:Y:S03]  /*fac0*/  MUFU.TANH R3, R30 ;  /* 0x0000001e00037308 */ /* 0x000ee60000002400 */
[----:B------:R-:W-:Y:S02]  /*fad0*/  FMNMX.FTZ R0, R206, R0, !PT ;  /* 0x00000000ce007209 */ /* 0x000fe40007810000 */
[----:B-1----:R-:W-:Y:S02]  /*fae0*/  FMNMX.FTZ R2, R208, R2, !PT ;  /* 0x00000002d0027209 */ /* 0x002fe40007810000 */
[----:B------:R-:W-:Y:S02]  /*faf0*/  FMNMX.FTZ R0, R209, R0, !PT ;  /* 0x00000000d1007209 */ /* 0x000fe40007810000 */
[----:B------:R-:W-:Y:S01]  /*fb00*/  FMNMX.FTZ R2, R215, R2, !PT ;  /* 0x00000002d7027209 */ /* 0x000fe20007810000 */
[----:B------:R3:W-:Y:S01]  /*fb10*/  MUFU.TANH R19, R42 ;  /* 0x0000002a00137308 */ /* 0x0007e20000002400 */
[----:B------:R-:W-:Y:S04]  /*fb20*/  FMNMX.FTZ R0, R214, R0, !PT ;  /* 0x00000000d6007209 */ /* 0x000fe80007810000 */
[----:B----4-:R-:W-:Y:S05]  /*fb30*/  FMNMX.FTZ R0, R210, R0, !PT ;  /* 0x00000000d2007209 */ /* 0x010fea0007810000 */
[----:B------:R-:W1:Y:S10]  /*fb40*/  MUFU.TANH R252, R23 ;  /* 0x0000001700fc7308 */ /* 0x000e740000002400 */
[----:B------:R-:W4:Y:S01]  /*fb50*/  MUFU.TANH R24, R25 ;  /* 0x0000001900187308 */ /* 0x000f220000002400 */
[----:B---3--:R-:W-:Y:S09]  /*fb60*/  MOV R42, R3 ;  /* 0x00000003002a7202 */ /* 0x008ff20000000f00 */
[----:B------:R-:W3:Y:S01]  /*fb70*/  MUFU.TANH R25, R28 ;  /* 0x0000001c00197308 */ /* 0x000ee20000002400 */
[----:B-1----:R-:W-:Y:S04]  /*fb80*/  FMNMX.FTZ R2, R252, R2, !PT ;  /* 0x00000002fc027209 */ /* 0x002fe80007810000 */
[----:B------:R-:W-:Y:S05]  /*fb90*/  FMNMX.FTZ R2, R41, R2, !PT ;  /* 0x0000000229027209 */ /* 0x000fea0007810000 */
[----:B------:R-:W1:Y:S01]  /*fba0*/  MUFU.TANH R211, R27 ;  /* 0x0000001b00d37308 */ /* 0x000e620000002400 */
[----:B----4-:R-:W-:Y:S09]  /*fbb0*/  FMNMX.FTZ R0, R24, R0, !PT ;  /* 0x0000000018007209 */ /* 0x010ff20007810000 */
[----:B------:R-:W4:Y:S01]  /*fbc0*/  MUFU.TANH R27, R29 ;  /* 0x0000001d001b7308 */ /* 0x000f220000002400 */
[----:B---3--:R-:W-:Y:S09]  /*fbd0*/  FMNMX.FTZ R0, R25, R0, !PT ;  /* 0x0000000019007209 */ /* 0x008ff20007810000 */
        /* <DEDUP_REMOVED lines=8> */
[----:B-1----:R-:W-:Y:S09]  /*fc60*/  FMNMX.FTZ R2, R213, R2, !PT ;  /* 0x00000002d5027209 */ /* 0x002ff20007810000 */
[----:B------:R-:W1:Y:S01]  /*fc70*/  MUFU.TANH R194, R34 ;  /* 0x0000002200c27308 */ /* 0x000e620000002400 */
[----:B----4-:R-:W-:Y:S09]  /*fc80*/  MOV R198, R185 ;  /* 0x000000b900c67202 */ /* 0x010ff20000000f00 */
[----:B------:R-:W-:Y:S01]  /*fc90*/  MUFU.TANH R32, R37 ;  /* 0x0000002500207308 */ /* 0x000fe20000002400 */
[----:B---3--:R-:W-:Y:S04]  /*fca0*/  FMNMX.FTZ R0, R26, R0, !PT ;  /* 0x000000001a007209 */ /* 0x008fe80007810000 */
[----:B------:R-:W-:Y:S05]  /*fcb0*/  FMNMX.FTZ R0, R198, R0, !PT ;  /* 0x00000000c6007209 */ /* 0x000fea0007810000 */
[----:B------:R-:W3:Y:S01]  /*fcc0*/  MUFU.TANH R3, R45 ;  /* 0x0000002d00037308 */ /* 0x000ee20000002400 */
[----:B-1----:R-:W-:Y:S04]  /*fcd0*/  MOV R199, R194 ;  /* 0x000000c200c77202 */ /* 0x002fe80000000f00 */
[----:B------:R-:W-:Y:S05]  /*fce0*/  FMNMX.FTZ R2, R199, R2, !PT ;  /* 0x00000002c7027209 */ /* 0x000fea0007810000 */
[----:B------:R-:W1:Y:S10]  /*fcf0*/  MUFU.TANH R33, R35 ;  /* 0x0000002300217308 */ /* 0x000e740000002400 */
[----:B------:R3:W-:Y:S10]  /*fd00*/  MUFU.TANH R196, R49 ;  /* 0x0000003100c47308 */ /* 0x0007f40000002400 */
[----:B------:R-:W4:Y:S10]  /*fd10*/  MUFU.TANH R132, R38 ;  /* 0x0000002600847308 */ /* 0x000f340000002400 */
[----:B------:R4:W-:Y:S01]  /*fd20*/  MUFU.TANH R18, R43 ;  /* 0x0000002b00127308 */ /* 0x0009e20000002400 */
[----:B---3--:R-:W-:Y:S02]  /*fd30*/  MOV R49, R3 ;  /* 0x0000000300317202 */ /* 0x008fe40000000f00 */
[----:B-1----:R-:W-:Y:S02]  /*fd40*/  FMNMX.FTZ R3, R33, R2, !PT ;  /* 0x0000000221037209 */ /* 0x002fe40007810000 */
[----:B------:R-:W-:Y:S01]  /*fd50*/  FMNMX.FTZ R2, R32, R0, !PT ;  /* 0x0000000020027209 */ /* 0x000fe20007810000 */
[----:B------:R-:W-:Y:S04]  /*fd60*/  FMUL.FTZ R0, R51, c[0x0][0x320] ;  /* 0x0000c80033007a20 */ /* 0x000fe80000410000 */
[----:B------:R-:W1:Y:S10]  /*fd70*/  MUFU.TANH R16, R40 ;  /* 0x0000002800107308 */ /* 0x000e740000002400 */
[----:B------:R-:W3:Y:S01]  /*fd80*/  MUFU.TANH R133, R39 ;  /* 0x0000002700857308 */ /* 0x000ee20000002400 */
[----:B----4-:R-:W-:Y:S04]  /*fd90*/  MOV R43, R132 ;  /* 0x00000084002b7202 */ /* 0x010fe80000000f00 */
[----:B------:R-:W-:Y:S05]  /*fda0*/  FMNMX.FTZ R3, R43, R3, !PT ;  /* 0x000000032b037209 */ /* 0x000fea0007810000 */
[----:B------:R3:W-:Y:S01]  /*fdb0*/  MUFU.TANH R184, R50 ;  /* 0x0000003200b87308 */ /* 0x0007e20000002400 */
[----:B-1----:R-:W-:Y:S09]  /*fdc0*/  FMNMX.FTZ R2, R16, R2, !PT ;  /* 0x0000000210027209 */ /* 0x002ff20007810000 */
[----:B------:R-:W1:Y:S10]  /*fdd0*/  MUFU.TANH R5, R44 ;  /* 0x0000002c00057308 */ /* 0x000e740000002400 */
[----:B------:R1:W-:Y:S01]  /*fde0*/  MUFU.TANH R197, R48 ;  /* 0x0000003000c57308 */ /* 0x0003e20000002400 */
[----:B---3--:R-:W-:Y:S04]  /*fdf0*/  MOV R50, R133 ;  /* 0x0000008500327202 */ /* 0x008fe80000000f00 */
[----:B------:R-:W-:Y:S05]  /*fe00*/  FMNMX.FTZ R3, R50, R3, !PT ;  /* 0x0000000332037209 */ /* 0x000fea0007810000 */
[----:B------:R3:W-:Y:S01]  /*fe10*/  MUFU.TANH R185, R0 ;  /* 0x0000000000b97308 */ /* 0x0007e20000002400 */
[----:B--2---:R-:W-:Y:S09]  /*fe20*/  @P0 MOV R7, R9 ;  /* 0x0000000900070202 */ /* 0x004ff20000000f00 */
[----:B------:R-:W2:Y:S01]  /*fe30*/  MUFU.TANH R4, R46 ;  /* 0x0000002e00047308 */ /* 0x000ea20000002400 */
[----:B-1----:R-:W-:Y:S09]  /*fe40*/  MOV R48, R5 ;  /* 0x0000000500307202 */ /* 0x002ff20000000f00 */
[----:B------:R-:W1:Y:S01]  /*fe50*/  MUFU.TANH R13, R47 ;  /* 0x0000002f000d7308 */ /* 0x000e620000002400 */
[----:B---3--:R-:W-:Y:S02]  /*fe60*/  FMNMX.FTZ R0, R17, R2, !PT ;  /* 0x0000000211007209 */ /* 0x008fe40007810000 */
[----:B------:R-:W-:Y:S02]  /*fe70*/  FMNMX.FTZ R2, R19, R3, !PT ;  /* 0x0000000313027209 */ /* 0x000fe40007810000 */
[----:B------:R-:W-:Y:S02]  /*fe80*/  FMNMX.FTZ R0, R48, R0, !PT ;  /* 0x0000000030007209 */ /* 0x000fe40007810000 */
[----:B------:R-:W-:Y:S02]  /*fe90*/  FMNMX.FTZ R2, R18, R2, !PT ;  /* 0x0000000212027209 */ /* 0x000fe40007810000 */
[----:B------:R-:W-:Y:S02]  /*fea0*/  FMNMX.FTZ R0, R49, R0, !PT ;  /* 0x0000000031007209 */ /* 0x000fe40007810000 */
[----:B--2---:R-:W-:Y:S02]  /*feb0*/  MOV R51, R4 ;  /* 0x0000000400337202 */ /* 0x004fe40000000f00 */
[----:B------:R-:W-:Y:S02]  /*fec0*/  FMNMX.FTZ R133, R197, R0, !PT ;  /* 0x00000000c5857209 */ /* 0x000fe40007810000 */
[----:B------:R-:W-:Y:S02]  /*fed0*/  FMNMX.FTZ R2, R51, R2, !PT ;  /* 0x0000000233027209 */ /* 0x000fe40007810000 */
[----:B------:R-:W-:Y:S02]  /*fee0*/  FMNMX.FTZ R133, R196, R133, !PT ;  /* 0x00000085c4857209 */ /* 0x000fe40007810000 */
[----:B-1----:R-:W-:Y:S03]  /*fef0*/  FMNMX.FTZ R0, R13, R2, !PT ;  /* 0x000000020d007209 */ /* 0x002fe60007810000 */
[----:B------:R-:W1:Y:S01]  /*ff00*/  SHFL.BFLY PT, R3, R133, 0x2, 0x1f ;  /* 0x0c401f0085037f89 */ /* 0x000e6200000e0000 */
[----:B------:R-:W-:Y:S04]  /*ff10*/  FMNMX.FTZ R0, R184, R0, !PT ;  /* 0x00000000b8007209 */ /* 0x000fe80007810000 */
[----:B------:R-:W-:Y:S05]  /*ff20*/  FMNMX.FTZ R0, R185, R0, !PT ;  /* 0x00000000b9007209 */ /* 0x000fea0007810000 */
[----:B------:R-:W2:Y:S01]  /*ff30*/  SHFL.BFLY PT, R2, R0, 0x2, 0x1f ;  /* 0x0c401f0000027f89 */ /* 0x000ea200000e0000 */
[----:B-1----:R-:W-:Y:S07]  /*ff40*/  FMNMX.FTZ R133, R133, R3, !PT ;  /* 0x0000000385857209 */ /* 0x002fee0007810000 */
[----:B------:R-:W1:Y:S01]  /*ff50*/  SHFL.BFLY PT, R4, R133, 0x1, 0x1f ;  /* 0x0c201f0085047f89 */ /* 0x000e6200000e0000 */
[----:B--2---:R-:W-:Y:S02]  /*ff60*/  FMNMX.FTZ R0, R0, R2, !PT ;  /* 0x0000000200007209 */ /* 0x004fe40007810000 */
[----:B------:R-:W-:Y:S05]  /*ff70*/  MOV R2, UR26 ;  /* 0x0000001a00027c02 */ /* 0x000fea0008000f00 */
[----:B------:R-:W2:Y:S01]  /*ff80*/  SHFL.BFLY PT, R3, R0, 0x1, 0x1f ;  /* 0x0c201f0000037f89 */ /* 0x000ea200000e0000 */
[----:B------:R-:W-:Y:S05]  /*ff90*/  @P0 IMAD.WIDE.U32 R6, R2, 0x60, R6 ;  /* 0x0000006002060825 */ /* 0x000fea00078e0006 */
[----:B------:R-:W-:Y:S04]  /*ffa0*/  @P0 SHF.L.U32 R5, R6, 0x1, RZ ;  /* 0x0000000106050819 */ /* 0x000fe800000006ff */
[----:B------:R-:W-:Y:S02]  /*ffb0*/  @P0 IADD3 R10, P6, R5, 0x80, RZ ;  /* 0x00000080050a0810 */ /* 0x000fe40007fde0ff */
[----:B-1----:R-:W-:Y:S02]  /*ffc0*/  FMNMX.FTZ R133, R133, R4, !PT ;  /* 0x0000000485857209 */ /* 0x002fe40007810000 */
[----:B------:R-:W-:Y:S03]  /*ffd0*/  @P0 IADD3 R10, P1, R10, c[0x0][0x1c8], RZ ;  /* 0x000072000a0a0a10 */ /* 0x000fe60007f3e0ff */
[C---:B------:R-:W-:Y:S02]  /*ffe0*/  FMUL.FTZ R194, R133.reuse, c[0x0][0x2d0] ;  /* 0x0000b40085c27a20 */ /* 0x040fe40000410000 */
[----:B------:R-:W-:Y:S02]  /*fff0*/  FADD.FTZ R2, -R133, R134 ;  /* 0x0000008685027221 */ /* 0x000fe40000010100 */
[--C-:B------:R-:W-:Y:S01]  /*10000*/  FFMA.FTZ R4, R189, c[0x0][0x2d0], -R194.reuse ;  /* 0x0000b400bd047a23 */ /* 0x100fe200000108c2 */
[----:B--2---:R-:W-:Y:S01]  /*10010*/  FMNMX.FTZ R132, R0, R3, !PT ;  /* 0x0000000300847209 */ /* 0x004fe20007810000 */
[----:B------:R-:W-:Y:S01]  /*10020*/  FMUL.FTZ R0, R2, c[0x0][0x2d0] ;  /* 0x0000b40002007a20 */ /* 0x000fe20000410000 */
[----:B------:R-:W-:Y:S01]  /*10030*/  @P0 IADD3 R3, R7, UR4, RZ ;  /* 0x0000000407030c10 */ /* 0x000fe2000fffe0ff */
[--C-:B------:R-:W-:Y:S01]  /*10040*/  FFMA.FTZ R7, R191, c[0x0][0x2d0], -R194.reuse ;  /* 0x0000b400bf077a23 */ /* 0x100fe200000108c2 */
[----:B------:R1:W-:Y:S01]  /*10050*/  MUFU.EX2 R189, R4 ;  /* 0x0000000400bd7308 */ /* 0x0003e20000000800 */
[----:B------:R-:W-:Y:S02]  /*10060*/  MOV R191, R19 ;  /* 0x0000001300bf7202 */ /* 0x000fe40000000f00 */
[----:B------:R-:W-:Y:S04]  /*10070*/  @P0 SHF.L.U64.HI R3, R6, 0x1, R3 ;  /* 0x0000000106030819 */ /* 0x000fe80000010203 */
[--C-:B------:R-:W-:Y:S02]  /*10080*/  @P0 IADD3.X R11, RZ, c[0x0][0x1cc], R3.reuse, P1, P6 ;  /* 0x00007300ff0b0a10 */ /* 0x100fe40000fec403 */
[C---:B------:R-:W-:Y:S01]  /*10090*/  @P0 IADD3 R8, P6, R5.reuse, 0x100, RZ ;  /* 0x0000010005080810 */ /* 0x040fe20007fde0ff */
[----:B------:R2:W-:Y:S03]  /*100a0*/  MUFU.EX2 R12, R7 ;  /* 0x00000007000c7308 */ /* 0x0005e60000000800 */
[----:B------:R-:W-:Y:S04]  /*100b0*/  @P0 IADD3 R8, P1, R8, c[0x0][0x1c8], RZ ;  /* 0x0000720008080a10 */ /* 0x000fe80007f3e0ff */
[----:B------:R-:W-:Y:S02]  /*100c0*/  @P0 IADD3.X R9, RZ, c[0x0][0x1cc], R3, P1, P6 ;  /* 0x00007300ff090a10 */ /* 0x000fe40000fec403 */
[C---:B------:R-:W-:Y:S01]  /*100d0*/  @P0 IADD3 R6, P6, R5.reuse, 0x180, RZ ;  /* 0x0000018005060810 */ /* 0x040fe20007fde0ff */
[----:B------:R3:W4:Y:S01]  /*100e0*/  MUFU.EX2 R2, R0 ;  /* 0x0000000000027308 */ /* 0x0007220000000800 */
[----:B-1----:R-:W-:Y:S04]  /*100f0*/  @P0 IADD3 R4, P1, R5, c[0x0][0x1c8], RZ ;  /* 0x0000720005040a10 */ /* 0x002fe80007f3e0ff */
[----:B------:R-:W-:Y:S02]  /*10100*/  @P0 IADD3.X R5, R3, c[0x0][0x1cc], RZ, P1, !PT ;  /* 0x0000730003050a10 */ /* 0x000fe40000ffe4ff */
[----:B------:R-:W-:Y:S03]  /*10110*/  @P0 IADD3 R6, P1, R6, c[0x0][0x1c8], RZ ;  /* 0x0000720006060a10 */ /* 0x000fe60007f3e0ff */
[----:B------:R1:W-:Y:S01]  /*10120*/  @P0 LDGSTS.E.BYPASS.LTC128B.128 [R251+0xc100], [R4.64], !P5 ;  /* 0x0c10000004fb0fae */ /* 0x0003e2000e901d5e */
[--C-:B--2---:R-:W-:Y:S01]  /*10130*/  FFMA.FTZ R7, R190, c[0x0][0x2d0], -R194.reuse ;  /* 0x0000b400be077a23 */ /* 0x104fe200000108c2 */
[----:B------:R-:W-:Y:S03]  /*10140*/  MOV R190, R18 ;  /* 0x0000001200be7202 */ /* 0x000fe60000000f00 */
[----:B------:R2:W-:Y:S03]  /*10150*/  MUFU.EX2 R134, R7 ;  /* 0x0000000700867308 */ /* 0x0005e60000000800 */
[----:B------:R1:W-:Y:S01]  /*10160*/  @P0 LDGSTS.E.BYPASS.LTC128B.128 [R251+0xf100], [R10.64], !P4 ;  /* 0x0f1000000afb0fae */ /* 0x0003e2000e101d5e */
[----:B---3--:R-:W-:Y:S02]  /*10170*/  FADD.FTZ R0, -R132, R135 ;  /* 0x0000008784007221 */ /* 0x008fe40000010100 */
[----:B----4-:R-:W-:Y:S02]  /*10180*/  FMUL.FTZ R52, R2, R52 ;  /* 0x0000003402347220 */ /* 0x010fe40000410000 */
[----:B------:R-:W-:Y:S03]  /*10190*/  FMUL.FTZ R0, R0, c[0x0][0x2d0] ;  /* 0x0000b40000007a20 */ /* 0x000fe60000410000 */
[----:B------:R3:W-:Y:S01]  /*101a0*/  @P0 LDGSTS.E.BYPASS.LTC128B.128 [R251+0x12100], [R8.64], !P3 ;  /* 0x1210000008fb0fae */ /* 0x0007e2000d901d5e */
[C---:B------:R-:W-:Y:S02]  /*101b0*/  FMUL.FTZ R53, R2.reuse, R53 ;  /* 0x0000003502357220 */ /* 0x040fe40000410000 */
[C---:B------:R-:W-:Y:S01]  /*101c0*/  FMUL.FTZ R56, R2.reuse, R56 ;  /* 0x0000003802387220 */ /* 0x040fe20000410000 */
[----:B------:R-:W4:Y:S01]  /*101d0*/  MUFU.EX2 R0, R0 ;  /* 0x0000000000007308 */ /* 0x000f220000000800 */
[C---:B------:R-:W-:Y:S02]  /*101e0*/  FMUL.FTZ R57, R2.reuse, R57 ;  /* 0x0000003902397220 */ /* 0x040fe40000410000 */
[C---:B------:R-:W-:Y:S02]  /*101f0*/  FMUL.FTZ R60, R2.reuse, R60 ;  /* 0x0000003c023c7220 */ /* 0x040fe40000410000 */
[C---:B------:R-:W-:Y:S02]  /*10200*/  FMUL.FTZ R61, R2.reuse, R61 ;  /* 0x0000003d023d7220 */ /* 0x040fe40000410000 */
[----:B------:R-:W-:Y:S01]  /*10210*/  FMUL.FTZ R64, R2, R64 ;  /* 0x0000004002407220 */ /* 0x000fe20000410000 */
[----:B--2---:R-:W-:Y:S01]  /*10220*/  @P0 IADD3.X R7, RZ, c[0x0][0x1cc], R3, P1, P6 ;  /* 0x00007300ff070a10 */ /* 0x004fe20000fec403 */
[--C-:B------:R-:W-:Y:S01]  /*10230*/  FFMA.FTZ R3, R188, c[0x0][0x2d0], -R194.reuse ;  /* 0x0000b400bc037a23 */ /* 0x100fe200000108c2 */
[----:B-1----:R-:W-:Y:S01]  /*10240*/  @P0 IADD3 R4, P1, R4, UR6, RZ ;  /* 0x0000000604040c10 */ /* 0x002fe2000ff3e0ff */
[C---:B------:R-:W-:Y:S01]  /*10250*/  FMUL.FTZ R65, R2.reuse, R65 ;  /* 0x0000004102417220 */ /* 0x040fe20000410000 */
[----:B------:R-:W-:Y:S01]  /*10260*/  MOV R188, R13 ;  /* 0x0000000d00bc7202 */ /* 0x000fe20000000f00 */
[----:B------:R1:W2:Y:S01]  /*10270*/  MUFU.EX2 R14, R3 ;  /* 0x00000003000e7308 */ /* 0x0002a20000000800 */
[----:B------:R2:W-:Y:S01]  /*10280*/  @P0 LDGSTS.E.BYPASS.LTC128B.128 [R251+0x15100], [R6.64], !P2 ;  /* 0x1510000006fb0fae */ /* 0x0005e2000d101d5e */
[----:B------:R-:W-:Y:S01]  /*10290*/  @P0 IADD3.X R5, R5, UR7, RZ, P1, !PT ;  /* 0x0000000705050c10 */ /* 0x000fe20008ffe4ff */
[----:B------:R-:W-:Y:S01]  /*102a0*/  FMUL.FTZ R68, R2, R68 ;  /* 0x0000004402447220 */ /* 0x000fe20000410000 */
[----:B------:R-:W-:Y:S01]  /*102b0*/  @P0 IADD3 R10, P6, R4, UR6, RZ ;  /* 0x00000006040a0c10 */ /* 0x000fe2000ffde0ff */
[C---:B------:R-:W-:Y:S02]  /*102c0*/  FMUL.FTZ R69, R2.reuse, R69 ;  /* 0x0000004502457220 */ /* 0x040fe40000410000 */
[----:B------:R-:W-:Y:S01]  /*102d0*/  FMUL.FTZ R72, R2, R72 ;  /* 0x0000004802487220 */ /* 0x000fe20000410000 */
[C---:B------:R-:W-:Y:S01]  /*102e0*/  @P0 IADD3.X R11, R5.reuse, UR7, RZ, P6, !PT ;  /* 0x00000007050b0c10 */ /* 0x040fe2000b7fe4ff */
[----:B------:R2:W-:Y:S01]  /*102f0*/  @P0 LDGSTS.E.BYPASS.LTC128B.128 [R251+0xd100], [R4.64], !P5 ;  /* 0x0d10000004fb0fae */ /* 0x0005e2000e901d5e */
[----:B---3--:R-:W-:Y:S01]  /*10300*/  @P0 IADD3 R8, P1, R4, UR11, RZ ;  /* 0x0000000b04080c10 */ /* 0x008fe2000ff3e0ff */
[C---:B----4-:R-:W-:Y:S01]  /*10310*/  FMUL.FTZ R18, R0.reuse, R150 ;  /* 0x0000009600127220 */ /* 0x050fe20000410000 */
[----:B------:R-:W-:Y:S01]  /*10320*/  MOV R150, R32 ;  /* 0x0000002000967202 */ /* 0x000fe20000000f00 */
[----:B------:R-:W-:Y:S01]  /*10330*/  FMUL.FTZ R19, R0, R151 ;  /* 0x0000009700137220 */ /* 0x000fe20000410000 */
[----:B------:R-:W-:Y:S01]  /*10340*/  @P0 IADD3.X R9, R5, UR10, RZ, P1, !PT ;  /* 0x0000000a05090c10 */ /* 0x000fe20008ffe4ff */
[----:B------:R-:W-:Y:S01]  /*10350*/  FMUL.FTZ R32, R2, R164 ;  /* 0x000000a402207220 */ /* 0x000fe20000410000 */
[----:B------:R-:W-:Y:S01]  /*10360*/  MOV R151, R27 ;  /* 0x0000001b00977202 */ /* 0x000fe20000000f00 */
[----:B------:R3:W-:Y:S01]  /*10370*/  @P0 LDGSTS.E.BYPASS.LTC128B.128 [R251+0x10100], [R4.64+0x80], !P4 ;  /* 0x1010008004fb0fae */ /* 0x0007e2000e101d5e */
[C---:B------:R-:W-:Y:S01]  /*10380*/  FMUL.FTZ R27, R0.reuse, R159 ;  /* 0x0000009f001b7220 */ /* 0x040fe20000410000 */
[----:B------:R-:W-:Y:S01]  /*10390*/  MOV R159, R134 ;  /* 0x00000086009f7202 */ /* 0x000fe20000000f00 */
[C---:B------:R-:W-:Y:S01]  /*103a0*/  FMUL.FTZ R34, R0.reuse, R166 ;  /* 0x000000a600227220 */ /* 0x040fe20000410000 */
[----:B------:R-:W-:Y:S01]  /*103b0*/  MOV R166, R151 ;  /* 0x0000009700a67202 */ /* 0x000fe20000000f00 */
[----:B------:R-:W-:Y:S01]  /*103c0*/  FMUL.FTZ R35, R0, R167 ;  /* 0x000000a700237220 */ /* 0x000fe20000410000 */
[----:B------:R-:W-:Y:S01]  /*103d0*/  MOV R164, R212 ;  /* 0x000000d400a47202 */ /* 0x000fe20000000f00 */
[----:B-1----:R-:W-:Y:S01]  /*103e0*/  FMUL.FTZ R3, R132, c[0x0][0x2d0] ;  /* 0x0000b40084037a20 */ /* 0x002fe20000410000 */
[----:B------:R3:W-:Y:S01]  /*103f0*/  @P0 LDGSTS.E.BYPASS.LTC128B.128 [R251+0x13100], [R4.64+0x100], !P3 ;  /* 0x1310010004fb0fae */ /* 0x0007e2000d901d5e */
[----:B------:R-:W-:Y:S02]  /*10400*/  FMUL.FTZ R54, R0, R54 ;  /* 0x0000003600367220 */ /* 0x000fe40000410000 */
[--C-:B--2---:R-:W-:Y:S01]  /*10410*/  FFMA.FTZ R6, R195, c[0x0][0x2d0], -R3.reuse ;  /* 0x0000b400c3067a23 */ /* 0x104fe20000010803 */
[----:B------:R-:W-:Y:S01]  /*10420*/  MOV R195, R12 ;  /* 0x0000000c00c37202 */ /* 0x000fe20000000f00 */
[--C-:B------:R-:W-:Y:S02]  /*10430*/  FFMA.FTZ R12, R200, c[0x0][0x2d0], -R3.reuse ;  /* 0x0000b400c80c7a23 */ /* 0x100fe40000010803 */
[----:B------:R1:W-:Y:S01]  /*10440*/  MUFU.EX2 R186, R6 ;  /* 0x0000000600ba7308 */ /* 0x0003e20000000800 */
[----:B------:R3:W-:Y:S01]  /*10450*/  @P0 LDGSTS.E.BYPASS.LTC128B.128 [R251+0x16100], [R4.64+0x180], !P2 ;  /* 0x1610018004fb0fae */ /* 0x0007e2000d101d5e */
[C---:B------:R-:W-:Y:S02]  /*10460*/  FMUL.FTZ R55, R0.reuse, R55 ;  /* 0x0000003700377220 */ /* 0x040fe40000410000 */
[C---:B------:R-:W-:Y:S02]  /*10470*/  FMUL.FTZ R58, R0.reuse, R58 ;  /* 0x0000003a003a7220 */ /* 0x040fe40000410000 */
[C---:B------:R-:W-:Y:S02]  /*10480*/  FMUL.FTZ R59, R0.reuse, R59 ;  /* 0x0000003b003b7220 */ /* 0x040fe40000410000 */
[C---:B------:R-:W-:Y:S01]  /*10490*/  FMUL.FTZ R62, R0.reuse, R62 ;  /* 0x0000003e003e7220 */ /* 0x040fe20000410000 */
[----:B------:R2:W-:Y:S01]  /*104a0*/  @P0 LDGSTS.E.BYPASS.LTC128B.128 [R251+0xe100], [R10.64], !P5 ;  /* 0x0e1000000afb0fae */ /* 0x0005e2000e901d5e */
[----:B------:R4:W2:Y:S01]  /*104b0*/  MUFU.EX2 R135, R12 ;  /* 0x0000000c00877308 */ /* 0x0008a20000000800 */
[C---:B------:R-:W-:Y:S02]  /*104c0*/  FMUL.FTZ R63, R0.reuse, R63 ;  /* 0x0000003f003f7220 */ /* 0x040fe40000410000 */
[C---:B------:R-:W-:Y:S02]  /*104d0*/  FMUL.FTZ R66, R0.reuse, R66 ;  /* 0x0000004200427220 */ /* 0x040fe40000410000 */
[C---:B------:R-:W-:Y:S02]  /*104e0*/  FMUL.FTZ R67, R0.reuse, R67 ;  /* 0x0000004300437220 */ /* 0x040fe40000410000 */
[----:B------:R4:W-:Y:S01]  /*104f0*/  @P0 LDGSTS.E.BYPASS.LTC128B.128 [R251+0x11100], [R8.64], !P4 ;  /* 0x1110000008fb0fae */ /* 0x0009e2000e101d5e */
[C---:B------:R-:W-:Y:S02]  /*10500*/  FMUL.FTZ R70, R0.reuse, R70 ;  /* 0x0000004600467220 */ /* 0x040fe40000410000 */
[----:B------:R-:W-:Y:S02]  /*10510*/  FMUL.FTZ R71, R0, R71 ;  /* 0x0000004700477220 */ /* 0x000fe40000410000 */
[----:B------:R-:W-:Y:S01]  /*10520*/  FMUL.FTZ R73, R2, R73 ;  /* 0x0000004902497220 */ /* 0x000fe20000410000 */
[----:B-1----:R-:W-:Y:S01]  /*10530*/  @P0 IADD3 R6, P6, R4, UR13, RZ ;  /* 0x0000000d04060c10 */ /* 0x002fe2000ffde0ff */
[C---:B------:R-:W-:Y:S02]  /*10540*/  FMUL.FTZ R74, R0.reuse, R74 ;  /* 0x0000004a004a7220 */ /* 0x040fe40000410000 */
[----:B------:R-:W-:Y:S01]  /*10550*/  FMUL.FTZ R75, R0, R75 ;  /* 0x0000004b004b7220 */ /* 0x000fe20000410000 */
[C---:B------:R-:W-:Y:S01]  /*10560*/  @P0 IADD3.X R7, R5.reuse, UR12, RZ, P6, !PT ;  /* 0x0000000c05070c10 */ /* 0x040fe2000b7fe4ff */
[----:B------:R-:W-:Y:S01]  /*10570*/  FMUL.FTZ R76, R2, R76 ;  /* 0x0000004c024c7220 */ /* 0x000fe20000410000 */
[----:B---3--:R-:W-:Y:S01]  /*10580*/  @P0 IADD3 R4, P1, R4, UR15, RZ ;  /* 0x0000000f04040c10 */ /* 0x008fe2000ff3e0ff */
[----:B------:R-:W-:Y:S02]  /*10590*/  FMUL.FTZ R77, R2, R77 ;  /* 0x0000004d024d7220 */ /* 0x000fe40000410000 */
[----:B------:R1:W-:Y:S01]  /*105a0*/  @P0 LDGSTS.E.BYPASS.LTC128B.128 [R251+0x14100], [R6.64], !P3 ;  /* 0x1410000006fb0fae */ /* 0x0003e2000d901d5e */
[----:B------:R-:W-:Y:S01]  /*105b0*/  @P0 IADD3.X R5, R5, UR14, RZ, P1, !PT ;  /* 0x0000000e05050c10 */ /* 0x000fe20008ffe4ff */
[C---:B------:R-:W-:Y:S02]  /*105c0*/  FMUL.FTZ R78, R0.reuse, R78 ;  /* 0x0000004e004e7220 */ /* 0x040fe40000410000 */
[C---:B--2---:R-:W-:Y:S02]  /*105d0*/  FMUL.FTZ R10, R0.reuse, R142 ;  /* 0x0000008e000a7220 */ /* 0x044fe40000410000 */
[C---:B------:R-:W-:Y:S02]  /*105e0*/  FMUL.FTZ R11, R0.reuse, R143 ;  /* 0x0000008f000b7220 */ /* 0x040fe40000410000 */
[----:B------:R2:W-:Y:S01]  /*105f0*/  @P0 LDGSTS.E.BYPASS.LTC128B.128 [R251+0x17100], [R4.64], !P2 ;  /* 0x1710000004fb0fae */ /* 0x0005e2000d101d5e */
[----:B------:R-:W-:Y:S02]  /*10600*/  FMUL.FTZ R79, R0, R79 ;  /* 0x0000004f004f7220 */ /* 0x000fe40000410000 */
[--C-:B----4-:R-:W-:Y:S01]  /*10610*/  FFMA.FTZ R8, R192, c[0x0][0x2d0], -R3.reuse ;  /* 0x0000b400c0087a23 */ /* 0x110fe20000010803 */
[----:B------:R-:W-:Y:S01]  /*10620*/  MOV R192, R14 ;  /* 0x0000000e00c07202 */ /* 0x000fe20000000f00 */
[C---:B------:R-:W-:Y:S02]  /*10630*/  FMUL.FTZ R9, R2.reuse, R141 ;  /* 0x0000008d02097220 */ /* 0x040fe40000410000 */
[----:B------:R3:W-:Y:S01]  /*10640*/  MUFU.EX2 R187, R8 ;  /* 0x0000000800bb7308 */ /* 0x0007e20000000800 */
[----:B------:R-:W4:Y:S01]  /*10650*/  LDSM.16.MT88.4 R12, [R217+0x100] ;  /* 0x00010000d90c783b */ /* 0x000f220000004200 */
[C---:B------:R-:W-:Y:S02]  /*10660*/  FMUL.FTZ R80, R2.reuse, R80 ;  /* 0x0000005002507220 */ /* 0x040fe40000410000 */
[----:B------:R-:W-:Y:S02]  /*10670*/  FMUL.FTZ R81, R2, R81 ;  /* 0x0000005102517220 */ /* 0x000fe40000410000 */
[C---:B------:R-:W-:Y:S02]  /*10680*/  FMUL.FTZ R82, R0.reuse, R82 ;  /* 0x0000005200527220 */ /* 0x040fe40000410000 */
[----:B------:R-:W-:Y:S01]  /*10690*/  FMUL.FTZ R83, R0, R83 ;  /* 0x0000005300537220 */ /* 0x000fe20000410000 */
[----:B------:R-:W4:Y:S01]  /*106a0*/  LDSM.16.MT88.4 R20, [R218+0x100] ;  /* 0x00010000da14783b */ /* 0x000f220000004200 */
[----:B------:R-:W-:Y:S02]  /*106b0*/  FMUL.FTZ R84, R2, R84 ;  /* 0x0000005402547220 */ /* 0x000fe40000410000 */
[----:B-1----:R-:W-:Y:S01]  /*106c0*/  FMUL.FTZ R6, R0, R138 ;  /* 0x0000008a00067220 */ /* 0x002fe20000410000 */
[----:B------:R-:W-:Y:S01]  /*106d0*/  F2FP.BF16.PACK_AB R138, R192, R134 ;  /* 0x00000086c08a723e */ /* 0x000fe200000010ff */
[----:B------:R-:W-:Y:S02]  /*106e0*/  FMUL.FTZ R7, R0, R139 ;  /* 0x0000008b00077220 */ /* 0x000fe40000410000 */
[--C-:B------:R-:W-:Y:S01]  /*106f0*/  FFMA.FTZ R134, R201, c[0x0][0x2d0], -R194.reuse ;  /* 0x0000b400c9867a23 */ /* 0x100fe200000108c2 */
[----:B------:R-:W1:Y:S01]  /*10700*/  LDSM.16.MT88.4 R28, [R220+0x100] ;  /* 0x00010000dc1c783b */ /* 0x000e620000004200 */
[C---:B------:R-:W-:Y:S02]  /*10710*/  FMUL.FTZ R85, R2.reuse, R85 ;  /* 0x0000005502557220 */ /* 0x040fe40000410000 */
[--C-:B--2---:R-:W-:Y:S01]  /*10720*/  FFMA.FTZ R4, R193, c[0x0][0x2d0], -R3.reuse ;  /* 0x0000b400c1047a23 */ /* 0x104fe20000010803 */
[----:B------:R-:W-:Y:S01]  /*10730*/  MOV R193, R16 ;  /* 0x0000001000c17202 */ /* 0x000fe20000000f00 */
[C---:B------:R-:W-:Y:S01]  /*10740*/  FMUL.FTZ R5, R2.reuse, R137 ;  /* 0x0000008902057220 */ /* 0x040fe20000410000 */
[----:B------:R-:W-:Y:S01]  /*10750*/  F2FP.BF16.PACK_AB R137, R135, R186 ;  /* 0x000000ba8789723e */ /* 0x000fe200000010ff */
[----:B------:R-:W2:Y:S01]  /*10760*/  MUFU.EX2 R200, R4 ;  /* 0x0000000400c87308 */ /* 0x000ea20000000800 */
[C---:B---3--:R-:W-:Y:S01]  /*10770*/  FMUL.FTZ R8, R2.reuse, R140 ;  /* 0x0000008c02087220 */ /* 0x048fe20000410000 */
[----:B------:R-:W3:Y:S01]  /*10780*/  LDSM.16.MT88.4 R36, [R219+0x100] ;  /* 0x00010000db24783b */ /* 0x000ee20000004200 */
[C---:B------:R-:W-:Y:S01]  /*10790*/  FMUL.FTZ R16, R2.reuse, R148 ;  /* 0x0000009402107220 */ /* 0x040fe20000410000 */
[----:B------:R-:W-:Y:S01]  /*107a0*/  MOV R148, R17 ;  /* 0x0000001100947202 */ /* 0x000fe20000000f00 */
[C---:B------:R-:W-:Y:S01]  /*107b0*/  FMUL.FTZ R17, R2.reuse, R149 ;  /* 0x0000009502117220 */ /* 0x040fe20000410000 */
[----:B------:R-:W-:Y:S01]  /*107c0*/  MOV R149, R33 ;  /* 0x0000002100957202 */ /* 0x000fe20000000f00 */
[----:B------:R-:W-:Y:S01]  /*107d0*/  FMUL.FTZ R33, R2, R165 ;  /* 0x000000a502217220 */ /* 0x000fe20000410000 */
[----:B------:R-:W-:Y:S01]  /*107e0*/  MOV R165, R213 ;  /* 0x000000d500a57202 */ /* 0x000fe20000000f00 */
[C---:B------:R-:W-:Y:S01]  /*107f0*/  FMUL.FTZ R86, R0.reuse, R86 ;  /* 0x0000005600567220 */ /* 0x040fe20000410000 */
[----:B------:R-:W1:Y:S01]  /*10800*/  LDSM.16.MT88.4 R44, [R217+0x3100] ;  /* 0x00310000d92c783b */ /* 0x000e620000004200 */
[----:B------:R-:W-:Y:S02]  /*10810*/  FMUL.FTZ R87, R0, R87 ;  /* 0x0000005700577220 */ /* 0x000fe40000410000 */
[C---:B------:R-:W-:Y:S02]  /*10820*/  FMUL.FTZ R88, R2.reuse, R88 ;  /* 0x0000005802587220 */ /* 0x040fe40000410000 */
[----:B------:R-:W-:Y:S02]  /*10830*/  FMUL.FTZ R89, R2, R89 ;  /* 0x0000005902597220 */ /* 0x000fe40000410000 */
[C---:B------:R-:W-:Y:S01]  /*10840*/  FMUL.FTZ R90, R0.reuse, R90 ;  /* 0x0000005a005a7220 */ /* 0x040fe20000410000 */
[----:B------:R-:W1:Y:S01]  /*10850*/  LDSM.16.MT88.4 R140, [R218+0x3100] ;  /* 0x00310000da8c783b */ /* 0x000e620000004200 */
[----:B------:R-:W-:Y:S02]  /*10860*/  FMUL.FTZ R91, R0, R91 ;  /* 0x0000005b005b7220 */ /* 0x000fe40000410000 */
[C---:B------:R-:W-:Y:S02]  /*10870*/  FMUL.FTZ R92, R2.reuse, R92 ;  /* 0x0000005c025c7220 */ /* 0x040fe40000410000 */
[----:B------:R-:W-:Y:S01]  /*10880*/  FMUL.FTZ R93, R2, R93 ;  /* 0x0000005d025d7220 */ /* 0x000fe20000410000 */
[----:B--2---:R-:W-:Y:S01]  /*10890*/  F2FP.BF16.PACK_AB R139, R200, R187 ;  /* 0x000000bbc88b723e */ /* 0x004fe200000010ff */
[----:B------:R-:W-:Y:S01]  /*108a0*/  FMUL.FTZ R4, R2, R136 ;  /* 0x0000008802047220 */ /* 0x000fe20000410000 */
[----:B------:R-:W-:Y:S01]  /*108b0*/  F2FP.BF16.PACK_AB R136, R195, R189 ;  /* 0x000000bdc388723e */ /* 0x000fe200000010ff */
[----:B------:R-:W0:Y:S01]  /*108c0*/  LDGDEPBAR ;  /* 0x00000000000079af */ /* 0x000e220000000000 */
[C---:B------:R-:W-:Y:S02]  /*108d0*/  FMUL.FTZ R94, R0.reuse, R94 ;  /* 0x0000005e005e7220 */ /* 0x040fe40000410000 */
[----:B------:R-:W-:Y:S02]  /*108e0*/  FMUL.FTZ R95, R0, R95 ;  /* 0x0000005f005f7220 */ /* 0x000fe40000410000 */
[C---:B------:R-:W-:Y:S01]  /*108f0*/  FMUL.FTZ R96, R2.reuse, R96 ;  /* 0x0000006002607220 */ /* 0x040fe20000410000 */
[C---:B----4-:R-:W-:Y:S05]  /*10900*/  HMMA.16816.F32.BF16 R4, R136.reuse, R12, R4 ;  /* 0x0000000c8804723c */ /* 0x050fea0000041804 */
[C---:B------:R-:W-:Y:S02]  /*10910*/  FMUL.FTZ R97, R2.reuse, R97 ;  /* 0x0000006102617220 */ /* 0x040fe40000410000 */
[C---:B------:R-:W-:Y:S01]  /*10920*/  FMUL.FTZ R12, R2.reuse, R144 ;  /* 0x00000090020c7220 */ /* 0x040fe20000410000 */
[C---:B------:R-:W-:Y:S04]  /*10930*/  HMMA.16816.F32.BF16 R8, R136.reuse, R14, R8 ;  /* 0x0000000e8808723c */ /* 0x040fe80000041808 */
[C---:B------:R-:W-:Y:S02]  /*10940*/  FMUL.FTZ R13, R2.reuse, R145 ;  /* 0x00000091020d7220 */ /* 0x040fe40000410000 */
[----:B------:R-:W-:Y:S01]  /*10950*/  FMUL.FTZ R40, R2, R172 ;  /* 0x000000ac02287220 */ /* 0x000fe20000410000 */
[----:B------:R-:W-:Y:S01]  /*10960*/  MOV R172, R41 ;  /* 0x0000002900ac7202 */ /* 0x000fe20000000f00 */
[C---:B------:R-:W-:Y:S04]  /*10970*/  FMUL.FTZ R14, R0.reuse, R146 ;  /* 0x00000092000e7220 */ /* 0x040fe80000410000 */
[C---:B------:R-:W-:Y:S02]  /*10980*/  FMUL.FTZ R15, R0.reuse, R147 ;  /* 0x00000093000f7220 */ /* 0x040fe40000410000 */
[----:B------:R-:W2:Y:S01]  /*10990*/  LDSM.16.MT88.4 R144, [R220+0x3100] ;  /* 0x00310000dc90783b */ /* 0x000ea20000004200 */
[C---:B------:R-:W-:Y:S02]  /*109a0*/  FMUL.FTZ R98, R0.reuse, R98 ;  /* 0x0000006200627220 */ /* 0x040fe40000410000 */
[----:B------:R-:W-:Y:S02]  /*109b0*/  FMUL.FTZ R99, R0, R99 ;  /* 0x0000006300637220 */ /* 0x000fe40000410000 */
[C---:B------:R-:W-:Y:S03]  /*109c0*/  HMMA.16816.F32.BF16 R12, R136.reuse, R20, R12 ;  /* 0x00000014880c723c */ /* 0x040fe6000004180c */
[C---:B------:R-:W-:Y:S02]  /*109d0*/  FMUL.FTZ R100, R2.reuse, R100 ;  /* 0x0000006402647220 */ /* 0x040fe40000410000 */
[----:B------:R-:W-:Y:S02]  /*109e0*/  FMUL.FTZ R101, R2, R101 ;  /* 0x0000006502657220 */ /* 0x000fe40000410000 */
[----:B------:R-:W-:Y:S01]  /*109f0*/  FMUL.FTZ R102, R0, R102 ;  /* 0x0000006600667220 */ /* 0x000fe20000410000 */
        /* <DEDUP_REMOVED lines=14> */
[C---:B-1----:R-:W-:Y:S03]  /*10ae0*/  HMMA.16816.F32.BF16 R20, R136.reuse, R28, R20 ;  /* 0x0000001c8814723c */ /* 0x042fe60000041814 */
[----:B------:R-:W-:Y:S01]  /*10af0*/  FMUL.FTZ R25, R2, R157 ;  /* 0x0000009d02197220 */ /* 0x000fe20000410000 */
[----:B------:R-:W-:Y:S01]  /*10b00*/  MOV R156, R51 ;  /* 0x00000033009c7202 */ /* 0x000fe20000000f00 */
[----:B------:R-:W-:Y:S01]  /*10b10*/  FMUL.FTZ R51, R0, R183 ;  /* 0x000000b700337220 */ /* 0x000fe20000410000 */
[----:B------:R-:W-:Y:S01]  /*10b20*/  MOV R157, R195 ;  /* 0x000000c3009d7202 */ /* 0x000fe20000000f00 */
[C---:B------:R-:W-:Y:S01]  /*10b30*/  FMUL.FTZ R29, R2.reuse, R161 ;  /* 0x000000a1021d7220 */ /* 0x040fe20000410000 */
[----:B------:R-:W-:Y:S01]  /*10b40*/  MOV R161, R150 ;  /* 0x0000009600a17202 */ /* 0x000fe20000000f00 */
[C---:B------:R-:W-:Y:S01]  /*10b50*/  FMUL.FTZ R104, R2.reuse, R104 ;  /* 0x0000006802687220 */ /* 0x040fe20000410000 */
[C---:B------:R-:W-:Y:S03]  /*10b60*/  HMMA.16816.F32.BF16 R24, R136.reuse, R30, R24 ;  /* 0x0000001e8818723c */ /* 0x040fe60000041818 */
[----:B------:R-:W-:Y:S01]  /*10b70*/  FMUL.FTZ R28, R2, R160 ;  /* 0x000000a0021c7220 */ /* 0x000fe20000410000 */
[----:B------:R-:W-:Y:S01]  /*10b80*/  MOV R200, R42 ;  /* 0x0000002a00c87202 */ /* 0x000fe20000000f00 */
[C---:B------:R-:W-:Y:S01]  /*10b90*/  FMUL.FTZ R42, R0.reuse, R174 ;  /* 0x000000ae002a7220 */ /* 0x040fe20000410000 */
[----:B------:R-:W-:Y:S01]  /*10ba0*/  MOV R160, R50 ;  /* 0x0000003200a07202 */ /* 0x000fe20000000f00 */
[C---:B------:R-:W-:Y:S01]  /*10bb0*/  FMUL.FTZ R30, R0.reuse, R162 ;  /* 0x000000a2001e7220 */ /* 0x040fe20000410000 */
[----:B------:R-:W-:Y:S01]  /*10bc0*/  MOV R162, R149 ;  /* 0x0000009500a27202 */ /* 0x000fe20000000f00 */
[C---:B------:R-:W-:Y:S01]  /*10bd0*/  FMUL.FTZ R31, R0.reuse, R163 ;  /* 0x000000a3001f7220 */ /* 0x040fe20000410000 */
[----:B------:R-:W1:Y:S02]  /*10be0*/  LDSM.16.MT88.4 R148, [R219+0x3100] ;  /* 0x00310000db94783b */ /* 0x000e640000004200 */
[----:B------:R-:W-:Y:S01]  /*10bf0*/  MOV R163, R152 ;  /* 0x0000009800a37202 */ /* 0x000fe20000000f00 */
[C---:B------:R-:W-:Y:S01]  /*10c00*/  FMUL.FTZ R50, R0.reuse, R182 ;  /* 0x000000b600327220 */ /* 0x040fe20000410000 */
[----:B------:R-:W-:Y:S01]  /*10c10*/  MOV R152, R43 ;  /* 0x0000002b00987202 */ /* 0x000fe20000000f00 */
[----:B------:R-:W-:Y:S01]  /*10c20*/  FMUL.FTZ R43, R0, R175 ;  /* 0x000000af002b7220 */ /* 0x000fe20000410000 */
[C---:B---3--:R-:W-:Y:S03]  /*10c30*/  HMMA.16816.F32.BF16 R28, R136.reuse, R36, R28 ;  /* 0x00000024881c723c */ /* 0x048fe6000004181c */
[----:B------:R-:W-:Y:S01]  /*10c40*/  FMUL.FTZ R105, R2, R105 ;  /* 0x0000006902697220 */ /* 0x000fe20000410000 */
[----:B------:R-:W-:Y:S01]  /*10c50*/  MOV R158, R135 ;  /* 0x00000087009e7202 */ /* 0x000fe20000000f00 */
[----:B------:R-:W-:Y:S01]  /*10c60*/  FMUL.FTZ R106, R0, R106 ;  /* 0x0000006a006a7220 */ /* 0x000fe20000410000 */
[----:B------:R-:W-:Y:S01]  /*10c70*/  MOV R195, R49 ;  /* 0x0000003100c37202 */ /* 0x000fe20000000f00 */
[C---:B------:R-:W-:Y:S01]  /*10c80*/  FMUL.FTZ R49, R2.reuse, R181 ;  /* 0x000000b502317220 */ /* 0x040fe20000410000 */
[C---:B------:R-:W-:Y:S04]  /*10c90*/  HMMA.16816.F32.BF16 R32, R136.reuse, R38, R32 ;  /* 0x000000268820723c */ /* 0x040fe80000041820 */
[----:B------:R-:W-:Y:S01]  /*10ca0*/  FMUL.FTZ R37, R2, R169 ;  /* 0x000000a902257220 */ /* 0x000fe20000410000 */
[----:B------:R-:W-:Y:S01]  /*10cb0*/  MOV R135, R210 ;  /* 0x000000d200877202 */ /* 0x000fe20000000f00 */
[----:B------:R3:W-:Y:S01]  /*10cc0*/  MUFU.EX2 R169, R134 ;  /* 0x0000008600a97308 */ /* 0x0007e20000000800 */
[C---:B------:R-:W-:Y:S02]  /*10cd0*/  FMUL.FTZ R38, R0.reuse, R170 ;  /* 0x000000aa00267220 */ /* 0x040fe40000410000 */
[----:B------:R-:W-:Y:S03]  /*10ce0*/  FMUL.FTZ R39, R0, R171 ;  /* 0x000000ab00277220 */ /* 0x000fe60000410000 */
[----:B------:R-:W-:Y:S01]  /*10cf0*/  FMUL.FTZ R36, R2, R168 ;  /* 0x000000a802247220 */ /* 0x000fe20000410000 */
[----:B------:R-:W-:Y:S01]  /*10d00*/  MOV R168, R211 ;  /* 0x000000d300a87202 */ /* 0x000fe20000000f00 */
[----:B------:R-:W-:Y:S02]  /*10d10*/  FMUL.FTZ R107, R0, R107 ;  /* 0x0000006b006b7220 */ /* 0x000fe40000410000 */
[C---:B------:R-:W-:Y:S02]  /*10d20*/  FMUL.FTZ R108, R2.reuse, R108 ;  /* 0x0000006c026c7220 */ /* 0x040fe40000410000 */
[C---:B------:R-:W-:Y:S01]  /*10d30*/  FMUL.FTZ R109, R2.reuse, R109 ;  /* 0x0000006d026d7220 */ /* 0x040fe20000410000 */
[C---:B------:R-:W-:Y:S03]  /*10d40*/  HMMA.16816.F32.BF16 R36, R136.reuse, R44, R36 ;  /* 0x0000002c8824723c */ /* 0x040fe60000041824 */
        /* <DEDUP_REMOVED lines=8> */
[--C-:B---3--:R-:W-:Y:S02]  /*10dd0*/  FFMA.FTZ R134, R202, c[0x0][0x2d0], -R194.reuse ;  /* 0x0000b400ca867a23 */ /* 0x108fe400000108c2 */
[----:B------:R-:W-:Y:S02]  /*10de0*/  FMUL.FTZ R48, R2, R180 ;  /* 0x000000b402307220 */ /* 0x000fe40000410000 */
[C---:B------:R-:W-:Y:S02]  /*10df0*/  FMUL.FTZ R47, R0.reuse, R179 ;  /* 0x000000b3002f7220 */ /* 0x040fe40000410000 */
[----:B------:R3:W4:Y:S03]  /*10e00*/  MUFU.EX2 R179, R134 ;  /* 0x0000008600b37308 */ /* 0x0007260000000800 */
[C---:B------:R-:W-:Y:S02]  /*10e10*/  FMUL.FTZ R46, R0.reuse, R178 ;  /* 0x000000b2002e7220 */ /* 0x040fe40000410000 */
[----:B------:R-:W-:Y:S02]  /*10e20*/  FMUL.FTZ R111, R0, R111 ;  /* 0x0000006f006f7220 */ /* 0x000fe40000410000 */
[C---:B------:R-:W-:Y:S02]  /*10e30*/  FMUL.FTZ R112, R2.reuse, R112 ;  /* 0x0000007002707220 */ /* 0x040fe40000410000 */
[----:B------:R-:W-:Y:S01]  /*10e40*/  FMUL.FTZ R113, R2, R113 ;  /* 0x0000007102717220 */ /* 0x000fe20000410000 */
[C---:B------:R-:W-:Y:S03]  /*10e50*/  HMMA.16816.F32.BF16 R44, R136.reuse, R140, R44 ;  /* 0x0000008c882c723c */ /* 0x040fe6000004182c */
[C---:B------:R-:W-:Y:S02]  /*10e60*/  FMUL.FTZ R114, R0.reuse, R114 ;  /* 0x0000007200727220 */ /* 0x040fe40000410000 */
[----:B------:R-:W-:Y:S02]  /*10e70*/  FMUL.FTZ R115, R0, R115 ;  /* 0x0000007300737220 */ /* 0x000fe40000410000 */
[C---:B------:R-:W-:Y:S01]  /*10e80*/  FMUL.FTZ R116, R2.reuse, R116 ;  /* 0x0000007402747220 */ /* 0x040fe20000410000 */
[C---:B------:R-:W-:Y:S01]  /*10e90*/  HMMA.16816.F32.BF16 R48, R136.reuse, R142, R48 ;  /* 0x0000008e8830723c */ /* 0x040fe20000041830 */
[----:B------:R-:W4:Y:S03]  /*10ea0*/  LDSM.16.MT88.4 R140, [R217+0x6100] ;  /* 0x00610000d98c783b */ /* 0x000f260000004200 */
[----:B------:R-:W-:Y:S02]  /*10eb0*/  FMUL.FTZ R117, R2, R117 ;  /* 0x0000007502757220 */ /* 0x000fe40000410000 */
[--C-:B---3--:R-:W-:Y:S02]  /*10ec0*/  FFMA.FTZ R134, R203, c[0x0][0x2d0], -R3.reuse ;  /* 0x0000b400cb867a23 */ /* 0x108fe40000010803 */
[C---:B--2---:R-:W-:Y:S02]  /*10ed0*/  HMMA.16816.F32.BF16 R52, R136.reuse, R144, R52 ;  /* 0x000000908834723c */ /* 0x044fe40000041834 */
[----:B------:R2:W-:Y:S02]  /*10ee0*/  MUFU.EX2 R213, R134 ;  /* 0x0000008600d57308 */ /* 0x0005e40000000800 */
[C---:B------:R-:W-:Y:S02]  /*10ef0*/  FMUL.FTZ R118, R0.reuse, R118 ;  /* 0x0000007600767220 */ /* 0x040fe40000410000 */
[----:B------:R-:W-:Y:S02]  /*10f00*/  FMUL.FTZ R119, R0, R119 ;  /* 0x0000007700777220 */ /* 0x000fe40000410000 */
        /* <DEDUP_REMOVED lines=9> */
[--C-:B--2---:R-:W-:Y:S02]  /*10fa0*/  FFMA.FTZ R134, R204, c[0x0][0x2d0], -R3.reuse ;  /* 0x0000b400cc867a23 */ /* 0x104fe40000010803 */
[C---:B------:R-:W-:Y:S02]  /*10fb0*/  FMUL.FTZ R124, R2.reuse, R124 ;  /* 0x0000007c027c7220 */ /* 0x040fe40000410000 */
[----:B------:R2:W1:Y:S01]  /*10fc0*/  MUFU.EX2 R212, R134 ;  /* 0x0000008600d47308 */ /* 0x0004620000000800 */
[C---:B----4-:R-:W-:Y:S03]  /*10fd0*/  HMMA.16816.F32.BF16 R68, R136.reuse, R140, R68 ;  /* 0x0000008c8844723c */ /* 0x050fe60000041844 */
[----:B------:R-:W-:Y:S02]  /*10fe0*/  FMUL.FTZ R125, R2, R125 ;  /* 0x0000007d027d7220 */ /* 0x000fe40000410000 */
[C---:B------:R-:W-:Y:S02]  /*10ff0*/  FMUL.FTZ R126, R0.reuse, R126 ;  /* 0x0000007e007e7220 */ /* 0x040fe40000410000 */
[----:B------:R-:W-:Y:S01]  /*11000*/  FMUL.FTZ R127, R0, R127 ;  /* 0x0000007f007f7220 */ /* 0x000fe20000410000 */
[C---:B------:R-:W-:Y:S01]  /*11010*/  HMMA.16816.F32.BF16 R72, R136.reuse, R142, R72 ;  /* 0x0000008e8848723c */ /* 0x040fe20000041848 */
[----:B------:R-:W4:Y:S03]  /*11020*/  LDSM.16.MT88.4 R140, [R219+0x6100] ;  /* 0x00610000db8c783b */ /* 0x000f260000004200 */
[C---:B------:R-:W-:Y:S02]  /*11030*/  FMUL.FTZ R128, R2.reuse, R128 ;  /* 0x0000008002807220 */ /* 0x040fe40000410000 */
[----:B------:R-:W-:Y:S02]  /*11040*/  FMUL.FTZ R129, R2, R129 ;  /* 0x0000008102817220 */ /* 0x000fe40000410000 */
[C---:B---3--:R-:W-:Y:S04]  /*11050*/  HMMA.16816.F32.BF16 R76, R136.reuse, R144, R76 ;  /* 0x00000090884c723c */ /* 0x048fe8000004184c */
[C---:B------:R-:W-:Y:S02]  /*11060*/  FMUL.FTZ R130, R0.reuse, R130 ;  /* 0x0000008200827220 */ /* 0x040fe40000410000 */
[----:B------:R-:W-:Y:S02]  /*11070*/  FMUL.FTZ R131, R0, R131 ;  /* 0x0000008300837220 */ /* 0x000fe40000410000 */
[C---:B------:R-:W-:Y:S01]  /*11080*/  HMMA.16816.F32.BF16 R80, R136.reuse, R146, R80 ;  /* 0x000000928850723c */ /* 0x040fe20000041850 */
[----:B------:R-:W3:Y:S03]  /*11090*/  LDSM.16.MT88.4 R144, [R217+0x9100] ;  /* 0x00910000d990783b */ /* 0x000ee60000004200 */
[--C-:B--2---:R-:W-:Y:S02]  /*110a0*/  FFMA.FTZ R134, R205, c[0x0][0x2d0], -R194.reuse ;  /* 0x0000b400cd867a23 */ /* 0x104fe400000108c2 */
[--C-:B------:R-:W-:Y:S02]  /*110b0*/  FFMA.FTZ R135, R135, c[0x0][0x2d0], -R194.reuse ;  /* 0x0000b40087877a23 */ /* 0x100fe400000108c2 */
[C---:B-1----:R-:W-:Y:S01]  /*110c0*/  HMMA.16816.F32.BF16 R84, R136.reuse, R148, R84 ;  /* 0x000000948854723c */ /* 0x042fe20000041854 */
[----:B------:R1:W-:Y:S03]  /*110d0*/  MUFU.EX2 R178, R134 ;  /* 0x0000008600b27308 */ /* 0x0003e60000000800 */
[--C-:B------:R-:W-:Y:S04]  /*110e0*/  FFMA.FTZ R184, R184, c[0x0][0x2d0], -R3.reuse ;  /* 0x0000b400b8b87a23 */ /* 0x100fe80000010803 */
[C---:B------:R-:W-:Y:S01]  /*110f0*/  HMMA.16816.F32.BF16 R88, R136.reuse, R150, R88 ;  /* 0x000000968858723c */ /* 0x040fe20000041858 */
[----:B------:R-:W2:Y:S02]  /*11100*/  LDSM.16.MT88.4 R148, [R218+0x9100] ;  /* 0x00910000da94783b */ /* 0x000ea40000004200 */
[----:B------:R3:W-:Y:S05]  /*11110*/  MUFU.EX2 R171, R135 ;  /* 0x0000008700ab7308 */ /* 0x0007ea0000000800 */
[C---:B----4-:R-:W-:Y:S08]  /*11120*/  HMMA.16816.F32.BF16 R92, R136.reuse, R140, R92 ;  /* 0x0000008c885c723c */ /* 0x050ff0000004185c */
[C---:B------:R-:W-:Y:S01]  /*11130*/  HMMA.16816.F32.BF16 R96, R136.reuse, R142, R96 ;  /* 0x0000008e8860723c */ /* 0x040fe20000041860 */
[----:B------:R-:W4:Y:S03]  /*11140*/  LDSM.16.MT88.4 R140, [R220+0x9100] ;  /* 0x00910000dc8c783b */ /* 0x000f260000004200 */
[--C-:B-1----:R-:W-:Y:S04]  /*11150*/  FFMA.FTZ R134, R206, c[0x0][0x2d0], -R194.reuse ;  /* 0x0000b400ce867a23 */ /* 0x102fe800000108c2 */
[C---:B---3--:R-:W-:Y:S01]  /*11160*/  HMMA.16816.F32.BF16 R100, R136.reuse, R144, R100 ;  /* 0x000000908864723c */ /* 0x048fe20000041864 */
[----:B------:R1:W3:Y:S03]  /*11170*/  MUFU.EX2 R177, R134 ;  /* 0x0000008600b17308 */ /* 0x0002e60000000800 */
[--C-:B------:R-:W-:Y:S02]  /*11180*/  FFMA.FTZ R135, R195, c[0x0][0x2d0], -R194.reuse ;  /* 0x0000b400c3877a23 */ /* 0x100fe400000108c2 */
[--C-:B------:R-:W-:Y:S02]  /*11190*/  FFMA.FTZ R195, R197, c[0x0][0x2d0], -R194.reuse ;  /* 0x0000b400c5c37a23 */ /* 0x100fe400000108c2 */
[C---:B------:R-:W-:Y:S01]  /*111a0*/  HMMA.16816.F32.BF16 R104, R136.reuse, R146, R104 ;  /* 0x000000928868723c */ /* 0x040fe20000041868 */
[----:B------:R-:W3:Y:S03]  /*111b0*/  LDSM.16.MT88.4 R144, [R219+0x9100] ;  /* 0x00910000db90783b */ /* 0x000ee60000004200 */
[----:B------:R-:W-:Y:S04]  /*111c0*/  MUFU.EX2 R195, R195 ;  /* 0x000000c300c37308 */ /* 0x000fe80000000800 */
[C---:B--2---:R-:W-:Y:S08]  /*111d0*/  HMMA.16816.F32.BF16 R108, R136.reuse, R148, R108 ;  /* 0x00000094886c723c */ /* 0x044ff0000004186c */
[C---:B------:R-:W-:Y:S01]  /*111e0*/  HMMA.16816.F32.BF16 R112, R136.reuse, R150, R112 ;  /* 0x000000968870723c */ /* 0x040fe20000041870 */
[----:B------:R-:W2:Y:S03]  /*111f0*/  LDSM.16.MT88.4 R148, [R217+0x900] ;  /* 0x00090000d994783b */ /* 0x000ea60000004200 */
[--C-:B-1----:R-:W-:Y:S04]  /*11200*/  FFMA.FTZ R134, R207, c[0x0][0x2d0], -R3.reuse ;  /* 0x0000b400cf867a23 */ /* 0x102fe80000010803 */
[----:B------:R1:W-:Y:S01]  /*11210*/  MUFU.EX2 R211, R134 ;  /* 0x0000008600d37308 */ /* 0x0003e20000000800 */
[C---:B----4-:R-:W-:Y:S08]  /*11220*/  HMMA.16816.F32.BF16 R116, R136.reuse, R140, R116 ;  /* 0x0000008c8874723c */ /* 0x050ff00000041874 */
[C---:B------:R-:W-:Y:S01]  /*11230*/  HMMA.16816.F32.BF16 R120, R136.reuse, R142, R120 ;  /* 0x0000008e8878723c */ /* 0x040fe20000041878 */
[----:B------:R-:W4:Y:S07]  /*11240*/  LDSM.16.MT88.4 R140, [R218+0x900] ;  /* 0x00090000da8c783b */ /* 0x000f2e0000004200 */
[C---:B---3--:R-:W-:Y:S04]  /*11250*/  HMMA.16816.F32.BF16 R124, R136.reuse, R144, R124 ;  /* 0x00000090887c723c */ /* 0x048fe8000004187c */
[--C-:B-1----:R-:W-:Y:S04]  /*11260*/  FFMA.FTZ R134, R208, c[0x0][0x2d0], -R3.reuse ;  /* 0x0000b400d0867a23 */ /* 0x102fe80000010803 */
[----:B------:R-:W-:Y:S01]  /*11270*/  HMMA.16816.F32.BF16 R128, R136, R146, R128 ;  /* 0x000000928880723c */ /* 0x000fe20000041880 */
[----:B------:R-:W1:Y:S01]  /*11280*/  LDSM.16.MT88.4 R144, [R220+0x900] ;  /* 0x00090000dc90783b */ /* 0x000e620000004200 */
[----:B------:R-:W3:Y:S05]  /*11290*/  MUFU.EX2 R210, R134 ;  /* 0x0000008600d27308 */ /* 0x000eea0000000800 */
[----:B------:R-:W-:Y:S02]  /*112a0*/  F2FP.BF16.PACK_AB R136, R179, R169 ;  /* 0x000000a9b388723e */ /* 0x000fe400000010ff */
[----:B------:R-:W-:Y:S03]  /*112b0*/  F2FP.BF16.PACK_AB R137, R212, R213 ;  /* 0x000000d5d489723e */ /* 0x000fe600000010ff */
[----:B------:R-:W-:Y:S02]  /*112c0*/  F2FP.BF16.PACK_AB R138, R177, R178 ;  /* 0x000000b2b18a723e */ /* 0x000fe400000010ff */
[----:B---3--:R-:W-:Y:S01]  /*112d0*/  F2FP.BF16.PACK_AB R139, R210, R211 ;  /* 0x000000d3d28b723e */ /* 0x008fe200000010ff */
[--C-:B------:R-:W-:Y:S04]  /*112e0*/  FFMA.FTZ R134, R209, c[0x0][0x2d0], -R194.reuse ;  /* 0x0000b400d1867a23 */ /* 0x100fe800000108c2 */
[----:B------:R3:W-:Y:S02]  /*112f0*/  MUFU.EX2 R176, R134 ;  /* 0x0000008600b07308 */ /* 0x0007e40000000800 */
[C---:B--2---:R-:W-:Y:S08]  /*11300*/  HMMA.16816.F32.BF16 R4, R136.reuse, R148, R4 ;  /* 0x000000948804723c */ /* 0x044ff00000041804 */
[C---:B------:R-:W-:Y:S01]  /*11310*/  HMMA.16816.F32.BF16 R8, R136.reuse, R150, R8 ;  /* 0x000000968808723c */ /* 0x040fe20000041808 */
[----:B------:R-:W2:Y:S07]  /*11320*/  LDSM.16.MT88.4 R148, [R219+0x900] ;  /* 0x00090000db94783b */ /* 0x000eae0000004200 */
[C---:B----4-:R-:W-:Y:S04]  /*11330*/  HMMA.16816.F32.BF16 R12, R136.reuse, R140, R12 ;  /* 0x0000008c880c723c */ /* 0x050fe8000004180c */
[--C-:B---3--:R-:W-:Y:S04]  /*11340*/  FFMA.FTZ R134, R214, c[0x0][0x2d0], -R194.reuse ;  /* 0x0000b400d6867a23 */ /* 0x108fe800000108c2 */
        /* <DEDUP_REMOVED lines=8> */
[----:B------:R2:W-:Y:S01]  /*113d0*/  MUFU.EX2 R207, R134 ;  /* 0x0000008600cf7308 */ /* 0x0005e20000000800 */
[C---:B------:R-:W-:Y:S01]  /*113e0*/  HMMA.16816.F32.BF16 R32, R136.reuse, R150, R32 ;  /* 0x000000968820723c */ /* 0x040fe20000041820 */
[----:B------:R-:W4:Y:S07]  /*113f0*/  LDSM.16.MT88.4 R148, [R220+0x3900] ;  /* 0x00390000dc94783b */ /* 0x000f2e0000004200 */
[C---:B---3--:R-:W-:Y:S08]  /*11400*/  HMMA.16816.F32.BF16 R36, R136.reuse, R140, R36 ;  /* 0x0000008c8824723c */ /* 0x048ff00000041824 */
[C---:B------:R-:W-:Y:S01]  /*11410*/  HMMA.16816.F32.BF16 R40, R136.reuse, R142, R40 ;  /* 0x0000008e8828723c */ /* 0x040fe20000041828 */
[----:B------:R-:W3:Y:S03]  /*11420*/  LDSM.16.MT88.4 R140, [R219+0x3900] ;  /* 0x00390000db8c783b */ /* 0x000ee60000004200 */
[--C-:B--2---:R-:W-:Y:S04]  /*11430*/  FFMA.FTZ R134, R252, c[0x0][0x2d0], -R3.reuse ;  /* 0x0000b400fc867a23 */ /* 0x104fe80000010803 */
[C---:B-1----:R-:W-:Y:S01]  /*11440*/  HMMA.16816.F32.BF16 R44, R136.reuse, R144, R44 ;  /* 0x00000090882c723c */ /* 0x042fe2000004182c */
[----:B------:R1:W-:Y:S07]  /*11450*/  MUFU.EX2 R206, R134 ;  /* 0x0000008600ce7308 */ /* 0x0003ee0000000800 */
[C---:B------:R-:W-:Y:S01]  /*11460*/  HMMA.16816.F32.BF16 R48, R136.reuse, R146, R48 ;  /* 0x000000928830723c */ /* 0x040fe20000041830 */
[----:B------:R-:W2:Y:S07]  /*11470*/  LDSM.16.MT88.4 R144, [R217+0x6900] ;  /* 0x00690000d990783b */ /* 0x000eae0000004200 */
[C---:B----4-:R-:W-:Y:S08]  /*11480*/  HMMA.16816.F32.BF16 R52, R136.reuse, R148, R52 ;  /* 0x000000948834723c */ /* 0x050ff00000041834 */
[C---:B------:R-:W-:Y:S01]  /*11490*/  HMMA.16816.F32.BF16 R56, R136.reuse, R150, R56 ;  /* 0x000000968838723c */ /* 0x040fe20000041838 */
[----:B------:R-:W4:Y:S03]  /*114a0*/  LDSM.16.MT88.4 R148, [R218+0x6900] ;  /* 0x00690000da94783b */ /* 0x000f260000004200 */
[--C-:B-1----:R-:W-:Y:S04]  /*114b0*/  FFMA.FTZ R134, R173, c[0x0][0x2d0], -R194.reuse ;  /* 0x0000b400ad867a23 */ /* 0x102fe800000108c2 */
[C---:B---3--:R-:W-:Y:S01]  /*114c0*/  HMMA.16816.F32.BF16 R60, R136.reuse, R140, R60 ;  /* 0x0000008c883c723c */ /* 0x048fe2000004183c */
[----:B------:R1:W3:Y:S07]  /*114d0*/  MUFU.EX2 R174, R134 ;  /* 0x0000008600ae7308 */ /* 0x0002ee0000000800 */
[C---:B------:R-:W-:Y:S01]  /*114e0*/  HMMA.16816.F32.BF16 R64, R136.reuse, R142, R64 ;  /* 0x0000008e8840723c */ /* 0x040fe20000041840 */
[----:B------:R-:W3:Y:S07]  /*114f0*/  LDSM.16.MT88.4 R140, [R220+0x6900] ;  /* 0x00690000dc8c783b */ /* 0x000eee0000004200 */
        /* <DEDUP_REMOVED lines=10> */
[C---:B------:R-:W-:Y:S01]  /*115a0*/  HMMA.16816.F32.BF16 R88, R136.reuse, R142, R88 ;  /* 0x0000008e8858723c */ /* 0x040fe20000041858 */
[----:B------:R-:W1:Y:S01]  /*115b0*/  LDSM.16.MT88.4 R140, [R218+0x9900] ;  /* 0x00990000da8c783b */ /* 0x000e620000004200 */
[----:B------:R3:W1:Y:S06]  /*115c0*/  MUFU.EX2 R204, R134 ;  /* 0x0000008600cc7308 */ /* 0x00066c0000000800 */
[C---:B--2---:R-:W-:Y:S08]  /*115d0*/  HMMA.16816.F32.BF16 R92, R136.reuse, R144, R92 ;  /* 0x00000090885c723c */ /* 0x044ff0000004185c */
[C---:B------:R-:W-:Y:S01]  /*115e0*/  HMMA.16816.F32.BF16 R96, R136.reuse, R146, R96 ;  /* 0x000000928860723c */ /* 0x040fe20000041860 */
[----:B------:R-:W2:Y:S07]  /*115f0*/  LDSM.16.MT88.4 R144, [R220+0x9900] ;  /* 0x00990000dc90783b */ /* 0x000eae0000004200 */
[C---:B----4-:R-:W-:Y:S04]  /*11600*/  HMMA.16816.F32.BF16 R100, R136.reuse, R148, R100 ;  /* 0x000000948864723c */ /* 0x050fe80000041864 */
[--C-:B---3--:R-:W-:Y:S04]  /*11610*/  FFMA.FTZ R134, R167, c[0x0][0x2d0], -R194.reuse ;  /* 0x0000b400a7867a23 */ /* 0x108fe800000108c2 */
[----:B------:R3:W-:Y:S01]  /*11620*/  MUFU.EX2 R180, R134 ;  /* 0x0000008600b47308 */ /* 0x0007e20000000800 */
[C---:B------:R-:W-:Y:S01]  /*11630*/  HMMA.16816.F32.BF16 R104, R136.reuse, R150, R104 ;  /* 0x000000968868723c */ /* 0x040fe20000041868 */
[----:B------:R-:W4:Y:S07]  /*11640*/  LDSM.16.MT88.4 R148, [R219+0x9900] ;  /* 0x00990000db94783b */ /* 0x000f2e0000004200 */
[C---:B-1----:R-:W-:Y:S08]  /*11650*/  HMMA.16816.F32.BF16 R108, R136.reuse, R140, R108 ;  /* 0x0000008c886c723c */ /* 0x042ff0000004186c */
[C---:B------:R-:W-:Y:S01]  /*11660*/  HMMA.16816.F32.BF16 R112, R136.reuse, R142, R112 ;  /* 0x0000008e8870723c */ /* 0x040fe20000041870 */
[----:B------:R-:W1:Y:S03]  /*11670*/  LDSM.16.MT88.4 R140, [R217+0x1100] ;  /* 0x00110000d98c783b */ /* 0x000e660000004200 */
[--C-:B---3--:R-:W-:Y:S04]  /*11680*/  FFMA.FTZ R134, R166, c[0x0][0x2d0], -R194.reuse ;  /* 0x0000b400a6867a23 */ /* 0x108fe800000108c2 */
[C---:B--2---:R-:W-:Y:S01]  /*11690*/  HMMA.16816.F32.BF16 R116, R136.reuse, R144, R116 ;  /* 0x000000908874723c */ /* 0x044fe20000041874 */
[----:B------:R2:W3:Y:S07]  /*116a0*/  MUFU.EX2 R252, R134 ;  /* 0x0000008600fc7308 */ /* 0x0004ee0000000800 */
[C---:B------:R-:W-:Y:S01]  /*116b0*/  HMMA.16816.F32.BF16 R120, R136.reuse, R146, R120 ;  /* 0x000000928878723c */ /* 0x040fe20000041878 */
[----:B------:R-:W3:Y:S07]  /*116c0*/  LDSM.16.MT88.4 R144, [R218+0x1100] ;  /* 0x00110000da90783b */ /* 0x000eee0000004200 */
[C---:B----4-:R-:W-:Y:S08]  /*116d0*/  HMMA.16816.F32.BF16 R124, R136.reuse, R148, R124 ;  /* 0x00000094887c723c */ /* 0x050ff0000004187c */
[----:B------:R-:W-:Y:S01]  /*116e0*/  HMMA.16816.F32.BF16 R128, R136, R150, R128 ;  /* 0x000000968880723c */ /* 0x000fe20000041880 */
[----:B------:R-:W4:Y:S03]  /*116f0*/  LDSM.16.MT88.4 R148, [R220+0x1100] ;  /* 0x00110000dc94783b */ /* 0x000f260000004200 */
[--C-:B--2---:R-:W-:Y:S03]  /*11700*/  FFMA.FTZ R134, R200, c[0x0][0x2d0], -R3.reuse ;  /* 0x0000b400c8867a23 */ /* 0x104fe60000010803 */
[----:B------:R-:W-:Y:S01]  /*11710*/  F2FP.BF16.PACK_AB R138, R174, R171 ;  /* 0x000000abae8a723e */ /* 0x000fe200000010ff */
[----:B------:R2:W-:Y:S01]  /*11720*/  MUFU.EX2 R200, R134 ;  /* 0x0000008600c87308 */ /* 0x0005e20000000800 */
[----:B------:R-:W-:Y:S03]  /*11730*/  F2FP.BF16.PACK_AB R136, R170, R176 ;  /* 0x000000b0aa88723e */ /* 0x000fe600000010ff */
[----:B------:R-:W-:Y:S02]  /*11740*/  F2FP.BF16.PACK_AB R137, R206, R207 ;  /* 0x000000cfce89723e */ /* 0x000fe400000010ff */
[----:B------:R-:W-:Y:S07]  /*11750*/  F2FP.BF16.PACK_AB R139, R204, R203 ;  /* 0x000000cbcc8b723e */ /* 0x000fee00000010ff */
[C---:B-1----:R-:W-:Y:S08]  /*11760*/  HMMA.16816.F32.BF16 R4, R136.reuse, R140, R4 ;  /* 0x0000008c8804723c */ /* 0x042ff00000041804 */
[C---:B------:R-:W-:Y:S01]  /*11770*/  HMMA.16816.F32.BF16 R8, R136.reuse, R142, R8 ;  /* 0x0000008e8808723c */ /* 0x040fe20000041808 */
[----:B------:R-:W1:Y:S03]  /*11780*/  LDSM.16.MT88.4 R140, [R219+0x1100] ;  /* 0x00110000db8c783b */ /* 0x000e660000004200 */
[--C-:B--2---:R-:W-:Y:S04]  /*11790*/  FFMA.FTZ R134, R165, c[0x0][0x2d0], -R3.reuse ;  /* 0x0000b400a5867a23 */ /* 0x104fe80000010803 */
[C---:B---3--:R-:W-:Y:S01]  /*117a0*/  HMMA.16816.F32.BF16 R12, R136.reuse, R144, R12 ;  /* 0x00000090880c723c */ /* 0x048fe2000004180c */
[----:B------:R2:W3:Y:S07]  /*117b0*/  MUFU.EX2 R201, R134 ;  /* 0x0000008600c97308 */ /* 0x0004ee0000000800 */
[C---:B------:R-:W-:Y:S01]  /*117c0*/  HMMA.16816.F32.BF16 R16, R136.reuse, R146, R16 ;  /* 0x000000928810723c */ /* 0x040fe20000041810 */
[----:B------:R-:W3:Y:S07]  /*117d0*/  LDSM.16.MT88.4 R144, [R217+0x4100] ;  /* 0x00410000d990783b */ /* 0x000eee0000004200 */
[C---:B----4-:R-:W-:Y:S08]  /*117e0*/  HMMA.16816.F32.BF16 R20, R136.reuse, R148, R20 ;  /* 0x000000948814723c */ /* 0x050ff00000041814 */
[C---:B------:R-:W-:Y:S01]  /*117f0*/  HMMA.16816.F32.BF16 R24, R136.reuse, R150, R24 ;  /* 0x000000968818723c */ /* 0x040fe20000041818 */
[----:B------:R-:W4:Y:S03]  /*11800*/  LDSM.16.MT88.4 R148, [R218+0x4100] ;  /* 0x00410000da94783b */ /* 0x000f260000004200 */
[--C-:B--2---:R-:W-:Y:S04]  /*11810*/  FFMA.FTZ R134, R164, c[0x0][0x2d0], -R194.reuse ;  /* 0x0000b400a4867a23 */ /* 0x104fe800000108c2 */
[----:B------:R2:W-:Y:S01]  /*11820*/  MUFU.EX2 R215, R134 ;  /* 0x0000008600d77308 */ /* 0x0005e20000000800 */
[C---:B-1----:R-:W-:Y:S01]  /*11830*/  HMMA.16816.F32.BF16 R28, R136.reuse, R140, R28 ;  /* 0x0000008c881c723c */ /* 0x042fe2000004181c */
[----:B------:R-:W-:Y:S07]  /*11840*/  LDSM.16.MT88.4 R164, [R219+0x2900] ;  /* 0x00290000dba4783b */ /* 0x000fee0000004200 */
[C---:B------:R-:W-:Y:S01]  /*11850*/  HMMA.16816.F32.BF16 R32, R136.reuse, R142, R32 ;  /* 0x0000008e8820723c */ /* 0x040fe20000041820 */
[----:B------:R-:W1:Y:S07]  /*11860*/  LDSM.16.MT88.4 R140, [R220+0x4100] ;  /* 0x00410000dc8c783b */ /* 0x000e6e0000004200 */
[C---:B---3--:R-:W-:Y:S04]  /*11870*/  HMMA.16816.F32.BF16 R36, R136.reuse, R144, R36 ;  /* 0x000000908824723c */ /* 0x048fe80000041824 */
[--C-:B--2---:R-:W-:Y:S04]  /*11880*/  FFMA.FTZ R134, R163, c[0x0][0x2d0], -R194.reuse ;  /* 0x0000b400a3867a23 */ /* 0x104fe800000108c2 */
[C---:B------:R-:W-:Y:S01]  /*11890*/  HMMA.16816.F32.BF16 R40, R136.reuse, R146, R40 ;  /* 0x000000928828723c */ /* 0x040fe20000041828 */
[----:B------:R-:W2:Y:S01]  /*118a0*/  LDSM.16.MT88.4 R144, [R219+0x4100] ;  /* 0x00410000db90783b */ /* 0x000ea20000004200 */
[----:B------:R3:W2:Y:S06]  /*118b0*/  MUFU.EX2 R214, R134 ;  /* 0x0000008600d67308 */ /* 0x0006ac0000000800 */
[C---:B----4-:R-:W-:Y:S01]  /*118c0*/  HMMA.16816.F32.BF16 R44, R136.reuse, R148, R44 ;  /* 0x00000094882c723c */ /* 0x050fe2000004182c */
[----:B------:R-:W4:Y:S07]  /*118d0*/  LDL.LU R163, [R1+0x8] ;  /* 0x0000080001a37983 */ /* 0x000f2e0000300800 */
[C---:B------:R-:W-:Y:S01]  /*118e0*/  HMMA.16816.F32.BF16 R48, R136.reuse, R150, R48 ;  /* 0x000000968830723c */ /* 0x040fe20000041830 */
[----:B------:R-:W2:Y:S07]  /*118f0*/  LDSM.16.MT88.4 R148, [R217+0x7100] ;  /* 0x00710000d994783b */ /* 0x000eae0000004200 */
[C---:B-1----:R-:W-:Y:S04]  /*11900*/  HMMA.16816.F32.BF16 R52, R136.reuse, R140, R52 ;  /* 0x0000008c8834723c */ /* 0x042fe80000041834 */
[--C-:B---3--:R-:W-:Y:S04]  /*11910*/  FFMA.FTZ R134, R199, c[0x0][0x2d0], -R3.reuse ;  /* 0x0000b400c7867a23 */ /* 0x108fe80000010803 */
[----:B------:R1:W-:Y:S01]  /*11920*/  MUFU.EX2 R199, R134 ;  /* 0x0000008600c77308 */ /* 0x0003e20000000800 */
[C---:B------:R-:W-:Y:S01]  /*11930*/  HMMA.16816.F32.BF16 R56, R136.reuse, R142, R56 ;  /* 0x0000008e8838723c */ /* 0x040fe20000041838 */
[----:B------:R-:W3:Y:S07]  /*11940*/  LDSM.16.MT88.4 R140, [R218+0x7100] ;  /* 0x00710000da8c783b */ /* 0x000eee0000004200 */
[C---:B--2---:R-:W-:Y:S08]  /*11950*/  HMMA.16816.F32.BF16 R60, R136.reuse, R144, R60 ;  /* 0x00000090883c723c */ /* 0x044ff0000004183c */
[C---:B------:R-:W-:Y:S01]  /*11960*/  HMMA.16816.F32.BF16 R64, R136.reuse, R146, R64 ;  /* 0x000000928840723c */ /* 0x040fe20000041840 */
[----:B------:R-:W2:Y:S03]  /*11970*/  LDSM.16.MT88.4 R144, [R220+0x7100] ;  /* 0x00710000dc90783b */ /* 0x000ea60000004200 */
[--C-:B-1----:R-:W-:Y:S04]  /*11980*/  FFMA.FTZ R134, R162, c[0x0][0x2d0], -R3.reuse ;  /* 0x0000b400a2867a23 */ /* 0x102fe80000010803 */
[C---:B------:R-:W-:Y:S04]  /*11990*/  HMMA.16816.F32.BF16 R68, R136.reuse, R148, R68 ;  /* 0x000000948844723c */ /* 0x040fe80000041844 */
[----:B------:R-:W-:Y:S02]  /*119a0*/  MOV R162, R198 ;  /* 0x000000c600a27202 */ /* 0x000fe40000000f00 */
[----:B------:R1:W1:Y:S02]  /*119b0*/  MUFU.EX2 R198, R134 ;  /* 0x0000008600c67308 */ /* 0x0002640000000800 */
[C---:B------:R-:W-:Y:S01]  /*119c0*/  HMMA.16816.F32.BF16 R72, R136.reuse, R150, R72 ;  /* 0x000000968848723c */ /* 0x040fe20000041848 */
[----:B------:R-:W2:Y:S07]  /*119d0*/  LDSM.16.MT88.4 R148, [R219+0x7100] ;  /* 0x00710000db94783b */ /* 0x000eae0000004200 */
[C---:B---3--:R-:W-:Y:S08]  /*119e0*/  HMMA.16816.F32.BF16 R76, R136.reuse, R140, R76 ;  /* 0x0000008c884c723c */ /* 0x048ff0000004184c */
[C---:B------:R-:W-:Y:S01]  /*119f0*/  HMMA.16816.F32.BF16 R80, R136.reuse, R142, R80 ;  /* 0x0000008e8850723c */ /* 0x040fe20000041850 */
[----:B------:R-:W3:Y:S03]  /*11a00*/  LDSM.16.MT88.4 R140, [R217+0xa100] ;  /* 0x00a10000d98c783b */ /* 0x000ee60000004200 */
[--C-:B-1----:R-:W-:Y:S04]  /*11a10*/  FFMA.FTZ R134, R162, c[0x0][0x2d0], -R194.reuse ;  /* 0x0000b400a2867a23 */ /* 0x102fe800000108c2 */
[C---:B--2---:R-:W-:Y:S01]  /*11a20*/  HMMA.16816.F32.BF16 R84, R136.reuse, R144, R84 ;  /* 0x000000908854723c */ /* 0x044fe20000041854 */
[----:B------:R-:W2:Y:S01]  /*11a30*/  LDL.LU R162, [R1+0xc] ;  /* 0x00000c0001a27983 */ /* 0x000ea20000300800 */
[----:B------:R1:W-:Y:S06]  /*11a40*/  MUFU.EX2 R209, R134 ;  /* 0x0000008600d17308 */ /* 0x0003ec0000000800 */
[C---:B------:R-:W-:Y:S01]  /*11a50*/  HMMA.16816.F32.BF16 R88, R136.reuse, R146, R88 ;  /* 0x000000928858723c */ /* 0x040fe20000041858 */
[----:B------:R-:W3:Y:S07]  /*11a60*/  LDSM.16.MT88.4 R144, [R218+0xa100] ;  /* 0x00a10000da90783b */ /* 0x000eee0000004200 */
[C---:B------:R-:W-:Y:S08]  /*11a70*/  HMMA.16816.F32.BF16 R92, R136.reuse, R148, R92 ;  /* 0x00000094885c723c */ /* 0x040ff0000004185c */
[C---:B------:R-:W-:Y:S01]  /*11a80*/  HMMA.16816.F32.BF16 R96, R136.reuse, R150, R96 ;  /* 0x000000968860723c */ /* 0x040fe20000041860 */
[----:B------:R-:W3:Y:S03]  /*11a90*/  LDSM.16.MT88.4 R148, [R220+0xa100] ;  /* 0x00a10000dc94783b */ /* 0x000ee60000004200 */
[--C-:B-1----:R-:W-:Y:S01]  /*11aa0*/  FFMA.FTZ R134, R161, c[0x0][0x2d0], -R194.reuse ;  /* 0x0000b400a1867a23 */ /* 0x102fe200000108c2 */
[----:B------:R-:W-:Y:S02]  /*11ab0*/  MOV R161, R159 ;  /* 0x0000009f00a17202 */ /* 0x000fe40000000f00 */
[----:B------:R-:W-:Y:S01]  /*11ac0*/  MOV R159, R157 ;  /* 0x0000009d009f7202 */ /* 0x000fe20000000f00 */
[----:B------:R1:W-:Y:S01]  /*11ad0*/  MUFU.EX2 R208, R134 ;  /* 0x0000008600d07308 */ /* 0x0003e20000000800 */
[C---:B---3--:R-:W-:Y:S03]  /*11ae0*/  HMMA.16816.F32.BF16 R100, R136.reuse, R140, R100 ;  /* 0x0000008c8864723c */ /* 0x048fe60000041864 */
[----:B------:R-:W-:Y:S02]  /*11af0*/  MOV R157, R192 ;  /* 0x000000c0009d7202 */ /* 0x000fe40000000f00 */
[----:B------:R-:W-:Y:S03]  /*11b00*/  MOV R173, R161 ;  /* 0x000000a100ad7202 */ /* 0x000fe60000000f00 */
[C---:B------:R-:W-:Y:S01]  /*11b10*/  HMMA.16816.F32.BF16 R104, R136.reuse, R142, R104 ;  /* 0x0000008e8868723c */ /* 0x040fe20000041868 */
[----:B------:R-:W3:Y:S07]  /*11b20*/  LDSM.16.MT88.4 R140, [R219+0xa100] ;  /* 0x00a10000db8c783b */ /* 0x000eee0000004200 */
[C---:B------:R-:W-:Y:S04]  /*11b30*/  HMMA.16816.F32.BF16 R108, R136.reuse, R144, R108 ;  /* 0x00000090886c723c */ /* 0x040fe8000004186c */
[--C-:B-1----:R-:W-:Y:S04]  /*11b40*/  FFMA.FTZ R134, R152, c[0x0][0x2d0], -R3.reuse ;  /* 0x0000b40098867a23 */ /* 0x102fe80000010803 */
[C---:B------:R-:W-:Y:S01]  /*11b50*/  HMMA.16816.F32.BF16 R112, R136.reuse, R146, R112 ;  /* 0x000000928870723c */ /* 0x040fe20000041870 */
[----:B------:R-:W1:Y:S03]  /*11b60*/  LDSM.16.MT88.4 R144, [R217+0x1900] ;  /* 0x00190000d990783b */ /* 0x000e660000004200 */
[----:B------:R-:W-:Y:S02]  /*11b70*/  MOV R152, R193 ;  /* 0x000000c100987202 */ /* 0x000fe40000000f00 */
[----:B------:R3:W-:Y:S02]  /*11b80*/  MUFU.EX2 R193, R134 ;  /* 0x0000008600c17308 */ /* 0x0007e40000000800 */
[C---:B------:R-:W-:Y:S08]  /*11b90*/  HMMA.16816.F32.BF16 R116, R136.reuse, R148, R116 ;  /* 0x000000948874723c */ /* 0x040ff00000041874 */
[C---:B------:R-:W-:Y:S01]  /*11ba0*/  HMMA.16816.F32.BF16 R120, R136.reuse, R150, R120 ;  /* 0x000000968878723c */ /* 0x040fe20000041878 */
[----:B------:R-:W1:Y:S07]  /*11bb0*/  LDSM.16.MT88.4 R148, [R218+0x1900] ;  /* 0x00190000da94783b */ /* 0x000e6e0000004200 */
[C---:B---3--:R-:W-:Y:S04]  /*11bc0*/  HMMA.16816.F32.BF16 R124, R136.reuse, R140, R124 ;  /* 0x0000008c887c723c */ /* 0x048fe8000004187c */
[--C-:B------:R-:W-:Y:S01]  /*11bd0*/  FFMA.FTZ R134, R160, c[0x0][0x2d0], -R3.reuse ;  /* 0x0000b400a0867a23 */ /* 0x100fe20000010803 */
[----:B------:R-:W-:Y:S03]  /*11be0*/  MOV R160, R158 ;  /* 0x0000009e00a07202 */ /* 0x000fe60000000f00 */
[----:B------:R-:W-:Y:S01]  /*11bf0*/  HMMA.16816.F32.BF16 R128, R136, R142, R128 ;  /* 0x0000008e8880723c */ /* 0x000fe20000041880 */
[----:B------:R-:W3:Y:S01]  /*11c00*/  LDSM.16.MT88.4 R140, [R220+0x1900] ;  /* 0x00190000dc8c783b */ /* 0x000ee20000004200 */
[----:B------:R1:W-:Y:S02]  /*11c10*/  MUFU.EX2 R192, R134 ;  /* 0x0000008600c07308 */ /* 0x0003e40000000800 */
[----:B------:R-:W-:Y:S02]  /*11c20*/  MOV R158, R155 ;  /* 0x0000009b009e7202 */ /* 0x000fe40000000f00 */
[----:B------:R-:W-:Y:S02]  /*11c30*/  MOV R175, R160 ;  /* 0x000000a000af7202 */ /* 0x000fe40000000f00 */
[----:B------:R-:W-:Y:S04]  /*11c40*/  F2FP.BF16.PACK_AB R136, R252, R180 ;  /* 0x000000b4fc88723e */ /* 0x000fe800000010ff */
[----:B------:R-:W-:Y:S02]  /*11c50*/  F2FP.BF16.PACK_AB R137, R201, R200 ;  /* 0x000000c8c989723e */ /* 0x000fe400000010ff */
[----:B------:R-:W-:Y:S02]  /*11c60*/  F2FP.BF16.PACK_AB R138, R214, R215 ;  /* 0x000000d7d68a723e */ /* 0x000fe400000010ff */
[----:B------:R-:W-:Y:S02]  /*11c70*/  F2FP.BF16.PACK_AB R139, R198, R199 ;  /* 0x000000c7c68b723e */ /* 0x000fe400000010ff */
[----:B------:R-:W-:Y:S02]  /*11c80*/  MOV R160, R159 ;  /* 0x0000009f00a07202 */ /* 0x000fe40000000f00 */
[----:B------:R-:W-:Y:S03]  /*11c90*/  MOV R161, R158 ;  /* 0x0000009e00a17202 */ /* 0x000fe60000000f00 */
[C---:B-1----:R-:W-:Y:S03]  /*11ca0*/  HMMA.16816.F32.BF16 R4, R136.reuse, R144, R4 ;  /* 0x000000908804723c */ /* 0x042fe60000041804 */
[--C-:B------:R-:W-:Y:S01]  /*11cb0*/  FFMA.FTZ R134, R154, c[0x0][0x2d0], -R194.reuse ;  /* 0x0000b4009a867a23 */ /* 0x100fe200000108c2 */
[----:B------:R-:W-:Y:S03]  /*11cc0*/  MOV R181, R161 ;  /* 0x000000a100b57202 */ /* 0x000fe60000000f00 */
[----:B------:R1:W-:Y:S01]  /*11cd0*/  MUFU.EX2 R205, R134 ;  /* 0x0000008600cd7308 */ /* 0x0003e20000000800 */
[C---:B------:R-:W-:Y:S01]  /*11ce0*/  HMMA.16816.F32.BF16 R8, R136.reuse, R146, R8 ;  /* 0x000000928808723c */ /* 0x040fe20000041808 */
[----:B------:R-:W3:Y:S07]  /*11cf0*/  LDSM.16.MT88.4 R144, [R219+0x1900] ;  /* 0x00190000db90783b */ /* 0x000eee0000004200 */
[C---:B------:R-:W-:Y:S08]  /*11d00*/  HMMA.16816.F32.BF16 R12, R136.reuse, R148, R12 ;  /* 0x00000094880c723c */ /* 0x040ff0000004180c */
[C---:B------:R-:W-:Y:S01]  /*11d10*/  HMMA.16816.F32.BF16 R16, R136.reuse, R150, R16 ;  /* 0x000000968810723c */ /* 0x040fe20000041810 */
[----:B------:R-:W3:Y:S03]  /*11d20*/  LDSM.16.MT88.4 R148, [R217+0x4900] ;  /* 0x00490000d994783b */ /* 0x000ee60000004200 */
[--C-:B-1----:R-:W-:Y:S04]  /*11d30*/  FFMA.FTZ R134, R153, c[0x0][0x2d0], -R194.reuse ;  /* 0x0000b40099867a23 */ /* 0x102fe800000108c2 */
[C---:B---3--:R-:W-:Y:S01]  /*11d40*/  HMMA.16816.F32.BF16 R20, R136.reuse, R140, R20 ;  /* 0x0000008c8814723c */ /* 0x048fe20000041814 */
[----:B------:R1:W-:Y:S07]  /*11d50*/  MUFU.EX2 R202, R134 ;  /* 0x0000008600ca7308 */ /* 0x0003ee0000000800 */
[C---:B------:R-:W-:Y:S01]  /*11d60*/  HMMA.16816.F32.BF16 R24, R136.reuse, R142, R24 ;  /* 0x0000008e8818723c */ /* 0x040fe20000041818 */
[----:B------:R-:W3:Y:S07]  /*11d70*/  LDSM.16.MT88.4 R140, [R218+0x4900] ;  /* 0x00490000da8c783b */ /* 0x000eee0000004200 */
[C---:B------:R-:W-:Y:S08]  /*11d80*/  HMMA.16816.F32.BF16 R28, R136.reuse, R144, R28 ;  /* 0x00000090881c723c */ /* 0x040ff0000004181c */
[C---:B------:R-:W-:Y:S01]  /*11d90*/  HMMA.16816.F32.BF16 R32, R136.reuse, R146, R32 ;  /* 0x000000928820723c */ /* 0x040fe20000041820 */
[----:B------:R-:W4:Y:S03]  /*11da0*/  LDSM.16.MT88.4 R144, [R220+0x4900] ;  /* 0x00490000dc90783b */ /* 0x000f260000004200 */
[--C-:B-1----:R-:W-:Y:S04]  /*11db0*/  FFMA.FTZ R134, R191, c[0x0][0x2d0], -R3.reuse ;  /* 0x0000b400bf867a23 */ /* 0x102fe80000010803 */
[C---:B------:R-:W-:Y:S01]  /*11dc0*/  HMMA.16816.F32.BF16 R36, R136.reuse, R148, R36 ;  /* 0x000000948824723c */ /* 0x040fe20000041824 */
[----:B------:R1:W-:Y:S07]  /*11dd0*/  MUFU.EX2 R191, R134 ;  /* 0x0000008600bf7308 */ /* 0x0003ee0000000800 */
[C---:B------:R-:W-:Y:S01]  /*11de0*/  HMMA.16816.F32.BF16 R40, R136.reuse, R150, R40 ;  /* 0x000000968828723c */ /* 0x040fe20000041828 */
[----:B------:R-:W4:Y:S07]  /*11df0*/  LDSM.16.MT88.4 R148, [R219+0x4900] ;  /* 0x00490000db94783b */ /* 0x000f2e0000004200 */
[C---:B---3--:R-:W-:Y:S08]  /*11e00*/  HMMA.16816.F32.BF16 R44, R136.reuse, R140, R44 ;  /* 0x0000008c882c723c */ /* 0x048ff0000004182c */
[C---:B------:R-:W-:Y:S01]  /*11e10*/  HMMA.16816.F32.BF16 R48, R136.reuse, R142, R48 ;  /* 0x0000008e8830723c */ /* 0x040fe20000041830 */
[----:B------:R-:W3:Y:S03]  /*11e20*/  LDSM.16.MT88.4 R140, [R217+0x7900] ;  /* 0x00790000d98c783b */ /* 0x000ee60000004200 */
[----:B-1----:R-:W-:Y:S04]  /*11e30*/  FFMA.FTZ R134, R190, c[0x0][0x2d0], -R3 ;  /* 0x0000b400be867a23 */ /* 0x002fe80000010803 */
[----:B------:R1:W-:Y:S01]  /*11e40*/  MUFU.EX2 R190, R134 ;  /* 0x0000008600be7308 */ /* 0x0003e20000000800 */
[C---:B----4-:R-:W-:Y:S08]  /*11e50*/  HMMA.16816.F32.BF16 R52, R136.reuse, R144, R52 ;  /* 0x000000908834723c */ /* 0x050ff00000041834 */
[C---:B------:R-:W-:Y:S01]  /*11e60*/  HMMA.16816.F32.BF16 R56, R136.reuse, R146, R56 ;  /* 0x000000928838723c */ /* 0x040fe20000041838 */
[----:B------:R-:W4:Y:S03]  /*11e70*/  LDSM.16.MT88.4 R144, [R218+0x7900] ;  /* 0x00790000da90783b */ /* 0x000f260000004200 */
[----:B------:R-:W-:Y:S01]  /*11e80*/  FFMA.FTZ R2, R2, R163, R189 ;  /* 0x000000a302027223 */ /* 0x000fe200000100bd */
[----:B------:R-:W-:Y:S03]  /*11e90*/  MOV R163, R156 ;  /* 0x0000009c00a37202 */ /* 0x000fe60000000f00 */
[C---:B------:R-:W-:Y:S04]  /*11ea0*/  HMMA.16816.F32.BF16 R60, R136.reuse, R148, R60 ;  /* 0x00000094883c723c */ /* 0x040fe8000004183c */
[--C-:B-1----:R-:W-:Y:S04]  /*11eb0*/  FFMA.FTZ R134, R152, c[0x0][0x2d0], -R194.reuse ;  /* 0x0000b40098867a23 */ /* 0x102fe800000108c2 */
[C---:B------:R-:W-:Y:S01]  /*11ec0*/  HMMA.16816.F32.BF16 R64, R136.reuse, R150, R64 ;  /* 0x000000968840723c */ /* 0x040fe20000041840 */
[----:B------:R-:W1:Y:S01]  /*11ed0*/  LDSM.16.MT88.4 R148, [R220+0x7900] ;  /* 0x00790000dc94783b */ /* 0x000e620000004200 */
[----:B------:R-:W-:Y:S02]  /*11ee0*/  MUFU.EX2 R197, R134 ;  /* 0x0000008600c57308 */ /* 0x000fe40000000800 */
[----:B------:R-:W-:Y:S04]  /*11ef0*/  FFMA.FTZ R194, R196, c[0x0][0x2d0], -R194 ;  /* 0x0000b400c4c27a23 */ /* 0x000fe800000108c2 */
[C---:B---3--:R-:W-:Y:S01]  /*11f00*/  HMMA.16816.F32.BF16 R68, R136.reuse, R140, R68 ;  /* 0x0000008c8844723c */ /* 0x048fe20000041844 */
[----:B------:R-:W-:Y:S03]  /*11f10*/  LDSM.16.MT88.4 R152, [R220+0x2100] ;  /* 0x00210000dc98783b */ /* 0x000fe60000004200 */
[----:B------:R-:W-:Y:S04]  /*11f20*/  MUFU.EX2 R194, R194 ;  /* 0x000000c200c27308 */ /* 0x000fe80000000800 */
[C---:B------:R-:W-:Y:S01]  /*11f30*/  HMMA.16816.F32.BF16 R72, R136.reuse, R142, R72 ;  /* 0x0000008e8848723c */ /* 0x040fe20000041848 */
[----:B------:R-:W3:Y:S05]  /*11f40*/  LDSM.16.MT88.4 R140, [R219+0x7900] ;  /* 0x00790000db8c783b */ /* 0x000eea0000004200 */
[----:B------:R-:W3:Y:S02]  /*11f50*/  MUFU.EX2 R196, R135 ;  /* 0x0000008700c47308 */ /* 0x000ee40000000800 */
[C---:B----4-:R-:W-:Y:S08]  /*11f60*/  HMMA.16816.F32.BF16 R76, R136.reuse, R144, R76 ;  /* 0x00000090884c723c */ /* 0x050ff0000004184c */
[C---:B------:R-:W-:Y:S01]  /*11f70*/  HMMA.16816.F32.BF16 R80, R136.reuse, R146, R80 ;  /* 0x000000928850723c */ /* 0x040fe20000041850 */
[----:B------:R-:W4:Y:S01]  /*11f80*/  LDSM.16.MT88.4 R144, [R217+0xa900] ;  /* 0x00a90000d990783b */ /* 0x000f220000004200 */
[----:B------:R3:W-:Y:S06]  /*11f90*/  MUFU.EX2 R135, R184 ;  /* 0x000000b800877308 */ /* 0x0007ec0000000800 */
[C---:B-1----:R-:W-:Y:S08]  /*11fa0*/  HMMA.16816.F32.BF16 R84, R136.reuse, R148, R84 ;  /* 0x000000948854723c */ /* 0x042ff00000041854 */
[C---:B------:R-:W-:Y:S01]  /*11fb0*/  HMMA.16816.F32.BF16 R88, R136.reuse, R150, R88 ;  /* 0x000000968858723c */ /* 0x040fe20000041858 */
[----:B------:R-:W1:Y:S07]  /*11fc0*/  LDSM.16.MT88.4 R148, [R218+0xa900] ;  /* 0x00a90000da94783b */ /* 0x000e6e0000004200 */
[C---:B---3--:R-:W-:Y:S04]  /*11fd0*/  HMMA.16816.F32.BF16 R92, R136.reuse, R140, R92 ;  /* 0x0000008c885c723c */ /* 0x048fe8000004185c */
[----:B------:R-:W-:Y:S04]  /*11fe0*/  F2FP.BF16.PACK_AB R184, R196, R197 ;  /* 0x000000c5c4b8723e */ /* 0x000fe800000010ff */
[C---:B------:R-:W-:Y:S01]  /*11ff0*/  HMMA.16816.F32.BF16 R96, R136.reuse, R142, R96 ;  /* 0x0000008e8860723c */ /* 0x040fe20000041860 */
[----:B------:R-:W3:Y:S03]  /*12000*/  LDSM.16.MT88.4 R140, [R220+0xa900] ;  /* 0x00a90000dc8c783b */ /* 0x000ee60000004200 */
[----:B--2---:R-:W-:Y:S01]  /*12010*/  FFMA.FTZ R168, R0, R162, R186 ;  /* 0x000000a200a87223 */ /* 0x004fe200000100ba */
[----:B------:R-:W-:Y:S01]  /*12020*/  MOV R162, R157 ;  /* 0x0000009d00a27202 */ /* 0x000fe20000000f00 */
[--C-:B------:R-:W-:Y:S01]  /*12030*/  FFMA.FTZ R0, R163, c[0x0][0x2d0], -R3.reuse ;  /* 0x0000b400a3007a23 */ /* 0x100fe20000010803 */
[----:B------:R-:W-:Y:S01]  /*12040*/  F2FP.BF16.PACK_AB R186, R194, R195 ;  /* 0x000000c3c2ba723e */ /* 0x000fe200000010ff */
[C---:B----4-:R-:W-:Y:S01]  /*12050*/  HMMA.16816.F32.BF16 R100, R136.reuse, R144, R100 ;  /* 0x000000908864723c */ /* 0x050fe20000041864 */
[----:B------:R-:W-:Y:S01]  /*12060*/  LDSM.16.MT88.4 R156, [R218+0x5100] ;  /* 0x00510000da9c783b */ /* 0x000fe20000004200 */
[----:B------:R2:W-:Y:S02]  /*12070*/  MUFU.EX2 R189, R0 ;  /* 0x0000000000bd7308 */ /* 0x0005e40000000800 */
[----:B------:R-:W-:Y:S04]  /*12080*/  MOV R172, R162 ;  /* 0x000000a200ac7202 */ /* 0x000fe80000000f00 */
[C---:B------:R-:W-:Y:S01]  /*12090*/  HMMA.16816.F32.BF16 R104, R136.reuse, R146, R104 ;  /* 0x000000928868723c */ /* 0x040fe20000041868 */
[----:B------:R-:W4:Y:S07]  /*120a0*/  LDSM.16.MT88.4 R144, [R219+0xa900] ;  /* 0x00a90000db90783b */ /* 0x000f2e0000004200 */
[C---:B-1----:R-:W-:Y:S08]  /*120b0*/  HMMA.16816.F32.BF16 R108, R136.reuse, R148, R108 ;  /* 0x00000094886c723c */ /* 0x042ff0000004186c */
[C---:B------:R-:W-:Y:S01]  /*120c0*/  HMMA.16816.F32.BF16 R112, R136.reuse, R150, R112 ;  /* 0x000000968870723c */ /* 0x040fe20000041870 */
[----:B------:R-:W1:Y:S03]  /*120d0*/  LDSM.16.MT88.4 R148, [R217+0x2100] ;  /* 0x00210000d994783b */ /* 0x000e660000004200 */
[--C-:B--2---:R-:W-:Y:S02]  /*120e0*/  FFMA.FTZ R0, R188, c[0x0][0x2d0], -R3.reuse ;  /* 0x0000b400bc007a23 */ /* 0x104fe40000010803 */
[----:B------:R-:W-:Y:S02]  /*120f0*/  FFMA.FTZ R3, R185, c[0x0][0x2d0], -R3 ;  /* 0x0000b400b9037a23 */ /* 0x000fe40000010803 */
[C---:B---3--:R-:W-:Y:S01]  /*12100*/  HMMA.16816.F32.BF16 R116, R136.reuse, R140, R116 ;  /* 0x0000008c8874723c */ /* 0x048fe20000041874 */
[----:B------:R2:W3:Y:S07]  /*12110*/  MUFU.EX2 R188, R0 ;  /* 0x0000000000bc7308 */ /* 0x0004ee0000000800 */
[C---:B------:R-:W-:Y:S01]  /*12120*/  HMMA.16816.F32.BF16 R120, R136.reuse, R142, R120 ;  /* 0x0000008e8878723c */ /* 0x040fe20000041878 */
[----:B------:R-:W1:Y:S02]  /*12130*/  LDSM.16.MT88.4 R140, [R218+0x2100] ;  /* 0x00210000da8c783b */ /* 0x000e640000004200 */
[----:B------:R1:W1:Y:S05]  /*12140*/  MUFU.EX2 R134, R3 ;  /* 0x0000000300867308 */ /* 0x00026a0000000800 */
[C---:B----4-:R-:W-:Y:S08]  /*12150*/  HMMA.16816.F32.BF16 R124, R136.reuse, R144, R124 ;  /* 0x00000090887c723c */ /* 0x050ff0000004187c */
[----:B------:R-:W-:Y:S01]  /*12160*/  HMMA.16816.F32.BF16 R128, R136, R146, R128 ;  /* 0x000000928880723c */ /* 0x000fe20000041880 */
[----:B------:R-:W4:Y:S03]  /*12170*/  LDSM.16.MT88.4 R144, [R219+0x2100] ;  /* 0x00210000db90783b */ /* 0x000f260000004200 */
[----:B--2---:R-:W-:Y:S01]  /*12180*/  FADD.FTZ R0, R160, R2 ;  /* 0x00000002a0007221 */ /* 0x004fe20000010000 */
[----:B---3--:R-:W-:Y:S01]  /*12190*/  F2FP.BF16.PACK_AB R185, R188, R189 ;  /* 0x000000bdbcb9723e */ /* 0x008fe200000010ff */
[----:B------:R-:W-:Y:S01]  /*121a0*/  FADD.FTZ R2, R175, R168 ;  /* 0x000000a8af027221 */ /* 0x000fe20000010000 */
[----:B------:R-:W-:Y:S01]  /*121b0*/  F2FP.BF16.PACK_AB R136, R208, R209 ;  /* 0x000000d1d088723e */ /* 0x000fe200000010ff */
[----:B------:R-:W-:Y:S01]  /*121c0*/  FADD.FTZ R0, R173, R0 ;  /* 0x00000000ad007221 */ /* 0x000fe20000010000 */
[----:B------:R-:W-:Y:S01]  /*121d0*/  F2FP.BF16.PACK_AB R137, R192, R193 ;  /* 0x000000c1c089723e */ /* 0x000fe200000010ff */
[----:B------:R-:W-:Y:S02]  /*121e0*/  LDSM.16.MT88.4 R160, [R220+0x2900] ;  /* 0x00290000dca0783b */ /* 0x000fe40000004200 */
[----:B------:R-:W-:Y:S01]  /*121f0*/  F2FP.BF16.PACK_AB R138, R202, R205 ;  /* 0x000000cdca8a723e */ /* 0x000fe200000010ff */
[----:B------:R-:W-:Y:S01]  /*12200*/  FADD.FTZ R0, R172, R0 ;  /* 0x00000000ac007221 */ /* 0x000fe20000010000 */
[----:B------:R-:W-:Y:S01]  /*12210*/  F2FP.BF16.PACK_AB R139, R190, R191 ;  /* 0x000000bfbe8b723e */ /* 0x000fe200000010ff */
[----:B------:R-:W-:Y:S01]  /*12220*/  FADD.FTZ R2, R187, R2 ;  /* 0x00000002bb027221 */ /* 0x000fe20000010000 */
[----:B------:R-:W-:Y:S02]  /*12230*/  MOV R168, R174 ;  /* 0x000000ae00a87202 */ /* 0x000fe40000000f00 */
[----:B------:R-:W-:Y:S01]  /*12240*/  LDSM.16.MT88.4 R172, [R217+0x5900] ;  /* 0x00590000d9ac783b */ /* 0x000fe20000004200 */
[----:B-1----:R-:W-:Y:S01]  /*12250*/  FADD.FTZ R3, R181, R2 ;  /* 0x00000002b5037221 */ /* 0x002fe20000010000 */
[----:B------:R-:W-:Y:S01]  /*12260*/  F2FP.BF16.PACK_AB R187, R134, R135 ;  /* 0x0000008786bb723e */ /* 0x000fe200000010ff */
[C---:B------:R-:W-:Y:S03]  /*12270*/  HMMA.16816.F32.BF16 R4, R136.reuse, R148, R4 ;  /* 0x000000948804723c */ /* 0x040fe60000041804 */
[----:B------:R-:W-:Y:S01]  /*12280*/  FADD.FTZ R2, R169, R0 ;  /* 0x00000000a9027221 */ /* 0x000fe20000010000 */
[----:B------:R-:W-:Y:S02]  /*12290*/  MOV R0, R180 ;  /* 0x000000b400007202 */ /* 0x000fe40000000f00 */
[----:B------:R-:W-:Y:S02]  /*122a0*/  LDSM.16.MT88.4 R180, [R218+0x5900] ;  /* 0x00590000dab4783b */ /* 0x000fe40000004200 */
[C---:B------:R-:W-:Y:S06]  /*122b0*/  HMMA.16816.F32.BF16 R8, R136.reuse, R150, R8 ;  /* 0x000000968808723c */ /* 0x040fec0000041808 */
[----:B------:R-:W1:Y:S02]  /*122c0*/  LDSM.16.MT88.4 R148, [R217+0x5100] ;  /* 0x00510000d994783b */ /* 0x000e640000004200 */
[C---:B------:R-:W-:Y:S08]  /*122d0*/  HMMA.16816.F32.BF16 R12, R136.reuse, R140, R12 ;  /* 0x0000008c880c723c */ /* 0x040ff0000004180c */
[C---:B------:R-:W-:Y:S01]  /*122e0*/  HMMA.16816.F32.BF16 R16, R136.reuse, R142, R16 ;  /* 0x0000008e8810723c */ /* 0x040fe20000041810 */
[----:B------:R-:W2:Y:S07]  /*122f0*/  LDSM.16.MT88.4 R140, [R220+0x5100] ;  /* 0x00510000dc8c783b */ /* 0x000eae0000004200 */
[C---:B------:R-:W-:Y:S08]  /*12300*/  HMMA.16816.F32.BF16 R20, R136.reuse, R152, R20 ;  /* 0x000000988814723c */ /* 0x040ff00000041814 */
        /* <DEDUP_REMOVED lines=8> */
[C---:B------:R-:W-:Y:S08]  /*12390*/  HMMA.16816.F32.BF16 R44, R136.reuse, R156, R44 ;  /* 0x0000009c882c723c */ /* 0x040ff0000004182c */
[C---:B------:R-:W-:Y:S01]  /*123a0*/  HMMA.16816.F32.BF16 R48, R136.reuse, R158, R48 ;  /* 0x0000009e8830723c */ /* 0x040fe20000041830 */
[----:B------:R-:W1:Y:S07]  /*123b0*/  LDSM.16.MT88.4 R156, [R220+0x8100] ;  /* 0x00810000dc9c783b */ /* 0x000e6e0000004200 */
[C---:B--2---:R-:W-:Y:S08]  /*123c0*/  HMMA.16816.F32.BF16 R52, R136.reuse, R140, R52 ;  /* 0x0000008c8834723c */ /* 0x044ff00000041834 */
[C---:B------:R-:W-:Y:S01]  /*123d0*/  HMMA.16816.F32.BF16 R56, R136.reuse, R142, R56 ;  /* 0x0000008e8838723c */ /* 0x040fe20000041838 */
[----:B------:R-:W2:Y:S07]  /*123e0*/  LDSM.16.MT88.4 R140, [R219+0x8100] ;  /* 0x00810000db8c783b */ /* 0x000eae0000004200 */
[C---:B---3--:R-:W-:Y:S08]  /*123f0*/  HMMA.16816.F32.BF16 R60, R136.reuse, R152, R60 ;  /* 0x00000098883c723c */ /* 0x048ff0000004183c */
[C---:B------:R-:W-:Y:S01]  /*12400*/  HMMA.16816.F32.BF16 R64, R136.reuse, R154, R64 ;  /* 0x0000009a8840723c */ /* 0x040fe20000041840 */
[----:B------:R-:W-:Y:S07]  /*12410*/  LDSM.16.MT88.4 R152, [R218+0xb100] ;  /* 0x00b10000da98783b */ /* 0x000fee0000004200 */
[C---:B----4-:R-:W-:Y:S08]  /*12420*/  HMMA.16816.F32.BF16 R68, R136.reuse, R144, R68 ;  /* 0x000000908844723c */ /* 0x050ff00000041844 */
        /* <DEDUP_REMOVED lines=11> */
[C---:B---3--:R-:W-:Y:S08]  /*124e0*/  HMMA.16816.F32.BF16 R100, R136.reuse, R144, R100 ;  /* 0x000000908864723c */ /* 0x048ff00000041864 */
[C---:B------:R-:W-:Y:S08]  /*124f0*/  HMMA.16816.F32.BF16 R104, R136.reuse, R146, R104 ;  /* 0x000000928868723c */ /* 0x040ff00000041868 */
[C---:B------:R-:W-:Y:S08]  /*12500*/  HMMA.16816.F32.BF16 R108, R136.reuse, R152, R108 ;  /* 0x00000098886c723c */ /* 0x040ff0000004186c */
[C---:B------:R-:W-:Y:S01]  /*12510*/  HMMA.16816.F32.BF16 R112, R136.reuse, R154, R112 ;  /* 0x0000009a8870723c */ /* 0x040fe20000041870 */
[----:B------:R-:W3:Y:S07]  /*12520*/  LDSM.16.MT88.4 R152, [R218+0x2900] ;  /* 0x00290000da98783b */ /* 0x000eee0000004200 */
[C---:B-1----:R-:W-:Y:S08]  /*12530*/  HMMA.16816.F32.BF16 R116, R136.reuse, R148, R116 ;  /* 0x000000948874723c */ /* 0x042ff00000041874 */
[C---:B------:R-:W-:Y:S08]  /*12540*/  HMMA.16816.F32.BF16 R120, R136.reuse, R150, R120 ;  /* 0x000000968878723c */ /* 0x040ff00000041878 */
[C---:B----4-:R-:W-:Y:S08]  /*12550*/  HMMA.16816.F32.BF16 R124, R136.reuse, R156, R124 ;  /* 0x0000009c887c723c */ /* 0x050ff0000004187c */
[----:B------:R-:W-:Y:S08]  /*12560*/  HMMA.16816.F32.BF16 R128, R136, R158, R128 ;  /* 0x0000009e8880723c */ /* 0x000ff00000041880 */
[C---:B--2---:R-:W-:Y:S01]  /*12570*/  HMMA.16816.F32.BF16 R136, R184.reuse, R140, R4 ;  /* 0x0000008cb888723c */ /* 0x044fe20000041804 */
[----:B------:R-:W1:Y:S07]  /*12580*/  LDSM.16.MT88.4 R4, [R220+0x5900] ;  /* 0x00590000dc04783b */ /* 0x000e6e0000004200 */
[C---:B------:R-:W-:Y:S01]  /*12590*/  HMMA.16816.F32.BF16 R140, R184.reuse, R142, R8 ;  /* 0x0000008eb88c723c */ /* 0x040fe20000041808 */
[----:B------:R-:W2:Y:S07]  /*125a0*/  LDSM.16.MT88.4 R8, [R219+0x5900] ;  /* 0x00590000db08783b */ /* 0x000eae0000004200 */
[C---:B---3--:R-:W-:Y:S01]  /*125b0*/  HMMA.16816.F32.BF16 R144, R184.reuse, R152, R12 ;  /* 0x00000098b890723c */ /* 0x048fe2000004180c */
        /* <DEDUP_REMOVED lines=9> */
[C---:B------:R-:W-:Y:S07]  /*12650*/  HMMA.16816.F32.BF16 R164, R184.reuse, R166, R32 ;  /* 0x000000a6b8a4723c */ /* 0x040fee0000041820 */
[----:B------:R-:W-:Y:S02]  /*12660*/  MOV R34, R168 ;  /* 0x000000a800227202 */ /* 0x000fe40000000f00 */
[----:B------:R-:W-:Y:S03]  /*12670*/  MOV R33, R171 ;  /* 0x000000ab00217202 */ /* 0x000fe60000000f00 */
[----:B------:R-:W-:Y:S02]  /*12680*/  MOV R32, R170 ;  /* 0x000000aa00207202 */ /* 0x000fe40000000f00 */
[C---:B------:R-:W-:Y:S03]  /*12690*/  HMMA.16816.F32.BF16 R168, R184.reuse, R172, R36 ;  /* 0x000000acb8a8723c */ /* 0x040fe60000041824 */
[----:B------:R-:W-:Y:S01]  /*126a0*/  MOV R35, R0 ;  /* 0x0000000000237202 */ /* 0x000fe20000000f00 */
[----:B------:R-:W-:Y:S03]  /*126b0*/  FADD.FTZ R0, R213, R3 ;  /* 0x00000003d5007221 */ /* 0x000fe60000010000 */
[----:B------:R-:W-:Y:S01]  /*126c0*/  MOV R36, R179 ;  /* 0x000000b300247202 */ /* 0x000fe20000000f00 */
[C---:B------:R-:W-:Y:S04]  /*126d0*/  HMMA.16816.F32.BF16 R172, R184.reuse, R174, R40 ;  /* 0x000000aeb8ac723c */ /* 0x040fe80000041828 */
[----:B------:R-:W-:Y:S01]  /*126e0*/  MOV R37, R178 ;  /* 0x000000b200257202 */ /* 0x000fe20000000f00 */
[----:B------:R-:W-:Y:S01]  /*126f0*/  FADD.FTZ R2, R36, R2 ;  /* 0x0000000224027221 */ /* 0x000fe20000010000 */
[----:B------:R-:W-:Y:S01]  /*12700*/  MOV R38, R177 ;  /* 0x000000b100267202 */ /* 0x000fe20000000f00 */
[----:B------:R-:W-:Y:S01]  /*12710*/  FADD.FTZ R0, R212, R0 ;  /* 0x00000000d4007221 */ /* 0x000fe20000010000 */
[----:B------:R-:W-:Y:S01]  /*12720*/  MOV R39, R176 ;  /* 0x000000b000277202 */ /* 0x000fe20000000f00 */
        /* <DEDUP_REMOVED lines=42> */
[----:B------:R-:W-:Y:S04]  /*129d0*/  FADD.FTZ R0, R191, R0 ;  /* 0x00000000bf007221 */ /* 0x000fe80000010000 */
        /* <DEDUP_REMOVED lines=11> */
[----:B------:R-:W-:Y:S01]  /*12a90*/  FADD.FTZ R0, R135, R3 ;  /* 0x0000000387007221 */ /* 0x000fe20000010000 */
[----:B------:R-:W-:Y:S01]  /*12aa0*/  MOV R135, R132 ;  /* 0x0000008400877202 */ /* 0x000fe20000000f00 */
[C---:B------:R-:W-:Y:S01]  /*12ab0*/  HMMA.16816.F32.BF16 R112, R184.reuse, R6, R112 ;  /* 0x00000006b870723c */ /* 0x040fe20000041870 */
[----:B------:R1:W-:Y:S03]  /*12ac0*/  STL [R1+0x8], R2 ;  /* 0x0000080201007387 */ /* 0x0003e60000100800 */
[----:B------:R-:W-:Y:S01]  /*12ad0*/  FADD.FTZ R0, R134, R0 ;  /* 0x0000000086007221 */ /* 0x000fe20000010000 */
[----:B------:R-:W-:Y:S03]  /*12ae0*/  MOV R134, R133 ;  /* 0x0000008500867202 */ /* 0x000fe60000000f00 */
[C---:B--2---:R-:W-:Y:S01]  /*12af0*/  HMMA.16816.F32.BF16 R116, R184.reuse, R8, R116 ;  /* 0x00000008b874723c */ /* 0x044fe20000041874 */
[----:B------:R1:W-:Y:S07]  /*12b00*/  STL [R1+0xc], R0 ;  /* 0x00000c0001007387 */ /* 0x0003ee0000100800 */
[C---:B------:R-:W-:Y:S08]  /*12b10*/  HMMA.16816.F32.BF16 R120, R184.reuse, R10, R120 ;  /* 0x0000000ab878723c */ /* 0x040ff00000041878 */
[C---:B---3--:R-:W-:Y:S08]  /*12b20*/  HMMA.16816.F32.BF16 R124, R184.reuse, R12, R124 ;  /* 0x0000000cb87c723c */ /* 0x048ff0000004187c */
[----:B------:R-:W-:Y:S01]  /*12b30*/  HMMA.16816.F32.BF16 R128, R184, R14, R128 ;  /* 0x0000000eb880723c */ /* 0x000fe20000041880 */
[----:B------:R-:W-:-:S07]  /*12b40*/  @P0 BRA `(.L_x_1359) ;  /* 0xffffb2f000000947 */ /* 0x000fce000383ffff */
.L_x_1358:
[----:B------:R-:W2:Y:S04]  /*12b50*/  LDL.LU R4, [R1+0x8] ;  /* 0x0000080001047983 */ /* 0x000ea80000300800 */
        /* <DEDUP_REMOVED lines=156> */
.L_x_1348:
        /* <DEDUP_REMOVED lines=184> */
.L_x_1361:
        /* <DEDUP_REMOVED lines=150> */
.L_x_1363:
[----:B--234-:R-:W-:Y:S05]  /*14a00*/  BSYNC B0 ;  /* 0x0000000000007941 */ /* 0x01cfea0003800000 */
.L_x_1362:
        /* <DEDUP_REMOVED lines=30> */
.L_x_1365:
[----:B------:R-:W-:Y:S05]  /*14bf0*/  BSYNC B0 ;  /* 0x0000000000007941 */ /* 0x000fea0003800000 */
.L_x_1364:
        /* <DEDUP_REMOVED lines=30> */
.L_x_1367:
[----:B------:R-:W-:Y:S05]  /*14de0*/  BSYNC B0 ;  /* 0x0000000000007941 */ /* 0x000fea0003800000 */
.L_x_1366:
        /* <DEDUP_REMOVED lines=31> */
.L_x_1360:
        /* <DEDUP_REMOVED lines=19> */
.L_x_1368:
        /* <DEDUP_REMOVED lines=42> */
.L_x_1370:
[----:B------:R-:W-:Y:S05]  /*153b0*/  BSYNC B0 ;  /* 0x0000000000007941 */ /* 0x000fea0003800000 */
.L_x_1369:
        /* <DEDUP_REMOVED lines=73> */
.L_x_1372:
[----:B------:R-:W-:Y:S05]  /*15850*/  BSYNC B0 ;  /* 0x0000000000007941 */ /* 0x000fea0003800000 */
.L_x_1371:
        /* <DEDUP_REMOVED lines=27> */
.L_x_1374:
[----:B------:R-:W-:Y:S05]  /*15a10*/  BSYNC B0 ;  /* 0x0000000000007941 */ /* 0x000fea0003800000 */
.L_x_1373:
        /* <DEDUP_REMOVED lines=27> */
.L_x_1376:
[----:B------:R-:W-:Y:S05]  /*15bd0*/  BSYNC B0 ;  /* 0x0000000000007941 */ /* 0x000fea0003800000 */
.L_x_1375:
        /* <DEDUP_REMOVED lines=28> */
.L_x_1377:
        /* <DEDUP_REMOVED lines=14> */
.L_x_1551:


//--------------------- .text._ZN7cutlass13device_kernelIN5flash19enable_sm80_to_sm89INS1_16FlashAttnFwdSm80INS1_25CollectiveMainloopFwdSm80ILi8ELi1ELb0EN4cute5tupleIJNS5_1CILi128EEENS7_ILi48EEENS7_ILi256EEEEEELi256ENS_10bfloat16_tEfNS_4arch4Sm80ELb1ELb0ELb1ELb1ELb0ELb1ELb1ELb0EEENS1_21CollectiveEpilogueFwdINS6_IJS8_SA_S9_EEENS6_IJNS7_ILi1EEESI_SI_EEESC_SE_Li256ELb1ELb1ELb0ELb0EEENS1_19SingleTileSchedulerILb1ELb0ELb1ELi128EEEEEEEEEvNT_6ParamsE --------------------------
	.section	.text._ZN7cutlass13device_kernelIN5flash19enable_sm80_to_sm89INS1_16FlashAttnFwdSm80INS1_25CollectiveMainloopFwdSm80ILi8ELi1ELb0EN4cute5tupleIJNS5_1CILi128EEENS7_ILi48EEENS7_ILi256EEEEEELi256ENS_10bfloat16_tEfNS_4arch4Sm80ELb1ELb0ELb1ELb1ELb0ELb1ELb1ELb0EEENS1_21CollectiveEpilogueFwdINS6_IJS8_SA_S9_EEENS6_IJNS7_ILi1EEESI_SI_EEESC_SE_Li256ELb1ELb1ELb0ELb0EEENS1_19SingleTileSchedulerILb1ELb0ELb1ELi128EEEEEEEEEvNT_6ParamsE,"ax",@progbits
	.sectioninfo	@"SHI_REGISTERS=252"
	.align	128
.text._ZN7cutlass13device_kernelIN5flash19enable_sm80_to_sm89INS1_16FlashAttnFwdSm80INS1_25CollectiveMainloopFwdSm80ILi8ELi1ELb0EN4cute5tupleIJNS5_1CILi128EEENS7_ILi48EEENS7_ILi256EEEEEELi256ENS_10bfloat16_tEfNS_4arch4Sm80ELb1ELb0ELb1ELb1ELb0ELb1ELb1ELb0EEENS1_21CollectiveEpilogueFwdINS6_IJS8_SA_S9_EEENS6_IJNS7_ILi1EEESI_SI_EEESC_SE_Li256ELb1ELb1ELb0ELb0EEENS1_19SingleTileSchedulerILb1ELb0ELb1ELi128EEEEEEEEEvNT_6ParamsE:
        .type           _ZN7cutlass13device_kernelIN5flash19enable_sm80_to_sm89INS1_16FlashAttnFwdSm80INS1_25CollectiveMainloopFwdSm80ILi8ELi1ELb0EN4cute5tupleIJNS5_1CILi128EEENS7_ILi48EEENS7_ILi256EEEEEELi256ENS_10bfloat16_tEfNS_4arch4Sm80ELb1ELb0ELb1ELb1ELb0ELb1ELb1ELb0EEENS1_21CollectiveEpilogueFwdINS6_IJS8_SA_S9_EEENS6_IJNS7_ILi1EEESI_SI_EEESC_SE_Li256ELb1ELb1ELb0ELb0EEENS1_19SingleTileSchedulerILb1ELb0ELb1ELi128EEEEEEEEEvNT_6ParamsE,@function
        .size           _ZN7cutlass13device_kernelIN5flash19enable_sm80_to_sm89INS1_16FlashAttnFwdSm80INS1_25CollectiveMainloopFwdSm80ILi8ELi1ELb0EN4cute5tupleIJNS5_1CILi128EEENS7_ILi48EEENS7_ILi256EEEEEELi256ENS_10bfloat16_tEfNS_4arch4Sm80ELb1ELb0ELb1ELb1ELb0ELb1ELb1ELb0EEENS1_21CollectiveEpilogueFwdINS6_IJS8_SA_S9_EEENS6_IJNS7_ILi1EEESI_SI_EEESC_SE_Li256ELb1ELb1ELb0ELb0EEENS1_19SingleTileSchedulerILb1ELb0ELb1ELi128EEEEEEEEEvNT_6ParamsE,(.L_x_1552 - _ZN7cutlass13device_kernelIN5flash19enable_sm80_to_sm89INS1_16FlashAttnFwdSm80INS1_25CollectiveMainloopFwdSm80ILi8ELi1ELb0EN4cute5tupleIJNS5_1CILi128EEENS7_ILi48EEENS7_ILi256EEEEEELi256ENS_10bfloat16_tEfNS_4arch4Sm80ELb1ELb0ELb1ELb1ELb0ELb1ELb1ELb0EEENS1_21CollectiveEpilogueFwdINS6_IJS8_SA_S9_EEENS6_IJNS7_ILi1EEESI_SI_EEESC_SE_Li256ELb1ELb1ELb0ELb0EEENS1_19SingleTileSchedulerILb1ELb0ELb1ELi128EEEEEEEEEvNT_6ParamsE)
        .other          _ZN7cutlass13device_kernelIN5flash19enable_sm80_to_sm89INS1_16FlashAttnFwdSm80INS1_25CollectiveMainloopFwdSm80ILi8ELi1ELb0EN4cute5tupleIJNS5_1CILi128EEENS7_ILi48EEENS7_ILi256EEEEEELi256ENS_10bfloat16_tEfNS_4arch4Sm80ELb1ELb0ELb1ELb1ELb0ELb1ELb1ELb0EEENS1_21CollectiveEpilogueFwdINS6_IJS8_SA_S9_EEENS6_IJNS7_ILi1EEESI_SI_EEESC_SE_Li256ELb1ELb1ELb0ELb0EEENS1_19SingleTileSchedulerILb1ELb0ELb1ELi128EEEEEEEEEvNT_6ParamsE,@"STO_CUDA_ENTRY STV_DEFAULT"
_ZN7cutlass13device_kernelIN5flash19enable_sm80_to_sm89INS1_16FlashAttnFwdSm80INS1_25CollectiveMainloopFwdSm80ILi8ELi1ELb0EN4cute5tupleIJNS5_1CILi128EEENS7_ILi48EEENS7_ILi256EEEEEELi256ENS_10bfloat16_tEfNS_4arch4Sm80ELb1ELb0ELb1ELb1ELb0ELb1ELb1ELb0EEENS1_21CollectiveEpilogueFwdINS6_IJS8_SA_S9_EEENS6_IJNS7_ILi1EEESI_SI_EEESC_SE_Li256ELb1ELb1ELb0ELb0EEENS1_19SingleTileSchedulerILb1ELb0ELb1ELi128EEEEEEEEEvNT_6ParamsE:
[----:B------:R-:W-:Y:S02]  /*0000*/  MOV R1, c[0x0][0x28] ;  /* 0x00000a0000017a02 */ /* 0x000fe40000000f00 */
[----:B------:R-:W1:Y:S01]  /*0010*/  S2R R97, SR_TID.X ;  /* 0x0000000000617919 */ /* 0x000e620000002100 */
[----:B------:R-:W2:Y:S01]  /*0020*/  S2UR UR17, SR_CTAID.X ;  /* 0x00000000001179c3 */ /* 0x000ea20000002500 */
[----:B------:R-:W-:Y:S02]  /*0030*/  ULDC.64 UR26, c[0x0][0x118] ;  /* 0x00004600001a7ab9 */ /* 0x000fe40000000a00 */
[----:B------:R-:W3:Y:S05]  /*0040*/  S2R R5, SR_CTAID.Z ;  /* 0x0000000000057919 */ /* 0x000eea0000002700 */
[----:B------:R-:W4:Y:S01]  /*0050*/  S2UR UR24, SR_CTAID.Z ;  /* 0x00000000001879c3 */ /* 0x000f220000002700 */
[----:B-1----:R-:W-:-:S05]  /*0060*/  SHF.R.U32.HI R4, RZ, 0x5, R97 ;  /* 0x00000005ff047819 */ /* 0x002fca0000011661 */
[----:B------:R-:W1:Y:S02]  /*0070*/  SHFL.IDX PT, R0, R4, RZ, 0x1f ;  /* 0x00001fff04007589 */ /* 0x000e6400000e0000 */
[----:B-1----:R-:W-:Y:S02]  /*0080*/  ISETP.NE.AND P0, PT, R0, RZ, PT ;  /* 0x000000ff0000720c */ /* 0x002fe40003f05270 */
[----:B------:R-:W-:-:S05]  /*0090*/  MOV R0, 0x4 ;  /* 0x0000000400007802 */ /* 0x000fca0000000f00 */
[----:B---3--:R-:W-:-:S06]  /*00a0*/  IMAD.WIDE R2, R5, R0, c[0x0][0x568] ;  /* 0x00015a0005027625 */ /* 0x008fcc00078e0200 */
[----:B----4-:R-:W-:Y:S05]  /*00b0*/  @!P0 BRA `(.L_x_1378) ;  /* 0x0000017000008947 */ /* 0x010fea0003800000 */
[----:B--2---:R-:W-:-:S04]  /*00c0*/  ISETP.NE.U32.AND P0, PT, RZ, c[0x0][0x568], PT ;  /* 0x00015a00ff007a0c */ /* 0x004fc80003f05070 */
[----:B------:R-:W-:-:S13]  /*00d0*/  ISETP.NE.AND.EX P0, PT, RZ, c[0x0][0x56c], PT, P0 ;  /* 0x00015b00ff007a0c */ /* 0x000fda0003f05300 */
[----:B------:R-:W-:Y:S05]  /*00e0*/  @!P0 BRA `(.L_x_1379) ;  /* 0x0000003000008947 */ /* 0x000fea0003800000 */
[----:B------:R-:W2:Y:S02]  /*00f0*/  LDG.E R2, [R2.64] ;  /* 0x0000001a02027981 */ /* 0x000ea4000c1e1900 */
[----:B--2---:R1:W2:Y:S02]  /*0100*/  R2UR UR5, R2 ;  /* 0x00000000020573c2 */ /* 0x0042a400000e0000 */
[----:B-12---:R-:W-:Y:S05]  /*0110*/  BRA `(.L_x_1380) ;  /* 0x000000b000007947 */ /* 0x006fea0003800000 */
.L_x_1379:
[----:B------:R-:W-:-:S04]  /*0120*/  ISETP.NE.U32.AND P0, PT, RZ, c[0x0][0x560], PT ;  /* 0x00015800ff007a0c */ /* 0x000fc80003f05070 */
[----:B------:R-:W-:-:S13]  /*0130*/  ISETP.NE.AND.EX P0, PT, RZ, c[0x0][0x564], PT, P0 ;  /* 0x00015900ff007a0c */ /* 0x000fda0003f05300 */
[----:B------:R-:W-:Y:S05]  /*0140*/  @!P0 BRA `(.L_x_1381) ;  /* 0x0000007000008947 */ /* 0x000fea0003800000 */
[----:B------:R-:W-:-:S05]  /*0150*/  IMAD.WIDE R4, R5, R0, c[0x0][0x560] ;  /* 0x0001580005047625 */ /* 0x000fca00078e0200 */
[----:B------:R-:W2:Y:S04]  /*0160*/  LDG.E R3, [R4.64] ;  /* 0x0000001a04037981 */ /* 0x000ea8000c1e1900 */
[----:B------:R-:W3:Y:S01]  /*0170*/  LDG.E R2, [R4.64+0x4] ;  /* 0x0000041a04027981 */ /* 0x000ee2000c1e1900 */
[----:B--2---:R-:W1:Y:S08]  /*0180*/  R2UR UR4, R3 ;  /* 0x00000000030473c2 */ /* 0x004e7000000e0000 */
[----:B---3--:R-:W1:Y:S02]  /*0190*/  R2UR UR5, R2 ;  /* 0x00000000020573c2 */ /* 0x008e6400000e0000 */
[----:B-1----:R-:W-:Y:S01]  /*01a0*/  UIADD3 UR5, -UR4, UR5, URZ ;  /* 0x0000000504057290 */ /* 0x002fe2000fffe13f */
[----:B------:R-:W-:Y:S05]  /*01b0*/  BRA `(.L_x_1380) ;  /* 0x0000001000007947 */ /* 0x000fea0003800000 */
.L_x_1381:
[----:B------:R-:W-:Y:S02]  /*01c0*/  ULDC UR5, c[0x0][0x54c] ;  /* 0x0001530000057ab9 */ /* 0x000fe40000000800 */
.L_x_1380:
[----:B------:R-:W-:Y:S02]  /*01d0*/  ULDC UR4, c[0x0][0x548] ;  /* 0x0001520000047ab9 */ /* 0x000fe40000000800 */
[----:B------:R-:W-:-:S02]  /*01e0*/  USHF.L.U32 UR18, UR17, 0x7, URZ ;  /* 0x0000000711127899 */ /* 0x000fc4000800063f */
[----:B------:R-:W-:-:S04]  /*01f0*/  UIMAD UR4, UR5, UR4, URZ ;  /* 0x00000004050472a4 */ /* 0x000fc8000f8e023f */
[----:B------:R-:W-:-:S04]  /*0200*/  UISETP.GE.AND UP0, UPT, UR18, UR4, UPT ;  /* 0x000000041200728c */ /* 0x000fc8000bf06270 */
[----:B------:R-:W-:Y:S01]  /*0210*/  USEL UR24, UR24, 0xffffffff, !UP0 ;  /* 0xffffffff18187887 */ /* 0x000fe2000c000000 */
[----:B------:R-:W-:Y:S05]  /*0220*/  BRA `(.L_x_1382) ;  /* 0x0000016000007947 */ /* 0x000fea0003800000 */
.L_x_1378:
[----:B--2---:R-:W-:-:S04]  /*0230*/  ISETP.NE.U32.AND P0, PT, RZ, c[0x0][0x568], PT ;  /* 0x00015a00ff007a0c */ /* 0x004fc80003f05070 */
[----:B------:R-:W-:-:S13]  /*0240*/  ISETP.NE.AND.EX P0, PT, RZ, c[0x0][0x56c], PT, P0 ;  /* 0x00015b00ff007a0c */ /* 0x000fda0003f05300 */
[----:B------:R-:W-:Y:S05]  /*0250*/  @!P0 BRA `(.L_x_1383) ;  /* 0x0000003000008947 */ /* 0x000fea0003800000 */
[----:B------:R-:W2:Y:S02]  /*0260*/  LDG.E R2, [R2.64] ;  /* 0x0000001a02027981 */ /* 0x000ea4000c1e1900 */
[----:B--2---:R1:W2:Y:S02]  /*0270*/  R2UR UR5, R2 ;  /* 0x00000000020573c2 */ /* 0x0042a400000e0000 */
[----:B-12---:R-:W-:Y:S05]  /*0280*/  BRA `(.L_x_1384) ;  /* 0x000000b000007947 */ /* 0x006fea0003800000 */
.L_x_1383:
        /* <DEDUP_REMOVED lines=10> */
.L_x_1385:
[----:B------:R-:W-:Y:S02]  /*0330*/  ULDC UR5, c[0x0][0x54c] ;  /* 0x0001530000057ab9 */ /* 0x000fe40000000800 */
.L_x_1384:
[----:B------:R-:W-:Y:S02]  /*0340*/  ULDC UR4, c[0x0][0x548] ;  /* 0x0001520000047ab9 */ /* 0x000fe40000000800 */
[----:B------:R-:W-:-:S02]  /*0350*/  USHF.L.U32 UR18, UR17, 0x7, URZ ;  /* 0x0000000711127899 */ /* 0x000fc4000800063f */
[----:B------:R-:W-:-:S04]  /*0360*/  UIMAD UR4, UR5, UR4, URZ ;  /* 0x00000004050472a4 */ /* 0x000fc8000f8e023f */
[----:B------:R-:W-:-:S04]  /*0370*/  UISETP.GE.AND UP0, UPT, UR18, UR4, UPT ;  /* 0x000000041200728c */ /* 0x000fc8000bf06270 */
[----:B------:R-:W-:-:S06]  /*0380*/  USEL UR24, UR24, 0xffffffff, !UP0 ;  /* 0xffffffff18187887 */ /* 0x000fcc000c000000 */
.L_x_1382:
[----:B------:R-:W-:-:S13]  /*0390*/  ISETP.LE.AND P0, PT, RZ, UR24, PT ;  /* 0x00000018ff007c0c */ /* 0x000fda000bf03270 */
[----:B------:R-:W-:Y:S05]  /*03a0*/  @!P0 EXIT ;  /* 0x000000000000894d */ /* 0x000fea0003800000 */
[----:B------:R-:W-:Y:S01]  /*03b0*/  ISETP.NE.U32.AND P0, PT, RZ, c[0x0][0x370], PT ;  /* 0x0000dc00ff007a0c */ /* 0x000fe20003f05070 */
[----:B------:R-:W-:Y:S01]  /*03c0*/  IMAD.U32 R13, RZ, RZ, UR24 ;  /* 0x00000018ff0d7e24 */ /* 0x000fe2000f8e00ff */
[----:B------:R-:W-:Y:S01]  /*03d0*/  ISETP.NE.U32.AND P1, PT, RZ, c[0x0][0x360], PT ;  /* 0x0000d800ff007a0c */ /* 0x000fe20003f25070 */
[----:B------:R-:W-:Y:S01]  /*03e0*/  ULDC.64 UR4, c[0x0][0x358] ;  /* 0x0000d60000047ab9 */ /* 0x000fe20000000a00 */
[----:B------:R-:W-:Y:S01]  /*03f0*/  ISETP.NE.AND.EX P3, PT, RZ, c[0x0][0x374], PT, P0 ;  /* 0x0000dd00ff007a0c */ /* 0x000fe20003f65300 */
[----:B------:R-:W-:Y:S01]  /*0400*/  IMAD.U32 R15, RZ, RZ, UR24 ;  /* 0x00000018ff0f7e24 */ /* 0x000fe2000f8e00ff */
[----:B------:R-:W-:Y:S01]  /*0410*/  ISETP.NE.AND.EX P1, PT, RZ, c[0x0][0x364], PT, P1 ;  /* 0x0000d900ff007a0c */ /* 0x000fe20003f25310 */
[----:B------:R-:W-:Y:S01]  /*0420*/  UISETP.NE.U32.AND UP3, UPT, URZ, UR4, UPT ;  /* 0x000000043f00728c */ /* 0x000fe2000bf65070 */
[----:B------:R-:W-:Y:S01]  /*0430*/  ISETP.NE.U32.AND P2, PT, RZ, c[0x0][0x348], PT ;  /* 0x0000d200ff007a0c */ /* 0x000fe20003f45070 */
[----:B------:R-:W-:Y:S01]  /*0440*/  IMAD.U32 R11, RZ, RZ, UR24 ;  /* 0x00000018ff0b7e24 */ /* 0x000fe2000f8e00ff */
[----:B------:R-:W-:Y:S01]  /*0450*/  ISETP.NE.U32.AND P0, PT, RZ, c[0x0][0x350], PT ;  /* 0x0000d400ff007a0c */ /* 0x000fe20003f05070 */
[----:B------:R-:W-:Y:S01]  /*0460*/  IMAD.U32 R9, RZ, RZ, UR24 ;  /* 0x00000018ff097e24 */ /* 0x000fe2000f8e00ff */
[----:B------:R-:W-:-:S05]  /*0470*/  ISETP.NE.AND.EX P2, PT, RZ, c[0x0][0x34c], PT, P2 ;  /* 0x0000d300ff007a0c */ /* 0x000fca0003f45320 */
[C---:B------:R-:W-:Y:S01]  /*0480*/  @P3 IMAD.WIDE R12, R0.reuse, R13, c[0x0][0x370] ;  /* 0x0000dc00000c3625 */ /* 0x040fe200078e020d */
[----:B------:R-:W-:Y:S01]  /*0490*/  ISETP.NE.AND.EX P4, PT, RZ, c[0x0][0x354], PT, P0 ;  /* 0x0000d500ff007a0c */ /* 0x000fe20003f85300 */
[----:B------:R-:W-:Y:S02]  /*04a0*/  UISETP.NE.AND.EX UP3, UPT, URZ, UR5, UPT, UP3 ;  /* 0x000000053f00728c */ /* 0x000fe4000bf65330 */
[C---:B------:R-:W-:Y:S01]  /*04b0*/  @P1 IMAD.WIDE R14, R0.reuse, R15, c[0x0][0x360] ;  /* 0x0000d800000e1625 */ /* 0x040fe200078e020f */
[----:B------:R1:W2:Y:S03]  /*04c0*/  @P3 LDG.E R6, [R12.64] ;  /* 0x0000001a0c063981 */ /* 0x0002a6000c1e1900 */
[----:B------:R-:W-:Y:S01]  /*04d0*/  IMAD.U32 R3, RZ, RZ, UR24 ;  /* 0x00000018ff037e24 */ /* 0x000fe2000f8e00ff */
[----:B------:R-:W-:Y:S01]  /*04e0*/  PLOP3.LUT P0, PT, PT, PT, UP3, 0x80, 0x0 ;  /* 0x000000000000781c */ /* 0x000fe20003f0f038 */
[C---:B------:R-:W-:Y:S01]  /*04f0*/  IMAD.WIDE R10, R0.reuse, R11, c[0x0][0x348] ;  /* 0x0000d200000a7625 */ /* 0x040fe200078e020b */
[----:B------:R-:W3:Y:S03]  /*0500*/  @P1 LDG.E R2, [R14.64] ;  /* 0x0000001a0e021981 */ /* 0x000ee6000c1e1900 */
[----:B------:R-:W-:Y:S01]  /*0510*/  IMAD.MOV.U32 R106, RZ, RZ, RZ ;  /* 0x000000ffff6a7224 */ /* 0x000fe200078e00ff */
[----:B------:R-:W4:Y:S01]  /*0520*/  @P2 LDG.E R5, [R10.64] ;  /* 0x0000001a0a052981 */ /* 0x000f22000c1e1900 */
[----:B------:R-:W-:Y:S01]  /*0530*/  IMAD.WIDE R8, R0, R9, c[0x0][0x350] ;  /* 0x0000d40000087625 */ /* 0x000fe200078e0209 */
[----:B------:R-:W1:Y:S01]  /*0540*/  S2UR UR16, SR_CTAID.Y ;  /* 0x00000000001079c3 */ /* 0x000e620000002600 */
[----:B------:R-:W-:Y:S01]  /*0550*/  UMOV UR20, URZ ;  /* 0x0000003f00147c82 */ /* 0x000fe20008000000 */
[----:B------:R-:W-:-:S02]  /*0560*/  P2R R7, PR, RZ, 0x10 ;  /* 0x00000010ff077803 */ /* 0x000fc40000000000 */
[----:B------:R-:W4:Y:S01]  /*0570*/  @P4 LDG.E R4, [R8.64] ;  /* 0x0000001a08044981 */ /* 0x000f22000c1e1900 */
[----:B-1----:R-:W-:-:S05]  /*0580*/  IMAD.WIDE R12, R0, R3, c[0x0][0x358] ;  /* 0x0000d600000c7625 */ /* 0x002fca00078e0203 */
[----:B------:R1:W5:Y:S01]  /*0590*/  @P0 LDG.E R106, [R12.64] ;  /* 0x0000001a0c6a0981 */ /* 0x000362000c1e1900 */
[----:B------:R-:W-:Y:S02]  /*05a0*/  ULDC UR22, c[0x0][0x168] ;  /* 0x00005a0000167ab9 */ /* 0x000fe40000000800 */
[----:B------:R-:W-:Y:S02]  /*05b0*/  UMOV UR21, URZ ;  /* 0x0000003f00157c82 */ /* 0x000fe40008000000 */
[----:B------:R-:W-:Y:S02]  /*05c0*/  UMOV UR19, URZ ;  /* 0x0000003f00137c82 */ /* 0x000fe40008000000 */
[----:B------:R-:W-:Y:S02]  /*05d0*/  USHF.R.S32.HI UR15, URZ, 0x1f, UR16 ;  /* 0x0000001f3f0f7899 */ /* 0x000fe40008011410 */
[----:B------:R-:W-:Y:S02]  /*05e0*/  ULDC UR35, c[0x0][0x1d0] ;  /* 0x0000740000237ab9 */ /* 0x000fe40000000800 */
[----:B------:R-:W-:Y:S01]  /*05f0*/  ULDC UR4, c[0x0][0x228] ;  /* 0x00008a0000047ab9 */ /* 0x000fe20000000800 */
[----:B--2---:R1:W2:Y:S01]  /*0600*/  @P3 R2UR UR20, R6 ;  /* 0x00000000061433c2 */ /* 0x0042a200000e0000 */
[----:B------:R-:W-:-:S07]  /*0610*/  ISETP.NE.AND P3, PT, R7, RZ, PT ;  /* 0x000000ff0700720c */ /* 0x000fce0003f65270 */
[----:B---3--:R1:W3:Y:S08]  /*0620*/  @P1 R2UR UR22, R2 ;  /* 0x00000000021613c2 */ /* 0x0082f000000e0000 */
[----:B----4-:R1:W4:Y:S08]  /*0630*/  @P2 R2UR UR21, R5 ;  /* 0x00000000051523c2 */ /* 0x01033000000e0000 */
[----:B------:R1:W1:Y:S01]  /*0640*/  @P3 R2UR UR19, R4 ;  /* 0x00000000041333c2 */ /* 0x00026200000e0000 */
[----:B------:R-:W-:Y:S05]  /*0650*/  @P1 BRA `(.L_x_1386) ;  /* 0x0000006000001947 */ /* 0x000fea0003800000 */
[----:B--2---:R-:W-:Y:S05]  /*0660*/  @!P2 BRA `(.L_x_1386) ;  /* 0x000000500000a947 */ /* 0x004fea0003800000 */
[----:B-1----:R-:W2:Y:S04]  /*0670*/  LDG.E R2, [R10.64] ;  /* 0x0000001a0a027981 */ /* 0x002ea8000c1e1900 */
[----:B----4-:R-:W4:Y:S01]  /*0680*/  LDG.E R3, [R10.64+0x4] ;  /* 0x0000041a0a037981 */ /* 0x010f22000c1e1900 */
[----:B--23--:R-:W1:Y:S08]  /*0690*/  R2UR UR22, R2 ;  /* 0x00000000021673c2 */ /* 0x00ce7000000e0000 */
[----:B----4-:R-:W1:Y:S02]  /*06a0*/  R2UR UR5, R3 ;  /* 0x00000000030573c2 */ /* 0x010e6400000e0000 */
[----:B-1----:R-:W-:-:S06]  /*06b0*/  UIADD3 UR22, -UR22, UR5, URZ ;  /* 0x0000000516167290 */ /* 0x002fcc000fffe13f */
.L_x_1386:
[----:B--2---:R-:W-:-:S04]  /*06c0*/  ISETP.NE.U32.AND P1, PT, RZ, c[0x0][0x368], PT ;  /* 0x0000da00ff007a0c */ /* 0x004fc80003f25070 */
[----:B------:R-:W-:-:S13]  /*06d0*/  ISETP.NE.AND.EX P1, PT, RZ, c[0x0][0x36c], PT, P1 ;  /* 0x0000db00ff007a0c */ /* 0x000fda0003f25310 */
[----:B------:R-:W-:Y:S05]  /*06e0*/  @!P1 BRA `(.L_x_1387) ;  /* 0x0000005000009947 */ /* 0x000fea0003800000 */
[----:B------:R-:W-:-:S05]  /*06f0*/  MOV R3, UR24 ;  /* 0x0000001800037c02 */ /* 0x000fca0008000f00 */
[----:B-1----:R-:W-:-:S06]  /*0700*/  IMAD.WIDE R2, R0, R3, c[0x0][0x368] ;  /* 0x0000da0000027625 */ /* 0x002fcc00078e0203 */
[----:B------:R-:W2:Y:S02]  /*0710*/  LDG.E R2, [R2.64] ;  /* 0x0000001a02027981 */ /* 0x000ea4000c1e1900 */
[----:B--2---:R1:W2:Y:S02]  /*0720*/  R2UR UR35, R2 ;  /* 0x00000000022373c2 */ /* 0x0042a400000e0000 */
[----:B-12---:R-:W-:Y:S05]  /*0730*/  BRA `(.L_x_1388) ;  /* 0x0000006000007947 */ /* 0x006fea0003800000 */
.L_x_1387:
[----:B------:R-:W-:Y:S05]  /*0740*/  @!P3 BRA `(.L_x_1388) ;  /* 0x000000500000b947 */ /* 0x000fea0003800000 */
[----:B-1----:R-:W2:Y:S04]  /*0750*/  LDG.E R2, [R8.64] ;  /* 0x0000001a08027981 */ /* 0x002ea8000c1e1900 */
[----:B----4-:R-:W4:Y:S01]  /*0760*/  LDG.E R3, [R8.64+0x4] ;  /* 0x0000041a08037981 */ /* 0x010f22000c1e1900 */
[----:B--2---:R-:W1:Y:S08]  /*0770*/  R2UR UR35, R2 ;  /* 0x00000000022373c2 */ /* 0x004e7000000e0000 */
[----:B----4-:R-:W1:Y:S02]  /*0780*/  R2UR UR5, R3 ;  /* 0x00000000030573c2 */ /* 0x010e6400000e0000 */
[----:B-1----:R-:W-:-:S06]  /*0790*/  UIADD3 UR35, -UR35, UR5, URZ ;  /* 0x0000000523237290 */ /* 0x002fcc000fffe13f */
.L_x_1388:
[----:B-1----:R-:W2:Y:S04]  /*07a0*/  @P0 LDG.E R2, [R12.64] ;  /* 0x0000001a0c020981 */ /* 0x002ea8000c1e1900 */
[----:B----4-:R-:W4:Y:S01]  /*07b0*/  @P0 LDG.E R4, [R12.64+0x4] ;  /* 0x0000041a0c040981 */ /* 0x010f22000c1e1900 */
[----:B------:R-:W-:Y:S01]  /*07c0*/  ISETP.NE.U32.AND P1, PT, RZ, c[0x0][0x378], PT ;  /* 0x0000de00ff007a0c */ /* 0x000fe20003f25070 */
[----:B------:R-:W-:-:S02]  /*07d0*/  IMAD.U32 R3, RZ, RZ, UR24 ;  /* 0x00000018ff037e24 */ /* 0x000fc4000f8e00ff */
[----:B------:R-:W-:Y:S01]  /*07e0*/  IMAD.U32 R98, RZ, RZ, UR35 ;  /* 0x00000023ff627e24 */ /* 0x000fe2000f8e00ff */
[----:B------:R-:W-:-:S13]  /*07f0*/  ISETP.NE.AND.EX P1, PT, RZ, c[0x0][0x37c], PT, P1 ;  /* 0x0000df00ff007a0c */ /* 0x000fda0003f25310 */
[----:B------:R-:W-:-:S05]  /*0800*/  @P1 IMAD.WIDE R6, R0, R3, c[0x0][0x378] ;  /* 0x0000de0000061625 */ /* 0x000fca00078e0203 */
[----:B------:R1:W5:Y:S01]  /*0810*/  @P1 LDG.E R98, [R6.64] ;  /* 0x0000001a06621981 */ /* 0x000362000c1e1900 */
[----:B------:R-:W-:Y:S02]  /*0820*/  ULDC UR5, c[0x0][0x2c4] ;  /* 0x0000b10000057ab9 */ /* 0x000fe40000000800 */
[----:B------:R-:W-:Y:S02]  /*0830*/  UISETP.NE.AND UP2, UPT, UR5, 0x1, UPT ;  /* 0x000000010500788c */ /* 0x000fe4000bf45270 */
[----:B------:R-:W-:-:S09]  /*0840*/  UIADD3 UR5, -UR20, UR35, URZ ;  /* 0x0000002314057290 */ /* 0x000fd2000fffe13f */
[----:B------:R-:W-:Y:S01]  /*0850*/  @UP2 UIADD3 UR8, UR18, 0x7f, URZ ;  /* 0x0000007f12082890 */ /* 0x000fe2000fffe03f */
[----:B--2---:R-:W2:Y:S08]  /*0860*/  @P0 R2UR UR6, R2 ;  /* 0x00000000020603c2 */ /* 0x004eb000000e0000 */
[----:B----4-:R-:W2:Y:S02]  /*0870*/  @P0 R2UR UR7, R4 ;  /* 0x00000000040703c2 */ /* 0x010ea400000e0000 */
[----:B--2---:R-:W-:-:S03]  /*0880*/  @UP3 UIADD3 UR4, -UR6, UR7, URZ ;  /* 0x0000000706043290 */ /* 0x004fc6000fffe13f */
[----:B------:R-:W-:Y:S02]  /*0890*/  ULDC.64 UR6, c[0x0][0x2c8] ;  /* 0x0000b20000067ab9 */ /* 0x000fe40000000a00 */
[----:B------:R-:W-:Y:S02]  /*08a0*/  UIMAD.WIDE.U32 UR8, UR8, UR6, URZ ;  /* 0x00000006080872a5 */ /* 0x000fe4000f8e003f */
[----:B------:R-:W-:Y:S02]  /*08b0*/  UIADD3 UR14, UR5, UR4, URZ ;  /* 0x00000004050e7290 */ /* 0x000fe4000fffe03f */
[----:B------:R-:W-:Y:S02]  /*08c0*/  UIADD3 UR6, UR18, 0x7f, URZ ;  /* 0x0000007f12067890 */ /* 0x000fe4000fffe03f */
[----:B---3--:R-:W-:Y:S02]  /*08d0*/  UIADD3 UR12, UR14, 0x30, -UR22 ;  /* 0x000000300e0c7890 */ /* 0x008fe4000fffe816 */
[----:B------:R-:W-:-:S02]  /*08e0*/  @UP2 USHF.R.U32.HI UR6, URZ, UR7, UR9 ;  /* 0x000000073f062299 */ /* 0x000fc40008011609 */
[----:B------:R-:W-:Y:S02]  /*08f0*/  UIADD3 UR7, UR14, 0x2f, URZ ;  /* 0x0000002f0e077890 */ /* 0x000fe4000fffe03f */
[----:B------:R-:W-:Y:S02]  /*0900*/  UIADD3 UR6, UR12, UR6, URZ ;  /* 0x000000060c067290 */ /* 0x000fe4000fffe03f */
[----:B------:R-:W-:Y:S02]  /*0910*/  UIMAD.WIDE UR8, UR7, 0x2aaaaaab, URZ ;  /* 0x2aaaaaab070878a5 */ /* 0x000fe4000f8e023f */
[----:B------:R-:W-:Y:S02]  /*0920*/  UIMAD.WIDE UR6, UR6, 0x2aaaaaab, URZ ;  /* 0x2aaaaaab060678a5 */ /* 0x000fe4000f8e023f */
[----:B------:R-:W-:Y:S02]  /*0930*/  USHF.R.U32.HI UR13, URZ, 0x1f, UR9 ;  /* 0x0000001f3f0d7899 */ /* 0x000fe40008011609 */
[----:B------:R-:W-:-:S02]  /*0940*/  USHF.R.U32.HI UR6, URZ, 0x1f, UR7 ;  /* 0x0000001f3f067899 */ /* 0x000fc40008011607 */
[----:B------:R-:W-:Y:S02]  /*0950*/  ULEA.HI.SX32 UR13, UR9, UR13, 0x1d ;  /* 0x0000000d090d7291 */ /* 0x000fe4000f8fea3f */
[----:B------:R-:W-:-:S04]  /*0960*/  ULEA.HI.SX32 UR6, UR7, UR6, 0x1d ;  /* 0x0000000607067291 */ /* 0x000fc8000f8fea3f */
[----:B------:R-:W-:-:S04]  /*0970*/  UISETP.LT.AND UP0, UPT, UR13, UR6, UPT ;  /* 0x000000060d00728c */ /* 0x000fc8000bf01270 */
[----:B------:R-:W-:Y:S02]  /*0980*/  USEL UR7, UR13, UR6, UP0 ;  /* 0x000000060d077287 */ /* 0x000fe40008000000 */
[----:B------:R-:W-:Y:S02]  /*0990*/  UIADD3 UR6, -UR5, URZ, URZ ;  /* 0x0000003f05067290 */ /* 0x000fe4000fffe13f */
[----:B------:R-:W-:Y:S02]  /*09a0*/  UIMAD UR7, UR7, 0x30, -UR5 ;  /* 0x00000030070778a4 */ /* 0x000fe4000f8e0a05 */
[----:B------:R-:W-:Y:S02]  /*09b0*/  UISETP.LT.AND UP1, UPT, URZ, UR6, UPT ;  /* 0x000000063f00728c */ /* 0x000fe4000bf21270 */
[----:B------:R-:W-:Y:S02]  /*09c0*/  UISETP.LT.AND UP0, UPT, UR7, UR4, UPT ;  /* 0x000000040700728c */ /* 0x000fe4000bf01270 */
[----:B------:R-:W-:-:S02]  /*09d0*/  USEL UR6, URZ, UR6, !UP1 ;  /* 0x000000063f067287 */ /* 0x000fc4000c800000 */
[----:B------:R-:W-:Y:S02]  /*09e0*/  USEL UR7, UR7, UR4, UP0 ;  /* 0x0000000407077287 */ /* 0x000fe40008000000 */
[----:B------:R-:W-:Y:S02]  /*09f0*/  UIMAD.WIDE.U32 UR10, UR6, -0x55555555, URZ ;  /* 0xaaaaaaab060a78a5 */ /* 0x000fe4000f8e003f */
[----:B------:R-:W-:-:S11]  /*0a00*/  UISETP.GT.AND UP0, UPT, UR7, UR6, UPT ;  /* 0x000000060700728c */ /* 0x000fd6000bf04270 */
[----:B------:R-:W-:-:S04]  /*0a10*/  @UP0 UIADD3 UR7, UR7, 0x2f, URZ ;  /* 0x0000002f07070890 */ /* 0x000fc8000fffe03f */
[----:B------:R-:W-:Y:S02]  /*0a20*/  UIMAD.WIDE UR8, UR7, 0x2aaaaaab, URZ ;  /* 0x2aaaaaab070878a5 */ /* 0x000fe4000f8e023f */
[----:B------:R-:W-:Y:S02]  /*0a30*/  USHF.R.U32.HI UR7, URZ, 0x5, UR11 ;  /* 0x000000053f077899 */ /* 0x000fe4000801160b */
[----:B------:R-:W-:-:S05]  /*0a40*/  @UP0 USHF.R.U32.HI UR6, URZ, 0x1f, UR9 ;  /* 0x0000001f3f060899 */ /* 0x000fca0008011609 */
[----:B------:R-:W-:Y:S02]  /*0a50*/  UMOV UR5, UR7 ;  /* 0x0000000700057c82 */ /* 0x000fe40008000000 */
[----:B------:R-:W-:-:S04]  /*0a60*/  @UP0 ULEA.HI.SX32 UR5, UR9, UR6, 0x1d ;  /* 0x0000000609050291 */ /* 0x000fc8000f8fea3f */
[----:B------:R-:W-:-:S06]  /*0a70*/  UISETP.GT.AND UP0, UPT, UR5, UR7, UPT ;  /* 0x000000070500728c */ /* 0x000fcc000bf04270 */
[----:B------:R-:W-:-:S13]  /*0a80*/  PLOP3.LUT P0, PT, PT, PT, UP0, 0x80, 0x0 ;  /* 0x000000000000781c */ /* 0x000fda0003f0f008 */
[----:B------:R-:W-:Y:S05]  /*0a90*/  @!P0 BRA `(.L_x_1389) ;  /* 0x00006d7000008947 */ /* 0x000fea0003800000 */
[----:B-1----:R-:W-:Y:S01]  /*0aa0*/  SHF.R.S32.HI R6, RZ, 0x1f, R97 ;  /* 0x0000001fff067819 */ /* 0x002fe20000011461 */
[----:B------:R-:W-:Y:S02]  /*0ab0*/  UMOV UR30, 0x30 ;  /* 0x00000030001e7882 */ /* 0x000fe40000000000 */
[----:B------:R-:W-:Y:S01]  /*0ac0*/  ULDC.64 UR10, c[0x0][0x238] ;  /* 0x00008e00000a7ab9 */ /* 0x000fe20000000a00 */
[----:B------:R-:W-:Y:S01]  /*0ad0*/  LEA.HI R16, R6, R97, RZ, 0x3 ;  /* 0x0000006106107211 */ /* 0x000fe200078f18ff */
[----:B------:R-:W-:Y:S02]  /*0ae0*/  UIMAD.WIDE.U32 UR28, UR30, UR10, URZ ;  /* 0x0000000a1e1c72a5 */ /* 0x000fe4000f8e003f */
[----:B------:R-:W-:Y:S01]  /*0af0*/  UIADD3 UR6, UR5, -0x1, URZ ;  /* 0xffffffff05067890 */ /* 0x000fe2000fffe03f */
[----:B------:R-:W-:Y:S01]  /*0b00*/  SHF.R.S32.HI R137, RZ, 0x3, R16 ;  /* 0x00000003ff897819 */ /* 0x000fe20000011410 */
[----:B------:R-:W-:Y:S01]  /*0b10*/  ULDC.64 UR8, c[0x0][0x240] ;  /* 0x0000900000087ab9 */ /* 0x000fe20000000a00 */
[----:B------:R-:W-:Y:S01]  /*0b20*/  LOP3.LUT R16, R16, 0xfffffff8, RZ, 0xc0, !PT ;  /* 0xfffffff810107812 */ /* 0x000fe200078ec0ff */
[----:B------:R-:W-:Y:S01]  /*0b30*/  IMAD.U32 R2, RZ, RZ, UR28 ;  /* 0x0000001cff027e24 */ /* 0x000fe2000f8e00ff */
[----:B------:R-:W-:Y:S01]  /*0b40*/  SHF.R.S32.HI R101, RZ, 0x1f, R137 ;  /* 0x0000001fff657819 */ /* 0x000fe20000011489 */
[----:B------:R-:W-:Y:S01]  /*0b50*/  UIMAD UR5, UR6, -0x30, UR4 ;  /* 0xffffffd0060578a4 */ /* 0x000fe2000f8e0204 */
[----:B-----5:R-:W-:Y:S01]  /*0b60*/  IADD3 R107, P0, R137, R106, RZ ;  /* 0x0000006a896b7210 */ /* 0x020fe20007f1e0ff */
[----:B------:R-:W-:Y:S01]  /*0b70*/  IMAD.IADD R16, R97, 0x1, -R16 ;  /* 0x0000000161107824 */ /* 0x000fe200078e0a10 */
[----:B------:R-:W-:Y:S01]  /*0b80*/  UIMAD UR8, UR15, UR8, URZ ;  /* 0x000000080f0872a4 */ /* 0x000fe2000f8e023f */
[----:B------:R-:W-:Y:S01]  /*0b90*/  IMAD.MOV.U32 R100, RZ, RZ, R2 ;  /* 0x000000ffff647224 */ /* 0x000fe200078e0002 */
[----:B------:R-:W-:Y:S01]  /*0ba0*/  LEA.HI.X.SX32 R106, R106, R101, 0x1, P0 ;  /* 0x000000656a6a7211 */ /* 0x000fe200000f0eff */
[----:B------:R-:W-:Y:S01]  /*0bb0*/  IMAD.SHL.U32 R14, R16, 0x8, RZ ;  /* 0x00000008100e7824 */ /* 0x000fe200078e00ff */
[----:B------:R-:W-:Y:S01]  /*0bc0*/  UISETP.LT.AND UP0, UPT, UR5, 0x30, UPT ;  /* 0x000000300500788c */ /* 0x000fe2000bf01270 */
[----:B------:R-:W-:Y:S01]  /*0bd0*/  IMAD.U32 R2, RZ, RZ, UR16 ;  /* 0x00000010ff027e24 */ /* 0x000fe2000f8e00ff */
[----:B------:R-:W-:Y:S01]  /*0be0*/  USHF.R.S32.HI UR25, URZ, 0x1f, UR24 ;  /* 0x0000001f3f197899 */ /* 0x000fe20008011418 */
[----:B------:R-:W-:Y:S01]  /*0bf0*/  IMAD R8, R106, c[0x0][0x238], RZ ;  /* 0x00008e006a087a24 */ /* 0x000fe200078e02ff */
[----:B------:R-:W-:Y:S01]  /*0c00*/  SHF.R.S32.HI R15, RZ, 0x1f, R14 ;  /* 0x0000001fff0f7819 */ /* 0x000fe2000001140e */
[----:B------:R-:W-:Y:S01]  /*0c10*/  IMAD.U32 R3, RZ, RZ, UR29 ;  /* 0x0000001dff037e24 */ /* 0x000fe2000f8e00ff */
[----:B------:R-:W-:Y:S01]  /*0c20*/  UIMAD UR31, UR16, UR9, UR8 ;  /* 0x00000009101f72a4 */ /* 0x000fe2000f8e0208 */
[C---:B------:R-:W-:Y:S01]  /*0c30*/  IMAD R8, R107.reuse, c[0x0][0x23c], R8 ;  /* 0x00008f006b087a24 */ /* 0x040fe200078e0208 */
[----:B------:R-:W-:Y:S01]  /*0c40*/  USEL UR10, UR5, 0x30, UP0 ;  /* 0x00000030050a7887 */ /* 0x000fe20008000000 */
[----:B------:R-:W-:Y:S01]  /*0c50*/  IMAD.WIDE.U32 R4, R107, c[0x0][0x238], R14 ;  /* 0x00008e006b047a25 */ /* 0x000fe200078e000e */
[----:B------:R-:W-:Y:S01]  /*0c60*/  USEL UR23, UR24, URZ, !UP3 ;  /* 0x0000003f18177287 */ /* 0x000fe2000d800000 */
[----:B------:R-:W-:Y:S01]  /*0c70*/  ISETP.GE.AND P2, PT, R14, c[0x0][0x1d4], PT ;  /* 0x000075000e007a0c */ /* 0x000fe20003f46270 */
[----:B------:R-:W-:Y:S01]  /*0c80*/  USEL UR5, UR25, URZ, !UP3 ;  /* 0x0000003f19057287 */ /* 0x000fe2000d800000 */
[----:B------:R-:W-:Y:S01]  /*0c90*/  IMAD.IADD R9, R5, 0x1, R8 ;  /* 0x0000000105097824 */ /* 0x000fe200078e0208 */
[----:B------:R-:W-:Y:S01]  /*0ca0*/  ULDC.64 UR8, c[0x0][0x248] ;  /* 0x0000920000087ab9 */ /* 0x000fe20000000a00 */
[----:B------:R-:W-:Y:S01]  /*0cb0*/  IMAD.MOV.U32 R8, RZ, RZ, R4 ;  /* 0x000000ffff087224 */ /* 0x000fe200078e0004 */
[----:B------:R-:W-:Y:S01]  /*0cc0*/  UIMAD UR8, UR5, UR8, URZ ;  /* 0x00000008050872a4 */ /* 0x000fe2000f8e023f */
[----:B------:R-:W-:Y:S01]  /*0cd0*/  IMAD.U32 R142, RZ, RZ, UR23 ;  /* 0x00000017ff8e7e24 */ /* 0x000fe2000f8e00ff */
[----:B------:R-:W-:Y:S01]  /*0ce0*/  UIMAD UR11, UR30, UR11, URZ ;  /* 0x0000000b1e0b72a4 */ /* 0x000fe2000f8e023f */
[----:B------:R-:W-:Y:S01]  /*0cf0*/  IMAD.WIDE.U32 R2, R2, c[0x0][0x240], R8 ;  /* 0x0000900002027a25 */ /* 0x000fe200078e0008 */
[----:B------:R-:W-:Y:S01]  /*0d00*/  IADD3 R4, -R137, UR10, RZ ;  /* 0x0000000a89047c10 */ /* 0x000fe2000fffe1ff */
[----:B------:R-:W-:Y:S01]  /*0d10*/  UIMAD UR9, UR23, UR9, UR8 ;  /* 0x00000009170972a4 */ /* 0x000fe2000f8e0208 */
[----:B------:R-:W-:Y:S01]  /*0d20*/  P2R R139, PR, RZ, 0x4 ;  /* 0x00000004ff8b7803 */ /* 0x000fe20000000000 */
[----:B------:R-:W-:Y:S01]  /*0d30*/  USHF.R.S32.HI UR10, URZ, 0x1f, UR6 ;  /* 0x0000001f3f0a7899 */ /* 0x000fe20008011406 */
[----:B------:R-:W-:Y:S01]  /*0d40*/  IADD3 R3, R3, UR31, RZ ;  /* 0x0000001f03037c10 */ /* 0x000fe2000fffe0ff */
[----:B------:R-:W-:Y:S01]  /*0d50*/  UIADD3 UR31, UR29, UR11, URZ ;  /* 0x0000000b1d1f7290 */ /* 0x000fe2000fffe03f */
[----:B------:R-:W-:Y:S01]  /*0d60*/  ISETP.GE.AND P1, PT, R4, 0x1, PT ;  /* 0x000000010400780c */ /* 0x000fe20003f26270 */
[----:B------:R-:W-:Y:S01]  /*0d70*/  IMAD.SHL.U32 R16, R16, 0x4, RZ ;  /* 0x0000000410107824 */ /* 0x000fe200078e00ff */
[----:B------:R-:W-:Y:S01]  /*0d80*/  ISETP.GT.AND P0, PT, R4, 0x20, PT ;  /* 0x000000200400780c */ /* 0x000fe20003f04270 */
[----:B------:R-:W-:Y:S01]  /*0d90*/  IMAD.WIDE.U32 R144, R142, c[0x0][0x248], R2 ;  /* 0x000092008e907a25 */ /* 0x000fe200078e0002 */
[----:B------:R-:W-:Y:S01]  /*0da0*/  UIMAD UR8, UR31, UR6, URZ ;  /* 0x000000061f0872a4 */ /* 0x000fe2000f8e023f */
[----:B------:R-:W-:Y:S01]  /*0db0*/  LEA.HI R4, R6, R97, RZ, 0x6 ;  /* 0x0000006106047211 */ /* 0x000fe200078f30ff */
[----:B------:R-:W-:Y:S01]  /*0dc0*/  ULDC UR33, c[0x0][0x238] ;  /* 0x00008e0000217ab9 */ /* 0x000fe20000000800 */
[----:B------:R-:W-:Y:S01]  /*0dd0*/  IMAD.MOV.U32 R160, RZ, RZ, R144 ;  /* 0x000000ffffa07224 */ /* 0x000fe200078e0090 */
[----:B------:R-:W-:Y:S01]  /*0de0*/  IADD3 R161, R145, UR9, RZ ;  /* 0x0000000991a17c10 */ /* 0x000fe2000fffe0ff */
[----:B------:R-:W-:Y:S01]  /*0df0*/  UIMAD UR8, UR10, UR28, UR8 ;  /* 0x0000001c0a0872a4 */ /* 0x000fe2000f8e0208 */
[----:B------:R-:W-:Y:S01]  /*0e00*/  IMAD.SHL.U32 R21, R137, 0x40, RZ ;  /* 0x0000004089157824 */ /* 0x000fe200078e00ff */
[----:B------:R-:W-:Y:S01]  /*0e10*/  IADD3 R12, R16, 0x40, RZ ;  /* 0x00000040100c7810 */ /* 0x000fe20007ffe0ff */
[----:B------:R-:W-:Y:S01]  /*0e20*/  IMAD.SHL.U32 R4, R4, 0x8, RZ ;  /* 0x0000000804047824 */ /* 0x000fe200078e00ff */
[----:B------:R-:W-:Y:S01]  /*0e30*/  IADD3 R135, R14, 0x80, RZ ;  /* 0x000000800e877810 */ /* 0x000fe20007ffe0ff */
[----:B------:R-:W-:Y:S01]  /*0e40*/  IMAD.WIDE.U32 R6, R100, UR6, R160 ;  /* 0x0000000664067c25 */ /* 0x000fe2000f8e00a0 */
[----:B------:R-:W-:Y:S01]  /*0e50*/  LOP3.LUT R21, R21, 0x1c0, RZ, 0xc0, !PT ;  /* 0x000001c015157812 */ /* 0x000fe200078ec0ff */
[----:B------:R-:W-:Y:S01]  /*0e60*/  UMOV UR36, 0x5 ;  /* 0x0000000500247882 */ /* 0x000fe20000000000 */
[----:B------:R-:W-:Y:S01]  /*0e70*/  LOP3.LUT R4, R4, 0xfffffe00, RZ, 0xc0, !PT ;  /* 0xfffffe0004047812 */ /* 0x000fe200078ec0ff */
[----:B------:R-:W-:Y:S01]  /*0e80*/  IMAD.IADD R11, R16, 0x1, R12 ;  /* 0x00000001100b7824 */ /* 0x000fe200078e020c */
[----:B------:R-:W-:Y:S01]  /*0e90*/  IADD3 R2, R7, UR8, RZ ;  /* 0x0000000807027c10 */ /* 0x000fe2000fffe0ff */
[----:B------:R-:W-:Y:S01]  /*0ea0*/  ULDC UR32, c[0x0][0x23c] ;  /* 0x00008f0000207ab9 */ /* 0x000fe20000000800 */
[----:B------:R-:W-:Y:S01]  /*0eb0*/  @P1 LEA R18, P2, R6, c[0x0][0x220], 0x1 ;  /* 0x0000880006121a11 */ /* 0x000fe200078408ff */
[----:B------:R-:W-:Y:S01]  /*0ec0*/  USHF.L.U64.HI UR32, UR33, UR36, UR32 ;  /* 0x0000002421207299 */ /* 0x000fe20008010220 */
[----:B------:R-:W-:Y:S01]  /*0ed0*/  LOP3.LUT R136, R21, 0x38, R14, 0xf8, !PT ;  /* 0x0000003815887812 */ /* 0x000fe200078ef80e */
[----:B------:R-:W-:Y:S01]  /*0ee0*/  USHF.L.U32 UR33, UR33, 0x5, URZ ;  /* 0x0000000521217899 */ /* 0x000fe2000800063f */
[----:B------:R-:W-:Y:S01]  /*0ef0*/  SHF.R.U32.HI R13, RZ, 0x3, R21 ;  /* 0x00000003ff0d7819 */ /* 0x000fe20000011615 */
[----:B------:R-:W-:Y:S01]  /*0f00*/  IMAD.MOV.U32 R113, RZ, RZ, c[0x0][0x27c] ;  /* 0x00009f00ff717624 */ /* 0x000fe200078e00ff */
[----:B------:R-:W-:Y:S01]  /*0f10*/  IADD3 R134, R14, 0xc0, RZ ;  /* 0x000000c00e867810 */ /* 0x000fe20007ffe0ff */
[----:B------:R-:W-:Y:S01]  /*0f20*/  UIADD3 UR35, UR19, UR35, URZ ;  /* 0x0000002313237290 */ /* 0x000fe2000fffe03f */
[----:B------:R-:W-:Y:S01]  /*0f30*/  @P1 LEA.HI.X R19, R6, c[0x0][0x224], R2, 0x1, P2 ;  /* 0x0000890006131a11 */ /* 0x000fe200010f0c02 */
[----:B------:R-:W-:Y:S01]  /*0f40*/  ULDC.64 UR8, c[0x0][0x1e0] ;  /* 0x0000780000087ab9 */ /* 0x000fe20000000a00 */
[----:B------:R-:W-:-:S02]  /*0f50*/  ISETP.NE.AND P2, PT, R139, RZ, PT ;  /* 0x000000ff8b00720c */ /* 0x000fc40003f45270 */
[----:B------:R-:W-:Y:S02]  /*0f60*/  ISETP.GE.AND P6, PT, R11, c[0x0][0x1d4], PT ;  /* 0x000075000b007a0c */ /* 0x000fe40003fc6270 */
[----:B------:R-:W-:Y:S02]  /*0f70*/  ISETP.GE.AND P5, PT, R135, c[0x0][0x1d4], PT ;  /* 0x0000750087007a0c */ /* 0x000fe40003fa6270 */
[----:B------:R-:W-:Y:S02]  /*0f80*/  ISETP.GE.AND P4, PT, R134, c[0x0][0x1d4], PT ;  /* 0x0000750086007a0c */ /* 0x000fe40003f86270 */
[----:B------:R-:W-:-:S05]  /*0f90*/  LOP3.LUT R136, R4, R136, R13, 0xf6, !PT ;  /* 0x0000008804887212 */ /* 0x000fca00078ef60d */
[----:B------:R-:W-:-:S05]  /*0fa0*/  IMAD.SHL.U32 R136, R136, 0x2, RZ ;  /* 0x0000000288887824 */ /* 0x000fca00078e00ff */
[----:B------:R-:W-:Y:S01]  /*0fb0*/  @!PT LDS RZ, [RZ] ;  /* 0x00000000fffff984 */ /* 0x000fe20000000800 */
[----:B------:R-:W-:Y:S01]  /*0fc0*/  @!PT LDS RZ, [RZ] ;  /* 0x00000000fffff984 */ /* 0x000fe20000000800 */
[----:B------:R-:W-:Y:S01]  /*0fd0*/  @!PT LDS RZ, [RZ] ;  /* 0x00000000fffff984 */ /* 0x000fe20000000800 */
[----:B------:R1:W-:Y:S04]  /*0fe0*/  @P1 LDGSTS.E.BYPASS.LTC128B.128 [R136+0xa080], [R18.64], !P2 ;  /* 0x0a08000012881fae */ /* 0x0003e8000d101d5a */
[----:B------:R1:W-:Y:S04]  /*0ff0*/  @P1 LDGSTS.E.BYPASS.LTC128B.128 [R136+0xb880], [R18.64+0x80], !P6 ;  /* 0x0b88008012881fae */ /* 0x0003e8000f101d5a */
[----:B------:R1:W-:Y:S04]  /*1000*/  @P1 LDGSTS.E.BYPASS.LTC128B.128 [R136+0xd080], [R18.64+0x100], !P5 ;  /* 0x0d08010012881fae */ /* 0x0003e8000e901d5a */
[----:B------:R1:W-:Y:S01]  /*1010*/  @P1 LDGSTS.E.BYPASS.LTC128B.128 [R136+0xe880], [R18.64+0x180], !P4 ;  /* 0x0e88018012881fae */ /* 0x0003e2000e101d5a */
[----:B------:R-:W-:-:S04]  /*1020*/  @P0 IADD3 R3, P1, R6, UR33, RZ ;  /* 0x0000002106030c10 */ /* 0x000fc8000ff3e0ff */
[----:B------:R-:W-:Y:S02]  /*1030*/  @P0 IADD3.X R2, R2, UR32, RZ, P1, !PT ;  /* 0x0000002002020c10 */ /* 0x000fe40008ffe4ff */
[----:B------:R-:W-:-:S04]  /*1040*/  @P0 LEA R8, P1, R3, c[0x0][0x220], 0x1 ;  /* 0x0000880003080a11 */ /* 0x000fc800078208ff */
[----:B------:R-:W-:Y:S01]  /*1050*/  @P0 LEA.HI.X R9, R3, c[0x0][0x224], R2, 0x1, P1 ;  /* 0x0000890003090a11 */ /* 0x000fe200008f0c02 */
[----:B------:R-:W-:Y:S01]  /*1060*/  IMAD.U32 R3, RZ, RZ, UR24 ;  /* 0x00000018ff037e24 */ /* 0x000fe2000f8e00ff */
[----:B------:R-:W-:-:S03]  /*1070*/  ISETP.NE.U32.AND P1, PT, RZ, c[0x0][0x340], PT ;  /* 0x0000d000ff007a0c */ /* 0x000fc60003f25070 */
[----:B------:R2:W-:Y:S01]  /*1080*/  @P0 LDGSTS.E.BYPASS.LTC128B.128 [R136+0xb080], [R8.64], !P2 ;  /* 0x0b08000008880fae */ /* 0x0005e2000d101d5a */
[----:B------:R-:W-:-:S03]  /*1090*/  ISETP.NE.AND.EX P1, PT, RZ, c[0x0][0x344], PT, P1 ;  /* 0x0000d100ff007a0c */ /* 0x000fc60003f25310 */
[----:B------:R2:W-:Y:S04]  /*10a0*/  @P0 LDGSTS.E.BYPASS.LTC128B.128 [R136+0xc880], [R8.64+0x80], !P6 ;  /* 0x0c88008008880fae */ /* 0x0005e8000f101d5a */
[----:B------:R2:W-:Y:S04]  /*10b0*/  @P0 LDGSTS.E.BYPASS.LTC128B.128 [R136+0xe080], [R8.64+0x100], !P5 ;  /* 0x0e08010008880fae */ /* 0x0005e8000e901d5a */
[----:B------:R2:W-:Y:S02]  /*10c0*/  @P0 LDGSTS.E.BYPASS.LTC128B.128 [R136+0xf880], [R8.64+0x180], !P4 ;  /* 0x0f88018008880fae */ /* 0x0005e4000e101d5a */
[----:B------:R-:W-:Y:S01]  /*10d0*/  @P1 IMAD.WIDE R6, R0, R3, c[0x0][0x340] ;  /* 0x0000d00000061625 */ /* 0x000fe200078e0203 */
[----:B------:R-:W-:Y:S01]  /*10e0*/  ISETP.GE.AND P0, PT, R14, c[0x0][0x27c], PT ;  /* 0x00009f000e007a0c */ /* 0x000fe20003f06270 */
[----:B------:R-:W-:Y:S01]  /*10f0*/  USHF.R.S32.HI UR34, URZ, 0x1f, UR35 ;  /* 0x0000001f3f227899 */ /* 0x000fe20008011423 */
[----:B------:R-:W-:Y:S01]  /*1100*/  IADD3 R133, R137, 0x20, RZ ;  /* 0x0000002089857810 */ /* 0x000fe20007ffe0ff */
[----:B------:R-:W-:Y:S01]  /*1110*/  IMAD.SHL.U32 R2, R113, 0x2, RZ ;  /* 0x0000000271027824 */ /* 0x000fe200078e00ff */
[----:B------:R-:W-:Y:S01]  /*1120*/  SEL R3, RZ, c[0x0][0x27c], !P0 ;  /* 0x00009f00ff037a07 */ /* 0x000fe20004000000 */
[----:B------:R-:W-:Y:S01]  /*1130*/  UIMAD UR10, UR34, UR8, URZ ;  /* 0x00000008220a72a4 */ /* 0x000fe2000f8e023f */
[----:B------:R3:W4:Y:S01]  /*1140*/  @P1 LDG.E R0, [R6.64] ;  /* 0x0000001a06001981 */ /* 0x000722000c1e1900 */
[----:B------:R-:W-:Y:S01]  /*1150*/  UIMAD.WIDE.U32 UR38, UR35, UR8, URZ ;  /* 0x00000008232672a5 */ /* 0x000fe2000f8e003f */
[----:B------:R-:W-:Y:S01]  /*1160*/  IADD3 R5, -R2, c[0x0][0x1d4], RZ ;  /* 0x0000750002057a10 */ /* 0x000fe20007ffe1ff */
[----:B------:R-:W-:Y:S01]  /*1170*/  IMAD.IADD R3, R14, 0x1, R3 ;  /* 0x000000010e037824 */ /* 0x000fe200078e0203 */
[----:B------:R-:W-:Y:S01]  /*1180*/  UIMAD UR10, UR35, UR9, UR10 ;  /* 0x00000009230a72a4 */ /* 0x000fe2000f8e020a */
[----:B------:R-:W-:Y:S01]  /*1190*/  SHF.R.S32.HI R17, RZ, 0x1f, R16 ;  /* 0x0000001fff117819 */ /* 0x000fe20000011410 */
[----:B------:R-:W-:Y:S01]  /*11a0*/  IMAD R150, R101, c[0x0][0x280], RZ ;  /* 0x0000a00065967a24 */ /* 0x000fe200078e02ff */
[----:B------:R-:W-:Y:S01]  /*11b0*/  ULDC.64 UR8, c[0x0][0x1e8] ;  /* 0x00007a0000087ab9 */ /* 0x000fe20000000a00 */
[----:B-1----:R-:W-:Y:S01]  /*11c0*/  SHF.R.S32.HI R18, RZ, 0x1f, R3 ;  /* 0x0000001fff127819 */ /* 0x002fe20000011403 */
[----:B------:R-:W-:Y:S01]  /*11d0*/  UIADD3 UR39, UR39, UR10, URZ ;  /* 0x0000000a27277290 */ /* 0x000fe2000fffe03f */
[C---:B------:R-:W-:Y:S01]  /*11e0*/  IMAD R150, R137.reuse, c[0x0][0x284], R150 ;  /* 0x0000a10089967a24 */ /* 0x040fe200078e0296 */
[----:B------:R-:W-:Y:S01]  /*11f0*/  UIMAD UR10, UR15, UR8, URZ ;  /* 0x000000080f0a72a4 */ /* 0x000fe2000f8e023f */
[CC--:B------:R-:W-:Y:S01]  /*1200*/  LEA.HI R132, R18.reuse, R3.reuse, RZ, 0x3 ;  /* 0x0000000312847211 */ /* 0x0c0fe200078f18ff */
[C---:B------:R-:W-:Y:S01]  /*1210*/  IMAD.WIDE.U32 R154, R137.reuse, c[0x0][0x280], R16 ;  /* 0x0000a000899a7a25 */ /* 0x040fe200078e0010 */
[----:B------:R-:W-:Y:S01]  /*1220*/  LEA.HI R18, R18, R3, RZ, 0x6 ;  /* 0x0000000312127211 */ /* 0x000fe200078f30ff */
[----:B------:R-:W-:Y:S01]  /*1230*/  UIMAD UR9, UR16, UR9, UR10 ;  /* 0x00000009100972a4 */ /* 0x000fe2000f8e020a */
[----:B------:R-:W0:Y:S01]  /*1240*/  LDGDEPBAR ;  /* 0x00000000000079af */ /* 0x000e220000000000 */
[----:B------:R-:W-:Y:S01]  /*1250*/  IMAD.U32 R3, RZ, RZ, UR16 ;  /* 0x00000010ff037e24 */ /* 0x000fe2000f8e00ff */
[----:B------:R-:W-:Y:S01]  /*1260*/  ULDC.64 UR10, c[0x0][0x260] ;  /* 0x00009800000a7ab9 */ /* 0x000fe20000000a00 */
[----:B------:R-:W-:Y:S01]  /*1270*/  IMAD.WIDE.U32 R24, R137, c[0x0][0x280], R14 ;  /* 0x0000a00089187a25 */ /* 0x000fe200078e000e */
[----:B------:R-:W-:Y:S01]  /*1280*/  UIMAD UR10, UR15, UR10, URZ ;  /* 0x0000000a0f0a72a4 */ /* 0x000fe2000f8e023f */
[----:B------:R-:W-:Y:S01]  /*1290*/  SHF.R.S32.HI R18, RZ, 0x6, R18 ;  /* 0x00000006ff127819 */ /* 0x000fe20000011412 */
[----:B------:R-:W-:Y:S01]  /*12a0*/  UIMAD.WIDE.U32 UR38, UR16, UR8, UR38 ;  /* 0x00000008102672a5 */ /* 0x000fe2000f8e0026 */
[----:B------:R-:W-:Y:S01]  /*12b0*/  IMAD.WIDE.U32 R22, R3, c[0x0][0x260], R14 ;  /* 0x0000980003167a25 */ /* 0x000fe200078e000e */
[----:B------:R-:W-:Y:S01]  /*12c0*/  UIMAD UR10, UR16, UR11, UR10 ;  /* 0x0000000b100a72a4 */ /* 0x000fe2000f8e020a */
[CC--:B---3--:R-:W-:Y:S01]  /*12d0*/  SEL R6, R2.reuse, R5.reuse, !P0 ;  /* 0x0000000502067207 */ /* 0x0c8fe20004000000 */
[----:B------:R-:W-:Y:S01]  /*12e0*/  UIADD3 UR37, UR39, UR9, URZ ;  /* 0x0000000927257290 */ /* 0x000fe2000fffe03f */
[----:B------:R-:W-:Y:S01]  /*12f0*/  ISETP.GE.AND P0, PT, R11, c[0x0][0x27c], PT ;  /* 0x00009f000b007a0c */ /* 0x000fe20003f06270 */
[----:B------:R-:W-:Y:S01]  /*1300*/  IMAD.SHL.U32 R10, R133, 0x40, RZ ;  /* 0x00000040850a7824 */ /* 0x000fe200078e00ff */
[----:B------:R-:W-:Y:S01]  /*1310*/  SHF.R.S32.HI R129, RZ, 0x1f, R6 ;  /* 0x0000001fff817819 */ /* 0x000fe20000011406 */
[----:B------:R-:W-:Y:S01]  /*1320*/  IMAD.IADD R155, R155, 0x1, R150 ;  /* 0x000000019b9b7824 */ /* 0x000fe200078e0296 */
[----:B------:R-:W-:Y:S01]  /*1330*/  SEL R5, R2, R5, !P0 ;  /* 0x0000000502057207 */ /* 0x000fe20004000000 */
[----:B------:R-:W-:Y:S01]  /*1340*/  IMAD.IADD R151, R150, 0x1, R25 ;  /* 0x0000000196977824 */ /* 0x000fe200078e0219 */
[----:B------:R-:W-:Y:S01]  /*1350*/  SEL R2, RZ, c[0x0][0x27c], !P0 ;  /* 0x00009f00ff027a07 */ /* 0x000fe20004000000 */
[----:B------:R-:W-:Y:S01]  /*1360*/  IMAD.MOV.U32 R150, RZ, RZ, R24 ;  /* 0x000000ffff967224 */ /* 0x000fe200078e0018 */
[----:B------:R-:W-:Y:S01]  /*1370*/  IADD3 R23, R23, UR10, RZ ;  /* 0x0000000a17177c10 */ /* 0x000fe2000fffe0ff */
[----:B------:R-:W-:Y:S01]  /*1380*/  IMAD R148, R101, c[0x0][0x290], RZ ;  /* 0x0000a40065947a24 */ /* 0x000fe200078e02ff */
[----:B------:R-:W-:Y:S01]  /*1390*/  LOP3.LUT R24, R21, 0x38, R132, 0xf8, !PT ;  /* 0x0000003815187812 */ /* 0x000fe200078ef884 */
[----:B------:R-:W-:Y:S01]  /*13a0*/  IMAD.IADD R3, R11, 0x1, R2 ;  /* 0x000000010b037824 */ /* 0x000fe200078e0202 */
[----:B------:R-:W-:Y:S01]  /*13b0*/  SHF.R.S32.HI R2, RZ, 0x1f, R133 ;  /* 0x0000001fff027819 */ /* 0x000fe20000011485 */
[----:B------:R-:W-:Y:S01]  /*13c0*/  IMAD.WIDE.U32 R142, R142, c[0x0][0x268], R22 ;  /* 0x00009a008e8e7a25 */ /* 0x000fe200078e0016 */
[----:B------:R-:W-:Y:S01]  /*13d0*/  LOP3.LUT R10, R10, 0x1c0, RZ, 0xc0, !PT ;  /* 0x000001c00a0a7812 */ /* 0x000fe200078ec0ff */
[----:B------:R-:W-:Y:S01]  /*13e0*/  ULDC.64 UR8, c[0x0][0x210] ;  /* 0x0000840000087ab9 */ /* 0x000fe20000000a00 */
[----:B------:R-:W-:Y:S01]  /*13f0*/  SHF.R.S32.HI R20, RZ, 0x1f, R3 ;  /* 0x0000001fff147819 */ /* 0x000fe20000011403 */
[----:B------:R-:W-:Y:S01]  /*1400*/  IMAD R22, R18, 0xc00, R4 ;  /* 0x00000c0012167824 */ /* 0x000fe200078e0204 */
[----:B------:R-:W-:Y:S01]  /*1410*/  LOP3.LUT R127, R24, R13, RZ, 0x3c, !PT ;  /* 0x0000000d187f7212 */ /* 0x000fe200078e3cff */
[C---:B------:R-:W-:Y:S01]  /*1420*/  IMAD R148, R137.reuse, c[0x0][0x294], R148 ;  /* 0x0000a50089947a24 */ /* 0x040fe200078e0294 */
[CC--:B------:R-:W-:Y:S01]  /*1430*/  LEA.HI R131, R20.reuse, R3.reuse, RZ, 0x3 ;  /* 0x0000000314837211 */ /* 0x0c0fe200078f18ff */
[C---:B------:R-:W-:Y:S01]  /*1440*/  IMAD.WIDE.U32 R152, R137.reuse, c[0x0][0x290], R16 ;  /* 0x0000a40089987a25 */ /* 0x040fe200078e0010 */
[----:B------:R-:W-:Y:S01]  /*1450*/  LEA.HI R20, R20, R3, RZ, 0x6 ;  /* 0x0000000314147211 */ /* 0x000fe200078f30ff */
[----:B------:R-:W-:Y:S01]  /*1460*/  UIMAD UR8, UR15, UR8, URZ ;  /* 0x000000080f0872a4 */ /* 0x000fe2000f8e023f */
[----:B------:R-:W-:Y:S01]  /*1470*/  LEA.HI R3, R2, R133, RZ, 0x3 ;  /* 0x0000008502037211 */ /* 0x000fe200078f18ff */
[----:B------:R-:W-:Y:S01]  /*1480*/  IMAD.IADD R127, R22, 0x1, R127 ;  /* 0x00000001167f7824 */ /* 0x000fe200078e027f */
[----:B------:R-:W-:Y:S01]  /*1490*/  SHF.R.U32.HI R2, RZ, 0x3, R10 ;  /* 0x00000003ff027819 */ /* 0x000fe2000001160a */
[----:B--2---:R-:W-:Y:S01]  /*14a0*/  IMAD.WIDE.U32 R8, R137, c[0x0][0x290], R14 ;  /* 0x0000a40089087a25 */ /* 0x004fe200078e000e */
[----:B------:R-:W-:Y:S01]  /*14b0*/  LOP3.LUT R123, R10, 0x38, R132, 0xf8, !PT ;  /* 0x000000380a7b7812 */ /* 0x000fe200078ef884 */
[----:B------:R-:W-:Y:S01]  /*14c0*/  UIMAD UR8, UR16, UR9, UR8 ;  /* 0x00000009100872a4 */ /* 0x000fe2000f8e0208 */
[----:B------:R-:W-:Y:S01]  /*14d0*/  LEA.HI R129, R129, R6, RZ, 0x4 ;  /* 0x0000000681817211 */ /* 0x000fe200078f20ff */
[----:B------:R-:W-:Y:S01]  /*14e0*/  IMAD.SHL.U32 R3, R3, 0x40, RZ ;  /* 0x0000004003037824 */ /* 0x000fe200078e00ff */
[----:B------:R-:W-:Y:S01]  /*14f0*/  LOP3.LUT R123, R123, R2, RZ, 0x3c, !PT ;  /* 0x000000027b7b7212 */ /* 0x000fe200078e3cff */
[----:B------:R-:W-:Y:S01]  /*1500*/  IMAD.IADD R153, R153, 0x1, R148 ;  /* 0x0000000199997824 */ /* 0x000fe200078e0294 */
[----:B------:R-:W-:Y:S01]  /*1510*/  SHF.R.S32.HI R20, RZ, 0x6, R20 ;  /* 0x00000006ff147819 */ /* 0x000fe20000011414 */
[----:B------:R-:W-:Y:S01]  /*1520*/  IMAD.IADD R149, R148, 0x1, R9 ;  /* 0x0000000194957824 */ /* 0x000fe200078e0209 */
[----:B------:R-:W-:Y:S01]  /*1530*/  LOP3.LUT R3, R3, 0xfffffe00, RZ, 0xc0, !PT ;  /* 0xfffffe0003037812 */ /* 0x000fe200078ec0ff */
[----:B------:R-:W-:Y:S01]  /*1540*/  IMAD.MOV.U32 R148, RZ, RZ, R8 ;  /* 0x000000ffff947224 */ /* 0x000fe200078e0008 */
[----:B------:R-:W-:Y:S01]  /*1550*/  LOP3.LUT R22, R21, 0x38, R131, 0xf8, !PT ;  /* 0x0000003815167812 */ /* 0x000fe200078ef883 */
[----:B------:R-:W-:Y:S01]  /*1560*/  IMAD.U32 R147, RZ, RZ, UR39 ;  /* 0x00000027ff937e24 */ /* 0x000fe2000f8e00ff */
[----:B------:R-:W-:Y:S01]  /*1570*/  SHF.R.S32.HI R129, RZ, 0x4, R129 ;  /* 0x00000004ff817819 */ /* 0x000fe20000011481 */
[----:B------:R-:W-:Y:S01]  /*1580*/  IMAD R18, R18, 0xc00, R3 ;  /* 0x00000c0012127824 */ /* 0x000fe200078e0203 */
[----:B------:R-:W-:Y:S01]  /*1590*/  LOP3.LUT R125, R22, R13, RZ, 0x3c, !PT ;  /* 0x0000000d167d7212 */ /* 0x000fe200078e3cff */
[----:B------:R-:W-:Y:S01]  /*15a0*/  IMAD.U32 R146, RZ, RZ, UR38 ;  /* 0x00000026ff927e24 */ /* 0x000fe2000f8e00ff */
[----:B------:R-:W-:Y:S01]  /*15b0*/  SHF.R.S32.HI R8, RZ, 0x1f, R5 ;  /* 0x0000001fff087819 */ /* 0x000fe20000011405 */
[----:B------:R-:W-:Y:S01]  /*15c0*/  IMAD.IADD R123, R18, 0x1, R123 ;  /* 0x00000001127b7824 */ /* 0x000fe200078e027b */
[----:B------:R-:W-:Y:S01]  /*15d0*/  LEA.HI.SX32 R129, R132, R129, 0x1d ;  /* 0x0000008184817211 */ /* 0x000fe200078feaff */
[----:B------:R-:W-:Y:S01]  /*15e0*/  IMAD R18, R20, 0xc00, R4 ;  /* 0x00000c0014127824 */ /* 0x000fe200078e0204 */
[----:B------:R-:W-:Y:S01]  /*15f0*/  LEA.HI R8, R8, R5, RZ, 0x4 ;  /* 0x0000000508087211 */ /* 0x000fe200078f20ff */
[----:B------:R-:W-:Y:S01]  /*1600*/  IMAD R20, R20, 0xc00, R3 ;  /* 0x00000c0014147824 */ /* 0x000fe200078e0203 */
[----:B------:R-:W-:Y:S01]  /*1610*/  LOP3.LUT R119, R10, 0x38, R131, 0xf8, !PT ;  /* 0x000000380a777812 */ /* 0x000fe200078ef883 */
[----:B------:R-:W-:Y:S01]  /*1620*/  IMAD.IADD R125, R18, 0x1, R125 ;  /* 0x00000001127d7824 */ /* 0x000fe200078e027d */
[----:B------:R-:W-:Y:S01]  /*1630*/  SHF.R.S32.HI R18, RZ, 0x1f, R129 ;  /* 0x0000001fff127819 */ /* 0x000fe20000011481 */
[----:B------:R-:W-:Y:S01]  /*1640*/  IMAD.U32 R147, RZ, RZ, UR37 ;  /* 0x00000025ff937e24 */ /* 0x000fe2000f8e00ff */
[----:B------:R-:W-:Y:S01]  /*1650*/  SHF.R.S32.HI R8, RZ, 0x4, R8 ;  /* 0x00000004ff087819 */ /* 0x000fe20000011408 */
[----:B------:R-:W-:Y:S01]  /*1660*/  IMAD.WIDE.U32 R158, R137, c[0x0][0x1e0], RZ ;  /* 0x00007800899e7a25 */ /* 0x000fe200078e00ff */
[----:B------:R-:W-:Y:S01]  /*1670*/  LEA.HI R9, R18, R129, RZ, 0x3 ;  /* 0x0000008112097211 */ /* 0x000fe200078f18ff */
[----:B------:R-:W-:Y:S01]  /*1680*/  ULDC.U8 UR44, c[0x0][0x298] ;  /* 0x0000a600002c7ab9 */ /* 0x000fe20000000000 */
[----:B------:R-:W-:Y:S01]  /*1690*/  LEA.HI.SX32 R8, R131, R8, 0x1d ;  /* 0x0000000883087211 */ /* 0x000fe200078feaff */
[----:B------:R-:W-:Y:S01]  /*16a0*/  IMAD.SHL.U32 R129, R129, 0x8, RZ ;  /* 0x0000000881817824 */ /* 0x000fe200078e00ff */
[----:B------:R-:W-:Y:S01]  /*16b0*/  SHF.R.S32.HI R9, RZ, 0x3, R9 ;  /* 0x00000003ff097819 */ /* 0x000fe20000011409 */
[----:B------:R-:W-:Y:S01]  /*16c0*/  IMAD.WIDE.U32 R156, R133, c[0x0][0x1e0], RZ ;  /* 0x00007800859c7a25 */ /* 0x000fe200078e00ff */
[----:B------:R-:W-:Y:S01]  /*16d0*/  SHF.R.S32.HI R5, RZ, 0x1f, R8 ;  /* 0x0000001fff057819 */ /* 0x000fe20000011408 */
[----:B------:R-:W-:Y:S01]  /*16e0*/  ULDC UR46, c[0x0][0x280] ;  /* 0x0000a000002e7ab9 */ /* 0x000fe20000000800 */
[----:B------:R-:W-:Y:S01]  /*16f0*/  LOP3.LUT R126, R21, 0x38, R129, 0xf8, !PT ;  /* 0x00000038157e7812 */ /* 0x000fe200078ef881 */
[----:B------:R-:W-:Y:S01]  /*1700*/  IMAD.SHL.U32 R128, R8, 0x8, RZ ;  /* 0x0000000808807824 */ /* 0x000fe200078e00ff */
[----:B------:R-:W-:Y:S01]  /*1710*/  LEA.HI R5, R5, R8, RZ, 0x3 ;  /* 0x0000000805057211 */ /* 0x000fe200078f18ff */
[C---:B------:R-:W-:Y:S01]  /*1720*/  IMAD R19, R9.reuse, 0xc00, R4 ;  /* 0x00000c0009137824 */ /* 0x040fe200078e0204 */
[-C--:B------:R-:W-:Y:S01]  /*1730*/  LOP3.LUT R126, R126, R13.reuse, RZ, 0x3c, !PT ;  /* 0x0000000d7e7e7212 */ /* 0x080fe200078e3cff */
[----:B------:R-:W-:Y:S01]  /*1740*/  IMAD R121, R9, 0xc00, R3 ;  /* 0x00000c0009797824 */ /* 0x000fe200078e0203 */
[----:B------:R-:W-:Y:S01]  /*1750*/  SHF.R.S32.HI R5, RZ, 0x3, R5 ;  /* 0x00000003ff057819 */ /* 0x000fe20000011405 */
[----:B------:R-:W-:Y:S01]  /*1760*/  IMAD.WIDE.U32 R154, R98, c[0x0][0x280], R154 ;  /* 0x0000a000629a7a25 */ /* 0x000fe200078e009a */
[C---:B------:R-:W-:Y:S01]  /*1770*/  LOP3.LUT R9, R10.reuse, 0x38, R128, 0xf8, !PT ;  /* 0x000000380a097812 */ /* 0x040fe200078ef880 */
[----:B------:R-:W-:Y:S01]  /*1780*/  ULDC UR37, c[0x0][0x290] ;  /* 0x0000a40000257ab9 */ /* 0x000fe20000000800 */
[-C--:B------:R-:W-:Y:S01]  /*1790*/  LOP3.LUT R119, R119, R2.reuse, RZ, 0x3c, !PT ;  /* 0x0000000277777212 */ /* 0x080fe200078e3cff */
[----:B------:R-:W-:Y:S01]  /*17a0*/  IMAD.IADD R126, R19, 0x1, R126 ;  /* 0x00000001137e7824 */ /* 0x000fe200078e027e */
[----:B------:R-:W-:Y:S01]  /*17b0*/  LOP3.LUT R19, R10, 0x38, R129, 0xf8, !PT ;  /* 0x000000380a137812 */ /* 0x000fe200078ef881 */
[----:B------:R-:W-:Y:S01]  /*17c0*/  IMAD.WIDE.U32 R150, R98, c[0x0][0x280], R150 ;  /* 0x0000a00062967a25 */ /* 0x000fe200078e0096 */
[----:B------:R-:W-:Y:S01]  /*17d0*/  LOP3.LUT R8, R21, 0x38, R128, 0xf8, !PT ;  /* 0x0000003815087812 */ /* 0x000fe200078ef880 */
[----:B------:R-:W-:Y:S01]  /*17e0*/  ULDC UR45, c[0x0][0x294] ;  /* 0x0000a500002d7ab9 */ /* 0x000fe20000000800 */
[-C--:B------:R-:W-:Y:S01]  /*17f0*/  LOP3.LUT R18, R19, R2.reuse, RZ, 0x3c, !PT ;  /* 0x0000000213127212 */ /* 0x080fe200078e3cff */
[----:B------:R-:W-:Y:S01]  /*1800*/  IMAD.IADD R119, R20, 0x1, R119 ;  /* 0x0000000114777824 */ /* 0x000fe200078e0277 */
[----:B------:R-:W-:Y:S01]  /*1810*/  LOP3.LUT R9, R9, R2, RZ, 0x3c, !PT ;  /* 0x0000000209097212 */ /* 0x000fe200078e3cff */
[----:B------:R-:W-:Y:S01]  /*1820*/  IMAD R2, R5, 0xc00, R3 ;  /* 0x00000c0005027824 */ /* 0x000fe200078e0203 */
[----:B------:R-:W-:Y:S01]  /*1830*/  ISETP.GE.AND P0, PT, R113, 0x1, PT ;  /* 0x000000017100780c */ /* 0x000fe20003f06270 */
[----:B------:R-:W-:Y:S01]  /*1840*/  IMAD.U32 R3, RZ, RZ, UR25 ;  /* 0x00000019ff037e24 */ /* 0x000fe2000f8e00ff */
[----:B------:R-:W-:Y:S01]  /*1850*/  LOP3.LUT R8, R8, R13, RZ, 0x3c, !PT ;  /* 0x0000000d08087212 */ /* 0x000fe200078e3cff */
[----:B------:R-:W-:Y:S01]  /*1860*/  IMAD R13, R5, 0xc00, R4 ;  /* 0x00000c00050d7824 */ /* 0x000fe200078e0204 */
[----:B------:R-:W-:Y:S01]  /*1870*/  P2R R7, PR, RZ, 0x1 ;  /* 0x00000001ff077803 */ /* 0x000fe20000000000 */
[----:B------:R-:W-:Y:S01]  /*1880*/  IMAD.U32 R4, RZ, RZ, UR24 ;  /* 0x00000018ff047e24 */ /* 0x000fe2000f8e00ff */
[----:B------:R-:W-:Y:S01]  /*1890*/  LOP3.LUT R132, R132, 0xfffffff8, RZ, 0xc0, !PT ;  /* 0xfffffff884847812 */ /* 0x000fe200078ec0ff */
[----:B------:R-:W-:Y:S01]  /*18a0*/  IMAD.U32 R7, RZ, RZ, UR16 ;  /* 0x00000010ff077e24 */ /* 0x000fe2000f8e00ff */
[----:B------:R-:W-:Y:S01]  /*18b0*/  LOP3.LUT R131, R131, 0xfffffff8, RZ, 0xc0, !PT ;  /* 0xfffffff883837812 */ /* 0x000fe200078ec0ff */
[----:B------:R-:W-:Y:S01]  /*18c0*/  IMAD.IADD R121, R121, 0x1, R18 ;  /* 0x0000000179797824 */ /* 0x000fe200078e0212 */
[----:B------:R-:W-:Y:S01]  /*18d0*/  IADD3 R130, -R137, 0x30, RZ ;  /* 0x0000003089827810 */ /* 0x000fe20007ffe1ff */
[----:B------:R-:W-:Y:S01]  /*18e0*/  IMAD.WIDE.U32 R6, R7, c[0x0][0x210], R14 ;  /* 0x0000840007067a25 */ /* 0x000fe200078e000e */
[----:B------:R-:W-:Y:S01]  /*18f0*/  IADD3 R10, R16, 0x20, RZ ;  /* 0x00000020100a7810 */ /* 0x000fe20007ffe0ff */
[----:B------:R-:W-:Y:S01]  /*1900*/  USHF.L.U32 UR25, UR46, 0x5, URZ ;  /* 0x000000052e197899 */ /* 0x000fe2000800063f */
[----:B------:R-:W-:Y:S01]  /*1910*/  SHF.R.S32.HI R122, RZ, 0x1f, R132 ;  /* 0x0000001fff7a7819 */ /* 0x000fe20000011484 */
[----:B------:R-:W-:Y:S01]  /*1920*/  IMAD.IADD R124, R13, 0x1, R8 ;  /* 0x000000010d7c7824 */ /* 0x000fe200078e0208 */
[----:B------:R-:W-:Y:S01]  /*1930*/  IADD3 R7, R7, UR8, RZ ;  /* 0x0000000807077c10 */ /* 0x000fe2000fffe0ff */
[----:B------:R-:W-:Y:S01]  /*1940*/  ULDC.64 UR8, c[0x0][0x1e0] ;  /* 0x0000780000087ab9 */ /* 0x000fe20000000a00 */
[----:B------:R-:W-:Y:S01]  /*1950*/  IMAD.IADD R117, R2, 0x1, R9 ;  /* 0x0000000102757824 */ /* 0x000fe200078e0209 */
[----:B------:R-:W-:Y:S01]  /*1960*/  UIMAD UR10, UR30, UR9, URZ ;  /* 0x000000091e0a72a4 */ /* 0x000fe2000f8e023f */
[----:B------:R-:W-:Y:S01]  /*1970*/  IMAD.WIDE.U32 R152, R98, c[0x0][0x290], R152 ;  /* 0x0000a40062987a25 */ /* 0x000fe200078e0098 */
[----:B------:R-:W-:Y:S01]  /*1980*/  UIMAD.WIDE.U32 UR38, UR30, UR8, URZ ;  /* 0x000000081e2672a5 */ /* 0x000fe2000f8e003f */
[----:B------:R-:W-:-:S02]  /*1990*/  IADD3 R9, R16, 0x60, RZ ;  /* 0x0000006010097810 */ /* 0x000fc40007ffe0ff */
[----:B------:R-:W-:Y:S01]  /*19a0*/  ULDC.64 UR8, c[0x0][0x280] ;  /* 0x0000a00000087ab9 */ /* 0x000fe20000000a00 */
[----:B------:R-:W-:Y:S01]  /*19b0*/  IMAD.WIDE.U32 R148, R98, c[0x0][0x290], R148 ;  /* 0x0000a40062947a25 */ /* 0x000fe200078e0094 */
[----:B------:R-:W-:Y:S01]  /*19c0*/  UIMAD UR11, UR30, UR9, URZ ;  /* 0x000000091e0b72a4 */ /* 0x000fe2000f8e023f */
[----:B------:R-:W-:Y:S01]  /*19d0*/  SHF.R.S32.HI R118, RZ, 0x1f, R129 ;  /* 0x0000001fff767819 */ /* 0x000fe20000011481 */
[----:B------:R-:W-:Y:S01]  /*19e0*/  UIMAD.WIDE.U32 UR40, UR30, UR8, URZ ;  /* 0x000000081e2872a5 */ /* 0x000fe2000f8e003f */
[----:B------:R-:W-:Y:S01]  /*19f0*/  IMAD.SHL.U32 R127, R127, 0x2, RZ ;  /* 0x000000027f7f7824 */ /* 0x000fe200078e00ff */
[----:B------:R-:W-:Y:S01]  /*1a00*/  SHF.R.S32.HI R120, RZ, 0x1f, R131 ;  /* 0x0000001fff787819 */ /* 0x000fe20000011483 */
[----:B------:R-:W-:Y:S01]  /*1a10*/  ULDC.64 UR8, c[0x0][0x290] ;  /* 0x0000a40000087ab9 */ /* 0x000fe20000000a00 */
[----:B------:R-:W-:Y:S01]  /*1a20*/  IMAD.SHL.U32 R123, R123, 0x2, RZ ;  /* 0x000000027b7b7824 */ /* 0x000fe200078e00ff */
[----:B------:R-:W-:Y:S01]  /*1a30*/  UIMAD.WIDE.U32 UR42, UR30, UR8, URZ ;  /* 0x000000081e2a72a5 */ /* 0x000fe2000f8e003f */
[----:B------:R-:W-:Y:S01]  /*1a40*/  SHF.R.S32.HI R116, RZ, 0x1f, R128 ;  /* 0x0000001fff747819 */ /* 0x000fe20000011480 */
[----:B------:R-:W-:Y:S01]  /*1a50*/  UIMAD UR30, UR30, UR9, URZ ;  /* 0x000000091e1e72a4 */ /* 0x000fe2000f8e023f */
[----:B------:R-:W-:Y:S01]  /*1a60*/  IMAD.SHL.U32 R125, R125, 0x2, RZ ;  /* 0x000000027d7d7824 */ /* 0x000fe200078e00ff */
[----:B------:R-:W-:Y:S01]  /*1a70*/  UIADD3 UR10, UR39, UR10, URZ ;  /* 0x0000000a270a7290 */ /* 0x000fe2000fffe03f */
[----:B------:R-:W-:Y:S01]  /*1a80*/  IMAD.SHL.U32 R119, R119, 0x2, RZ ;  /* 0x0000000277777824 */ /* 0x000fe200078e00ff */
[----:B------:R-:W-:Y:S01]  /*1a90*/  ULDC.64 UR8, c[0x0][0x268] ;  /* 0x00009a0000087ab9 */ /* 0x000fe20000000a00 */
[----:B------:R-:W-:Y:S01]  /*1aa0*/  IMAD.SHL.U32 R126, R126, 0x2, RZ ;  /* 0x000000027e7e7824 */ /* 0x000fe200078e00ff */
[----:B------:R-:W-:Y:S01]  /*1ab0*/  UIMAD UR5, UR5, UR8, URZ ;  /* 0x00000008050572a4 */ /* 0x000fe2000f8e023f */
[----:B------:R-:W-:Y:S01]  /*1ac0*/  IMAD.SHL.U32 R121, R121, 0x2, RZ ;  /* 0x0000000279797824 */ /* 0x000fe200078e00ff */
[----:B------:R-:W-:Y:S01]  /*1ad0*/  UIADD3 UR11, UR41, UR11, URZ ;  /* 0x0000000b290b7290 */ /* 0x000fe2000fffe03f */
[----:B------:R-:W-:Y:S01]  /*1ae0*/  IMAD.SHL.U32 R124, R124, 0x2, RZ ;  /* 0x000000027c7c7824 */ /* 0x000fe200078e00ff */
[----:B------:R-:W-:Y:S01]  /*1af0*/  UIMAD UR5, UR23, UR9, UR5 ;  /* 0x00000009170572a4 */ /* 0x000fe2000f8e0205 */
[----:B------:R-:W-:Y:S01]  /*1b00*/  IMAD.SHL.U32 R117, R117, 0x2, RZ ;  /* 0x0000000275757824 */ /* 0x000fe200078e00ff */
[----:B------:R-:W-:-:S02]  /*1b10*/  ULDC UR8, c[0x0][0x1e4] ;  /* 0x0000790000087ab9 */ /* 0x000fc40000000800 */
[----:B------:R-:W-:Y:S02]  /*1b20*/  ULDC UR9, c[0x0][0x1e0] ;  /* 0x0000780000097ab9 */ /* 0x000fe40000000800 */
[----:B------:R-:W-:Y:S01]  /*1b30*/  ULDC UR23, c[0x0][0x284] ;  /* 0x0000a10000177ab9 */ /* 0x000fe20000000800 */
[----:B------:R-:W-:Y:S01]  /*1b40*/  IADD3 R103, R143, UR5, RZ ;  /* 0x000000058f677c10 */ /* 0x000fe2000fffe0ff */
[----:B------:R-:W-:Y:S02]  /*1b50*/  USHF.L.U64.HI UR8, UR9, UR36, UR8 ;  /* 0x0000002409087299 */ /* 0x000fe40008010208 */
[----:B------:R-:W-:Y:S02]  /*1b60*/  USHF.L.U64.HI UR23, UR46, UR36, UR23 ;  /* 0x000000242e177299 */ /* 0x000fe40008010217 */
[----:B------:R-:W-:Y:S02]  /*1b70*/  USHF.L.U64.HI UR36, UR37, UR36, UR45 ;  /* 0x0000002425247299 */ /* 0x000fe4000801022d */
[----:B------:R-:W-:-:S02]  /*1b80*/  USHF.L.U32 UR9, UR9, 0x5, URZ ;  /* 0x0000000509097899 */ /* 0x000fc4000800063f */
[----:B------:R-:W-:Y:S02]  /*1b90*/  USHF.L.U32 UR37, UR37, 0x5, URZ ;  /* 0x0000000525257899 */ /* 0x000fe4000800063f */
[----:B------:R-:W-:Y:S01]  /*1ba0*/  UIADD3 UR30, UR43, UR30, URZ ;  /* 0x0000001e2b1e7290 */ /* 0x000fe2000fffe03f */
[----:B----4-:R-:W-:Y:S01]  /*1bb0*/  @P1 SHF.R.S32.HI R19, RZ, 0x1f, R0 ;  /* 0x0000001fff131819 */ /* 0x010fe20000011400 */
[----:B------:R-:W-:Y:S01]  /*1bc0*/  @!P1 IMAD.MOV.U32 R19, RZ, RZ, R3 ;  /* 0x000000ffff139224 */ /* 0x000fe200078e0003 */
[----:B------:R-:W-:Y:S01]  /*1bd0*/  SHF.R.S32.HI R3, RZ, 0x1f, R98 ;  /* 0x0000001fff037819 */ /* 0x000fe20000011462 */
[----:B------:R-:W-:Y:S02]  /*1be0*/  @P1 IMAD.MOV.U32 R18, RZ, RZ, R0 ;  /* 0x000000ffff121224 */ /* 0x000fe400078e0000 */
[----:B------:R-:W-:Y:S01]  /*1bf0*/  @!P1 IMAD.MOV.U32 R18, RZ, RZ, R4 ;  /* 0x000000ffff129224 */ /* 0x000fe200078e0004 */
[----:B------:R-:W-:Y:S01]  /*1c00*/  SEL R99, R19, RZ, !P3 ;  /* 0x000000ff13637207 */ /* 0x000fe20005800000 */
[----:B------:R-:W-:-:S02]  /*1c10*/  IMAD R0, R101, c[0x0][0x1e0], RZ ;  /* 0x0000780065007a24 */ /* 0x000fc400078e02ff */
[----:B------:R-:W-:Y:S01]  /*1c20*/  IMAD R5, R3, c[0x0][0x280], RZ ;  /* 0x0000a00003057a24 */ /* 0x000fe200078e02ff */
[----:B------:R-:W-:Y:S01]  /*1c30*/  SEL R140, R18, RZ, !P3 ;  /* 0x000000ff128c7207 */ /* 0x000fe20005800000 */
[----:B------:R-:W-:Y:S02]  /*1c40*/  IMAD R109, R99, c[0x0][0x1f0], RZ ;  /* 0x00007c00636d7a24 */ /* 0x000fe400078e02ff */
[----:B------:R-:W-:Y:S01]  /*1c50*/  IMAD R115, R137, c[0x0][0x1e4], R0 ;  /* 0x0000790089737a24 */ /* 0x000fe200078e0200 */
[----:B------:R-:W-:Y:S01]  /*1c60*/  SHF.R.S32.HI R0, RZ, 0x1f, R133 ;  /* 0x0000001fff007819 */ /* 0x000fe20000011485 */
[C---:B------:R-:W-:Y:S02]  /*1c70*/  IMAD R109, R140.reuse, c[0x0][0x1f4], R109 ;  /* 0x00007d008c6d7a24 */ /* 0x040fe400078e026d */
[----:B------:R-:W-:-:S04]  /*1c80*/  IMAD.WIDE.U32 R146, R140, c[0x0][0x1f0], R146 ;  /* 0x00007c008c927a25 */ /* 0x000fc800078e0092 */
[----:B------:R-:W-:Y:S01]  /*1c90*/  IMAD.IADD R115, R159, 0x1, R115 ;  /* 0x000000019f737824 */ /* 0x000fe200078e0273 */
[----:B------:R-:W-:Y:S01]  /*1ca0*/  BAR.SYNC.DEFER_BLOCKING 0x0 ;  /* 0x0000000000007b1d */ /* 0x000fe20000010000 */
[----:B------:R-:W-:Y:S01]  /*1cb0*/  IMAD.IADD R109, R147, 0x1, R109 ;  /* 0x00000001936d7824 */ /* 0x000fe200078e026d */
[----:B------:R-:W-:Y:S01]  /*1cc0*/  IADD3 R105, P1, P0, R146, R158, R14 ;  /* 0x0000009e92697210 */ /* 0x000fe2000783e00e */
[----:B------:R-:W-:Y:S02]  /*1cd0*/  IMAD R99, R99, c[0x0][0x218], RZ ;  /* 0x0000860063637a24 */ /* 0x000fe400078e02ff */
[----:B------:R-:W-:Y:S01]  /*1ce0*/  IMAD R3, R3, c[0x0][0x290], RZ ;  /* 0x0000a40003037a24 */ /* 0x000fe200078e02ff */
[----:B------:R-:W-:Y:S01]  /*1cf0*/  IADD3.X R104, R109, R115, R15, P1, P0 ;  /* 0x000000736d687210 */ /* 0x000fe20000fe040f */
[----:B------:R-:W-:Y:S01]  /*1d00*/  IMAD R0, R0, c[0x0][0x1e0], RZ ;  /* 0x0000780000007a24 */ /* 0x000fe200078e02ff */
[----:B------:R-:W-:Y:S01]  /*1d10*/  ISETP.NE.AND P0, PT, RZ, UR44, PT ;  /* 0x0000002cff007c0c */ /* 0x000fe2000bf05270 */
[----:B------:R-:W-:-:S02]  /*1d20*/  IMAD R99, R140, c[0x0][0x21c], R99 ;  /* 0x000087008c637a24 */ /* 0x000fc400078e0263 */
[----:B------:R-:W-:Y:S01]  /*1d30*/  IMAD.WIDE.U32 R140, R140, c[0x0][0x218], R6 ;  /* 0x000086008c8c7a25 */ /* 0x000fe200078e0006 */
[----:B------:R-:W-:Y:S02]  /*1d40*/  P2R R138, PR, RZ, 0x1 ;  /* 0x00000001ff8a7803 */ /* 0x000fe40000000000 */
[----:B------:R-:W-:Y:S01]  /*1d50*/  IADD3 R102, P0, R137, UR35, RZ ;  /* 0x0000002389667c10 */ /* 0x000fe2000ff1e0ff */
[C---:B------:R-:W-:Y:S02]  /*1d60*/  IMAD R5, R98.reuse, c[0x0][0x284], R5 ;  /* 0x0000a10062057a24 */ /* 0x040fe400078e0205 */
[----:B------:R-:W-:Y:S01]  /*1d70*/  IMAD R3, R98, c[0x0][0x294], R3 ;  /* 0x0000a50062037a24 */ /* 0x000fe200078e0203 */
[----:B------:R-:W-:Y:S01]  /*1d80*/  IADD3.X R101, R101, UR34, RZ, P0, !PT ;  /* 0x0000002265657c10 */ /* 0x000fe200087fe4ff */
[----:B------:R-:W-:Y:S02]  /*1d90*/  IMAD R7, R133, c[0x0][0x1e4], R0 ;  /* 0x0000790085077a24 */ /* 0x000fe400078e0200 */
[----:B------:R-:W-:-:S02]  /*1da0*/  IMAD.IADD R112, R155, 0x1, R5 ;  /* 0x000000019b707824 */ /* 0x000fc400078e0205 */
[----:B------:R-:W-:Y:S02]  /*1db0*/  IMAD.IADD R114, R157, 0x1, R7 ;  /* 0x000000019d727824 */ /* 0x000fe400078e0207 */
[----:B------:R-:W-:Y:S02]  /*1dc0*/  IMAD.IADD R110, R5, 0x1, R151 ;  /* 0x00000001056e7824 */ /* 0x000fe400078e0297 */
[----:B------:R-:W-:Y:S02]  /*1dd0*/  IMAD.IADD R111, R153, 0x1, R3 ;  /* 0x00000001996f7824 */ /* 0x000fe400078e0203 */
[----:B------:R-:W-:Y:S02]  /*1de0*/  IMAD.IADD R108, R3, 0x1, R149 ;  /* 0x00000001036c7824 */ /* 0x000fe400078e0295 */
[----:B------:R-:W-:Y:S02]  /*1df0*/  IMAD.IADD R99, R141, 0x1, R99 ;  /* 0x000000018d637824 */ /* 0x000fe400078e0263 */
.L_x_1429:
[----:B------:R-:W-:Y:S01]  /*1e00*/  ISETP.GE.AND P2, PT, R113, 0x1, PT ;  /* 0x000000017100780c */ /* 0x000fe20003f46270 */
[----:B------:R-:W-:Y:S01]  /*1e10*/  USHF.R.S32.HI UR34, URZ, 0x1f, UR6 ;  /* 0x0000001f3f227899 */ /* 0x000fe20008011406 */
[----:B------:R-:W-:Y:S01]  /*1e20*/  IMAD.U32 R0, RZ, RZ, UR9 ;  /* 0x00000009ff007e24 */ /* 0x000fe2000f8e00ff */
[----:B------:R-:W-:Y:S01]  /*1e30*/  UIMAD UR45, UR10, UR6, URZ ;  /* 0x000000060a2d72a4 */ /* 0x000fe2000f8e023f */
[----:B------:R-:W-:Y:S04]  /*1e40*/  DEPBAR.LE SB0, 0x0 ;  /* 0x000080000000791a */ /* 0x000fe80000000000 */
[----:B------:R-:W-:Y:S01]  /*1e50*/  UIMAD.WIDE.U32 UR52, UR38, UR6, URZ ;  /* 0x00000006263472a5 */ /* 0x000fe2000f8e003f */
[----:B------:R-:W-:Y:S01]  /*1e60*/  BAR.SYNC.DEFER_BLOCKING 0x0 ;  /* 0x0000000000007b1d */ /* 0x000fe20000010000 */
[----:B------:R-:W-:Y:S01]  /*1e70*/  UIMAD UR45, UR34, UR38, UR45 ;  /* 0x00000026222d72a4 */ /* 0x000fe2000f8e022d */
[----:B-1----:R-:W-:Y:S03]  /*1e80*/  IMAD.U32 R5, RZ, RZ, UR8 ;  /* 0x00000008ff057e24 */ /* 0x002fe6000f8e00ff */
[C---:B------:R-:W-:Y:S01]  /*1e90*/  IADD3 R3, P1, P0, R105.reuse, UR52, R0 ;  /* 0x0000003469037c10 */ /* 0x040fe2000f83e000 */
[----:B------:R-:W-:Y:S06]  /*1ea0*/  UIADD3 UR45, UR53, UR45, URZ ;  /* 0x0000002d352d7290 */ /* 0x000fec000fffe03f */
[C---:B------:R-:W-:Y:S02]  /*1eb0*/  IADD3.X R0, R104.reuse, UR45, R5, P1, P0 ;  /* 0x0000002d68007c10 */ /* 0x040fe40008fe0405 */
[----:B------:R-:W-:Y:S04]  /*1ec0*/  IADD3 R5, P0, R105, UR52, RZ ;  /* 0x0000003469057c10 */ /* 0x000fe8000ff1e0ff */
[----:B------:R-:W-:Y:S02]  /*1ed0*/  IADD3.X R2, R104, UR45, RZ, P0, !PT ;  /* 0x0000002d68027c10 */ /* 0x000fe400087fe4ff */
[C---:B------:R-:W-:Y:S04]  /*1ee0*/  LEA R86, P0, R5.reuse, c[0x0][0x1c8], 0x1 ;  /* 0x0000720005567a11 */ /* 0x040fe800078008ff */
[----:B------:R-:W-:Y:S01]  /*1ef0*/  LEA.HI.X R87, R5, c[0x0][0x1cc], R2, 0x1, P0 ;  /* 0x0000730005577a11 */ /* 0x000fe200000f0c02 */
[----:B------:R-:W-:Y:S01]  /*1f00*/  BSSY B2, `(.L_x_1390) ;  /* 0x0000504000027945 */ /* 0x000fe20003800000 */
[C---:B------:R-:W-:Y:S04]  /*1f10*/  LEA R84, P0, R3.reuse, c[0x0][0x1c8], 0x1 ;  /* 0x0000720003547a11 */ /* 0x040fe800078008ff */
[----:B------:R-:W-:Y:S01]  /*1f20*/  LEA.HI.X R85, R3, c[0x0][0x1cc], R0, 0x1, P0 ;  /* 0x0000730003557a11 */ /* 0x000fe200000f0c00 */
[----:B------:R-:W-:-:S05]  /*1f30*/  @!P2 BRA `(.L_x_1391) ;  /* 0x00004d500000a947 */ /* 0x000fca0003800000 */
[----:B------:R-:W-:Y:S01]  /*1f40*/  UIMAD UR44, UR11, UR6, URZ ;  /* 0x000000060b2c72a4 */ /* 0x000fe2000f8e023f */
[----:B------:R-:W-:Y:S01]  /*1f50*/  ISETP.NE.AND P2, PT, R138, RZ, PT ;  /* 0x000000ff8a00720c */ /* 0x000fe20003f45270 */
        /* <DEDUP_REMOVED lines=23> */
[----:B------:R-:W-:Y:S01]  /*20d0*/  IADD3 R3, P0, R154, UR50, RZ ;  /* 0x000000329a037c10 */ /* 0x000fe2000ff1e0ff */
[----:B------:R-:W-:Y:S01]  /*20e0*/  CS2R R44, SRZ ;  /* 0x00000000002c7805 */ /* 0x000fe2000001ff00 */
[----:B------:R-:W-:Y:S01]  /*20f0*/  CS2R R52, SRZ ;  /* 0x0000000000347805 */ /* 0x000fe2000001ff00 */
[----:B------:R-:W-:Y:S01]  /*2100*/  CS2R R48, SRZ ;  /* 0x0000000000307805 */ /* 0x000fe2000001ff00 */
[----:B------:R-:W-:Y:S01]  /*2110*/  IADD3.X R0, R112, UR44, RZ, P0, !PT ;  /* 0x0000002c70007c10 */ /* 0x000fe200087fe4ff */
[----:B------:R-:W-:Y:S01]  /*2120*/  CS2R R82, SRZ ;  /* 0x0000000000527805 */ /* 0x000fe2000001ff00 */
[----:B------:R-:W-:Y:S01]  /*2130*/  IADD3 R5, P0, R152, UR48, RZ ;  /* 0x0000003098057c10 */ /* 0x000fe2000ff1e0ff */
[----:B------:R-:W-:Y:S01]  /*2140*/  CS2R R46, SRZ ;  /* 0x00000000002e7805 */ /* 0x000fe2000001ff00 */
[----:B------:R-:W-:Y:S01]  /*2150*/  CS2R R78, SRZ ;  /* 0x00000000004e7805 */ /* 0x000fe2000001ff00 */
[----:B------:R-:W-:Y:S01]  /*2160*/  CS2R R38, SRZ ;  /* 0x0000000000267805 */ /* 0x000fe2000001ff00 */
[----:B------:R-:W-:Y:S01]  /*2170*/  IADD3.X R2, R111, UR35, RZ, P0, !PT ;  /* 0x000000236f027c10 */ /* 0x000fe200087fe4ff */
        /* <DEDUP_REMOVED lines=21> */
.L_x_1394:
[----:B------:R-:W-:Y:S05]  /*22d0*/  BSYNC B0 ;  /* 0x0000000000007941 */ /* 0x000fea0003800000 */
.L_x_1393:
[----:B------:R-:W-:Y:S01]  /*22e0*/  ISETP.GE.AND P3, PT, R133, UR46, PT ;  /* 0x0000002e85007c0c */ /* 0x000fe2000bf66270 */
        /* <DEDUP_REMOVED lines=41> */
[----:B------:R-:W-:Y:S01]  /*2580*/  IMAD.U32 R5, RZ, RZ, UR25 ;  /* 0x00000019ff057e24 */ /* 0x000fe2000f8e00ff */
[----:B------:R-:W-:Y:S01]  /*2590*/  CS2R R36, SRZ ;  /* 0x0000000000247805 */ /* 0x000fe2000001ff00 */
[----:B------:R-:W-:Y:S01]  /*25a0*/  IMAD.U32 R3, RZ, RZ, UR23 ;  /* 0x00000017ff037e24 */ /* 0x000fe2000f8e00ff */
[----:B------:R-:W-:Y:S01]  /*25b0*/  CS2R R70, SRZ ;  /* 0x0000000000467805 */ /* 0x000fe2000001ff00 */
[----:B------:R-:W-:Y:S01]  /*25c0*/  IMAD.U32 R0, RZ, RZ, UR36 ;  /* 0x00000024ff007e24 */ /* 0x000fe2000f8e00ff */
[----:B------:R-:W-:Y:S01]  /*25d0*/  IADD3 R5, P1, P0, R154, UR50, R5 ;  /* 0x000000329a057c10 */ /* 0x000fe2000f83e005 */
[----:B------:R-:W-:Y:S01]  /*25e0*/  CS2R R32, SRZ ;  /* 0x0000000000207805 */ /* 0x000fe2000001ff00 */
[----:B------:R-:W-:Y:S01]  /*25f0*/  CS2R R66, SRZ ;  /* 0x0000000000427805 */ /* 0x000fe2000001ff00 */
[----:B------:R-:W-:Y:S01]  /*2600*/  CS2R R28, SRZ ;  /* 0x00000000001c7805 */ /* 0x000fe2000001ff00 */
[----:B------:R-:W-:Y:S01]  /*2610*/  IADD3.X R2, R112, UR44, R3, P1, P0 ;  /* 0x0000002c70027c10 */ /* 0x000fe20008fe0403 */
[----:B------:R-:W-:Y:S01]  /*2620*/  IMAD.U32 R3, RZ, RZ, UR37 ;  /* 0x00000025ff037e24 */ /* 0x000fe2000f8e00ff */
[----:B------:R-:W-:Y:S01]  /*2630*/  CS2R R62, SRZ ;  /* 0x00000000003e7805 */ /* 0x000fe2000001ff00 */
[----:B------:R-:W-:Y:S01]  /*2640*/  CS2R R18, SRZ ;  /* 0x0000000000127805 */ /* 0x000fe2000001ff00 */
[----:B------:R-:W-:Y:S02]  /*2650*/  CS2R R58, SRZ ;  /* 0x00000000003a7805 */ /* 0x000fe4000001ff00 */
[----:B------:R-:W-:Y:S04]  /*2660*/  IADD3 R3, P1, P0, R152, UR48, R3 ;  /* 0x0000003098037c10 */ /* 0x000fe8000f83e003 */
[----:B------:R-:W-:Y:S02]  /*2670*/  IADD3.X R0, R111, UR35, R0, P1, P0 ;  /* 0x000000236f007c10 */ /* 0x000fe40008fe0400 */
        /* <DEDUP_REMOVED lines=20> */
.L_x_1396:
[----:B------:R-:W-:Y:S05]  /*27c0*/  BSYNC B0 ;  /* 0x0000000000007941 */ /* 0x000fea0003800000 */
.L_x_1395:
        /* <DEDUP_REMOVED lines=52> */
[----:B------:R-:W-:Y:S01]  /*2b10*/  @!P0 PRMT R55, R55, 0x5410, R54 ;  /* 0x0000541037378816 */ /* 0x000fe20000000036 */
        /* <DEDUP_REMOVED lines=37> */
.L_x_1400:
[----:B------:R-:W-:Y:S05]  /*2d70*/  BSYNC B0 ;  /* 0x0000000000007941 */ /* 0x000fea0003800000 */
.L_x_1399:
        /* <DEDUP_REMOVED lines=56> */
.L_x_1402:
[----:B------:R-:W-:Y:S05]  /*3100*/  BSYNC B0 ;  /* 0x0000000000007941 */ /* 0x000fea0003800000 */
.L_x_1401:
        /* <DEDUP_REMOVED lines=56> */
.L_x_1404:
[----:B------:R-:W-:Y:S05]  /*3490*/  BSYNC B0 ;  /* 0x0000000000007941 */ /* 0x000fea0003800000 */
.L_x_1403:
        /* <DEDUP_REMOVED lines=55> */
.L_x_1398:
[----:B------:R-:W-:Y:S05]  /*3810*/  BSYNC B1 ;  /* 0x0000000000017941 */ /* 0x000fea0003800000 */
.L_x_1397:
        /* <DEDUP_REMOVED lines=57> */
.L_x_1407:
[----:B------:R-:W-:Y:S05]  /*3bb0*/  BSYNC B0 ;  /* 0x0000000000007941 */ /* 0x000fea0003800000 */
.L_x_1406:
        /* <DEDUP_REMOVED lines=56> */
.L_x_1409:
[----:B------:R-:W-:Y:S05]  /*3f40*/  BSYNC B0 ;  /* 0x0000000000007941 */ /* 0x000fea0003800000 */
.L_x_1408:
[----:B------:R-:W-:Y:S01]  /*3f50*/  ISETP.GE.AND P0, PT, R135, c[0x0][0x1d4], PT ;  /* 0x0000750087007a0c */ /* 0x000fe20003f06270 */
[----:B------:R-:W-:Y:S01]  /*3f60*/  @!UPT UIADD3 URZ, URZ, URZ, URZ ;  /* 0x0000003f3f3ff290 */ /* 0x000fe2000fffe03f */
[----:B------:R-:W-:Y:S11]  /*3f70*/  BSSY B0, `(.L_x_1410) ;  /* 0x0000036000007945 */ /* 0x000ff60003800000 */
[----:B------:R-:W-:-:S05]  /*3f80*/  @P0 BRA `(.L_x_1411) ;  /* 0x0000034000000947 */ /* 0x000fca0003800000 */
[----:B------:R-:W-:Y:S01]  /*3f90*/  ISETP.GE.AND P0, PT, R12, c[0x0][0x27c], PT ;  /* 0x00009f000c007a0c */ /* 0x000fe20003f06270 */
[----:B------:R-:W2:Y:S11]  /*3fa0*/  LDS.128 R20, [R136+0xe080] ;  /* 0x00e0800088147984 */ /* 0x000eb60000000c00 */
[----:B------:R-:W-:Y:S01]  /*3fb0*/  @!UPT UIADD3 URZ, URZ, URZ, URZ ;  /* 0x0000003f3f3ff290 */ /* 0x000fe2000fffe03f */
[----:B-1----:R-:W-:Y:S02]  /*3fc0*/  @!P0 SHF.R.U64 R26, R62, 0x10, R63 ;  /* 0x000000103e1a8819 */ /* 0x002fe4000000123f */
        /* <DEDUP_REMOVED lines=48> */
.L_x_1411:
[----:B------:R-:W-:Y:S05]  /*42d0*/  BSYNC B0 ;  /* 0x0000000000007941 */ /* 0x000fea0003800000 */
.L_x_1410:
        /* <DEDUP_REMOVED lines=56> */
.L_x_1392:
        /* <DEDUP_REMOVED lines=36> */
.L_x_1413:
[----:B------:R-:W-:Y:S05]  /*48a0*/  BSYNC B0 ;  /* 0x0000000000007941 */ /* 0x000fea0003800000 */
.L_x_1412:
[----:B------:R-:W-:Y:S01]  /*48b0*/  ISETP.GE.AND P3, PT, R133, UR46, PT ;  /* 0x0000002e85007c0c */ /* 0x000fe2000bf66270 */
[----:B-1---5:R-:W-:Y:S01]  /*48c0*/  IMAD.MOV.U32 R4, RZ, RZ, R38 ;  /* 0x000000ffff047224 */ /* 0x022fe200078e0026 */
        /* <DEDUP_REMOVED lines=44> */
[----:B------:R-:W-:Y:S01]  /*4b90*/  CS2R R78, SRZ ;  /* 0x00000000004e7805 */ /* 0x000fe2000001ff00 */
[----:B------:R-:W-:Y:S01]  /*4ba0*/  IADD3 R7, P1, P0, R150, UR50, R7 ;  /* 0x0000003296077c10 */ /* 0x000fe2000f83e007 */
[----:B------:R-:W-:Y:S01]  /*4bb0*/  IMAD.U32 R5, RZ, RZ, UR37 ;  /* 0x00000025ff057e24 */ /* 0x000fe2000f8e00ff */
[----:B------:R-:W-:Y:S01]  /*4bc0*/  CS2R R76, SRZ ;  /* 0x00000000004c7805 */ /* 0x000fe2000001ff00 */
[----:B------:R-:W-:Y:S01]  /*4bd0*/  CS2R R22, SRZ ;  /* 0x0000000000167805 */ /* 0x000fe2000001ff00 */
[----:B------:R-:W-:Y:S01]  /*4be0*/  IADD3.X R0, R110, UR44, R3, P1, P0 ;  /* 0x0000002c6e007c10 */ /* 0x000fe20008fe0403 */
[----:B------:R-:W-:Y:S01]  /*4bf0*/  IMAD.U32 R3, RZ, RZ, UR36 ;  /* 0x00000024ff037e24 */ /* 0x000fe2000f8e00ff */
[----:B------:R-:W-:Y:S01]  /*4c00*/  IADD3 R5, P1, P0, R148, UR48, R5 ;  /* 0x0000003094057c10 */ /* 0x000fe2000f83e005 */
[----:B------:R-:W-:Y:S01]  /*4c10*/  CS2R R20, SRZ ;  /* 0x0000000000147805 */ /* 0x000fe2000001ff00 */
[----:B------:R-:W-:Y:S01]  /*4c20*/  CS2R R74, SRZ ;  /* 0x00000000004a7805 */ /* 0x000fe2000001ff00 */
[----:B------:R-:W-:Y:S01]  /*4c30*/  CS2R R72, SRZ ;  /* 0x0000000000487805 */ /* 0x000fe2000001ff00 */
[----:B------:R-:W-:Y:S02]  /*4c40*/  IADD3.X R2, R108, UR35, R3, P1, P0 ;  /* 0x000000236c027c10 */ /* 0x000fe40008fe0403 */
        /* <DEDUP_REMOVED lines=12> */
.L_x_1415:
[----:B------:R-:W-:Y:S05]  /*4d10*/  BSYNC B0 ;  /* 0x0000000000007941 */ /* 0x000fea0003800000 */
.L_x_1414:
        /* <DEDUP_REMOVED lines=34> */
[----:B------:R-:W-:Y:S01]  /*4f40*/  IADD3 R163, P0, R158, UR52, RZ ;  /* 0x000000349ea37c10 */ /* 0x000fe2000ff1e0ff */
[----:B------:R-:W-:Y:S03]  /*4f50*/  BSSY B0, `(.L_x_1418) ;  /* 0x0000074000007945 */ /* 0x000fe60003800000 */
[----:B------:R-:W-:Y:S02]  /*4f60*/  IADD3.X R162, R115, UR45, RZ, P0, !PT ;  /* 0x0000002d73a27c10 */ /* 0x000fe400087fe4ff */
[----:B------:R-:W-:Y:S11]  /*4f70*/  ISETP.GE.AND P0, PT, R14, c[0x0][0x1d4], PT ;  /* 0x000075000e007a0c */ /* 0x000ff60003f06270 */
[----:B------:R-:W-:Y:S02]  /*4f80*/  @!UPT UIADD3 URZ, URZ, URZ, URZ ;  /* 0x0000003f3f3ff290 */ /* 0x000fe4000fffe03f */
[----:B------:R-:W-:-:S05]  /*4f90*/  @P0 BRA `(.L_x_1419) ;  /* 0x000006f000000947 */ /* 0x000fca0003800000 */
[----:B------:R-:W-:Y:S01]  /*4fa0*/  ISETP.GE.AND P2, PT, R129, c[0x0][0x1d4], PT ;  /* 0x0000750081007a0c */ /* 0x000fe20003f46270 */
[----:B------:R-:W-:Y:S01]  /*4fb0*/  LDS.128 R32, [R126+0xa080] ;  /* 0x00a080007e207984 */ /* 0x000fe20000000c00 */
        /* <DEDUP_REMOVED lines=13> */
[----:B------:R-:W-:Y:S01]  /*5090*/  @!P0 SHF.R.U32.HI R64, RZ, 0x10, R59 ;  /* 0x00000010ff408819 */ /* 0x000fe2000001163b */
[----:B-1----:R-:W-:Y:S01]  /*50a0*/  @!P0 IMAD.U32 R66, R91, 0x10000, RZ ;  /* 0x000100005b428824 */ /* 0x002fe200078e00ff */
[----:B------:R-:W-:Y:S02]  /*50b0*/  @!P0 LOP3.LUT R59, R88, 0xffff0000, RZ, 0xc0, !PT ;  /* 0xffff0000583b8812 */ /* 0x000fe400078ec0ff */
[----:B------:R-:W-:Y:S02]  /*50c0*/  @!P0 LOP3.LUT R61, R89, 0xffff0000, RZ, 0xc0, !PT ;  /* 0xffff0000593d8812 */ /* 0x000fe400078ec0ff */
[----:B------:R-:W-:Y:S02]  /*50d0*/  @!P0 LOP3.LUT R69, R91, 0xffff0000, RZ, 0xc0, !PT ;  /* 0xffff00005b458812 */ /* 0x000fe400078ec0ff */
[C---:B------:R-:W-:Y:S02]  /*50e0*/  @!P0 LOP3.LUT R65, R90.reuse, 0xffff0000, RZ, 0xc0, !PT ;  /* 0xffff00005a418812 */ /* 0x040fe400078ec0ff */
[----:B------:R-:W-:Y:S01]  /*50f0*/  @!P0 PRMT R63, R63, 0x5410, R62 ;  /* 0x000054103f3f8816 */ /* 0x000fe2000000003e */
[----:B------:R-:W-:Y:S01]  /*5100*/  @!P0 IMAD.U32 R62, R90, 0x10000, RZ ;  /* 0x000100005a3e8824 */ /* 0x000fe200078e00ff */
[----:B------:R-:W-:Y:S02]  /*5110*/  @!P0 SHF.R.U32.HI R60, RZ, 0x10, R57 ;  /* 0x00000010ff3c8819 */ /* 0x000fe40000011639 */
[----:B------:R-:W-:Y:S01]  /*5120*/  @!P0 PRMT R57, R55, 0x5410, R56 ;  /* 0x0000541037398816 */ /* 0x000fe20000000038 */
[----:B------:R-:W-:Y:S01]  /*5130*/  @!P0 IMAD.U32 R56, R88, 0x10000, RZ ;  /* 0x0001000058388824 */ /* 0x000fe200078e00ff */
[--C-:B------:R-:W-:Y:S02]  /*5140*/  @!P0 SHF.R.U32.HI R54, RZ, 0x10, R47.reuse ;  /* 0x00000010ff368819 */ /* 0x100fe4000001162f */
[----:B------:R-:W-:Y:S01]  /*5150*/  @!P0 SHF.R.U64 R47, R46, 0x10, R47 ;  /* 0x000000102e2f8819 */ /* 0x000fe2000000122f */
[----:B------:R-:W-:Y:S01]  /*5160*/  @!P0 IMAD.U32 R46, R32, 0x10000, RZ ;  /* 0x00010000202e8824 */ /* 0x000fe200078e00ff */
[----:B------:R-:W-:Y:S01]  /*5170*/  @!P0 SHF.R.U64 R53, R44, 0x10, R45 ;  /* 0x000000102c358819 */ /* 0x000fe2000000122d */
[C---:B------:R-:W-:Y:S01]  /*5180*/  @!P0 IMAD.U32 R55, R57.reuse, 0x10000, RZ ;  /* 0x0001000039378824 */ /* 0x040fe200078e00ff */
[----:B------:R-:W-:Y:S02]  /*5190*/  @!P0 PRMT R52, R52, 0x5410, R47 ;  /* 0x0000541034348816 */ /* 0x000fe4000000002f */
[----:B------:R-:W-:Y:S01]  /*51a0*/  @!P0 LOP3.LUT R47, R32, 0xffff0000, RZ, 0xc0, !PT ;  /* 0xffff0000202f8812 */ /* 0x000fe200078ec0ff */
[----:B------:R-:W-:Y:S01]  /*51b0*/  @!P0 FMUL.FTZ R166, R46, R55 ;  /* 0x000000372ea68220 */ /* 0x000fe20000410000 */
[----:B------:R-:W-:Y:S02]  /*51c0*/  @!P0 LOP3.LUT R57, R57, 0xffff0000, RZ, 0xc0, !PT ;  /* 0xffff000039398812 */ /* 0x000fe400078ec0ff */
[----:B------:R-:W-:Y:S02]  /*51d0*/  @!P0 PRMT R50, R50, 0x5410, R53 ;  /* 0x0000541032328816 */ /* 0x000fe40000000035 */
[----:B------:R-:W-:Y:S01]  /*51e0*/  @!P0 SHF.R.U32.HI R44, RZ, 0x10, R45 ;  /* 0x00000010ff2c8819 */ /* 0x000fe2000001162d */
[----:B------:R-:W-:Y:S01]  /*51f0*/  @!P0 FMUL.FTZ R167, R47, R57 ;  /* 0x000000392fa78220 */ /* 0x000fe20000410000 */
[----:B------:R-:W-:Y:S01]  /*5200*/  @!P0 PRMT R58, R13, 0x5432, R60 ;  /* 0x000054320d3a8816 */ /* 0x000fe2000000003c */
[C---:B------:R-:W-:Y:S01]  /*5210*/  @!P0 IMAD.U32 R45, R50.reuse, 0x10000, RZ ;  /* 0x00010000322d8824 */ /* 0x040fe200078e00ff */
[----:B------:R-:W-:Y:S01]  /*5220*/  @!P0 PRMT R49, R49, 0x5410, R44 ;  /* 0x0000541031318816 */ /* 0x000fe2000000002c */
[C---:B------:R-:W-:Y:S01]  /*5230*/  @!P0 IMAD.U32 R60, R63.reuse, 0x10000, RZ ;  /* 0x000100003f3c8824 */ /* 0x040fe200078e00ff */
[----:B------:R-:W-:Y:S01]  /*5240*/  @!P0 LOP3.LUT R44, R50, 0xffff0000, RZ, 0xc0, !PT ;  /* 0xffff0000322c8812 */ /* 0x000fe200078ec0ff */
[-C--:B------:R-:W-:Y:S01]  /*5250*/  @!P0 FMUL.FTZ R0, R46, R45.reuse ;  /* 0x0000002d2e008220 */ /* 0x080fe20000410000 */
[----:B------:R-:W-:Y:S01]  /*5260*/  @!P0 LOP3.LUT R63, R63, 0xffff0000, RZ, 0xc0, !PT ;  /* 0xffff00003f3f8812 */ /* 0x000fe200078ec0ff */
[----:B------:R-:W-:Y:S01]  /*5270*/  @!P0 IMAD.U32 R46, R33, 0x10000, RZ ;  /* 0x00010000212e8824 */ /* 0x000fe200078e00ff */
[----:B------:R-:W-:Y:S01]  /*5280*/  @!P0 PRMT R67, R67, 0x5410, R64 ;  /* 0x0000541043438816 */ /* 0x000fe20000000040 */
[----:B------:R-:W-:Y:S01]  /*5290*/  @!P0 FFMA.FTZ R0, R55, R56, R0 ;  /* 0x0000003837008223 */ /* 0x000fe20000010000 */
[C---:B------:R-:W-:Y:S01]  /*52a0*/  @!P0 SHF.L.U32 R55, R58.reuse, 0x10, RZ ;  /* 0x000000103a378819 */ /* 0x040fe200000006ff */
[-C--:B------:R-:W-:Y:S01]  /*52b0*/  @!P0 FMUL.FTZ R2, R47, R44.reuse ;  /* 0x0000002c2f028220 */ /* 0x080fe20000410000 */
[----:B------:R-:W-:Y:S01]  /*52c0*/  @!P0 LOP3.LUT R47, R33, 0xffff0000, RZ, 0xc0, !PT ;  /* 0xffff0000212f8812 */ /* 0x000fe200078ec0ff */
[----:B------:R-:W-:Y:S01]  /*52d0*/  @!P0 FFMA.FTZ R167, R59, R44, -R167 ;  /* 0x0000002c3ba78223 */ /* 0x000fe200000108a7 */
[----:B------:R-:W-:Y:S01]  /*52e0*/  @!P0 LOP3.LUT R58, R58, 0xffff0000, RZ, 0xc0, !PT ;  /* 0xffff00003a3a8812 */ /* 0x000fe200078ec0ff */
[----:B------:R-:W-:Y:S01]  /*52f0*/  @!P0 FFMA.FTZ R166, R56, R45, -R166 ;  /* 0x0000002d38a68223 */ /* 0x000fe200000108a6 */
[C---:B------:R-:W-:Y:S01]  /*5300*/  @!P0 LOP3.LUT R44, R49.reuse, 0xffff0000, RZ, 0xc0, !PT ;  /* 0xffff0000312c8812 */ /* 0x040fe200078ec0ff */
[----:B------:R-:W-:Y:S01]  /*5310*/  @!P0 IMAD.U32 R45, R49, 0x10000, RZ ;  /* 0x00010000312d8824 */ /* 0x000fe200078e00ff */
[----:B------:R-:W-:Y:S01]  /*5320*/  @!P0 PRMT R51, R51, 0x5410, R54 ;  /* 0x0000541033338816 */ /* 0x000fe20000000036 */
        /* <DEDUP_REMOVED lines=22> */
[----:B------:R-:W-:Y:S02]  /*5490*/  @!P0 FFMA.FTZ R172, R66, R45, -R172 ;  /* 0x0000002d42ac8223 */ /* 0x000fe400000108ac */
[C---:B------:R-:W-:Y:S02]  /*54a0*/  @!P0 IMAD.U32 R45, R52.reuse, 0x10000, RZ ;  /* 0x00010000342d8824 */ /* 0x040fe400078e00ff */
[----:B------:R-:W-:Y:S01]  /*54b0*/  @!P0 FFMA.FTZ R175, R69, R44, -R175 ;  /* 0x0000002c45af8223 */ /* 0x000fe200000108af */
[----:B------:R-:W-:Y:S01]  /*54c0*/  @!P0 LOP3.LUT R44, R52, 0xffff0000, RZ, 0xc0, !PT ;  /* 0xffff0000342c8812 */ /* 0x000fe200078ec0ff */
[C---:B------:R-:W-:Y:S02]  /*54d0*/  @!P0 FMUL.FTZ R173, R46.reuse, R60 ;  /* 0x0000003c2ead8220 */ /* 0x040fe40000410000 */
        /* <DEDUP_REMOVED lines=27> */
.L_x_1419:
[----:B------:R-:W-:Y:S05]  /*5690*/  BSYNC B0 ;  /* 0x0000000000007941 */ /* 0x000fea0003800000 */
.L_x_1418:
[----:B------:R-:W-:Y:S11]  /*56a0*/  ISETP.GE.AND P0, PT, R11, c[0x0][0x1d4], PT ;  /* 0x000075000b007a0c */ /* 0x000ff60003f06270 */
[----:B------:R-:W-:Y:S02]  /*56b0*/  @!UPT UIADD3 URZ, URZ, URZ, URZ ;  /* 0x0000003f3f3ff290 */ /* 0x000fe4000fffe03f */
[----:B------:R-:W-:-:S05]  /*56c0*/  @P0 BRA `(.L_x_1417) ;  /* 0x000006f000000947 */ /* 0x000fca0003800000 */
[----:B------:R-:W-:Y:S01]  /*56d0*/  ISETP.GE.AND P2, PT, R128, c[0x0][0x1d4], PT ;  /* 0x0000750080007a0c */ /* 0x000fe20003f46270 */
[----:B-1----:R-:W1:Y:S01]  /*56e0*/  LDS.128 R32, [R124+0xa080] ;  /* 0x00a080007c207984 */ /* 0x002e620000000c00 */
[CC--:B------:R-:W-:Y:S04]  /*56f0*/  IADD3 R63, P1, P0, R146.reuse, R163.reuse, R131 ;  /* 0x000000a3923f7210 */ /* 0x0c0fe8000783e083 */
[CC--:B------:R-:W-:Y:S03]  /*5700*/  IADD3.X R60, R109.reuse, R162.reuse, R120, P1, P0 ;  /* 0x000000a26d3c7210 */ /* 0x0c0fe60000fe0478 */
[----:B------:R-:W2:Y:S04]  /*5710*/  LDS.128 R64, [R125+0xa080] ;  /* 0x00a080007d407984 */ /* 0x000ea80000000c00 */
        /* <DEDUP_REMOVED lines=8> */
[--C-:B------:R-:W-:Y:S02]  /*57a0*/  @!P0 SHF.R.U32.HI R44, RZ, 0x10, R39.reuse ;  /* 0x00000010ff2c8819 */ /* 0x100fe40000011627 */
[----:B------:R-:W-:Y:S01]  /*57b0*/  @!P0 SHF.R.U64 R39, R38, 0x10, R39 ;  /* 0x0000001026278819 */ /* 0x000fe20000001227 */
[----:B-1----:R-:W-:Y:S01]  /*57c0*/  @!P0 IMAD.U32 R38, R32, 0x10000, RZ ;  /* 0x0001000020268824 */ /* 0x002fe200078e00ff */
[----:B------:R-:W-:Y:S01]  /*57d0*/  @!P0 SHF.R.U64 R45, R36, 0x10, R37 ;  /* 0x00000010242d8819 */ /* 0x000fe20000001225 */
[C---:B--2---:R-:W-:Y:S01]  /*57e0*/  @!P0 IMAD.U32 R46, R64.reuse, 0x10000, RZ ;  /* 0x00010000402e8824 */ /* 0x044fe200078e00ff */
[----:B------:R-:W-:Y:S01]  /*57f0*/  @!P0 LOP3.LUT R51, R64, 0xffff0000, RZ, 0xc0, !PT ;  /* 0xffff000040338812 */ /* 0x000fe200078ec0ff */
[C---:B------:R-:W-:Y:S01]  /*5800*/  @!P0 IMAD.U32 R50, R65.reuse, 0x10000, RZ ;  /* 0x0001000041328824 */ /* 0x040fe200078e00ff */
[----:B------:R-:W-:Y:S01]  /*5810*/  @!P0 LOP3.LUT R53, R65, 0xffff0000, RZ, 0xc0, !PT ;  /* 0xffff000041358812 */ /* 0x000fe200078ec0ff */
[C---:B------:R-:W-:Y:S01]  /*5820*/  @!P0 IMAD.U32 R58, R67.reuse, 0x10000, RZ ;  /* 0x00010000433a8824 */ /* 0x040fe200078e00ff */
[----:B------:R-:W-:Y:S01]  /*5830*/  @!P0 LOP3.LUT R61, R67, 0xffff0000, RZ, 0xc0, !PT ;  /* 0xffff0000433d8812 */ /* 0x000fe200078ec0ff */
[C---:B------:R-:W-:Y:S01]  /*5840*/  @!P0 IMAD.U32 R54, R66.reuse, 0x10000, RZ ;  /* 0x0001000042368824 */ /* 0x040fe200078e00ff */
[----:B------:R-:W-:Y:S02]  /*5850*/  @!P0 LOP3.LUT R57, R66, 0xffff0000, RZ, 0xc0, !PT ;  /* 0xffff000042398812 */ /* 0x000fe400078ec0ff */
[----:B------:R-:W-:Y:S02]  /*5860*/  @!P0 PRMT R48, R48, 0x5410, R39 ;  /* 0x0000541030308816 */ /* 0x000fe40000000027 */
[----:B------:R-:W-:Y:S02]  /*5870*/  @!P0 LOP3.LUT R39, R32, 0xffff0000, RZ, 0xc0, !PT ;  /* 0xffff000020278812 */ /* 0x000fe400078ec0ff */
[----:B------:R-:W-:Y:S02]  /*5880*/  @!P0 SHF.R.U64 R47, R84, 0x10, R85 ;  /* 0x00000010542f8819 */ /* 0x000fe40000001255 */
[----:B------:R-:W-:Y:S02]  /*5890*/  @!P0 PRMT R42, R42, 0x5410, R45 ;  /* 0x000054102a2a8816 */ /* 0x000fe4000000002d */
[----:B------:R-:W-:Y:S02]  /*58a0*/  @!P0 PRMT R96, R96, 0x5410, R47 ;  /* 0x0000541060608816 */ /* 0x000fe4000000002f */
[----:B------:R-:W-:Y:S01]  /*58b0*/  @!P0 SHF.R.U32.HI R36, RZ, 0x10, R37 ;  /* 0x00000010ff248819 */ /* 0x000fe20000011625 */
[----:B------:R-:W-:Y:S01]  /*58c0*/  @!P0 IMAD.U32 R37, R42, 0x10000, RZ ;  /* 0x000100002a258824 */ /* 0x000fe200078e00ff */
[----:B------:R-:W-:Y:S01]  /*58d0*/  @!P0 SHF.R.U32.HI R49, RZ, 0x10, R87 ;  /* 0x00000010ff318819 */ /* 0x000fe20000011657 */
[----:B------:R-:W-:Y:S01]  /*58e0*/  @!P0 IMAD.U32 R47, R96, 0x10000, RZ ;  /* 0x00010000602f8824 */ /* 0x000fe200078e00ff */
[----:B------:R-:W-:Y:S01]  /*58f0*/  @!P0 PRMT R41, R41, 0x5410, R36 ;  /* 0x0000541029298816 */ /* 0x000fe20000000024 */
[----:B------:R-:W-:Y:S01]  /*5900*/  @!P0 FMUL.FTZ R0, R38, R37 ;  /* 0x0000002526008220 */ /* 0x000fe20000410000 */
[----:B------:R-:W-:Y:S01]  /*5910*/  @!P0 LOP3.LUT R36, R42, 0xffff0000, RZ, 0xc0, !PT ;  /* 0xffff00002a248812 */ /* 0x000fe200078ec0ff */
[----:B------:R-:W-:Y:S01]  /*5920*/  @!P0 FMUL.FTZ R60, R38, R47 ;  /* 0x0000002f263c8220 */ /* 0x000fe20000410000 */
[----:B------:R-:W-:Y:S01]  /*5930*/  @!P0 PRMT R94, R94, 0x5410, R49 ;  /* 0x000054105e5e8816 */ /* 0x000fe20000000031 */
[----:B------:R-:W-:Y:S01]  /*5940*/  @!P0 FFMA.FTZ R0, R47, R46, R0 ;  /* 0x0000002e2f008223 */ /* 0x000fe20000010000 */
[----:B------:R-:W-:Y:S01]  /*5950*/  @!P0 LOP3.LUT R49, R96, 0xffff0000, RZ, 0xc0, !PT ;  /* 0xffff000060318812 */ /* 0x000fe200078ec0ff */
[-C--:B------:R-:W-:Y:S01]  /*5960*/  @!P0 FMUL.FTZ R2, R39, R36.reuse ;  /* 0x0000002427028220 */ /* 0x080fe20000410000 */
[----:B------:R-:W-:Y:S01]  /*5970*/  @!P0 LOP3.LUT R59, R94, 0xffff0000, RZ, 0xc0, !PT ;  /* 0xffff00005e3b8812 */ /* 0x000fe200078ec0ff */
[----:B------:R-:W-:Y:S01]  /*5980*/  @!P0 FFMA.FTZ R60, R46, R37, -R60 ;  /* 0x000000252e3c8223 */ /* 0x000fe2000001083c */
[----:B------:R-:W-:Y:S01]  /*5990*/  @!P0 PRMT R43, R43, 0x5410, R44 ;  /* 0x000054102b2b8816 */ /* 0x000fe2000000002c */
[----:B------:R-:W-:Y:S01]  /*59a0*/  @!P0 FMUL.FTZ R69, R39, R49 ;  /* 0x0000003127458220 */ /* 0x000fe20000410000 */
[C---:B------:R-:W-:Y:S01]  /*59b0*/  @!P0 LOP3.LUT R39, R33.reuse, 0xffff0000, RZ, 0xc0, !PT ;  /* 0xffff000021278812 */ /* 0x040fe200078ec0ff */
[----:B------:R-:W-:Y:S01]  /*59c0*/  @!P0 IMAD.U32 R38, R33, 0x10000, RZ ;  /* 0x0001000021268824 */ /* 0x000fe200078e00ff */
[----:B------:R-:W-:Y:S01]  /*59d0*/  @!P0 SHF.R.U32.HI R84, RZ, 0x10, R85 ;  /* 0x00000010ff548819 */ /* 0x000fe20000011655 */
[----:B------:R-:W-:Y:S01]  /*59e0*/  @!P0 FFMA.FTZ R69, R51, R36, -R69 ;  /* 0x0000002433458223 */ /* 0x000fe20000010845 */
[C---:B------:R-:W-:Y:S01]  /*59f0*/  @!P0 LOP3.LUT R36, R41.reuse, 0xffff0000, RZ, 0xc0, !PT ;  /* 0xffff000029248812 */ /* 0x040fe200078ec0ff */
[----:B------:R-:W-:Y:S01]  /*5a00*/  @!P0 IMAD.U32 R37, R41, 0x10000, RZ ;  /* 0x0001000029258824 */ /* 0x000fe200078e00ff */
[----:B------:R-:W-:Y:S01]  /*5a10*/  @!P0 PRMT R95, R95, 0x5410, R84 ;  /* 0x000054105f5f8816 */ /* 0x000fe20000000054 */
[----:B------:R-:W-:Y:S01]  /*5a20*/  @!P0 IMAD.U32 R56, R94, 0x10000, RZ ;  /* 0x000100005e388824 */ /* 0x000fe200078e00ff */
[----:B------:R-:W-:Y:S01]  /*5a30*/  @!P0 F2FP.BF16.PACK_AB R60, R69, R60 ;  /* 0x0000003c453c823e */ /* 0x000fe200000010ff */
[C---:B------:R-:W-:Y:S01]  /*5a40*/  @!P0 FMUL.FTZ R3, R38.reuse, R37 ;  /* 0x0000002526038220 */ /* 0x040fe20000410000 */
[----:B------:R-:W-:Y:S01]  /*5a50*/  @!P0 LOP3.LUT R47, R95, 0xffff0000, RZ, 0xc0, !PT ;  /* 0xffff00005f2f8812 */ /* 0x000fe200078ec0ff */
[----:B------:R-:W-:Y:S01]  /*5a60*/  @!P0 FMUL.FTZ R4, R39, R36 ;  /* 0x0000002427048220 */ /* 0x000fe20000410000 */
[----:B------:R-:W-:Y:S01]  /*5a70*/  @!P0 SHF.L.U32 R46, R95, 0x10, RZ ;  /* 0x000000105f2e8819 */ /* 0x000fe200000006ff */
[----:B------:R-:W-:Y:S01]  /*5a80*/  @!P0 FFMA.FTZ R2, R49, R51, R2 ;  /* 0x0000003331028223 */ /* 0x000fe20000010002 */
[----:B------:R-:W-:Y:S01]  /*5a90*/  @!P0 MOV R64, R60 ;  /* 0x0000003c00408202 */ /* 0x000fe20000000f00 */
[----:B------:R-:W-:Y:S01]  /*5aa0*/  @!P0 FMUL.FTZ R91, R39, R47 ;  /* 0x0000002f275b8220 */ /* 0x000fe20000410000 */
[----:B------:R-:W-:Y:S01]  /*5ab0*/  @!P0 LOP3.LUT R39, R35, 0xffff0000, RZ, 0xc0, !PT ;  /* 0xffff000023278812 */ /* 0x000fe200078ec0ff */
[----:B------:R-:W-:Y:S01]  /*5ac0*/  @!P0 FMUL.FTZ R90, R38, R46 ;  /* 0x0000002e265a8220 */ /* 0x000fe20000410000 */
[----:B------:R-:W-:Y:S01]  /*5ad0*/  @!P0 SHF.R.U64 R86, R86, 0x10, R87 ;  /* 0x0000001056568819 */ /* 0x000fe20000001257 */
[----:B------:R-:W-:Y:S01]  /*5ae0*/  @!P0 FFMA.FTZ R91, R53, R36, -R91 ;  /* 0x00000024355b8223 */ /* 0x000fe2000001085b */
[----:B------:R-:W-:Y:S01]  /*5af0*/  @!P0 F2FP.BF16.PACK_AB R69, R2, R0 ;  /* 0x000000000245823e */ /* 0x000fe200000010ff */
[----:B------:R-:W-:Y:S01]  /*5b00*/  @!P0 IMAD.U32 R38, R35, 0x10000, RZ ;  /* 0x0001000023268824 */ /* 0x000fe200078e00ff */
[C---:B------:R-:W-:Y:S01]  /*5b10*/  @!P0 LOP3.LUT R36, R43.reuse, 0xffff0000, RZ, 0xc0, !PT ;  /* 0xffff00002b248812 */ /* 0x040fe200078ec0ff */
[----:B------:R-:W-:Y:S01]  /*5b20*/  @!P0 FFMA.FTZ R90, R50, R37, -R90 ;  /* 0x00000025325a8223 */ /* 0x000fe2000001085a */
[----:B------:R-:W-:Y:S01]  /*5b30*/  @!P0 SHF.L.U32 R37, R43, 0x10, RZ ;  /* 0x000000102b258819 */ /* 0x000fe200000006ff */
[----:B------:R-:W-:Y:S01]  /*5b40*/  @!P0 FMUL.FTZ R162, R38, R56 ;  /* 0x0000003826a28220 */ /* 0x000fe20000410000 */
[----:B------:R-:W-:Y:S01]  /*5b50*/  @!P0 PRMT R93, R93, 0x5410, R86 ;  /* 0x000054105d5d8816 */ /* 0x000fe20000000056 */
[----:B------:R-:W-:Y:S01]  /*5b60*/  @!P0 FMUL.FTZ R165, R39, R59 ;  /* 0x0000003b27a58220 */ /* 0x000fe20000410000 */
[----:B------:R-:W-:Y:S01]  /*5b70*/  @!P0 F2FP.BF16.PACK_AB R91, R91, R90 ;  /* 0x0000005a5b5b823e */ /* 0x000fe200000010ff */
[-C--:B------:R-:W-:Y:S01]  /*5b80*/  @!P0 FMUL.FTZ R8, R39, R36.reuse ;  /* 0x0000002427088220 */ /* 0x080fe20000410000 */
[----:B------:R-:W-:Y:S01]  /*5b90*/  @!P0 LOP3.LUT R39, R34, 0xffff0000, RZ, 0xc0, !PT ;  /* 0xffff000022278812 */ /* 0x000fe200078ec0ff */
[-C--:B------:R-:W-:Y:S01]  /*5ba0*/  @!P0 FMUL.FTZ R7, R38, R37.reuse ;  /* 0x0000002526078220 */ /* 0x080fe20000410000 */
[C---:B------:R-:W-:Y:S01]  /*5bb0*/  @!P0 LOP3.LUT R55, R93.reuse, 0xffff0000, RZ, 0xc0, !PT ;  /* 0xffff00005d378812 */ /* 0x040fe200078ec0ff */
[----:B------:R-:W-:Y:S02]  /*5bc0*/  @!P0 IMAD.U32 R38, R34, 0x10000, RZ ;  /* 0x0001000022268824 */ /* 0x000fe400078e00ff */
        /* <DEDUP_REMOVED lines=8> */
[-C--:B------:R-:W-:Y:S02]  /*5c50*/  @!P0 FMUL.FTZ R5, R38, R37.reuse ;  /* 0x0000002526058220 */ /* 0x080fe40000410000 */
[----:B------:R-:W-:Y:S02]  /*5c60*/  @!P0 FFMA.FTZ R3, R46, R50, R3 ;  /* 0x000000322e038223 */ /* 0x000fe40000010003 */
        /* <DEDUP_REMOVED lines=21> */
.L_x_1417:
[----:B------:R-:W-:Y:S05]  /*5dc0*/  BSYNC B1 ;  /* 0x0000000000017941 */ /* 0x000fea0003800000 */
.L_x_1416:
[----:B------:R-:W-:Y:S04]  /*5dd0*/  IADD3 R55, P0, R156, UR52, RZ ;  /* 0x000000349c377c10 */ /* 0x000fe8000ff1e0ff */
[----:B------:R-:W-:Y:S01]  /*5de0*/  IADD3.X R52, R114, UR45, RZ, P0, !PT ;  /* 0x0000002d72347c10 */ /* 0x000fe200087fe4ff */
[----:B------:R-:W-:-:S05]  /*5df0*/  @P3 BRA `(.L_x_1405) ;  /* 0x0000114000003947 */ /* 0x000fca0003800000 */
[----:B------:R-:W-:Y:S01]  /*5e00*/  ISETP.GE.AND P0, PT, R14, c[0x0][0x1d4], PT ;  /* 0x000075000e007a0c */ /* 0x000fe20003f06270 */
[----:B------:R-:W-:Y:S01]  /*5e10*/  @!UPT UIADD3 URZ, URZ, URZ, URZ ;  /* 0x0000003f3f3ff290 */ /* 0x000fe2000fffe03f */
[----:B------:R-:W-:Y:S11]  /*5e20*/  BSSY B0, `(.L_x_1420) ;  /* 0x0000071000007945 */ /* 0x000ff60003800000 */
        /* <DEDUP_REMOVED lines=67> */
[----:B------:R-:W-:Y:S01]  /*6260*/  @!P0 LOP3.LUT R24, R31, 0xffff0000, RZ, 0xc0, !PT ;  /* 0xffff00001f188812 */ /* 0x000fe200078ec0ff */
[----:B------:R-:W-:Y:S01]  /*6270*/  @!P0 IMAD.U32 R26, R35, 0x10000, RZ ;  /* 0x00010000231a8824 */ /* 0x000fe200078e00ff */
[----:B------:R-:W-:Y:S01]  /*6280*/  @!P0 PRMT R81, R81, 0x5410, R78 ;  /* 0x0000541051518816 */ /* 0x000fe2000000004e */
[----:B------:R-:W-:Y:S01]  /*6290*/  @!P0 FFMA.FTZ R64, R42, R25, -R64 ;  /* 0x000000192a408223 */ /* 0x000fe20000010840 */
[----:B------:R-:W-:Y:S01]  /*62a0*/  @!P0 SHF.L.U32 R25, R31, 0x10, RZ ;  /* 0x000000101f198819 */ /* 0x000fe200000006ff */
[----:B------:R-:W-:Y:S01]  /*62b0*/  @!P0 FMUL.FTZ R66, R26, R48 ;  /* 0x000000301a428220 */ /* 0x000fe20000410000 */
[----:B------:R-:W-:Y:S01]  /*62c0*/  @!P0 LOP3.LUT R47, R81, 0xffff0000, RZ, 0xc0, !PT ;  /* 0xffff0000512f8812 */ /* 0x000fe200078ec0ff */
[----:B------:R-:W-:Y:S01]  /*62d0*/  @!P0 FMUL.FTZ R85, R27, R51 ;  /* 0x000000331b558220 */ /* 0x000fe20000410000 */
[----:B------:R-:W-:Y:S01]  /*62e0*/  @!P0 F2FP.BF16.PACK_AB R67, R67, R64 ;  /* 0x000000404343823e */ /* 0x000fe200000010ff */
[----:B------:R-:W-:Y:S01]  /*62f0*/  @!P0 FMUL.FTZ R8, R27, R24 ;  /* 0x000000181b088220 */ /* 0x000fe20000410000 */
[----:B------:R-:W-:Y:S01]  /*6300*/  @!P0 LOP3.LUT R27, R34, 0xffff0000, RZ, 0xc0, !PT ;  /* 0xffff0000221b8812 */ /* 0x000fe200078ec0ff */
[-C--:B------:R-:W-:Y:S01]  /*6310*/  @!P0 FMUL.FTZ R7, R26, R25.reuse ;  /* 0x000000191a078220 */ /* 0x080fe20000410000 */
[----:B------:R-:W-:Y:S01]  /*6320*/  @!P0 F2FP.BF16.PACK_AB R64, R2, R0 ;  /* 0x000000000240823e */ /* 0x000fe200000010ff */
        /* <DEDUP_REMOVED lines=32> */
.L_x_1421:
[----:B------:R-:W-:Y:S05]  /*6530*/  BSYNC B0 ;  /* 0x0000000000007941 */ /* 0x000fea0003800000 */
.L_x_1420:
[----:B------:R-:W-:Y:S11]  /*6540*/  ISETP.GE.AND P0, PT, R11, c[0x0][0x1d4], PT ;  /* 0x000075000b007a0c */ /* 0x000ff60003f06270 */
[----:B------:R-:W-:Y:S02]  /*6550*/  @!UPT UIADD3 URZ, URZ, URZ, URZ ;  /* 0x0000003f3f3ff290 */ /* 0x000fe4000fffe03f */
[----:B------:R-:W-:-:S05]  /*6560*/  @P0 BRA `(.L_x_1405) ;  /* 0x000009d000000947 */ /* 0x000fca0003800000 */
[----:B------:R-:W-:Y:S01]  /*6570*/  IADD3 R54, P1, P0, R146, R55, R131 ;  /* 0x0000003792367210 */ /* 0x000fe2000783e083 */
[----:B------:R-:W2:Y:S03]  /*6580*/  LDS.128 R24, [R117+0xa080] ;  /* 0x00a0800075187984 */ /* 0x000ea60000000c00 */
[----:B------:R-:W-:Y:S02]  /*6590*/  IADD3.X R47, R109, R52, R120, P1, P0 ;  /* 0x000000346d2f7210 */ /* 0x000fe40000fe0478 */
[C---:B-1----:R-:W-:Y:S03]  /*65a0*/  LEA R56, P0, R54.reuse, c[0x0][0x1c8], 0x1 ;  /* 0x0000720036387a11 */ /* 0x042fe600078008ff */
[----:B------:R-:W1:Y:S01]  /*65b0*/  LDS.128 R48, [R119+0xa080] ;  /* 0x00a0800077307984 */ /* 0x000e620000000c00 */
[----:B------:R-:W-:Y:S02]  /*65c0*/  LEA.HI.X R57, R54, c[0x0][0x1cc], R47, 0x1, P0 ;  /* 0x0000730036397a11 */ /* 0x000fe400000f0c2f */
[----:B------:R-:W-:Y:S11]  /*65d0*/  ISETP.GE.AND P0, PT, R11, c[0x0][0x27c], PT ;  /* 0x00009f000b007a0c */ /* 0x000ff60003f06270 */
[----:B------:R-:W-:Y:S02]  /*65e0*/  @!UPT UIADD3 URZ, URZ, URZ, URZ ;  /* 0x0000003f3f3ff290 */ /* 0x000fe4000fffe03f */
[----:B------:R-:W-:Y:S02]  /*65f0*/  @!P0 SHF.R.U32.HI R30, RZ, 0x10, R21 ;  /* 0x00000010ff1e8819 */ /* 0x000fe40000011615 */
[----:B------:R-:W-:Y:S02]  /*6600*/  @!P0 SHF.R.U32.HI R33, RZ, 0x10, R73 ;  /* 0x00000010ff218819 */ /* 0x000fe40000011649 */
[----:B------:R-:W-:Y:S02]  /*6610*/  @!P0 SHF.R.U64 R21, R20, 0x10, R21 ;  /* 0x0000001014158819 */ /* 0x000fe40000001215 */
[----:B------:R-:W-:Y:S02]  /*6620*/  @!P0 PRMT R20, R13, 0x5410, R30 ;  /* 0x000054100d148816 */ /* 0x000fe4000000001e */
[----:B------:R-:W-:Y:S02]  /*6630*/  @!P0 PRMT R18, R18, 0x5410, R21 ;  /* 0x0000541012128816 */ /* 0x000fe40000000015 */
[----:B------:R-:W-:Y:S01]  /*6640*/  @!P0 PRMT R80, R80, 0x5410, R33 ;  /* 0x0000541050508816 */ /* 0x000fe20000000021 */
[C---:B------:R-:W-:Y:S01]  /*6650*/  @!P0 IMAD.U32 R30, R20.reuse, 0x10000, RZ ;  /* 0x00010000141e8824 */ /* 0x040fe200078e00ff */
[----:B------:R-:W-:Y:S02]  /*6660*/  @!P0 LOP3.LUT R20, R20, 0xffff0000, RZ, 0xc0, !PT ;  /* 0xffff000014148812 */ /* 0x000fe400078ec0ff */
[C---:B------:R-:W-:Y:S01]  /*6670*/  @!P0 LOP3.LUT R36, R80.reuse, 0xffff0000, RZ, 0xc0, !PT ;  /* 0xffff000050248812 */ /* 0x040fe200078ec0ff */
[----:B------:R-:W-:Y:S01]  /*6680*/  @!P0 IMAD.U32 R34, R80, 0x10000, RZ ;  /* 0x0001000050228824 */ /* 0x000fe200078e00ff */
[--C-:B------:R-:W-:Y:S01]  /*6690*/  @!P0 SHF.R.U64 R29, R22, 0x10, R23.reuse ;  /* 0x00000010161d8819 */ /* 0x100fe20000001217 */
[----:B--2---:R-:W-:Y:S01]  /*66a0*/  @!P0 IMAD.U32 R21, R25, 0x10000, RZ ;  /* 0x0001000019158824 */ /* 0x004fe200078e00ff */
[----:B------:R-:W-:Y:S02]  /*66b0*/  @!P0 SHF.R.U32.HI R22, RZ, 0x10, R23 ;  /* 0x00000010ff168819 */ /* 0x000fe40000011617 */
[----:B------:R-:W-:Y:S01]  /*66c0*/  @!P0 PRMT R28, R28, 0x5410, R29 ;  /* 0x000054101c1c8816 */ /* 0x000fe2000000001d */
[----:B------:R-:W-:Y:S01]  /*66d0*/  @!P0 FMUL.FTZ R47, R21, R34 ;  /* 0x00000022152f8220 */ /* 0x000fe20000410000 */
[----:B------:R-:W-:Y:S01]  /*66e0*/  @!P0 PRMT R13, R19, 0x5410, R22 ;  /* 0x00005410130d8816 */ /* 0x000fe20000000016 */
[-C--:B------:R-:W-:Y:S01]  /*66f0*/  @!P0 FMUL.FTZ R3, R21, R30.reuse ;  /* 0x0000001e15038220 */ /* 0x080fe20000410000 */
[----:B-1----:R-:W-:Y:S01]  /*6700*/  @!P0 LOP3.LUT R39, R49, 0xffff0000, RZ, 0xc0, !PT ;  /* 0xffff000031278812 */ /* 0x002fe200078ec0ff */
[----:B------:R-:W-:Y:S01]  /*6710*/  @!P0 IMAD.U32 R19, R18, 0x10000, RZ ;  /* 0x0001000012138824 */ /* 0x000fe200078e00ff */
[C---:B------:R-:W-:Y:S01]  /*6720*/  @!P0 LOP3.LUT R35, R48.reuse, 0xffff0000, RZ, 0xc0, !PT ;  /* 0xffff000030238812 */ /* 0x040fe200078ec0ff */
[----:B------:R-:W-:Y:S01]  /*6730*/  @!P0 IMAD.U32 R32, R48, 0x10000, RZ ;  /* 0x0001000030208824 */ /* 0x000fe200078e00ff */
[C---:B------:R-:W-:Y:S01]  /*6740*/  @!P0 LOP3.LUT R43, R50.reuse, 0xffff0000, RZ, 0xc0, !PT ;  /* 0xffff0000322b8812 */ /* 0x040fe200078ec0ff */
[----:B------:R-:W-:Y:S01]  /*6750*/  @!P0 IMAD.U32 R41, R50, 0x10000, RZ ;  /* 0x0001000032298824 */ /* 0x000fe200078e00ff */
[----:B------:R-:W-:Y:S01]  /*6760*/  @!P0 SHF.L.U32 R44, R51, 0x10, RZ ;  /* 0x00000010332c8819 */ /* 0x000fe200000006ff */
[----:B------:R-:W-:Y:S01]  /*6770*/  @!P0 IMAD.U32 R37, R49, 0x10000, RZ ;  /* 0x0001000031258824 */ /* 0x000fe200078e00ff */
[----:B------:R-:W-:Y:S02]  /*6780*/  @!P0 LOP3.LUT R46, R51, 0xffff0000, RZ, 0xc0, !PT ;  /* 0xffff0000332e8812 */ /* 0x000fe400078ec0ff */
[----:B------:R-:W-:Y:S01]  /*6790*/  @!P0 SHF.L.U32 R22, R24, 0x10, RZ ;  /* 0x0000001018168819 */ /* 0x000fe200000006ff */
[----:B------:R-:W-:Y:S01]  /*67a0*/  @!P0 FFMA.FTZ R47, R37, R30, -R47 ;  /* 0x0000001e252f8223 */ /* 0x000fe2000001082f */
[----:B------:R-:W-:Y:S02]  /*67b0*/  @!P0 LOP3.LUT R21, R25, 0xffff0000, RZ, 0xc0, !PT ;  /* 0xffff000019158812 */ /* 0x000fe400078ec0ff */
[----:B------:R-:W-:Y:S01]  /*67c0*/  @!P0 SHF.R.U64 R31, R74, 0x10, R75 ;  /* 0x000000104a1f8819 */ /* 0x000fe2000000124b */
[----:B------:R-:W-:Y:S01]  /*67d0*/  @!P0 FMUL.FTZ R0, R22, R19 ;  /* 0x0000001316008220 */ /* 0x000fe20000410000 */
[----:B------:R-:W-:Y:S01]  /*67e0*/  @!P0 SHF.R.U64 R72, R72, 0x10, R73 ;  /* 0x0000001048488819 */ /* 0x000fe20000001249 */
[C---:B------:R-:W-:Y:S01]  /*67f0*/  @!P0 FMUL.FTZ R54, R21.reuse, R36 ;  /* 0x0000002415368220 */ /* 0x040fe20000410000 */
[----:B------:R-:W-:Y:S01]  /*6800*/  @!P0 PRMT R70, R70, 0x5410, R31 ;  /* 0x0000541046468816 */ /* 0x000fe2000000001f */
[-C--:B------:R-:W-:Y:S01]  /*6810*/  @!P0 FMUL.FTZ R4, R21, R20.reuse ;  /* 0x0000001415048220 */ /* 0x080fe20000410000 */
[----:B------:R-:W-:Y:S01]  /*6820*/  @!P0 LOP3.LUT R21, R24, 0xffff0000, RZ, 0xc0, !PT ;  /* 0xffff000018158812 */ /* 0x000fe200078ec0ff */
[----:B------:R-:W-:Y:S01]  /*6830*/  @!P0 FFMA.FTZ R54, R39, R20, -R54 ;  /* 0x0000001427368223 */ /* 0x000fe20000010836 */
[----:B------:R-:W-:Y:S01]  /*6840*/  @!P0 LOP3.LUT R20, R18, 0xffff0000, RZ, 0xc0, !PT ;  /* 0xffff000012148812 */ /* 0x000fe200078ec0ff */
[C---:B------:R-:W-:Y:S01]  /*6850*/  @!P0 IMAD.U32 R38, R70.reuse, 0x10000, RZ ;  /* 0x0001000046268824 */ /* 0x040fe200078e00ff */
[----:B------:R-:W-:Y:S01]  /*6860*/  @!P0 LOP3.LUT R40, R70, 0xffff0000, RZ, 0xc0, !PT ;  /* 0xffff000046288812 */ /* 0x000fe200078ec0ff */
[----:B------:R-:W-:Y:S01]  /*6870*/  @!P0 IMAD.U32 R18, R28, 0x10000, RZ ;  /* 0x000100001c128824 */ /* 0x000fe200078e00ff */
[----:B------:R-:W-:Y:S01]  /*6880*/  @!P0 PRMT R71, R71, 0x5410, R72 ;  /* 0x0000541047478816 */ /* 0x000fe20000000048 */
[----:B------:R-:W-:Y:S01]  /*6890*/  @!P0 FMUL.FTZ R2, R21, R20 ;  /* 0x0000001415028220 */ /* 0x000fe20000410000 */
[----:B------:R-:W-:Y:S02]  /*68a0*/  @!P0 F2FP.BF16.PACK_AB R47, R54, R47 ;  /* 0x0000002f362f823e */ /* 0x000fe400000010ff */
[C---:B------:R-:W-:Y:S01]  /*68b0*/  @!P0 LOP3.LUT R33, R71.reuse, 0xffff0000, RZ, 0xc0, !PT ;  /* 0xffff000047218812 */ /* 0x040fe200078ec0ff */
[----:B------:R-:W-:Y:S01]  /*68c0*/  @!P0 IMAD.U32 R31, R71, 0x10000, RZ ;  /* 0x00010000471f8824 */ /* 0x000fe200078e00ff */
[----:B------:R-:W-:Y:S01]  /*68d0*/  @!P0 SHF.R.U32.HI R75, RZ, 0x10, R75 ;  /* 0x00000010ff4b8819 */ /* 0x000fe2000001164b */
[----:B------:R-:W-:Y:S02]  /*68e0*/  @!P0 IMAD.MOV.U32 R49, RZ, RZ, R47 ;  /* 0x000000ffff318224 */ /* 0x000fe400078e002f */
[----:B------:R-:W-:Y:S01]  /*68f0*/  @!P0 FMUL.FTZ R53, R22, R31 ;  /* 0x0000001f16358220 */ /* 0x000fe20000410000 */
[----:B------:R-:W-:Y:S01]  /*6900*/  @!P0 PRMT R68, R68, 0x5410, R75 ;  /* 0x0000541044448816 */ /* 0x000fe2000000004b */
[----:B------:R-:W-:Y:S01]  /*6910*/  @!P0 FMUL.FTZ R58, R21, R33 ;  /* 0x00000021153a8220 */ /* 0x000fe20000410000 */
[----:B------:R-:W-:Y:S01]  /*6920*/  @!P0 LOP3.LUT R21, R26, 0xffff0000, RZ, 0xc0, !PT ;  /* 0xffff00001a158812 */ /* 0x000fe200078ec0ff */
[----:B------:R-:W-:Y:S01]  /*6930*/  @!P0 FFMA.FTZ R53, R32, R19, -R53 ;  /* 0x0000001320358223 */ /* 0x000fe20000010835 */
[----:B------:R-:W-:Y:S01]  /*6940*/  @!P0 SHF.L.U32 R19, R26, 0x10, RZ ;  /* 0x000000101a138819 */ /* 0x000fe200000006ff */
[----:B------:R-:W-:Y:S01]  /*6950*/  @!P0 IMAD.U32 R22, R27, 0x10000, RZ ;  /* 0x000100001b168824 */ /* 0x000fe200078e00ff */
[C---:B------:R-:W-:Y:S01]  /*6960*/  @!P0 LOP3.LUT R45, R68.reuse, 0xffff0000, RZ, 0xc0, !PT ;  /* 0xffff0000442d8812 */ /* 0x040fe200078ec0ff */
[----:B------:R-:W-:Y:S02]  /*6970*/  @!P0 IMAD.U32 R42, R68, 0x10000, RZ ;  /* 0x00010000442a8824 */ /* 0x000fe400078e00ff */
[C---:B------:R-:W-:Y:S02]  /*6980*/  @!P0 FMUL.FTZ R59, R19.reuse, R38 ;  /* 0x00000026133b8220 */ /* 0x040fe40000410000 */
[-C--:B------:R-:W-:Y:S02]  /*6990*/  @!P0 FMUL.FTZ R5, R19, R18.reuse ;  /* 0x0000001213058220 */ /* 0x080fe40000410000 */
[----:B------:R-:W-:Y:S01]  /*69a0*/  @!P0 FFMA.FTZ R59, R41, R18, -R59 ;  /* 0x00000012293b8223 */ /* 0x000fe2000001083b */
[----:B------:R-:W-:Y:S01]  /*69b0*/  @!P0 LOP3.LUT R18, R27, 0xffff0000, RZ, 0xc0, !PT ;  /* 0xffff00001b128812 */ /* 0x000fe200078ec0ff */
[----:B------:R-:W-:Y:S01]  /*69c0*/  @!P0 FFMA.FTZ R58, R35, R20, -R58 ;  /* 0x00000014233a8223 */ /* 0x000fe2000001083a */
[----:B------:R-:W-:Y:S01]  /*69d0*/  @!P0 LOP3.LUT R20, R28, 0xffff0000, RZ, 0xc0, !PT ;  /* 0xffff00001c148812 */ /* 0x000fe200078ec0ff */
[C---:B------:R-:W-:Y:S01]  /*69e0*/  @!P0 IMAD.U32 R19, R13.reuse, 0x10000, RZ ;  /* 0x000100000d138824 */ /* 0x040fe200078e00ff */
[----:B------:R-:W-:Y:S01]  /*69f0*/  @!P0 LOP3.LUT R13, R13, 0xffff0000, RZ, 0xc0, !PT ;  /* 0xffff00000d0d8812 */ /* 0x000fe200078ec0ff */
[----:B------:R-:W-:Y:S01]  /*6a00*/  @!P0 FMUL.FTZ R62, R21, R40 ;  /* 0x00000028153e8220 */ /* 0x000fe20000410000 */
[----:B------:R-:W-:Y:S01]  /*6a10*/  @!P0 F2FP.BF16.PACK_AB R58, R58, R53 ;  /* 0x000000353a3a823e */ /* 0x000fe200000010ff */
[----:B------:R-:W-:Y:S02]  /*6a20*/  @!P0 FFMA.FTZ R0, R31, R32, R0 ;  /* 0x000000201f008223 */ /* 0x000fe40000010000 */
[----:B------:R-:W-:Y:S01]  /*6a30*/  @!P0 FMUL.FTZ R61, R22, R42 ;  /* 0x0000002a163d8220 */ /* 0x000fe20000410000 */
[----:B------:R-:W-:Y:S01]  /*6a40*/  @!P0 MOV R48, R58 ;  /* 0x0000003a00308202 */ /* 0x000fe20000000f00 */
[----:B------:R-:W-:Y:S02]  /*6a50*/  @!P0 FMUL.FTZ R60, R18, R45 ;  /* 0x0000002d123c8220 */ /* 0x000fe40000410000 */
[----:B------:R-:W-:Y:S02]  /*6a60*/  @!P0 FFMA.FTZ R2, R33, R35, R2 ;  /* 0x0000002321028223 */ /* 0x000fe40000010002 */
[----:B------:R-:W-:Y:S02]  /*6a70*/  @!P0 FFMA.FTZ R62, R43, R20, -R62 ;  /* 0x000000142b3e8223 */ /* 0x000fe4000001083e */
[----:B------:R-:W-:Y:S01]  /*6a80*/  @!P0 FFMA.FTZ R3, R34, R37, R3 ;  /* 0x0000002522038223 */ /* 0x000fe20000010003 */
[----:B------:R-:W-:Y:S01]  /*6a90*/  @!P0 F2FP.BF16.PACK_AB R47, R2, R0 ;  /* 0x00000000022f823e */ /* 0x000fe200000010ff */
[----:B------:R-:W-:Y:S01]  /*6aa0*/  @!P0 FFMA.FTZ R61, R44, R19, -R61 ;  /* 0x000000132c3d8223 */ /* 0x000fe2000001083d */
[----:B------:R-:W-:Y:S01]  /*6ab0*/  @!P0 F2FP.BF16.PACK_AB R59, R62, R59 ;  /* 0x0000003b3e3b823e */ /* 0x000fe200000010ff */
[----:B------:R-:W-:Y:S02]  /*6ac0*/  @!P0 FFMA.FTZ R60, R46, R13, -R60 ;  /* 0x0000000d2e3c8223 */ /* 0x000fe4000001083c */
[----:B------:R-:W-:Y:S02]  /*6ad0*/  @!P0 FMUL.FTZ R6, R21, R20 ;  /* 0x0000001415068220 */ /* 0x000fe40000410000 */
[----:B------:R-:W-:Y:S01]  /*6ae0*/  @!P0 FFMA.FTZ R4, R36, R39, R4 ;  /* 0x0000002724048223 */ /* 0x000fe20000010004 */
[----:B------:R-:W-:Y:S01]  /*6af0*/  @!P0 F2FP.BF16.PACK_AB R60, R60, R61 ;  /* 0x0000003d3c3c823e */ /* 0x000fe200000010ff */
[----:B------:R-:W-:Y:S02]  /*6b00*/  @!P0 FMUL.FTZ R7, R22, R19 ;  /* 0x0000001316078220 */ /* 0x000fe40000410000 */
[----:B------:R-:W-:Y:S01]  /*6b10*/  @!P0 FFMA.FTZ R5, R38, R41, R5 ;  /* 0x0000002926058223 */ /* 0x000fe20000010005 */
[----:B------:R-:W-:Y:S01]  /*6b20*/  @!P0 MOV R51, R60 ;  /* 0x0000003c00338202 */ /* 0x000fe20000000f00 */
[----:B------:R-:W-:Y:S01]  /*6b30*/  @!P0 FMUL.FTZ R8, R18, R13 ;  /* 0x0000000d12088220 */ /* 0x000fe20000410000 */
[----:B------:R-:W-:Y:S01]  /*6b40*/  @!P0 F2FP.BF16.PACK_AB R54, R4, R3 ;  /* 0x000000030436823e */ /* 0x000fe200000010ff */
[----:B------:R-:W-:Y:S02]  /*6b50*/  @!P0 FFMA.FTZ R6, R40, R43, R6 ;  /* 0x0000002b28068223 */ /* 0x000fe40000010006 */
[----:B------:R-:W-:Y:S02]  /*6b60*/  @!P0 FFMA.FTZ R7, R42, R44, R7 ;  /* 0x0000002c2a078223 */ /* 0x000fe40000010007 */
[----:B------:R-:W-:Y:S01]  /*6b70*/  @!P0 IMAD.MOV.U32 R50, RZ, RZ, R59 ;  /* 0x000000ffff328224 */ /* 0x000fe200078e003b */
[----:B------:R-:W-:Y:S01]  /*6b80*/  @!P0 F2FP.BF16.PACK_AB R53, R6, R5 ;  /* 0x000000050635823e */ /* 0x000fe200000010ff */
[----:B------:R-:W-:Y:S02]  /*6b90*/  @!P0 FFMA.FTZ R8, R45, R46, R8 ;  /* 0x0000002e2d088223 */ /* 0x000fe40000010008 */
[----:B------:R-:W-:Y:S01]  /*6ba0*/  @!P0 IMAD.MOV.U32 R24, RZ, RZ, R47 ;  /* 0x000000ffff188224 */ /* 0x000fe200078e002f */
[----:B------:R1:W-:Y:S01]  /*6bb0*/  STG.E.128 [R56.64], R48 ;  /* 0x0000003038007986 */ /* 0x0003e2000c101d1a */
[----:B------:R-:W-:Y:S01]  /*6bc0*/  @!P0 MOV R26, R53 ;  /* 0x00000035001a8202 */ /* 0x000fe20000000f00 */
[----:B------:R-:W-:Y:S01]  /*6bd0*/  @!P0 IMAD.MOV.U32 R25, RZ, RZ, R54 ;  /* 0x000000ffff198224 */ /* 0x000fe200078e0036 */
[----:B------:R-:W-:Y:S05]  /*6be0*/  @!P0 F2FP.BF16.PACK_AB R58, R8, R7 ;  /* 0x00000007083a823e */ /* 0x000fea00000010ff */
[----:B------:R-:W-:Y:S01]  /*6bf0*/  @!P0 IMAD.MOV.U32 R27, RZ, RZ, R58 ;  /* 0x000000ffff1b8224 */ /* 0x000fe200078e003a */
[----:B------:R-:W-:Y:S11]  /*6c00*/  ISETP.GE.AND P0, PT, R128, c[0x0][0x1d4], PT ;  /* 0x0000750080007a0c */ /* 0x000ff60003f06270 */
[----:B------:R-:W-:Y:S02]  /*6c10*/  @!UPT UIADD3 URZ, URZ, URZ, URZ ;  /* 0x0000003f3f3ff290 */ /* 0x000fe4000fffe03f */
[----:B------:R-:W-:-:S05]  /*6c20*/  @P0 BRA `(.L_x_1405) ;  /* 0x0000031000000947 */ /* 0x000fca0003800000 */
[----:B------:R-:W-:Y:S04]  /*6c30*/  IADD3 R55, P1, P0, R146, R55, R128 ;  /* 0x0000003792377210 */ /* 0x000fe8000783e080 */
[----:B------:R-:W-:Y:S02]  /*6c40*/  IADD3.X R52, R109, R52, R116, P1, P0 ;  /* 0x000000346d347210 */ /* 0x000fe40000fe0474 */
[C---:B------:R-:W-:Y:S04]  /*6c50*/  LEA R2, P0, R55.reuse, c[0x0][0x1c8], 0x1 ;  /* 0x0000720037027a11 */ /* 0x040fe800078008ff */
[----:B------:R-:W-:Y:S05]  /*6c60*/  LEA.HI.X R3, R55, c[0x0][0x1cc], R52, 0x1, P0 ;  /* 0x0000730037037a11 */ /* 0x000fea00000f0c34 */
[----:B------:R2:W-:Y:S01]  /*6c70*/  STG.E.128 [R2.64], R24 ;  /* 0x0000001802007986 */ /* 0x0005e2000c101d1a */
[----:B------:R-:W-:-:S05]  /*6c80*/  BRA `(.L_x_1405) ;  /* 0x000002b000007947 */ /* 0x000fca0003800000 */
.L_x_1391:
[----:B------:R-:W-:Y:S01]  /*6c90*/  UIMAD UR5, UR6, -0x30, UR4 ;  /* 0xffffffd0060578a4 */ /* 0x000fe2000f8e0204 */
[----:B------:R-:W-:Y:S03]  /*6ca0*/  BSSY B0, `(.L_x_1422) ;  /* 0x0000016000007945 */ /* 0x000fe60003800000 */
[----:B------:R-:W-:Y:S04]  /*6cb0*/  UISETP.LT.AND UP0, UPT, UR5, 0x30, UPT ;  /* 0x000000300500788c */ /* 0x000fe8000bf01270 */
[----:B------:R-:W-:Y:S06]  /*6cc0*/  USEL UR46, UR5, 0x30, UP0 ;  /* 0x00000030052e7887 */ /* 0x000fec0008000000 */
[----:B------:R-:W-:Y:S11]  /*6cd0*/  ISETP.GE.AND P0, PT, R137, UR46, PT ;  /* 0x0000002e89007c0c */ /* 0x000ff6000bf06270 */
        /* <DEDUP_REMOVED lines=18> */
.L_x_1423:
[----:B------:R-:W-:Y:S05]  /*6e00*/  BSYNC B0 ;  /* 0x0000000000007941 */ /* 0x000fea0003800000 */
.L_x_1422:
[----:B------:R-:W-:Y:S11]  /*6e10*/  ISETP.GE.AND P0, PT, R133, UR46, PT ;  /* 0x0000002e85007c0c */ /* 0x000ff6000bf06270 */
        /* <DEDUP_REMOVED lines=18> */
.L_x_1405:
[----:B------:R-:W-:Y:S05]  /*6f40*/  BSYNC B2 ;  /* 0x0000000000027941 */ /* 0x000fea0003800000 */
.L_x_1390:
[----:B------:R-:W-:Y:S01]  /*6f50*/  UIMAD.WIDE.U32 UR44, UR6, 0x30, URZ ;  /* 0x00000030062c78a5 */ /* 0x000fe2000f8e003f */
[----:B--2---:R-:W-:Y:S01]  /*6f60*/  IADD3 R3, -R137, UR46, RZ ;  /* 0x0000002e89037c10 */ /* 0x004fe2000fffe1ff */
[----:B------:R-:W-:Y:S01]  /*6f70*/  UIMAD UR5, UR34, 0x30, URZ ;  /* 0x00000030220578a4 */ /* 0x000fe2000f8e023f */
[----:B------:R-:W-:Y:S01]  /*6f80*/  ISETP.NE.AND P3, PT, R139, RZ, PT ;  /* 0x000000ff8b00720c */ /* 0x000fe20003f65270 */
[----:B------:R-:W-:Y:S02]  /*6f90*/  BSSY B0, `(.L_x_1424) ;  /* 0x0000043000007945 */ /* 0x000fe40003800000 */
[----:B------:R-:W-:Y:S01]  /*6fa0*/  UIADD3 UR5, UR45, UR5, URZ ;  /* 0x000000052d057290 */ /* 0x000fe2000fffe03f */
[----:B------:R-:W-:Y:S05]  /*6fb0*/  IADD3 R2, P0, R107, UR44, RZ ;  /* 0x0000002c6b027c10 */ /* 0x000fea000ff1e0ff */
[----:B------:R-:W-:Y:S02]  /*6fc0*/  IADD3.X R0, R106, UR5, RZ, P0, !PT ;  /* 0x000000056a007c10 */ /* 0x000fe400087fe4ff */
[C---:B------:R-:W-:Y:S11]  /*6fd0*/  ISETP.GE.AND P0, PT, R3.reuse, 0x21, PT ;  /* 0x000000210300780c */ /* 0x040ff60003f06270 */
[----:B------:R-:W-:Y:S02]  /*6fe0*/  @!UPT UIADD3 URZ, URZ, URZ, URZ ;  /* 0x0000003f3f3ff290 */ /* 0x000fe4000fffe03f */
[----:B-1----:R-:W-:Y:S05]  /*6ff0*/  @P0 IADD3 R5, P1, R2, 0x20, RZ ;  /* 0x0000002002050810 */ /* 0x002fea0007f3e0ff */
[----:B------:R-:W-:Y:S01]  /*7000*/  @P0 IMAD.X R4, RZ, RZ, R0, P1 ;  /* 0x000000ffff040224 */ /* 0x000fe200008e0600 */
[----:B------:R-:W-:Y:S03]  /*7010*/  ISETP.GE.AND P1, PT, R3, 0x1, PT ;  /* 0x000000010300780c */ /* 0x000fe60003f26270 */
[----:B------:R-:W-:Y:S04]  /*7020*/  @P0 IMAD R4, R4, c[0x0][0x258], RZ ;  /* 0x0000960004040a24 */ /* 0x000fe800078e02ff */
[----:B------:R-:W-:Y:S06]  /*7030*/  @P0 IMAD R4, R5, c[0x0][0x25c], R4 ;  /* 0x0000970005040a24 */ /* 0x000fec00078e0204 */
[----:B------:R-:W-:Y:S02]  /*7040*/  @P1 IMAD.MOV.U32 R6, RZ, RZ, R142 ;  /* 0x000000ffff061224 */ /* 0x000fe400078e008e */
[----:B------:R-:W-:Y:S02]  /*7050*/  @P1 IMAD.MOV.U32 R7, RZ, RZ, R103 ;  /* 0x000000ffff071224 */ /* 0x000fe400078e0067 */
[----:B------:R-:W-:Y:S02]  /*7060*/  @P1 IMAD R3, R0, c[0x0][0x258], RZ ;  /* 0x0000960000031a24 */ /* 0x000fe400078e02ff */
[C---:B------:R-:W-:Y:S04]  /*7070*/  @P1 IMAD.WIDE.U32 R6, R2.reuse, c[0x0][0x258], R6 ;  /* 0x0000960002061a25 */ /* 0x040fe800078e0006 */
[----:B------:R-:W-:Y:S01]  /*7080*/  @P1 IMAD R3, R2, c[0x0][0x25c], R3 ;  /* 0x0000970002031a24 */ /* 0x000fe200078e0203 */
[C---:B------:R-:W-:Y:S01]  /*7090*/  @P1 LEA R18, P2, R6.reuse, c[0x0][0x250], 0x1 ;  /* 0x0000940006121a11 */ /* 0x040fe200078408ff */
[----:B------:R-:W-:Y:S02]  /*70a0*/  @P0 IMAD.MOV.U32 R2, RZ, RZ, R142 ;  /* 0x000000ffff020224 */ /* 0x000fe400078e008e */
[----:B------:R-:W-:Y:S05]  /*70b0*/  @P1 IMAD.IADD R3, R7, 0x1, R3 ;  /* 0x0000000107031824 */ /* 0x000fea00078e0203 */
[----:B------:R-:W-:Y:S01]  /*70c0*/  @P1 LEA.HI.X R19, R6, c[0x0][0x254], R3, 0x1, P2 ;  /* 0x0000950006131a11 */ /* 0x000fe200010f0c03 */
[----:B------:R-:W-:Y:S04]  /*70d0*/  @P0 IMAD.MOV.U32 R3, RZ, RZ, R103 ;  /* 0x000000ffff030224 */ /* 0x000fe800078e0067 */
[----:B------:R-:W-:Y:S01]  /*70e0*/  @!PT LDS RZ, [RZ] ;  /* 0x00000000fffff984 */ /* 0x000fe20000000800 */
[----:B------:R-:W-:Y:S01]  /*70f0*/  @!PT LDS RZ, [RZ] ;  /* 0x00000000fffff984 */ /* 0x000fe20000000800 */
[----:B------:R-:W-:Y:S01]  /*7100*/  @!PT LDS RZ, [RZ] ;  /* 0x00000000fffff984 */ /* 0x000fe20000000800 */
[----:B------:R1:W-:Y:S01]  /*7110*/  @P1 LDGSTS.E.BYPASS.LTC128B.128 [R136+0x4080], [R18.64], !P3 ;  /* 0x0408000012881fae */ /* 0x0003e2000d901d5a */
[----:B------:R-:W-:Y:S03]  /*7120*/  @P0 IMAD.WIDE.U32 R2, R5, c[0x0][0x258], R2 ;  /* 0x0000960005020a25 */ /* 0x000fe600078e0002 */
[----:B------:R1:W-:Y:S01]  /*7130*/  @P1 LDGSTS.E.BYPASS.LTC128B.128 [R136+0x5880], [R18.64+0x80], !P6 ;  /* 0x0588008012881fae */ /* 0x0003e2000f101d5a */
[----:B------:R-:W-:Y:S01]  /*7140*/  @P0 IMAD.IADD R4, R3, 0x1, R4 ;  /* 0x0000000103040824 */ /* 0x000fe200078e0204 */
[C---:B------:R-:W-:Y:S02]  /*7150*/  @P0 LEA R6, P2, R2.reuse, c[0x0][0x250], 0x1 ;  /* 0x0000940002060a11 */ /* 0x040fe400078408ff */
[----:B------:R1:W-:Y:S02]  /*7160*/  @P1 LDGSTS.E.BYPASS.LTC128B.128 [R136+0x7080], [R18.64+0x100], !P5 ;  /* 0x0708010012881fae */ /* 0x0003e4000e901d5a */
[----:B------:R-:W-:Y:S02]  /*7170*/  @P0 LEA.HI.X R7, R2, c[0x0][0x254], R4, 0x1, P2 ;  /* 0x0000950002070a11 */ /* 0x000fe400010f0c04 */
[----:B------:R1:W-:Y:S04]  /*7180*/  @P1 LDGSTS.E.BYPASS.LTC128B.128 [R136+0x8880], [R18.64+0x180], !P4 ;  /* 0x0888018012881fae */ /* 0x0003e8000e101d5a */
[----:B------:R1:W-:Y:S04]  /*7190*/  @P0 LDGSTS.E.BYPASS.LTC128B.128 [R136+0x5080], [R6.64], !P3 ;  /* 0x0508000006880fae */ /* 0x0003e8000d901d5a */
[----:B------:R1:W-:Y:S04]  /*71a0*/  @P0 LDGSTS.E.BYPASS.LTC128B.128 [R136+0x6880], [R6.64+0x80], !P6 ;  /* 0x0688008006880fae */ /* 0x0003e8000f101d5a */
[----:B------:R1:W-:Y:S04]  /*71b0*/  @P0 LDGSTS.E.BYPASS.LTC128B.128 [R136+0x8080], [R6.64+0x100], !P5 ;  /* 0x0808010006880fae */ /* 0x0003e8000e901d5a */
[----:B------:R1:W-:Y:S01]  /*71c0*/  @P0 LDGSTS.E.BYPASS.LTC128B.128 [R136+0x9880], [R6.64+0x180], !P4 ;  /* 0x0988018006880fae */ /* 0x0003e2000e101d5a */
[----:B------:R-:W-:Y:S03]  /*71d0*/  IADD3 R2, P0, R102, UR44, RZ ;  /* 0x0000002c66027c10 */ /* 0x000fe6000ff1e0ff */
[----:B------:R-:W0:Y:S01]  /*71e0*/  LDGDEPBAR ;  /* 0x00000000000079af */ /* 0x000e220000000000 */
[----:B------:R-:W-:Y:S02]  /*71f0*/  IADD3.X R0, R101, UR5, RZ, P0, !PT ;  /* 0x0000000565007c10 */ /* 0x000fe400087fe4ff */
[----:B------:R-:W-:Y:S01]  /*7200*/  ISETP.LT.AND P0, PT, R137, UR46, PT ;  /* 0x0000002e89007c0c */ /* 0x000fe2000bf01270 */
[----:B------:R-:W-:Y:S04]  /*7210*/  DEPBAR.LE SB0, 0x0 ;  /* 0x000080000000791a */ /* 0x000fe80000000000 */
[----:B------:R-:W-:Y:S08]  /*7220*/  BAR.SYNC.DEFER_BLOCKING 0x0 ;  /* 0x0000000000007b1d */ /* 0x000ff00000010000 */
[----:B------:R-:W-:-:S05]  /*7230*/  @!P0 BRA `(.L_x_1425) ;  /* 0x0000018000008947 */ /* 0x000fca0003800000 */
[----:B-1----:R-:W-:Y:S02]  /*7240*/  IMAD.MOV.U32 R4, RZ, RZ, R140 ;  /* 0x000000ffff047224 */ /* 0x002fe400078e008c */
[----:B------:R-:W-:Y:S02]  /*7250*/  IMAD.MOV.U32 R5, RZ, RZ, R99 ;  /* 0x000000ffff057224 */ /* 0x000fe400078e0063 */
        /* <DEDUP_REMOVED lines=22> */
.L_x_1425:
[----:B-1----:R-:W-:Y:S05]  /*73c0*/  BSYNC B0 ;  /* 0x0000000000007941 */ /* 0x002fea0003800000 */
.L_x_1424:
[----:B------:R-:W-:Y:S01]  /*73d0*/  ISETP.GE.AND P0, PT, R133, UR46, PT ;  /* 0x0000002e85007c0c */ /* 0x000fe2000bf06270 */
[----:B------:R-:W-:Y:S01]  /*73e0*/  @!UPT UIADD3 URZ, URZ, URZ, URZ ;  /* 0x0000003f3f3ff290 */ /* 0x000fe2000fffe03f */
[----:B------:R-:W-:Y:S11]  /*73f0*/  BSSY B0, `(.L_x_1426) ;  /* 0x000001c000007945 */ /* 0x000ff60003800000 */
[----:B------:R-:W-:-:S05]  /*7400*/  @P0 BRA `(.L_x_1427) ;  /* 0x000001a000000947 */ /* 0x000fca0003800000 */
[----:B------:R-:W-:Y:S01]  /*7410*/  IADD3 R2, P0, R2, 0x20, RZ ;  /* 0x0000002002027810 */ /* 0x000fe20007f1e0ff */
[----:B------:R-:W-:Y:S02]  /*7420*/  IMAD.MOV.U32 R4, RZ, RZ, R140 ;  /* 0x000000ffff047224 */ /* 0x000fe400078e008c */
[----:B------:R-:W-:Y:S02]  /*7430*/  IMAD.MOV.U32 R5, RZ, RZ, R99 ;  /* 0x000000ffff057224 */ /* 0x000fe400078e0063 */
[----:B------:R-:W-:Y:S02]  /*7440*/  IMAD.X R3, RZ, RZ, R0, P0 ;  /* 0x000000ffff037224 */ /* 0x000fe400000e0600 */
[----:B------:R-:W-:Y:S04]  /*7450*/  IMAD.WIDE.U32 R4, R2, c[0x0][0x208], R4 ;  /* 0x0000820002047a25 */ /* 0x000fe800078e0004 */
[----:B------:R-:W-:Y:S01]  /*7460*/  IMAD R3, R3, c[0x0][0x208], RZ ;  /* 0x0000820003037a24 */ /* 0x000fe200078e02ff */
[----:B------:R-:W-:Y:S03]  /*7470*/  LEA R18, P0, R4, c[0x0][0x1f8], 0x1 ;  /* 0x00007e0004127a11 */ /* 0x000fe600078008ff */
        /* <DEDUP_REMOVED lines=19> */
.L_x_1427:
[----:B------:R-:W-:Y:S05]  /*75b0*/  BSYNC B0 ;  /* 0x0000000000007941 */ /* 0x000fea0003800000 */
.L_x_1426:
[----:B------:R-:W-:Y:S06]  /*75c0*/  UISETP.GT.AND UP0, UPT, UR6, UR7, UPT ;  /* 0x000000070600728c */ /* 0x000fec000bf04270 */
[----:B------:R-:W-:Y:S11]  /*75d0*/  PLOP3.LUT P0, PT, PT, PT, UP0, 0x80, 0x0 ;  /* 0x000000000000781c */ /* 0x000ff60003f0f008 */
[----:B------:R-:W-:Y:S02]  /*75e0*/  @!UPT UIADD3 URZ, URZ, URZ, URZ ;  /* 0x0000003f3f3ff290 */ /* 0x000fe4000fffe03f */
[----:B------:R-:W-:-:S05]  /*75f0*/  @!P0 BRA `(.L_x_1428) ;  /* 0x000001b000008947 */ /* 0x000fca0003800000 */
[----:B------:R-:W-:Y:S01]  /*7600*/  UIADD3 UR35, UR6, -0x1, URZ ;  /* 0xffffffff06237890 */ /* 0x000fe2000fffe03f */
[----:B------:R-:W-:Y:S01]  /*7610*/  ISETP.GE.AND P1, PT, R130, 0x1, PT ;  /* 0x000000018200780c */ /* 0x000fe20003f26270 */
[----:B------:R-:W-:Y:S02]  /*7620*/  IMAD.MOV.U32 R2, RZ, RZ, R144 ;  /* 0x000000ffff027224 */ /* 0x000fe400078e0090 */
[----:B------:R-:W-:Y:S01]  /*7630*/  USHF.R.S32.HI UR34, URZ, 0x1f, UR35 ;  /* 0x0000001f3f227899 */ /* 0x000fe20008011423 */
[----:B------:R-:W-:Y:S01]  /*7640*/  IMAD.MOV.U32 R3, RZ, RZ, R161 ;  /* 0x000000ffff037224 */ /* 0x000fe200078e00a1 */
[----:B------:R-:W-:Y:S03]  /*7650*/  UIMAD UR5, UR31, UR35, URZ ;  /* 0x000000231f0572a4 */ /* 0x000fe6000f8e023f */
[----:B------:R-:W-:Y:S01]  /*7660*/  IMAD.WIDE.U32 R2, R100, UR35, R2 ;  /* 0x0000002364027c25 */ /* 0x000fe2000f8e0002 */
[----:B------:R-:W-:Y:S04]  /*7670*/  UIMAD UR5, UR34, UR28, UR5 ;  /* 0x0000001c220572a4 */ /* 0x000fe8000f8e0205 */
[C---:B-1----:R-:W-:Y:S02]  /*7680*/  @P1 LEA R4, P0, R2.reuse, c[0x0][0x220], 0x1 ;  /* 0x0000880002041a11 */ /* 0x042fe400078008ff */
[----:B------:R-:W-:Y:S04]  /*7690*/  IADD3 R0, R3, UR5, RZ ;  /* 0x0000000503007c10 */ /* 0x000fe8000fffe0ff */
[----:B------:R-:W-:Y:S02]  /*76a0*/  @P1 LEA.HI.X R5, R2, c[0x0][0x224], R0, 0x1, P0 ;  /* 0x0000890002051a11 */ /* 0x000fe400000f0c00 */
[----:B------:R-:W-:Y:S03]  /*76b0*/  ISETP.GE.AND P0, PT, R130, 0x21, PT ;  /* 0x000000218200780c */ /* 0x000fe60003f06270 */
[----:B------:R-:W-:Y:S01]  /*76c0*/  @!PT LDS RZ, [RZ] ;  /* 0x00000000fffff984 */ /* 0x000fe20000000800 */
[----:B------:R-:W-:Y:S01]  /*76d0*/  @!PT LDS RZ, [RZ] ;  /* 0x00000000fffff984 */ /* 0x000fe20000000800 */
[----:B------:R-:W-:Y:S01]  /*76e0*/  @!PT LDS RZ, [RZ] ;  /* 0x00000000fffff984 */ /* 0x000fe20000000800 */
[----:B------:R1:W-:Y:S04]  /*76f0*/  @P1 LDGSTS.E.BYPASS.LTC128B.128 [R136+0xa080], [R4.64], !P3 ;  /* 0x0a08000004881fae */ /* 0x0003e8000d901d5a */
[----:B------:R1:W-:Y:S04]  /*7700*/  @P1 LDGSTS.E.BYPASS.LTC128B.128 [R136+0xb880], [R4.64+0x80], !P6 ;  /* 0x0b88008004881fae */ /* 0x0003e8000f101d5a */
[----:B------:R1:W-:Y:S02]  /*7710*/  @P1 LDGSTS.E.BYPASS.LTC128B.128 [R136+0xd080], [R4.64+0x100], !P5 ;  /* 0x0d08010004881fae */ /* 0x0003e4000e901d5a */
[----:B------:R-:W-:Y:S02]  /*7720*/  @P0 IADD3 R2, P2, R2, UR33, RZ ;  /* 0x0000002102020c10 */ /* 0x000fe4000ff5e0ff */
[----:B------:R1:W-:Y:S02]  /*7730*/  @P1 LDGSTS.E.BYPASS.LTC128B.128 [R136+0xe880], [R4.64+0x180], !P4 ;  /* 0x0e88018004881fae */ /* 0x0003e4000e101d5a */
[----:B------:R-:W-:Y:S02]  /*7740*/  @P0 IADD3.X R3, R0, UR32, RZ, P2, !PT ;  /* 0x0000002000030c10 */ /* 0x000fe400097fe4ff */
[C---:B------:R-:W-:Y:S04]  /*7750*/  @P0 LEA R6, P2, R2.reuse, c[0x0][0x220], 0x1 ;  /* 0x0000880002060a11 */ /* 0x040fe800078408ff */
[----:B------:R-:W-:Y:S05]  /*7760*/  @P0 LEA.HI.X R7, R2, c[0x0][0x224], R3, 0x1, P2 ;  /* 0x0000890002070a11 */ /* 0x000fea00010f0c03 */
[----:B------:R1:W-:Y:S04]  /*7770*/  @P0 LDGSTS.E.BYPASS.LTC128B.128 [R136+0xb080], [R6.64], !P3 ;  /* 0x0b08000006880fae */ /* 0x0003e8000d901d5a */
[----:B------:R1:W-:Y:S04]  /*7780*/  @P0 LDGSTS.E.BYPASS.LTC128B.128 [R136+0xc880], [R6.64+0x80], !P6 ;  /* 0x0c88008006880fae */ /* 0x0003e8000f101d5a */
[----:B------:R1:W-:Y:S04]  /*7790*/  @P0 LDGSTS.E.BYPASS.LTC128B.128 [R136+0xe080], [R6.64+0x100], !P5 ;  /* 0x0e08010006880fae */ /* 0x0003e8000e901d5a */
[----:B------:R1:W-:Y:S02]  /*77a0*/  @P0 LDGSTS.E.BYPASS.LTC128B.128 [R136+0xf880], [R6.64+0x180], !P4 ;  /* 0x0f88018006880fae */ /* 0x0003e4000e101d5a */
.L_x_1428:
[----:B------:R-:W0:Y:S01]  /*77b0*/  LDGDEPBAR ;  /* 0x00000000000079af */ /* 0x000e220000000000 */
[----:B------:R-:W-:Y:S01]  /*77c0*/  UIADD3 UR6, UR6, -0x1, URZ ;  /* 0xffffffff06067890 */ /* 0x000fe2000fffe03f */
[----:B------:R-:W-:Y:S11]  /*77d0*/  PLOP3.LUT P0, PT, PT, PT, UP0, 0x80, 0x0 ;  /* 0x000000000000781c */ /* 0x000ff60003f0f008 */
[----:B------:R-:W-:Y:S02]  /*77e0*/  @!UPT UIADD3 URZ, URZ, URZ, URZ ;  /* 0x0000003f3f3ff290 */ /* 0x000fe4000fffe03f */
[----:B------:R-:W-:-:S05]  /*77f0*/  @P0 BRA `(.L_x_1429) ;  /* 0xffffa60000000947 */ /* 0x000fca000383ffff */
[----:B------:R-:W-:Y:S06]  /*7800*/  BAR.SYNC.DEFER_BLOCKING 0x0 ;  /* 0x0000000000007b1d */ /* 0x000fec0000010000 */
.L_x_1389:
[----:B-1----:R-:W-:Y:S01]  /*7810*/  UIADD3 UR6, UR18, 0x7f, URZ ;  /* 0x0000007f12067890 */ /* 0x002fe2000fffe03f */
[----:B------:R-:W-:Y:S01]  /*7820*/  PLOP3.LUT P2, PT, PT, PT, PT, 0x80, 0x0 ;  /* 0x000000000000781c */ /* 0x000fe20003f4f070 */
[----:B------:R-:W-:Y:S01]  /*7830*/  ULDC.64 UR4, c[0x0][0x2c8] ;  /* 0x0000b20000047ab9 */ /* 0x000fe20000000a00 */
[----:B------:R-:W-:Y:S01]  /*7840*/  IMAD.MOV.U32 R3, RZ, RZ, RZ ;  /* 0x000000ffff037224 */ /* 0x000fe200078e00ff */
[----:B------:R-:W-:Y:S01]  /*7850*/  UIMAD.WIDE.U32 UR8, UR6, UR4, URZ ;  /* 0x00000004060872a5 */ /* 0x000fe2000f8e003f */
[----:B------:R-:W-:Y:S01]  /*7860*/  IMAD.MOV.U32 R130, RZ, RZ, RZ ;  /* 0x000000ffff827224 */ /* 0x000fe200078e00ff */
[----:B------:R-:W-:Y:S01]  /*7870*/  UIADD3 UR19, UR19, UR20, URZ ;  /* 0x0000001413137290 */ /* 0x000fe2000fffe03f */
[----:B------:R-:W-:Y:S01]  /*7880*/  CS2R R128, SRZ ;  /* 0x0000000000807805 */ /* 0x000fe2000001ff00 */
[----:B------:R-:W-:Y:S01]  /*7890*/  @UP2 USHF.R.U32.HI UR6, URZ, UR5, UR9 ;  /* 0x000000053f062299 */ /* 0x000fe20008011609 */
[----:B------:R-:W-:Y:S01]  /*78a0*/  CS2R R126, SRZ ;  /* 0x00000000007e7805 */ /* 0x000fe2000001ff00 */
[----:B------:R-:W-:Y:S01]  /*78b0*/  CS2R R124, SRZ ;  /* 0x00000000007c7805 */ /* 0x000fe2000001ff00 */
[----:B------:R-:W-:Y:S01]  /*78c0*/  CS2R R122, SRZ ;  /* 0x00000000007a7805 */ /* 0x000fe2000001ff00 */
[----:B------:R-:W-:Y:S01]  /*78d0*/  UIADD3 UR6, UR12, UR6, URZ ;  /* 0x000000060c067290 */ /* 0x000fe2000fffe03f */
[----:B------:R-:W-:Y:S01]  /*78e0*/  CS2R R120, SRZ ;  /* 0x0000000000787805 */ /* 0x000fe2000001ff00 */
[----:B------:R-:W-:Y:S01]  /*78f0*/  CS2R R118, SRZ ;  /* 0x0000000000767805 */ /* 0x000fe2000001ff00 */
[----:B------:R-:W-:Y:S01]  /*7900*/  CS2R R116, SRZ ;  /* 0x0000000000747805 */ /* 0x000fe2000001ff00 */
[----:B------:R-:W-:Y:S01]  /*7910*/  UIMAD.WIDE UR4, UR6, 0x2aaaaaab, URZ ;  /* 0x2aaaaaab060478a5 */ /* 0x000fe2000f8e023f */
[----:B------:R-:W-:Y:S01]  /*7920*/  CS2R R114, SRZ ;  /* 0x0000000000727805 */ /* 0x000fe2000001ff00 */
[----:B------:R-:W-:Y:S01]  /*7930*/  CS2R R112, SRZ ;  /* 0x0000000000707805 */ /* 0x000fe2000001ff00 */
[----:B------:R-:W-:Y:S01]  /*7940*/  CS2R R110, SRZ ;  /* 0x00000000006e7805 */ /* 0x000fe2000001ff00 */
[----:B------:R-:W-:Y:S01]  /*7950*/  USHF.R.U32.HI UR4, URZ, 0x1f, UR5 ;  /* 0x0000001f3f047899 */ /* 0x000fe20008011605 */
[----:B------:R-:W-:Y:S01]  /*7960*/  CS2R R108, SRZ ;  /* 0x00000000006c7805 */ /* 0x000fe2000001ff00 */
[----:B-----5:R-:W-:Y:S01]  /*7970*/  CS2R R106, SRZ ;  /* 0x00000000006a7805 */ /* 0x020fe2000001ff00 */
[----:B------:R-:W-:Y:S01]  /*7980*/  CS2R R104, SRZ ;  /* 0x0000000000687805 */ /* 0x000fe2000001ff00 */
[----:B------:R-:W-:Y:S01]  /*7990*/  ULEA.HI.SX32 UR4, UR5, UR4, 0x1d ;  /* 0x0000000405047291 */ /* 0x000fe2000f8fea3f */
[----:B------:R-:W-:Y:S01]  /*79a0*/  CS2R R102, SRZ ;  /* 0x0000000000667805 */ /* 0x000fe2000001ff00 */
[----:B------:R-:W-:Y:S01]  /*79b0*/  CS2R R100, SRZ ;  /* 0x0000000000647805 */ /* 0x000fe2000001ff00 */
[----:B------:R-:W-:Y:S01]  /*79c0*/  MOV R99, RZ ;  /* 0x000000ff00637202 */ /* 0x000fe20000000f00 */
[----:B------:R-:W-:Y:S01]  /*79d0*/  UISETP.LT.AND UP0, UPT, UR13, UR4, UPT ;  /* 0x000000040d00728c */ /* 0x000fe2000bf01270 */
[----:B------:R-:W-:Y:S01]  /*79e0*/  IMAD.MOV.U32 R4, RZ, RZ, RZ ;  /* 0x000000ffff047224 */ /* 0x000fe200078e00ff */
[----:B------:R-:W-:Y:S01]  /*79f0*/  CS2R R6, SRZ ;  /* 0x0000000000067805 */ /* 0x000fe2000001ff00 */
[----:B------:R-:W-:Y:S01]  /*7a00*/  MOV R96, RZ ;  /* 0x000000ff00607202 */ /* 0x000fe20000000f00 */
[----:B------:R-:W-:Y:S01]  /*7a10*/  USEL UR13, UR13, UR4, UP0 ;  /* 0x000000040d0d7287 */ /* 0x000fe20008000000 */
[----:B------:R-:W-:Y:S01]  /*7a20*/  CS2R R94, SRZ ;  /* 0x00000000005e7805 */ /* 0x000fe2000001ff00 */
[----:B------:R-:W-:Y:S01]  /*7a30*/  CS2R R92, SRZ ;  /* 0x00000000005c7805 */ /* 0x000fe2000001ff00 */
[----:B------:R-:W-:Y:S01]  /*7a40*/  CS2R R90, SRZ ;  /* 0x00000000005a7805 */ /* 0x000fe2000001ff00 */
[----:B------:R-:W-:Y:S01]  /*7a50*/  UISETP.GE.AND UP0, UPT, UR13, 0x1, UPT ;  /* 0x000000010d00788c */ /* 0x000fe2000bf06270 */
[----:B------:R-:W-:Y:S01]  /*7a60*/  CS2R R88, SRZ ;  /* 0x0000000000587805 */ /* 0x000fe2000001ff00 */
[----:B------:R-:W-:Y:S01]  /*7a70*/  CS2R R86, SRZ ;  /* 0x0000000000567805 */ /* 0x000fe2000001ff00 */
        /* <DEDUP_REMOVED lines=54> */
[----:B------:R-:W-:Y:S02]  /*7de0*/  USHF.R.S32.HI UR6, URZ, 0x1f, UR21 ;  /* 0x0000001f3f067899 */ /* 0x000fe40008011415 */
[----:B------:R-:W-:Y:S01]  /*7df0*/  ULDC.64 UR4, c[0x0][0x178] ;  /* 0x00005e0000047ab9 */ /* 0x000fe20000000a00 */
[----:B------:R-:W2:Y:S01]  /*7e00*/  @P0 LDG.E R24, [R24.64] ;  /* 0x0000001a18180981 */ /* 0x000ea2000c1e1900 */
[-C--:B------:R-:W-:Y:S01]  /*7e10*/  LEA.HI R196, R4, R97.reuse, RZ, 0x3 ;  /* 0x0000006104c47211 */ /* 0x080fe200078f18ff */
[----:B------:R-:W-:Y:S01]  /*7e20*/  UIMAD UR6, UR6, UR4, URZ ;  /* 0x00000004060672a4 */ /* 0x000fe2000f8e023f */
[----:B------:R-:W-:Y:S01]  /*7e30*/  PLOP3.LUT P2, PT, PT, PT, UP2, 0x80, 0x0 ;  /* 0x000000000000781c */ /* 0x000fe20003f4f028 */
[----:B------:R-:W-:Y:S01]  /*7e40*/  UIMAD.WIDE.U32 UR8, UR21, UR4, URZ ;  /* 0x00000004150872a5 */ /* 0x000fe2000f8e003f */
[----:B------:R-:W-:Y:S01]  /*7e50*/  LOP3.LUT R0, R196, 0xfffffff8, RZ, 0xc0, !PT ;  /* 0xfffffff8c4007812 */ /* 0x000fe200078ec0ff */
[----:B------:R-:W-:Y:S01]  /*7e60*/  UIMAD UR21, UR21, UR5, UR6 ;  /* 0x00000005151572a4 */ /* 0x000fe2000f8e0206 */
[----:B------:R-:W-:Y:S01]  /*7e70*/  SHF.R.S32.HI R196, RZ, 0x3, R196 ;  /* 0x00000003ffc47819 */ /* 0x000fe200000114c4 */
[----:B------:R-:W-:Y:S01]  /*7e80*/  IMAD.U32 R228, RZ, RZ, UR16 ;  /* 0x00000010ffe47e24 */ /* 0x000fe2000f8e00ff */
[----:B------:R-:W-:Y:S01]  /*7e90*/  ULDC.64 UR6, c[0x0][0x348] ;  /* 0x0000d20000067ab9 */ /* 0x000fe20000000a00 */
[----:B------:R-:W-:Y:S01]  /*7ea0*/  IMAD.IADD R33, R97, 0x1, -R0 ;  /* 0x0000000161217824 */ /* 0x000fe200078e0a00 */
[----:B------:R-:W-:Y:S01]  /*7eb0*/  UIADD3 UR9, UR9, UR21, URZ ;  /* 0x0000001509097290 */ /* 0x000fe2000fffe03f */
[----:B------:R-:W-:Y:S01]  /*7ec0*/  PLOP3.LUT P1, PT, PT, PT, UP2, 0x80, 0x0 ;  /* 0x000000000000781c */ /* 0x000fe20003f2f028 */
[----:B------:R-:W-:Y:S01]  /*7ed0*/  UISETP.NE.U32.AND UP0, UPT, URZ, UR6, UPT ;  /* 0x000000063f00728c */ /* 0x000fe2000bf05070 */
[C---:B------:R-:W-:Y:S01]  /*7ee0*/  IMAD R0, R33.reuse, 0x20, R196 ;  /* 0x0000002021007824 */ /* 0x040fe200078e02c4 */
[----:B------:R-:W-:Y:S01]  /*7ef0*/  ULDC.64 UR4, c[0x0][0x1b8] ;  /* 0x00006e0000047ab9 */ /* 0x000fe20000000a00 */
[-C--:B------:R-:W-:Y:S01]  /*7f00*/  LEA.HI R6, R4, R97.reuse, RZ, 0x4 ;  /* 0x0000006104067211 */ /* 0x080fe200078f20ff */
[----:B------:R-:W-:Y:S01]  /*7f10*/  UIMAD.WIDE.U32 UR10, UR16, UR4, UR8 ;  /* 0x00000004100a72a5 */ /* 0x000fe2000f8e0008 */
[----:B------:R-:W-:Y:S01]  /*7f20*/  IADD3 R12, R196, UR18, RZ ;  /* 0x00000012c40c7c10 */ /* 0x000fe2000fffe0ff */
[----:B------:R-:W-:Y:S01]  /*7f30*/  UIMAD UR6, UR15, UR4, URZ ;  /* 0x000000040f0672a4 */ /* 0x000fe2000f8e023f */
[----:B------:R-:W-:Y:S01]  /*7f40*/  IADD3 R0, R0, UR18, RZ ;  /* 0x0000001200007c10 */ /* 0x000fe2000fffe0ff */
[----:B------:R-:W-:Y:S01]  /*7f50*/  UISETP.NE.AND.EX UP0, UPT, URZ, UR7, UPT, UP0 ;  /* 0x000000073f00728c */ /* 0x000fe2000bf05300 */
[C---:B------:R-:W-:Y:S01]  /*7f60*/  IMAD.SHL.U32 R76, R33.reuse, 0x8, RZ ;  /* 0x00000008214c7824 */ /* 0x040fe200078e00ff */
[----:B------:R-:W-:Y:S01]  /*7f70*/  USHF.R.S32.HI UR9, URZ, 0x1f, UR24 ;  /* 0x0000001f3f097899 */ /* 0x000fe20008011418 */
[----:B------:R-:W-:Y:S01]  /*7f80*/  IADD3 R23, P3, R196, UR19, RZ ;  /* 0x00000013c4177c10 */ /* 0x000fe2000ff7e0ff */
[----:B------:R-:W-:Y:S01]  /*7f90*/  UIMAD UR6, UR16, UR5, UR6 ;  /* 0x00000005100672a4 */ /* 0x000fe2000f8e0206 */
[----:B------:R-:W-:Y:S01]  /*7fa0*/  @P2 IMAD.HI.U32 R2, R0, c[0x0][0x2c8], RZ ;  /* 0x0000b20000022a27 */ /* 0x000fe200078e00ff */
[----:B------:R-:W-:Y:S01]  /*7fb0*/  USEL UR7, UR9, URZ, !UP0 ;  /* 0x0000003f09077287 */ /* 0x000fe2000c000000 */
[----:B------:R-:W-:Y:S01]  /*7fc0*/  LEA.HI R145, R4, R97, RZ, 0x6 ;  /* 0x0000006104917211 */ /* 0x000fe200078f30ff */
[----:B------:R-:W-:Y:S01]  /*7fd0*/  ULDC.64 UR4, c[0x0][0x1c0] ;  /* 0x0000700000047ab9 */ /* 0x000fe20000000a00 */
[----:B------:R-:W-:Y:S01]  /*7fe0*/  IMAD.MOV.U32 R8, RZ, RZ, R0 ;  /* 0x000000ffff087224 */ /* 0x000fe200078e0000 */
[----:B------:R-:W-:Y:S01]  /*7ff0*/  USEL UR8, UR24, URZ, !UP0 ;  /* 0x0000003f18087287 */ /* 0x000fe2000c000000 */
[----:B------:R-:W-:Y:S01]  /*8000*/  @P1 SHF.R.U32.HI R8, RZ, c[0x0][0x2cc], R2 ;  /* 0x0000b300ff081a19 */ /* 0x000fe20000011602 */
[----:B------:R-:W-:Y:S01]  /*8010*/  UIMAD UR7, UR7, UR4, URZ ;  /* 0x00000004070772a4 */ /* 0x000fe2000f8e023f */
[----:B------:R-:W-:Y:S01]  /*8020*/  IMAD.SHL.U32 R142, R33, 0x8, RZ ;  /* 0x00000008218e7824 */ /* 0x000fe200078e00ff */
[----:B------:R-:W-:Y:S01]  /*8030*/  UIADD3 UR11, UR11, UR6, URZ ;  /* 0x000000060b0b7290 */ /* 0x000fe2000fffe03f */
[--C-:B------:R-:W-:Y:S01]  /*8040*/  SHF.R.S32.HI R5, RZ, 0x1f, R8.reuse ;  /* 0x0000001fff057819 */ /* 0x100fe20000011408 */
[----:B------:R-:W-:Y:S01]  /*8050*/  UIMAD UR5, UR8, UR5, UR7 ;  /* 0x00000005080572a4 */ /* 0x000fe2000f8e0207 */
[----:B------:R-:W-:Y:S01]  /*8060*/  IMAD.MOV R3, RZ, RZ, -R8 ;  /* 0x000000ffff037224 */ /* 0x000fe200078e0a08 */
[----:B------:R-:W-:Y:S01]  /*8070*/  UIMAD.WIDE.U32 UR10, UR8, UR4, UR10 ;  /* 0x00000004080a72a5 */ /* 0x000fe2000f8e000a */
[----:B------:R-:W-:Y:S01]  /*8080*/  SHF.R.S32.HI R143, RZ, 0x1f, R142 ;  /* 0x0000001fff8f7819 */ /* 0x000fe2000001148e */
[----:B------:R-:W-:Y:S01]  /*8090*/  IMAD R5, R5, c[0x0][0x1b0], RZ ;  /* 0x00006c0005057a24 */ /* 0x000fe200078e02ff */
[----:B------:R-:W-:Y:S01]  /*80a0*/  ULDC UR6, c[0x0][0x2c4] ;  /* 0x0000b10000067ab9 */ /* 0x000fe20000000800 */
[----:B------:R-:W-:Y:S01]  /*80b0*/  IMAD R2, R3, c[0x0][0x2c4], R0 ;  /* 0x0000b10003027a24 */ /* 0x000fe200078e0200 */
[----:B------:R-:W-:Y:S01]  /*80c0*/  UIADD3 UR5, UR11, UR5, URZ ;  /* 0x000000050b057290 */ /* 0x000fe2000fffe03f */
[----:B------:R-:W-:Y:S01]  /*80d0*/  SHF.R.S32.HI R3, RZ, 0x4, R6 ;  /* 0x00000004ff037819 */ /* 0x000fe20000011406 */
[----:B------:R-:W-:Y:S01]  /*80e0*/  IMAD.U32 R11, RZ, RZ, UR11 ;  /* 0x0000000bff0b7e24 */ /* 0x000fe2000f8e00ff */
[----:B------:R-:W-:Y:S01]  /*80f0*/  UIMAD UR6, UR22, UR6, URZ ;  /* 0x00000006160672a4 */ /* 0x000fe2000f8e023f */
[----:B------:R-:W-:Y:S01]  /*8100*/  IMAD.U32 R10, RZ, RZ, UR10 ;  /* 0x0000000aff0a7e24 */ /* 0x000fe2000f8e00ff */
[----:B------:R-:W-:Y:S01]  /*8110*/  LEA.HI R35, R6, R3, RZ, 0x1 ;  /* 0x0000000306237211 */ /* 0x000fe200078f08ff */
[----:B------:R-:W-:Y:S01]  /*8120*/  IMAD.U32 R11, RZ, RZ, UR5 ;  /* 0x00000005ff0b7e24 */ /* 0x000fe2000f8e00ff */
[----:B------:R-:W-:Y:S01]  /*8130*/  SHF.R.S32.HI R15, RZ, 0x1f, R2 ;  /* 0x0000001fff0f7819 */ /* 0x000fe20000011402 */
[C---:B------:R-:W-:Y:S01]  /*8140*/  IMAD R5, R8.reuse, c[0x0][0x1b4], R5 ;  /* 0x00006d0008057a24 */ /* 0x040fe200078e0205 */
[----:B------:R-:W-:Y:S01]  /*8150*/  LOP3.LUT R35, R35, 0xfffffffe, RZ, 0xc0, !PT ;  /* 0xfffffffe23237812 */ /* 0x000fe200078ec0ff */
[----:B------:R-:W-:Y:S01]  /*8160*/  IMAD.WIDE.U32 R8, R8, c[0x0][0x1b0], R10 ;  /* 0x00006c0008087a25 */ /* 0x000fe200078e000a */
[----:B------:R-:W-:Y:S01]  /*8170*/  IADD3 R0, R12, 0x20, RZ ;  /* 0x000000200c007810 */ /* 0x000fe20007ffe0ff */
[----:B------:R-:W-:Y:S01]  /*8180*/  USHF.R.S32.HI UR4, URZ, 0x1f, UR19 ;  /* 0x0000001f3f047899 */ /* 0x000fe20008011413 */
[----:B------:R-:W-:Y:S01]  /*8190*/  LOP3.LUT R6, R6, 0xfffffff0, RZ, 0xc0, !PT ;  /* 0xfffffff006067812 */ /* 0x000fe200078ec0ff */
[----:B------:R-:W-:Y:S01]  /*81a0*/  IMAD R15, R15, c[0x0][0x1a8], RZ ;  /* 0x00006a000f0f7a24 */ /* 0x000fe200078e02ff */
[----:B------:R-:W-:Y:S01]  /*81b0*/  ISETP.GE.AND P1, PT, R0, UR6, PT ;  /* 0x0000000600007c0c */ /* 0x000fe2000bf26270 */
[----:B------:R-:W-:Y:S01]  /*81c0*/  IMAD.IADD R9, R9, 0x1, R5 ;  /* 0x0000000109097824 */ /* 0x000fe200078e0205 */
[----:B------:R-:W-:Y:S01]  /*81d0*/  IADD3 R0, R76, 0x80, RZ ;  /* 0x000000804c007810 */ /* 0x000fe20007ffe0ff */
[----:B------:R-:W-:Y:S01]  /*81e0*/  IMAD.IADD R35, R3, 0x1, -R35 ;  /* 0x0000000103237824 */ /* 0x000fe200078e0a23 */
[----:B------:R-:W-:Y:S01]  /*81f0*/  P2R R10, PR, RZ, 0x2 ;  /* 0x00000002ff0a7803 */ /* 0x000fe20000000000 */
[----:B------:R-:W-:Y:S01]  /*8200*/  IMAD R15, R2, c[0x0][0x1ac], R15 ;  /* 0x00006b00020f7a24 */ /* 0x000fe200078e020f */
[----:B------:R-:W-:Y:S01]  /*8210*/  ISETP.GE.AND P6, PT, R0, c[0x0][0x198], PT ;  /* 0x0000660000007a0c */ /* 0x000fe20003fc6270 */
[----:B------:R-:W-:Y:S01]  /*8220*/  IMAD.WIDE.U32 R2, R2, c[0x0][0x1a8], R8 ;  /* 0x00006a0002027a25 */ /* 0x000fe200078e0008 */
[----:B------:R-:W-:Y:S01]  /*8230*/  LEA.HI.X.SX32 R26, R196, UR4, 0x1, P3 ;  /* 0x00000004c41a7c11 */ /* 0x000fe200098f0eff */
[----:B------:R-:W-:Y:S01]  /*8240*/  ULDC.64 UR4, c[0x0][0x1e8] ;  /* 0x00007a0000047ab9 */ /* 0x000fe20000000a00 */
[----:B------:R-:W-:Y:S01]  /*8250*/  ISETP.GE.AND P2, PT, R12, UR6, PT ;  /* 0x000000060c007c0c */ /* 0x000fe2000bf46270 */
[----:B------:R-:W-:Y:S01]  /*8260*/  IMAD.IADD R15, R3, 0x1, R15 ;  /* 0x00000001030f7824 */ /* 0x000fe200078e020f */
[----:B------:R-:W-:Y:S01]  /*8270*/  LEA R16, P1, R2, c[0x0][0x160], 0x1 ;  /* 0x0000580002107a11 */ /* 0x000fe200078208ff */
[----:B------:R-:W-:Y:S01]  /*8280*/  IMAD R20, R26, c[0x0][0x1e0], RZ ;  /* 0x000078001a147a24 */ /* 0x000fe200078e02ff */
[----:B------:R-:W-:Y:S01]  /*8290*/  P2R R3, PR, RZ, 0x40 ;  /* 0x00000040ff037803 */ /* 0x000fe20000000000 */
[----:B------:R-:W-:Y:S01]  /*82a0*/  IMAD.IADD R3, R97, 0x1, -R6 ;  /* 0x0000000161037824 */ /* 0x000fe200078e0a06 */
[----:B------:R-:W-:Y:S01]  /*82b0*/  LEA.HI.X R15, R2, c[0x0][0x164], R15, 0x1, P1 ;  /* 0x00005900020f7a11 */ /* 0x000fe200008f0c0f */
[----:B------:R-:W1:Y:S01]  /*82c0*/  SHFL.IDX PT, R18, R16, RZ, 0x181f ;  /* 0x00181fff10127589 */ /* 0x000e6200000e0000 */
[----:B------:R-:W-:Y:S01]  /*82d0*/  IMAD R26, R26, c[0x0][0x208], RZ ;  /* 0x000082001a1a7a24 */ /* 0x000fe200078e02ff */
[----:B------:R-:W-:Y:S01]  /*82e0*/  IADD3 R6, R76, 0xc0, RZ ;  /* 0x000000c04c067810 */ /* 0x000fe20007ffe0ff */
[C---:B------:R-:W-:Y:S01]  /*82f0*/  IMAD R20, R23.reuse, c[0x0][0x1e4], R20 ;  /* 0x0000790017147a24 */ /* 0x040fe200078e0214 */
[----:B------:R-:W3:Y:S01]  /*8300*/  SHFL.IDX PT, R19, R15, RZ, 0x181f ;  /* 0x00181fff0f137589 */ /* 0x000ee200000e0000 */
[----:B------:R-:W-:Y:S01]  /*8310*/  SHF.R.S32.HI R8, RZ, 0x1f, R3 ;  /* 0x0000001fff087819 */ /* 0x000fe20000011403 */
[C---:B------:R-:W-:Y:S01]  /*8320*/  IMAD R26, R23.reuse, c[0x0][0x20c], R26 ;  /* 0x00008300171a7a24 */ /* 0x040fe200078e021a */
[----:B------:R-:W-:Y:S01]  /*8330*/  ISETP.GE.AND P5, PT, R6, c[0x0][0x198], PT ;  /* 0x0000660006007a0c */ /* 0x000fe20003fa6270 */
[C-C-:B------:R-:W-:Y:S01]  /*8340*/  IMAD.WIDE.U32 R28, R23.reuse, c[0x0][0x1e0], R142.reuse ;  /* 0x00007800171c7a25 */ /* 0x140fe200078e008e */
[----:B------:R-:W-:Y:S01]  /*8350*/  LEA.HI R8, R8, R3, RZ, 0x3 ;  /* 0x0000000308087211 */ /* 0x000fe200078f18ff */
[----:B------:R-:W-:Y:S01]  /*8360*/  @!UP1 UMOV UR8, UR24 ;  /* 0x0000001800089c82 */ /* 0x000fe20008000000 */
[----:B------:R-:W-:Y:S01]  /*8370*/  IADD3 R34, R142, 0x40, RZ ;  /* 0x000000408e227810 */ /* 0x000fe20007ffe0ff */
[----:B------:R-:W-:Y:S01]  /*8380*/  IMAD.WIDE.U32 R22, R23, c[0x0][0x208], R142 ;  /* 0x0000820017167a25 */ /* 0x000fe200078e008e */
[----:B------:R-:W-:Y:S01]  /*8390*/  LOP3.LUT R2, R8, 0xfffffff8, RZ, 0xc0, !PT ;  /* 0xfffffff808027812 */ /* 0x000fe200078ec0ff */
[----:B------:R-:W-:Y:S01]  /*83a0*/  UIMAD UR4, UR15, UR4, URZ ;  /* 0x000000040f0472a4 */ /* 0x000fe2000f8e023f */
[----:B------:R-:W-:Y:S01]  /*83b0*/  @!P2 SHF.R.S32.HI R13, RZ, 0x1f, R34 ;  /* 0x0000001fff0da819 */ /* 0x000fe20000011422 */
[----:B------:R-:W-:Y:S01]  /*83c0*/  IMAD.IADD R27, R23, 0x1, R26 ;  /* 0x00000001171b7824 */ /* 0x000fe200078e021a */
[----:B------:R-:W-:Y:S01]  /*83d0*/  @!P2 SHF.R.S32.HI R11, RZ, 0x1f, R0 ;  /* 0x0000001fff0ba819 */ /* 0x000fe20000011400 */
[----:B------:R-:W-:Y:S01]  /*83e0*/  IMAD.MOV.U32 R26, RZ, RZ, R22 ;  /* 0x000000ffff1a7224 */ /* 0x000fe200078e0016 */
[----:B------:R-:W-:Y:S01]  /*83f0*/  ISETP.GE.AND P3, PT, R76, c[0x0][0x198], PT ;  /* 0x000066004c007a0c */ /* 0x000fe20003f66270 */
[----:B------:R-:W-:Y:S01]  /*8400*/  IMAD.IADD R2, R3, 0x1, -R2 ;  /* 0x0000000103027824 */ /* 0x000fe200078e0a02 */
[----:B------:R-:W-:Y:S01]  /*8410*/  P2R R3, PR, RZ, 0x20 ;  /* 0x00000020ff037803 */ /* 0x000fe20000000000 */
[----:B------:R-:W-:Y:S01]  /*8420*/  IMAD.SHL.U32 R147, R196, 0x40, RZ ;  /* 0x00000040c4937824 */ /* 0x000fe200078e00ff */
[----:B------:R-:W-:Y:S01]  /*8430*/  @!P2 LEA.HI R13, R13, R34, RZ, 0x3 ;  /* 0x000000220d0da211 */ /* 0x000fe200078f18ff */
[----:B------:R-:W-:Y:S01]  /*8440*/  IMAD.SHL.U32 R145, R145, 0x8, RZ ;  /* 0x0000000891917824 */ /* 0x000fe200078e00ff */
[----:B-1----:R-:W-:Y:S01]  /*8450*/  @!P2 LEA R22, P1, R76, R18, 0x1 ;  /* 0x000000124c16a211 */ /* 0x002fe200078208ff */
[----:B------:R-:W-:Y:S01]  /*8460*/  IMAD.MOV.U32 R5, RZ, RZ, 0x10 ;  /* 0x00000010ff057424 */ /* 0x000fe200078e00ff */
[----:B------:R-:W-:Y:S01]  /*8470*/  LOP3.LUT P4, RZ, R2, 0x4, RZ, 0xc0, !PT ;  /* 0x0000000402ff7812 */ /* 0x000fe2000788c0ff */
[----:B------:R-:W-:Y:S01]  /*8480*/  IMAD.SHL.U32 R3, R35, 0x8, RZ ;  /* 0x0000000823037824 */ /* 0x000fe200078e00ff */
[----:B---3--:R-:W-:Y:S01]  /*8490*/  @!P2 LEA.HI.X R23, R76, R19, R143, 0x1, P1 ;  /* 0x000000134c17a211 */ /* 0x008fe200008f0c8f */
[----:B------:R-:W-:Y:S01]  /*84a0*/  IMAD.IADD R21, R29, 0x1, R20 ;  /* 0x000000011d157824 */ /* 0x000fe200078e0214 */
[C---:B------:R-:W-:Y:S01]  /*84b0*/  LOP3.LUT P1, RZ, R2.reuse, 0x2, RZ, 0xc0, !PT ;  /* 0x0000000202ff7812 */ /* 0x040fe2000782c0ff */
[----:B------:R-:W-:Y:S01]  /*84c0*/  IMAD.SHL.U32 R2, R2, 0x40, RZ ;  /* 0x0000004002027824 */ /* 0x000fe200078e00ff */
[----:B------:R-:W-:Y:S01]  /*84d0*/  LOP3.LUT R147, R147, 0x1c0, RZ, 0xc0, !PT ;  /* 0x000001c093937812 */ /* 0x000fe200078ec0ff */
[----:B------:R-:W-:Y:S01]  /*84e0*/  IMAD.MOV.U32 R20, RZ, RZ, R28 ;  /* 0x000000ffff147224 */ /* 0x000fe200078e001c */
[----:B------:R-:W-:Y:S01]  /*84f0*/  LOP3.LUT R145, R145, 0xfffffe00, RZ, 0xc0, !PT ;  /* 0xfffffe0091917812 */ /* 0x000fe200078ec0ff */
[----:B------:R-:W-:Y:S01]  /*8500*/  UIMAD UR4, UR16, UR5, UR4 ;  /* 0x00000005100472a4 */ /* 0x000fe2000f8e0204 */
[----:B------:R-:W-:Y:S01]  /*8510*/  LOP3.LUT R2, R2, 0x1c0, RZ, 0xc0, !PT ;  /* 0x000001c002027812 */ /* 0x000fe200078ec0ff */
[----:B------:R-:W-:Y:S01]  /*8520*/  IMAD.WIDE.U32 R228, R228, c[0x0][0x1e8], R20 ;  /* 0x00007a00e4e47a25 */ /* 0x000fe200078e0014 */
[----:B------:R-:W-:Y:S01]  /*8530*/  LOP3.LUT R32, R147, 0x38, R142, 0xf8, !PT ;  /* 0x0000003893207812 */ /* 0x000fe200078ef88e */
[----:B------:R-:W-:Y:S01]  /*8540*/  BSSY B0, `(.L_x_1431) ;  /* 0x0000056000007945 */ /* 0x000fe20003800000 */
[----:B------:R-:W-:Y:S01]  /*8550*/  SHF.R.U32.HI R144, RZ, 0x3, R147 ;  /* 0x00000003ff907819 */ /* 0x000fe20000011693 */
[----:B------:R-:W-:Y:S01]  /*8560*/  IMAD.U32 R20, RZ, RZ, UR16 ;  /* 0x00000010ff147e24 */ /* 0x000fe2000f8e00ff */
[----:B------:R-:W-:-:S02]  /*8570*/  SEL R5, R5, 0xfffffff0, !P1 ;  /* 0xfffffff005057807 */ /* 0x000fc40004800000 */
[----:B------:R-:W-:Y:S01]  /*8580*/  @!P2 LEA.HI R11, R11, R0, RZ, 0x3 ;  /* 0x000000000b0ba211 */ /* 0x000fe200078f18ff */
[----:B------:R-:W-:Y:S01]  /*8590*/  IMAD.WIDE.U32 R20, R20, c[0x0][0x210], R26 ;  /* 0x0000840014147a25 */ /* 0x000fe200078e001a */
[----:B------:R-:W-:Y:S02]  /*85a0*/  ISETP.GE.AND P1, PT, R34, c[0x0][0x198], PT ;  /* 0x0000660022007a0c */ /* 0x000fe40003f26270 */
[----:B------:R-:W-:Y:S02]  /*85b0*/  LOP3.LUT R3, R2, 0x8, R3, 0xf8, !PT ;  /* 0x0000000802037812 */ /* 0x000fe400078ef803 */
[----:B------:R-:W-:Y:S02]  /*85c0*/  SHF.R.U32.HI R2, RZ, 0x3, R2 ;  /* 0x00000003ff027819 */ /* 0x000fe40000011602 */
[----:B------:R-:W-:Y:S02]  /*85d0*/  LOP3.LUT R32, R145, R32, R144, 0xf6, !PT ;  /* 0x0000002091207212 */ /* 0x000fe400078ef690 */
[----:B------:R-:W-:-:S02]  /*85e0*/  @!P2 LOP3.LUT R13, R13, 0xfffffff8, RZ, 0xc0, !PT ;  /* 0xfffffff80d0da812 */ /* 0x000fc400078ec0ff */
[----:B------:R-:W-:Y:S01]  /*85f0*/  @!P2 LOP3.LUT R11, R11, 0xfffffff8, RZ, 0xc0, !PT ;  /* 0xfffffff80b0ba812 */ /* 0x000fe200078ec0ff */
[----:B------:R-:W-:Y:S01]  /*8600*/  @!P2 IMAD.SHL.U32 R9, R32, 0x2, RZ ;  /* 0x000000022009a824 */ /* 0x000fe200078e00ff */
[----:B------:R-:W-:Y:S02]  /*8610*/  @!P2 SHF.R.S32.HI R7, RZ, 0x1f, R6 ;  /* 0x0000001fff07a819 */ /* 0x000fe40000011406 */
[----:B------:R-:W-:Y:S01]  /*8620*/  LOP3.LUT R2, R3, R2, RZ, 0x3c, !PT ;  /* 0x0000000203027212 */ /* 0x000fe200078e3cff */
[----:B------:R-:W-:Y:S01]  /*8630*/  @!P2 IMAD.WIDE R26, R11, 0x2, R18 ;  /* 0x000000020b1aa825 */ /* 0x000fe200078e0212 */
[----:B------:R-:W-:Y:S01]  /*8640*/  IADD3 R229, R229, UR4, RZ ;  /* 0x00000004e5e57c10 */ /* 0x000fe2000fffe0ff */
[----:B------:R-:W-:Y:S01]  /*8650*/  ULDC.64 UR4, c[0x0][0x210] ;  /* 0x0000840000047ab9 */ /* 0x000fe20000000a00 */
[----:B------:R-:W-:Y:S01]  /*8660*/  @!P2 LEA.HI R7, R7, R6, RZ, 0x3 ;  /* 0x000000060707a211 */ /* 0x000fe200078f18ff */
[----:B------:R-:W-:Y:S01]  /*8670*/  UIMAD UR4, UR15, UR4, URZ ;  /* 0x000000040f0472a4 */ /* 0x000fe2000f8e023f */
[----:B------:R-:W-:Y:S01]  /*8680*/  @!PT LDS RZ, [RZ] ;  /* 0x00000000fffff984 */ /* 0x000fe20000000800 */
[----:B------:R1:W-:Y:S01]  /*8690*/  @!P2 LDGSTS.E.BYPASS.LTC128B.128 [R9+0x10080], [R22.64], !P3 ;  /* 0x100800001609afae */ /* 0x0003e2000d901d5a */
[----:B------:R-:W-:-:S02]  /*86a0*/  LOP3.LUT R223, R223, 0xfffffffe, RZ, 0xc0, !PT ;  /* 0xfffffffedfdf7812 */ /* 0x000fc400078ec0ff */
[----:B------:R-:W-:Y:S01]  /*86b0*/  @!P2 LOP3.LUT R7, R7, 0xfffffff8, RZ, 0xc0, !PT ;  /* 0xfffffff80707a812 */ /* 0x000fe200078ec0ff */
[----:B------:R-:W-:-:S04]  /*86c0*/  UIMAD UR4, UR16, UR5, UR4 ;  /* 0x00000005100472a4 */ /* 0x000fc8000f8e0204 */
[----:B------:R-:W-:Y:S01]  /*86d0*/  @!P2 IMAD.WIDE R28, R7, 0x2, R18 ;  /* 0x00000002071ca825 */ /* 0x000fe200078e0212 */
[----:B------:R-:W-:Y:S02]  /*86e0*/  IADD3 R7, R142, 0x80, RZ ;  /* 0x000000808e077810 */ /* 0x000fe40007ffe0ff */
[----:B------:R-:W-:Y:S02]  /*86f0*/  IADD3 R21, R21, UR4, RZ ;  /* 0x0000000415157c10 */ /* 0x000fe4000fffe0ff */
[----:B--2---:R-:W-:Y:S01]  /*8700*/  @P0 SHF.R.S32.HI R25, RZ, 0x1f, R24 ;  /* 0x0000001fff190819 */ /* 0x004fe20000011418 */
[----:B------:R-:W-:Y:S02]  /*8710*/  @!P0 IMAD.U32 R24, RZ, RZ, UR8 ;  /* 0x00000008ff188e24 */ /* 0x000fe4000f8e00ff */
[----:B------:R-:W-:Y:S01]  /*8720*/  @!P0 IMAD.U32 R25, RZ, RZ, UR9 ;  /* 0x00000009ff198e24 */ /* 0x000fe2000f8e00ff */
[----:B------:R-:W-:-:S04]  /*8730*/  ISETP.NE.U32.AND P0, PT, RZ, c[0x0][0x350], PT ;  /* 0x0000d400ff007a0c */ /* 0x000fc80003f05070 */
[----:B------:R-:W-:-:S04]  /*8740*/  ISETP.NE.AND.EX P0, PT, RZ, c[0x0][0x354], PT, P0 ;  /* 0x0000d500ff007a0c */ /* 0x000fc80003f05300 */
[----:B------:R-:W-:Y:S02]  /*8750*/  SEL R224, R24, RZ, !P0 ;  /* 0x000000ff18e07207 */ /* 0x000fe40004000000 */
[----:B------:R-:W-:Y:S01]  /*8760*/  SEL R3, R25, RZ, !P0 ;  /* 0x000000ff19037207 */ /* 0x000fe20004000000 */
[----:B------:R-:W-:Y:S01]  /*8770*/  @!P2 IMAD.WIDE R24, R13, 0x2, R18 ;  /* 0x000000020d18a825 */ /* 0x000fe200078e0212 */
[----:B------:R-:W-:Y:S01]  /*8780*/  ISETP.NE.AND P0, PT, R10, RZ, PT ;  /* 0x000000ff0a00720c */ /* 0x000fe20003f05270 */
[----:B------:R2:W3:Y:S02]  /*8790*/  SHFL.IDX PT, R18, R16, 0x1, 0x181f ;  /* 0x00381f0010127f89 */ /* 0x0004e400000e0000 */
[C---:B------:R-:W-:Y:S02]  /*87a0*/  IMAD R233, R3.reuse, c[0x0][0x1f0], RZ ;  /* 0x00007c0003e97a24 */ /* 0x040fe400078e02ff */
[----:B------:R1:W-:Y:S01]  /*87b0*/  @!P2 LDGSTS.E.BYPASS.LTC128B.128 [R9+0x14080], [R24.64], !P1 ;  /* 0x140800001809afae */ /* 0x0003e2000c901d5a */
[----:B------:R-:W-:-:S02]  /*87c0*/  IMAD R231, R3, c[0x0][0x218], RZ ;  /* 0x0000860003e77a24 */ /* 0x000fc400078e02ff */
[----:B------:R-:W-:Y:S01]  /*87d0*/  IMAD.MOV.U32 R3, RZ, RZ, 0x20 ;  /* 0x00000020ff037424 */ /* 0x000fe200078e00ff */
[----:B------:R1:W-:Y:S01]  /*87e0*/  @!P2 LDGSTS.E.BYPASS.LTC128B.128 [R9+0x18080], [R26.64], !P6 ;  /* 0x180800001a09afae */ /* 0x0003e2000f101d5a */
[----:B------:R-:W-:Y:S01]  /*87f0*/  ISETP.GE.AND P6, PT, R142, c[0x0][0x1d4], PT ;  /* 0x000075008e007a0c */ /* 0x000fe20003fc6270 */
[C---:B------:R-:W-:Y:S02]  /*8800*/  IMAD R233, R224.reuse, c[0x0][0x1f4], R233 ;  /* 0x00007d00e0e97a24 */ /* 0x040fe400078e02e9 */
[----:B------:R1:W-:Y:S01]  /*8810*/  @!P2 LDGSTS.E.BYPASS.LTC128B.128 [R9+0x1c080], [R28.64], !P5 ;  /* 0x1c0800001c09afae */ /* 0x0003e2000e901d5a */
[C---:B------:R-:W-:Y:S01]  /*8820*/  IMAD R231, R224.reuse, c[0x0][0x21c], R231 ;  /* 0x00008700e0e77a24 */ /* 0x040fe200078e02e7 */
[----:B------:R-:W-:Y:S01]  /*8830*/  ISETP.GE.AND P5, PT, R7, c[0x0][0x1d4], PT ;  /* 0x0000750007007a0c */ /* 0x000fe20003fa6270 */
[----:B------:R-:W-:Y:S01]  /*8840*/  IMAD.WIDE.U32 R228, R224, c[0x0][0x1f0], R228 ;  /* 0x00007c00e0e47a25 */ /* 0x000fe200078e00e4 */
[----:B------:R-:W-:Y:S01]  /*8850*/  IADD3 R7, R142, 0xc0, RZ ;  /* 0x000000c08e077810 */ /* 0x000fe20007ffe0ff */
[----:B------:R2:W4:Y:S01]  /*8860*/  SHFL.IDX PT, R19, R15, 0x1, 0x181f ;  /* 0x00381f000f137f89 */ /* 0x00052200000e0000 */
[----:B------:R-:W-:Y:S01]  /*8870*/  SEL R3, R3, 0xffffffe0, !P4 ;  /* 0xffffffe003037807 */ /* 0x000fe20006000000 */
[----:B------:R-:W-:Y:S01]  /*8880*/  IMAD.WIDE.U32 R224, R224, c[0x0][0x218], R20 ;  /* 0x00008600e0e07a25 */ /* 0x000fe200078e0014 */
[----:B------:R-:W-:-:S02]  /*8890*/  ISETP.GE.AND P4, PT, R7, c[0x0][0x1d4], PT ;  /* 0x0000750007007a0c */ /* 0x000fc40003f86270 */
[----:B------:R-:W-:Y:S01]  /*88a0*/  @P6 LOP3.LUT R223, R223, 0x1, RZ, 0xfc, !PT ;  /* 0x00000001dfdf6812 */ /* 0x000fe200078efcff */
[----:B------:R-:W-:Y:S01]  /*88b0*/  IMAD.IADD R233, R229, 0x1, R233 ;  /* 0x00000001e5e97824 */ /* 0x000fe200078e02e9 */
[----:B------:R-:W-:Y:S01]  /*88c0*/  ISETP.GE.AND P6, PT, R34, c[0x0][0x1d4], PT ;  /* 0x0000750022007a0c */ /* 0x000fe20003fc6270 */
[----:B------:R-:W-:Y:S02]  /*88d0*/  IMAD.IADD R231, R225, 0x1, R231 ;  /* 0x00000001e1e77824 */ /* 0x000fe400078e02e7 */
[----:B-1----:R-:W-:-:S05]  /*88e0*/  IMAD.SHL.U32 R9, R8, 0x40, RZ ;  /* 0x0000004008097824 */ /* 0x002fca00078e00ff */
[----:B------:R-:W-:Y:S01]  /*88f0*/  LOP3.LUT R2, R2, 0xfffffe00, R9, 0xf8, !PT ;  /* 0xfffffe0002027812 */ /* 0x000fe200078ef809 */
[----:B------:R-:W-:Y:S05]  /*8900*/  @P0 BRA `(.L_x_1432) ;  /* 0x0000019000000947 */ /* 0x000fea0003800000 */
[----:B--234-:R-:W-:Y:S01]  /*8910*/  IADD3 R14, R76, 0x80, RZ ;  /* 0x000000804c0e7810 */ /* 0x01cfe20007ffe0ff */
[----:B------:R-:W-:Y:S01]  /*8920*/  IMAD.SHL.U32 R17, R32, 0x2, RZ ;  /* 0x0000000220117824 */ /* 0x000fe200078e00ff */
[C---:B------:R-:W-:Y:S02]  /*8930*/  IADD3 R8, R76.reuse, 0xc0, RZ ;  /* 0x000000c04c087810 */ /* 0x040fe40007ffe0ff */
[----:B------:R-:W-:Y:S02]  /*8940*/  SHF.R.S32.HI R11, RZ, 0x1f, R34 ;  /* 0x0000001fff0b7819 */ /* 0x000fe40000011422 */
[----:B------:R-:W-:Y:S02]  /*8950*/  SHF.R.S32.HI R9, RZ, 0x1f, R14 ;  /* 0x0000001fff097819 */ /* 0x000fe4000001140e */
[----:B------:R-:W-:Y:S02]  /*8960*/  LEA R20, P0, R76, R18, 0x1 ;  /* 0x000000124c147211 */ /* 0x000fe400078008ff */
[----:B------:R-:W-:-:S02]  /*8970*/  SHF.R.S32.HI R7, RZ, 0x1f, R8 ;  /* 0x0000001fff077819 */ /* 0x000fc40000011408 */
[----:B------:R-:W-:Y:S02]  /*8980*/  LEA.HI R11, R11, R34, RZ, 0x3 ;  /* 0x000000220b0b7211 */ /* 0x000fe400078f18ff */
[----:B------:R-:W-:Y:S02]  /*8990*/  P2R R13, PR, RZ, 0x4 ;  /* 0x00000004ff0d7803 */ /* 0x000fe40000000000 */
[----:B------:R-:W-:Y:S02]  /*89a0*/  LEA.HI R9, R9, R14, RZ, 0x3 ;  /* 0x0000000e09097211 */ /* 0x000fe400078f18ff */
[----:B------:R-:W-:Y:S02]  /*89b0*/  LEA.HI.X R21, R76, R19, R143, 0x1, P0 ;  /* 0x000000134c157211 */ /* 0x000fe400000f0c8f */
[----:B------:R-:W-:Y:S02]  /*89c0*/  LEA.HI R7, R7, R8, RZ, 0x3 ;  /* 0x0000000807077211 */ /* 0x000fe400078f18ff */
[----:B------:R-:W-:Y:S01]  /*89d0*/  ISETP.GE.AND P2, PT, R0, c[0x0][0x198], PT ;  /* 0x0000660000007a0c */ /* 0x000fe20003f46270 */
[----:B------:R1:W-:Y:S01]  /*89e0*/  LDGSTS.E.BYPASS.LTC128B.128 [R17+0x11080], [R20.64], !P3 ;  /* 0x1108000014117fae */ /* 0x0003e2000d901d5a */
[----:B------:R-:W-:-:S02]  /*89f0*/  ISETP.GE.AND P0, PT, R6, c[0x0][0x198], PT ;  /* 0x0000660006007a0c */ /* 0x000fc40003f06270 */
[----:B------:R-:W-:Y:S02]  /*8a00*/  LOP3.LUT R11, R11, 0xfffffff8, RZ, 0xc0, !PT ;  /* 0xfffffff80b0b7812 */ /* 0x000fe400078ec0ff */
[----:B------:R-:W-:Y:S02]  /*8a10*/  LOP3.LUT R9, R9, 0xfffffff8, RZ, 0xc0, !PT ;  /* 0xfffffff809097812 */ /* 0x000fe400078ec0ff */
[----:B------:R-:W-:Y:S01]  /*8a20*/  LOP3.LUT R7, R7, 0xfffffff8, RZ, 0xc0, !PT ;  /* 0xfffffff807077812 */ /* 0x000fe200078ec0ff */
[----:B------:R-:W-:-:S04]  /*8a30*/  IMAD.WIDE R22, R11, 0x2, R18 ;  /* 0x000000020b167825 */ /* 0x000fc800078e0212 */
[--C-:B------:R-:W-:Y:S01]  /*8a40*/  IMAD.WIDE R8, R9, 0x2, R18.reuse ;  /* 0x0000000209087825 */ /* 0x100fe200078e0212 */
[----:B------:R1:W-:Y:S03]  /*8a50*/  LDGSTS.E.BYPASS.LTC128B.128 [R17+0x15080], [R22.64], !P1 ;  /* 0x1508000016117fae */ /* 0x0003e6000c901d5a */
[----:B------:R-:W-:Y:S01]  /*8a60*/  IMAD.WIDE R18, R7, 0x2, R18 ;  /* 0x0000000207127825 */ /* 0x000fe200078e0212 */
[----:B------:R1:W-:Y:S01]  /*8a70*/  LDGSTS.E.BYPASS.LTC128B.128 [R17+0x19080], [R8.64], !P2 ;  /* 0x1908000008117fae */ /* 0x0003e2000d101d5a */
[----:B------:R-:W-:-:S03]  /*8a80*/  ISETP.NE.AND P2, PT, R13, RZ, PT ;  /* 0x000000ff0d00720c */ /* 0x000fc60003f45270 */
[----:B------:R1:W-:Y:S05]  /*8a90*/  LDGSTS.E.BYPASS.LTC128B.128 [R17+0x1d080], [R18.64], !P0 ;  /* 0x1d08000012117fae */ /* 0x0003ea000c101d5a */
.L_x_1432:
[----:B--234-:R-:W-:Y:S05]  /*8aa0*/  BSYNC B0 ;  /* 0x0000000000007941 */ /* 0x01cfea0003800000 */
.L_x_1431:
[----:B------:R-:W-:Y:S01]  /*8ab0*/  IADD3 R7, R12, 0x40, RZ ;  /* 0x000000400c077810 */ /* 0x000fe20007ffe0ff */
[----:B-1----:R1:W2:Y:S01]  /*8ac0*/  SHFL.IDX PT, R19, R15, 0x2, 0x181f ;  /* 0x00581f000f137f89 */ /* 0x0022a200000e0000 */
[----:B------:R-:W-:Y:S02]  /*8ad0*/  BSSY B0, `(.L_x_1433) ;  /* 0x000001f000007945 */ /* 0x000fe40003800000 */
[----:B------:R-:W-:Y:S01]  /*8ae0*/  ISETP.GE.AND P0, PT, R7, UR6, PT ;  /* 0x0000000607007c0c */ /* 0x000fe2000bf06270 */
[----:B------:R1:W3:Y:S03]  /*8af0*/  SHFL.IDX PT, R18, R16, 0x2, 0x181f ;  /* 0x00581f0010127f89 */ /* 0x0002e600000e0000 */
[----:B------:R-:W-:-:S09]  /*8b00*/  P2R R9, PR, RZ, 0x1 ;  /* 0x00000001ff097803 */ /* 0x000fd20000000000 */
[----:B------:R-:W-:Y:S05]  /*8b10*/  @P0 BRA `(.L_x_1434) ;  /* 0x000001a000000947 */ /* 0x000fea0003800000 */
[----:B------:R-:W-:Y:S01]  /*8b20*/  IADD3 R14, R76, 0x80, RZ ;  /* 0x000000804c0e7810 */ /* 0x000fe20007ffe0ff */
[----:B------:R-:W-:Y:S01]  /*8b30*/  IMAD.SHL.U32 R23, R32, 0x2, RZ ;  /* 0x0000000220177824 */ /* 0x000fe200078e00ff */
[C---:B------:R-:W-:Y:S02]  /*8b40*/  IADD3 R8, R76.reuse, 0xc0, RZ ;  /* 0x000000c04c087810 */ /* 0x040fe40007ffe0ff */
[----:B------:R-:W-:Y:S02]  /*8b50*/  SHF.R.S32.HI R13, RZ, 0x1f, R34 ;  /* 0x0000001fff0d7819 */ /* 0x000fe40000011422 */
[----:B------:R-:W-:Y:S02]  /*8b60*/  SHF.R.S32.HI R11, RZ, 0x1f, R14 ;  /* 0x0000001fff0b7819 */ /* 0x000fe4000001140e */
[----:B---3--:R-:W-:Y:S02]  /*8b70*/  LEA R20, P0, R76, R18, 0x1 ;  /* 0x000000124c147211 */ /* 0x008fe400078008ff */
[----:B------:R-:W-:-:S02]  /*8b80*/  SHF.R.S32.HI R7, RZ, 0x1f, R8 ;  /* 0x0000001fff077819 */ /* 0x000fc40000011408 */
[----:B------:R-:W-:Y:S02]  /*8b90*/  LEA.HI R13, R13, R34, RZ, 0x3 ;  /* 0x000000220d0d7211 */ /* 0x000fe400078f18ff */
[----:B------:R-:W-:Y:S02]  /*8ba0*/  P2R R17, PR, RZ, 0x4 ;  /* 0x00000004ff117803 */ /* 0x000fe40000000000 */
[----:B------:R-:W-:Y:S02]  /*8bb0*/  LEA.HI R11, R11, R14, RZ, 0x3 ;  /* 0x0000000e0b0b7211 */ /* 0x000fe400078f18ff */
[----:B--2---:R-:W-:Y:S02]  /*8bc0*/  LEA.HI.X R21, R76, R19, R143, 0x1, P0 ;  /* 0x000000134c157211 */ /* 0x004fe400000f0c8f */
[----:B------:R-:W-:Y:S02]  /*8bd0*/  LEA.HI R7, R7, R8, RZ, 0x3 ;  /* 0x0000000807077211 */ /* 0x000fe400078f18ff */
[----:B------:R-:W-:Y:S01]  /*8be0*/  ISETP.GE.AND P2, PT, R0, c[0x0][0x198], PT ;  /* 0x0000660000007a0c */ /* 0x000fe20003f46270 */
[----:B------:R-:W-:Y:S01]  /*8bf0*/  @!PT LDS RZ, [RZ] ;  /* 0x00000000fffff984 */ /* 0x000fe20000000800 */
        /* <DEDUP_REMOVED lines=12> */
.L_x_1434:
[----:B------:R-:W-:Y:S05]  /*8cc0*/  BSYNC B0 ;  /* 0x0000000000007941 */ /* 0x000fea0003800000 */
.L_x_1433:
[----:B------:R-:W-:Y:S01]  /*8cd0*/  IADD3 R7, R12, 0x60, RZ ;  /* 0x000000600c077810 */ /* 0x000fe20007ffe0ff */
[----:B------:R-:W-:Y:S01]  /*8ce0*/  UMOV UR12, 0x30 ;  /* 0x00000030000c7882 */ /* 0x000fe20000000000 */
[----:B------:R4:W1:Y:S01]  /*8cf0*/  SHFL.IDX PT, R17, R15, 0x3, 0x181f ;  /* 0x00781f000f117f89 */ /* 0x00086200000e0000 */
[----:B------:R-:W-:Y:S01]  /*8d00*/  ULDC.64 UR4, c[0x0][0x1e0] ;  /* 0x0000780000047ab9 */ /* 0x000fe20000000a00 */
[----:B------:R-:W-:Y:S01]  /*8d10*/  ISETP.GE.AND P0, PT, R7, UR6, PT ;  /* 0x0000000607007c0c */ /* 0x000fe2000bf06270 */
[----:B------:R-:W-:Y:S01]  /*8d20*/  UIMAD.WIDE.U32 UR20, UR12, UR4, URZ ;  /* 0x000000040c1472a5 */ /* 0x000fe2000f8e003f */
[----:B-1----:R-:W1:Y:S01]  /*8d30*/  SHFL.IDX PT, R16, R16, 0x3, 0x181f ;  /* 0x00781f0010107f89 */ /* 0x002e6200000e0000 */
[----:B------:R-:W-:Y:S01]  /*8d40*/  UIMAD UR5, UR12, UR5, URZ ;  /* 0x000000050c0572a4 */ /* 0x000fe2000f8e023f */
[----:B------:R-:W-:Y:S01]  /*8d50*/  BSSY B0, `(.L_x_1435) ;  /* 0x000001c000007945 */ /* 0x000fe20003800000 */
[----:B------:R-:W-:Y:S02]  /*8d60*/  P2R R8, PR, RZ, 0x1 ;  /* 0x00000001ff087803 */ /* 0x000fe40000000000 */
[----:B------:R-:W-:-:S06]  /*8d70*/  UIADD3 UR9, UR21, UR5, URZ ;  /* 0x0000000515097290 */ /* 0x000fcc000fffe03f */
[----:B------:R-:W-:Y:S05]  /*8d80*/  @P0 BRA `(.L_x_1436) ;  /* 0x0000018000000947 */ /* 0x000fea0003800000 */
[----:B------:R-:W-:Y:S01]  /*8d90*/  SHF.R.S32.HI R7, RZ, 0x1f, R34 ;  /* 0x0000001fff077819 */ /* 0x000fe20000011422 */
[----:B------:R-:W-:Y:S01]  /*8da0*/  IMAD.SHL.U32 R11, R32, 0x2, RZ ;  /* 0x00000002200b7824 */ /* 0x000fe200078e00ff */
[C---:B------:R-:W-:Y:S02]  /*8db0*/  IADD3 R14, R76.reuse, 0x80, RZ ;  /* 0x000000804c0e7810 */ /* 0x040fe40007ffe0ff */
[----:B------:R-:W-:Y:S02]  /*8dc0*/  LEA.HI R7, R7, R34, RZ, 0x3 ;  /* 0x0000002207077211 */ /* 0x000fe400078f18ff */
[C---:B-123--:R-:W-:Y:S02]  /*8dd0*/  LEA R18, P0, R76.reuse, R16, 0x1 ;  /* 0x000000104c127211 */ /* 0x04efe400078008ff */
[----:B------:R-:W-:Y:S02]  /*8de0*/  LOP3.LUT R7, R7, 0xfffffff8, RZ, 0xc0, !PT ;  /* 0xfffffff807077812 */ /* 0x000fe400078ec0ff */
[----:B------:R-:W-:-:S02]  /*8df0*/  LEA.HI.X R19, R76, R17, R143, 0x1, P0 ;  /* 0x000000114c137211 */ /* 0x000fc400000f0c8f */
[----:B------:R-:W-:Y:S01]  /*8e00*/  ISETP.GE.AND P0, PT, R0, c[0x0][0x198], PT ;  /* 0x0000660000007a0c */ /* 0x000fe20003f06270 */
[----:B------:R-:W-:Y:S01]  /*8e10*/  IMAD.WIDE R20, R7, 0x2, R16 ;  /* 0x0000000207147825 */ /* 0x000fe200078e0210 */
[----:B------:R-:W-:Y:S01]  /*8e20*/  SHF.R.S32.HI R7, RZ, 0x1f, R14 ;  /* 0x0000001fff077819 */ /* 0x000fe2000001140e */
[----:B------:R-:W-:Y:S01]  /*8e30*/  @!PT LDS RZ, [RZ] ;  /* 0x00000000fffff984 */ /* 0x000fe20000000800 */
[----:B------:R1:W-:Y:S03]  /*8e40*/  LDGSTS.E.BYPASS.LTC128B.128 [R11+0x13080], [R18.64], !P3 ;  /* 0x13080000120b7fae */ /* 0x0003e6000d901d5a */
[----:B------:R-:W-:Y:S01]  /*8e50*/  LEA.HI R7, R7, R14, RZ, 0x3 ;  /* 0x0000000e07077211 */ /* 0x000fe200078f18ff */
[----:B------:R1:W-:Y:S03]  /*8e60*/  LDGSTS.E.BYPASS.LTC128B.128 [R11+0x17080], [R20.64], !P1 ;  /* 0x17080000140b7fae */ /* 0x0003e6000c901d5a */
[----:B------:R-:W-:-:S05]  /*8e70*/  LOP3.LUT R7, R7, 0xfffffff8, RZ, 0xc0, !PT ;  /* 0xfffffff807077812 */ /* 0x000fca00078ec0ff */
[----:B----4-:R-:W-:Y:S01]  /*8e80*/  IMAD.WIDE R14, R7, 0x2, R16 ;  /* 0x00000002070e7825 */ /* 0x010fe200078e0210 */
[----:B------:R-:W-:-:S04]  /*8e90*/  IADD3 R7, R76, 0xc0, RZ ;  /* 0x000000c04c077810 */ /* 0x000fc80007ffe0ff */
[----:B------:R-:W-:Y:S01]  /*8ea0*/  SHF.R.S32.HI R0, RZ, 0x1f, R7 ;  /* 0x0000001fff007819 */ /* 0x000fe20000011407 */
[----:B------:R1:W-:Y:S01]  /*8eb0*/  LDGSTS.E.BYPASS.LTC128B.128 [R11+0x1b080], [R14.64], !P0 ;  /* 0x1b0800000e0b7fae */ /* 0x0003e2000c101d5a */
[----:B------:R-:W-:Y:S02]  /*8ec0*/  ISETP.GE.AND P0, PT, R6, c[0x0][0x198], PT ;  /* 0x0000660006007a0c */ /* 0x000fe40003f06270 */
[----:B------:R-:W-:-:S04]  /*8ed0*/  LEA.HI R7, R0, R7, RZ, 0x3 ;  /* 0x0000000700077211 */ /* 0x000fc800078f18ff */
[----:B------:R-:W-:-:S05]  /*8ee0*/  LOP3.LUT R7, R7, 0xfffffff8, RZ, 0xc0, !PT ;  /* 0xfffffff807077812 */ /* 0x000fca00078ec0ff */
[----:B------:R-:W-:-:S05]  /*8ef0*/  IMAD.WIDE R16, R7, 0x2, R16 ;  /* 0x0000000207107825 */ /* 0x000fca00078e0210 */
[----:B------:R1:W-:Y:S02]  /*8f00*/  LDGSTS.E.BYPASS.LTC128B.128 [R11+0x1f080], [R16.64], !P0 ;  /* 0x1f080000100b7fae */ /* 0x0003e4000c101d5a */
.L_x_1436:
[----:B------:R-:W-:Y:S05]  /*8f10*/  BSYNC B0 ;  /* 0x0000000000007941 */ /* 0x000fea0003800000 */
.L_x_1435:
[----:B------:R-:W-:Y:S01]  /*8f20*/  UIMAD UR12, UR13, -0x30, UR12 ;  /* 0xffffffd00d0c78a4 */ /* 0x000fe2000f8e020c */
[----:B-1----:R-:W-:Y:S01]  /*8f30*/  IMAD.U32 R16, RZ, RZ, UR20 ;  /* 0x00000014ff107e24 */ /* 0x002fe2000f8e00ff */
[----:B------:R-:W-:Y:S01]  /*8f40*/  UIADD3 UR15, UR13, -0x1, URZ ;  /* 0xffffffff0d0f7890 */ /* 0x000fe2000fffe03f */
[----:B------:R-:W-:Y:S01]  /*8f50*/  IMAD.MOV.U32 R232, RZ, RZ, R228 ;  /* 0x000000ffffe87224 */ /* 0x000fe200078e00e4 */
[----:B------:R-:W-:Y:S01]  /*8f60*/  UIADD3 UR11, UR14, UR12, URZ ;  /* 0x0000000c0e0b7290 */ /* 0x000fe2000fffe03f */
[----:B------:R-:W-:Y:S01]  /*8f70*/  IMAD.U32 R17, RZ, RZ, UR21 ;  /* 0x00000015ff117e24 */ /* 0x000fe2000f8e00ff */
[----:B------:R-:W-:Y:S01]  /*8f80*/  USHF.R.S32.HI UR10, URZ, 0x1f, UR15 ;  /* 0x0000001f3f0a7899 */ /* 0x000fe2000801140f */
[----:B------:R-:W0:Y:S01]  /*8f90*/  LDGDEPBAR ;  /* 0x00000000000079af */ /* 0x000e220000000000 */
[----:B------:R-:W-:Y:S01]  /*8fa0*/  UISETP.LT.AND UP0, UPT, UR11, 0x30, UPT ;  /* 0x000000300b00788c */ /* 0x000fe2000bf01270 */
[----:B------:R-:W-:Y:S01]  /*8fb0*/  IMAD.WIDE.U32 R16, R16, UR15, R232 ;  /* 0x0000000f10107c25 */ /* 0x000fe2000f8e00e8 */
[----:B------:R-:W-:-:S02]  /*8fc0*/  UIMAD UR4, UR9, UR15, URZ ;  /* 0x0000000f090472a4 */ /* 0x000fc4000f8e023f */
[----:B------:R-:W-:Y:S02]  /*8fd0*/  USEL UR5, UR11, 0x30, UP0 ;  /* 0x000000300b057887 */ /* 0x000fe40008000000 */
[----:B------:R-:W-:Y:S02]  /*8fe0*/  UIMAD UR4, UR10, UR20, UR4 ;  /* 0x000000140a0472a4 */ /* 0x000fe4000f8e0204 */
[----:B------:R-:W-:Y:S02]  /*8ff0*/  UMOV UR7, 0x5 ;  /* 0x0000000500077882 */ /* 0x000fe40000000000 */
[----:B------:R-:W-:Y:S02]  /*9000*/  IADD3 R6, -R196, UR5, RZ ;  /* 0x00000005c4067c10 */ /* 0x000fe4000fffe1ff */
[----:B------:R-:W-:Y:S01]  /*9010*/  IADD3 R0, R17, UR4, RZ ;  /* 0x0000000411007c10 */ /* 0x000fe2000fffe0ff */
[----:B------:R-:W-:Y:S01]  /*9020*/  ULDC.64 UR4, c[0x0][0x1e0] ;  /* 0x0000780000047ab9 */ /* 0x000fe20000000a00 */
[----:B------:R-:W-:Y:S01]  /*9030*/  BAR.SYNC.DEFER_BLOCKING 0x0 ;  /* 0x0000000000007b1d */ /* 0x000fe20000010000 */
[----:B------:R-:W-:Y:S01]  /*9040*/  ISETP.GE.AND P1, PT, R6, 0x1, PT ;  /* 0x000000010600780c */ /* 0x000fe20003f26270 */
[----:B------:R-:W-:-:S02]  /*9050*/  USHF.L.U32 UR8, UR4, 0x5, URZ ;  /* 0x0000000504087899 */ /* 0x000fc4000800063f */
[----:B------:R-:W-:-:S10]  /*9060*/  USHF.L.U64.HI UR7, UR4, UR7, UR5 ;  /* 0x0000000704077299 */ /* 0x000fd40008010205 */
[----:B------:R-:W-:Y:S01]  /*9070*/  @P1 LEA R14, P0, R16, c[0x0][0x1c8], 0x1 ;  /* 0x00007200100e1a11 */ /* 0x000fe200078008ff */
[----:B------:R-:W-:-:S03]  /*9080*/  @P1 IMAD.SHL.U32 R13, R32, 0x2, RZ ;  /* 0x00000002200d1824 */ /* 0x000fc600078e00ff */
[----:B----4-:R-:W-:Y:S02]  /*9090*/  @P1 LEA.HI.X R15, R16, c[0x0][0x1cc], R0, 0x1, P0 ;  /* 0x00007300100f1a11 */ /* 0x010fe400000f0c00 */
[----:B------:R-:W-:-:S13]  /*90a0*/  ISETP.GE.AND P0, PT, R6, 0x21, PT ;  /* 0x000000210600780c */ /* 0x000fda0003f06270 */
[----:B------:R-:W-:Y:S01]  /*90b0*/  @P0 IADD3 R6, P3, R16, UR8, RZ ;  /* 0x0000000810060c10 */ /* 0x000fe2000ff7e0ff */
[----:B------:R-:W-:-:S03]  /*90c0*/  @P0 IMAD.SHL.U32 R11, R32, 0x2, RZ ;  /* 0x00000002200b0824 */ /* 0x000fc600078e00ff */
[----:B------:R-:W-:Y:S02]  /*90d0*/  @P0 IADD3.X R7, R0, UR7, RZ, P3, !PT ;  /* 0x0000000700070c10 */ /* 0x000fe40009ffe4ff */
[----:B------:R-:W-:-:S04]  /*90e0*/  @P0 LEA R16, P3, R6, c[0x0][0x1c8], 0x1 ;  /* 0x0000720006100a11 */ /* 0x000fc800078608ff */
[----:B------:R-:W-:Y:S02]  /*90f0*/  @P0 LEA.HI.X R17, R6, c[0x0][0x1cc], R7, 0x1, P3 ;  /* 0x0000730006110a11 */ /* 0x000fe400018f0c07 */
[----:B------:R-:W-:Y:S02]  /*9100*/  LOP3.LUT P3, RZ, R223, 0x1, RZ, 0xc0, !PT ;  /* 0x00000001dfff7812 */ /* 0x000fe4000786c0ff */
[----:B------:R-:W-:Y:S02]  /*9110*/  LEA.HI R6, R4, R97, RZ, 0x5 ;  /* 0x0000006104067211 */ /* 0x000fe400078f28ff */
[----:B------:R-:W-:Y:S02]  /*9120*/  SEL R0, RZ, 0x1, P3 ;  /* 0x00000001ff007807 */ /* 0x000fe40001800000 */
[----:B------:R-:W-:-:S07]  /*9130*/  SHF.R.S32.HI R7, RZ, 0x5, R6 ;  /* 0x00000005ff077819 */ /* 0x000fce0000011406 */
        /* <DEDUP_REMOVED lines=16> */
.L_x_1437:
[----:B------:R-:W-:Y:S01]  /*9240*/  ULDC.U8 UR4, c[0x0][0x298] ;  /* 0x0000a60000047ab9 */ /* 0x000fe20000000000 */
[----:B-1----:R-:W-:Y:S01]  /*9250*/  SHF.R.S32.HI R11, RZ, 0x1f, R98 ;  /* 0x0000001fff0b7819 */ /* 0x002fe20000011462 */
        /* <DEDUP_REMOVED lines=11> */
[----:B--2---:R-:W-:Y:S01]  /*9310*/  IADD3 R21, R11, R99, RZ ;  /* 0x000000630b157210 */ /* 0x004fe20007ffe0ff */
[----:B------:R-:W-:Y:S05]  /*9320*/  @!P0 BRA `(.L_x_1439) ;  /* 0x00004ae000008947 */ /* 0x000fea0003800000 */
[----:B------:R-:W-:Y:S01]  /*9330*/  PLOP3.LUT P0, PT, PT, PT, UP2, 0x80, 0x0 ;  /* 0x000000000000781c */ /* 0x000fe20003f0f028 */
[----:B------:R-:W-:Y:S01]  /*9340*/  IMAD.MOV.U32 R16, RZ, RZ, R14 ;  /* 0x000000ffff107224 */ /* 0x000fe200078e000e */
[----:B------:R-:W-:Y:S01]  /*9350*/  BSSY B0, `(.L_x_1440) ;  /* 0x0000049000007945 */ /* 0x000fe20003800000 */
[----:B------:R-:W-:Y:S01]  /*9360*/  IMAD.MOV.U32 R20, RZ, RZ, R98 ;  /* 0x000000ffff147224 */ /* 0x000fe200078e0062 */
        /* <DEDUP_REMOVED lines=10> */
[----:B------:R-:W-:-:S13]  /*9410*/  PLOP3.LUT P0, PT, PT, PT, UP2, 0x80, 0x0 ;  /* 0x000000000000781c */ /* 0x000fda0003f0f028 */
[----:B------:R-:W-:-:S04]  /*9420*/  @P0 SHF.R.U32.HI R12, RZ, c[0x0][0x2cc], R11 ;  /* 0x0000b300ff0c0a19 */ /* 0x000fc8000001160b */
[----:B------:R-:W-:Y:S01]  /*9430*/  SHF.R.S32.HI R11, RZ, 0x1f, R12 ;  /* 0x0000001fff0b7819 */ /* 0x000fe2000001140c */
[----:B------:R-:W-:-:S04]  /*9440*/  IMAD.WIDE.U32 R14, R12, c[0x0][0x280], R16 ;  /* 0x0000a0000c0e7a25 */ /* 0x000fc800078e0010 */
[C---:B------:R-:W-:Y:S01]  /*9450*/  IMAD R13, R11.reuse, c[0x0][0x280], RZ ;  /* 0x0000a0000b0d7a24 */ /* 0x040fe200078e02ff */
[----:B------:R-:W-:Y:S01]  /*9460*/  LEA R16, P0, R14, c[0x0][0x270], 0x1 ;  /* 0x00009c000e107a11 */ /* 0x000fe200078008ff */
[----:B------:R-:W-:Y:S02]  /*9470*/  IMAD R11, R11, c[0x0][0x290], RZ ;  /* 0x0000a4000b0b7a24 */ /* 0x000fe400078e02ff */
[C---:B------:R-:W-:Y:S02]  /*9480*/  IMAD R13, R12.reuse, c[0x0][0x284], R13 ;  /* 0x0000a1000c0d7a24 */ /* 0x040fe400078e020d */
[C---:B------:R-:W-:Y:S01]  /*9490*/  IMAD.WIDE.U32 R20, R12.reuse, c[0x0][0x290], R20 ;  /* 0x0000a4000c147a25 */ /* 0x040fe200078e0014 */
[----:B------:R1:W2:Y:S02]  /*94a0*/  SHFL.IDX PT, R24, R16, RZ, 0x181f ;  /* 0x00181fff10187589 */ /* 0x0002a400000e0000 */
[----:B---3--:R-:W-:Y:S01]  /*94b0*/  IADD3 R18, R15, R13, RZ ;  /* 0x0000000d0f127210 */ /* 0x008fe20007ffe0ff */
[----:B------:R-:W-:-:S03]  /*94c0*/  IMAD R11, R12, c[0x0][0x294], R11 ;  /* 0x0000a5000c0b7a24 */ /* 0x000fc600078e020b */
[----:B------:R-:W-:Y:S02]  /*94d0*/  LEA.HI.X R18, R14, c[0x0][0x274], R18, 0x1, P0 ;  /* 0x00009d000e127a11 */ /* 0x000fe400000f0c12 */
[----:B------:R-:W-:Y:S02]  /*94e0*/  IADD3 R13, R21, R11, RZ ;  /* 0x0000000b150d7210 */ /* 0x000fe40007ffe0ff */
[C---:B------:R-:W-:Y:S01]  /*94f0*/  LEA R12, P0, R20.reuse, c[0x0][0x288], 0x1 ;  /* 0x0000a200140c7a11 */ /* 0x040fe200078008ff */
[----:B------:R1:W3:Y:S03]  /*9500*/  SHFL.IDX PT, R25, R18, RZ, 0x181f ;  /* 0x00181fff12197589 */ /* 0x0002e600000e0000 */
[----:B------:R-:W-:Y:S01]  /*9510*/  LEA.HI.X R13, R20, c[0x0][0x28c], R13, 0x1, P0 ;  /* 0x0000a300140d7a11 */ /* 0x000fe200000f0c0d */
[----:B------:R1:W4:Y:S01]  /*9520*/  SHFL.IDX PT, R22, R12, RZ, 0x181f ;  /* 0x00181fff0c167589 */ /* 0x00032200000e0000 */
[----:B------:R-:W-:-:S03]  /*9530*/  IMAD.SHL.U32 R20, R33, 0x4, RZ ;  /* 0x0000000421147824 */ /* 0x000fc600078e00ff */
        /* <DEDUP_REMOVED lines=42> */
.L_x_1441:
[----:B------:R-:W-:Y:S05]  /*97e0*/  BSYNC B0 ;  /* 0x0000000000007941 */ /* 0x000fea0003800000 */
.L_x_1440:
[----:B------:R-:W-:Y:S01]  /*97f0*/  ISETP.NE.AND P0, PT, R10, RZ, PT ;  /* 0x000000ff0a00720c */ /* 0x000fe20003f05270 */
[----:B-----5:R-:W-:Y:S01]  /*9800*/  IMAD.MOV.U32 R11, RZ, RZ, R144 ;  /* 0x000000ffff0b7224 */ /* 0x020fe200078e0090 */
[----:B-1-3--:R1:W3:Y:S01]  /*9810*/  SHFL.IDX PT, R23, R18, 0x1, 0x181f ;  /* 0x00381f0012177f89 */ /* 0x00a2e200000e0000 */
        /* <DEDUP_REMOVED lines=27> */
[----:B----4-:R1:W4:Y:S01]  /*99d0*/  SHFL.IDX PT, R22, R16, 0x1, 0x181f ;  /* 0x00381f0010167f89 */ /* 0x01032200000e0000 */
[----:B------:R-:W-:Y:S01]  /*99e0*/  IMAD.MOV.U32 R10, RZ, RZ, R131 ;  /* 0x000000ffff0a7224 */ /* 0x000fe200078e0083 */
[----:B------:R-:W-:Y:S01]  /*99f0*/  PRMT R114, R19, 0x7610, R114 ;  /* 0x0000761013727816 */ /* 0x000fe20000000072 */
[----:B------:R-:W-:Y:S01]  /*9a00*/  CS2R R112, SRZ ;  /* 0x0000000000707805 */ /* 0x000fe2000001ff00 */
[----:B------:R1:W2:Y:S01]  /*9a10*/  SHFL.IDX PT, R15, R13, 0x1, 0x181f ;  /* 0x00381f000d0f7f89 */ /* 0x0002a200000e0000 */
        /* <DEDUP_REMOVED lines=11> */
[C---:B---3--:R-:W-:Y:S01]  /*9ad0*/  ISETP.GE.AND P0, PT, R20.reuse, c[0x0][0x27c], PT ;  /* 0x00009f0014007a0c */ /* 0x048fe20003f06270 */
[----:B------:R-:W-:Y:S01]  /*9ae0*/  CS2R R134, SRZ ;  /* 0x0000000000867805 */ /* 0x000fe2000001ff00 */
[----:B------:R-:W-:Y:S01]  /*9af0*/  CS2R R132, SRZ ;  /* 0x0000000000847805 */ /* 0x000fe2000001ff00 */
[----:B------:R-:W-:-:S10]  /*9b00*/  IADD3 R11, R20, 0x20, RZ ;  /* 0x00000020140b7810 */ /* 0x000fd40007ffe0ff */
[----:B----4-:R-:W-:-:S04]  /*9b10*/  @!P0 IMAD.WIDE R26, R20, 0x2, R22 ;  /* 0x00000002141a8825 */ /* 0x010fc800078e0216 */
[----:B-12---:R-:W-:Y:S01]  /*9b20*/  @!P0 IMAD.WIDE R24, R20, 0x2, R14 ;  /* 0x0000000214188825 */ /* 0x006fe200078e020e */
        /* <DEDUP_REMOVED lines=34> */
.L_x_1443:
[----:B---3--:R-:W-:Y:S05]  /*9d50*/  BSYNC B0 ;  /* 0x0000000000007941 */ /* 0x008fea0003800000 */
.L_x_1442:
[----:B------:R-:W-:Y:S01]  /*9d60*/  ISETP.NE.AND P0, PT, R9, RZ, PT ;  /* 0x000000ff0900720c */ /* 0x000fe20003f05270 */
[----:B-1---5:R-:W-:Y:S01]  /*9d70*/  IMAD.MOV.U32 R14, RZ, RZ, R108 ;  /* 0x000000ffff0e7224 */ /* 0x022fe200078e006c */
[----:B------:R1:W3:Y:S01]  /*9d80*/  SHFL.IDX PT, R25, R18, 0x2, 0x181f ;  /* 0x00581f0012197f89 */ /* 0x0002e200000e0000 */
        /* <DEDUP_REMOVED lines=27> */
[----:B--2---:R1:W2:Y:S01]  /*9f40*/  SHFL.IDX PT, R24, R16, 0x2, 0x181f ;  /* 0x00581f0010187f89 */ /* 0x0042a200000e0000 */
[----:B------:R-:W-:Y:S01]  /*9f50*/  IMAD.MOV.U32 R9, RZ, RZ, R133 ;  /* 0x000000ffff097224 */ /* 0x000fe200078e0085 */
[----:B------:R-:W-:Y:S01]  /*9f60*/  PRMT R75, R14, 0x7610, R75 ;  /* 0x000076100e4b7816 */ /* 0x000fe2000000004b */
[----:B------:R-:W-:Y:S01]  /*9f70*/  CS2R R38, SRZ ;  /* 0x0000000000267805 */ /* 0x000fe2000001ff00 */
[----:B------:R1:W4:Y:S01]  /*9f80*/  SHFL.IDX PT, R23, R13, 0x2, 0x181f ;  /* 0x00581f000d177f89 */ /* 0x00032200000e0000 */
        /* <DEDUP_REMOVED lines=13> */
[C---:B---3--:R-:W-:Y:S01]  /*a060*/  IADD3 R10, R20.reuse, 0x20, RZ ;  /* 0x00000020140a7810 */ /* 0x048fe20007ffe0ff */
[----:B------:R-:W-:Y:S01]  /*a070*/  CS2R R100, SRZ ;  /* 0x0000000000647805 */ /* 0x000fe2000001ff00 */
[----:B------:R-:W-:Y:S01]  /*a080*/  ISETP.GE.AND P1, PT, R20, c[0x0][0x27c], PT ;  /* 0x00009f0014007a0c */ /* 0x000fe20003f26270 */
[----:B------:R-:W-:Y:S01]  /*a090*/  CS2R R98, SRZ ;  /* 0x0000000000627805 */ /* 0x000fe2000001ff00 */
[----:B------:R-:W-:Y:S01]  /*a0a0*/  ISETP.GE.AND P0, PT, R10, c[0x0][0x27c], PT ;  /* 0x00009f000a007a0c */ /* 0x000fe20003f06270 */
[----:B------:R-:W-:Y:S01]  /*a0b0*/  CS2R R90, SRZ ;  /* 0x00000000005a7805 */ /* 0x000fe2000001ff00 */
[----:B------:R-:W-:Y:S01]  /*a0c0*/  CS2R R88, SRZ ;  /* 0x0000000000587805 */ /* 0x000fe2000001ff00 */
[----:B------:R-:W-:-:S08]  /*a0d0*/  IADD3 R14, R20, 0x40, RZ ;  /* 0x00000040140e7810 */ /* 0x000fd00007ffe0ff */
[C---:B--2---:R-:W-:Y:S02]  /*a0e0*/  @!P1 IMAD.WIDE R36, R20.reuse, 0x2, R24 ;  /* 0x0000000214249825 */ /* 0x044fe400078e0218 */
[----:B------:R-:W-:Y:S02]  /*a0f0*/  @!P0 SHF.R.S32.HI R9, RZ, 0x1f, R10 ;  /* 0x0000001fff098819 */ /* 0x000fe4000001140a */
[----:B----4-:R-:W-:Y:S01]  /*a100*/  @!P1 IMAD.WIDE R30, R20, 0x2, R22 ;  /* 0x00000002141e9825 */ /* 0x010fe200078e0216 */
        /* <DEDUP_REMOVED lines=29> */
.L_x_1445:
[----:B---3--:R-:W-:Y:S05]  /*a2e0*/  BSYNC B0 ;  /* 0x0000000000007941 */ /* 0x008fea0003800000 */
.L_x_1444:
[----:B------:R-:W-:Y:S01]  /*a2f0*/  ISETP.NE.AND P0, PT, R8, RZ, PT ;  /* 0x000000ff0800720c */ /* 0x000fe20003f05270 */
[----:B--2--5:R-:W-:Y:S01]  /*a300*/  IMAD.MOV.U32 R11, RZ, RZ, R78 ;  /* 0x000000ffff0b7224 */ /* 0x024fe200078e004e */
        /* <DEDUP_REMOVED lines=28> */
[----:B-1----:R-:W1:Y:S01]  /*a4d0*/  SHFL.IDX PT, R16, R16, 0x3, 0x181f ;  /* 0x00781f0010107f89 */ /* 0x002e6200000e0000 */
        /* <DEDUP_REMOVED lines=18> */
[----:B--2---:R-:W-:-:S02]  /*a600*/  IADD3 R13, R20, 0x20, RZ ;  /* 0x00000020140d7810 */ /* 0x004fc40007ffe0ff */
[C---:B------:R-:W-:Y:S02]  /*a610*/  IADD3 R11, R20.reuse, 0x40, RZ ;  /* 0x00000040140b7810 */ /* 0x040fe40007ffe0ff */
[----:B------:R-:W-:-:S06]  /*a620*/  IADD3 R9, R20, 0x60, RZ ;  /* 0x0000006014097810 */ /* 0x000fcc0007ffe0ff */
[----:B-1--4-:R-:W-:-:S04]  /*a630*/  @!P0 IMAD.WIDE R22, R20, 0x2, R16 ;  /* 0x0000000214168825 */ /* 0x012fc800078e0210 */
        /* <DEDUP_REMOVED lines=33> */
.L_x_1447:
[----:B---3--:R-:W-:Y:S05]  /*a850*/  BSYNC B0 ;  /* 0x0000000000007941 */ /* 0x008fea0003800000 */
.L_x_1446:
        /* <DEDUP_REMOVED lines=18> */
[----:B--2---:R-:W-:Y:S01]  /*a980*/  PRMT R18, R11, 0x7610, R18 ;  /* 0x000076100b127816 */ /* 0x004fe20000000012 */
        /* <DEDUP_REMOVED lines=70> */
.L_x_1451:
[----:B------:R-:W-:Y:S05]  /*adf0*/  BSYNC B0 ;  /* 0x0000000000007941 */ /* 0x000fea0003800000 */
.L_x_1450:
        /* <DEDUP_REMOVED lines=50> */
.L_x_1453:
[----:B------:R-:W-:Y:S05]  /*b120*/  BSYNC B0 ;  /* 0x0000000000007941 */ /* 0x000fea0003800000 */
.L_x_1452:
        /* <DEDUP_REMOVED lines=50> */
.L_x_1455:
[----:B------:R-:W-:Y:S05]  /*b450*/  BSYNC B0 ;  /* 0x0000000000007941 */ /* 0x000fea0003800000 */
.L_x_1454:
        /* <DEDUP_REMOVED lines=15> */
[C---:B-1----:R-:W-:Y:S01]  /*b550*/  IMAD.U32 R104, R10.reuse, 0x10000, RZ ;  /* 0x000100000a687824 */ /* 0x042fe200078e00ff */
        /* <DEDUP_REMOVED lines=20> */
[C---:B------:R-:W-:Y:S02]  /*b6a0*/  FMUL.FTZ R105, R107.reuse, R96 ;  /* 0x000000606b697220 */ /* 0x040fe40000410000 */
[C---:B------:R-:W-:Y:S02]  /*b6b0*/  FMUL.FTZ R10, R94.reuse, R93 ;  /* 0x0000005d5e0a7220 */ /* 0x040fe40000410000 */
[-C--:B------:R-:W-:Y:S02]  /*b6c0*/  FMUL.FTZ R107, R107, R104.reuse ;  /* 0x000000686b6b7220 */ /* 0x080fe40000410000 */
[----:B------:R-:W-:Y:S02]  /*b6d0*/  FMUL.FTZ R94, R94, R95 ;  /* 0x0000005f5e5e7220 */ /* 0x000fe40000410000 */
[----:B------:R-:W-:-:S02]  /*b6e0*/  FFMA.FTZ R105, R114, R104, -R105 ;  /* 0x0000006872697223 */ /* 0x000fc40000010869 */
[----:B------:R-:W-:Y:S02]  /*b6f0*/  FFMA.FTZ R96, R114, R96, R107 ;  /* 0x0000006072607223 */ /* 0x000fe4000001006b */
[C---:B------:R-:W-:Y:S01]  /*b700*/  FFMA.FTZ R95, R8.reuse, R95, -R10 ;  /* 0x0000005f085f7223 */ /* 0x040fe2000001080a */
[----:B------:R-:W-:Y:S01]  /*b710*/  F2FP.BF16.PACK_AB R10, R11, R92 ;  /* 0x0000005c0b0a723e */ /* 0x000fe200000010ff */
[----:B------:R-:W-:Y:S01]  /*b720*/  FFMA.FTZ R94, R8, R93, R94 ;  /* 0x0000005d085e7223 */ /* 0x000fe2000001005e */
[----:B------:R-:W-:Y:S02]  /*b730*/  F2FP.BF16.PACK_AB R11, R106, R9 ;  /* 0x000000096a0b723e */ /* 0x000fe400000010ff */
[----:B------:R-:W-:Y:S02]  /*b740*/  F2FP.BF16.PACK_AB R8, R96, R105 ;  /* 0x000000696008723e */ /* 0x000fe400000010ff */
[----:B------:R-:W-:-:S05]  /*b750*/  F2FP.BF16.PACK_AB R9, R94, R95 ;  /* 0x0000005f5e09723e */ /* 0x000fca00000010ff */
[----:B------:R1:W-:Y:S02]  /*b760*/  STS.128 [R146+0x1c080], R8 ;  /* 0x01c0800892007388 */ /* 0x0003e40000000c00 */
.L_x_1449:
[----:B------:R-:W-:Y:S05]  /*b770*/  BSYNC B1 ;  /* 0x0000000000017941 */ /* 0x000fea0003800000 */
.L_x_1448:
        /* <DEDUP_REMOVED lines=18> */
[C---:B-1----:R-:W-:Y:S01]  /*b8a0*/  LOP3.LUT R92, R10.reuse, 0xffff0000, RZ, 0xc0, !PT ;  /* 0xffff00000a5c7812 */ /* 0x042fe200078ec0ff */
        /* <DEDUP_REMOVED lines=33> */
[----:B------:R1:W-:Y:S02]  /*bac0*/  STS.128 [R146+0x11080], R8 ;  /* 0x0110800892007388 */ /* 0x0003e40000000c00 */
.L_x_1459:
[----:B------:R-:W-:Y:S05]  /*bad0*/  BSYNC B0 ;  /* 0x0000000000007941 */ /* 0x000fea0003800000 */
.L_x_1458:
        /* <DEDUP_REMOVED lines=50> */
.L_x_1461:
[----:B------:R-:W-:Y:S05]  /*be00*/  BSYNC B0 ;  /* 0x0000000000007941 */ /* 0x000fea0003800000 */
.L_x_1460:
        /* <DEDUP_REMOVED lines=50> */
.L_x_1463:
[----:B------:R-:W-:Y:S05]  /*c130*/  BSYNC B0 ;  /* 0x0000000000007941 */ /* 0x000fea0003800000 */
.L_x_1462:
        /* <DEDUP_REMOVED lines=49> */
.L_x_1457:
[----:B------:R-:W-:Y:S05]  /*c450*/  BSYNC B1 ;  /* 0x0000000000017941 */ /* 0x000fea0003800000 */
.L_x_1456:
        /* <DEDUP_REMOVED lines=53> */
.L_x_1467:
[----:B------:R-:W-:Y:S05]  /*c7b0*/  BSYNC B0 ;  /* 0x0000000000007941 */ /* 0x000fea0003800000 */
.L_x_1466:
        /* <DEDUP_REMOVED lines=50> */
.L_x_1469:
[----:B------:R-:W-:Y:S05]  /*cae0*/  BSYNC B0 ;  /* 0x0000000000007941 */ /* 0x000fea0003800000 */
.L_x_1468:
        /* <DEDUP_REMOVED lines=50> */
.L_x_1471:
[----:B------:R-:W-:Y:S05]  /*ce10*/  BSYNC B0 ;  /* 0x0000000000007941 */ /* 0x000fea0003800000 */
.L_x_1470:
        /* <DEDUP_REMOVED lines=49> */
.L_x_1465:
[----:B------:R-:W-:Y:S05]  /*d130*/  BSYNC B1 ;  /* 0x0000000000017941 */ /* 0x000fea0003800000 */
.L_x_1464:
        /* <DEDUP_REMOVED lines=52> */
.L_x_1474:
[----:B------:R-:W-:Y:S05]  /*d480*/  BSYNC B0 ;  /* 0x0000000000007941 */ /* 0x000fea0003800000 */
.L_x_1473:
        /* <DEDUP_REMOVED lines=50> */
.L_x_1476:
[----:B------:R-:W-:Y:S05]  /*d7b0*/  BSYNC B0 ;  /* 0x0000000000007941 */ /* 0x000fea0003800000 */
.L_x_1475:
        /* <DEDUP_REMOVED lines=50> */
.L_x_1478:
[----:B------:R-:W-:Y:S05]  /*dae0*/  BSYNC B0 ;  /* 0x0000000000007941 */ /* 0x000fea0003800000 */
.L_x_1477:
        /* <DEDUP_REMOVED lines=50> */
.L_x_1439:
        /* <DEDUP_REMOVED lines=20> */
[----:B------:R-:W-:Y:S02]  /*df50*/  IMAD R14, R12, c[0x0][0x284], R13 ;  /* 0x0000a1000c0e7a24 */ /* 0x000fe400078e020d */
[----:B---3--:R1:W2:Y:S03]  /*df60*/  SHFL.IDX PT, R18, R15, RZ, 0x181f ;  /* 0x00181fff0f127589 */ /* 0x0082a600000e0000 */
[----:B------:R-:W-:Y:S02]  /*df70*/  IADD3 R14, R17, R14, RZ ;  /* 0x0000000e110e7210 */ /* 0x000fe40007ffe0ff */
[----:B------:R-:W-:-:S02]  /*df80*/  MOV R17, R21 ;  /* 0x0000001500117202 */ /* 0x000fc40000000f00 */
[----:B------:R-:W-:Y:S01]  /*df90*/  LEA.HI.X R14, R16, c[0x0][0x274], R14, 0x1, P0 ;  /* 0x00009d00100e7a11 */ /* 0x000fe200000f0c0e */
[----:B------:R-:W-:-:S04]  /*dfa0*/  IMAD.MOV.U32 R16, RZ, RZ, R98 ;  /* 0x000000ffff107224 */ /* 0x000fc800078e0062 */
[C---:B------:R-:W-:Y:S01]  /*dfb0*/  IMAD.WIDE.U32 R16, R12.reuse, c[0x0][0x290], R16 ;  /* 0x0000a4000c107a25 */ /* 0x040fe200078e0010 */
[----:B------:R1:W3:Y:S03]  /*dfc0*/  SHFL.IDX PT, R19, R14, RZ, 0x181f ;  /* 0x00181fff0e137589 */ /* 0x0002e600000e0000 */
[----:B------:R-:W-:Y:S01]  /*dfd0*/  IMAD R12, R12, c[0x0][0x294], R11 ;  /* 0x0000a5000c0c7a24 */ /* 0x000fe200078e020b */
[----:B------:R-:W-:-:S03]  /*dfe0*/  LEA R13, P0, R16, c[0x0][0x288], 0x1 ;  /* 0x0000a200100d7a11 */ /* 0x000fc600078008ff */
[----:B------:R-:W-:-:S05]  /*dff0*/  IMAD.IADD R12, R17, 0x1, R12 ;  /* 0x00000001110c7824 */ /* 0x000fca00078e020c */
        /* <DEDUP_REMOVED lines=29> */
.L_x_1480:
[----:B--2---:R-:W-:Y:S05]  /*e1d0*/  BSYNC B0 ;  /* 0x0000000000007941 */ /* 0x004fea0003800000 */
.L_x_1479:
        /* <DEDUP_REMOVED lines=71> */
.L_x_1482:
[----:B------:R-:W-:Y:S05]  /*e650*/  BSYNC B0 ;  /* 0x0000000000007941 */ /* 0x000fea0003800000 */
.L_x_1481:
        /* <DEDUP_REMOVED lines=73> */
.L_x_1484:
[----:B--2---:R-:W-:Y:S05]  /*eaf0*/  BSYNC B0 ;  /* 0x0000000000007941 */ /* 0x004fea0003800000 */
.L_x_1483:
        /* <DEDUP_REMOVED lines=71> */
.L_x_1486:
[----:B------:R-:W-:Y:S05]  /*ef70*/  BSYNC B0 ;  /* 0x0000000000007941 */ /* 0x000fea0003800000 */
.L_x_1485:
        /* <DEDUP_REMOVED lines=45> */
[--C-:B------:R-:W-:Y:S02]  /*f250*/  SHF.R.U64 R157, R108, 0x10, R109.reuse ;  /* 0x000000106c9d7819 */ /* 0x100fe4000000126d */
[----:B------:R-:W-:Y:S02]  /*f260*/  SHF.R.U32.HI R108, RZ, 0x10, R109 ;  /* 0x00000010ff6c7819 */ /* 0x000fe4000001166d */
[----:B------:R-:W-:Y:S02]  /*f270*/  LEA.HI R9, R8, R33, RZ, 0x1d ;  /* 0x0000002108097211 */ /* 0x000fe400078fe8ff */
[----:B------:R-:W-:Y:S02]  /*f280*/  SHF.R.U64 R109, R110, 0x10, R111 ;  /* 0x000000106e6d7819 */ /* 0x000fe4000000126f */
[----:B------:R-:W-:Y:S01]  /*f290*/  SHF.R.S32.HI R8, RZ, 0x1f, R9 ;  /* 0x0000001fff087819 */ /* 0x000fe20000011409 */
[----:B------:R-:W-:Y:S01]  /*f2a0*/  IMAD.SHL.U32 R10, R9, 0x8, RZ ;  /* 0x00000008090a7824 */ /* 0x000fe200078e00ff */
[----:B------:R-:W-:-:S02]  /*f2b0*/  SHF.R.U32.HI R110, RZ, 0x10, R111 ;  /* 0x00000010ff6e7819 */ /* 0x000fc4000001166f */
[----:B------:R-:W-:Y:S02]  /*f2c0*/  LEA.HI R8, R8, R9, RZ, 0x3 ;  /* 0x0000000908087211 */ /* 0x000fe400078f18ff */
[----:B------:R-:W-:Y:S02]  /*f2d0*/  LOP3.LUT R9, R147, 0x38, R10, 0xf8, !PT ;  /* 0x0000003893097812 */ /* 0x000fe400078ef80a */
[--C-:B------:R-:W-:Y:S01]  /*f2e0*/  SHF.R.U64 R111, R104, 0x10, R105.reuse ;  /* 0x00000010686f7819 */ /* 0x100fe20000001269 */
[----:B------:R-:W-:Y:S01]  /*f2f0*/  IMAD.SHL.U32 R8, R8, 0x400, RZ ;  /* 0x0000040008087824 */ /* 0x000fe200078e00ff */
[----:B------:R-:W-:Y:S02]  /*f300*/  LOP3.LUT R148, R9, R144, RZ, 0x3c, !PT ;  /* 0x0000009009947212 */ /* 0x000fe400078e3cff */
[----:B------:R-:W-:Y:S02]  /*f310*/  SHF.R.U32.HI R104, RZ, 0x10, R105 ;  /* 0x00000010ff687819 */ /* 0x000fe40000011669 */
[----:B------:R-:W-:-:S02]  /*f320*/  LOP3.LUT R8, R8, 0x7fffe000, RZ, 0xc0, !PT ;  /* 0x7fffe00008087812 */ /* 0x000fc400078ec0ff */
[----:B------:R-:W-:Y:S02]  /*f330*/  PRMT R150, R150, 0x5410, R111 ;  /* 0x0000541096967816 */ /* 0x000fe4000000006f */
[----:B------:R-:W-:Y:S02]  /*f340*/  IADD3 R148, R148, R8, R145 ;  /* 0x0000000894947210 */ /* 0x000fe40007ffe091 */
[----:B------:R-:W-:Y:S01]  /*f350*/  PRMT R154, R154, 0x5410, R157 ;  /* 0x000054109a9a7816 */ /* 0x000fe2000000009d */
[----:B------:R-:W-:Y:S01]  /*f360*/  IMAD.U32 R160, R150, 0x10000, RZ ;  /* 0x0001000096a07824 */ /* 0x000fe200078e00ff */
[--C-:B------:R-:W-:Y:S01]  /*f370*/  SHF.R.U64 R105, R106, 0x10, R107.reuse ;  /* 0x000000106a697819 */ /* 0x100fe2000000126b */
[----:B------:R-:W-:Y:S01]  /*f380*/  IMAD.SHL.U32 R148, R148, 0x2, RZ ;  /* 0x0000000294947824 */ /* 0x000fe200078e00ff */
[----:B------:R-:W-:Y:S01]  /*f390*/  SHF.R.U32.HI R106, RZ, 0x10, R107 ;  /* 0x00000010ff6a7819 */ /* 0x000fe2000001166b */
[----:B------:R-:W-:Y:S01]  /*f3a0*/  IMAD.U32 R158, R154, 0x10000, RZ ;  /* 0x000100009a9e7824 */ /* 0x000fe200078e00ff */
[----:B------:R-:W-:-:S02]  /*f3b0*/  PRMT R149, R149, 0x5410, R104 ;  /* 0x0000541095957816 */ /* 0x000fc40000000068 */
[----:B------:R-:W2:Y:S01]  /*f3c0*/  LDS.128 R8, [R148+0x10080] ;  /* 0x0100800094087984 */ /* 0x000ea20000000c00 */
[----:B------:R-:W-:Y:S02]  /*f3d0*/  PRMT R153, R153, 0x5410, R108 ;  /* 0x0000541099997816 */ /* 0x000fe4000000006c */
[----:B-1----:R-:W-:Y:S01]  /*f3e0*/  SHF.L.U32 R104, R13, 0x10, RZ ;  /* 0x000000100d687819 */ /* 0x002fe200000006ff */
[----:B------:R-:W-:Y:S01]  /*f3f0*/  IMAD.U32 R159, R149, 0x10000, RZ ;  /* 0x00010000959f7824 */ /* 0x000fe200078e00ff */
[----:B------:R-:W-:Y:S01]  /*f400*/  LOP3.LUT R107, R13, 0xffff0000, RZ, 0xc0, !PT ;  /* 0xffff00000d6b7812 */ /* 0x000fe200078ec0ff */
[----:B------:R-:W-:Y:S01]  /*f410*/  IMAD.U32 R13, R15, 0x10000, RZ ;  /* 0x000100000f0d7824 */ /* 0x000fe200078e00ff */
[----:B------:R-:W-:Y:S02]  /*f420*/  PRMT R155, R155, 0x5410, R110 ;  /* 0x000054109b9b7816 */ /* 0x000fe4000000006e */
[----:B------:R-:W-:Y:S02]  /*f430*/  LOP3.LUT R108, R15, 0xffff0000, RZ, 0xc0, !PT ;  /* 0xffff00000f6c7812 */ /* 0x000fe400078ec0ff */
[----:B------:R-:W-:-:S02]  /*f440*/  PRMT R156, R156, 0x5410, R109 ;  /* 0x000054109c9c7816 */ /* 0x000fc4000000006d */
[----:B------:R-:W-:Y:S01]  /*f450*/  PRMT R152, R152, 0x5410, R105 ;  /* 0x0000541098987816 */ /* 0x000fe20000000069 */
[----:B------:R-:W-:Y:S01]  /*f460*/  IMAD.U32 R105, R12, 0x10000, RZ ;  /* 0x000100000c697824 */ /* 0x000fe200078e00ff */
[----:B------:R-:W-:Y:S01]  /*f470*/  PRMT R151, R151, 0x5410, R106 ;  /* 0x0000541097977816 */ /* 0x000fe2000000006a */
[----:B------:R-:W-:Y:S01]  /*f480*/  IMAD.U32 R106, R14, 0x10000, RZ ;  /* 0x000100000e6a7824 */ /* 0x000fe200078e00ff */
[----:B------:R-:W-:Y:S02]  /*f490*/  LOP3.LUT R12, R12, 0xffff0000, RZ, 0xc0, !PT ;  /* 0xffff00000c0c7812 */ /* 0x000fe400078ec0ff */
[----:B------:R-:W-:Y:S02]  /*f4a0*/  LOP3.LUT R149, R149, 0xffff0000, RZ, 0xc0, !PT ;  /* 0xffff000095957812 */ /* 0x000fe400078ec0ff */
[----:B------:R-:W-:Y:S01]  /*f4b0*/  LOP3.LUT R14, R14, 0xffff0000, RZ, 0xc0, !PT ;  /* 0xffff00000e0e7812 */ /* 0x000fe200078ec0ff */
[----:B--2---:R-:W-:Y:S01]  /*f4c0*/  IMAD.U32 R161, R8, 0x10000, RZ ;  /* 0x0001000008a17824 */ /* 0x004fe200078e00ff */
[----:B------:R-:W-:Y:S01]  /*f4d0*/  SHF.L.U32 R15, R9, 0x10, RZ ;  /* 0x00000010090f7819 */ /* 0x000fe200000006ff */
[----:B------:R-:W-:Y:S01]  /*f4e0*/  IMAD.U32 R111, R11, 0x10000, RZ ;  /* 0x000100000b6f7824 */ /* 0x000fe200078e00ff */
[----:B------:R-:W-:Y:S01]  /*f4f0*/  LOP3.LUT R110, R9, 0xffff0000, RZ, 0xc0, !PT ;  /* 0xffff0000096e7812 */ /* 0x000fe200078ec0ff */
[----:B------:R-:W-:Y:S01]  /*f500*/  FMUL.FTZ R162, R161, R158 ;  /* 0x0000009ea1a27220 */ /* 0x000fe20000410000 */
[----:B------:R-:W-:-:S02]  /*f510*/  SHF.L.U32 R109, R10, 0x10, RZ ;  /* 0x000000100a6d7819 */ /* 0x000fc400000006ff */
[----:B------:R-:W-:Y:S01]  /*f520*/  LOP3.LUT R9, R10, 0xffff0000, RZ, 0xc0, !PT ;  /* 0xffff00000a097812 */ /* 0x000fe200078ec0ff */
[----:B------:R-:W-:Y:S01]  /*f530*/  FMUL.FTZ R10, R161, R160 ;  /* 0x000000a0a10a7220 */ /* 0x000fe20000410000 */
[----:B------:R-:W-:Y:S01]  /*f540*/  LOP3.LUT R157, R11, 0xffff0000, RZ, 0xc0, !PT ;  /* 0xffff00000b9d7812 */ /* 0x000fe200078ec0ff */
[----:B------:R-:W-:Y:S01]  /*f550*/  FMUL.FTZ R161, R15, R159 ;  /* 0x0000009f0fa17220 */ /* 0x000fe20000410000 */
[----:B------:R-:W-:Y:S01]  /*f560*/  LOP3.LUT R8, R8, 0xffff0000, RZ, 0xc0, !PT ;  /* 0xffff000008087812 */ /* 0x000fe200078ec0ff */
[----:B------:R-:W-:Y:S02]  /*f570*/  FFMA.FTZ R11, R105, R158, -R10 ;  /* 0x0000009e690b7223 */ /* 0x000fe4000001080a */
[C---:B------:R-:W-:Y:S01]  /*f580*/  IMAD.U32 R10, R153.reuse, 0x10000, RZ ;  /* 0x00010000990a7824 */ /* 0x040fe200078e00ff */
[----:B------:R-:W-:Y:S01]  /*f590*/  LOP3.LUT R153, R153, 0xffff0000, RZ, 0xc0, !PT ;  /* 0xffff000099997812 */ /* 0x000fe200078ec0ff */
[----:B------:R-:W-:Y:S01]  /*f5a0*/  FFMA.FTZ R105, R105, R160, R162 ;  /* 0x000000a069697223 */ /* 0x000fe200000100a2 */
[----:B------:R-:W-:Y:S01]  /*f5b0*/  SHF.L.U32 R160, R155, 0x10, RZ ;  /* 0x000000109ba07819 */ /* 0x000fe200000006ff */
[C---:B------:R-:W-:Y:S01]  /*f5c0*/  IMAD.U32 R158, R151.reuse, 0x10000, RZ ;  /* 0x00010000979e7824 */ /* 0x040fe200078e00ff */
[----:B------:R-:W-:Y:S01]  /*f5d0*/  LOP3.LUT R151, R151, 0xffff0000, RZ, 0xc0, !PT ;  /* 0xffff000097977812 */ /* 0x000fe200078ec0ff */
[-C--:B------:R-:W-:Y:S01]  /*f5e0*/  FMUL.FTZ R162, R15, R10.reuse ;  /* 0x0000000a0fa27220 */ /* 0x080fe20000410000 */
[----:B------:R-:W-:Y:S01]  /*f5f0*/  LOP3.LUT R155, R155, 0xffff0000, RZ, 0xc0, !PT ;  /* 0xffff00009b9b7812 */ /* 0x000fe200078ec0ff */
[----:B------:R-:W-:Y:S01]  /*f600*/  FFMA.FTZ R10, R104, R10, -R161 ;  /* 0x0000000a680a7223 */ /* 0x000fe200000108a1 */
[----:B------:R-:W-:Y:S01]  /*f610*/  LOP3.LUT R161, R150, 0xffff0000, RZ, 0xc0, !PT ;  /* 0xffff000096a17812 */ /* 0x000fe200078ec0ff */
[----:B------:R-:W-:-:S02]  /*f620*/  FMUL.FTZ R15, R111, R158 ;  /* 0x0000009e6f0f7220 */ /* 0x000fc40000410000 */
[-C--:B------:R-:W-:Y:S02]  /*f630*/  FMUL.FTZ R111, R111, R160.reuse ;  /* 0x000000a06f6f7220 */ /* 0x080fe40000410000 */
[----:B------:R-:W-:Y:S01]  /*f640*/  FFMA.FTZ R104, R104, R159, R162 ;  /* 0x0000009f68687223 */ /* 0x000fe200000100a2 */
[----:B------:R-:W-:Y:S01]  /*f650*/  LOP3.LUT R159, R154, 0xffff0000, RZ, 0xc0, !PT ;  /* 0xffff00009a9f7812 */ /* 0x000fe200078ec0ff */
[C---:B------:R-:W-:Y:S02]  /*f660*/  FFMA.FTZ R15, R13.reuse, R160, -R15 ;  /* 0x000000a00d0f7223 */ /* 0x040fe4000001080f */
[----:B------:R-:W-:Y:S02]  /*f670*/  FFMA.FTZ R111, R13, R158, R111 ;  /* 0x0000009e0d6f7223 */ /* 0x000fe4000001006f */
[----:B------:R-:W-:Y:S02]  /*f680*/  FMUL.FTZ R13, R8, R161 ;  /* 0x000000a1080d7220 */ /* 0x000fe40000410000 */
[C---:B------:R-:W-:Y:S01]  /*f690*/  IMAD.U32 R158, R156.reuse, 0x10000, RZ ;  /* 0x000100009c9e7824 */ /* 0x040fe200078e00ff */
[----:B------:R-:W-:Y:S01]  /*f6a0*/  LOP3.LUT R156, R156, 0xffff0000, RZ, 0xc0, !PT ;  /* 0xffff00009c9c7812 */ /* 0x000fe200078ec0ff */
[----:B------:R-:W-:-:S02]  /*f6b0*/  FFMA.FTZ R154, R12, R159, -R13 ;  /* 0x0000009f0c9a7223 */ /* 0x000fc4000001080d */
[C---:B------:R-:W-:Y:S01]  /*f6c0*/  IMAD.U32 R13, R152.reuse, 0x10000, RZ ;  /* 0x00010000980d7824 */ /* 0x040fe200078e00ff */
[----:B------:R-:W-:Y:S01]  /*f6d0*/  LOP3.LUT R152, R152, 0xffff0000, RZ, 0xc0, !PT ;  /* 0xffff000098987812 */ /* 0x000fe200078ec0ff */
[----:B------:R-:W-:Y:S02]  /*f6e0*/  FMUL.FTZ R8, R8, R159 ;  /* 0x0000009f08087220 */ /* 0x000fe40000410000 */
[CC--:B------:R-:W-:Y:S02]  /*f6f0*/  FMUL.FTZ R159, R109.reuse, R13.reuse ;  /* 0x0000000d6d9f7220 */ /* 0x0c0fe40000410000 */
[-C--:B------:R-:W-:Y:S02]  /*f700*/  FMUL.FTZ R109, R109, R158.reuse ;  /* 0x0000009e6d6d7220 */ /* 0x080fe40000410000 */
[C---:B------:R-:W-:Y:S02]  /*f710*/  FFMA.FTZ R159, R106.reuse, R158, -R159 ;  /* 0x0000009e6a9f7223 */ /* 0x040fe4000001089f */
[----:B------:R-:W-:-:S02]  /*f720*/  FFMA.FTZ R109, R106, R13, R109 ;  /* 0x0000000d6a6d7223 */ /* 0x000fc4000001006d */
[C---:B------:R-:W-:Y:S02]  /*f730*/  FMUL.FTZ R150, R110.reuse, R149 ;  /* 0x000000956e967220 */ /* 0x040fe40000410000 */
[----:B------:R-:W-:Y:S02]  /*f740*/  FMUL.FTZ R13, R9, R152 ;  /* 0x00000098090d7220 */ /* 0x000fe40000410000 */
[----:B------:R-:W-:Y:S02]  /*f750*/  FMUL.FTZ R106, R157, R151 ;  /* 0x000000979d6a7220 */ /* 0x000fe40000410000 */
[----:B------:R-:W-:Y:S02]  /*f760*/  FMUL.FTZ R110, R110, R153 ;  /* 0x000000996e6e7220 */ /* 0x000fe40000410000 */
[----:B------:R-:W-:Y:S02]  /*f770*/  FMUL.FTZ R9, R9, R156 ;  /* 0x0000009c09097220 */ /* 0x000fe40000410000 */
[----:B------:R-:W-:-:S02]  /*f780*/  FMUL.FTZ R157, R157, R155 ;  /* 0x0000009b9d9d7220 */ /* 0x000fc40000410000 */
[----:B------:R-:W-:Y:S02]  /*f790*/  FFMA.FTZ R153, R107, R153, -R150 ;  /* 0x000000996b997223 */ /* 0x000fe40000010896 */
[----:B------:R-:W-:Y:S02]  /*f7a0*/  FFMA.FTZ R156, R14, R156, -R13 ;  /* 0x0000009c0e9c7223 */ /* 0x000fe4000001080d */
        /* <DEDUP_REMOVED lines=8> */
[----:B------:R-:W-:Y:S01]  /*f830*/  FFMA.FTZ R108, R108, R151, R157 ;  /* 0x000000976c6c7223 */ /* 0x000fe2000001009d */
[----:B------:R-:W-:-:S02]  /*f840*/  F2FP.BF16.PACK_AB R8, R8, R105 ;  /* 0x000000690808723e */ /* 0x000fc400000010ff */
[----:B------:R-:W-:Y:S01]  /*f850*/  F2FP.BF16.PACK_AB R9, R107, R104 ;  /* 0x000000686b09723e */ /* 0x000fe200000010ff */
[----:B------:R1:W-:Y:S01]  /*f860*/  STS.128 [R146+0x10080], R12 ;  /* 0x0100800c92007388 */ /* 0x0003e20000000c00 */
[----:B------:R-:W-:Y:S02]  /*f870*/  F2FP.BF16.PACK_AB R10, R152, R109 ;  /* 0x0000006d980a723e */ /* 0x000fe400000010ff */
[----:B------:R-:W-:-:S05]  /*f880*/  F2FP.BF16.PACK_AB R11, R108, R111 ;  /* 0x0000006f6c0b723e */ /* 0x000fca00000010ff */
[----:B------:R1:W-:Y:S02]  /*f890*/  STS.128 [R148+0x10080], R8 ;  /* 0x0100800894007388 */ /* 0x0003e40000000c00 */
.L_x_1490:
[----:B------:R-:W-:Y:S05]  /*f8a0*/  BSYNC B0 ;  /* 0x0000000000007941 */ /* 0x000fea0003800000 */
.L_x_1489:
        /* <DEDUP_REMOVED lines=26> */
[----:B------:R-:W-:Y:S02]  /*fa50*/  SHF.R.U64 R92, R92, 0x10, R93 ;  /* 0x000000105c5c7819 */ /* 0x000fe4000000125d */
[----:B------:R-:W-:Y:S01]  /*fa60*/  SHF.R.U32.HI R91, RZ, 0x10, R91 ;  /* 0x00000010ff5b7819 */ /* 0x000fe2000001165b */
[----:B------:R-:W-:Y:S01]  /*fa70*/  IMAD.SHL.U32 R105, R105, 0x2, RZ ;  /* 0x0000000269697824 */ /* 0x000fe200078e00ff */
[----:B------:R-:W-:-:S02]  /*fa80*/  SHF.R.U32.HI R93, RZ, 0x10, R93 ;  /* 0x00000010ff5d7819 */ /* 0x000fc4000001165d */
[----:B------:R-:W-:Y:S02]  /*fa90*/  PRMT R135, R135, 0x5410, R88 ;  /* 0x0000541087877816 */ /* 0x000fe40000000058 */
[----:B------:R-:W2:Y:S01]  /*faa0*/  LDS.128 R8, [R105+0x10080] ;  /* 0x0100800069087984 */ /* 0x000ea20000000c00 */
[----:B------:R-:W-:Y:S02]  /*fab0*/  PRMT R134, R134, 0x5410, R89 ;  /* 0x0000541086867816 */ /* 0x000fe40000000059 */
[----:B------:R-:W-:Y:S02]  /*fac0*/  SHF.R.U64 R94, R94, 0x10, R95 ;  /* 0x000000105e5e7819 */ /* 0x000fe4000000125f */
[----:B------:R-:W-:Y:S01]  /*fad0*/  PRMT R136, R136, 0x5410, R91 ;  /* 0x0000541088887816 */ /* 0x000fe2000000005b */
[----:B------:R-:W-:Y:S01]  /*fae0*/  IMAD.U32 R109, R134, 0x10000, RZ ;  /* 0x00010000866d7824 */ /* 0x000fe200078e00ff */
[----:B------:R-:W-:Y:S02]  /*faf0*/  SHF.R.U32.HI R95, RZ, 0x10, R95 ;  /* 0x00000010ff5f7819 */ /* 0x000fe4000001165f */
        /* <DEDUP_REMOVED lines=32> */
[----:B------:R-:W-:Y:S02]  /*fd00*/  FMUL.FTZ R89, R8, R109 ;  /* 0x0000006d08597220 */ /* 0x000fe40000410000 */
[----:B------:R-:W-:Y:S02]  /*fd10*/  FFMA.FTZ R95, R88, R110, -R95 ;  /* 0x0000006e585f7223 */ /* 0x000fe4000001085f */
        /* <DEDUP_REMOVED lines=8> */
[C---:B------:R-:W-:Y:S02]  /*fda0*/  FFMA.FTZ R89, R12.reuse, R9, -R89 ;  /* 0x000000090c597223 */ /* 0x040fe40000010859 */
[----:B------:R-:W-:Y:S02]  /*fdb0*/  FFMA.FTZ R9, R12, R109, R8 ;  /* 0x0000006d0c097223 */ /* 0x000fe40000010008 */
[C---:B------:R-:W-:Y:S02]  /*fdc0*/  FMUL.FTZ R8, R94.reuse, R110 ;  /* 0x0000006e5e087220 */ /* 0x040fe40000410000 */
[-C--:B------:R-:W-:Y:S02]  /*fdd0*/  FMUL.FTZ R94, R94, R88.reuse ;  /* 0x000000585e5e7220 */ /* 0x080fe40000410000 */
[C---:B------:R-:W-:Y:S01]  /*fde0*/  IMAD.U32 R12, R137.reuse, 0x10000, RZ ;  /* 0x00010000890c7824 */ /* 0x040fe200078e00ff */
[----:B------:R-:W-:Y:S01]  /*fdf0*/  LOP3.LUT R137, R137, 0xffff0000, RZ, 0xc0, !PT ;  /* 0xffff000089897812 */ /* 0x000fe200078ec0ff */
[C---:B------:R-:W-:Y:S01]  /*fe00*/  IMAD.U32 R109, R141.reuse, 0x10000, RZ ;  /* 0x000100008d6d7824 */ /* 0x040fe200078e00ff */
[----:B------:R-:W-:Y:S01]  /*fe10*/  LOP3.LUT R141, R141, 0xffff0000, RZ, 0xc0, !PT ;  /* 0xffff00008d8d7812 */ /* 0x000fe200078ec0ff */
[----:B------:R-:W-:-:S02]  /*fe20*/  FFMA.FTZ R88, R13, R88, -R8 ;  /* 0x000000580d587223 */ /* 0x000fc40000010808 */
[----:B------:R-:W-:Y:S02]  /*fe30*/  FFMA.FTZ R110, R13, R110, R94 ;  /* 0x0000006e0d6e7223 */ /* 0x000fe4000001005e */
[C---:B------:R-:W-:Y:S02]  /*fe40*/  FMUL.FTZ R13, R107.reuse, R12 ;  /* 0x0000000c6b0d7220 */ /* 0x040fe40000410000 */
[-C--:B------:R-:W-:Y:S02]  /*fe50*/  FMUL.FTZ R107, R107, R109.reuse ;  /* 0x0000006d6b6b7220 */ /* 0x080fe40000410000 */
[C---:B------:R-:W-:Y:S02]  /*fe60*/  FMUL.FTZ R8, R108.reuse, R134 ;  /* 0x000000866c087220 */ /* 0x040fe40000410000 */
[----:B------:R-:W-:Y:S02]  /*fe70*/  FMUL.FTZ R108, R108, R138 ;  /* 0x0000008a6c6c7220 */ /* 0x000fe40000410000 */
[----:B------:R-:W-:-:S02]  /*fe80*/  FFMA.FTZ R109, R90, R109, -R13 ;  /* 0x0000006d5a6d7223 */ /* 0x000fc4000001080d */
[----:B------:R-:W-:Y:S02]  /*fe90*/  FFMA.FTZ R107, R90, R12, R107 ;  /* 0x0000000c5a6b7223 */ /* 0x000fe4000001006b */
[----:B------:R-:W-:Y:S02]  /*fea0*/  FFMA.FTZ R138, R91, R138, -R8 ;  /* 0x0000008a5b8a7223 */ /* 0x000fe40000010808 */
[----:B------:R-:W-:Y:S02]  /*feb0*/  FMUL.FTZ R90, R106, R137 ;  /* 0x000000896a5a7220 */ /* 0x000fe40000410000 */
[C---:B------:R-:W-:Y:S01]  /*fec0*/  FMUL.FTZ R12, R11.reuse, R136 ;  /* 0x000000880b0c7220 */ /* 0x040fe20000410000 */
[----:B------:R-:W-:Y:S01]  /*fed0*/  F2FP.BF16.PACK_AB R13, R138, R89 ;  /* 0x000000598a0d723e */ /* 0x000fe200000010ff */
[----:B------:R-:W-:Y:S02]  /*fee0*/  FMUL.FTZ R94, R106, R141 ;  /* 0x0000008d6a5e7220 */ /* 0x000fe40000410000 */
[----:B------:R-:W-:-:S02]  /*fef0*/  FMUL.FTZ R8, R11, R140 ;  /* 0x0000008c0b087220 */ /* 0x000fc40000410000 */
[C---:B------:R-:W-:Y:S02]  /*ff00*/  FFMA.FTZ R90, R14.reuse, R141, -R90 ;  /* 0x0000008d0e5a7223 */ /* 0x040fe4000001085a */
[----:B------:R-:W-:Y:S01]  /*ff10*/  FFMA.FTZ R11, R93, R140, -R12 ;  /* 0x0000008c5d0b7223 */ /* 0x000fe2000001080c */
[----:B------:R-:W-:Y:S01]  /*ff20*/  F2FP.BF16.PACK_AB R12, R95, R10 ;  /* 0x0000000a5f0c723e */ /* 0x000fe200000010ff */
[----:B------:R-:W-:Y:S02]  /*ff30*/  FFMA.FTZ R108, R91, R134, R108 ;  /* 0x000000865b6c7223 */ /* 0x000fe4000001006c */
[----:B------:R-:W-:Y:S01]  /*ff40*/  FFMA.FTZ R94, R14, R137, R94 ;  /* 0x000000890e5e7223 */ /* 0x000fe2000001005e */
[----:B------:R-:W-:Y:S01]  /*ff50*/  F2FP.BF16.PACK_AB R14, R90, R109 ;  /* 0x0000006d5a0e723e */ /* 0x000fe200000010ff */
[----:B------:R-:W-:Y:S01]  /*ff60*/  FFMA.FTZ R93, R93, R136, R8 ;  /* 0x000000885d5d7223 */ /* 0x000fe20000010008 */
[----:B------:R-:W-:Y:S02]  /*ff70*/  F2FP.BF16.PACK_AB R8, R15, R92 ;  /* 0x0000005c0f08723e */ /* 0x000fe400000010ff */
[----:B------:R-:W-:-:S02]  /*ff80*/  F2FP.BF16.PACK_AB R15, R11, R88 ;  /* 0x000000580b0f723e */ /* 0x000fc400000010ff */
[----:B------:R-:W-:Y:S02]  /*ff90*/  F2FP.BF16.PACK_AB R9, R108, R9 ;  /* 0x000000096c09723e */ /* 0x000fe400000010ff */
[----:B------:R-:W-:Y:S01]  /*ffa0*/  F2FP.BF16.PACK_AB R10, R94, R107 ;  /* 0x0000006b5e0a723e */ /* 0x000fe200000010ff */
[----:B------:R1:W-:Y:S01]  /*ffb0*/  STS.128 [R104+0x10080], R12 ;  /* 0x0100800c68007388 */ /* 0x0003e20000000c00 */
[----:B------:R-:W-:-:S05]  /*ffc0*/  F2FP.BF16.PACK_AB R11, R93, R110 ;  /* 0x0000006e5d0b723e */ /* 0x000fca00000010ff */
[----:B------:R1:W-:Y:S02]  /*ffd0*/  STS.128 [R105+0x10080], R8 ;  /* 0x0100800869007388 */ /* 0x0003e40000000c00 */
.L_x_1488:
[----:B------:R-:W-:Y:S05]  /*ffe0*/  BSYNC B1 ;  /* 0x0000000000017941 */ /* 0x000fea0003800000 */
.L_x_1487:
        /* <DEDUP_REMOVED lines=29> */
[----:B------:R-:W-:Y:S01]  /*101c0*/  SHF.R.U64 R70, R70, 0x10, R71 ;  /* 0x0000001046467819 */ /* 0x000fe20000001247 */
[----:B------:R-:W-:Y:S01]  /*101d0*/  IMAD.SHL.U32 R89, R89, 0x2, RZ ;  /* 0x0000000259597824 */ /* 0x000fe200078e00ff */
[----:B------:R-:W-:Y:S02]  /*101e0*/  SHF.R.U64 R72, R72, 0x10, R73 ;  /* 0x0000001048487819 */ /* 0x000fe40000001249 */
[----:B------:R-:W1:Y:S01]  /*101f0*/  LDS.128 R12, [R90+0x10080] ;  /* 0x010080005a0c7984 */ /* 0x000e620000000c00 */
[----:B------:R-:W-:-:S02]  /*10200*/  SHF.R.U32.HI R71, RZ, 0x10, R71 ;  /* 0x00000010ff477819 */ /* 0x000fc40000011647 */
[----:B------:R-:W-:Y:S01]  /*10210*/  SHF.R.U32.HI R73, RZ, 0x10, R73 ;  /* 0x00000010ff497819 */ /* 0x000fe20000011649 */
[----:B------:R-:W2:Y:S01]  /*10220*/  LDS.128 R8, [R89+0x10080] ;  /* 0x0100800059087984 */ /* 0x000ea20000000c00 */
[----:B------:R-:W-:Y:S02]  /*10230*/  PRMT R127, R127, 0x5410, R68 ;  /* 0x000054107f7f7816 */ /* 0x000fe40000000044 */
[----:B------:R-:W-:Y:S02]  /*10240*/  PRMT R126, R126, 0x5410, R69 ;  /* 0x000054107e7e7816 */ /* 0x000fe40000000045 */
[----:B------:R-:W-:Y:S02]  /*10250*/  SHF.R.U64 R74, R74, 0x10, R75 ;  /* 0x000000104a4a7819 */ /* 0x000fe4000000124b */
[----:B------:R-:W-:Y:S01]  /*10260*/  PRMT R128, R128, 0x5410, R71 ;  /* 0x0000541080807816 */ /* 0x000fe20000000047 */
[----:B------:R-:W-:Y:S01]  /*10270*/  IMAD.U32 R95, R126, 0x10000, RZ ;  /* 0x000100007e5f7824 */ /* 0x000fe200078e00ff */
[----:B------:R-:W-:-:S02]  /*10280*/  SHF.R.U32.HI R75, RZ, 0x10, R75 ;  /* 0x00000010ff4b7819 */ /* 0x000fc4000001164b */
[----:B------:R-:W-:Y:S02]  /*10290*/  PRMT R131, R131, 0x5410, R72 ;  /* 0x0000541083837816 */ /* 0x000fe40000000048 */
[----:B------:R-:W-:Y:S02]  /*102a0*/  PRMT R130, R130, 0x5410, R73 ;  /* 0x0000541082827816 */ /* 0x000fe40000000049 */
[----:B------:R-:W-:Y:S01]  /*102b0*/  PRMT R132, R132, 0x5410, R75 ;  /* 0x0000541084847816 */ /* 0x000fe2000000004b */
[C---:B------:R-:W-:Y:S01]  /*102c0*/  IMAD.U32 R75, R131.reuse, 0x10000, RZ ;  /* 0x00010000834b7824 */ /* 0x040fe200078e00ff */
[----:B------:R-:W-:Y:S02]  /*102d0*/  LOP3.LUT R94, R131, 0xffff0000, RZ, 0xc0, !PT ;  /* 0xffff0000835e7812 */ /* 0x000fe400078ec0ff */
[----:B------:R-:W-:Y:S02]  /*102e0*/  PRMT R129, R129, 0x5410, R70 ;  /* 0x0000541081817816 */ /* 0x000fe40000000046 */
[----:B------:R-:W-:-:S02]  /*102f0*/  PRMT R133, R133, 0x5410, R74 ;  /* 0x0000541085857816 */ /* 0x000fc4000000004a */
[----:B------:R-:W-:-:S03]  /*10300*/  LOP3.LUT R126, R126, 0xffff0000, RZ, 0xc0, !PT ;  /* 0xffff00007e7e7812 */ /* 0x000fc600078ec0ff */
[C---:B------:R-:W-:Y:S01]  /*10310*/  IMAD.U32 R105, R133.reuse, 0x10000, RZ ;  /* 0x0001000085697824 */ /* 0x040fe200078e00ff */
        /* <DEDUP_REMOVED lines=13> */
[C---:B------:R-:W-:Y:S01]  /*103f0*/  IMAD.U32 R9, R127.reuse, 0x10000, RZ ;  /* 0x000100007f097824 */ /* 0x040fe200078e00ff */
        /* <DEDUP_REMOVED lines=9> */
[C---:B------:R-:W-:Y:S01]  /*10490*/  SHF.L.U32 R9, R130.reuse, 0x10, RZ ;  /* 0x0000001082097819 */ /* 0x040fe200000006ff */
[C---:B------:R-:W-:Y:S01]  /*104a0*/  FMUL.FTZ R75, R15.reuse, R127 ;  /* 0x0000007f0f4b7220 */ /* 0x040fe20000410000 */
[----:B------:R-:W-:Y:S01]  /*104b0*/  LOP3.LUT R130, R130, 0xffff0000, RZ, 0xc0, !PT ;  /* 0xffff000082827812 */ /* 0x000fe200078ec0ff */
[C---:B------:R-:W-:Y:S02]  /*104c0*/  FMUL.FTZ R69, R8.reuse, R95 ;  /* 0x0000005f08457220 */ /* 0x040fe40000410000 */
[-C--:B------:R-:W-:Y:S02]  /*104d0*/  FMUL.FTZ R15, R15, R94.reuse ;  /* 0x0000005e0f0f7220 */ /* 0x080fe40000410000 */
[----:B------:R-:W-:Y:S02]  /*104e0*/  FMUL.FTZ R8, R8, R9 ;  /* 0x0000000908087220 */ /* 0x000fe40000410000 */
[----:B------:R-:W-:-:S02]  /*104f0*/  FFMA.FTZ R75, R68, R94, -R75 ;  /* 0x0000005e444b7223 */ /* 0x000fc4000001084b */
[C---:B------:R-:W-:Y:S01]  /*10500*/  IMAD.U32 R94, R128.reuse, 0x10000, RZ ;  /* 0x00010000805e7824 */ /* 0x040fe200078e00ff */
[----:B------:R-:W-:Y:S01]  /*10510*/  LOP3.LUT R128, R128, 0xffff0000, RZ, 0xc0, !PT ;  /* 0xffff000080807812 */ /* 0x000fe200078ec0ff */
[----:B------:R-:W-:Y:S02]  /*10520*/  FFMA.FTZ R69, R12, R9, -R69 ;  /* 0x000000090c457223 */ /* 0x000fe40000010845 */
[----:B------:R-:W-:Y:S02]  /*10530*/  FFMA.FTZ R15, R68, R127, R15 ;  /* 0x0000007f440f7223 */ /* 0x000fe4000001000f */
[----:B------:R-:W-:Y:S02]  /*10540*/  FFMA.FTZ R9, R12, R95, R8 ;  /* 0x0000005f0c097223 */ /* 0x000fe40000010008 */
[C---:B------:R-:W-:Y:S01]  /*10550*/  IMAD.U32 R68, R132.reuse, 0x10000, RZ ;  /* 0x0001000084447824 */ /* 0x040fe200078e00ff */
[----:B------:R-:W-:Y:S01]  /*10560*/  LOP3.LUT R132, R132, 0xffff0000, RZ, 0xc0, !PT ;  /* 0xffff000084847812 */ /* 0x000fe200078ec0ff */
[C---:B------:R-:W-:Y:S01]  /*10570*/  IMAD.U32 R95, R129.reuse, 0x10000, RZ ;  /* 0x00010000815f7824 */ /* 0x040fe200078e00ff */
[----:B------:R-:W-:Y:S01]  /*10580*/  LOP3.LUT R129, R129, 0xffff0000, RZ, 0xc0, !PT ;  /* 0xffff000081817812 */ /* 0x000fe200078ec0ff */
[----:B------:R-:W-:-:S02]  /*10590*/  FMUL.FTZ R8, R74, R94 ;  /* 0x0000005e4a087220 */ /* 0x000fc40000410000 */
[-C--:B------:R-:W-:Y:S02]  /*105a0*/  FMUL.FTZ R74, R74, R68.reuse ;  /* 0x000000444a4a7220 */ /* 0x080fe40000410000 */
[C---:B------:R-:W-:Y:S02]  /*105b0*/  FMUL.FTZ R12, R92.reuse, R95 ;  /* 0x0000005f5c0c7220 */ /* 0x040fe40000410000 */
[----:B------:R-:W-:Y:S02]  /*105c0*/  FFMA.FTZ R68, R13, R68, -R8 ;  /* 0x000000440d447223 */ /* 0x000fe40000010808 */
[----:B------:R-:W-:Y:S02]  /*105d0*/  FMUL.FTZ R92, R92, R105 ;  /* 0x000000695c5c7220 */ /* 0x000fe40000410000 */
[C---:B------:R-:W-:Y:S02]  /*105e0*/  FMUL.FTZ R8, R93.reuse, R126 ;  /* 0x0000007e5d087220 */ /* 0x040fe40000410000 */
[----:B------:R-:W-:-:S02]  /*105f0*/  FMUL.FTZ R93, R93, R130 ;  /* 0x000000825d5d7220 */ /* 0x000fc40000410000 */
[C---:B------:R-:W-:Y:S02]  /*10600*/  FFMA.FTZ R105, R70.reuse, R105, -R12 ;  /* 0x0000006946697223 */ /* 0x040fe4000001080c */
[----:B------:R-:W-:Y:S02]  /*10610*/  FFMA.FTZ R92, R70, R95, R92 ;  /* 0x0000005f465c7223 */ /* 0x000fe4000001005c */
[----:B------:R-:W-:Y:S02]  /*10620*/  FFMA.FTZ R130, R71, R130, -R8 ;  /* 0x0000008247827223 */ /* 0x000fe40000010808 */
[----:B------:R-:W-:Y:S02]  /*10630*/  FMUL.FTZ R70, R91, R129 ;  /* 0x000000815b467220 */ /* 0x000fe40000410000 */
[----:B------:R-:W-:Y:S02]  /*10640*/  FMUL.FTZ R12, R11, R128 ;  /* 0x000000800b0c7220 */ /* 0x000fe40000410000 */
[----:B------:R-:W-:-:S02]  /*10650*/  FMUL.FTZ R91, R91, R133 ;  /* 0x000000855b5b7220 */ /* 0x000fc40000410000 */
[-C--:B------:R-:W-:Y:S02]  /*10660*/  FMUL.FTZ R8, R11, R132.reuse ;  /* 0x000000840b087220 */ /* 0x080fe40000410000 */
[----:B------:R-:W-:Y:S02]  /*10670*/  FFMA.FTZ R70, R14, R133, -R70 ;  /* 0x000000850e467223 */ /* 0x000fe40000010846 */
[----:B------:R-:W-:Y:S01]  /*10680*/  FFMA.FTZ R11, R73, R132, -R12 ;  /* 0x00000084490b7223 */ /* 0x000fe2000001080c */
[----:B------:R-:W-:Y:S01]  /*10690*/  F2FP.BF16.PACK_AB R12, R75, R10 ;  /* 0x0000000a4b0c723e */ /* 0x000fe200000010ff */
[----:B------:R-:W-:Y:S01]  /*106a0*/  FFMA.FTZ R94, R13, R94, R74 ;  /* 0x0000005e0d5e7223 */ /* 0x000fe2000001004a */
[----:B------:R-:W-:Y:S01]  /*106b0*/  F2FP.BF16.PACK_AB R13, R130, R69 ;  /* 0x00000045820d723e */ /* 0x000fe200000010ff */
[----:B------:R-:W-:Y:S02]  /*106c0*/  FFMA.FTZ R126, R71, R126, R93 ;  /* 0x0000007e477e7223 */ /* 0x000fe4000001005d */
[----:B------:R-:W-:Y:S01]  /*106d0*/  FFMA.FTZ R129, R14, R129, R91 ;  /* 0x000000810e817223 */ /* 0x000fe2000001005b */
[----:B------:R-:W-:Y:S01]  /*106e0*/  F2FP.BF16.PACK_AB R14, R70, R105 ;  /* 0x00000069460e723e */ /* 0x000fe200000010ff */
[----:B------:R-:W-:Y:S01]  /*106f0*/  FFMA.FTZ R73, R73, R128, R8 ;  /* 0x0000008049497223 */ /* 0x000fe20000010008 */
[----:B------:R-:W-:-:S02]  /*10700*/  F2FP.BF16.PACK_AB R8, R15, R72 ;  /* 0x000000480f08723e */ /* 0x000fc400000010ff */
[----:B------:R-:W-:Y:S02]  /*10710*/  F2FP.BF16.PACK_AB R15, R11, R68 ;  /* 0x000000440b0f723e */ /* 0x000fe400000010ff */
[----:B------:R-:W-:Y:S02]  /*10720*/  F2FP.BF16.PACK_AB R9, R126, R9 ;  /* 0x000000097e09723e */ /* 0x000fe400000010ff */
[----:B------:R-:W-:Y:S01]  /*10730*/  F2FP.BF16.PACK_AB R10, R129, R92 ;  /* 0x0000005c810a723e */ /* 0x000fe200000010ff */
[----:B------:R1:W-:Y:S01]  /*10740*/  STS.128 [R90+0x10080], R12 ;  /* 0x0100800c5a007388 */ /* 0x0003e20000000c00 */
[----:B------:R-:W-:-:S05]  /*10750*/  F2FP.BF16.PACK_AB R11, R73, R94 ;  /* 0x0000005e490b723e */ /* 0x000fca00000010ff */
[----:B------:R1:W-:Y:S02]  /*10760*/  STS.128 [R89+0x10080], R8 ;  /* 0x0100800859007388 */ /* 0x0003e40000000c00 */
.L_x_1494:
[----:B------:R-:W-:Y:S05]  /*10770*/  BSYNC B0 ;  /* 0x0000000000007941 */ /* 0x000fea0003800000 */
.L_x_1493:
        /* <DEDUP_REMOVED lines=32> */
[----:B------:R-:W-:Y:S02]  /*10980*/  SHF.R.U64 R54, R54, 0x10, R55 ;  /* 0x0000001036367819 */ /* 0x000fe40000001237 */
[----:B------:R-:W1:Y:S01]  /*10990*/  LDS.128 R12, [R69+0x10080] ;  /* 0x01008000450c7984 */ /* 0x000e620000000c00 */
[----:B------:R-:W-:Y:S02]  /*109a0*/  SHF.R.U64 R56, R56, 0x10, R57 ;  /* 0x0000001038387819 */ /* 0x000fe40000001239 */
[----:B------:R-:W-:Y:S01]  /*109b0*/  SHF.R.U32.HI R55, RZ, 0x10, R55 ;  /* 0x00000010ff377819 */ /* 0x000fe20000011637 */
[----:B------:R-:W2:Y:S01]  /*109c0*/  LDS.128 R8, [R68+0x10080] ;  /* 0x0100800044087984 */ /* 0x000ea20000000c00 */
[----:B------:R-:W-:-:S02]  /*109d0*/  SHF.R.U32.HI R57, RZ, 0x10, R57 ;  /* 0x00000010ff397819 */ /* 0x000fc40000011639 */
[----:B------:R-:W-:Y:S02]  /*109e0*/  PRMT R119, R119, 0x5410, R52 ;  /* 0x0000541077777816 */ /* 0x000fe40000000034 */
        /* <DEDUP_REMOVED lines=58> */
[----:B------:R-:W-:Y:S02]  /*10d90*/  FMUL.FTZ R71, R71, R73 ;  /* 0x0000004947477220 */ /* 0x000fe40000410000 */
[C---:B------:R-:W-:Y:S02]  /*10da0*/  FMUL.FTZ R8, R72.reuse, R118 ;  /* 0x0000007648087220 */ /* 0x040fe40000410000 */
[----:B------:R-:W-:-:S02]  /*10db0*/  FMUL.FTZ R72, R72, R122 ;  /* 0x0000007a48487220 */ /* 0x000fc40000410000 */
[C---:B------:R-:W-:Y:S02]  /*10dc0*/  FFMA.FTZ R73, R54.reuse, R73, -R13 ;  /* 0x0000004936497223 */ /* 0x040fe4000001080d */
[----:B------:R-:W-:Y:S02]  /*10dd0*/  FFMA.FTZ R71, R54, R12, R71 ;  /* 0x0000000c36477223 */ /* 0x000fe40000010047 */
[----:B------:R-:W-:Y:S02]  /*10de0*/  FFMA.FTZ R122, R55, R122, -R8 ;  /* 0x0000007a377a7223 */ /* 0x000fe40000010808 */
[----:B------:R-:W-:Y:S02]  /*10df0*/  FMUL.FTZ R54, R70, R121 ;  /* 0x0000007946367220 */ /* 0x000fe40000410000 */
[----:B------:R-:W-:Y:S01]  /*10e00*/  FMUL.FTZ R12, R11, R120 ;  /* 0x000000780b0c7220 */ /* 0x000fe20000410000 */
[----:B------:R-:W-:Y:S01]  /*10e10*/  F2FP.BF16.PACK_AB R13, R122, R53 ;  /* 0x000000357a0d723e */ /* 0x000fe200000010ff */
[----:B------:R-:W-:-:S02]  /*10e20*/  FMUL.FTZ R58, R70, R125 ;  /* 0x0000007d463a7220 */ /* 0x000fc40000410000 */
[-C--:B------:R-:W-:Y:S02]  /*10e30*/  FMUL.FTZ R8, R11, R124.reuse ;  /* 0x0000007c0b087220 */ /* 0x080fe40000410000 */
[C---:B------:R-:W-:Y:S02]  /*10e40*/  FFMA.FTZ R54, R14.reuse, R125, -R54 ;  /* 0x0000007d0e367223 */ /* 0x040fe40000010836 */
        /* <DEDUP_REMOVED lines=13> */
.L_x_1492:
[----:B------:R-:W-:Y:S05]  /*10f20*/  BSYNC B1 ;  /* 0x0000000000017941 */ /* 0x000fea0003800000 */
.L_x_1491:
        /* <DEDUP_REMOVED lines=120> */
.L_x_1498:
[----:B------:R-:W-:Y:S05]  /*116b0*/  BSYNC B0 ;  /* 0x0000000000007941 */ /* 0x000fea0003800000 */
.L_x_1497:
        /* <DEDUP_REMOVED lines=34> */
[--C-:B------:R-:W-:Y:S02]  /*118e0*/  SHF.R.U64 R40, R40, 0x10, R41.reuse ;  /* 0x0000001028287819 */ /* 0x100fe40000001229 */
[----:B------:R-:W-:Y:S01]  /*118f0*/  SHF.R.U32.HI R41, RZ, 0x10, R41 ;  /* 0x00000010ff297819 */ /* 0x000fe20000011629 */
[----:B------:R-:W2:Y:S01]  /*11900*/  LDS.128 R8, [R44+0x10080] ;  /* 0x010080002c087984 */ /* 0x000ea20000000c00 */
[----:B------:R-:W-:-:S02]  /*11910*/  PRMT R85, R85, 0x5410, R36 ;  /* 0x0000541055557816 */ /* 0x000fc40000000024 */
[----:B------:R-:W-:Y:S02]  /*11920*/  PRMT R96, R96, 0x5410, R37 ;  /* 0x0000541060607816 */ /* 0x000fe40000000025 */
[----:B------:R-:W-:Y:S01]  /*11930*/  SHF.R.U64 R42, R42, 0x10, R43 ;  /* 0x000000102a2a7819 */ /* 0x000fe2000000122b */
[----:B------:R-:W-:Y:S01]  /*11940*/  IMAD.U32 R49, R85, 0x10000, RZ ;  /* 0x0001000055317824 */ /* 0x000fe200078e00ff */
[----:B------:R-:W-:Y:S02]  /*11950*/  SHF.R.U32.HI R38, RZ, 0x10, R39 ;  /* 0x00000010ff267819 */ /* 0x000fe40000011627 */
[----:B------:R-:W-:Y:S02]  /*11960*/  PRMT R86, R86, 0x5410, R47 ;  /* 0x0000541056567816 */ /* 0x000fe4000000002f */
        /* <DEDUP_REMOVED lines=36> */
[----:B------:R-:W-:Y:S02]  /*11bb0*/  IMAD.U32 R50, R87, 0x10000, RZ ;  /* 0x0001000057327824 */ /* 0x000fe400078e00ff */
[----:B------:R-:W-:-:S02]  /*11bc0*/  FFMA.FTZ R15, R36, R86, R15 ;  /* 0x00000056240f7223 */ /* 0x000fc4000001000f */
[C---:B------:R-:W-:Y:S01]  /*11bd0*/  IMAD.U32 R36, R100.reuse, 0x10000, RZ ;  /* 0x0001000064247824 */ /* 0x040fe200078e00ff */
[----:B------:R-:W-:Y:S01]  /*11be0*/  LOP3.LUT R100, R100, 0xffff0000, RZ, 0xc0, !PT ;  /* 0xffff000064647812 */ /* 0x000fe200078ec0ff */
[C---:B------:R-:W-:Y:S02]  /*11bf0*/  FFMA.FTZ R37, R12.reuse, R9, -R37 ;  /* 0x000000090c257223 */ /* 0x040fe40000010825 */
[----:B------:R-:W-:Y:S02]  /*11c00*/  FFMA.FTZ R9, R12, R49, R8 ;  /* 0x000000310c097223 */ /* 0x000fe40000010008 */
[C---:B------:R-:W-:Y:S02]  /*11c10*/  FMUL.FTZ R8, R42.reuse, R50 ;  /* 0x000000322a087220 */ /* 0x040fe40000410000 */
[----:B------:R-:W-:Y:S02]  /*11c20*/  FMUL.FTZ R42, R42, R36 ;  /* 0x000000242a2a7220 */ /* 0x000fe40000410000 */
[----:B------:R-:W-:-:S02]  /*11c30*/  IMAD.U32 R12, R96, 0x10000, RZ ;  /* 0x00010000600c7824 */ /* 0x000fc400078e00ff */
[----:B------:R-:W-:Y:S02]  /*11c40*/  FFMA.FTZ R36, R13, R36, -R8 ;  /* 0x000000240d247223 */ /* 0x000fe40000010808 */
[C---:B------:R-:W-:Y:S01]  /*11c50*/  IMAD.U32 R49, R101.reuse, 0x10000, RZ ;  /* 0x0001000065317824 */ /* 0x040fe200078e00ff */
[----:B------:R-:W-:Y:S01]  /*11c60*/  LOP3.LUT R101, R101, 0xffff0000, RZ, 0xc0, !PT ;  /* 0xffff000065657812 */ /* 0x000fe200078ec0ff */
[----:B------:R-:W-:Y:S02]  /*11c70*/  FFMA.FTZ R50, R13, R50, R42 ;  /* 0x000000320d327223 */ /* 0x000fe4000001002a */
[C---:B------:R-:W-:Y:S01]  /*11c80*/  IMAD.U32 R38, R14.reuse, 0x10000, RZ ;  /* 0x000100000e267824 */ /* 0x040fe200078e00ff */
[----:B------:R-:W-:Y:S01]  /*11c90*/  LOP3.LUT R14, R14, 0xffff0000, RZ, 0xc0, !PT ;  /* 0xffff00000e0e7812 */ /* 0x000fe200078ec0ff */
[----:B------:R-:W-:Y:S02]  /*11ca0*/  FMUL.FTZ R8, R48, R85 ;  /* 0x0000005530087220 */ /* 0x000fe40000410000 */
[----:B------:R-:W-:-:S02]  /*11cb0*/  FMUL.FTZ R13, R47, R12 ;  /* 0x0000000c2f0d7220 */ /* 0x000fc40000410000 */
[-C--:B------:R-:W-:Y:S02]  /*11cc0*/  FMUL.FTZ R48, R48, R98.reuse ;  /* 0x0000006230307220 */ /* 0x080fe40000410000 */
[-C--:B------:R-:W-:Y:S02]  /*11cd0*/  FMUL.FTZ R47, R47, R49.reuse ;  /* 0x000000312f2f7220 */ /* 0x080fe40000410000 */
[----:B------:R-:W-:Y:S01]  /*11ce0*/  FFMA.FTZ R98, R39, R98, -R8 ;  /* 0x0000006227627223 */ /* 0x000fe20000010808 */
[----:B------:R-:W-:Y:S01]  /*11cf0*/  LOP3.LUT R8, R87, 0xffff0000, RZ, 0xc0, !PT ;  /* 0xffff000057087812 */ /* 0x000fe200078ec0ff */
[----:B------:R-:W-:Y:S01]  /*11d00*/  FFMA.FTZ R49, R38, R49, -R13 ;  /* 0x0000003126317223 */ /* 0x000fe2000001080d */
[----:B------:R-:W-:Y:S01]  /*11d10*/  LOP3.LUT R13, R96, 0xffff0000, RZ, 0xc0, !PT ;  /* 0xffff0000600d7812 */ /* 0x000fe200078ec0ff */
[----:B------:R-:W-:Y:S02]  /*11d20*/  FFMA.FTZ R48, R39, R85, R48 ;  /* 0x0000005527307223 */ /* 0x000fe40000010030 */
[----:B------:R-:W-:-:S02]  /*11d30*/  FFMA.FTZ R47, R38, R12, R47 ;  /* 0x0000000c262f7223 */ /* 0x000fc4000001002f */
[----:B------:R-:W-:Y:S01]  /*11d40*/  FMUL.FTZ R38, R46, R13 ;  /* 0x0000000d2e267220 */ /* 0x000fe20000410000 */
[----:B------:R-:W-:Y:S01]  /*11d50*/  F2FP.BF16.PACK_AB R9, R48, R9 ;  /* 0x000000093009723e */ /* 0x000fe200000010ff */
[C---:B------:R-:W-:Y:S02]  /*11d60*/  FMUL.FTZ R39, R11.reuse, R8 ;  /* 0x000000080b277220 */ /* 0x040fe40000410000 */
[-C--:B------:R-:W-:Y:S02]  /*11d70*/  FMUL.FTZ R42, R46, R101.reuse ;  /* 0x000000652e2a7220 */ /* 0x080fe40000410000 */
[-C--:B------:R-:W-:Y:S02]  /*11d80*/  FMUL.FTZ R12, R11, R100.reuse ;  /* 0x000000640b0c7220 */ /* 0x080fe40000410000 */
[----:B------:R-:W-:Y:S02]  /*11d90*/  FFMA.FTZ R38, R14, R101, -R38 ;  /* 0x000000650e267223 */ /* 0x000fe40000010826 */
[----:B------:R-:W-:-:S02]  /*11da0*/  FFMA.FTZ R11, R41, R100, -R39 ;  /* 0x00000064290b7223 */ /* 0x000fc40000010827 */
[----:B------:R-:W-:Y:S01]  /*11db0*/  FFMA.FTZ R42, R14, R13, R42 ;  /* 0x0000000d0e2a7223 */ /* 0x000fe2000001002a */
[----:B------:R-:W-:Y:S01]  /*11dc0*/  F2FP.BF16.PACK_AB R13, R98, R37 ;  /* 0x00000025620d723e */ /* 0x000fe200000010ff */
[----:B------:R-:W-:Y:S01]  /*11dd0*/  FFMA.FTZ R41, R41, R8, R12 ;  /* 0x0000000829297223 */ /* 0x000fe2000001000c */
[----:B------:R-:W-:Y:S02]  /*11de0*/  F2FP.BF16.PACK_AB R8, R15, R40 ;  /* 0x000000280f08723e */ /* 0x000fe400000010ff */
[----:B------:R-:W-:Y:S02]  /*11df0*/  F2FP.BF16.PACK_AB R12, R43, R10 ;  /* 0x0000000a2b0c723e */ /* 0x000fe400000010ff */
[----:B------:R-:W-:Y:S02]  /*11e00*/  F2FP.BF16.PACK_AB R14, R38, R49 ;  /* 0x00000031260e723e */ /* 0x000fe400000010ff */
[----:B------:R-:W-:Y:S02]  /*11e10*/  F2FP.BF16.PACK_AB R15, R11, R36 ;  /* 0x000000240b0f723e */ /* 0x000fe400000010ff */
[----:B------:R-:W-:-:S02]  /*11e20*/  F2FP.BF16.PACK_AB R10, R42, R47 ;  /* 0x0000002f2a0a723e */ /* 0x000fc400000010ff */
[----:B------:R-:W-:Y:S01]  /*11e30*/  F2FP.BF16.PACK_AB R11, R41, R50 ;  /* 0x00000032290b723e */ /* 0x000fe200000010ff */
[----:B------:R1:W-:Y:S04]  /*11e40*/  STS.128 [R45+0x10080], R12 ;  /* 0x0100800c2d007388 */ /* 0x0003e80000000c00 */
[----:B------:R1:W-:Y:S02]  /*11e50*/  STS.128 [R44+0x10080], R8 ;  /* 0x010080082c007388 */ /* 0x0003e40000000c00 */
.L_x_1496:
[----:B------:R-:W-:Y:S05]  /*11e60*/  BSYNC B1 ;  /* 0x0000000000017941 */ /* 0x000fea0003800000 */
.L_x_1495:
        /* <DEDUP_REMOVED lines=119> */
.L_x_1500:
[----:B------:R-:W-:Y:S05]  /*125e0*/  BSYNC B0 ;  /* 0x0000000000007941 */ /* 0x000fea0003800000 */
.L_x_1499:
        /* <DEDUP_REMOVED lines=30> */
[--C-:B------:R-:W-:Y:S01]  /*127d0*/  SHF.R.U64 R20, R20, 0x10, R21.reuse ;  /* 0x0000001014147819 */ /* 0x100fe20000001215 */
[----:B------:R-:W-:Y:S01]  /*127e0*/  IMAD.SHL.U32 R16, R16, 0x2, RZ ;  /* 0x0000000210107824 */ /* 0x000fe200078e00ff */
[----:B------:R-:W-:Y:S02]  /*127f0*/  SHF.R.U32.HI R21, RZ, 0x10, R21 ;  /* 0x00000010ff157819 */ /* 0x000fe40000011615 */
[----:B------:R-:W1:Y:S01]  /*12800*/  LDS.128 R12, [R17+0x10080] ;  /* 0x01008000110c7984 */ /* 0x000e620000000c00 */
[--C-:B------:R-:W-:Y:S02]  /*12810*/  SHF.R.U64 R22, R22, 0x10, R23.reuse ;  /* 0x0000001016167819 */ /* 0x100fe40000001217 */
[----:B------:R-:W-:Y:S01]  /*12820*/  SHF.R.U32.HI R23, RZ, 0x10, R23 ;  /* 0x00000010ff177819 */ /* 0x000fe20000011617 */
[----:B------:R-:W2:Y:S01]  /*12830*/  LDS.128 R8, [R16+0x10080] ;  /* 0x0100800010087984 */ /* 0x000ea20000000c00 */
[----:B------:R-:W-:-:S02]  /*12840*/  PRMT R65, R65, 0x5410, R18 ;  /* 0x0000541041417816 */ /* 0x000fc40000000012 */
[----:B------:R-:W-:Y:S02]  /*12850*/  PRMT R61, R61, 0x5410, R20 ;  /* 0x000054103d3d7816 */ /* 0x000fe40000000014 */
[----:B------:R-:W-:Y:S01]  /*12860*/  PRMT R60, R60, 0x5410, R21 ;  /* 0x000054103c3c7816 */ /* 0x000fe20000000015 */
[----:B------:R-:W-:Y:S01]  /*12870*/  IMAD.U32 R25, R65, 0x10000, RZ ;  /* 0x0001000041197824 */ /* 0x000fe200078e00ff */
[----:B------:R-:W-:Y:S02]  /*12880*/  PRMT R62, R62, 0x5410, R23 ;  /* 0x000054103e3e7816 */ /* 0x000fe40000000017 */
[----:B------:R-:W-:Y:S02]  /*12890*/  PRMT R63, R63, 0x5410, R22 ;  /* 0x000054103f3f7816 */ /* 0x000fe40000000016 */
[----:B------:R-:W-:Y:S02]  /*128a0*/  SHF.R.U32.HI R29, RZ, 0x10, R29 ;  /* 0x00000010ff1d7819 */ /* 0x000fe4000001161d */
[----:B------:R-:W-:-:S02]  /*128b0*/  SHF.R.U64 R24, R30, 0x10, R31 ;  /* 0x000000101e187819 */ /* 0x000fc4000000121f */
[----:B------:R-:W-:Y:S01]  /*128c0*/  PRMT R64, R64, 0x5410, R29 ;  /* 0x0000541040407816 */ /* 0x000fe2000000001d */
[----:B------:R-:W-:Y:S01]  /*128d0*/  IMAD.U32 R29, R60, 0x10000, RZ ;  /* 0x000100003c1d7824 */ /* 0x000fe200078e00ff */
[----:B------:R-:W-:Y:S02]  /*128e0*/  LOP3.LUT R30, R65, 0xffff0000, RZ, 0xc0, !PT ;  /* 0xffff0000411e7812 */ /* 0x000fe400078ec0ff */
[----:B------:R-:W-:Y:S02]  /*128f0*/  SHF.R.U32.HI R31, RZ, 0x10, R31 ;  /* 0x00000010ff1f7819 */ /* 0x000fe4000001161f */
        /* <DEDUP_REMOVED lines=73> */
.L_x_1472:
[----:B------:R-:W-:Y:S05]  /*12d90*/  BSYNC B2 ;  /* 0x0000000000027941 */ /* 0x000fea0003800000 */
.L_x_1438:
[----:B------:R-:W-:Y:S01]  /*12da0*/  ULDC.64 UR4, c[0x0][0x208] ;  /* 0x0000820000047ab9 */ /* 0x000fe20000000a00 */
[----:B-1----:R-:W-:Y:S01]  /*12db0*/  IMAD.SHL.U32 R10, R33, 0x40, RZ ;  /* 0x00000040210a7824 */ /* 0x002fe200078e00ff */
[----:B------:R-:W-:Y:S01]  /*12dc0*/  UIMAD UR10, UR10, UR4, URZ ;  /* 0x000000040a0a72a4 */ /* 0x000fe2000f8e023f */
[----:B------:R-:W-:Y:S01]  /*12dd0*/  IMAD.SHL.U32 R9, R196, 0x8, RZ ;  /* 0x00000008c4097824 */ /* 0x000fe200078e00ff */
[----:B------:R-:W-:Y:S01]  /*12de0*/  UIMAD.WIDE.U32 UR28, UR15, UR4, URZ ;  /* 0x000000040f1c72a5 */ /* 0x000fe2000f8e003f */
[----:B------:R-:W-:Y:S01]  /*12df0*/  IMAD.MOV.U32 R230, RZ, RZ, R224 ;  /* 0x000000ffffe67224 */ /* 0x000fe200078e00e0 */
[----:B------:R-:W-:Y:S01]  /*12e00*/  UIMAD UR5, UR15, UR5, UR10 ;  /* 0x000000050f0572a4 */ /* 0x000fe2000f8e020a */
[----:B------:R-:W-:Y:S01]  /*12e10*/  LOP3.LUT R10, R10, 0x1c0, RZ, 0xc0, !PT ;  /* 0x000001c00a0a7812 */ /* 0x000fe200078ec0ff */
[----:B------:R-:W-:-:S04]  /*12e20*/  DEPBAR.LE SB0, 0x0 ;  /* 0x000080000000791a */ /* 0x000fc80000000000 */
[----:B------:R-:W-:Y:S01]  /*12e30*/  UIADD3 UR4, UR29, UR5, URZ ;  /* 0x000000051d047290 */ /* 0x000fe2000fffe03f */
[----:B--2---:R-:W-:Y:S01]  /*12e40*/  IMAD.U32 R12, RZ, RZ, UR28 ;  /* 0x0000001cff0c7e24 */ /* 0x004fe2000f8e00ff */
[----:B------:R-:W-:Y:S01]  /*12e50*/  LOP3.LUT R9, R10, 0x8, R9, 0xf8, !PT ;  /* 0x000000080a097812 */ /* 0x000fe200078ef809 */
[----:B------:R-:W-:Y:S01]  /*12e60*/  IMAD.U32 R13, RZ, RZ, UR29 ;  /* 0x0000001dff0d7e24 */ /* 0x000fe2000f8e00ff */
[----:B------:R-:W-:Y:S01]  /*12e70*/  ISETP.GT.AND P3, PT, R97, 0x7f, PT ;  /* 0x0000007f6100780c */ /* 0x000fe20003f64270 */
[----:B------:R-:W-:Y:S01]  /*12e80*/  UIMAD UR4, UR4, 0x30, URZ ;  /* 0x00000030040478a4 */ /* 0x000fe2000f8e023f */
[----:B------:R-:W-:Y:S01]  /*12e90*/  SHF.R.U32.HI R10, RZ, 0x3, R10 ;  /* 0x00000003ff0a7819 */ /* 0x000fe2000001160a */
[----:B------:R-:W-:Y:S01]  /*12ea0*/  IMAD.WIDE.U32 R12, R12, 0x30, R230 ;  /* 0x000000300c0c7825 */ /* 0x000fe200078e00e6 */
[----:B------:R-:W-:Y:S01]  /*12eb0*/  SEL R11, RZ, 0x2, P6 ;  /* 0x00000002ff0b7807 */ /* 0x000fe20003000000 */
[----:B------:R-:W-:Y:S01]  /*12ec0*/  UISETP.GE.AND UP0, UPT, UR13, 0x2, UPT ;  /* 0x000000020d00788c */ /* 0x000fe2000bf06270 */
[----:B------:R-:W-:Y:S01]  /*12ed0*/  LOP3.LUT R10, R9, R10, RZ, 0x3c, !PT ;  /* 0x0000000a090a7212 */ /* 0x000fe200078e3cff */
[----:B------:R-:W-:Y:S01]  /*12ee0*/  IMAD.U32 R19, RZ, RZ, UR12 ;  /* 0x0000000cff137e24 */ /* 0x000fe2000f8e00ff */
[----:B------:R-:W-:Y:S01]  /*12ef0*/  SEL R9, RZ, 0x4, P5 ;  /* 0x00000004ff097807 */ /* 0x000fe20002800000 */
[----:B------:R-:W-:Y:S01]  /*12f00*/  IMAD.SHL.U32 R226, R32, 0x2, RZ ;  /* 0x0000000220e27824 */ /* 0x000fe200078e00ff */
[----:B------:R-:W-:Y:S01]  /*12f10*/  IADD3 R8, R13, UR4, RZ ;  /* 0x000000040d087c10 */ /* 0x000fe2000fffe0ff */
[----:B------:R-:W-:Y:S01]  /*12f20*/  IMAD R221, R35, 0x200, R10 ;  /* 0x0000020023dd7824 */ /* 0x000fe200078e020a */
[----:B------:R-:W-:Y:S01]  /*12f30*/  IADD3 R0, R9, R11, R0 ;  /* 0x0000000b09007210 */ /* 0x000fe20007ffe000 */
[----:B------:R-:W-:Y:S01]  /*12f40*/  @!P3 IMAD.MOV.U32 R11, RZ, RZ, c[0x0][0x208] ;  /* 0x00008200ff0bb624 */ /* 0x000fe200078e00ff */
[----:B------:R-:W-:Y:S01]  /*12f50*/  SEL R13, RZ, 0x8, P4 ;  /* 0x00000008ff0d7807 */ /* 0x000fe20002000000 */
[----:B------:R-:W-:Y:S01]  /*12f60*/  @!P3 IMAD.MOV.U32 R9, RZ, RZ, c[0x0][0x20c] ;  /* 0x00008300ff09b624 */ /* 0x000fe200078e00ff */
[----:B------:R-:W-:Y:S01]  /*12f70*/  BAR.SYNC.DEFER_BLOCKING 0x0 ;  /* 0x0000000000007b1d */ /* 0x000fe20000010000 */
[C---:B------:R-:W-:Y:S01]  /*12f80*/  LEA R26, P0, R12.reuse, c[0x0][0x1f8], 0x1 ;  /* 0x00007e000c1a7a11 */ /* 0x040fe200078008ff */
[----:B------:R-:W-:Y:S01]  /*12f90*/  IMAD.SHL.U32 R221, R221, 0x2, RZ ;  /* 0x00000002dddd7824 */ /* 0x000fe200078e00ff */
[----:B------:R-:W-:Y:S01]  /*12fa0*/  LOP3.LUT P1, RZ, R33, 0x2, RZ, 0xc0, !PT ;  /* 0x0000000221ff7812 */ /* 0x000fe2000782c0ff */
[----:B---3--:R-:W-:Y:S01]  /*12fb0*/  IMAD.IADD R18, R13, 0x1, R0 ;  /* 0x000000010d127824 */ /* 0x008fe200078e0200 */
[----:B------:R-:W-:Y:S01]  /*12fc0*/  LEA.HI.X R27, R12, c[0x0][0x1fc], R8, 0x1, P0 ;  /* 0x00007f000c1b7a11 */ /* 0x000fe200000f0c08 */
[----:B------:R-:W-:Y:S01]  /*12fd0*/  IMAD R0, R7, 0x400, R2 ;  /* 0x0000040007007824 */ /* 0x000fe200078e0202 */
[----:B------:R-:W-:-:S02]  /*12fe0*/  P2R R16, PR, RZ, 0x40 ;  /* 0x00000040ff107803 */ /* 0x000fc40000000000 */
[----:B------:R-:W-:Y:S01]  /*12ff0*/  @!P3 LEA R24, P0, R11, R26, 0x6 ;  /* 0x0000001a0b18b211 */ /* 0x000fe200078030ff */
[----:B------:R-:W-:Y:S01]  /*13000*/  IMAD.SHL.U32 R12, R0, 0x2, RZ ;  /* 0x00000002000c7824 */ /* 0x000fe200078e00ff */
[----:B------:R-:W-:Y:S02]  /*13010*/  IADD3 R19, R19, UR14, -R196 ;  /* 0x0000000e13137c10 */ /* 0x000fe4000fffe8c4 */
[----:B------:R-:W-:Y:S02]  /*13020*/  LOP3.LUT P6, RZ, R18, 0x1, RZ, 0xc0, !PT ;  /* 0x0000000112ff7812 */ /* 0x000fe400078cc0ff */
[----:B------:R-:W-:Y:S02]  /*13030*/  @!P3 LEA.HI.X R25, R11, R27, R9, 0x6, P0 ;  /* 0x0000001b0b19b211 */ /* 0x000fe400000f3409 */
[----:B------:R-:W-:Y:S02]  /*13040*/  ISETP.LT.OR P0, PT, R19, 0x1, !P6 ;  /* 0x000000011300780c */ /* 0x000fe40007701670 */
[----:B------:R-:W-:Y:S01]  /*13050*/  LEA R222, R0, 0x10080, 0x1 ;  /* 0x0001008000de7811 */ /* 0x000fe200078e08ff */
[----:B------:R-:W-:Y:S01]  /*13060*/  IMAD.MOV.U32 R0, RZ, RZ, 0x40 ;  /* 0x00000040ff007424 */ /* 0x000fe200078e00ff */
[----:B------:R-:W-:-:S02]  /*13070*/  IADD3 R8, R221, 0xa080, RZ ;  /* 0x0000a080dd087810 */ /* 0x000fc40007ffe0ff */
[----:B------:R-:W-:Y:S01]  /*13080*/  IADD3 R219, R221, 0xa0a0, RZ ;  /* 0x0000a0a0dddb7810 */ /* 0x000fe20007ffe0ff */
[--C-:B------:R-:W-:Y:S01]  /*13090*/  IMAD R220, R5, 0x2, R222.reuse ;  /* 0x0000000205dc7824 */ /* 0x100fe200078e02de */
[----:B------:R-:W-:Y:S01]  /*130a0*/  @P1 IADD3 R219, R8, -0x20, RZ ;  /* 0xffffffe008db1810 */ /* 0x000fe20007ffe0ff */
[----:B------:R-:W-:Y:S01]  /*130b0*/  LDSM.16.M88.4 R12, [R12+0x10080] ;  /* 0x010080000c0c783b */ /* 0x000fe20000000200 */
[C---:B------:R-:W-:Y:S01]  /*130c0*/  LOP3.LUT P2, RZ, R18.reuse, 0x2, RZ, 0xc0, !PT ;  /* 0x0000000212ff7812 */ /* 0x040fe2000784c0ff */
[C---:B------:R-:W-:Y:S01]  /*130d0*/  IMAD R218, R3.reuse, 0x2, R222 ;  /* 0x0000000203da7824 */ /* 0x040fe200078e02de */
[----:B------:R-:W-:Y:S01]  /*130e0*/  LOP3.LUT P1, RZ, R18, 0x4, RZ, 0xc0, !PT ;  /* 0x0000000412ff7812 */ /* 0x000fe2000782c0ff */
[----:B------:R-:W-:Y:S01]  /*130f0*/  LDSM.16.M88.4 R8, [R220] ;  /* 0x00000000dc08783b */ /* 0x000fe20000000200 */
[----:B------:R-:W-:Y:S01]  /*13100*/  P2R R17, PR, RZ, 0x20 ;  /* 0x00000020ff117803 */ /* 0x000fe20000000000 */
[----:B------:R-:W-:Y:S01]  /*13110*/  IMAD R217, R3, 0x2, R220 ;  /* 0x0000000203d97824 */ /* 0x000fe200078e02dc */
[----:B------:R-:W-:Y:S01]  /*13120*/  @!P3 ISETP.LT.OR P6, PT, R19, 0x21, !P6 ;  /* 0x000000211300b80c */ /* 0x000fe200077c1670 */
[----:B------:R-:W-:Y:S01]  /*13130*/  LDSM.16.M88.4 R44, [R221+0xa080] ;  /* 0x00a08000dd2c783b */ /* 0x000fe20000000200 */
[----:B------:R-:W-:-:S02]  /*13140*/  IADD3 R211, R219, 0x800, RZ ;  /* 0x00000800dbd37810 */ /* 0x000fc40007ffe0ff */
[C---:B------:R-:W-:Y:S01]  /*13150*/  IADD3 R210, R219.reuse, 0x1000, RZ ;  /* 0x00001000dbd27810 */ /* 0x040fe20007ffe0ff */
[----:B------:R-:W1:Y:S01]  /*13160*/  LDSM.16.M88.4 R36, [R221+0xa880] ;  /* 0x00a88000dd24783b */ /* 0x000e620000000200 */
[C---:B------:R-:W-:Y:S02]  /*13170*/  IADD3 R208, R219.reuse, 0x1800, RZ ;  /* 0x00001800dbd07810 */ /* 0x040fe40007ffe0ff */
[C---:B------:R-:W-:Y:S01]  /*13180*/  IADD3 R207, R219.reuse, 0x2000, RZ ;  /* 0x00002000dbcf7810 */ /* 0x040fe20007ffe0ff */
[----:B------:R-:W2:Y:S01]  /*13190*/  LDSM.16.M88.4 R20, [R221+0xb080] ;  /* 0x00b08000dd14783b */ /* 0x000ea20000000200 */
[C---:B------:R-:W-:Y:S02]  /*131a0*/  IADD3 R206, R219.reuse, 0x2800, RZ ;  /* 0x00002800dbce7810 */ /* 0x040fe40007ffe0ff */
[C---:B------:R-:W-:Y:S01]  /*131b0*/  IADD3 R205, R219.reuse, 0x3000, RZ ;  /* 0x00003000dbcd7810 */ /* 0x040fe20007ffe0ff */
[----:B------:R-:W-:Y:S01]  /*131c0*/  LDSM.16.M88.4 R64, [R219] ;  /* 0x00000000db40783b */ /* 0x000fe20000000200 */
[----:B------:R-:W-:-:S02]  /*131d0*/  IADD3 R204, R219, 0x3800, RZ ;  /* 0x00003800dbcc7810 */ /* 0x000fc40007ffe0ff */
[C---:B------:R-:W-:Y:S01]  /*131e0*/  IADD3 R203, R219.reuse, 0x4000, RZ ;  /* 0x00004000dbcb7810 */ /* 0x040fe20007ffe0ff */
[----:B------:R-:W3:Y:S01]  /*131f0*/  LDSM.16.M88.4 R48, [R219+0x800] ;  /* 0x00080000db30783b */ /* 0x000ee20000000200 */
[C---:B------:R-:W-:Y:S02]  /*13200*/  IADD3 R202, R219.reuse, 0x4800, RZ ;  /* 0x00004800dbca7810 */ /* 0x040fe40007ffe0ff */
[C---:B------:R-:W-:Y:S01]  /*13210*/  IADD3 R201, R219.reuse, 0x5000, RZ ;  /* 0x00005000dbc97810 */ /* 0x040fe20007ffe0ff */
[----:B------:R-:W4:Y:S01]  /*13220*/  LDSM.16.M88.4 R28, [R219+0x1000] ;  /* 0x00100000db1c783b */ /* 0x000f220000000200 */
[----:B------:R-:W-:-:S03]  /*13230*/  IADD3 R200, R219, 0x5800, RZ ;  /* 0x00005800dbc87810 */ /* 0x000fc60007ffe0ff */
[----:B------:R-:W-:Y:S01]  /*13240*/  @!PT LDS RZ, [RZ] ;  /* 0x00000000fffff984 */ /* 0x000fe20000000800 */
[----:B------:R-:W-:Y:S01]  /*13250*/  @!PT LDS RZ, [RZ] ;  /* 0x00000000fffff984 */ /* 0x000fe20000000800 */
[----:B------:R-:W-:Y:S01]  /*13260*/  @!PT LDS RZ, [RZ] ;  /* 0x00000000fffff984 */ /* 0x000fe20000000800 */
[----:B------:R5:W-:Y:S01]  /*13270*/  LDGSTS.E.BYPASS.LTC128B.128 [R226+0x4080], [R26.64], !P0 ;  /* 0x040800001ae27fae */ /* 0x000be2000c101d5a */
[----:B------:R-:W-:-:S04]  /*13280*/  LOP3.LUT P0, RZ, R33, 0x4, RZ, 0xc0, !PT ;  /* 0x0000000421ff7812 */ /* 0x000fc8000780c0ff */
[----:B------:R-:W-:Y:S02]  /*13290*/  SEL R0, R0, 0xffffffc0, !P0 ;  /* 0xffffffc000007807 */ /* 0x000fe40004000000 */
[C---:B------:R-:W-:Y:S02]  /*132a0*/  ISETP.LT.OR P0, PT, R19.reuse, 0x1, !P2 ;  /* 0x000000011300780c */ /* 0x040fe40005701670 */
[----:B------:R-:W-:Y:S01]  /*132b0*/  @!P3 ISETP.LT.OR P2, PT, R19, 0x21, !P2 ;  /* 0x000000211300b80c */ /* 0x000fe20005741670 */
[--C-:B------:R-:W-:Y:S02]  /*132c0*/  IMAD.IADD R215, R221, 0x1, R0.reuse ;  /* 0x00000001ddd77824 */ /* 0x100fe400078e0200 */
[----:B------:R-:W-:-:S08]  /*132d0*/  IMAD.IADD R209, R219, 0x1, R0 ;  /* 0x00000001dbd17824 */ /* 0x000fd000078e0200 */
[----:B------:R5:W-:Y:S01]  /*132e0*/  LDGSTS.E.BYPASS.LTC128B.128 [R226+0x5880], [R26.64+0x80], !P0 ;  /* 0x058800801ae27fae */ /* 0x000be2000c101d5a */
[C---:B------:R-:W-:Y:S01]  /*132f0*/  ISETP.LT.OR P0, PT, R19.reuse, 0x1, !P1 ;  /* 0x000000011300780c */ /* 0x040fe20004f01670 */
[----:B-1----:R-:W-:Y:S01]  /*13300*/  HMMA.16816.F32.BF16 R40, R12, R36, RZ ;  /* 0x000000240c28723c */ /* 0x002fe200000418ff */
[----:B------:R-:W-:-:S07]  /*13310*/  @!P3 ISETP.LT.OR P1, PT, R19, 0x21, !P1 ;  /* 0x000000211300b80c */ /* 0x000fce0004f21670 */
[----:B------:R-:W-:Y:S04]  /*13320*/  HMMA.16816.F32.BF16 R36, R12, R38, RZ ;  /* 0x000000260c24723c */ /* 0x000fe800000418ff */
[----:B------:R5:W-:Y:S01]  /*13330*/  LDGSTS.E.BYPASS.LTC128B.128 [R226+0x7080], [R26.64+0x100], !P0 ;  /* 0x070801001ae27fae */ /* 0x000be2000c101d5a */
[----:B------:R-:W-:-:S03]  /*13340*/  LOP3.LUT P0, RZ, R18, 0x8, RZ, 0xc0, !PT ;  /* 0x0000000812ff7812 */ /* 0x000fc6000780c0ff */
[----:B--2---:R-:W-:Y:S01]  /*13350*/  HMMA.16816.F32.BF16 R32, R12, R20, RZ ;  /* 0x000000140c20723c */ /* 0x004fe200000418ff */
[C---:B------:R-:W-:Y:S02]  /*13360*/  ISETP.LT.OR P5, PT, R19.reuse, 0x1, !P0 ;  /* 0x000000011300780c */ /* 0x040fe400047a1670 */
[----:B------:R-:W-:-:S05]  /*13370*/  @!P3 ISETP.LT.OR P0, PT, R19, 0x21, !P0 ;  /* 0x000000211300b80c */ /* 0x000fca0004701670 */
[C---:B---3--:R-:W-:Y:S06]  /*13380*/  HMMA.16816.F32.BF16 R40, R8.reuse, R48, R40 ;  /* 0x000000300828723c */ /* 0x048fec0000041828 */
[----:B------:R5:W-:Y:S01]  /*13390*/  LDGSTS.E.BYPASS.LTC128B.128 [R226+0x8880], [R26.64+0x180], !P5 ;  /* 0x088801801ae27fae */ /* 0x000be2000e901d5a */
[----:B------:R-:W-:Y:S01]  /*133a0*/  ISETP.NE.AND P5, PT, R17, RZ, PT ;  /* 0x000000ff1100720c */ /* 0x000fe20003fa5270 */
[----:B------:R-:W-:Y:S02]  /*133b0*/  HMMA.16816.F32.BF16 R36, R8, R50, R36 ;  /* 0x000000320824723c */ /* 0x000fe40000041824 */
[----:B------:R5:W-:Y:S01]  /*133c0*/  @!P3 LDGSTS.E.BYPASS.LTC128B.128 [R226+0x5080], [R24.64], !P6 ;  /* 0x0508000018e2bfae */ /* 0x000be2000f101d5a */
[----:B------:R-:W-:-:S03]  /*133d0*/  ISETP.NE.AND P6, PT, R16, RZ, PT ;  /* 0x000000ff1000720c */ /* 0x000fc60003fc5270 */
[----:B------:R5:W-:Y:S02]  /*133e0*/  @!P3 LDGSTS.E.BYPASS.LTC128B.128 [R226+0x6880], [R24.64+0x80], !P2 ;  /* 0x0688008018e2bfae */ /* 0x000be4000d101d5a */
[C---:B------:R-:W-:Y:S02]  /*133f0*/  HMMA.16816.F32.BF16 R16, R12.reuse, R44, RZ ;  /* 0x0000002c0c10723c */ /* 0x040fe400000418ff */
[----:B------:R5:W-:Y:S04]  /*13400*/  @!P3 LDGSTS.E.BYPASS.LTC128B.128 [R226+0x8080], [R24.64+0x100], !P1 ;  /* 0x0808010018e2bfae */ /* 0x000be8000c901d5a */
[----:B------:R5:W-:Y:S01]  /*13410*/  @!P3 LDGSTS.E.BYPASS.LTC128B.128 [R226+0x9880], [R24.64+0x180], !P0 ;  /* 0x0988018018e2bfae */ /* 0x000be2000c101d5a */
[----:B------:R-:W-:Y:S01]  /*13420*/  PLOP3.LUT P0, PT, PT, PT, UP0, 0x80, 0x0 ;  /* 0x000000000000781c */ /* 0x000fe20003f0f008 */
[C---:B------:R-:W-:Y:S02]  /*13430*/  HMMA.16816.F32.BF16 R44, R12.reuse, R46, RZ ;  /* 0x0000002e0c2c723c */ /* 0x040fe400000418ff */
[----:B------:R-:W-:Y:S04]  /*13440*/  LDSM.16.M88.4 R60, [R218] ;  /* 0x00000000da3c783b */ /* 0x000fe80000000200 */
[----:B------:R-:W1:Y:S02]  /*13450*/  LDSM.16.M88.4 R68, [R215+0xa080] ;  /* 0x00a08000d744783b */ /* 0x000e640000000200 */
[----:B------:R-:W-:Y:S02]  /*13460*/  HMMA.16816.F32.BF16 R12, R12, R22, RZ ;  /* 0x000000160c0c723c */ /* 0x000fe400000418ff */
[----:B------:R-:W2:Y:S04]  /*13470*/  LDSM.16.M88.4 R52, [R215+0xa880] ;  /* 0x00a88000d734783b */ /* 0x000ea80000000200 */
[----:B------:R-:W-:Y:S02]  /*13480*/  LDSM.16.M88.4 R20, [R217] ;  /* 0x00000000d914783b */ /* 0x000fe40000000200 */
[C---:B------:R-:W-:Y:S02]  /*13490*/  HMMA.16816.F32.BF16 R16, R8.reuse, R64, R16 ;  /* 0x000000400810723c */ /* 0x040fe40000041810 */
[----:B------:R-:W-:Y:S04]  /*134a0*/  LDSM.16.M88.4 R56, [R209] ;  /* 0x00000000d138783b */ /* 0x000fe80000000200 */
[----:B------:R-:W-:Y:S02]  /*134b0*/  LDSM.16.M88.4 R48, [R209+0x800] ;  /* 0x00080000d130783b */ /* 0x000fe40000000200 */
[C---:B------:R-:W-:Y:S02]  /*134c0*/  HMMA.16816.F32.BF16 R44, R8.reuse, R66, R44 ;  /* 0x00000042082c723c */ /* 0x040fe4000004182c */
[----:B-----5:R-:W3:Y:S04]  /*134d0*/  LDSM.16.M88.4 R24, [R215+0xb080] ;  /* 0x00b08000d718783b */ /* 0x020ee80000000200 */
[----:B------:R-:W-:Y:S02]  /*134e0*/  LDSM.16.M88.4 R64, [R221+0xb880] ;  /* 0x00b88000dd40783b */ /* 0x000fe40000000200 */
[C---:B----4-:R-:W-:Y:S02]  /*134f0*/  HMMA.16816.F32.BF16 R32, R8.reuse, R28, R32 ;  /* 0x0000001c0820723c */ /* 0x050fe40000041820 */
[----:B------:R-:W-:Y:S04]  /*13500*/  LDSM.16.M88.4 R72, [R219+0x4800] ;  /* 0x00480000db48783b */ /* 0x000fe80000000200 */
[----:B------:R-:W0:Y:S02]  /*13510*/  LDGDEPBAR ;  /* 0x00000000000079af */ /* 0x000e240000000000 */
[----:B------:R-:W-:Y:S02]  /*13520*/  HMMA.16816.F32.BF16 R12, R8, R30, R12 ;  /* 0x0000001e080c723c */ /* 0x000fe4000004180c */
[----:B------:R-:W4:Y:S04]  /*13530*/  LDSM.16.M88.4 R28, [R209+0x1000] ;  /* 0x00100000d11c783b */ /* 0x000f280000000200 */
[----:B------:R-:W5:Y:S02]  /*13540*/  LDSM.16.M88.4 R8, [R222+0x4000] ;  /* 0x00400000de08783b */ /* 0x000f640000000200 */
        /* <DEDUP_REMOVED lines=8> */
[----:B------:R-:W2:Y:S04]  /*135d0*/  LDSM.16.M88.4 R24, [R221+0xc880] ;  /* 0x00c88000dd18783b */ /* 0x000ea80000000200 */
[----:B------:R-:W3:Y:S03]  /*135e0*/  LDSM.16.M88.4 R12, [R220+0x4000] ;  /* 0x00400000dc0c783b */ /* 0x000ee60000000200 */
[C---:B------:R-:W-:Y:S08]  /*135f0*/  HMMA.16816.F32.BF16 R16, R20.reuse, R56, R16 ;  /* 0x000000381410723c */ /* 0x040ff00000041810 */
[C---:B------:R-:W-:Y:S01]  /*13600*/  HMMA.16816.F32.BF16 R44, R20.reuse, R58, R44 ;  /* 0x0000003a142c723c */ /* 0x040fe2000004182c */
[----:B------:R-:W-:Y:S07]  /*13610*/  LDSM.16.M88.4 R56, [R215+0xb880] ;  /* 0x00b88000d738783b */ /* 0x000fee0000000200 */
[C---:B------:R-:W-:Y:S08]  /*13620*/  HMMA.16816.F32.BF16 R40, R20.reuse, R48, R40 ;  /* 0x000000301428723c */ /* 0x040ff00000041828 */
[C---:B------:R-:W-:Y:S01]  /*13630*/  HMMA.16816.F32.BF16 R36, R20.reuse, R50, R36 ;  /* 0x000000321424723c */ /* 0x040fe20000041824 */
[----:B------:R-:W2:Y:S07]  /*13640*/  LDSM.16.M88.4 R48, [R219+0x2000] ;  /* 0x00200000db30783b */ /* 0x000eae0000000200 */
[C---:B----4-:R-:W-:Y:S08]  /*13650*/  HMMA.16816.F32.BF16 R32, R20.reuse, R28, R32 ;  /* 0x0000001c1420723c */ /* 0x050ff00000041820 */
[----:B------:R-:W-:Y:S01]  /*13660*/  HMMA.16816.F32.BF16 R60, R20, R30, R60 ;  /* 0x0000001e143c723c */ /* 0x000fe2000004183c */
[----:B------:R-:W4:Y:S04]  /*13670*/  LDSM.16.M88.4 R28, [R219+0x2800] ;  /* 0x00280000db1c783b */ /* 0x000f280000000200 */
[----:B------:R-:W3:Y:S03]  /*13680*/  LDSM.16.M88.4 R20, [R218+0x4000] ;  /* 0x00400000da14783b */ /* 0x000ee60000000200 */
        /* <DEDUP_REMOVED lines=8> */
[----:B------:R-:W2:Y:S04]  /*13710*/  LDSM.16.M88.4 R24, [R215+0xc880] ;  /* 0x00c88000d718783b */ /* 0x000ea80000000200 */
[----:B------:R-:W5:Y:S03]  /*13720*/  LDSM.16.M88.4 R8, [R217+0x4000] ;  /* 0x00400000d908783b */ /* 0x000f660000000200 */
[C---:B---3--:R-:W-:Y:S08]  /*13730*/  HMMA.16816.F32.BF16 R16, R12.reuse, R68, R16 ;  /* 0x000000440c10723c */ /* 0x048ff00000041810 */
[C---:B------:R-:W-:Y:S01]  /*13740*/  HMMA.16816.F32.BF16 R44, R12.reuse, R70, R44 ;  /* 0x000000460c2c723c */ /* 0x040fe2000004182c */
[----:B------:R-:W-:Y:S07]  /*13750*/  LDSM.16.M88.4 R68, [R221+0xd080] ;  /* 0x00d08000dd44783b */ /* 0x000fee0000000200 */
[C---:B------:R-:W-:Y:S08]  /*13760*/  HMMA.16816.F32.BF16 R40, R12.reuse, R48, R40 ;  /* 0x000000300c28723c */ /* 0x040ff00000041828 */
[C---:B------:R-:W-:Y:S01]  /*13770*/  HMMA.16816.F32.BF16 R36, R12.reuse, R50, R36 ;  /* 0x000000320c24723c */ /* 0x040fe20000041824 */
[----:B------:R-:W-:Y:S07]  /*13780*/  LDSM.16.M88.4 R48, [R222+0x8000] ;  /* 0x00800000de30783b */ /* 0x000fee0000000200 */
[C---:B----4-:R-:W-:Y:S08]  /*13790*/  HMMA.16816.F32.BF16 R32, R12.reuse, R28, R32 ;  /* 0x0000001c0c20723c */ /* 0x050ff00000041820 */
[----:B------:R-:W-:Y:S01]  /*137a0*/  HMMA.16816.F32.BF16 R60, R12, R30, R60 ;  /* 0x0000001e0c3c723c */ /* 0x000fe2000004183c */
[----:B------:R-:W3:Y:S04]  /*137b0*/  LDSM.16.M88.4 R28, [R209+0x2000] ;  /* 0x00200000d11c783b */ /* 0x000ee80000000200 */
[----:B------:R-:W4:Y:S03]  /*137c0*/  LDSM.16.M88.4 R12, [R209+0x2800] ;  /* 0x00280000d10c783b */ /* 0x000f260000000200 */
[C---:B------:R-:W-:Y:S08]  /*137d0*/  HMMA.16816.F32.BF16 R16, R20.reuse, R56, R16 ;  /* 0x000000381410723c */ /* 0x040ff00000041810 */
[C---:B------:R-:W-:Y:S01]  /*137e0*/  HMMA.16816.F32.BF16 R44, R20.reuse, R58, R44 ;  /* 0x0000003a142c723c */ /* 0x040fe2000004182c */
[----:B------:R-:W3:Y:S07]  /*137f0*/  LDSM.16.M88.4 R56, [R221+0xd880] ;  /* 0x00d88000dd38783b */ /* 0x000eee0000000200 */
[C---:B-1----:R-:W-:Y:S08]  /*13800*/  HMMA.16816.F32.BF16 R40, R20.reuse, R52, R40 ;  /* 0x000000341428723c */ /* 0x042ff00000041828 */
[C---:B------:R-:W-:Y:S01]  /*13810*/  HMMA.16816.F32.BF16 R36, R20.reuse, R54, R36 ;  /* 0x000000361424723c */ /* 0x040fe20000041824 */
[----:B------:R-:W1:Y:S07]  /*13820*/  LDSM.16.M88.4 R52, [R221+0xe080] ;  /* 0x00e08000dd34783b */ /* 0x000e6e0000000200 */
[C---:B--2---:R-:W-:Y:S08]  /*13830*/  HMMA.16816.F32.BF16 R32, R20.reuse, R24, R32 ;  /* 0x000000181420723c */ /* 0x044ff00000041820 */
[----:B------:R-:W-:Y:S01]  /*13840*/  HMMA.16816.F32.BF16 R60, R20, R26, R60 ;  /* 0x0000001a143c723c */ /* 0x000fe2000004183c */
[----:B------:R-:W-:Y:S04]  /*13850*/  LDSM.16.M88.4 R24, [R220+0x8000] ;  /* 0x00800000dc18783b */ /* 0x000fe80000000200 */
[----:B------:R-:W2:Y:S03]  /*13860*/  LDSM.16.M88.4 R20, [R219+0x3000] ;  /* 0x00300000db14783b */ /* 0x000ea60000000200 */
[C---:B-----5:R-:W-:Y:S08]  /*13870*/  HMMA.16816.F32.BF16 R16, R8.reuse, R64, R16 ;  /* 0x000000400810723c */ /* 0x060ff00000041810 */
[C---:B------:R-:W-:Y:S01]  /*13880*/  HMMA.16816.F32.BF16 R44, R8.reuse, R66, R44 ;  /* 0x00000042082c723c */ /* 0x040fe2000004182c */
[----:B------:R-:W5:Y:S07]  /*13890*/  LDSM.16.M88.4 R64, [R219+0x3800] ;  /* 0x00380000db40783b */ /* 0x000f6e0000000200 */
[C---:B---3--:R-:W-:Y:S08]  /*138a0*/  HMMA.16816.F32.BF16 R40, R8.reuse, R28, R40 ;  /* 0x0000001c0828723c */ /* 0x048ff00000041828 */
[C---:B------:R-:W-:Y:S01]  /*138b0*/  HMMA.16816.F32.BF16 R36, R8.reuse, R30, R36 ;  /* 0x0000001e0824723c */ /* 0x040fe20000041824 */
[----:B------:R-:W3:Y:S07]  /*138c0*/  LDSM.16.M88.4 R28, [R219+0x4000] ;  /* 0x00400000db1c783b */ /* 0x000eee0000000200 */
[C---:B----4-:R-:W-:Y:S08]  /*138d0*/  HMMA.16816.F32.BF16 R32, R8.reuse, R12, R32 ;  /* 0x0000000c0820723c */ /* 0x050ff00000041820 */
[----:B------:R-:W-:Y:S01]  /*138e0*/  HMMA.16816.F32.BF16 R60, R8, R14, R60 ;  /* 0x0000000e083c723c */ /* 0x000fe2000004183c */
[----:B------:R-:W-:Y:S04]  /*138f0*/  LDSM.16.M88.4 R8, [R218+0x8000] ;  /* 0x00800000da08783b */ /* 0x000fe80000000200 */
[----:B------:R-:W4:Y:S03]  /*13900*/  LDSM.16.M88.4 R12, [R215+0xd080] ;  /* 0x00d08000d70c783b */ /* 0x000f260000000200 */
[C---:B------:R-:W-:Y:S08]  /*13910*/  HMMA.16816.F32.BF16 R16, R48.reuse, R68, R16 ;  /* 0x000000443010723c */ /* 0x040ff00000041810 */
[C---:B------:R-:W-:Y:S01]  /*13920*/  HMMA.16816.F32.BF16 R44, R48.reuse, R70, R44 ;  /* 0x00000046302c723c */ /* 0x040fe2000004182c */
[----:B------:R-:W-:Y:S07]  /*13930*/  LDSM.16.M88.4 R68, [R221+0xf880] ;  /* 0x00f88000dd44783b */ /* 0x000fee0000000200 */
[C---:B------:R-:W-:Y:S08]  /*13940*/  HMMA.16816.F32.BF16 R40, R48.reuse, R56, R40 ;  /* 0x000000383028723c */ /* 0x040ff00000041828 */
[C---:B------:R-:W-:Y:S01]  /*13950*/  HMMA.16816.F32.BF16 R36, R48.reuse, R58, R36 ;  /* 0x0000003a3024723c */ /* 0x040fe20000041824 */
[----:B------:R-:W3:Y:S07]  /*13960*/  LDSM.16.M88.4 R56, [R215+0xd880] ;  /* 0x00d88000d738783b */ /* 0x000eee0000000200 */
[C---:B-1----:R-:W-:Y:S08]  /*13970*/  HMMA.16816.F32.BF16 R32, R48.reuse, R52, R32 ;  /* 0x000000343020723c */ /* 0x042ff00000041820 */
[----:B------:R-:W-:Y:S01]  /*13980*/  HMMA.16816.F32.BF16 R60, R48, R54, R60 ;  /* 0x00000036303c723c */ /* 0x000fe2000004183c */
[----:B------:R-:W1:Y:S04]  /*13990*/  LDSM.16.M88.4 R52, [R215+0xe080] ;  /* 0x00e08000d734783b */ /* 0x000e680000000200 */
[----:B------:R-:W-:Y:S03]  /*139a0*/  LDSM.16.M88.4 R48, [R209+0x3000] ;  /* 0x00300000d130783b */ /* 0x000fe60000000200 */
[C---:B--2---:R-:W-:Y:S08]  /*139b0*/  HMMA.16816.F32.BF16 R16, R24.reuse, R20, R16 ;  /* 0x000000141810723c */ /* 0x044ff00000041810 */
[C---:B------:R-:W-:Y:S01]  /*139c0*/  HMMA.16816.F32.BF16 R44, R24.reuse, R22, R44 ;  /* 0x00000016182c723c */ /* 0x040fe2000004182c */
[----:B------:R-:W2:Y:S07]  /*139d0*/  LDSM.16.M88.4 R20, [R217+0x8000] ;  /* 0x00800000d914783b */ /* 0x000eae0000000200 */
[C---:B-----5:R-:W-:Y:S08]  /*139e0*/  HMMA.16816.F32.BF16 R40, R24.reuse, R64, R40 ;  /* 0x000000401828723c */ /* 0x060ff00000041828 */
[C---:B------:R-:W-:Y:S01]  /*139f0*/  HMMA.16816.F32.BF16 R36, R24.reuse, R66, R36 ;  /* 0x000000421824723c */ /* 0x040fe20000041824 */
[----:B------:R-:W-:Y:S07]  /*13a00*/  LDSM.16.M88.4 R64, [R222+0xc000] ;  /* 0x00c00000de40783b */ /* 0x000fee0000000200 */
[C---:B---3--:R-:W-:Y:S08]  /*13a10*/  HMMA.16816.F32.BF16 R32, R24.reuse, R28, R32 ;  /* 0x0000001c1820723c */ /* 0x048ff00000041820 */
[----:B------:R-:W-:Y:S01]  /*13a20*/  HMMA.16816.F32.BF16 R60, R24, R30, R60 ;  /* 0x0000001e183c723c */ /* 0x000fe2000004183c */
[----:B------:R-:W3:Y:S04]  /*13a30*/  LDSM.16.M88.4 R28, [R209+0x3800] ;  /* 0x00380000d11c783b */ /* 0x000ee80000000200 */
[----:B------:R-:W5:Y:S03]  /*13a40*/  LDSM.16.M88.4 R24, [R209+0x4000] ;  /* 0x00400000d118783b */ /* 0x000f660000000200 */
[C---:B----4-:R-:W-:Y:S08]  /*13a50*/  HMMA.16816.F32.BF16 R16, R8.reuse, R12, R16 ;  /* 0x0000000c0810723c */ /* 0x050ff00000041810 */
[C---:B------:R-:W-:Y:S01]  /*13a60*/  HMMA.16816.F32.BF16 R44, R8.reuse, R14, R44 ;  /* 0x0000000e082c723c */ /* 0x040fe2000004182c */
[----:B------:R-:W4:Y:S07]  /*13a70*/  LDSM.16.M88.4 R12, [R221+0xe880] ;  /* 0x00e88000dd0c783b */ /* 0x000f2e0000000200 */
[C---:B------:R-:W-:Y:S08]  /*13a80*/  HMMA.16816.F32.BF16 R40, R8.reuse, R56, R40 ;  /* 0x000000380828723c */ /* 0x040ff00000041828 */
[C---:B------:R-:W-:Y:S01]  /*13a90*/  HMMA.16816.F32.BF16 R36, R8.reuse, R58, R36 ;  /* 0x0000003a0824723c */ /* 0x040fe20000041824 */
[----:B------:R-:W-:Y:S07]  /*13aa0*/  LDSM.16.M88.4 R56, [R220+0xc000] ;  /* 0x00c00000dc38783b */ /* 0x000fee0000000200 */
[C---:B-1----:R-:W-:Y:S08]  /*13ab0*/  HMMA.16816.F32.BF16 R32, R8.reuse, R52, R32 ;  /* 0x000000340820723c */ /* 0x042ff00000041820 */
[----:B------:R-:W-:Y:S01]  /*13ac0*/  HMMA.16816.F32.BF16 R60, R8, R54, R60 ;  /* 0x00000036083c723c */ /* 0x000fe2000004183c */
[----:B------:R-:W1:Y:S04]  /*13ad0*/  LDSM.16.M88.4 R8, [R221+0xf080] ;  /* 0x00f08000dd08783b */ /* 0x000e680000000200 */
[----:B------:R-:W1:Y:S03]  /*13ae0*/  LDSM.16.M88.4 R52, [R219+0x5000] ;  /* 0x00500000db34783b */ /* 0x000e660000000200 */
[C---:B--2---:R-:W-:Y:S08]  /*13af0*/  HMMA.16816.F32.BF16 R16, R20.reuse, R48, R16 ;  /* 0x000000301410723c */ /* 0x044ff00000041810 */
[C---:B------:R-:W-:Y:S01]  /*13b00*/  HMMA.16816.F32.BF16 R44, R20.reuse, R50, R44 ;  /* 0x00000032142c723c */ /* 0x040fe2000004182c */
[----:B------:R-:W2:Y:S07]  /*13b10*/  LDSM.16.M88.4 R48, [R219+0x5800] ;  /* 0x00580000db30783b */ /* 0x000eae0000000200 */
[C---:B---3--:R-:W-:Y:S08]  /*13b20*/  HMMA.16816.F32.BF16 R40, R20.reuse, R28, R40 ;  /* 0x0000001c1428723c */ /* 0x048ff00000041828 */
[C---:B------:R-:W-:Y:S01]  /*13b30*/  HMMA.16816.F32.BF16 R36, R20.reuse, R30, R36 ;  /* 0x0000001e1424723c */ /* 0x040fe20000041824 */
[----:B------:R-:W-:Y:S07]  /*13b40*/  LDSM.16.M88.4 R28, [R218+0xc000] ;  /* 0x00c00000da1c783b */ /* 0x000fee0000000200 */
[C---:B-----5:R-:W-:Y:S08]  /*13b50*/  HMMA.16816.F32.BF16 R32, R20.reuse, R24, R32 ;  /* 0x000000181420723c */ /* 0x060ff00000041820 */
[----:B------:R-:W-:Y:S01]  /*13b60*/  HMMA.16816.F32.BF16 R60, R20, R26, R60 ;  /* 0x0000001a143c723c */ /* 0x000fe2000004183c */
[----:B------:R-:W3:Y:S04]  /*13b70*/  LDSM.16.M88.4 R24, [R215+0xe880] ;  /* 0x00e88000d718783b */ /* 0x000ee80000000200 */
[----:B------:R-:W5:Y:S03]  /*13b80*/  LDSM.16.M88.4 R20, [R215+0xf080] ;  /* 0x00f08000d714783b */ /* 0x000f660000000200 */
[C---:B----4-:R-:W-:Y:S08]  /*13b90*/  HMMA.16816.F32.BF16 R16, R64.reuse, R12, R16 ;  /* 0x0000000c4010723c */ /* 0x050ff00000041810 */
[C---:B------:R-:W-:Y:S01]  /*13ba0*/  HMMA.16816.F32.BF16 R44, R64.reuse, R14, R44 ;  /* 0x0000000e402c723c */ /* 0x040fe2000004182c */
[----:B------:R-:W-:Y:S07]  /*13bb0*/  LDSM.16.M88.4 R12, [R217+0xc000] ;  /* 0x00c00000d90c783b */ /* 0x000fee0000000200 */
[C---:B-1----:R-:W-:Y:S08]  /*13bc0*/  HMMA.16816.F32.BF16 R40, R64.reuse, R8, R40 ;  /* 0x000000084028723c */ /* 0x042ff00000041828 */
[C---:B------:R-:W-:Y:S01]  /*13bd0*/  HMMA.16816.F32.BF16 R36, R64.reuse, R10, R36 ;  /* 0x0000000a4024723c */ /* 0x040fe20000041824 */
[----:B------:R-:W-:Y:S07]  /*13be0*/  LDSM.16.M88.4 R8, [R209+0x4800] ;  /* 0x00480000d108783b */ /* 0x000fee0000000200 */
[C---:B------:R-:W-:Y:S08]  /*13bf0*/  HMMA.16816.F32.BF16 R32, R64.reuse, R68, R32 ;  /* 0x000000444020723c */ /* 0x040ff00000041820 */
[----:B------:R-:W-:Y:S01]  /*13c00*/  HMMA.16816.F32.BF16 R60, R64, R70, R60 ;  /* 0x00000046403c723c */ /* 0x000fe2000004183c */
[----:B------:R-:W1:Y:S07]  /*13c10*/  LDSM.16.M88.4 R64, [R215+0xf880] ;  /* 0x00f88000d740783b */ /* 0x000e6e0000000200 */
[C---:B------:R-:W-:Y:S08]  /*13c20*/  HMMA.16816.F32.BF16 R16, R56.reuse, R72, R16 ;  /* 0x000000483810723c */ /* 0x040ff00000041810 */
[C---:B------:R-:W-:Y:S08]  /*13c30*/  HMMA.16816.F32.BF16 R44, R56.reuse, R74, R44 ;  /* 0x0000004a382c723c */ /* 0x040ff0000004182c */
[C---:B------:R-:W-:Y:S08]  /*13c40*/  HMMA.16816.F32.BF16 R40, R56.reuse, R52, R40 ;  /* 0x000000343828723c */ /* 0x040ff00000041828 */
[C---:B------:R-:W-:Y:S01]  /*13c50*/  HMMA.16816.F32.BF16 R52, R56.reuse, R54, R36 ;  /* 0x000000363834723c */ /* 0x040fe20000041824 */
[----:B------:R-:W4:Y:S07]  /*13c60*/  LDSM.16.M88.4 R36, [R209+0x5000] ;  /* 0x00500000d124783b */ /* 0x000f2e0000000200 */
[C---:B--2---:R-:W-:Y:S08]  /*13c70*/  HMMA.16816.F32.BF16 R32, R56.reuse, R48, R32 ;  /* 0x000000303820723c */ /* 0x044ff00000041820 */
[----:B------:R-:W-:Y:S08]  /*13c80*/  HMMA.16816.F32.BF16 R60, R56, R50, R60 ;  /* 0x00000032383c723c */ /* 0x000ff0000004183c */
[C---:B---3--:R-:W-:Y:S08]  /*13c90*/  HMMA.16816.F32.BF16 R16, R28.reuse, R24, R16 ;  /* 0x000000181c10723c */ /* 0x048ff00000041810 */
[----:B------:R-:W-:Y:S01]  /*13ca0*/  HMMA.16816.F32.BF16 R44, R28, R26, R44 ;  /* 0x0000001a1c2c723c */ /* 0x000fe2000004182c */
[----:B------:R-:W2:Y:S01]  /*13cb0*/  LDSM.16.M88.4 R24, [R209+0x5800] ;  /* 0x00580000d118783b */ /* 0x000ea20000000200 */
[----:B------:R-:W-:-:S06]  /*13cc0*/  DEPBAR.LE SB0, 0x0 ;  /* 0x000080000000791a */ /* 0x000fcc0000000000 */
[C---:B-----5:R-:W-:Y:S08]  /*13cd0*/  HMMA.16816.F32.BF16 R40, R28.reuse, R20, R40 ;  /* 0x000000141c28723c */ /* 0x060ff00000041828 */
[C---:B------:R-:W-:Y:S08]  /*13ce0*/  HMMA.16816.F32.BF16 R52, R28.reuse, R22, R52 ;  /* 0x000000161c34723c */ /* 0x040ff00000041834 */
[C---:B-1----:R-:W-:Y:S08]  /*13cf0*/  HMMA.16816.F32.BF16 R32, R28.reuse, R64, R32 ;  /* 0x000000401c20723c */ /* 0x042ff00000041820 */
[----:B------:R-:W-:Y:S08]  /*13d00*/  HMMA.16816.F32.BF16 R60, R28, R66, R60 ;  /* 0x000000421c3c723c */ /* 0x000ff0000004183c */
[C---:B------:R-:W-:Y:S08]  /*13d10*/  HMMA.16816.F32.BF16 R16, R12.reuse, R8, R16 ;  /* 0x000000080c10723c */ /* 0x040ff00000041810 */
[C---:B------:R-:W-:Y:S08]  /*13d20*/  HMMA.16816.F32.BF16 R44, R12.reuse, R10, R44 ;  /* 0x0000000a0c2c723c */ /* 0x040ff0000004182c */
[C---:B----4-:R-:W-:Y:S08]  /*13d30*/  HMMA.16816.F32.BF16 R40, R12.reuse, R36, R40 ;  /* 0x000000240c28723c */ /* 0x050ff00000041828 */
[----:B------:R-:W-:Y:S01]  /*13d40*/  HMMA.16816.F32.BF16 R52, R12, R38, R52 ;  /* 0x000000260c34723c */ /* 0x000fe20000041834 */
[----:B------:R-:W-:-:S02]  /*13d50*/  FMUL.FTZ R0, R16, c[0x0][0x320] ;  /* 0x0000c80010007a20 */ /* 0x000fc40000410000 */
[----:B------:R-:W-:Y:S02]  /*13d60*/  FMUL.FTZ R9, R17, c[0x0][0x320] ;  /* 0x0000c80011097a20 */ /* 0x000fe40000410000 */
[----:B------:R-:W-:Y:S02]  /*13d70*/  FMUL.FTZ R8, R18, c[0x0][0x320] ;  /* 0x0000c80012087a20 */ /* 0x000fe40000410000 */
[----:B------:R-:W-:Y:S01]  /*13d80*/  FMUL.FTZ R10, R19, c[0x0][0x320] ;  /* 0x0000c800130a7a20 */ /* 0x000fe20000410000 */
[C---:B--2---:R-:W-:Y:S01]  /*13d90*/  HMMA.16816.F32.BF16 R32, R12.reuse, R24, R32 ;  /* 0x000000180c20723c */ /* 0x044fe20000041820 */
[----:B------:R-:W-:Y:S01]  /*13da0*/  FMUL.FTZ R11, R44, c[0x0][0x320] ;  /* 0x0000c8002c0b7a20 */ /* 0x000fe20000410000 */
[----:B------:R-:W1:Y:S06]  /*13db0*/  MUFU.TANH R0, R0 ;  /* 0x0000000000007308 */ /* 0x000e6c0000002400 */
[----:B------:R-:W-:Y:S02]  /*13dc0*/  HMMA.16816.F32.BF16 R60, R12, R26, R60 ;  /* 0x0000001a0c3c723c */ /* 0x000fe4000004183c */
[----:B------:R-:W2:Y:S05]  /*13dd0*/  MUFU.TANH R9, R9 ;  /* 0x0000000900097308 */ /* 0x000eaa0000002400 */
[----:B------:R-:W-:-:S03]  /*13de0*/  FMUL.FTZ R12, R45, c[0x0][0x320] ;  /* 0x0000c8002d0c7a20 */ /* 0x000fc60000410000 */
[----:B------:R-:W3:Y:S08]  /*13df0*/  MUFU.TANH R8, R8 ;  /* 0x0000000800087308 */ /* 0x000ef00000002400 */
[----:B------:R-:W4:Y:S08]  /*13e00*/  MUFU.TANH R10, R10 ;  /* 0x0000000a000a7308 */ /* 0x000f300000002400 */
[----:B------:R-:W1:Y:S08]  /*13e10*/  MUFU.TANH R11, R11 ;  /* 0x0000000b000b7308 */ /* 0x000e700000002400 */
[----:B------:R-:W1:Y:S01]  /*13e20*/  MUFU.TANH R12, R12 ;  /* 0x0000000c000c7308 */ /* 0x000e620000002400 */
[----:B------:R-:W-:Y:S06]  /*13e30*/  BAR.SYNC.DEFER_BLOCKING 0x0 ;  /* 0x0000000000007b1d */ /* 0x000fec0000010000 */
[----:B------:R-:W-:Y:S05]  /*13e40*/  @!P0 BRA `(.L_x_1501) ;  /* 0x000001f000008947 */ /* 0x000fea0003800000 */
[----:B--234-:R-:W-:Y:S01]  /*13e50*/  IADD3 R13, -R196, 0x30, RZ ;  /* 0x00000030c40d7810 */ /* 0x01cfe20007ffe1ff */
[----:B------:R-:W-:Y:S01]  /*13e60*/  UIADD3 UR5, UR13, -0x2, URZ ;  /* 0xfffffffe0d057890 */ /* 0x000fe2000fffe03f */
[----:B------:R-:W-:-:S02]  /*13e70*/  IMAD.U32 R17, RZ, RZ, UR8 ;  /* 0x00000008ff117e24 */ /* 0x000fc4000f8e00ff */
[----:B------:R-:W-:Y:S01]  /*13e80*/  ISETP.GE.AND P0, PT, R13, 0x21, PT ;  /* 0x000000210d00780c */ /* 0x000fe20003f06270 */
[----:B------:R-:W-:Y:S01]  /*13e90*/  USHF.R.S32.HI UR4, URZ, 0x1f, UR5 ;  /* 0x0000001f3f047899 */ /* 0x000fe20008011405 */
[----:B------:R-:W-:Y:S01]  /*13ea0*/  IMAD.U32 R15, RZ, RZ, UR7 ;  /* 0x00000007ff0f7e24 */ /* 0x000fe2000f8e00ff */
[----:B------:R-:W-:Y:S02]  /*13eb0*/  UIMAD UR9, UR9, UR5, URZ ;  /* 0x00000005090972a4 */ /* 0x000fe4000f8e023f */
        /* <DEDUP_REMOVED lines=24> */
.L_x_1501:
[----:B--234-:R-:W-:Y:S01]  /*14040*/  LOP3.LUT R18, R6, 0xffffffe0, RZ, 0xc0, !PT ;  /* 0xffffffe006127812 */ /* 0x01cfe200078ec0ff */
[----:B------:R-:W-:Y:S01]  /*14050*/  FMUL.FTZ R21, R40, c[0x0][0x320] ;  /* 0x0000c80028157a20 */ /* 0x000fe20000410000 */
[----:B------:R-:W-:Y:S01]  /*14060*/  SHF.R.S32.HI R16, RZ, 0x1f, R7 ;  /* 0x0000001fff107819 */ /* 0x000fe20000011407 */
[----:B------:R-:W-:Y:S01]  /*14070*/  FMUL.FTZ R15, R41, c[0x0][0x320] ;  /* 0x0000c800290f7a20 */ /* 0x000fe20000410000 */
[----:B------:R-:W-:Y:S01]  /*14080*/  LEA.HI R6, R4, R97, RZ, 0x2 ;  /* 0x0000006104067211 */ /* 0x000fe200078f10ff */
[----:B------:R-:W-:Y:S01]  /*14090*/  FMUL.FTZ R14, R52, c[0x0][0x320] ;  /* 0x0000c800340e7a20 */ /* 0x000fe20000410000 */
[----:B------:R-:W-:Y:S01]  /*140a0*/  LEA.HI R4, R16, R7, RZ, 0x3 ;  /* 0x0000000710047211 */ /* 0x000fe200078f18ff */
[----:B------:R-:W-:Y:S01]  /*140b0*/  IMAD.IADD R16, R97, 0x1, -R18 ;  /* 0x0000000161107824 */ /* 0x000fe200078e0a12 */
[----:B------:R-:W-:Y:S01]  /*140c0*/  LOP3.LUT R6, R6, 0xfffffffc, RZ, 0xc0, !PT ;  /* 0xfffffffc06067812 */ /* 0x000fe200078ec0ff */
[----:B------:R-:W2:Y:S01]  /*140d0*/  MUFU.TANH R21, R21 ;  /* 0x0000001500157308 */ /* 0x000ea20000002400 */
[----:B------:R-:W-:Y:S01]  /*140e0*/  LOP3.LUT R4, R4, 0xffffff8, RZ, 0xc0, !PT ;  /* 0x0ffffff804047812 */ /* 0x000fe200078ec0ff */
[----:B------:R-:W-:Y:S01]  /*140f0*/  FMUL.FTZ R13, R53, c[0x0][0x320] ;  /* 0x0000c800350d7a20 */ /* 0x000fe20000410000 */
[----:B------:R-:W-:Y:S01]  /*14100*/  SHF.R.S32.HI R17, RZ, 0x1f, R16 ;  /* 0x0000001fff117819 */ /* 0x000fe20000011410 */
[----:B------:R-:W-:Y:S01]  /*14110*/  IMAD.IADD R97, R97, 0x1, -R6 ;  /* 0x0000000161617824 */ /* 0x000fe200078e0a06 */
[----:B------:R-:W-:Y:S01]  /*14120*/  PLOP3.LUT P1, PT, PT, PT, UP2, 0x80, 0x0 ;  /* 0x000000000000781c */ /* 0x000fe20003f2f028 */
[----:B------:R-:W-:Y:S01]  /*14130*/  IMAD.IADD R4, R7, 0x1, -R4 ;  /* 0x0000000107047824 */ /* 0x000fe200078e0a04 */
[----:B------:R-:W-:Y:S01]  /*14140*/  LEA.HI R7, R17, R16, RZ, 0x2 ;  /* 0x0000001011077211 */ /* 0x000fe200078f10ff */
[----:B------:R-:W3:Y:S01]  /*14150*/  MUFU.TANH R15, R15 ;  /* 0x0000000f000f7308 */ /* 0x000ee20000002400 */
[----:B------:R-:W-:Y:S01]  /*14160*/  LEA.HI R6, R97, R97, RZ, 0x1 ;  /* 0x0000006161067211 */ /* 0x000fe200078f08ff */
[----:B------:R-:W-:Y:S01]  /*14170*/  FMUL.FTZ R32, R32, c[0x0][0x320] ;  /* 0x0000c80020207a20 */ /* 0x000fe20000410000 */
[----:B------:R-:W-:Y:S01]  /*14180*/  LEA.HI.SX32 R17, R7, UR18, 0x1e ;  /* 0x0000001207117c11 */ /* 0x000fe2000f8ff2ff */
[----:B------:R-:W-:Y:S01]  /*14190*/  FMUL.FTZ R33, R33, c[0x0][0x320] ;  /* 0x0000c80021217a20 */ /* 0x000fe20000410000 */
[----:B------:R-:W-:Y:S01]  /*141a0*/  LOP3.LUT R6, R6, 0x1ffffffe, RZ, 0xc0, !PT ;  /* 0x1ffffffe06067812 */ /* 0x000fe200078ec0ff */
[----:B------:R-:W-:Y:S01]  /*141b0*/  FMUL.FTZ R60, R60, c[0x0][0x320] ;  /* 0x0000c8003c3c7a20 */ /* 0x000fe20000410000 */
[----:B------:R-:W-:Y:S01]  /*141c0*/  PLOP3.LUT P0, PT, PT, PT, UP2, 0x80, 0x0 ;  /* 0x000000000000781c */ /* 0x000fe20003f0f028 */
[----:B------:R-:W-:Y:S01]  /*141d0*/  IMAD R4, R4, 0x10, R17 ;  /* 0x0000001004047824 */ /* 0x000fe200078e0211 */
[----:B------:R-:W-:Y:S01]  /*141e0*/  LOP3.LUT R7, R7, 0x7ffffffc, RZ, 0xc0, !PT ;  /* 0x7ffffffc07077812 */ /* 0x000fe200078ec0ff */
[----:B------:R-:W-:Y:S01]  /*141f0*/  IMAD.IADD R197, R97, 0x1, -R6 ;  /* 0x0000000161c57824 */ /* 0x000fe200078e0a06 */
[----:B------:R-:W4:Y:S01]  /*14200*/  MUFU.TANH R14, R14 ;  /* 0x0000000e000e7308 */ /* 0x000f220000002400 */
[----:B------:R-:W-:Y:S01]  /*14210*/  FMUL.FTZ R61, R61, c[0x0][0x320] ;  /* 0x0000c8003d3d7a20 */ /* 0x000fe20000410000 */
[----:B------:R-:W-:Y:S01]  /*14220*/  @UP2 USHF.L.U32 UR17, UR17, 0x7, URZ ;  /* 0x0000000711112899 */ /* 0x000fe2000800063f */
[----:B------:R-:W-:Y:S01]  /*14230*/  IMAD R197, R197, 0x8, R4 ;  /* 0x00000008c5c57824 */ /* 0x000fe200078e0204 */
[----:B------:R-:W-:Y:S01]  /*14240*/  ULDC.64 UR4, c[0x0][0x2c8] ;  /* 0x0000b20000047ab9 */ /* 0x000fe20000000a00 */
[----:B------:R-:W-:Y:S01]  /*14250*/  IMAD.IADD R198, R16, 0x1, -R7 ;  /* 0x0000000110c67824 */ /* 0x000fe200078e0a07 */
[----:B------:R-:W-:Y:S01]  /*14260*/  UIADD3 UR13, UR13, -0x2, URZ ;  /* 0xfffffffe0d0d7890 */ /* 0x000fe2000fffe03f */
[----:B------:R-:W-:Y:S01]  /*14270*/  @P1 IMAD.HI.U32 R17, R197, c[0x0][0x2c8], RZ ;  /* 0x0000b200c5111a27 */ /* 0x000fe200078e00ff */
[----:B------:R-:W5:Y:S01]  /*14280*/  MUFU.TANH R13, R13 ;  /* 0x0000000d000d7308 */ /* 0x000f620000002400 */
[----:B------:R-:W0:Y:S02]  /*14290*/  LDGDEPBAR ;  /* 0x00000000000079af */ /* 0x000e240000000000 */
[----:B------:R-:W-:Y:S01]  /*142a0*/  IMAD.MOV.U32 R22, RZ, RZ, R197 ;  /* 0x000000ffff167224 */ /* 0x000fe200078e00c5 */
[----:B------:R-:W-:Y:S01]  /*142b0*/  @P0 SHF.R.U32.HI R22, RZ, c[0x0][0x2cc], R17 ;  /* 0x0000b300ff160a19 */ /* 0x000fe20000011611 */
[----:B------:R-:W-:-:S02]  /*142c0*/  IMAD.U32 R7, RZ, RZ, UR11 ;  /* 0x0000000bff077e24 */ /* 0x000fc4000f8e00ff */
[----:B------:R-:W-:Y:S01]  /*142d0*/  IMAD.SHL.U32 R198, R198, 0x2, RZ ;  /* 0x00000002c6c67824 */ /* 0x000fe200078e00ff */
[----:B------:R-:W1:Y:S01]  /*142e0*/  MUFU.TANH R237, R32 ;  /* 0x0000002000ed7308 */ /* 0x000e620000002400 */
[----:B------:R-:W1:Y:S01]  /*142f0*/  SHFL.IDX PT, R18, R22, RZ, 0x1c1f ;  /* 0x001c1fff16127589 */ /* 0x000e6200000e0000 */
[----:B------:R-:W-:Y:S02]  /*14300*/  FMUL.FTZ R25, R46, c[0x0][0x320] ;  /* 0x0000c8002e197a20 */ /* 0x000fe40000410000 */
[C---:B------:R-:W-:Y:S01]  /*14310*/  IADD3 R7, -R198.reuse, 0x1, R7 ;  /* 0x00000001c6077810 */ /* 0x040fe20007ffe107 */
[----:B------:R-:W2:Y:S01]  /*14320*/  SHFL.IDX PT, R20, R22, 0x1, 0x1c1f ;  /* 0x003c1f0016147f89 */ /* 0x000ea200000e0000 */
[----:B------:R-:W-:Y:S02]  /*14330*/  FMUL.FTZ R47, R47, c[0x0][0x320] ;  /* 0x0000c8002f2f7a20 */ /* 0x000fe40000410000 */
[----:B------:R-:W-:Y:S01]  /*14340*/  IADD3 R23, R7, -UR22, RZ ;  /* 0x8000001607177c10 */ /* 0x000fe2000fffe0ff */
[----:B------:R-:W1:Y:S01]  /*14350*/  MUFU.TANH R199, R33 ;  /* 0x0000002100c77308 */ /* 0x000e620000002400 */
[----:B------:R-:W-:Y:S01]  /*14360*/  IADD3 R7, -R198, UR11, RZ ;  /* 0x0000000bc6077c10 */ /* 0x000fe2000fffe1ff */
[----:B------:R-:W-:Y:S01]  /*14370*/  FMUL.FTZ R6, R42, c[0x0][0x320] ;  /* 0x0000c8002a067a20 */ /* 0x000fe20000410000 */
[----:B------:R-:W-:Y:S01]  /*14380*/  UIMAD.WIDE.U32 UR10, UR17, UR4, URZ ;  /* 0x00000004110a72a5 */ /* 0x000fe2000f8e003f */
[----:B------:R-:W-:-:S02]  /*14390*/  FMUL.FTZ R4, R43, c[0x0][0x320] ;  /* 0x0000c8002b047a20 */ /* 0x000fc40000410000 */
[----:B------:R-:W-:Y:S02]  /*143a0*/  FMUL.FTZ R19, R54, c[0x0][0x320] ;  /* 0x0000c80036137a20 */ /* 0x000fe40000410000 */
[----:B------:R-:W3:Y:S01]  /*143b0*/  MUFU.TANH R227, R60 ;  /* 0x0000003c00e37308 */ /* 0x000ee20000002400 */
[----:B------:R-:W-:Y:S01]  /*143c0*/  FMUL.FTZ R17, R55, c[0x0][0x320] ;  /* 0x0000c80037117a20 */ /* 0x000fe20000410000 */
[----:B------:R-:W-:Y:S01]  /*143d0*/  @UP2 UMOV UR9, UR11 ;  /* 0x0000000b00092c82 */ /* 0x000fe20008000000 */
[----:B------:R-:W-:Y:S01]  /*143e0*/  FMUL.FTZ R34, R34, c[0x0][0x320] ;  /* 0x0000c80022227a20 */ /* 0x000fe20000410000 */
[----:B------:R-:W-:Y:S01]  /*143f0*/  @UP2 USHF.R.U32.HI UR18, URZ, UR5, UR9 ;  /* 0x000000053f122299 */ /* 0x000fe20008011609 */
[----:B------:R-:W-:Y:S02]  /*14400*/  FMUL.FTZ R35, R35, c[0x0][0x320] ;  /* 0x0000c80023237a20 */ /* 0x000fe40000410000 */
[----:B------:R-:W-:Y:S01]  /*14410*/  FMUL.FTZ R62, R62, c[0x0][0x320] ;  /* 0x0000c8003e3e7a20 */ /* 0x000fe20000410000 */
[----:B------:R-:W3:Y:S01]  /*14420*/  MUFU.TANH R235, R61 ;  /* 0x0000003d00eb7308 */ /* 0x000ee20000002400 */
[----:B-1----:R-:W-:Y:S01]  /*14430*/  IMAD.IADD R18, R23, 0x1, R18 ;  /* 0x0000000117127824 */ /* 0x002fe200078e0212 */
[----:B------:R-:W-:Y:S01]  /*14440*/  UIADD3 UR18, UR18, UR14, -UR22 ;  /* 0x0000000e12127290 */ /* 0x000fe2000fffe816 */
[----:B------:R-:W-:-:S02]  /*14450*/  FMUL.FTZ R63, R63, c[0x0][0x320] ;  /* 0x0000c8003f3f7a20 */ /* 0x000fc40000410000 */
[----:B--2---:R-:W-:Y:S01]  /*14460*/  IMAD.IADD R20, R23, 0x1, R20 ;  /* 0x0000000117147824 */ /* 0x004fe200078e0214 */
[----:B------:R-:W-:Y:S01]  /*14470*/  IMNMX R18, R7, R18, PT ;  /* 0x0000001207127217 */ /* 0x000fe20003800200 */
[----:B------:R-:W-:Y:S01]  /*14480*/  IMAD.SHL.U32 R216, R2, 0x2, RZ ;  /* 0x0000000202d87824 */ /* 0x000fe200078e00ff */
[----:B------:R-:W1:Y:S01]  /*14490*/  MUFU.TANH R25, R25 ;  /* 0x0000001900197308 */ /* 0x000e620000002400 */
[----:B------:R-:W-:Y:S01]  /*144a0*/  UIMAD.WIDE UR4, UR18, 0x2aaaaaab, URZ ;  /* 0x2aaaaaab120478a5 */ /* 0x000fe2000f8e023f */
[C---:B------:R-:W-:Y:S01]  /*144b0*/  ISETP.GT.AND P0, PT, R18.reuse, RZ, PT ;  /* 0x000000ff1200720c */ /* 0x040fe20003f04270 */
[--C-:B------:R-:W-:Y:S01]  /*144c0*/  IMAD R214, R5, 0x2, R216.reuse ;  /* 0x0000000205d67824 */ /* 0x100fe200078e02d8 */
[----:B------:R-:W-:Y:S01]  /*144d0*/  ISETP.GT.AND P1, PT, R18, 0x1, PT ;  /* 0x000000011200780c */ /* 0x000fe20003f24270 */
[----:B------:R-:W-:Y:S01]  /*144e0*/  LDSM.16.MT88.4 R148, [R216+0x4080] ;  /* 0x00408000d894783b */ /* 0x000fe20000004200 */
[----:B------:R-:W-:Y:S01]  /*144f0*/  FSEL R16, R0, -INF , P0 ;  /* 0xff80000000107808 */ /* 0x000fe20000000000 */
[----:B------:R-:W-:Y:S01]  /*14500*/  IMAD R213, R3, 0x2, R216 ;  /* 0x0000000203d57824 */ /* 0x000fe200078e02d8 */
[C---:B------:R-:W-:Y:S01]  /*14510*/  ISETP.GT.AND P0, PT, R18.reuse, 0x8, PT ;  /* 0x000000081200780c */ /* 0x040fe20003f04270 */
[----:B------:R-:W2:Y:S01]  /*14520*/  MUFU.TANH R23, R47 ;  /* 0x0000002f00177308 */ /* 0x000ea20000002400 */
[----:B------:R-:W-:Y:S01]  /*14530*/  FSEL R31, R9, -INF , P1 ;  /* 0xff800000091f7808 */ /* 0x000fe20000800000 */
[----:B------:R-:W-:Y:S01]  /*14540*/  IMAD R212, R3, 0x2, R214 ;  /* 0x0000000203d47824 */ /* 0x000fe200078e02d6 */
[C---:B------:R-:W-:Y:S01]  /*14550*/  ISETP.GT.AND P1, PT, R18.reuse, 0x9, PT ;  /* 0x000000091200780c */ /* 0x040fe20003f24270 */
[----:B------:R-:W-:Y:S01]  /*14560*/  LDSM.16.MT88.4 R140, [R214+0x4080] ;  /* 0x00408000d68c783b */ /* 0x000fe20000004200 */
[----:B------:R-:W-:Y:S01]  /*14570*/  FSEL R29, R11, -INF , P0 ;  /* 0xff8000000b1d7808 */ /* 0x000fe20000000000 */
[----:B------:R-:W-:Y:S01]  /*14580*/  USHF.R.U32.HI UR4, URZ, 0x1f, UR5 ;  /* 0x0000001f3f047899 */ /* 0x000fe20008011605 */
[----:B------:R-:W-:Y:S01]  /*14590*/  ISETP.GT.AND P0, PT, R18, 0x10, PT ;  /* 0x000000101200780c */ /* 0x000fe20003f04270 */
[----:B------:R-:W1:Y:S01]  /*145a0*/  MUFU.TANH R6, R6 ;  /* 0x0000000600067308 */ /* 0x000e620000002400 */
[----:B------:R-:W-:Y:S01]  /*145b0*/  FSEL R27, R12, -INF , P1 ;  /* 0xff8000000c1b7808 */ /* 0x000fe20000800000 */
[----:B------:R-:W-:Y:S01]  /*145c0*/  LDSM.16.MT88.4 R132, [R213+0x4080] ;  /* 0x00408000d584783b */ /* 0x000fe20000004200 */
[C---:B------:R-:W-:Y:S01]  /*145d0*/  ISETP.GT.AND P1, PT, R18.reuse, 0x11, PT ;  /* 0x000000111200780c */ /* 0x040fe20003f24270 */
[----:B------:R-:W-:Y:S01]  /*145e0*/  ULEA.HI.SX32 UR4, UR5, UR4, 0x1d ;  /* 0x0000000405047291 */ /* 0x000fe2000f8fea3f */
[----:B------:R-:W-:Y:S01]  /*145f0*/  FSEL R21, R21, -INF , P0 ;  /* 0xff80000015157808 */ /* 0x000fe20000000000 */
[----:B------:R-:W-:Y:S01]  /*14600*/  LDSM.16.MT88.4 R40, [R216+0x5880] ;  /* 0x00588000d828783b */ /* 0x000fe20000004200 */
[C---:B------:R-:W-:Y:S01]  /*14610*/  ISETP.GT.AND P0, PT, R18.reuse, 0x18, PT ;  /* 0x000000181200780c */ /* 0x040fe20003f04270 */
[----:B------:R-:W1:Y:S01]  /*14620*/  MUFU.TANH R4, R4 ;  /* 0x0000000400047308 */ /* 0x000e620000002400 */
[----:B---3--:R-:W-:Y:S01]  /*14630*/  FSEL R15, R15, -INF , P1 ;  /* 0xff8000000f0f7808 */ /* 0x008fe20000800000 */
[----:B------:R-:W-:Y:S01]  /*14640*/  LDSM.16.MT88.4 R48, [R214+0x5880] ;  /* 0x00588000d630783b */ /* 0x000fe20000004200 */
[----:B------:R-:W-:-:S02]  /*14650*/  ISETP.GT.AND P1, PT, R18, 0x19, PT ;  /* 0x000000191200780c */ /* 0x000fc40003f24270 */
[----:B------:R-:W-:Y:S01]  /*14660*/  IMNMX R0, R7, R20, PT ;  /* 0x0000001407007217 */ /* 0x000fe20003800200 */
[----:B------:R-:W-:Y:S01]  /*14670*/  LDSM.16.MT88.4 R56, [R213+0x5880] ;  /* 0x00588000d538783b */ /* 0x000fe20000004200 */
[----:B----4-:R-:W-:Y:S01]  /*14680*/  FSEL R7, R14, -INF , P0 ;  /* 0xff8000000e077808 */ /* 0x010fe20000000000 */
[----:B------:R-:W3:Y:S01]  /*14690*/  MUFU.TANH R19, R19 ;  /* 0x0000001300137308 */ /* 0x000ee20000002400 */
[C---:B------:R-:W-:Y:S01]  /*146a0*/  ISETP.GT.AND P0, PT, R18.reuse, 0x20, PT ;  /* 0x000000201200780c */ /* 0x040fe20003f04270 */
[----:B------:R-:W-:Y:S01]  /*146b0*/  LDSM.16.MT88.4 R64, [R212+0x5880] ;  /* 0x00588000d440783b */ /* 0x000fe20000004200 */
[----:B-----5:R-:W-:Y:S02]  /*146c0*/  FSEL R11, R13, -INF , P1 ;  /* 0xff8000000d0b7808 */ /* 0x020fe40000800000 */
[----:B------:R-:W-:Y:S01]  /*146d0*/  ISETP.GT.AND P1, PT, R18, 0x21, PT ;  /* 0x000000211200780c */ /* 0x000fe20003f24270 */
[----:B------:R-:W-:Y:S01]  /*146e0*/  LDSM.16.MT88.4 R72, [R216+0x7080] ;  /* 0x00708000d848783b */ /* 0x000fe20000004200 */
[----:B------:R-:W-:Y:S01]  /*146f0*/  FMNMX.FTZ R12, R16, R31, !PT ;  /* 0x0000001f100c7209 */ /* 0x000fe20007810000 */
[----:B------:R-:W4:Y:S01]  /*14700*/  MUFU.TANH R17, R17 ;  /* 0x0000001100117308 */ /* 0x000f220000002400 */
[----:B------:R-:W-:Y:S01]  /*14710*/  FSEL R237, R237, -INF , P0 ;  /* 0xff800000eded7808 */ /* 0x000fe20000000000 */
[----:B------:R-:W-:Y:S01]  /*14720*/  LDSM.16.MT88.4 R80, [R214+0x7080] ;  /* 0x00708000d650783b */ /* 0x000fe20000004200 */
[----:B------:R-:W-:-:S02]  /*14730*/  ISETP.GT.AND P0, PT, R18, 0x28, PT ;  /* 0x000000281200780c */ /* 0x000fc40003f04270 */
[----:B------:R-:W-:Y:S01]  /*14740*/  FSEL R199, R199, -INF , P1 ;  /* 0xff800000c7c77808 */ /* 0x000fe20000800000 */
[----:B------:R-:W-:Y:S01]  /*14750*/  LDSM.16.MT88.4 R88, [R213+0x7080] ;  /* 0x00708000d558783b */ /* 0x000fe20000004200 */
[----:B------:R-:W-:Y:S01]  /*14760*/  FMNMX.FTZ R12, R29, R12, !PT ;  /* 0x0000000c1d0c7209 */ /* 0x000fe20007810000 */
[----:B------:R-:W5:Y:S01]  /*14770*/  MUFU.TANH R183, R34 ;  /* 0x0000002200b77308 */ /* 0x000f620000002400 */
[----:B------:R-:W-:Y:S01]  /*14780*/  ISETP.GT.AND P1, PT, R18, 0x29, PT ;  /* 0x000000291200780c */ /* 0x000fe20003f24270 */
[----:B------:R-:W-:Y:S01]  /*14790*/  LDSM.16.MT88.4 R96, [R212+0x7080] ;  /* 0x00708000d460783b */ /* 0x000fe20000004200 */
[----:B------:R-:W-:Y:S02]  /*147a0*/  FSEL R227, R227, -INF , P0 ;  /* 0xff800000e3e37808 */ /* 0x000fe40000000000 */
[----:B------:R-:W-:Y:S01]  /*147b0*/  FMNMX.FTZ R12, R27, R12, !PT ;  /* 0x0000000c1b0c7209 */ /* 0x000fe20007810000 */
[----:B------:R-:W-:Y:S01]  /*147c0*/  LDSM.16.MT88.4 R104, [R216+0x8880] ;  /* 0x00888000d868783b */ /* 0x000fe20000004200 */
[C---:B------:R-:W-:Y:S01]  /*147d0*/  ISETP.GT.AND P0, PT, R0.reuse, RZ, PT ;  /* 0x000000ff0000720c */ /* 0x040fe20003f04270 */
[----:B------:R-:W1:Y:S01]  /*147e0*/  MUFU.TANH R181, R35 ;  /* 0x0000002300b57308 */ /* 0x000e620000002400 */
[----:B------:R-:W-:Y:S01]  /*147f0*/  FSEL R235, R235, -INF , P1 ;  /* 0xff800000ebeb7808 */ /* 0x000fe20000800000 */
[----:B------:R-:W-:Y:S01]  /*14800*/  LDSM.16.MT88.4 R112, [R214+0x8880] ;  /* 0x00888000d670783b */ /* 0x000fe20000004200 */
[----:B------:R-:W-:-:S02]  /*14810*/  ISETP.GT.AND P1, PT, R0, 0x1, PT ;  /* 0x000000010000780c */ /* 0x000fc40003f24270 */
[----:B------:R-:W-:Y:S01]  /*14820*/  FMNMX.FTZ R12, R21, R12, !PT ;  /* 0x0000000c150c7209 */ /* 0x000fe20007810000 */
[----:B------:R-:W-:Y:S01]  /*14830*/  LDSM.16.MT88.4 R120, [R213+0x8880] ;  /* 0x00888000d578783b */ /* 0x000fe20000004200 */
[----:B------:R-:W-:Y:S01]  /*14840*/  FSEL R8, R8, -INF , P0 ;  /* 0xff80000008087808 */ /* 0x000fe20000000000 */
[----:B------:R-:W3:Y:S01]  /*14850*/  MUFU.TANH R179, R62 ;  /* 0x0000003e00b37308 */ /* 0x000ee20000002400 */
[----:B------:R-:W-:Y:S01]  /*14860*/  ISETP.GT.AND P0, PT, R0, 0x8, PT ;  /* 0x000000080000780c */ /* 0x000fe20003f04270 */
[----:B------:R-:W-:Y:S01]  /*14870*/  LDSM.16.MT88.4 R172, [R212+0x4880] ;  /* 0x00488000d4ac783b */ /* 0x000fe20000004200 */
[----:B------:R-:W-:Y:S02]  /*14880*/  FSEL R33, R10, -INF , P1 ;  /* 0xff8000000a217808 */ /* 0x000fe40000800000 */
[----:B------:R-:W-:Y:S01]  /*14890*/  FMNMX.FTZ R10, R15, R12, !PT ;  /* 0x0000000c0f0a7209 */ /* 0x000fe20007810000 */
[----:B------:R-:W-:Y:S01]  /*148a0*/  LDSM.16.MT88.4 R168, [R216+0x6080] ;  /* 0x00608000d8a8783b */ /* 0x000fe20000004200 */
[----:B------:R-:W-:Y:S01]  /*148b0*/  ISETP.GT.AND P1, PT, R0, 0x9, PT ;  /* 0x000000090000780c */ /* 0x000fe20003f24270 */
[----:B------:R-:W3:Y:S01]  /*148c0*/  MUFU.TANH R177, R63 ;  /* 0x0000003f00b17308 */ /* 0x000ee20000002400 */
[----:B-1----:R-:W-:Y:S01]  /*148d0*/  FSEL R25, R25, -INF , P0 ;  /* 0xff80000019197808 */ /* 0x002fe20000000000 */
[----:B------:R-:W-:Y:S01]  /*148e0*/  LDSM.16.MT88.4 R164, [R213+0x6080] ;  /* 0x00608000d5a4783b */ /* 0x000fe20000004200 */
[----:B------:R-:W-:-:S02]  /*148f0*/  FMNMX.FTZ R12, R8, R33, !PT ;  /* 0x00000021080c7209 */ /* 0x000fc40007810000 */
[----:B------:R-:W-:Y:S01]  /*14900*/  ISETP.GT.AND P0, PT, R0, 0x10, PT ;  /* 0x000000100000780c */ /* 0x000fe20003f04270 */
[----:B------:R-:W-:Y:S01]  /*14910*/  LDSM.16.MT88.4 R160, [R216+0x7880] ;  /* 0x00788000d8a0783b */ /* 0x000fe20000004200 */
[----:B--2---:R-:W-:Y:S02]  /*14920*/  FSEL R23, R23, -INF , P1 ;  /* 0xff80000017177808 */ /* 0x004fe40000800000 */
[----:B------:R-:W-:Y:S02]  /*14930*/  FMNMX.FTZ R12, R25, R12, !PT ;  /* 0x0000000c190c7209 */ /* 0x000fe40007810000 */
[----:B------:R-:W-:Y:S02]  /*14940*/  FSEL R9, R6, -INF , P0 ;  /* 0xff80000006097808 */ /* 0x000fe40000000000 */
[----:B------:R-:W-:Y:S02]  /*14950*/  ISETP.GT.AND P1, PT, R0, 0x11, PT ;  /* 0x000000110000780c */ /* 0x000fe40003f24270 */
[----:B------:R-:W-:-:S02]  /*14960*/  FMNMX.FTZ R6, R23, R12, !PT ;  /* 0x0000000c17067209 */ /* 0x000fc40007810000 */
[----:B------:R-:W-:Y:S02]  /*14970*/  ISETP.GT.AND P0, PT, R0, 0x18, PT ;  /* 0x000000180000780c */ /* 0x000fe40003f04270 */
[----:B------:R-:W-:Y:S02]  /*14980*/  FSEL R13, R4, -INF , P1 ;  /* 0xff800000040d7808 */ /* 0x000fe40000800000 */
[----:B------:R-:W-:Y:S02]  /*14990*/  FMNMX.FTZ R6, R9, R6, !PT ;  /* 0x0000000609067209 */ /* 0x000fe40007810000 */
[----:B------:R-:W-:Y:S02]  /*149a0*/  FMNMX.FTZ R10, R7, R10, !PT ;  /* 0x0000000a070a7209 */ /* 0x000fe40007810000 */
[----:B------:R-:W-:Y:S02]  /*149b0*/  ISETP.GT.AND P1, PT, R0, 0x19, PT ;  /* 0x000000190000780c */ /* 0x000fe40003f24270 */
[----:B---3--:R-:W-:-:S02]  /*149c0*/  FSEL R19, R19, -INF , P0 ;  /* 0xff80000013137808 */ /* 0x008fc40000000000 */
[----:B------:R-:W-:Y:S02]  /*149d0*/  FMNMX.FTZ R6, R13, R6, !PT ;  /* 0x000000060d067209 */ /* 0x000fe40007810000 */
[----:B------:R-:W-:Y:S02]  /*149e0*/  FMNMX.FTZ R10, R11, R10, !PT ;  /* 0x0000000a0b0a7209 */ /* 0x000fe40007810000 */
[----:B------:R-:W-:Y:S02]  /*149f0*/  ISETP.GT.AND P0, PT, R0, 0x20, PT ;  /* 0x000000200000780c */ /* 0x000fe40003f04270 */
[----:B----4-:R-:W-:Y:S02]  /*14a00*/  FSEL R17, R17, -INF , P1 ;  /* 0xff80000011117808 */ /* 0x010fe40000800000 */
[----:B------:R-:W-:Y:S02]  /*14a10*/  FMNMX.FTZ R6, R19, R6, !PT ;  /* 0x0000000613067209 */ /* 0x000fe40007810000 */
[----:B------:R-:W-:-:S02]  /*14a20*/  FMNMX.FTZ R10, R237, R10, !PT ;  /* 0x0000000aed0a7209 */ /* 0x000fc40007810000 */
[C---:B------:R-:W-:Y:S02]  /*14a30*/  ISETP.GT.AND P2, PT, R0.reuse, 0x21, PT ;  /* 0x000000210000780c */ /* 0x040fe40003f44270 */
[----:B-----5:R-:W-:Y:S02]  /*14a40*/  FSEL R183, R183, -INF , P0 ;  /* 0xff800000b7b77808 */ /* 0x020fe40000000000 */
        /* <DEDUP_REMOVED lines=8> */
[----:B------:R-:W-:Y:S02]  /*14ad0*/  FMNMX.FTZ R6, R181, R6, !PT ;  /* 0x00000006b5067209 */ /* 0x000fe40007810000 */
[----:B------:R-:W-:-:S02]  /*14ae0*/  FMNMX.FTZ R4, R235, R4, !PT ;  /* 0x00000004eb047209 */ /* 0x000fc40007810000 */
[----:B------:R-:W-:Y:S02]  /*14af0*/  FSEL R177, R177, -INF , P0 ;  /* 0xff800000b1b17808 */ /* 0x000fe40000000000 */
[----:B------:R-:W-:Y:S01]  /*14b00*/  FMNMX.FTZ R6, R179, R6, !PT ;  /* 0x00000006b3067209 */ /* 0x000fe20007810000 */
[----:B------:R-:W1:Y:S01]  /*14b10*/  SHFL.BFLY PT, R35, R4, 0x2, 0x1f ;  /* 0x0c401f0004237f89 */ /* 0x000e6200000e0000 */
[----:B------:R-:W-:Y:S02]  /*14b20*/  IMNMX R236, RZ, UR4, !PT ;  /* 0x00000004ffec7c17 */ /* 0x000fe4000f800200 */
        /* <DEDUP_REMOVED lines=8> */
[----:B------:R-:W-:Y:S01]  /*14bb0*/  FMUL.FTZ R178, R0, c[0x0][0x2d0] ;  /* 0x0000b40000b27a20 */ /* 0x000fe20000410000 */
[----:B--2---:R-:W-:-:S04]  /*14bc0*/  FMNMX.FTZ R159, R4, R159, !PT ;  /* 0x0000009f049f7209 */ /* 0x004fc80007810000 */
[----:B------:R-:W-:Y:S02]  /*14bd0*/  FSEL R178, R178, RZ, P0 ;  /* 0x000000ffb2b27208 */ /* 0x000fe40000000000 */
[C---:B------:R-:W-:Y:S01]  /*14be0*/  FSETP.NEU.FTZ.AND P0, PT, R159.reuse, -INF , PT ;  /* 0xff8000009f00780b */ /* 0x040fe20003f1d000 */
[----:B------:R-:W-:Y:S02]  /*14bf0*/  FMUL.FTZ R176, R159, c[0x0][0x2d0] ;  /* 0x0000b4009fb07a20 */ /* 0x000fe40000410000 */
[--C-:B------:R-:W-:Y:S02]  /*14c00*/  FFMA.FTZ R185, R16, c[0x0][0x2d0], -R178.reuse ;  /* 0x0000b40010b97a23 */ /* 0x100fe400000108b2 */
[--C-:B------:R-:W-:Y:S01]  /*14c10*/  FFMA.FTZ R158, R31, c[0x0][0x2d0], -R178.reuse ;  /* 0x0000b4001f9e7a23 */ /* 0x100fe200000108b2 */
[----:B------:R-:W-:Y:S01]  /*14c20*/  FSEL R176, R176, RZ, P0 ;  /* 0x000000ffb0b07208 */ /* 0x000fe20000000000 */
[--C-:B------:R-:W-:Y:S01]  /*14c30*/  FFMA.FTZ R157, R29, c[0x0][0x2d0], -R178.reuse ;  /* 0x0000b4001d9d7a23 */ /* 0x100fe200000108b2 */
[----:B------:R-:W-:Y:S01]  /*14c40*/  ISETP.LE.AND P0, PT, R236, UR13, PT ;  /* 0x0000000dec007c0c */ /* 0x000fe2000bf03270 */
[----:B------:R-:W-:Y:S01]  /*14c50*/  FFMA.FTZ R156, R27, c[0x0][0x2d0], -R178 ;  /* 0x0000b4001b9c7a23 */ /* 0x000fe200000108b2 */
[----:B------:R-:W-:Y:S01]  /*14c60*/  MUFU.EX2 R185, R185 ;  /* 0x000000b900b97308 */ /* 0x000fe20000000800 */
[----:B------:R-:W-:-:S02]  /*14c70*/  FFMA.FTZ R187, R8, c[0x0][0x2d0], -R176 ;  /* 0x0000b40008bb7a23 */ /* 0x000fc400000108b0 */
[--C-:B------:R-:W-:Y:S02]  /*14c80*/  FFMA.FTZ R184, R33, c[0x0][0x2d0], -R176.reuse ;  /* 0x0000b40021b87a23 */ /* 0x100fe400000108b0 */
[--C-:B------:R-:W-:Y:S01]  /*14c90*/  FFMA.FTZ R2, R25, c[0x0][0x2d0], -R176.reuse ;  /* 0x0000b40019027a23 */ /* 0x100fe200000108b0 */
[----:B------:R-:W1:Y:S01]  /*14ca0*/  LDSM.16.MT88.4 R32, [R212+0x4080] ;  /* 0x00408000d420783b */ /* 0x000e620000004200 */
[----:B------:R-:W-:Y:S01]  /*14cb0*/  FFMA.FTZ R23, R23, c[0x0][0x2d0], -R176 ;  /* 0x0000b40017177a23 */ /* 0x000fe200000108b0 */
[----:B------:R-:W2:Y:S01]  /*14cc0*/  MUFU.EX2 R158, R158 ;  /* 0x0000009e009e7308 */ /* 0x000ea20000000800 */
[--C-:B------:R-:W-:Y:S01]  /*14cd0*/  FFMA.FTZ R186, R7, c[0x0][0x2d0], -R178.reuse ;  /* 0x0000b40007ba7a23 */ /* 0x100fe200000108b2 */
[----:B------:R-:W-:Y:S01]  /*14ce0*/  LDSM.16.MT88.4 R24, [R214+0x7880] ;  /* 0x00788000d618783b */ /* 0x000fe20000004200 */
[----:B------:R-:W-:Y:S02]  /*14cf0*/  FFMA.FTZ R189, R11, c[0x0][0x2d0], -R178 ;  /* 0x0000b4000bbd7a23 */ /* 0x000fe400000108b2 */
[----:B------:R-:W-:Y:S01]  /*14d00*/  FFMA.FTZ R192, R9, c[0x0][0x2d0], -R176 ;  /* 0x0000b40009c07a23 */ /* 0x000fe200000108b0 */
[----:B------:R-:W3:Y:S01]  /*14d10*/  LDSM.16.MT88.4 R4, [R212+0x8880] ;  /* 0x00888000d404783b */ /* 0x000ee20000004200 */
[--C-:B------:R-:W-:Y:S01]  /*14d20*/  FFMA.FTZ R188, R21, c[0x0][0x2d0], -R178.reuse ;  /* 0x0000b40015bc7a23 */ /* 0x100fe200000108b2 */
[----:B------:R-:W-:Y:S01]  /*14d30*/  MUFU.EX2 R157, R157 ;  /* 0x0000009d009d7308 */ /* 0x000fe20000000800 */
[----:B------:R-:W-:Y:S01]  /*14d40*/  FFMA.FTZ R191, R15, c[0x0][0x2d0], -R178 ;  /* 0x0000b4000fbf7a23 */ /* 0x000fe200000108b2 */
[----:B------:R-:W4:Y:S01]  /*14d50*/  LDSM.16.MT88.4 R8, [R216+0x4880] ;  /* 0x00488000d808783b */ /* 0x000f220000004200 */
[----:B------:R-:W-:-:S02]  /*14d60*/  FFMA.FTZ R195, R13, c[0x0][0x2d0], -R176 ;  /* 0x0000b4000dc37a23 */ /* 0x000fc400000108b0 */
[--C-:B------:R-:W-:Y:S01]  /*14d70*/  FFMA.FTZ R190, R19, c[0x0][0x2d0], -R176.reuse ;  /* 0x0000b40013be7a23 */ /* 0x100fe200000108b0 */
[----:B------:R-:W5:Y:S01]  /*14d80*/  LDSM.16.MT88.4 R12, [R214+0x4880] ;  /* 0x00488000d60c783b */ /* 0x000f620000004200 */
[----:B------:R-:W-:Y:S01]  /*14d90*/  FFMA.FTZ R193, R17, c[0x0][0x2d0], -R176 ;  /* 0x0000b40011c17a23 */ /* 0x000fe200000108b0 */
[----:B------:R-:W1:Y:S01]  /*14da0*/  MUFU.EX2 R156, R156 ;  /* 0x0000009c009c7308 */ /* 0x000e620000000800 */
[----:B--2---:R-:W-:Y:S01]  /*14db0*/  F2FP.BF16.PACK_AB R128, R158, R185 ;  /* 0x000000b99e80723e */ /* 0x004fe200000010ff */
[----:B------:R-:W-:Y:S01]  /*14dc0*/  LDSM.16.MT88.4 R16, [R214+0x6080] ;  /* 0x00608000d610783b */ /* 0x000fe20000004200 */
[--C-:B------:R-:W-:Y:S02]  /*14dd0*/  FFMA.FTZ R194, R237, c[0x0][0x2d0], -R178.reuse ;  /* 0x0000b400edc27a23 */ /* 0x100fe400000108b2 */
[--C-:B------:R-:W-:Y:S02]  /*14de0*/  FFMA.FTZ R234, R235, c[0x0][0x2d0], -R178.reuse ;  /* 0x0000b400ebea7a23 */ /* 0x100fe400000108b2 */
[--C-:B------:R-:W-:Y:S01]  /*14df0*/  FFMA.FTZ R199, R199, c[0x0][0x2d0], -R178.reuse ;  /* 0x0000b400c7c77a23 */ /* 0x100fe200000108b2 */
[----:B------:R-:W-:Y:S01]  /*14e00*/  MUFU.EX2 R187, R187 ;  /* 0x000000bb00bb7308 */ /* 0x000fe20000000800 */
[----:B------:R-:W-:-:S02]  /*14e10*/  FFMA.FTZ R227, R227, c[0x0][0x2d0], -R178 ;  /* 0x0000b400e3e37a23 */ /* 0x000fc400000108b2 */
[--C-:B------:R-:W-:Y:S02]  /*14e20*/  FFMA.FTZ R235, R183, c[0x0][0x2d0], -R176.reuse ;  /* 0x0000b400b7eb7a23 */ /* 0x100fe400000108b0 */
[--C-:B------:R-:W-:Y:S02]  /*14e30*/  FFMA.FTZ R238, R181, c[0x0][0x2d0], -R176.reuse ;  /* 0x0000b400b5ee7a23 */ /* 0x100fe400000108b0 */
[--C-:B------:R-:W-:Y:S01]  /*14e40*/  FFMA.FTZ R237, R179, c[0x0][0x2d0], -R176.reuse ;  /* 0x0000b400b3ed7a23 */ /* 0x100fe200000108b0 */
[----:B------:R-:W2:Y:S01]  /*14e50*/  MUFU.EX2 R184, R184 ;  /* 0x000000b800b87308 */ /* 0x000ea20000000800 */
[----:B-1----:R-:W-:Y:S01]  /*14e60*/  F2FP.BF16.PACK_AB R130, R156, R157 ;  /* 0x0000009d9c82723e */ /* 0x002fe200000010ff */
[----:B------:R-:W-:Y:S01]  /*14e70*/  FFMA.FTZ R240, R177, c[0x0][0x2d0], -R176 ;  /* 0x0000b400b1f07a23 */ /* 0x000fe200000108b0 */
[----:B------:R-:W-:Y:S01]  /*14e80*/  LDSM.16.MT88.4 R180, [R214+0x6880] ;  /* 0x00688000d6b4783b */ /* 0x000fe20000004200 */
[----:B------:R-:W-:-:S03]  /*14e90*/  FADD.FTZ R158, R185, R158 ;  /* 0x0000009eb99e7221 */ /* 0x000fc60000010000 */
[----:B------:R-:W-:Y:S01]  /*14ea0*/  LDSM.16.MT88.4 R176, [R213+0x6880] ;  /* 0x00688000d5b0783b */ /* 0x000fe20000004200 */
[----:B------:R-:W-:Y:S01]  /*14eb0*/  MUFU.EX2 R2, R2 ;  /* 0x0000000200027308 */ /* 0x000fe20000000800 */
[----:B------:R-:W-:-:S04]  /*14ec0*/  FADD.FTZ R157, R157, R158 ;  /* 0x0000009e9d9d7221 */ /* 0x000fc80000010000 */
[----:B------:R-:W-:-:S03]  /*14ed0*/  FADD.FTZ R157, R156, R157 ;  /* 0x0000009d9c9d7221 */ /* 0x000fc60000010000 */
[----:B------:R-:W1:Y:S01]  /*14ee0*/  MUFU.EX2 R3, R23 ;  /* 0x0000001700037308 */ /* 0x000e620000000800 */
[----:B--2---:R-:W-:Y:S01]  /*14ef0*/  F2FP.BF16.PACK_AB R129, R184, R187 ;  /* 0x000000bbb881723e */ /* 0x004fe200000010ff */
[----:B------:R-:W-:-:S06]  /*14f00*/  FADD.FTZ R187, R187, R184 ;  /* 0x000000b8bbbb7221 */ /* 0x000fcc0000010000 */
[----:B------:R-:W-:Y:S01]  /*14f10*/  MUFU.EX2 R188, R188 ;  /* 0x000000bc00bc7308 */ /* 0x000fe20000000800 */
[----:B-1----:R-:W-:-:S07]  /*14f20*/  F2FP.BF16.PACK_AB R131, R3, R2 ;  /* 0x000000020383723e */ /* 0x002fce00000010ff */
[----:B------:R-:W1:Y:S01]  /*14f30*/  MUFU.EX2 R191, R191 ;  /* 0x000000bf00bf7308 */ /* 0x000e620000000800 */
[----:B------:R-:W2:Y:S01]  /*14f40*/  LDSM.16.MT88.4 R20, [R213+0x4880] ;  /* 0x00488000d514783b */ /* 0x000ea20000004200 */
[----:B------:R-:W-:Y:S01]  /*14f50*/  FADD.FTZ R2, R2, R187 ;  /* 0x000000bb02027221 */ /* 0x000fe20000010000 */
[C---:B------:R-:W-:Y:S03]  /*14f60*/  HMMA.16816.F32.BF16 R152, R128.reuse, R148, RZ ;  /* 0x000000948098723c */ /* 0x040fe600000418ff */
[----:B------:R-:W-:Y:S02]  /*14f70*/  FADD.FTZ R3, R3, R2 ;  /* 0x0000000203037221 */ /* 0x000fe40000010000 */
[----:B------:R-:W-:Y:S03]  /*14f80*/  MUFU.EX2 R186, R186 ;  /* 0x000000ba00ba7308 */ /* 0x000fe60000000800 */
[C---:B------:R-:W-:Y:S05]  /*14f90*/  HMMA.16816.F32.BF16 R148, R128.reuse, R150, RZ ;  /* 0x000000968094723c */ /* 0x040fea00000418ff */
[----:B------:R-:W-:Y:S03]  /*14fa0*/  MUFU.EX2 R189, R189 ;  /* 0x000000bd00bd7308 */ /* 0x000fe60000000800 */
[C---:B------:R-:W-:Y:S05]  /*14fb0*/  HMMA.16816.F32.BF16 R144, R128.reuse, R140, RZ ;  /* 0x0000008c8090723c */ /* 0x040fea00000418ff */
[----:B------:R-:W-:Y:S03]  /*14fc0*/  MUFU.EX2 R192, R192 ;  /* 0x000000c000c07308 */ /* 0x000fe60000000800 */
[C---:B------:R-:W-:Y:S05]  /*14fd0*/  HMMA.16816.F32.BF16 R136, R128.reuse, R132, RZ ;  /* 0x000000848088723c */ /* 0x040fea00000418ff */
[----:B------:R-:W1:Y:S03]  /*14fe0*/  MUFU.EX2 R195, R195 ;  /* 0x000000c300c37308 */ /* 0x000e660000000800 */
        /* <DEDUP_REMOVED lines=39> */
[----:B------:R-:W-:Y:S01]  /*15260*/  F2FP.BF16.PACK_AB R5, R195, R192 ;  /* 0x000000c0c305723e */ /* 0x000fe200000010ff */
        /* <DEDUP_REMOVED lines=15> */
[----:B------:R-:W3:Y:S07]  /*15360*/  LDSM.16.MT88.4 R12, [R213+0x7880] ;  /* 0x00788000d50c783b */ /* 0x000eee0000004200 */
[C---:B--2---:R-:W-:Y:S08]  /*15370*/  HMMA.16816.F32.BF16 R136, R4.reuse, R20, R136 ;  /* 0x000000140488723c */ /* 0x044ff00000041888 */
[C---:B------:R-:W-:Y:S01]  /*15380*/  HMMA.16816.F32.BF16 R132, R4.reuse, R22, R132 ;  /* 0x000000160484723c */ /* 0x040fe20000041884 */
[----:B------:R-:W-:Y:S07]  /*15390*/  LDSM.16.MT88.4 R20, [R212+0x7880] ;  /* 0x00788000d414783b */ /* 0x000fee0000004200 */
[C---:B------:R-:W-:Y:S08]  /*153a0*/  HMMA.16816.F32.BF16 R44, R4.reuse, R16, R44 ;  /* 0x00000010042c723c */ /* 0x040ff0000004182c */
[C---:B-1----:R-:W-:Y:S08]  /*153b0*/  HMMA.16816.F32.BF16 R60, R4.reuse, R8, R60 ;  /* 0x00000008043c723c */ /* 0x042ff0000004183c */
[C---:B------:R-:W-:Y:S01]  /*153c0*/  HMMA.16816.F32.BF16 R64, R4.reuse, R10, R64 ;  /* 0x0000000a0440723c */ /* 0x040fe20000041840 */
[----:B------:R-:W1:Y:S07]  /*153d0*/  LDSM.16.MT88.4 R8, [R214+0x9080] ;  /* 0x00908000d608783b */ /* 0x000e6e0000004200 */
        /* <DEDUP_REMOVED lines=37> */
[----:B------:R-:W-:Y:S01]  /*15630*/  F2FP.BF16.PACK_AB R5, R238, R235 ;  /* 0x000000ebee05723e */ /* 0x000fe200000010ff */
[----:B------:R-:W-:Y:S01]  /*15640*/  FADD.FTZ R235, R235, R190 ;  /* 0x000000beebeb7221 */ /* 0x000fe20000010000 */
[----:B------:R-:W-:Y:S01]  /*15650*/  F2FP.BF16.PACK_AB R6, R234, R227 ;  /* 0x000000e3ea06723e */ /* 0x000fe200000010ff */
[----:B------:R-:W-:Y:S01]  /*15660*/  FADD.FTZ R194, R199, R194 ;  /* 0x000000c2c7c27221 */ /* 0x000fe20000010000 */
[----:B------:R-:W-:Y:S01]  /*15670*/  F2FP.BF16.PACK_AB R7, R240, R237 ;  /* 0x000000edf007723e */ /* 0x000fe200000010ff */
[----:B------:R-:W-:-:S02]  /*15680*/  FADD.FTZ R238, R238, R235 ;  /* 0x000000ebeeee7221 */ /* 0x000fc40000010000 */
[----:B------:R-:W-:Y:S02]  /*15690*/  FADD.FTZ R227, R227, R194 ;  /* 0x000000c2e3e37221 */ /* 0x000fe40000010000 */
[----:B------:R-:W-:Y:S02]  /*156a0*/  FADD.FTZ R237, R237, R238 ;  /* 0x000000eeeded7221 */ /* 0x000fe40000010000 */
[----:B-1----:R-:W-:Y:S01]  /*156b0*/  HMMA.16816.F32.BF16 R152, R4, R8, R152 ;  /* 0x000000080498723c */ /* 0x002fe20000041898 */
[----:B------:R-:W-:Y:S02]  /*156c0*/  FADD.FTZ R234, R234, R227 ;  /* 0x000000e3eaea7221 */ /* 0x000fe40000010000 */
[----:B------:R-:W-:-:S05]  /*156d0*/  FADD.FTZ R227, R240, R237 ;  /* 0x000000edf0e37221 */ /* 0x000fca0000010000 */
        /* <DEDUP_REMOVED lines=37> */
[----:B------:R-:W-:Y:S01]  /*15930*/  PLOP3.LUT P0, PT, PT, PT, UP2, 0x80, 0x0 ;  /* 0x000000000000781c */ /* 0x000fe20003f0f028 */
[----:B------:R-:W-:Y:S01]  /*15940*/  IMAD.MOV.U32 R2, RZ, RZ, R159 ;  /* 0x000000ffff027224 */ /* 0x000fe200078e009f */
[----:B------:R-:W-:Y:S01]  /*15950*/  PLOP3.LUT P1, PT, PT, PT, UP2, 0x80, 0x0 ;  /* 0x000000000000781c */ /* 0x000fe20003f2f028 */
[----:B------:R-:W-:-:S10]  /*15960*/  IMAD.MOV.U32 R3, RZ, RZ, R0 ;  /* 0x000000ffff037224 */ /* 0x000fd400078e0000 */
[----:B------:R-:W-:Y:S01]  /*15970*/  @P0 IMAD.HI.U32 R199, R197, c[0x0][0x2c8], RZ ;  /* 0x0000b200c5c70a27 */ /* 0x000fe200078e00ff */
[----:B------:R-:W-:-:S04]  /*15980*/  IADD3 RZ, P0, R228, 0xc0, RZ ;  /* 0x000000c0e4ff7810 */ /* 0x000fc80007f1e0ff */
[----:B------:R-:W-:Y:S01]  /*15990*/  @P1 SHF.R.U32.HI R199, RZ, c[0x0][0x2cc], R199 ;  /* 0x0000b300ffc71a19 */ /* 0x000fe200000116c7 */
[----:B------:R-:W-:Y:S02]  /*159a0*/  IMAD.X R235, RZ, RZ, R233, P0 ;  /* 0x000000ffffeb7224 */ /* 0x000fe400000e06e9 */
.L_x_1505:
[----:B------:R-:W-:Y:S04]  /*159b0*/  DEPBAR.LE SB0, 0x0 ;  /* 0x000080000000791a */ /* 0x000fe80000000000 */
[----:B------:R-:W-:Y:S01]  /*159c0*/  BAR.SYNC.DEFER_BLOCKING 0x0 ;  /* 0x0000000000007b1d */ /* 0x000fe20000010000 */
[----:B------:R-:W-:Y:S05]  /*159d0*/  ISETP.LE.AND P0, PT, RZ, UR13, PT ;  /* 0x0000000dff007c0c */ /* 0x000fea000bf03270 */
[----:B------:R1:W2:Y:S04]  /*159e0*/  LDSM.16.M88.4 R156, [R222] ;  /* 0x00000000de9c783b */ /* 0x0002a80000000200 */
[----:B------:R1:W3:Y:S04]  /*159f0*/  LDSM.16.M88.4 R160, [R221+0xa080] ;  /* 0x00a08000dda0783b */ /* 0x0002e80000000200 */
[----:B------:R1:W4:Y:S04]  /*15a00*/  LDSM.16.M88.4 R164, [R221+0xa880] ;  /* 0x00a88000dda4783b */ /* 0x0003280000000200 */
[----:B------:R1:W1:Y:S04]  /*15a10*/  LDSM.16.M88.4 R168, [R221+0xb080] ;  /* 0x00b08000dda8783b */ /* 0x0002680000000200 */
[----:B------:R1:W1:Y:S04]  /*15a20*/  LDSM.16.M88.4 R172, [R220] ;  /* 0x00000000dcac783b */ /* 0x0002680000000200 */
[----:B------:R1:W1:Y:S04]  /*15a30*/  LDSM.16.M88.4 R176, [R219] ;  /* 0x00000000dbb0783b */ /* 0x0002680000000200 */
[----:B------:R1:W1:Y:S04]  /*15a40*/  LDSM.16.M88.4 R180, [R211] ;  /* 0x00000000d3b4783b */ /* 0x0002680000000200 */
[----:B------:R1:W1:Y:S01]  /*15a50*/  LDSM.16.M88.4 R184, [R210] ;  /* 0x00000000d2b8783b */ /* 0x0002620000000200 */
[----:B------:R-:W-:-:S05]  /*15a60*/  @!P0 BRA `(.L_x_1503) ;  /* 0x000003f000008947 */ /* 0x000fca0003800000 */
[----:B------:R-:W-:Y:S01]  /*15a70*/  IADD3 R6, P0, R224, 0x40, RZ ;  /* 0x00000040e0067810 */ /* 0x000fe20007f1e0ff */
[----:B------:R-:W-:Y:S01]  /*15a80*/  USHF.R.S32.HI UR6, URZ, 0x1f, UR13 ;  /* 0x0000001f3f067899 */ /* 0x000fe2000801140d */
[----:B------:R-:W-:Y:S01]  /*15a90*/  @!P3 IMAD.MOV.U32 R0, RZ, RZ, c[0x0][0x208] ;  /* 0x00008200ff00b624 */ /* 0x000fe200078e00ff */
[----:B------:R-:W-:Y:S01]  /*15aa0*/  ULDC.64 UR4, c[0x0][0x208] ;  /* 0x0000820000047ab9 */ /* 0x000fe20000000a00 */
[----:B------:R-:W-:Y:S01]  /*15ab0*/  @!P3 IMAD.MOV.U32 R13, RZ, RZ, c[0x0][0x20c] ;  /* 0x00008300ff0db624 */ /* 0x000fe200078e00ff */
[----:B------:R-:W-:Y:S01]  /*15ac0*/  UIMAD UR6, UR6, UR4, URZ ;  /* 0x00000004060672a4 */ /* 0x000fe2000f8e023f */
[----:B------:R-:W-:Y:S01]  /*15ad0*/  IMAD.X R4, RZ, RZ, R231, P0 ;  /* 0x000000ffff047224 */ /* 0x000fe200000e06e7 */
[----:B------:R-:W-:Y:S02]  /*15ae0*/  UIMAD.WIDE.U32 UR10, UR13, UR4, URZ ;  /* 0x000000040d0a72a5 */ /* 0x000fe4000f8e003f */
[----:B------:R-:W-:Y:S04]  /*15af0*/  UIMAD UR6, UR13, UR5, UR6 ;  /* 0x000000050d0672a4 */ /* 0x000fe8000f8e0206 */
[----:B------:R-:W-:Y:S02]  /*15b00*/  UIADD3 UR4, UR11, UR6, URZ ;  /* 0x000000060b047290 */ /* 0x000fe4000fffe03f */
[----:B------:R-:W-:Y:S02]  /*15b10*/  UIMAD.WIDE.U32 UR10, UR10, 0x30, URZ ;  /* 0x000000300a0a78a5 */ /* 0x000fe4000f8e003f */
[----:B------:R-:W-:Y:S04]  /*15b20*/  UIMAD UR4, UR4, 0x30, URZ ;  /* 0x00000030040478a4 */ /* 0x000fe8000f8e023f */
[----:B------:R-:W-:Y:S01]  /*15b30*/  @!P3 LEA R15, P1, R0, UR10, 0x5 ;  /* 0x0000000a000fbc11 */ /* 0x000fe2000f8228ff */
[----:B------:R-:W-:Y:S01]  /*15b40*/  UIADD3 UR4, UR11, UR4, URZ ;  /* 0x000000040b047290 */ /* 0x000fe2000fffe03f */
[----:B------:R-:W-:Y:S02]  /*15b50*/  IADD3 R8, P2, R224, UR10, RZ ;  /* 0x0000000ae0087c10 */ /* 0x000fe4000ff5e0ff */
[----:B------:R-:W-:Y:S03]  /*15b60*/  IADD3 R7, P0, R6, UR10, RZ ;  /* 0x0000000a06077c10 */ /* 0x000fe6000ff1e0ff */
[----:B------:R-:W-:Y:S02]  /*15b70*/  @!P3 LEA.HI.X R13, R0, UR4, R13, 0x5, P1 ;  /* 0x00000004000dbc11 */ /* 0x000fe400088f2c0d */
[----:B------:R-:W-:Y:S02]  /*15b80*/  IADD3.X R5, R231, UR4, RZ, P2, !PT ;  /* 0x00000004e7057c10 */ /* 0x000fe400097fe4ff */
[----:B------:R-:W-:Y:S02]  /*15b90*/  LEA R22, P1, R8, c[0x0][0x1f8], 0x1 ;  /* 0x00007e0008167a11 */ /* 0x000fe400078208ff */
[----:B------:R-:W-:Y:S02]  /*15ba0*/  IADD3.X R0, R4, UR4, RZ, P0, !PT ;  /* 0x0000000404007c10 */ /* 0x000fe400087fe4ff */
[C---:B------:R-:W-:Y:S02]  /*15bb0*/  LEA R20, P0, R7.reuse, c[0x0][0x1f8], 0x1 ;  /* 0x00007e0007147a11 */ /* 0x040fe400078008ff */
[----:B------:R-:W-:Y:S02]  /*15bc0*/  LEA.HI.X R23, R8, c[0x0][0x1fc], R5, 0x1, P1 ;  /* 0x00007f0008177a11 */ /* 0x000fe400008f0c05 */
[C---:B------:R-:W-:Y:S02]  /*15bd0*/  IADD3 R5, P1, R224.reuse, 0x80, RZ ;  /* 0x00000080e0057810 */ /* 0x040fe40007f3e0ff */
[----:B------:R-:W-:Y:S02]  /*15be0*/  LEA.HI.X R21, R7, c[0x0][0x1fc], R0, 0x1, P0 ;  /* 0x00007f0007157a11 */ /* 0x000fe400000f0c00 */
[----:B------:R-:W-:Y:S01]  /*15bf0*/  IADD3 R8, P0, R224, 0xc0, RZ ;  /* 0x000000c0e0087810 */ /* 0x000fe20007f1e0ff */
[--C-:B------:R-:W-:Y:S01]  /*15c00*/  IMAD.X R0, RZ, RZ, R231.reuse, P1 ;  /* 0x000000ffff007224 */ /* 0x100fe200008e06e7 */
[----:B------:R-:W-:Y:S02]  /*15c10*/  IADD3 R10, P1, R5, UR10, RZ ;  /* 0x0000000a050a7c10 */ /* 0x000fe4000ff3e0ff */
[----:B------:R-:W-:Y:S01]  /*15c20*/  @!P3 IADD3 R6, P2, R15, R6, RZ ;  /* 0x000000060f06b210 */ /* 0x000fe20007f5e0ff */
[----:B------:R-:W-:Y:S01]  /*15c30*/  IMAD.X R7, RZ, RZ, R231, P0 ;  /* 0x000000ffff077224 */ /* 0x000fe200000e06e7 */
[----:B------:R-:W-:Y:S02]  /*15c40*/  IADD3 R12, P0, R8, UR10, RZ ;  /* 0x0000000a080c7c10 */ /* 0x000fe4000ff1e0ff */
[----:B------:R-:W-:Y:S02]  /*15c50*/  IADD3.X R9, R0, UR4, RZ, P1, !PT ;  /* 0x0000000400097c10 */ /* 0x000fe40008ffe4ff */
[----:B------:R-:W-:Y:S02]  /*15c60*/  LEA R18, P1, R10, c[0x0][0x1f8], 0x1 ;  /* 0x00007e000a127a11 */ /* 0x000fe400078208ff */
[----:B------:R-:W-:Y:S02]  /*15c70*/  IADD3.X R11, R7, UR4, RZ, P0, !PT ;  /* 0x00000004070b7c10 */ /* 0x000fe400087fe4ff */
[----:B------:R-:W-:Y:S02]  /*15c80*/  LEA R16, P0, R12, c[0x0][0x1f8], 0x1 ;  /* 0x00007e000c107a11 */ /* 0x000fe400078008ff */
[----:B------:R-:W-:Y:S01]  /*15c90*/  LEA.HI.X R19, R10, c[0x0][0x1fc], R9, 0x1, P1 ;  /* 0x00007f000a137a11 */ /* 0x000fe200008f0c09 */
[----:B------:R-:W-:Y:S01]  /*15ca0*/  @!P3 IMAD.X R9, R13, 0x1, R4, P2 ;  /* 0x000000010d09b824 */ /* 0x000fe200010e0604 */
[----:B------:R-:W-:Y:S02]  /*15cb0*/  LEA.HI.X R17, R12, c[0x0][0x1fc], R11, 0x1, P0 ;  /* 0x00007f000c117a11 */ /* 0x000fe400000f0c0b */
[C---:B------:R-:W-:Y:S02]  /*15cc0*/  @!P3 IADD3 R5, P1, R15.reuse, R5, RZ ;  /* 0x000000050f05b210 */ /* 0x040fe40007f3e0ff */
[C---:B------:R-:W-:Y:S02]  /*15cd0*/  @!P3 IADD3 R8, P0, R15.reuse, R8, RZ ;  /* 0x000000080f08b210 */ /* 0x040fe40007f1e0ff */
[----:B------:R-:W-:Y:S01]  /*15ce0*/  @!P3 IADD3 R15, P2, R15, R224, RZ ;  /* 0x000000e00f0fb210 */ /* 0x000fe20007f5e0ff */
[C---:B------:R-:W-:Y:S02]  /*15cf0*/  @!P3 IMAD.X R0, R13.reuse, 0x1, R0, P1 ;  /* 0x000000010d00b824 */ /* 0x040fe400008e0600 */
[----:B------:R-:W-:Y:S01]  /*15d00*/  @!P3 IMAD.X R7, R13, 0x1, R7, P0 ;  /* 0x000000010d07b824 */ /* 0x000fe200000e0607 */
[----:B------:R-:W-:Y:S01]  /*15d10*/  @!P3 LEA R10, P1, R15, c[0x0][0x1f8], 0x1 ;  /* 0x00007e000f0aba11 */ /* 0x000fe200078208ff */
[----:B------:R-:W-:Y:S01]  /*15d20*/  @!P3 IMAD.X R4, R13, 0x1, R231, P2 ;  /* 0x000000010d04b824 */ /* 0x000fe200010e06e7 */
[----:B------:R-:W-:Y:S02]  /*15d30*/  LOP3.LUT P2, RZ, R223, 0x1, RZ, 0xc0, !PT ;  /* 0x00000001dfff7812 */ /* 0x000fe4000784c0ff */
[C---:B------:R-:W-:Y:S02]  /*15d40*/  @!P3 LEA R12, P0, R6.reuse, c[0x0][0x1f8], 0x1 ;  /* 0x00007e00060cba11 */ /* 0x040fe400078008ff */
[----:B------:R-:W-:Y:S02]  /*15d50*/  @!P3 LEA.HI.X R11, R15, c[0x0][0x1fc], R4, 0x1, P1 ;  /* 0x00007f000f0bba11 */ /* 0x000fe400008f0c04 */
[----:B------:R-:W-:Y:S02]  /*15d60*/  @!P3 LEA.HI.X R13, R6, c[0x0][0x1fc], R9, 0x1, P0 ;  /* 0x00007f00060dba11 */ /* 0x000fe400000f0c09 */
[C---:B------:R-:W-:Y:S02]  /*15d70*/  @!P3 LEA R14, P1, R5.reuse, c[0x0][0x1f8], 0x1 ;  /* 0x00007e00050eba11 */ /* 0x040fe400078208ff */
[C---:B------:R-:W-:Y:S02]  /*15d80*/  @!P3 LEA R4, P0, R8.reuse, c[0x0][0x1f8], 0x1 ;  /* 0x00007e000804ba11 */ /* 0x040fe400078008ff */
[----:B------:R-:W-:Y:S01]  /*15d90*/  @!P3 LEA.HI.X R15, R5, c[0x0][0x1fc], R0, 0x1, P1 ;  /* 0x00007f00050fba11 */ /* 0x000fe200008f0c00 */
[----:B------:R-:W-:Y:S01]  /*15da0*/  @!PT LDS RZ, [RZ] ;  /* 0x00000000fffff984 */ /* 0x000fe20000000800 */
[----:B------:R-:W-:Y:S01]  /*15db0*/  @!PT LDS RZ, [RZ] ;  /* 0x00000000fffff984 */ /* 0x000fe20000000800 */
[----:B------:R-:W-:Y:S01]  /*15dc0*/  @!PT LDS RZ, [RZ] ;  /* 0x00000000fffff984 */ /* 0x000fe20000000800 */
[----:B------:R4:W-:Y:S01]  /*15dd0*/  LDGSTS.E.BYPASS.LTC128B.128 [R226+0x4080], [R22.64], !P2 ;  /* 0x0408000016e27fae */ /* 0x0009e2000d101d5a */
[----:B------:R-:W-:Y:S04]  /*15de0*/  @!P3 LEA.HI.X R5, R8, c[0x0][0x1fc], R7, 0x1, P0 ;  /* 0x00007f000805ba11 */ /* 0x000fe800000f0c07 */
[----:B------:R4:W-:Y:S05]  /*15df0*/  LDGSTS.E.BYPASS.LTC128B.128 [R226+0x5880], [R20.64], !P6 ;  /* 0x0588000014e27fae */ /* 0x0009ea000f101d5a */
[----:B------:R4:W-:Y:S05]  /*15e00*/  LDGSTS.E.BYPASS.LTC128B.128 [R226+0x7080], [R18.64], !P5 ;  /* 0x0708000012e27fae */ /* 0x0009ea000e901d5a */
[----:B------:R4:W-:Y:S05]  /*15e10*/  LDGSTS.E.BYPASS.LTC128B.128 [R226+0x8880], [R16.64], !P4 ;  /* 0x0888000010e27fae */ /* 0x0009ea000e101d5a */
[----:B------:R4:W-:Y:S05]  /*15e20*/  @!P3 LDGSTS.E.BYPASS.LTC128B.128 [R226+0x5080], [R10.64], !P2 ;  /* 0x050800000ae2bfae */ /* 0x0009ea000d101d5a */
[----:B------:R4:W-:Y:S05]  /*15e30*/  @!P3 LDGSTS.E.BYPASS.LTC128B.128 [R226+0x6880], [R12.64], !P6 ;  /* 0x068800000ce2bfae */ /* 0x0009ea000f101d5a */
[----:B------:R4:W-:Y:S05]  /*15e40*/  @!P3 LDGSTS.E.BYPASS.LTC128B.128 [R226+0x8080], [R14.64], !P5 ;  /* 0x080800000ee2bfae */ /* 0x0009ea000e901d5a */
[----:B------:R4:W-:Y:S02]  /*15e50*/  @!P3 LDGSTS.E.BYPASS.LTC128B.128 [R226+0x9880], [R4.64], !P4 ;  /* 0x0988000004e2bfae */ /* 0x0009e4000e101d5a */
.L_x_1503:
[C---:B--234-:R-:W-:Y:S01]  /*15e60*/  HMMA.16816.F32.BF16 R4, R156.reuse, R160, RZ ;  /* 0x000000a09c04723c */ /* 0x05cfe200000418ff */
[----:B------:R-:W-:Y:S01]  /*15e70*/  LDSM.16.M88.4 R188, [R218] ;  /* 0x00000000dabc783b */ /* 0x000fe20000000200 */
[----:B------:R-:W-:Y:S06]  /*15e80*/  UISETP.GE.AND UP0, UPT, UR13, 0x1, UPT ;  /* 0x000000010d00788c */ /* 0x000fec000bf06270 */
[C---:B------:R-:W-:Y:S01]  /*15e90*/  HMMA.16816.F32.BF16 R8, R156.reuse, R162, RZ ;  /* 0x000000a29c08723c */ /* 0x040fe200000418ff */
[----:B------:R-:W0:Y:S01]  /*15ea0*/  LDGDEPBAR ;  /* 0x00000000000079af */ /* 0x000e220000000000 */
[----:B------:R-:W-:Y:S06]  /*15eb0*/  PLOP3.LUT P0, PT, PT, PT, UP0, 0x80, 0x0 ;  /* 0x000000000000781c */ /* 0x000fec0003f0f008 */
        /* <DEDUP_REMOVED lines=31> */
[----:B------:R-:W-:Y:S07]  /*160b0*/  LDSM.16.M88.4 R168, [R206] ;  /* 0x00000000cea8783b */ /* 0x000fee0000000200 */
[C---:B----4-:R-:W-:Y:S08]  /*160c0*/  HMMA.16816.F32.BF16 R12, R164.reuse, R172, R12 ;  /* 0x000000aca40c723c */ /* 0x050ff0000004180c */
[C---:B------:R-:W-:Y:S01]  /*160d0*/  HMMA.16816.F32.BF16 R16, R164.reuse, R174, R16 ;  /* 0x000000aea410723c */ /* 0x040fe20000041810 */
[----:B------:R-:W-:Y:S07]  /*160e0*/  LDSM.16.M88.4 R172, [R218+0x4000] ;  /* 0x00400000daac783b */ /* 0x000fee0000000200 */
        /* <DEDUP_REMOVED lines=165> */
[----:B--234-:R-:W-:Y:S01]  /*16b40*/  IADD3 R8, -R196, 0x30, RZ ;  /* 0x00000030c4087810 */ /* 0x01cfe20007ffe1ff */
[----:B------:R-:W-:Y:S01]  /*16b50*/  UIADD3 UR9, UR13, -0x1, URZ ;  /* 0xffffffff0d097890 */ /* 0x000fe2000fffe03f */
[----:B------:R-:W-:Y:S01]  /*16b60*/  IADD3 R7, P0, R228, 0x40, RZ ;  /* 0x00000040e4077810 */ /* 0x000fe20007f1e0ff */
[----:B------:R-:W-:Y:S01]  /*16b70*/  ULDC.64 UR4, c[0x0][0x1e0] ;  /* 0x0000780000047ab9 */ /* 0x000fe20000000a00 */
[----:B------:R-:W-:Y:S01]  /*16b80*/  ISETP.GE.AND P1, PT, R8, 0x1, PT ;  /* 0x000000010800780c */ /* 0x000fe20003f26270 */
[----:B------:R-:W-:Y:S02]  /*16b90*/  USHF.R.S32.HI UR6, URZ, 0x1f, UR9 ;  /* 0x0000001f3f067899 */ /* 0x000fe40008011409 */
[----:B------:R-:W-:Y:S01]  /*16ba0*/  UIMAD.WIDE.U32 UR10, UR9, UR4, URZ ;  /* 0x00000004090a72a5 */ /* 0x000fe2000f8e003f */
[--C-:B------:R-:W-:Y:S01]  /*16bb0*/  IMAD.X R4, RZ, RZ, R233.reuse, P0 ;  /* 0x000000ffff047224 */ /* 0x100fe200000e06e9 */
[C---:B------:R-:W-:Y:S01]  /*16bc0*/  IADD3 R6, P0, R228.reuse, 0x80, RZ ;  /* 0x00000080e4067810 */ /* 0x040fe20007f1e0ff */
[----:B------:R-:W-:Y:S04]  /*16bd0*/  UIMAD UR6, UR6, UR4, URZ ;  /* 0x00000004060672a4 */ /* 0x000fe8000f8e023f */
[----:B------:R-:W-:Y:S01]  /*16be0*/  UIMAD UR6, UR9, UR5, UR6 ;  /* 0x00000005090672a4 */ /* 0x000fe2000f8e0206 */
[----:B------:R-:W-:Y:S03]  /*16bf0*/  IMAD.X R5, RZ, RZ, R233, P0 ;  /* 0x000000ffff057224 */ /* 0x000fe600000e06e9 */
[----:B------:R-:W-:Y:S02]  /*16c00*/  UIADD3 UR6, UR11, UR6, URZ ;  /* 0x000000060b067290 */ /* 0x000fe4000fffe03f */
[----:B------:R-:W-:Y:S02]  /*16c10*/  UIMAD.WIDE.U32 UR10, UR10, 0x30, URZ ;  /* 0x000000300a0a78a5 */ /* 0x000fe4000f8e003f */
[----:B------:R-:W-:Y:S04]  /*16c20*/  UIMAD UR4, UR6, 0x30, URZ ;  /* 0x00000030060478a4 */ /* 0x000fe8000f8e023f */
[----:B------:R-:W-:Y:S01]  /*16c30*/  @P1 IADD3 R10, P0, R228, UR10, RZ ;  /* 0x0000000ae40a1c10 */ /* 0x000fe2000ff1e0ff */
[----:B------:R-:W-:Y:S06]  /*16c40*/  UIADD3 UR4, UR11, UR4, URZ ;  /* 0x000000040b047290 */ /* 0x000fec000fffe03f */
[----:B------:R-:W-:Y:S02]  /*16c50*/  @P1 IADD3.X R9, R233, UR4, RZ, P0, !PT ;  /* 0x00000004e9091c10 */ /* 0x000fe400087fe4ff */
[----:B------:R-:W-:Y:S04]  /*16c60*/  @P1 IADD3 R12, P0, R7, UR10, RZ ;  /* 0x0000000a070c1c10 */ /* 0x000fe8000ff1e0ff */
[----:B------:R-:W-:Y:S02]  /*16c70*/  @P1 IADD3.X R11, R4, UR4, RZ, P0, !PT ;  /* 0x00000004040b1c10 */ /* 0x000fe400087fe4ff */
[----:B------:R-:W-:Y:S04]  /*16c80*/  @P1 IADD3 R14, P0, R6, UR10, RZ ;  /* 0x0000000a060e1c10 */ /* 0x000fe8000ff1e0ff */
[----:B------:R-:W-:Y:S02]  /*16c90*/  @P1 IADD3.X R13, R5, UR4, RZ, P0, !PT ;  /* 0x00000004050d1c10 */ /* 0x000fe400087fe4ff */
[C---:B------:R-:W-:Y:S04]  /*16ca0*/  @P1 LEA R16, P0, R10.reuse, c[0x0][0x1c8], 0x1 ;  /* 0x000072000a101a11 */ /* 0x040fe800078008ff */
[----:B------:R-:W-:Y:S02]  /*16cb0*/  @P1 LEA.HI.X R17, R10, c[0x0][0x1cc], R9, 0x1, P0 ;  /* 0x000073000a111a11 */ /* 0x000fe400000f0c09 */
[----:B------:R-:W-:Y:S02]  /*16cc0*/  @P1 LEA R18, P0, R12, c[0x0][0x1c8], 0x1 ;  /* 0x000072000c121a11 */ /* 0x000fe400078008ff */
[----:B------:R-:W-:Y:S02]  /*16cd0*/  IADD3 R9, R228, 0xc0, RZ ;  /* 0x000000c0e4097810 */ /* 0x000fe40007ffe0ff */
[----:B------:R-:W-:Y:S02]  /*16ce0*/  @P1 LEA.HI.X R19, R12, c[0x0][0x1cc], R11, 0x1, P0 ;  /* 0x000073000c131a11 */ /* 0x000fe400000f0c0b */
[C---:B------:R-:W-:Y:S04]  /*16cf0*/  @P1 LEA R12, P0, R14.reuse, c[0x0][0x1c8], 0x1 ;  /* 0x000072000e0c1a11 */ /* 0x040fe800078008ff */
[----:B------:R-:W-:Y:S02]  /*16d00*/  @P1 LEA.HI.X R13, R14, c[0x0][0x1cc], R13, 0x1, P0 ;  /* 0x000073000e0d1a11 */ /* 0x000fe400000f0c0d */
[----:B------:R-:W-:Y:S04]  /*16d10*/  @P1 IADD3 R11, P0, R9, UR10, RZ ;  /* 0x0000000a090b1c10 */ /* 0x000fe8000ff1e0ff */
[----:B------:R-:W-:Y:S02]  /*16d20*/  @P1 IADD3.X R10, R235, UR4, RZ, P0, !PT ;  /* 0x00000004eb0a1c10 */ /* 0x000fe400087fe4ff */
[C---:B------:R-:W-:Y:S04]  /*16d30*/  @P1 LEA R14, P0, R11.reuse, c[0x0][0x1c8], 0x1 ;  /* 0x000072000b0e1a11 */ /* 0x040fe800078008ff */
[----:B------:R-:W-:Y:S02]  /*16d40*/  @P1 LEA.HI.X R15, R11, c[0x0][0x1cc], R10, 0x1, P0 ;  /* 0x000073000b0f1a11 */ /* 0x000fe400000f0c0a */
[----:B------:R-:W-:Y:S11]  /*16d50*/  ISETP.GE.AND P0, PT, R8, 0x21, PT ;  /* 0x000000210800780c */ /* 0x000ff60003f06270 */
[----:B------:R-:W-:Y:S02]  /*16d60*/  @!UPT UIADD3 URZ, URZ, URZ, URZ ;  /* 0x0000003f3f3ff290 */ /* 0x000fe4000fffe03f */
[----:B------:R-:W-:Y:S05]  /*16d70*/  VOTEU.ANY UP0, P0 ;  /* 0x00000000003f7886 */ /* 0x000fea0000000100 */
[----:B------:R-:W-:Y:S04]  /*16d80*/  @UP0 UIADD3 UR10, UP1, UR8, UR10, URZ ;  /* 0x0000000a080a0290 */ /* 0x000fe8000ff3e03f */
[----:B------:R-:W-:Y:S02]  /*16d90*/  @UP0 UIADD3.X UR4, UR4, UR7, URZ, UP1, !UPT ;  /* 0x0000000704040290 */ /* 0x000fe40008ffe43f */
[----:B------:R-:W-:Y:S04]  /*16da0*/  @P0 IADD3 R11, P2, R228, UR10, RZ ;  /* 0x0000000ae40b0c10 */ /* 0x000fe8000ff5e0ff */
[----:B------:R-:W-:Y:S02]  /*16db0*/  @P0 IADD3.X R8, R233, UR4, RZ, P2, !PT ;  /* 0x00000004e9080c10 */ /* 0x000fe400097fe4ff */
[C---:B------:R-:W-:Y:S04]  /*16dc0*/  @P0 LEA R10, P2, R11.reuse, c[0x0][0x1c8], 0x1 ;  /* 0x000072000b0a0a11 */ /* 0x040fe800078408ff */
[----:B------:R-:W-:Y:S02]  /*16dd0*/  @P0 LEA.HI.X R11, R11, c[0x0][0x1cc], R8, 0x1, P2 ;  /* 0x000073000b0b0a11 */ /* 0x000fe400010f0c08 */
        /* <DEDUP_REMOVED lines=12> */
[----:B------:R-:W-:Y:S11]  /*16ea0*/  LOP3.LUT P2, RZ, R223, 0x1, RZ, 0xc0, !PT ;  /* 0x00000001dfff7812 */ /* 0x000ff6000784c0ff */
[----:B------:R-:W-:Y:S02]  /*16eb0*/  @!UPT UIADD3 URZ, URZ, URZ, URZ ;  /* 0x0000003f3f3ff290 */ /* 0x000fe4000fffe03f */
[----:B------:R-:W-:Y:S01]  /*16ec0*/  @!PT LDS RZ, [RZ] ;  /* 0x00000000fffff984 */ /* 0x000fe20000000800 */
[----:B------:R-:W-:Y:S01]  /*16ed0*/  @!PT LDS RZ, [RZ] ;  /* 0x00000000fffff984 */ /* 0x000fe20000000800 */
[----:B------:R-:W-:Y:S01]  /*16ee0*/  @!PT LDS RZ, [RZ] ;  /* 0x00000000fffff984 */ /* 0x000fe20000000800 */
[----:B------:R2:W-:Y:S05]  /*16ef0*/  @P1 LDGSTS.E.BYPASS.LTC128B.128 [R226+0xa080], [R16.64], !P2 ;  /* 0x0a08000010e21fae */ /* 0x0005ea000d101d5a */
[----:B------:R2:W-:Y:S05]  /*16f00*/  @P1 LDGSTS.E.BYPASS.LTC128B.128 [R226+0xb880], [R18.64], !P6 ;  /* 0x0b88000012e21fae */ /* 0x0005ea000f101d5a */
[----:B------:R2:W-:Y:S05]  /*16f10*/  @P1 LDGSTS.E.BYPASS.LTC128B.128 [R226+0xd080], [R12.64], !P5 ;  /* 0x0d0800000ce21fae */ /* 0x0005ea000e901d5a */
[----:B------:R2:W-:Y:S05]  /*16f20*/  @P1 LDGSTS.E.BYPASS.LTC128B.128 [R226+0xe880], [R14.64], !P4 ;  /* 0x0e8800000ee21fae */ /* 0x0005ea000e101d5a */
[----:B------:R2:W-:Y:S05]  /*16f30*/  @P0 LDGSTS.E.BYPASS.LTC128B.128 [R226+0xb080], [R10.64], !P2 ;  /* 0x0b0800000ae20fae */ /* 0x0005ea000d101d5a */
[----:B------:R2:W-:Y:S05]  /*16f40*/  @P0 LDGSTS.E.BYPASS.LTC128B.128 [R226+0xc880], [R20.64], !P6 ;  /* 0x0c88000014e20fae */ /* 0x0005ea000f101d5a */
[----:B------:R2:W-:Y:S05]  /*16f50*/  @P0 LDGSTS.E.BYPASS.LTC128B.128 [R226+0xe080], [R22.64], !P5 ;  /* 0x0e08000016e20fae */ /* 0x0005ea000e901d5a */
[----:B------:R2:W-:Y:S02]  /*16f60*/  @P0 LDGSTS.E.BYPASS.LTC128B.128 [R226+0xf880], [R6.64], !P4 ;  /* 0x0f88000006e20fae */ /* 0x0005e4000e101d5a */
.L_x_1504:
[----:B--234-:R-:W-:Y:S01]  /*16f70*/  PLOP3.LUT P0, PT, PT, PT, UP2, 0x80, 0x0 ;  /* 0x000000000000781c */ /* 0x01cfe20003f0f028 */
[----:B------:R-:W-:Y:S01]  /*16f80*/  UIMAD UR4, UR13, -0x30, URZ ;  /* 0xffffffd00d0478a4 */ /* 0x000fe2000f8e023f */
[----:B------:R-:W-:Y:S01]  /*16f90*/  MOV R8, R197 ;  /* 0x000000c500087202 */ /* 0x000fe20000000f00 */
[----:B------:R-:W-:Y:S01]  /*16fa0*/  LDSM.16.MT88.4 R20, [R214+0x4080] ;  /* 0x00408000d614783b */ /* 0x000fe20000004200 */
[----:B------:R-:W-:Y:S03]  /*16fb0*/  MOV R5, UR22 ;  /* 0x0000001600057c02 */ /* 0x000fe60008000f00 */
[----:B------:R-:W-:Y:S04]  /*16fc0*/  MOV R7, UR4 ;  /* 0x0000000400077c02 */ /* 0x000fe80008000f00 */
[----:B------:R-:W-:Y:S01]  /*16fd0*/  IADD3 R6, -R198, 0x1, R7 ;  /* 0x00000001c6067810 */ /* 0x000fe20007ffe107 */
[----:B------:R-:W-:Y:S01]  /*16fe0*/  LDSM.16.MT88.4 R172, [R216+0x7880] ;  /* 0x00788000d8ac783b */ /* 0x000fe20000004200 */
[----:B------:R-:W-:Y:S02]  /*16ff0*/  @P0 MOV R8, R199 ;  /* 0x000000c700080202 */ /* 0x000fe40000000f00 */
[----:B------:R-:W-:Y:S05]  /*17000*/  IADD3 R5, -R5, UR14, R6 ;  /* 0x0000000e05057c10 */ /* 0x000fea000fffe106 */
[----:B------:R-:W-:Y:S08]  /*17010*/  SHFL.IDX PT, R4, R8, 0x1, 0x1c1f ;  /* 0x003c1f0008047f89 */ /* 0x000ff000000e0000 */
[----:B------:R-:W2:Y:S08]  /*17020*/  SHFL.IDX PT, R12, R8, RZ, 0x1c1f ;  /* 0x001c1fff080c7589 */ /* 0x000eb000000e0000 */
[----:B------:R-:W0:Y:S01]  /*17030*/  LDGDEPBAR ;  /* 0x00000000000079af */ /* 0x000e220000000000 */
[C---:B--2---:R-:W-:Y:S02]  /*17040*/  IADD3 R12, R5.reuse, R12, RZ ;  /* 0x0000000c050c7210 */ /* 0x044fe40007ffe0ff */
[----:B------:R-:W-:Y:S04]  /*17050*/  IADD3 R4, R5, R4, RZ ;  /* 0x0000000405047210 */ /* 0x000fe80007ffe0ff */
[C---:B------:R-:W-:Y:S02]  /*17060*/  ISETP.GT.AND P0, PT, R4.reuse, RZ, PT ;  /* 0x000000ff0400720c */ /* 0x040fe40003f04270 */
[----:B------:R-:W-:Y:S02]  /*17070*/  ISETP.GT.AND P1, PT, R4, 0x1, PT ;  /* 0x000000010400780c */ /* 0x000fe40003f24270 */
[----:B------:R-:W-:Y:S02]  /*17080*/  FSEL R13, R180, -INF , P0 ;  /* 0xff800000b40d7808 */ /* 0x000fe40000000000 */
[C---:B------:R-:W-:Y:S02]  /*17090*/  ISETP.GT.AND P0, PT, R4.reuse, 0x8, PT ;  /* 0x000000080400780c */ /* 0x040fe40003f04270 */
[----:B------:R-:W-:Y:S02]  /*170a0*/  FSEL R11, R181, -INF , P1 ;  /* 0xff800000b50b7808 */ /* 0x000fe40000800000 */
[----:B------:R-:W-:Y:S02]  /*170b0*/  ISETP.GT.AND P1, PT, R4, 0x10, PT ;  /* 0x000000100400780c */ /* 0x000fe40003f24270 */
[----:B------:R-:W-:Y:S02]  /*170c0*/  FMNMX.FTZ R6, R13, R2, !PT ;  /* 0x000000020d067209 */ /* 0x000fe40007810000 */
[----:B-1----:R-:W-:Y:S02]  /*170d0*/  FSEL R171, R240, -INF , P1 ;  /* 0xff800000f0ab7808 */ /* 0x002fe40000800000 */
[----:B------:R-:W-:Y:S02]  /*170e0*/  FSEL R9, R184, -INF , P0 ;  /* 0xff800000b8097808 */ /* 0x000fe40000000000 */
[----:B------:R-:W-:Y:S02]  /*170f0*/  ISETP.GT.AND P0, PT, R4, 0x11, PT ;  /* 0x000000110400780c */ /* 0x000fe40003f04270 */
[----:B------:R-:W-:Y:S02]  /*17100*/  ISETP.GT.AND P1, PT, R12, RZ, PT ;  /* 0x000000ff0c00720c */ /* 0x000fe40003f24270 */
[----:B------:R-:W-:Y:S02]  /*17110*/  FSEL R169, R187, -INF , P0 ;  /* 0xff800000bba97808 */ /* 0x000fe40000000000 */
[C---:B------:R-:W-:Y:S02]  /*17120*/  ISETP.GT.AND P2, PT, R4.reuse, 0x9, PT ;  /* 0x000000090400780c */ /* 0x040fe40003f44270 */
[----:B------:R-:W-:Y:S02]  /*17130*/  ISETP.GT.AND P0, PT, R4, 0x18, PT ;  /* 0x000000180400780c */ /* 0x000fe40003f04270 */
[----:B------:R-:W-:Y:S02]  /*17140*/  FSEL R10, R178, -INF , P1 ;  /* 0xff800000b20a7808 */ /* 0x000fe40000800000 */
[----:B------:R-:W-:Y:S02]  /*17150*/  FMNMX.FTZ R6, R11, R6, !PT ;  /* 0x000000060b067209 */ /* 0x000fe40007810000 */
[----:B------:R-:W-:Y:S02]  /*17160*/  ISETP.GT.AND P1, PT, R12, 0x1, PT ;  /* 0x000000010c00780c */ /* 0x000fe40003f24270 */
[----:B------:R-:W-:Y:S02]  /*17170*/  FSEL R167, R245, -INF , P0 ;  /* 0xff800000f5a77808 */ /* 0x000fe40000000000 */
[----:B------:R-:W-:Y:S02]  /*17180*/  FSEL R7, R186, -INF , P2 ;  /* 0xff800000ba077808 */ /* 0x000fe40001000000 */
[----:B------:R-:W-:Y:S02]  /*17190*/  ISETP.GT.AND P0, PT, R4, 0x19, PT ;  /* 0x000000190400780c */ /* 0x000fe40003f04270 */
[----:B------:R-:W-:Y:S02]  /*171a0*/  FMNMX.FTZ R6, R9, R6, !PT ;  /* 0x0000000609067209 */ /* 0x000fe40007810000 */
        /* <DEDUP_REMOVED lines=17> */
[----:B------:R-:W-:Y:S02]  /*172c0*/  FSEL R187, R247, -INF , P0 ;  /* 0xff800000f7bb7808 */ /* 0x000fe40000000000 */
[----:B------:R-:W-:Y:S02]  /*172d0*/  ISETP.GT.AND P0, PT, R4, 0x28, PT ;  /* 0x000000280400780c */ /* 0x000fe40003f04270 */
[----:B------:R-:W-:Y:S02]  /*172e0*/  FMNMX.FTZ R0, R171, R0, !PT ;  /* 0x00000000ab007209 */ /* 0x000fe40007810000 */
[----:B------:R-:W-:Y:S02]  /*172f0*/  FSEL R177, R248, -INF , P0 ;  /* 0xff800000f8b17808 */ /* 0x000fe40000000000 */
[----:B------:R-:W-:Y:S02]  /*17300*/  FSEL R168, R185, -INF , P1 ;  /* 0xff800000b9a87808 */ /* 0x000fe40000800000 */
[----:B------:R-:W-:Y:S02]  /*17310*/  FMNMX.FTZ R15, R170, R5, !PT ;  /* 0x00000005aa0f7209 */ /* 0x000fe40007810000 */
[----:B------:R-:W-:Y:S02]  /*17320*/  ISETP.GT.AND P0, PT, R4, 0x29, PT ;  /* 0x000000290400780c */ /* 0x000fe40003f04270 */
[----:B------:R-:W-:Y:S02]  /*17330*/  ISETP.GT.AND P1, PT, R12, 0x18, PT ;  /* 0x000000180c00780c */ /* 0x000fe40003f24270 */
[----:B------:R-:W-:Y:S02]  /*17340*/  FMNMX.FTZ R0, R169, R0, !PT ;  /* 0x00000000a9007209 */ /* 0x000fe40007810000 */
[----:B------:R-:W-:Y:S02]  /*17350*/  FSEL R166, R239, -INF , P1 ;  /* 0xff800000efa67808 */ /* 0x000fe40000800000 */
[----:B------:R-:W-:Y:S02]  /*17360*/  FMNMX.FTZ R15, R168, R15, !PT ;  /* 0x0000000fa80f7209 */ /* 0x000fe40007810000 */
[----:B------:R-:W-:Y:S02]  /*17370*/  FSEL R157, R246, -INF , P0 ;  /* 0xff800000f69d7808 */ /* 0x000fe40000000000 */
[----:B------:R-:W-:Y:S02]  /*17380*/  ISETP.GT.AND P0, PT, R12, 0x19, PT ;  /* 0x000000190c00780c */ /* 0x000fe40003f04270 */
[----:B------:R-:W-:Y:S02]  /*17390*/  FMNMX.FTZ R0, R167, R0, !PT ;  /* 0x00000000a7007209 */ /* 0x000fe40007810000 */
[----:B------:R-:W-:Y:S02]  /*173a0*/  FSEL R164, R237, -INF , P0 ;  /* 0xff800000eda47808 */ /* 0x000fe40000000000 */
[----:B------:R-:W-:Y:S02]  /*173b0*/  FMNMX.FTZ R15, R166, R15, !PT ;  /* 0x0000000fa60f7209 */ /* 0x000fe40007810000 */
[----:B------:R-:W-:Y:S02]  /*173c0*/  ISETP.GT.AND P1, PT, R12, 0x20, PT ;  /* 0x000000200c00780c */ /* 0x000fe40003f24270 */
[----:B------:R-:W-:Y:S02]  /*173d0*/  FMNMX.FTZ R0, R165, R0, !PT ;  /* 0x00000000a5007209 */ /* 0x000fe40007810000 */
[----:B------:R-:W-:Y:S02]  /*173e0*/  FMNMX.FTZ R15, R164, R15, !PT ;  /* 0x0000000fa40f7209 */ /* 0x000fe40007810000 */
[----:B------:R-:W-:Y:S02]  /*173f0*/  ISETP.GT.AND P0, PT, R12, 0x21, PT ;  /* 0x000000210c00780c */ /* 0x000fe40003f04270 */
[----:B------:R-:W-:Y:S02]  /*17400*/  FSEL R190, R238, -INF , P1 ;  /* 0xff800000eebe7808 */ /* 0x000fe40000800000 */
[----:B------:R-:W-:Y:S02]  /*17410*/  FMNMX.FTZ R0, R189, R0, !PT ;  /* 0x00000000bd007209 */ /* 0x000fe40007810000 */
[----:B------:R-:W-:Y:S02]  /*17420*/  ISETP.GT.AND P1, PT, R12, 0x28, PT ;  /* 0x000000280c00780c */ /* 0x000fe40003f24270 */
[----:B------:R-:W-:Y:S02]  /*17430*/  FSEL R188, R241, -INF , P0 ;  /* 0xff800000f1bc7808 */ /* 0x000fe40000000000 */
[----:B------:R-:W-:Y:S02]  /*17440*/  FMNMX.FTZ R15, R190, R15, !PT ;  /* 0x0000000fbe0f7209 */ /* 0x000fe40007810000 */
[----:B------:R-:W-:Y:S02]  /*17450*/  FMNMX.FTZ R0, R187, R0, !PT ;  /* 0x00000000bb007209 */ /* 0x000fe40007810000 */
[----:B------:R-:W-:Y:S02]  /*17460*/  ISETP.GT.AND P0, PT, R12, 0x29, PT ;  /* 0x000000290c00780c */ /* 0x000fe40003f04270 */
[----:B------:R-:W-:Y:S02]  /*17470*/  FSEL R186, R243, -INF , P1 ;  /* 0xff800000f3ba7808 */ /* 0x000fe40000800000 */
[----:B------:R-:W-:Y:S02]  /*17480*/  FMNMX.FTZ R15, R188, R15, !PT ;  /* 0x0000000fbc0f7209 */ /* 0x000fe40007810000 */
[----:B------:R-:W-:Y:S02]  /*17490*/  FMNMX.FTZ R4, R177, R0, !PT ;  /* 0x00000000b1047209 */ /* 0x000fe40007810000 */
[----:B------:R-:W-:Y:S02]  /*174a0*/  FSEL R178, R242, -INF , P0 ;  /* 0xff800000f2b27808 */ /* 0x000fe40000000000 */
[----:B------:R-:W-:Y:S02]  /*174b0*/  FMNMX.FTZ R15, R186, R15, !PT ;  /* 0x0000000fba0f7209 */ /* 0x000fe40007810000 */
[----:B------:R-:W-:Y:S02]  /*174c0*/  FMNMX.FTZ R0, R157, R4, !PT ;  /* 0x000000049d007209 */ /* 0x000fe40007810000 */
[----:B------:R-:W-:Y:S03]  /*174d0*/  FMNMX.FTZ R12, R178, R15, !PT ;  /* 0x0000000fb20c7209 */ /* 0x000fe60007810000 */
[----:B------:R-:W1:Y:S08]  /*174e0*/  SHFL.BFLY PT, R5, R0, 0x2, 0x1f ;  /* 0x0c401f0000057f89 */ /* 0x000e7000000e0000 */
[----:B------:R-:W2:Y:S01]  /*174f0*/  SHFL.BFLY PT, R15, R12, 0x2, 0x1f ;  /* 0x0c401f000c0f7f89 */ /* 0x000ea200000e0000 */
[----:B-1----:R-:W-:Y:S07]  /*17500*/  FMNMX.FTZ R5, R0, R5, !PT ;  /* 0x0000000500057209 */ /* 0x002fee0007810000 */
[----:B------:R-:W1:Y:S01]  /*17510*/  SHFL.BFLY PT, R156, R5, 0x1, 0x1f ;  /* 0x0c201f00059c7f89 */ /* 0x000e6200000e0000 */
[----:B--2---:R-:W-:Y:S07]  /*17520*/  FMNMX.FTZ R4, R12, R15, !PT ;  /* 0x0000000f0c047209 */ /* 0x004fee0007810000 */
[----:B------:R-:W2:Y:S01]  /*17530*/  SHFL.BFLY PT, R15, R4, 0x1, 0x1f ;  /* 0x0c201f00040f7f89 */ /* 0x000ea200000e0000 */
[----:B-1----:R-:W-:Y:S04]  /*17540*/  FMNMX.FTZ R156, R5, R156, !PT ;  /* 0x0000009c059c7209 */ /* 0x002fe80007810000 */
[C---:B------:R-:W-:Y:S01]  /*17550*/  FSETP.NEU.FTZ.AND P0, PT, R156.reuse, -INF , PT ;  /* 0xff8000009c00780b */ /* 0x040fe20003f1d000 */
[----:B------:R-:W-:Y:S01]  /*17560*/  FMUL.FTZ R176, R156, c[0x0][0x2d0] ;  /* 0x0000b4009cb07a20 */ /* 0x000fe20000410000 */
[----:B--2---:R-:W-:Y:S04]  /*17570*/  FMNMX.FTZ R0, R4, R15, !PT ;  /* 0x0000000f04007209 */ /* 0x004fe80007810000 */
[----:B------:R-:W-:Y:S02]  /*17580*/  FSEL R176, R176, RZ, P0 ;  /* 0x000000ffb0b07208 */ /* 0x000fe40000000000 */
[C---:B------:R-:W-:Y:S01]  /*17590*/  FSETP.NEU.FTZ.AND P1, PT, R0.reuse, -INF , PT ;  /* 0xff8000000000780b */ /* 0x040fe20003f3d000 */
[----:B------:R-:W-:Y:S01]  /*175a0*/  FMUL.FTZ R179, R0, c[0x0][0x2d0] ;  /* 0x0000b40000b37a20 */ /* 0x000fe20000410000 */
[----:B------:R-:W-:Y:S01]  /*175b0*/  FSEL R5, R156, RZ, P0 ;  /* 0x000000ff9c057208 */ /* 0x000fe20000000000 */
[----:B------:R-:W-:Y:S01]  /*175c0*/  FFMA.FTZ R181, R13, c[0x0][0x2d0], -R176 ;  /* 0x0000b4000db57a23 */ /* 0x000fe200000108b0 */
[----:B------:R-:W-:Y:S01]  /*175d0*/  FSEL R4, R0, RZ, P1 ;  /* 0x000000ff00047208 */ /* 0x000fe20000800000 */
[----:B------:R-:W1:Y:S01]  /*175e0*/  LDSM.16.MT88.4 R12, [R216+0x4080] ;  /* 0x00408000d80c783b */ /* 0x000e620000004200 */
[----:B------:R-:W-:Y:S01]  /*175f0*/  FSEL R179, R179, RZ, P1 ;  /* 0x000000ffb3b37208 */ /* 0x000fe20000800000 */
[----:B------:R-:W-:Y:S01]  /*17600*/  FADD.FTZ R5, -R5, R2 ;  /* 0x0000000205057221 */ /* 0x000fe20000010100 */
[----:B------:R-:W-:Y:S01]  /*17610*/  ISETP.LT.AND P0, PT, R236, UR13, PT ;  /* 0x0000000dec007c0c */ /* 0x000fe2000bf01270 */
[----:B------:R-:W-:Y:S01]  /*17620*/  FADD.FTZ R4, -R4, R3 ;  /* 0x0000000304047221 */ /* 0x000fe20000010100 */
[----:B------:R-:W-:Y:S01]  /*17630*/  MUFU.EX2 R181, R181 ;  /* 0x000000b500b57308 */ /* 0x000fe20000000800 */
[--C-:B------:R-:W-:Y:S01]  /*17640*/  FFMA.FTZ R180, R11, c[0x0][0x2d0], -R176.reuse ;  /* 0x0000b4000bb47a23 */ /* 0x100fe200000108b0 */
[----:B------:R-:W-:Y:S01]  /*17650*/  UIADD3 UR13, UR13, -0x1, URZ ;  /* 0xffffffff0d0d7890 */ /* 0x000fe2000fffe03f */
[--C-:B------:R-:W-:Y:S02]  /*17660*/  FFMA.FTZ R159, R9, c[0x0][0x2d0], -R176.reuse ;  /* 0x0000b400099f7a23 */ /* 0x100fe400000108b0 */
[--C-:B------:R-:W-:Y:S02]  /*17670*/  FFMA.FTZ R158, R7, c[0x0][0x2d0], -R176.reuse ;  /* 0x0000b400079e7a23 */ /* 0x100fe400000108b0 */
[--C-:B------:R-:W-:Y:S02]  /*17680*/  FFMA.FTZ R185, R10, c[0x0][0x2d0], -R179.reuse ;  /* 0x0000b4000ab97a23 */ /* 0x100fe400000108b3 */
[--C-:B------:R-:W-:Y:S01]  /*17690*/  FFMA.FTZ R184, R8, c[0x0][0x2d0], -R179.reuse ;  /* 0x0000b40008b87a23 */ /* 0x100fe200000108b3 */
[----:B------:R-:W2:Y:S01]  /*176a0*/  MUFU.EX2 R180, R180 ;  /* 0x000000b400b47308 */ /* 0x000ea20000000800 */
[--C-:B------:R-:W-:Y:S02]  /*176b0*/  FFMA.FTZ R183, R6, c[0x0][0x2d0], -R179.reuse ;  /* 0x0000b40006b77a23 */ /* 0x100fe400000108b3 */
[--C-:B------:R-:W-:Y:S02]  /*176c0*/  FFMA.FTZ R182, R182, c[0x0][0x2d0], -R179.reuse ;  /* 0x0000b400b6b67a23 */ /* 0x100fe400000108b3 */
[----:B------:R-:W-:Y:S02]  /*176d0*/  FMUL.FTZ R3, R4, c[0x0][0x2d0] ;  /* 0x0000b40004037a20 */ /* 0x000fe40000410000 */
[----:B------:R-:W-:Y:S02]  /*176e0*/  FMUL.FTZ R2, R5, c[0x0][0x2d0] ;  /* 0x0000b40005027a20 */ /* 0x000fe40000410000 */
[--C-:B------:R-:W-:Y:S01]  /*176f0*/  FFMA.FTZ R191, R170, c[0x0][0x2d0], -R179.reuse ;  /* 0x0000b400aabf7a23 */ /* 0x100fe200000108b3 */
[----:B------:R-:W-:Y:S01]  /*17700*/  MUFU.EX2 R159, R159 ;  /* 0x0000009f009f7308 */ /* 0x000fe20000000800 */
[--C-:B------:R-:W-:Y:S02]  /*17710*/  FFMA.FTZ R192, R168, c[0x0][0x2d0], -R179.reuse ;  /* 0x0000b400a8c07a23 */ /* 0x100fe400000108b3 */
[--C-:B------:R-:W-:Y:S02]  /*17720*/  FFMA.FTZ R193, R171, c[0x0][0x2d0], -R176.reuse ;  /* 0x0000b400abc17a23 */ /* 0x100fe400000108b0 */
[--C-:B------:R-:W-:Y:S02]  /*17730*/  FFMA.FTZ R194, R169, c[0x0][0x2d0], -R176.reuse ;  /* 0x0000b400a9c27a23 */ /* 0x100fe400000108b0 */
[----:B------:R-:W-:Y:S01]  /*17740*/  LDSM.16.MT88.4 R168, [R212+0x6080] ;  /* 0x00608000d4a8783b */ /* 0x000fe20000004200 */
[--C-:B------:R-:W-:Y:S02]  /*17750*/  FFMA.FTZ R238, R166, c[0x0][0x2d0], -R179.reuse ;  /* 0x0000b400a6ee7a23 */ /* 0x100fe400000108b3 */
[----:B------:R-:W3:Y:S01]  /*17760*/  MUFU.EX2 R158, R158 ;  /* 0x0000009e009e7308 */ /* 0x000ee20000000800 */
[--C-:B------:R-:W-:Y:S02]  /*17770*/  FFMA.FTZ R195, R164, c[0x0][0x2d0], -R179.reuse ;  /* 0x0000b400a4c37a23 */ /* 0x100fe400000108b3 */
[--C-:B------:R-:W-:Y:S01]  /*17780*/  FFMA.FTZ R237, R167, c[0x0][0x2d0], -R176.reuse ;  /* 0x0000b400a7ed7a23 */ /* 0x100fe200000108b0 */
[----:B--2---:R-:W-:Y:S01]  /*17790*/  F2FP.BF16.PACK_AB R161, R180, R181 ;  /* 0x000000b5b4a1723e */ /* 0x004fe200000010ff */
[--C-:B------:R-:W-:Y:S02]  /*177a0*/  FFMA.FTZ R240, R165, c[0x0][0x2d0], -R176.reuse ;  /* 0x0000b400a5f07a23 */ /* 0x100fe400000108b0 */
[----:B------:R-:W-:Y:S01]  /*177b0*/  LDSM.16.MT88.4 R164, [R216+0x6080] ;  /* 0x00608000d8a4783b */ /* 0x000fe20000004200 */
[--C-:B------:R-:W-:Y:S02]  /*177c0*/  FFMA.FTZ R241, R177, c[0x0][0x2d0], -R176.reuse ;  /* 0x0000b400b1f17a23 */ /* 0x100fe400000108b0 */
[----:B------:R-:W-:Y:S01]  /*177d0*/  MUFU.EX2 R185, R185 ;  /* 0x000000b900b97308 */ /* 0x000fe20000000800 */
[--C-:B------:R-:W-:Y:S02]  /*177e0*/  FFMA.FTZ R190, R190, c[0x0][0x2d0], -R179.reuse ;  /* 0x0000b400bebe7a23 */ /* 0x100fe400000108b3 */
[--C-:B------:R-:W-:Y:S02]  /*177f0*/  FFMA.FTZ R239, R188, c[0x0][0x2d0], -R179.reuse ;  /* 0x0000b400bcef7a23 */ /* 0x100fe400000108b3 */
[--C-:B------:R-:W-:Y:S02]  /*17800*/  FFMA.FTZ R188, R189, c[0x0][0x2d0], -R176.reuse ;  /* 0x0000b400bdbc7a23 */ /* 0x100fe400000108b0 */
[--C-:B------:R-:W-:Y:S02]  /*17810*/  FFMA.FTZ R187, R187, c[0x0][0x2d0], -R176.reuse ;  /* 0x0000b400bbbb7a23 */ /* 0x100fe400000108b0 */
[----:B------:R-:W-:Y:S01]  /*17820*/  FFMA.FTZ R176, R157, c[0x0][0x2d0], -R176 ;  /* 0x0000b4009db07a23 */ /* 0x000fe200000108b0 */
[----:B------:R-:W2:Y:S01]  /*17830*/  MUFU.EX2 R184, R184 ;  /* 0x000000b800b87308 */ /* 0x000ea20000000800 */
[--C-:B------:R-:W-:Y:S02]  /*17840*/  FFMA.FTZ R186, R186, c[0x0][0x2d0], -R179.reuse ;  /* 0x0000b400baba7a23 */ /* 0x100fe400000108b3 */
[----:B------:R-:W-:Y:S01]  /*17850*/  FFMA.FTZ R179, R178, c[0x0][0x2d0], -R179 ;  /* 0x0000b400b2b37a23 */ /* 0x000fe200000108b3 */
[----:B---3--:R-:W-:Y:S06]  /*17860*/  F2FP.BF16.PACK_AB R163, R158, R159 ;  /* 0x0000009f9ea3723e */ /* 0x008fec00000010ff */
[----:B------:R-:W-:Y:S10]  /*17870*/  MUFU.EX2 R183, R183 ;  /* 0x000000b700b77308 */ /* 0x000ff40000000800 */
[----:B------:R-:W3:Y:S01]  /*17880*/  MUFU.EX2 R182, R182 ;  /* 0x000000b600b67308 */ /* 0x000ee20000000800 */
[----:B--2---:R-:W-:Y:S09]  /*17890*/  F2FP.BF16.PACK_AB R160, R184, R185 ;  /* 0x000000b9b8a0723e */ /* 0x004ff200000010ff */
[----:B------:R-:W2:Y:S10]  /*178a0*/  MUFU.EX2 R3, R3 ;  /* 0x0000000300037308 */ /* 0x000eb40000000800 */
[----:B------:R-:W4:Y:S01]  /*178b0*/  MUFU.EX2 R2, R2 ;  /* 0x0000000200027308 */ /* 0x000f220000000800 */
[----:B---3--:R-:W-:Y:S09]  /*178c0*/  F2FP.BF16.PACK_AB R162, R182, R183 ;  /* 0x000000b7b6a2723e */ /* 0x008ff200000010ff */
[----:B------:R-:W-:Y:S01]  /*178d0*/  MUFU.EX2 R189, R179 ;  /* 0x000000b300bd7308 */ /* 0x000fe20000000800 */
[C---:B--2---:R-:W-:Y:S02]  /*178e0*/  FMUL.FTZ R4, R3.reuse, R152 ;  /* 0x0000009803047220 */ /* 0x044fe40000410000 */
[C---:B------:R-:W-:Y:S02]  /*178f0*/  FMUL.FTZ R5, R3.reuse, R153 ;  /* 0x0000009903057220 */ /* 0x040fe40000410000 */
[C---:B------:R-:W-:Y:S02]  /*17900*/  FMUL.FTZ R8, R3.reuse, R148 ;  /* 0x0000009403087220 */ /* 0x040fe40000410000 */
[C---:B------:R-:W-:Y:S03]  /*17910*/  FMUL.FTZ R9, R3.reuse, R149 ;  /* 0x0000009503097220 */ /* 0x040fe60000410000 */
[----:B------:R2:W-:Y:S01]  /*17920*/  MUFU.EX2 R242, R176 ;  /* 0x000000b000f27308 */ /* 0x0005e20000000800 */
[C---:B------:R-:W-:Y:S02]  /*17930*/  FMUL.FTZ R16, R3.reuse, R140 ;  /* 0x0000008c03107220 */ /* 0x040fe40000410000 */
[C---:B----4-:R-:W-:Y:S02]  /*17940*/  FMUL.FTZ R6, R2.reuse, R154 ;  /* 0x0000009a02067220 */ /* 0x050fe40000410000 */
[C---:B------:R-:W-:Y:S02]  /*17950*/  FMUL.FTZ R7, R2.reuse, R155 ;  /* 0x0000009b02077220 */ /* 0x040fe40000410000 */
[----:B------:R-:W3:Y:S01]  /*17960*/  LDSM.16.MT88.4 R152, [R213+0x4080] ;  /* 0x00408000d598783b */ /* 0x000ee20000004200 */
[C---:B------:R-:W-:Y:S02]  /*17970*/  FMUL.FTZ R10, R2.reuse, R150 ;  /* 0x00000096020a7220 */ /* 0x040fe40000410000 */
[C---:B------:R-:W-:Y:S01]  /*17980*/  FMUL.FTZ R11, R2.reuse, R151 ;  /* 0x00000097020b7220 */ /* 0x040fe20000410000 */
[----:B------:R-:W-:Y:S01]  /*17990*/  MUFU.EX2 R191, R191 ;  /* 0x000000bf00bf7308 */ /* 0x000fe20000000800 */
[C---:B-1----:R-:W-:Y:S03]  /*179a0*/  HMMA.16816.F32.BF16 R4, R160.reuse, R12, R4 ;  /* 0x0000000ca004723c */ /* 0x042fe60000041804 */
[----:B------:R-:W-:Y:S02]  /*179b0*/  LDSM.16.MT88.4 R148, [R213+0x4880] ;  /* 0x00488000d594783b */ /* 0x000fe40000004200 */
[C---:B------:R-:W-:Y:S02]  /*179c0*/  FMUL.FTZ R17, R3.reuse, R141 ;  /* 0x0000008d03117220 */ /* 0x040fe40000410000 */
[C---:B------:R-:W-:Y:S01]  /*179d0*/  FMUL.FTZ R12, R3.reuse, R144 ;  /* 0x00000090030c7220 */ /* 0x040fe20000410000 */
[C---:B------:R-:W-:Y:S01]  /*179e0*/  HMMA.16816.F32.BF16 R8, R160.reuse, R14, R8 ;  /* 0x0000000ea008723c */ /* 0x040fe20000041808 */
[----:B------:R-:W1:Y:S03]  /*179f0*/  MUFU.EX2 R192, R192 ;  /* 0x000000c000c07308 */ /* 0x000e660000000800 */
[C---:B------:R-:W-:Y:S01]  /*17a00*/  FMUL.FTZ R13, R3.reuse, R145 ;  /* 0x00000091030d7220 */ /* 0x040fe20000410000 */
[----:B--2---:R-:W-:Y:S01]  /*17a10*/  LDSM.16.MT88.4 R176, [R216+0x6880] ;  /* 0x00688000d8b0783b */ /* 0x004fe20000004200 */
[C---:B------:R-:W-:Y:S02]  /*17a20*/  FMUL.FTZ R18, R2.reuse, R142 ;  /* 0x0000008e02127220 */ /* 0x040fe40000410000 */
[C---:B------:R-:W-:Y:S03]  /*17a30*/  FMUL.FTZ R14, R2.reuse, R146 ;  /* 0x00000092020e7220 */ /* 0x040fe60000410000 */
[----:B------:R-:W-:Y:S01]  /*17a40*/  MUFU.EX2 R193, R193 ;  /* 0x000000c100c17308 */ /* 0x000fe20000000800 */
[C---:B------:R-:W-:Y:S02]  /*17a50*/  FMUL.FTZ R15, R2.reuse, R147 ;  /* 0x00000093020f7220 */ /* 0x040fe40000410000 */
[----:B------:R-:W2:Y:S01]  /*17a60*/  LDSM.16.MT88.4 R144, [R212+0x4080] ;  /* 0x00408000d490783b */ /* 0x000ea20000004200 */
[C---:B------:R-:W-:Y:S02]  /*17a70*/  FMUL.FTZ R19, R2.reuse, R143 ;  /* 0x0000008f02137220 */ /* 0x040fe40000410000 */
[C---:B------:R-:W-:Y:S02]  /*17a80*/  FMUL.FTZ R24, R3.reuse, R132 ;  /* 0x0000008403187220 */ /* 0x040fe40000410000 */
[C---:B------:R-:W-:Y:S02]  /*17a90*/  HMMA.16816.F32.BF16 R12, R160.reuse, R20, R12 ;  /* 0x00000014a00c723c */ /* 0x040fe4000004180c */
[----:B------:R-:W4:Y:S01]  /*17aa0*/  MUFU.EX2 R194, R194 ;  /* 0x000000c200c27308 */ /* 0x000f220000000800 */
[----:B------:R-:W-:Y:S01]  /*17ab0*/  LDSM.16.MT88.4 R140, [R213+0x5880] ;  /* 0x00588000d58c783b */ /* 0x000fe20000004200 */
[C---:B------:R-:W-:Y:S02]  /*17ac0*/  FMUL.FTZ R25, R3.reuse, R133 ;  /* 0x0000008503197220 */ /* 0x040fe40000410000 */
[C---:B------:R-:W-:Y:S02]  /*17ad0*/  FMUL.FTZ R26, R2.reuse, R134 ;  /* 0x00000086021a7220 */ /* 0x040fe40000410000 */
[C---:B------:R-:W-:Y:S04]  /*17ae0*/  HMMA.16816.F32.BF16 R16, R160.reuse, R22, R16 ;  /* 0x00000016a010723c */ /* 0x040fe80000041810 */
[C---:B------:R-:W-:Y:S01]  /*17af0*/  FMUL.FTZ R20, R3.reuse, R136 ;  /* 0x0000008803147220 */ /* 0x040fe20000410000 */
[----:B------:R-:W-:Y:S01]  /*17b00*/  MUFU.EX2 R238, R238 ;  /* 0x000000ee00ee7308 */ /* 0x000fe20000000800 */
[C---:B------:R-:W-:Y:S02]  /*17b10*/  FMUL.FTZ R21, R3.reuse, R137 ;  /* 0x0000008903157220 */ /* 0x040fe40000410000 */
[C---:B------:R-:W-:Y:S04]  /*17b20*/  FMUL.FTZ R22, R2.reuse, R138 ;  /* 0x0000008a02167220 */ /* 0x040fe80000410000 */
[C---:B------:R-:W-:Y:S02]  /*17b30*/  FMUL.FTZ R23, R2.reuse, R139 ;  /* 0x0000008b02177220 */ /* 0x040fe40000410000 */
[----:B------:R-:W5:Y:S01]  /*17b40*/  LDSM.16.MT88.4 R136, [R216+0x5880] ;  /* 0x00588000d888783b */ /* 0x000f620000004200 */
[C---:B------:R-:W-:Y:S01]  /*17b50*/  FMUL.FTZ R27, R2.reuse, R135 ;  /* 0x00000087021b7220 */ /* 0x040fe20000410000 */
[----:B------:R-:W1:Y:S01]  /*17b60*/  MUFU.EX2 R195, R195 ;  /* 0x000000c300c37308 */ /* 0x000e620000000800 */
[C---:B------:R-:W-:Y:S02]  /*17b70*/  FMUL.FTZ R28, R3.reuse, R28 ;  /* 0x0000001c031c7220 */ /* 0x040fe40000410000 */
[C---:B---3--:R-:W-:Y:S03]  /*17b80*/  HMMA.16816.F32.BF16 R20, R160.reuse, R152, R20 ;  /* 0x00000098a014723c */ /* 0x048fe60000041814 */
[----:B------:R-:W3:Y:S01]  /*17b90*/  LDSM.16.MT88.4 R132, [R214+0x5880] ;  /* 0x00588000d684783b */ /* 0x000ee20000004200 */
[C---:B------:R-:W-:Y:S02]  /*17ba0*/  FMUL.FTZ R29, R3.reuse, R29 ;  /* 0x0000001d031d7220 */ /* 0x040fe40000410000 */
[C---:B------:R-:W-:Y:S01]  /*17bb0*/  FMUL.FTZ R30, R2.reuse, R30 ;  /* 0x0000001e021e7220 */ /* 0x040fe20000410000 */
[----:B------:R-:W-:Y:S01]  /*17bc0*/  MUFU.EX2 R237, R237 ;  /* 0x000000ed00ed7308 */ /* 0x000fe20000000800 */
[C---:B------:R-:W-:Y:S03]  /*17bd0*/  HMMA.16816.F32.BF16 R24, R160.reuse, R154, R24 ;  /* 0x0000009aa018723c */ /* 0x040fe60000041818 */
[----:B------:R-:W-:Y:S01]  /*17be0*/  LDSM.16.MT88.4 R152, [R212+0x4880] ;  /* 0x00488000d498783b */ /* 0x000fe20000004200 */
[C---:B------:R-:W-:Y:S02]  /*17bf0*/  FMUL.FTZ R31, R2.reuse, R31 ;  /* 0x0000001f021f7220 */ /* 0x040fe40000410000 */
[C---:B------:R-:W-:Y:S02]  /*17c00*/  FMUL.FTZ R32, R3.reuse, R32 ;  /* 0x0000002003207220 */ /* 0x040fe40000410000 */
[C---:B------:R-:W-:Y:S01]  /*17c10*/  FMUL.FTZ R33, R3.reuse, R33 ;  /* 0x0000002103217220 */ /* 0x040fe20000410000 */
[----:B------:R-:W1:Y:S02]  /*17c20*/  MUFU.EX2 R240, R240 ;  /* 0x000000f000f07308 */ /* 0x000e640000000800 */
[C---:B--2---:R-:W-:Y:S03]  /*17c30*/  HMMA.16816.F32.BF16 R28, R160.reuse, R144, R28 ;  /* 0x00000090a01c723c */ /* 0x044fe6000004181c */
[C---:B------:R-:W-:Y:S02]  /*17c40*/  FMUL.FTZ R34, R2.reuse, R34 ;  /* 0x0000002202227220 */ /* 0x040fe40000410000 */
[C---:B------:R-:W-:Y:S02]  /*17c50*/  FMUL.FTZ R35, R2.reuse, R35 ;  /* 0x0000002302237220 */ /* 0x040fe40000410000 */
[C---:B------:R-:W-:Y:S01]  /*17c60*/  FMUL.FTZ R36, R3.reuse, R36 ;  /* 0x0000002403247220 */ /* 0x040fe20000410000 */
[----:B------:R-:W-:Y:S01]  /*17c70*/  MUFU.EX2 R190, R190 ;  /* 0x000000be00be7308 */ /* 0x000fe20000000800 */
[C---:B------:R-:W-:Y:S03]  /*17c80*/  FMUL.FTZ R37, R3.reuse, R37 ;  /* 0x0000002503257220 */ /* 0x040fe60000410000 */
[C---:B------:R-:W-:Y:S01]  /*17c90*/  HMMA.16816.F32.BF16 R32, R160.reuse, R146, R32 ;  /* 0x00000092a020723c */ /* 0x040fe20000041820 */
[----:B------:R-:W-:Y:S02]  /*17ca0*/  LDSM.16.MT88.4 R144, [R214+0x4880] ;  /* 0x00488000d690783b */ /* 0x000fe40000004200 */
[C---:B------:R-:W-:Y:S02]  /*17cb0*/  FMUL.FTZ R38, R2.reuse, R38 ;  /* 0x0000002602267220 */ /* 0x040fe40000410000 */
[C---:B------:R-:W-:Y:S01]  /*17cc0*/  FMUL.FTZ R39, R2.reuse, R39 ;  /* 0x0000002702277220 */ /* 0x040fe20000410000 */
[----:B------:R-:W2:Y:S01]  /*17cd0*/  MUFU.EX2 R239, R239 ;  /* 0x000000ef00ef7308 */ /* 0x000ea20000000800 */
[C---:B------:R-:W-:Y:S02]  /*17ce0*/  FMUL.FTZ R40, R3.reuse, R40 ;  /* 0x0000002803287220 */ /* 0x040fe40000410000 */
[C---:B------:R-:W-:Y:S03]  /*17cf0*/  FMUL.FTZ R41, R3.reuse, R41 ;  /* 0x0000002903297220 */ /* 0x040fe60000410000 */
[C---:B-----5:R-:W-:Y:S03]  /*17d00*/  HMMA.16816.F32.BF16 R36, R160.reuse, R136, R36 ;  /* 0x00000088a024723c */ /* 0x060fe60000041824 */
[C---:B------:R-:W-:Y:S01]  /*17d10*/  FMUL.FTZ R42, R2.reuse, R42 ;  /* 0x0000002a022a7220 */ /* 0x040fe20000410000 */
[----:B------:R-:W-:Y:S01]  /*17d20*/  MUFU.EX2 R188, R188 ;  /* 0x000000bc00bc7308 */ /* 0x000fe20000000800 */
[C---:B------:R-:W-:Y:S02]  /*17d30*/  FMUL.FTZ R43, R2.reuse, R43 ;  /* 0x0000002b022b7220 */ /* 0x040fe40000410000 */
[C---:B------:R-:W-:Y:S02]  /*17d40*/  FMUL.FTZ R44, R3.reuse, R44 ;  /* 0x0000002c032c7220 */ /* 0x040fe40000410000 */
[C---:B------:R-:W-:Y:S03]  /*17d50*/  FMUL.FTZ R45, R3.reuse, R45 ;  /* 0x0000002d032d7220 */ /* 0x040fe60000410000 */
[C---:B------:R-:W-:Y:S01]  /*17d60*/  HMMA.16816.F32.BF16 R40, R160.reuse, R138, R40 ;  /* 0x0000008aa028723c */ /* 0x040fe20000041828 */
[----:B------:R-:W5:Y:S01]  /*17d70*/  LDSM.16.MT88.4 R136, [R212+0x5880] ;  /* 0x00588000d488783b */ /* 0x000f620000004200 */
[----:B------:R-:W1:Y:S01]  /*17d80*/  MUFU.EX2 R187, R187 ;  /* 0x000000bb00bb7308 */ /* 0x000e620000000800 */
[C---:B------:R-:W-:Y:S02]  /*17d90*/  FMUL.FTZ R46, R2.reuse, R46 ;  /* 0x0000002e022e7220 */ /* 0x040fe40000410000 */
[C---:B------:R-:W-:Y:S02]  /*17da0*/  FMUL.FTZ R47, R2.reuse, R47 ;  /* 0x0000002f022f7220 */ /* 0x040fe40000410000 */
[C---:B------:R-:W-:Y:S02]  /*17db0*/  FMUL.FTZ R48, R3.reuse, R48 ;  /* 0x0000003003307220 */ /* 0x040fe40000410000 */
[C---:B------:R-:W-:Y:S03]  /*17dc0*/  FMUL.FTZ R49, R3.reuse, R49 ;  /* 0x0000003103317220 */ /* 0x040fe60000410000 */
[C---:B---3--:R-:W-:Y:S01]  /*17dd0*/  HMMA.16816.F32.BF16 R44, R160.reuse, R132, R44 ;  /* 0x00000084a02c723c */ /* 0x048fe2000004182c */
[----:B------:R-:W3:Y:S02]  /*17de0*/  MUFU.EX2 R186, R186 ;  /* 0x000000ba00ba7308 */ /* 0x000ee40000000800 */
[C---:B------:R-:W-:Y:S02]  /*17df0*/  FMUL.FTZ R50, R2.reuse, R50 ;  /* 0x0000003202327220 */ /* 0x040fe40000410000 */
[C---:B------:R-:W-:Y:S02]  /*17e00*/  FMUL.FTZ R51, R2.reuse, R51 ;  /* 0x0000003302337220 */ /* 0x040fe40000410000 */
[C---:B------:R-:W-:Y:S02]  /*17e10*/  FMUL.FTZ R52, R3.reuse, R52 ;  /* 0x0000003403347220 */ /* 0x040fe40000410000 */
[C---:B------:R-:W-:Y:S02]  /*17e20*/  FMUL.FTZ R53, R3.reuse, R53 ;  /* 0x0000003503357220 */ /* 0x040fe40000410000 */
[----:B------:R-:W1:Y:S01]  /*17e30*/  MUFU.EX2 R241, R241 ;  /* 0x000000f100f17308 */ /* 0x000e620000000800 */
[C---:B------:R-:W-:Y:S01]  /*17e40*/  HMMA.16816.F32.BF16 R48, R160.reuse, R134, R48 ;  /* 0x00000086a030723c */ /* 0x040fe20000041830 */
[----:B------:R-:W1:Y:S02]  /*17e50*/  LDSM.16.MT88.4 R132, [R216+0x7080] ;  /* 0x00708000d884783b */ /* 0x000e640000004200 */
        /* <DEDUP_REMOVED lines=94> */
[----:B------:R-:W-:Y:S02]  /*18440*/  FMUL.FTZ R123, R2, R123 ;  /* 0x0000007b027b7220 */ /* 0x000fe40000410000 */
[C---:B------:R-:W-:Y:S01]  /*18450*/  FMUL.FTZ R124, R3.reuse, R124 ;  /* 0x0000007c037c7220 */ /* 0x040fe20000410000 */
[----:B------:R-:W-:Y:S01]  /*18460*/  F2FP.BF16.PACK_AB R132, R192, R191 ;  /* 0x000000bfc084723e */ /* 0x000fe200000010ff */
[C---:B------:R-:W-:Y:S03]  /*18470*/  FMUL.FTZ R125, R3.reuse, R125 ;  /* 0x0000007d037d7220 */ /* 0x040fe60000410000 */
[C---:B------:R-:W-:Y:S03]  /*18480*/  HMMA.16816.F32.BF16 R120, R160.reuse, R134, R120 ;  /* 0x00000086a078723c */ /* 0x040fe60000041878 */
[----:B------:R-:W-:Y:S01]  /*18490*/  FMUL.FTZ R126, R2, R126 ;  /* 0x0000007e027e7220 */ /* 0x000fe20000410000 */
[----:B----4-:R-:W-:Y:S01]  /*184a0*/  F2FP.BF16.PACK_AB R133, R194, R193 ;  /* 0x000000c1c285723e */ /* 0x010fe200000010ff */
[C---:B------:R-:W-:Y:S02]  /*184b0*/  FMUL.FTZ R127, R2.reuse, R127 ;  /* 0x0000007f027f7220 */ /* 0x040fe40000410000 */
[----:B------:R-:W-:Y:S01]  /*184c0*/  FMUL.FTZ R128, R3, R128 ;  /* 0x0000008003807220 */ /* 0x000fe20000410000 */
[----:B------:R-:W-:Y:S01]  /*184d0*/  F2FP.BF16.PACK_AB R134, R195, R238 ;  /* 0x000000eec386723e */ /* 0x000fe200000010ff */
[C---:B------:R-:W-:Y:S03]  /*184e0*/  FMUL.FTZ R129, R3.reuse, R129 ;  /* 0x0000008103817220 */ /* 0x040fe60000410000 */
[C---:B--2---:R-:W-:Y:S03]  /*184f0*/  HMMA.16816.F32.BF16 R124, R160.reuse, R140, R124 ;  /* 0x0000008ca07c723c */ /* 0x044fe6000004187c */
        /* <DEDUP_REMOVED lines=8> */
[----:B------:R-:W-:Y:S02]  /*18580*/  FADD.FTZ R180, R180, R181 ;  /* 0x000000b5b4b47221 */ /* 0x000fe40000010000 */
[----:B------:R-:W-:Y:S02]  /*18590*/  FADD.FTZ R184, R184, R185 ;  /* 0x000000b9b8b87221 */ /* 0x000fe40000010000 */
[----:B------:R-:W-:Y:S01]  /*185a0*/  FADD.FTZ R159, R159, R180 ;  /* 0x000000b49f9f7221 */ /* 0x000fe20000010000 */
[C---:B-----5:R-:W-:Y:S01]  /*185b0*/  HMMA.16816.F32.BF16 R4, R132.reuse, R136, R4 ;  /* 0x000000888404723c */ /* 0x060fe20000041804 */
[----:B------:R-:W2:Y:S04]  /*185c0*/  LDSM.16.MT88.4 R160, [R213+0x6080] ;  /* 0x00608000d5a0783b */ /* 0x000ea80000004200 */
[----:B------:R-:W-:Y:S02]  /*185d0*/  FADD.FTZ R183, R183, R184 ;  /* 0x000000b8b7b77221 */ /* 0x000fe40000010000 */
[----:B------:R-:W-:Y:S01]  /*185e0*/  FADD.FTZ R158, R158, R159 ;  /* 0x0000009f9e9e7221 */ /* 0x000fe20000010000 */
[C---:B------:R-:W-:Y:S01]  /*185f0*/  HMMA.16816.F32.BF16 R8, R132.reuse, R138, R8 ;  /* 0x0000008a8408723c */ /* 0x040fe20000041808 */
[----:B------:R-:W4:Y:S03]  /*18600*/  LDSM.16.MT88.4 R136, [R214+0x7880] ;  /* 0x00788000d688783b */ /* 0x000f260000004200 */
[----:B------:R-:W-:Y:S01]  /*18610*/  FADD.FTZ R182, R182, R183 ;  /* 0x000000b7b6b67221 */ /* 0x000fe20000010000 */
[----:B------:R-:W-:Y:S01]  /*18620*/  MOV R159, R156 ;  /* 0x0000009c009f7202 */ /* 0x000fe20000000f00 */
[----:B------:R-:W-:Y:S02]  /*18630*/  FADD.FTZ R193, R193, R158 ;  /* 0x0000009ec1c17221 */ /* 0x000fe40000010000 */
[C---:B------:R-:W-:Y:S04]  /*18640*/  HMMA.16816.F32.BF16 R12, R132.reuse, R144, R12 ;  /* 0x00000090840c723c */ /* 0x040fe8000004180c */
[----:B------:R-:W-:Y:S02]  /*18650*/  FADD.FTZ R3, R191, R182 ;  /* 0x000000b6bf037221 */ /* 0x000fe40000010000 */
[----:B------:R-:W-:Y:S02]  /*18660*/  FADD.FTZ R194, R194, R193 ;  /* 0x000000c1c2c27221 */ /* 0x000fe40000010000 */
[C---:B------:R-:W-:Y:S01]  /*18670*/  HMMA.16816.F32.BF16 R16, R132.reuse, R146, R16 ;  /* 0x000000928410723c */ /* 0x040fe20000041810 */
[----:B------:R-:W5:Y:S03]  /*18680*/  LDSM.16.MT88.4 R144, [R213+0x7880] ;  /* 0x00788000d590783b */ /* 0x000f660000004200 */
[----:B------:R-:W-:Y:S02]  /*18690*/  FADD.FTZ R3, R192, R3 ;  /* 0x00000003c0037221 */ /* 0x000fe40000010000 */
[----:B------:R-:W-:Y:S02]  /*186a0*/  FADD.FTZ R237, R237, R194 ;  /* 0x000000c2eded7221 */ /* 0x000fe40000010000 */
[C---:B------:R-:W-:Y:S04]  /*186b0*/  HMMA.16816.F32.BF16 R20, R132.reuse, R148, R20 ;  /* 0x000000948414723c */ /* 0x040fe80000041814 */
[----:B------:R-:W-:Y:S02]  /*186c0*/  FADD.FTZ R238, R238, R3 ;  /* 0x00000003eeee7221 */ /* 0x000fe40000010000 */
[----:B------:R-:W-:Y:S02]  /*186d0*/  FADD.FTZ R3, R240, R237 ;  /* 0x000000edf0037221 */ /* 0x000fe40000010000 */
[C---:B------:R-:W-:Y:S01]  /*186e0*/  HMMA.16816.F32.BF16 R24, R132.reuse, R150, R24 ;  /* 0x000000968418723c */ /* 0x040fe20000041818 */
[----:B------:R-:W-:Y:S03]  /*186f0*/  LDSM.16.MT88.4 R148, [R216+0x9080] ;  /* 0x00908000d894783b */ /* 0x000fe60000004200 */
        /* <DEDUP_REMOVED lines=13> */
[----:B------:R-:W-:Y:S01]  /*187d0*/  FADD.FTZ R188, R188, R3 ;  /* 0x00000003bcbc7221 */ /* 0x000fe20000010000 */
[----:B------:R-:W-:Y:S01]  /*187e0*/  MOV R3, R0 ;  /* 0x0000000000037202 */ /* 0x000fe20000000f00 */
[----:B------:R-:W-:Y:S01]  /*187f0*/  FADD.FTZ R190, R190, R195 ;  /* 0x000000c3bebe7221 */ /* 0x000fe20000010000 */
[C---:B------:R-:W-:Y:S04]  /*18800*/  HMMA.16816.F32.BF16 R60, R132.reuse, R168, R60 ;  /* 0x000000a8843c723c */ /* 0x040fe8000004183c */
[----:B---3--:R-:W-:Y:S01]  /*18810*/  F2FP.BF16.PACK_AB R162, R189, R186 ;  /* 0x000000babda2723e */ /* 0x008fe200000010ff */
[----:B------:R-:W-:Y:S01]  /*18820*/  FADD.FTZ R188, R187, R188 ;  /* 0x000000bcbbbc7221 */ /* 0x000fe20000010000 */
[----:B------:R-:W-:Y:S01]  /*18830*/  F2FP.BF16.PACK_AB R163, R242, R241 ;  /* 0x000000f1f2a3723e */ /* 0x000fe200000010ff */
[----:B------:R-:W-:Y:S01]  /*18840*/  FADD.FTZ R239, R239, R190 ;  /* 0x000000beefef7221 */ /* 0x000fe20000010000 */
[C---:B------:R-:W-:Y:S01]  /*18850*/  HMMA.16816.F32.BF16 R64, R132.reuse, R170, R64 ;  /* 0x000000aa8440723c */ /* 0x040fe20000041840 */
[----:B------:R-:W-:Y:S03]  /*18860*/  LDSM.16.MT88.4 R168, [R213+0x5080] ;  /* 0x00508000d5a8783b */ /* 0x000fe60000004200 */
[----:B------:R-:W-:Y:S02]  /*18870*/  FADD.FTZ R227, R241, R188 ;  /* 0x000000bcf1e37221 */ /* 0x000fe40000010000 */
[----:B------:R-:W-:Y:S02]  /*18880*/  FADD.FTZ R186, R186, R239 ;  /* 0x000000efbaba7221 */ /* 0x000fe40000010000 */
[C---:B------:R-:W-:Y:S04]  /*18890*/  HMMA.16816.F32.BF16 R68, R132.reuse, R172, R68 ;  /* 0x000000ac8444723c */ /* 0x040fe80000041844 */
[----:B------:R-:W-:Y:S02]  /*188a0*/  FADD.FTZ R227, R242, R227 ;  /* 0x000000e3f2e37221 */ /* 0x000fe40000010000 */
[----:B------:R-:W-:Y:S02]  /*188b0*/  FADD.FTZ R234, R189, R186 ;  /* 0x000000babdea7221 */ /* 0x000fe40000010000 */
        /* <DEDUP_REMOVED lines=43> */
[C---:B--2---:R-:W-:Y:S08]  /*18b70*/  HMMA.16816.F32.BF16 R52, R160.reuse, R8, R52 ;  /* 0x00000008a034723c */ /* 0x044ff00000041834 */
[C---:B------:R-:W-:Y:S08]  /*18b80*/  HMMA.16816.F32.BF16 R56, R160.reuse, R10, R56 ;  /* 0x0000000aa038723c */ /* 0x040ff00000041838 */
        /* <DEDUP_REMOVED lines=19> */
.L_x_1502:
[----:B------:R-:W-:-:S13]  /*18cc0*/  ISETP.LE.AND P0, PT, RZ, UR13, PT ;  /* 0x0000000dff007c0c */ /* 0x000fda000bf03270 */
[----:B------:R-:W-:Y:S05]  /*18cd0*/  @!P0 BRA `(.L_x_1506) ;  /* 0x00002f5000008947 */ /* 0x000fea0003800000 */
[C---:B------:R-:W-:Y:S01]  /*18ce0*/  IADD3 RZ, P0, R224.reuse, 0x40, RZ ;  /* 0x00000040e0ff7810 */ /* 0x040fe20007f1e0ff */
[----:B------:R-:W-:Y:S01]  /*18cf0*/  ULDC.64 UR4, c[0x0][0x208] ;  /* 0x0000820000047ab9 */ /* 0x000fe20000000a00 */
[----:B------:R-:W-:Y:S01]  /*18d00*/  IADD3 RZ, P1, R224, 0x80, RZ ;  /* 0x00000080e0ff7810 */ /* 0x000fe20007f3e0ff */
[----:B------:R-:W-:Y:S01]  /*18d10*/  UIMAD.WIDE.U32 UR14, UR4, 0x30, URZ ;  /* 0x00000030040e78a5 */ /* 0x000fe2000f8e003f */
[----:B------:R-:W-:Y:S01]  /*18d20*/  IADD3 RZ, P2, R228, 0x40, RZ ;  /* 0x00000040e4ff7810 */ /* 0x000fe20007f5e0ff */
[--C-:B------:R-:W-:Y:S01]  /*18d30*/  IMAD.X R246, RZ, RZ, R231.reuse, P0 ;  /* 0x000000fffff67224 */ /* 0x100fe200000e06e7 */
[----:B------:R-:W-:Y:S01]  /*18d40*/  IADD3 RZ, P0, R224, 0xc0, RZ ;  /* 0x000000c0e0ff7810 */ /* 0x000fe20007f1e0ff */
[----:B------:R-:W-:Y:S01]  /*18d50*/  IMAD.X R245, RZ, RZ, R231, P1 ;  /* 0x000000fffff57224 */ /* 0x000fe200008e06e7 */
[----:B------:R-:W-:Y:S01]  /*18d60*/  IADD3 RZ, P1, R228, 0x80, RZ ;  /* 0x00000080e4ff7810 */ /* 0x000fe20007f3e0ff */
[----:B------:R-:W-:Y:S01]  /*18d70*/  UIMAD UR5, UR5, 0x30, URZ ;  /* 0x00000030050578a4 */ /* 0x000fe2000f8e023f */
[----:B------:R-:W-:Y:S01]  /*18d80*/  IMAD.X R242, RZ, RZ, R233, P2 ;  /* 0x000000fffff27224 */ /* 0x000fe200010e06e9 */
[----:B------:R-:W-:Y:S01]  /*18d90*/  IADD3 R243, -R196, 0x30, RZ ;  /* 0x00000030c4f37810 */ /* 0x000fe20007ffe1ff */
[----:B------:R-:W-:Y:S01]  /*18da0*/  IMAD.X R244, RZ, RZ, R231, P0 ;  /* 0x000000fffff47224 */ /* 0x000fe200000e06e7 */
[----:B------:R-:W-:Y:S01]  /*18db0*/  IADD3 RZ, P0, R228, 0xc0, RZ ;  /* 0x000000c0e4ff7810 */ /* 0x000fe20007f1e0ff */
[--C-:B------:R-:W-:Y:S01]  /*18dc0*/  IMAD.X R241, RZ, RZ, R233.reuse, P1 ;  /* 0x000000fffff17224 */ /* 0x100fe200008e06e9 */
[C---:B------:R-:W-:Y:S01]  /*18dd0*/  IADD3 R237, R224.reuse, 0x40, RZ ;  /* 0x00000040e0ed7810 */ /* 0x040fe20007ffe0ff */
[----:B------:R-:W-:Y:S01]  /*18de0*/  IMAD.MOV.U32 R239, RZ, RZ, c[0x0][0x208] ;  /* 0x00008200ffef7624 */ /* 0x000fe200078e00ff */
[C---:B------:R-:W-:Y:S01]  /*18df0*/  IADD3 R236, R224.reuse, 0x80, RZ ;  /* 0x00000080e0ec7810 */ /* 0x040fe20007ffe0ff */
[----:B------:R-:W-:Y:S01]  /*18e00*/  IMAD.X R240, RZ, RZ, R233, P0 ;  /* 0x000000fffff07224 */ /* 0x000fe200000e06e9 */
[----:B------:R-:W-:Y:S01]  /*18e10*/  IADD3 R235, R224, 0xc0, RZ ;  /* 0x000000c0e0eb7810 */ /* 0x000fe20007ffe0ff */
[----:B------:R-:W-:Y:S01]  /*18e20*/  IMAD.MOV.U32 R238, RZ, RZ, c[0x0][0x20c] ;  /* 0x00008300ffee7624 */ /* 0x000fe200078e00ff */
[----:B------:R-:W-:Y:S01]  /*18e30*/  UIADD3 UR9, UR15, UR5, URZ ;  /* 0x000000050f097290 */ /* 0x000fe2000fffe03f */
[----:B------:R-:W-:Y:S05]  /*18e40*/  BRA `(.L_x_1507) ;  /* 0x0000041000007947 */ /* 0x000fea0003800000 */
.L_x_1509:
[----:B------:R-:W-:Y:S01]  /*18e50*/  ISETP.GE.AND P1, PT, R243, 0x1, PT ;  /* 0x00000001f300780c */ /* 0x000fe20003f26270 */
[----:B------:R-:W-:Y:S01]  /*18e60*/  UIADD3 UR10, UR13, -0x1, URZ ;  /* 0xffffffff0d0a7890 */ /* 0x000fe2000fffe03f */
[C---:B------:R-:W-:Y:S01]  /*18e70*/  IADD3 R5, R228.reuse, 0x40, RZ ;  /* 0x00000040e4057810 */ /* 0x040fe20007ffe0ff */
[----:B------:R-:W-:Y:S01]  /*18e80*/  ULDC.64 UR4, c[0x0][0x1e0] ;  /* 0x0000780000047ab9 */ /* 0x000fe20000000a00 */
[C---:B------:R-:W-:Y:S01]  /*18e90*/  IADD3 R4, R228.reuse, 0x80, RZ ;  /* 0x00000080e4047810 */ /* 0x040fe20007ffe0ff */
[----:B------:R-:W-:Y:S02]  /*18ea0*/  USHF.R.S32.HI UR6, URZ, 0x1f, UR10 ;  /* 0x0000001f3f067899 */ /* 0x000fe4000801140a */
[----:B------:R-:W-:Y:S02]  /*18eb0*/  UIMAD.WIDE.U32 UR18, UR10, UR4, URZ ;  /* 0x000000040a1272a5 */ /* 0x000fe4000f8e003f */
[----:B------:R-:W-:Y:S04]  /*18ec0*/  UIMAD UR6, UR6, UR4, URZ ;  /* 0x00000004060672a4 */ /* 0x000fe8000f8e023f */
[----:B------:R-:W-:Y:S04]  /*18ed0*/  UIMAD UR6, UR10, UR5, UR6 ;  /* 0x000000050a0672a4 */ /* 0x000fe8000f8e0206 */
        /* <DEDUP_REMOVED lines=12> */
[C---:B------:R-:W-:Y:S04]  /*18fa0*/  @P1 LEA R16, P0, R9.reuse, c[0x0][0x1c8], 0x1 ;  /* 0x0000720009101a11 */ /* 0x040fe800078008ff */
[----:B------:R-:W-:Y:S02]  /*18fb0*/  @P1 LEA.HI.X R17, R9, c[0x0][0x1cc], R2, 0x1, P0 ;  /* 0x0000730009111a11 */ /* 0x000fe400000f0c02 */
[C---:B------:R-:W-:Y:S02]  /*18fc0*/  @P1 LEA R14, P0, R7.reuse, c[0x0][0x1c8], 0x1 ;  /* 0x00007200070e1a11 */ /* 0x040fe400078008ff */
[----:B------:R-:W-:Y:S02]  /*18fd0*/  IADD3 R2, R228, 0xc0, RZ ;  /* 0x000000c0e4027810 */ /* 0x000fe40007ffe0ff */
        /* <DEDUP_REMOVED lines=38> */
[----:B------:R1:W-:Y:S01]  /*19240*/  @P0 LDGSTS.E.BYPASS.LTC128B.128 [R226+0xf880], [R4.64], !P4 ;  /* 0x0f88000004e20fae */ /* 0x0003e2000e101d5a */
[----:B------:R-:W-:-:S05]  /*19250*/  BRA `(.L_x_1508) ;  /* 0x000010c000007947 */ /* 0x000fca0003800000 */
.L_x_1507:
[----:B------:R-:W-:Y:S04]  /*19260*/  DEPBAR.LE SB0, 0x0 ;  /* 0x000080000000791a */ /* 0x000fe80000000000 */
[----:B------:R-:W-:Y:S01]  /*19270*/  BAR.SYNC.DEFER_BLOCKING 0x0 ;  /* 0x0000000000007b1d */ /* 0x000fe20000010000 */
[----:B------:R-:W-:Y:S02]  /*19280*/  USHF.R.S32.HI UR5, URZ, 0x1f, UR13 ;  /* 0x0000001f3f057899 */ /* 0x000fe4000801140d */
[----:B------:R-:W-:Y:S02]  /*19290*/  UIMAD UR4, UR9, UR13, URZ ;  /* 0x0000000d090472a4 */ /* 0x000fe4000f8e023f */
[----:B------:R-:W-:Y:S02]  /*192a0*/  UIMAD.WIDE.U32 UR10, UR14, UR13, URZ ;  /* 0x0000000d0e0a72a5 */ /* 0x000fe4000f8e003f */
[----:B------:R-:W-:Y:S02]  /*192b0*/  UIMAD UR4, UR5, UR14, UR4 ;  /* 0x0000000e050472a4 */ /* 0x000fe4000f8e0204 */
[----:B------:R-:W-:Y:S02]  /*192c0*/  UISETP.GT.AND UP1, UPT, UR13, URZ, UPT ;  /* 0x0000003f0d00728c */ /* 0x000fe4000bf24270 */
[----:B------:R-:W-:Y:S01]  /*192d0*/  UIADD3 UR4, UR11, UR4, URZ ;  /* 0x000000040b047290 */ /* 0x000fe2000fffe03f */
[----:B------:R-:W-:Y:S02]  /*192e0*/  IADD3 R7, P1, R224, UR10, RZ ;  /* 0x0000000ae0077c10 */ /* 0x000fe4000ff3e0ff */
[----:B------:R-:W-:Y:S03]  /*192f0*/  IADD3 R3, P0, R237, UR10, RZ ;  /* 0x0000000aed037c10 */ /* 0x000fe6000ff1e0ff */
[----:B------:R-:W-:Y:S02]  /*19300*/  IADD3.X R4, R231, UR4, RZ, P1, !PT ;  /* 0x00000004e7047c10 */ /* 0x000fe40008ffe4ff */
[C---:B------:R-:W-:Y:S02]  /*19310*/  LEA R14, P1, R7.reuse, c[0x0][0x1f8], 0x1 ;  /* 0x00007e00070e7a11 */ /* 0x040fe400078208ff */
[----:B------:R-:W-:Y:S02]  /*19320*/  IADD3.X R2, R246, UR4, RZ, P0, !PT ;  /* 0x00000004f6027c10 */ /* 0x000fe400087fe4ff */
[----:B------:R-:W-:Y:S01]  /*19330*/  LEA.HI.X R15, R7, c[0x0][0x1fc], R4, 0x1, P1 ;  /* 0x00007f00070f7a11 */ /* 0x000fe200008f0c04 */
[----:B------:R-:W-:Y:S01]  /*19340*/  LDSM.16.M88.4 R24, [R222] ;  /* 0x00000000de18783b */ /* 0x000fe20000000200 */
[C---:B------:R-:W-:Y:S02]  /*19350*/  LEA R12, P1, R3.reuse, c[0x0][0x1f8], 0x1 ;  /* 0x00007e00030c7a11 */ /* 0x040fe400078208ff */
[----:B------:R-:W-:Y:S02]  /*19360*/  IADD3 R5, P0, R236, UR10, RZ ;  /* 0x0000000aec057c10 */ /* 0x000fe4000ff1e0ff */
[----:B------:R-:W-:Y:S01]  /*19370*/  LEA.HI.X R13, R3, c[0x0][0x1fc], R2, 0x1, P1 ;  /* 0x00007f00030d7a11 */ /* 0x000fe200008f0c02 */
[----:B------:R-:W1:Y:S01]  /*19380*/  LDSM.16.M88.4 R8, [R221+0xa080] ;  /* 0x00a08000dd08783b */ /* 0x000e620000000200 */
[----:B------:R-:W-:Y:S02]  /*19390*/  IADD3 R7, P1, R235, UR10, RZ ;  /* 0x0000000aeb077c10 */ /* 0x000fe4000ff3e0ff */
[----:B------:R-:W-:Y:S02]  /*193a0*/  IADD3.X R4, R245, UR4, RZ, P0, !PT ;  /* 0x00000004f5047c10 */ /* 0x000fe400087fe4ff */
[----:B------:R-:W-:Y:S01]  /*193b0*/  LEA R20, P2, R7, c[0x0][0x1f8], 0x1 ;  /* 0x00007e0007147a11 */ /* 0x000fe200078408ff */
[----:B------:R-:W2:Y:S01]  /*193c0*/  LDSM.16.M88.4 R16, [R221+0xa880] ;  /* 0x00a88000dd10783b */ /* 0x000ea20000000200 */
[----:B------:R-:W-:Y:S02]  /*193d0*/  IADD3.X R2, R244, UR4, RZ, P1, !PT ;  /* 0x00000004f4027c10 */ /* 0x000fe40008ffe4ff */
[----:B------:R-:W-:Y:S02]  /*193e0*/  LEA R22, P0, R5, c[0x0][0x1f8], 0x1 ;  /* 0x00007e0005167a11 */ /* 0x000fe400078008ff */
[----:B------:R-:W-:Y:S01]  /*193f0*/  LEA.HI.X R21, R7, c[0x0][0x1fc], R2, 0x1, P2 ;  /* 0x00007f0007157a11 */ /* 0x000fe200010f0c02 */
[----:B------:R-:W3:Y:S01]  /*19400*/  LDSM.16.M88.4 R160, [R221+0xb080] ;  /* 0x00b08000dda0783b */ /* 0x000ee20000000200 */
[----:B------:R-:W-:Y:S02]  /*19410*/  LOP3.LUT P2, RZ, R223, 0x1, RZ, 0xc0, !PT ;  /* 0x00000001dfff7812 */ /* 0x000fe4000784c0ff */
[----:B------:R-:W-:Y:S02]  /*19420*/  LEA.HI.X R23, R5, c[0x0][0x1fc], R4, 0x1, P0 ;  /* 0x00007f0005177a11 */ /* 0x000fe400000f0c04 */
[C---:B------:R-:W-:Y:S01]  /*19430*/  @!P3 LEA R6, P0, R239.reuse, UR10, 0x5 ;  /* 0x0000000aef06bc11 */ /* 0x040fe2000f8028ff */
[----:B------:R-:W-:Y:S03]  /*19440*/  LDSM.16.M88.4 R164, [R220] ;  /* 0x00000000dca4783b */ /* 0x000fe60000000200 */
[C---:B------:R-:W-:Y:S02]  /*19450*/  @!P3 IADD3 R3, P1, R6.reuse, R224, RZ ;  /* 0x000000e00603b210 */ /* 0x040fe40007f3e0ff */
[----:B------:R-:W-:Y:S01]  /*19460*/  @!P3 LEA.HI.X R5, R239, UR4, R238, 0x5, P0 ;  /* 0x00000004ef05bc11 */ /* 0x000fe200080f2cee */
[----:B------:R-:W4:Y:S01]  /*19470*/  LDSM.16.M88.4 R168, [R219] ;  /* 0x00000000dba8783b */ /* 0x000f220000000200 */
[C---:B------:R-:W-:Y:S03]  /*19480*/  @!P3 IADD3 R7, P0, R6.reuse, R237, RZ ;  /* 0x000000ed0607b210 */ /* 0x040fe60007f1e0ff */
[----:B------:R-:W-:Y:S01]  /*19490*/  @!P3 IMAD.X R2, R5, 0x1, R231, P1 ;  /* 0x000000010502b824 */ /* 0x000fe200008e06e7 */
[----:B------:R-:W-:Y:S01]  /*194a0*/  @!P3 LEA R190, P1, R3, c[0x0][0x1f8], 0x1 ;  /* 0x00007e0003beba11 */ /* 0x000fe200078208ff */
[----:B------:R-:W5:Y:S01]  /*194b0*/  LDSM.16.M88.4 R172, [R211] ;  /* 0x00000000d3ac783b */ /* 0x000f620000000200 */
[----:B------:R-:W-:Y:S01]  /*194c0*/  @!P3 IMAD.X R4, R5, 0x1, R246, P0 ;  /* 0x000000010504b824 */ /* 0x000fe200000e06f6 */
[----:B------:R-:W-:Y:S02]  /*194d0*/  @!P3 LEA R188, P0, R7, c[0x0][0x1f8], 0x1 ;  /* 0x00007e0007bcba11 */ /* 0x000fe400078008ff */
[----:B------:R-:W-:Y:S02]  /*194e0*/  @!P3 LEA.HI.X R191, R3, c[0x0][0x1fc], R2, 0x1, P1 ;  /* 0x00007f0003bfba11 */ /* 0x000fe400008f0c02 */
[----:B------:R-:W3:Y:S01]  /*194f0*/  LDSM.16.M88.4 R176, [R210] ;  /* 0x00000000d2b0783b */ /* 0x000ee20000000200 */
[----:B------:R-:W-:Y:S02]  /*19500*/  @!P3 LEA.HI.X R189, R7, c[0x0][0x1fc], R4, 0x1, P0 ;  /* 0x00007f0007bdba11 */ /* 0x000fe400000f0c04 */
[C---:B------:R-:W-:Y:S02]  /*19510*/  @!P3 IADD3 R4, P1, R6.reuse, R236, RZ ;  /* 0x000000ec0604b210 */ /* 0x040fe40007f3e0ff */
[----:B------:R-:W-:Y:S01]  /*19520*/  @!P3 IADD3 R6, P0, R6, R235, RZ ;  /* 0x000000eb0606b210 */ /* 0x000fe20007f1e0ff */
[----:B------:R-:W-:Y:S01]  /*19530*/  @!PT LDS RZ, [RZ] ;  /* 0x00000000fffff984 */ /* 0x000fe20000000800 */
[----:B------:R-:W-:Y:S01]  /*19540*/  @!PT LDS RZ, [RZ] ;  /* 0x00000000fffff984 */ /* 0x000fe20000000800 */
[----:B------:R-:W-:Y:S01]  /*19550*/  @!PT LDS RZ, [RZ] ;  /* 0x00000000fffff984 */ /* 0x000fe20000000800 */
[----:B------:R2:W-:Y:S02]  /*19560*/  LDGSTS.E.BYPASS.LTC128B.128 [R226+0x4080], [R14.64], !P2 ;  /* 0x040800000ee27fae */ /* 0x0005e4000d101d5a */
[C---:B------:R-:W-:Y:S01]  /*19570*/  @!P3 IMAD.X R3, R5.reuse, 0x1, R245, P1 ;  /* 0x000000010503b824 */ /* 0x040fe200008e06f5 */
[----:B------:R-:W-:Y:S01]  /*19580*/  @!P3 LEA R156, P1, R4, c[0x0][0x1f8], 0x1 ;  /* 0x00007e00049cba11 */ /* 0x000fe200078208ff */
[----:B------:R-:W-:Y:S01]  /*19590*/  @!P3 IMAD.X R5, R5, 0x1, R244, P0 ;  /* 0x000000010505b824 */ /* 0x000fe200000e06f4 */
[----:B------:R-:W-:Y:S01]  /*195a0*/  @!P3 LEA R2, P0, R6, c[0x0][0x1f8], 0x1 ;  /* 0x00007e000602ba11 */ /* 0x000fe200078008ff */
[----:B------:R2:W-:Y:S01]  /*195b0*/  LDGSTS.E.BYPASS.LTC128B.128 [R226+0x5880], [R12.64], !P6 ;  /* 0x058800000ce27fae */ /* 0x0005e2000f101d5a */
[----:B------:R-:W-:Y:S02]  /*195c0*/  @!P3 LEA.HI.X R157, R4, c[0x0][0x1fc], R3, 0x1, P1 ;  /* 0x00007f00049dba11 */ /* 0x000fe400008f0c03 */
[----:B------:R-:W-:Y:S02]  /*195d0*/  @!P3 LEA.HI.X R3, R6, c[0x0][0x1fc], R5, 0x1, P0 ;  /* 0x00007f000603ba11 */ /* 0x000fe400000f0c05 */
[C---:B-1----:R-:W-:Y:S01]  /*195e0*/  HMMA.16816.F32.BF16 R4, R24.reuse, R8, RZ ;  /* 0x000000081804723c */ /* 0x042fe200000418ff */
[----:B------:R3:W-:Y:S01]  /*195f0*/  LDGSTS.E.BYPASS.LTC128B.128 [R226+0x7080], [R22.64], !P5 ;  /* 0x0708000016e27fae */ /* 0x0007e2000e901d5a */
[----:B------:R-:W-:Y:S05]  /*19600*/  PLOP3.LUT P0, PT, PT, PT, UP1, 0x80, 0x0 ;  /* 0x000000000000781c */ /* 0x000fea0003f0f018 */
[----:B------:R3:W-:Y:S01]  /*19610*/  LDGSTS.E.BYPASS.LTC128B.128 [R226+0x8880], [R20.64], !P4 ;  /* 0x0888000014e27fae */ /* 0x0007e2000e101d5a */
[C---:B------:R-:W-:Y:S05]  /*19620*/  HMMA.16816.F32.BF16 R8, R24.reuse, R10, RZ ;  /* 0x0000000a1808723c */ /* 0x040fea00000418ff */
[----:B------:R1:W-:Y:S06]  /*19630*/  @!P3 LDGSTS.E.BYPASS.LTC128B.128 [R226+0x5080], [R190.64], !P2 ;  /* 0x05080000bee2bfae */ /* 0x0003ec000d101d5a */
[----:B------:R1:W-:Y:S01]  /*19640*/  @!P3 LDGSTS.E.BYPASS.LTC128B.128 [R226+0x6880], [R188.64], !P6 ;  /* 0x06880000bce2bfae */ /* 0x0003e2000f101d5a */
[C---:B--2---:R-:W-:Y:S05]  /*19650*/  HMMA.16816.F32.BF16 R12, R24.reuse, R16, RZ ;  /* 0x00000010180c723c */ /* 0x044fea00000418ff */
[----:B------:R2:W-:Y:S03]  /*19660*/  @!P3 LDGSTS.E.BYPASS.LTC128B.128 [R226+0x8080], [R156.64], !P5 ;  /* 0x080800009ce2bfae */ /* 0x0005e6000e901d5a */
[C---:B------:R-:W-:Y:S03]  /*19670*/  HMMA.16816.F32.BF16 R16, R24.reuse, R18, RZ ;  /* 0x000000121810723c */ /* 0x040fe600000418ff */
[----:B------:R1:W-:Y:S06]  /*19680*/  @!P3 LDGSTS.E.BYPASS.LTC128B.128 [R226+0x9880], [R2.64], !P4 ;  /* 0x0988000002e2bfae */ /* 0x0003ec000e101d5a */
[----:B------:R-:W-:Y:S01]  /*19690*/  LDSM.16.M88.4 R180, [R218] ;  /* 0x00000000dab4783b */ /* 0x000fe20000000200 */
[C---:B---3--:R-:W-:Y:S05]  /*196a0*/  HMMA.16816.F32.BF16 R20, R24.reuse, R160, RZ ;  /* 0x000000a01814723c */ /* 0x048fea00000418ff */
[----:B------:R-:W0:Y:S03]  /*196b0*/  LDGDEPBAR ;  /* 0x00000000000079af */ /* 0x000e260000000000 */
[----:B------:R-:W-:Y:S03]  /*196c0*/  HMMA.16816.F32.BF16 R24, R24, R162, RZ ;  /* 0x000000a21818723c */ /* 0x000fe600000418ff */
[----:B------:R-:W3:Y:S05]  /*196d0*/  LDSM.16.M88.4 R184, [R215+0xa080] ;  /* 0x00a08000d7b8783b */ /* 0x000eea0000000200 */
[C---:B----4-:R-:W-:Y:S01]  /*196e0*/  HMMA.16816.F32.BF16 R4, R164.reuse, R168, R4 ;  /* 0x000000a8a404723c */ /* 0x050fe20000041804 */
[----:B------:R-:W4:Y:S04]  /*196f0*/  LDSM.16.M88.4 R160, [R215+0xa880] ;  /* 0x00a88000d7a0783b */ /* 0x000f280000000200 */
[----:B-1----:R-:W-:Y:S02]  /*19700*/  IMAD.MOV.U32 R3, RZ, RZ, R0 ;  /* 0x000000ffff037224 */ /* 0x002fe400078e0000 */
        /* <DEDUP_REMOVED lines=14> */
[----:B------:R-:W-:Y:S07]  /*197f0*/  LDSM.16.M88.4 R184, [R220+0x4000] ;  /* 0x00400000dcb8783b */ /* 0x000fee0000000200 */
[C---:B----4-:R-:W-:Y:S08]  /*19800*/  HMMA.16816.F32.BF16 R12, R180.reuse, R160, R12 ;  /* 0x000000a0b40c723c */ /* 0x050ff0000004180c */
[C---:B------:R-:W-:Y:S01]  /*19810*/  HMMA.16816.F32.BF16 R16, R180.reuse, R162, R16 ;  /* 0x000000a2b410723c */ /* 0x040fe20000041810 */
[----:B------:R-:W3:Y:S07]  /*19820*/  LDSM.16.M88.4 R160, [R221+0xc080] ;  /* 0x00c08000dda0783b */ /* 0x000eee0000000200 */
[C---:B-1----:R-:W-:Y:S08]  /*19830*/  HMMA.16816.F32.BF16 R20, R180.reuse, R188, R20 ;  /* 0x000000bcb414723c */ /* 0x042ff00000041814 */
[----:B------:R-:W-:Y:S01]  /*19840*/  HMMA.16816.F32.BF16 R24, R180, R190, R24 ;  /* 0x000000beb418723c */ /* 0x000fe20000041818 */
[----:B------:R-:W1:Y:S06]  /*19850*/  LDSM.16.M88.4 R180, [R221+0xc880] ;  /* 0x00c88000ddb4783b */ /* 0x000e6c0000000200 */
[----:B------:R-:W4:Y:S01]  /*19860*/  LDSM.16.M88.4 R188, [R208] ;  /* 0x00000000d0bc783b */ /* 0x000f220000000200 */
[C---:B-----5:R-:W-:Y:S08]  /*19870*/  HMMA.16816.F32.BF16 R4, R192.reuse, R196, R4 ;  /* 0x000000c4c004723c */ /* 0x060ff00000041804 */
[C---:B------:R-:W-:Y:S01]  /*19880*/  HMMA.16816.F32.BF16 R8, R192.reuse, R198, R8 ;  /* 0x000000c6c008723c */ /* 0x040fe20000041808 */
[----:B------:R-:W-:Y:S07]  /*19890*/  LDSM.16.M88.4 R196, [R215+0xb880] ;  /* 0x00b88000d7c4783b */ /* 0x000fee0000000200 */
[C---:B--2---:R-:W-:Y:S08]  /*198a0*/  HMMA.16816.F32.BF16 R12, R192.reuse, R164, R12 ;  /* 0x000000a4c00c723c */ /* 0x044ff0000004180c */
[C---:B------:R-:W-:Y:S01]  /*198b0*/  HMMA.16816.F32.BF16 R16, R192.reuse, R166, R16 ;  /* 0x000000a6c010723c */ /* 0x040fe20000041810 */
[----:B------:R-:W2:Y:S07]  /*198c0*/  LDSM.16.M88.4 R164, [R207] ;  /* 0x00000000cfa4783b */ /* 0x000eae0000000200 */
[C---:B------:R-:W-:Y:S08]  /*198d0*/  HMMA.16816.F32.BF16 R20, R192.reuse, R168, R20 ;  /* 0x000000a8c014723c */ /* 0x040ff00000041814 */
[----:B------:R-:W-:Y:S01]  /*198e0*/  HMMA.16816.F32.BF16 R24, R192, R170, R24 ;  /* 0x000000aac018723c */ /* 0x000fe20000041818 */
[----:B------:R-:W5:Y:S06]  /*198f0*/  LDSM.16.M88.4 R168, [R206] ;  /* 0x00000000cea8783b */ /* 0x000f6c0000000200 */
        /* <DEDUP_REMOVED lines=17> */
[C---:B-----5:R-:W-:Y:S08]  /*19a10*/  HMMA.16816.F32.BF16 R20, R184.reuse, R168, R20 ;  /* 0x000000a8b814723c */ /* 0x060ff00000041814 */
        /* <DEDUP_REMOVED lines=42> */
[----:B------:R-:W2:Y:S01]  /*19cc0*/  LDSM.16.M88.4 R192, [R222+0xc000] ;  /* 0x00c00000dec0783b */ /* 0x000ea20000000200 */
        /* <DEDUP_REMOVED lines=31> */
[C---:B------:R-:W-:Y:S08]  /*19ec0*/  HMMA.16816.F32.BF16 R8, R176.reuse, R182, R8 ;  /* 0x000000b6b008723c */ /* 0x040ff00000041808 */
[C---:B--2---:R-:W-:Y:S08]  /*19ed0*/  HMMA.16816.F32.BF16 R12, R176.reuse, R164, R12 ;  /* 0x000000a4b00c723c */ /* 0x044ff0000004180c */
[C---:B------:R-:W-:Y:S08]  /*19ee0*/  HMMA.16816.F32.BF16 R16, R176.reuse, R166, R16 ;  /* 0x000000a6b010723c */ /* 0x040ff00000041810 */
[C---:B----4-:R-:W-:Y:S08]  /*19ef0*/  HMMA.16816.F32.BF16 R20, R176.reuse, R168, R20 ;  /* 0x000000a8b014723c */ /* 0x050ff00000041814 */
[----:B------:R-:W-:Y:S08]  /*19f00*/  HMMA.16816.F32.BF16 R24, R176, R170, R24 ;  /* 0x000000aab018723c */ /* 0x000ff00000041818 */
[C---:B-----5:R-:W-:Y:S08]  /*19f10*/  HMMA.16816.F32.BF16 R4, R184.reuse, R188, R4 ;  /* 0x000000bcb804723c */ /* 0x060ff00000041804 */
[C---:B------:R-:W-:Y:S08]  /*19f20*/  HMMA.16816.F32.BF16 R8, R184.reuse, R190, R8 ;  /* 0x000000beb808723c */ /* 0x040ff00000041808 */
[C---:B---3--:R-:W-:Y:S08]  /*19f30*/  HMMA.16816.F32.BF16 R12, R184.reuse, R160, R12 ;  /* 0x000000a0b80c723c */ /* 0x048ff0000004180c */
[C---:B------:R-:W-:Y:S01]  /*19f40*/  HMMA.16816.F32.BF16 R16, R184.reuse, R162, R16 ;  /* 0x000000a2b810723c */ /* 0x040fe20000041810 */
[----:B------:R-:W2:Y:S07]  /*19f50*/  LDSM.16.M88.4 R160, [R209+0x5000] ;  /* 0x00500000d1a0783b */ /* 0x000eae0000000200 */
[C---:B-1----:R-:W-:Y:S08]  /*19f60*/  HMMA.16816.F32.BF16 R20, R184.reuse, R172, R20 ;  /* 0x000000acb814723c */ /* 0x042ff00000041814 */
[----:B------:R-:W-:Y:S08]  /*19f70*/  HMMA.16816.F32.BF16 R24, R184, R174, R24 ;  /* 0x000000aeb818723c */ /* 0x000ff00000041818 */
[C---:B------:R-:W-:Y:S08]  /*19f80*/  HMMA.16816.F32.BF16 R4, R192.reuse, R196, R4 ;  /* 0x000000c4c004723c */ /* 0x040ff00000041804 */
[C---:B------:R-:W-:Y:S08]  /*19f90*/  HMMA.16816.F32.BF16 R8, R192.reuse, R198, R8 ;  /* 0x000000c6c008723c */ /* 0x040ff00000041808 */
[C---:B--2---:R-:W-:Y:S08]  /*19fa0*/  HMMA.16816.F32.BF16 R12, R192.reuse, R160, R12 ;  /* 0x000000a0c00c723c */ /* 0x044ff0000004180c */
        /* <DEDUP_REMOVED lines=23> */
[----:B------:R-:W-:Y:S05]  /*1a120*/  FMUL.FTZ R19, R19, c[0x0][0x320] ;  /* 0x0000c80013137a20 */ /* 0x000fea0000410000 */
[----:B------:R1:W1:Y:S01]  /*1a130*/  MUFU.TANH R8, R2 ;  /* 0x0000000200087308 */ /* 0x0002620000002400 */
[C---:B--2---:R-:W-:Y:S09]  /*1a140*/  HMMA.16816.F32.BF16 R20, R192.reuse, R4, R20 ;  /* 0x00000004c014723c */ /* 0x044ff20000041814 */
[----:B------:R2:W1:Y:S01]  /*1a150*/  MUFU.TANH R160, R9 ;  /* 0x0000000900a07308 */ /* 0x0004620000002400 */
[----:B------:R-:W-:Y:S09]  /*1a160*/  HMMA.16816.F32.BF16 R24, R192, R6, R24 ;  /* 0x00000006c018723c */ /* 0x000ff20000041818 */
        /* <DEDUP_REMOVED lines=27> */
.L_x_1508:
[----:B-1----:R-:W-:Y:S01]  /*1a320*/  FMNMX.FTZ R5, R175, R0, !PT ;  /* 0x00000000af057209 */ /* 0x002fe20007810000 */
[----:B------:R-:W-:Y:S01]  /*1a330*/  LDSM.16.MT88.4 R20, [R214+0x4080] ;  /* 0x00408000d614783b */ /* 0x000fe20000004200 */
[----:B------:R-:W-:Y:S01]  /*1a340*/  FMNMX.FTZ R6, R172, R159, !PT ;  /* 0x0000009fac067209 */ /* 0x000fe20007810000 */
[----:B------:R-:W-:Y:S01]  /*1a350*/  UIADD3 UR13, UR13, -0x1, URZ ;  /* 0xffffffff0d0d7890 */ /* 0x000fe2000fffe03f */
        /* <DEDUP_REMOVED lines=23> */
[----:B------:R-:W-:Y:S01]  /*1a4d0*/  PLOP3.LUT P0, PT, PT, PT, UP1, 0x80, 0x0 ;  /* 0x000000000000781c */ /* 0x000fe20003f0f018 */
        /* <DEDUP_REMOVED lines=28> */
[----:B------:R-:W3:Y:S01]  /*1a6a0*/  LDSM.16.MT88.4 R160, [R213+0x4080] ;  /* 0x00408000d5a0783b */ /* 0x000ee20000004200 */
[--C-:B------:R-:W-:Y:S02]  /*1a6b0*/  FFMA.FTZ R192, R168, c[0x0][0x2d0], -R187.reuse ;  /* 0x0000b400a8c07a23 */ /* 0x100fe400000108bb */
[--C-:B------:R-:W-:Y:S02]  /*1a6c0*/  FFMA.FTZ R193, R171, c[0x0][0x2d0], -R176.reuse ;  /* 0x0000b400abc17a23 */ /* 0x100fe400000108b0 */
[--C-:B------:R-:W-:Y:S02]  /*1a6d0*/  FFMA.FTZ R194, R169, c[0x0][0x2d0], -R176.reuse ;  /* 0x0000b400a9c27a23 */ /* 0x100fe400000108b0 */
[--C-:B------:R-:W-:Y:S01]  /*1a6e0*/  FFMA.FTZ R196, R166, c[0x0][0x2d0], -R187.reuse ;  /* 0x0000b400a6c47a23 */ /* 0x100fe200000108bb */
[----:B------:R-:W-:Y:S01]  /*1a6f0*/  LDSM.16.MT88.4 R168, [R212+0x6080] ;  /* 0x00608000d4a8783b */ /* 0x000fe20000004200 */
[----:B------:R4:W5:Y:S01]  /*1a700*/  MUFU.EX2 R2, R4 ;  /* 0x0000000400027308 */ /* 0x0009620000000800 */
        /* <DEDUP_REMOVED lines=9> */
[----:B------:R-:W-:Y:S02]  /*1a7a0*/  FMUL.FTZ R25, R3, R133 ;  /* 0x0000008503197220 */ /* 0x000fe40000410000 */
[--C-:B------:R-:W-:Y:S01]  /*1a7b0*/  FFMA.FTZ R198, R165, c[0x0][0x2d0], -R176.reuse ;  /* 0x0000b400a5c67a23 */ /* 0x100fe200000108b0 */
[----:B------:R-:W-:Y:S01]  /*1a7c0*/  MUFU.EX2 R184, R184 ;  /* 0x000000b800b87308 */ /* 0x000fe20000000800 */
[----:B------:R-:W-:Y:S01]  /*1a7d0*/  LDSM.16.MT88.4 R164, [R216+0x6080] ;  /* 0x00608000d8a4783b */ /* 0x000fe20000004200 */
[--C-:B------:R-:W-:Y:S02]  /*1a7e0*/  FFMA.FTZ R247, R178, c[0x0][0x2d0], -R187.reuse ;  /* 0x0000b400b2f77a23 */ /* 0x100fe400000108bb */
[----:B----4-:R-:W-:Y:S02]  /*1a7f0*/  FMUL.FTZ R4, R3, R152 ;  /* 0x0000009803047220 */ /* 0x010fe40000410000 */
[C---:B-----5:R-:W-:Y:S02]  /*1a800*/  FMUL.FTZ R6, R2.reuse, R154 ;  /* 0x0000009a02067220 */ /* 0x060fe40000410000 */
[C---:B------:R-:W-:Y:S02]  /*1a810*/  FMUL.FTZ R7, R2.reuse, R155 ;  /* 0x0000009b02077220 */ /* 0x040fe40000410000 */
        /* <DEDUP_REMOVED lines=19> */
[----:B----4-:R-:W-:Y:S01]  /*1a950*/  F2FP.BF16.PACK_AB R154, R183, R184 ;  /* 0x000000b8b79a723e */ /* 0x010fe200000010ff */
[C---:B------:R-:W-:Y:S02]  /*1a960*/  FMUL.FTZ R34, R2.reuse, R34 ;  /* 0x0000002202227220 */ /* 0x040fe40000410000 */
[C---:B------:R-:W-:Y:S02]  /*1a970*/  FMUL.FTZ R35, R2.reuse, R35 ;  /* 0x0000002302237220 */ /* 0x040fe40000410000 */
[C---:B------:R-:W-:Y:S01]  /*1a980*/  FMUL.FTZ R36, R3.reuse, R36 ;  /* 0x0000002403247220 */ /* 0x040fe20000410000 */
[----:B------:R-:W4:Y:S01]  /*1a990*/  MUFU.EX2 R159, R159 ;  /* 0x0000009f009f7308 */ /* 0x000f220000000800 */
[----:B------:R-:W-:Y:S02]  /*1a9a0*/  FMUL.FTZ R37, R3, R37 ;  /* 0x0000002503257220 */ /* 0x000fe40000410000 */
[C---:B------:R-:W-:Y:S01]  /*1a9b0*/  FMUL.FTZ R38, R2.reuse, R38 ;  /* 0x0000002602267220 */ /* 0x040fe20000410000 */
        /* <DEDUP_REMOVED lines=13> */
[----:B----4-:R-:W-:Y:S01]  /*1aa90*/  F2FP.BF16.PACK_AB R155, R159, R180 ;  /* 0x000000b49f9b723e */ /* 0x010fe200000010ff */
        /* <DEDUP_REMOVED lines=14> */
[----:B------:R-:W4:Y:S01]  /*1ab80*/  LDSM.16.MT88.4 R144, [R212+0x4080] ;  /* 0x00408000d490783b */ /* 0x000f220000004200 */
[C---:B------:R-:W-:Y:S02]  /*1ab90*/  FMUL.FTZ R54, R2.reuse, R54 ;  /* 0x0000003602367220 */ /* 0x040fe40000410000 */
[C---:B------:R-:W-:Y:S02]  /*1aba0*/  FMUL.FTZ R55, R2.reuse, R55 ;  /* 0x0000003702377220 */ /* 0x040fe40000410000 */
[C---:B------:R-:W-:Y:S02]  /*1abb0*/  HMMA.16816.F32.BF16 R12, R152.reuse, R20, R12 ;  /* 0x00000014980c723c */ /* 0x040fe4000004180c */
[----:B------:R-:W5:Y:S01]  /*1abc0*/  MUFU.EX2 R195, R195 ;  /* 0x000000c300c37308 */ /* 0x000f620000000800 */
        /* <DEDUP_REMOVED lines=9> */
[----:B------:R-:W1:Y:S01]  /*1ac60*/  LDSM.16.MT88.4 R136, [R216+0x5880] ;  /* 0x00588000d888783b */ /* 0x000e620000004200 */
[C---:B------:R-:W-:Y:S01]  /*1ac70*/  FMUL.FTZ R59, R2.reuse, R59 ;  /* 0x0000003b023b7220 */ /* 0x040fe20000410000 */
[----:B------:R-:W1:Y:S01]  /*1ac80*/  MUFU.EX2 R198, R198 ;  /* 0x000000c600c67308 */ /* 0x000e620000000800 */
[C---:B------:R-:W-:Y:S02]  /*1ac90*/  FMUL.FTZ R60, R3.reuse, R60 ;  /* 0x0000003c033c7220 */ /* 0x040fe40000410000 */
[C---:B---3--:R-:W-:Y:S03]  /*1aca0*/  HMMA.16816.F32.BF16 R20, R152.reuse, R160, R20 ;  /* 0x000000a09814723c */ /* 0x048fe60000041814 */
        /* <DEDUP_REMOVED lines=8> */
[C---:B----4-:R-:W-:Y:S04]  /*1ad30*/  HMMA.16816.F32.BF16 R28, R152.reuse, R144, R28 ;  /* 0x00000090981c723c */ /* 0x050fe8000004181c */
[C---:B------:R-:W-:Y:S02]  /*1ad40*/  FMUL.FTZ R66, R2.reuse, R66 ;  /* 0x0000004202427220 */ /* 0x040fe40000410000 */
[C---:B------:R-:W-:Y:S02]  /*1ad50*/  FMUL.FTZ R67, R2.reuse, R67 ;  /* 0x0000004302437220 */ /* 0x040fe40000410000 */
[C---:B------:R-:W-:Y:S01]  /*1ad60*/  HMMA.16816.F32.BF16 R32, R152.reuse, R146, R32 ;  /* 0x000000929820723c */ /* 0x040fe20000041820 */
[----:B------:R-:W-:Y:S03]  /*1ad70*/  LDSM.16.MT88.4 R144, [R214+0x4880] ;  /* 0x00488000d690783b */ /* 0x000fe60000004200 */
        /* <DEDUP_REMOVED lines=22> */
[----:B------:R-:W4:Y:S03]  /*1aee0*/  LDSM.16.MT88.4 R140, [R214+0x7080] ;  /* 0x00708000d68c783b */ /* 0x000f260000004200 */
        /* <DEDUP_REMOVED lines=63> */
[----:B------:R-:W-:Y:S02]  /*1b2e0*/  FMUL.FTZ R123, R2, R123 ;  /* 0x0000007b027b7220 */ /* 0x000fe40000410000 */
[C---:B------:R-:W-:Y:S01]  /*1b2f0*/  FMUL.FTZ R124, R3.reuse, R124 ;  /* 0x0000007c037c7220 */ /* 0x040fe20000410000 */
[----:B--2---:R-:W-:Y:S01]  /*1b300*/  F2FP.BF16.PACK_AB R132, R192, R191 ;  /* 0x000000bfc084723e */ /* 0x004fe200000010ff */
[C---:B------:R-:W-:Y:S03]  /*1b310*/  FMUL.FTZ R125, R3.reuse, R125 ;  /* 0x0000007d037d7220 */ /* 0x040fe60000410000 */
[C---:B------:R-:W-:Y:S03]  /*1b320*/  HMMA.16816.F32.BF16 R120, R152.reuse, R134, R120 ;  /* 0x000000869878723c */ /* 0x040fe60000041878 */
[----:B------:R-:W-:Y:S01]  /*1b330*/  FMUL.FTZ R126, R2, R126 ;  /* 0x0000007e027e7220 */ /* 0x000fe20000410000 */
[----:B------:R-:W-:Y:S01]  /*1b340*/  F2FP.BF16.PACK_AB R133, R194, R193 ;  /* 0x000000c1c285723e */ /* 0x000fe200000010ff */
[C---:B------:R-:W-:Y:S02]  /*1b350*/  FMUL.FTZ R127, R2.reuse, R127 ;  /* 0x0000007f027f7220 */ /* 0x040fe40000410000 */
[----:B------:R-:W-:Y:S01]  /*1b360*/  FMUL.FTZ R128, R3, R128 ;  /* 0x0000008003807220 */ /* 0x000fe20000410000 */
[----:B-----5:R-:W-:Y:S01]  /*1b370*/  F2FP.BF16.PACK_AB R134, R195, R196 ;  /* 0x000000c4c386723e */ /* 0x020fe200000010ff */
[----:B------:R-:W-:Y:S03]  /*1b380*/  FMUL.FTZ R129, R3, R129 ;  /* 0x0000008103817220 */ /* 0x000fe60000410000 */
[C---:B----4-:R-:W-:Y:S03]  /*1b390*/  HMMA.16816.F32.BF16 R124, R152.reuse, R140, R124 ;  /* 0x0000008c987c723c */ /* 0x050fe6000004187c */
[----:B------:R-:W-:Y:S01]  /*1b3a0*/  FMUL.FTZ R130, R2, R130 ;  /* 0x0000008202827220 */ /* 0x000fe20000410000 */
[----:B------:R-:W-:Y:S01]  /*1b3b0*/  F2FP.BF16.PACK_AB R135, R198, R197 ;  /* 0x000000c5c687723e */ /* 0x000fe200000010ff */
[----:B------:R-:W-:Y:S02]  /*1b3c0*/  FMUL.FTZ R131, R2, R131 ;  /* 0x0000008302837220 */ /* 0x000fe40000410000 */
[--C-:B------:R-:W-:Y:S02]  /*1b3d0*/  FFMA.FTZ R188, R188, c[0x0][0x2d0], -R187.reuse ;  /* 0x0000b400bcbc7a23 */ /* 0x100fe400000108bb */
[--C-:B------:R-:W-:Y:S03]  /*1b3e0*/  FFMA.FTZ R199, R190, c[0x0][0x2d0], -R187.reuse ;  /* 0x0000b400bec77a23 */ /* 0x100fe600000108bb */
[----:B------:R-:W-:Y:S01]  /*1b3f0*/  HMMA.16816.F32.BF16 R128, R152, R142, R128 ;  /* 0x0000008e9880723c */ /* 0x000fe20000041880 */
[----:B------:R-:W2:Y:S01]  /*1b400*/  LDSM.16.MT88.4 R140, [R214+0x6080] ;  /* 0x00608000d68c783b */ /* 0x000ea20000004200 */
[----:B------:R-:W-:Y:S01]  /*1b410*/  MUFU.EX2 R188, R188 ;  /* 0x000000bc00bc7308 */ /* 0x000fe20000000800 */
[--C-:B------:R-:W-:Y:S02]  /*1b420*/  FFMA.FTZ R190, R179, c[0x0][0x2d0], -R176.reuse ;  /* 0x0000b400b3be7a23 */ /* 0x100fe400000108b0 */
[----:B------:R-:W-:Y:S02]  /*1b430*/  FFMA.FTZ R187, R177, c[0x0][0x2d0], -R187 ;  /* 0x0000b400b1bb7a23 */ /* 0x000fe400000108bb */
[--C-:B------:R-:W-:Y:S01]  /*1b440*/  FFMA.FTZ R189, R189, c[0x0][0x2d0], -R176.reuse ;  /* 0x0000b400bdbd7a23 */ /* 0x100fe200000108b0 */
[C---:B-1----:R-:W-:Y:S01]  /*1b450*/  HMMA.16816.F32.BF16 R4, R132.reuse, R136, R4 ;  /* 0x000000888404723c */ /* 0x042fe20000041804 */
[----:B------:R-:W1:Y:S03]  /*1b460*/  LDSM.16.MT88.4 R152, [R213+0x6080] ;  /* 0x00608000d598783b */ /* 0x000e660000004200 */
[----:B------:R-:W3:Y:S01]  /*1b470*/  MUFU.EX2 R199, R199 ;  /* 0x000000c700c77308 */ /* 0x000ee20000000800 */
[--C-:B------:R-:W-:Y:S02]  /*1b480*/  FFMA.FTZ R158, R158, c[0x0][0x2d0], -R176.reuse ;  /* 0x0000b4009e9e7a23 */ /* 0x100fe400000108b0 */
[----:B------:R-:W-:Y:S01]  /*1b490*/  FFMA.FTZ R176, R157, c[0x0][0x2d0], -R176 ;  /* 0x0000b4009db07a23 */ /* 0x000fe200000108b0 */
[C---:B------:R-:W-:Y:S01]  /*1b4a0*/  HMMA.16816.F32.BF16 R8, R132.reuse, R138, R8 ;  /* 0x0000008a8408723c */ /* 0x040fe20000041808 */
[----:B------:R-:W4:Y:S03]  /*1b4b0*/  LDSM.16.MT88.4 R136, [R214+0x7880] ;  /* 0x00788000d688783b */ /* 0x000f260000004200 */
[----:B------:R-:W-:Y:S02]  /*1b4c0*/  FFMA.FTZ R186, R3, R234, R186 ;  /* 0x000000ea03ba7223 */ /* 0x000fe400000100ba */
[----:B------:R5:W-:Y:S01]  /*1b4d0*/  MUFU.EX2 R157, R176 ;  /* 0x000000b0009d7308 */ /* 0x000be20000000800 */
[----:B------:R-:W-:Y:S01]  /*1b4e0*/  FFMA.FTZ R182, R2, R227, R182 ;  /* 0x000000e302b67223 */ /* 0x000fe200000100b6 */
[C---:B------:R-:W-:Y:S04]  /*1b4f0*/  HMMA.16816.F32.BF16 R12, R132.reuse, R144, R12 ;  /* 0x00000090840c723c */ /* 0x040fe8000004180c */
[----:B------:R-:W-:Y:S02]  /*1b500*/  FADD.FTZ R185, R185, R186 ;  /* 0x000000bab9b97221 */ /* 0x000fe40000010000 */
[----:B------:R-:W-:Y:S02]  /*1b510*/  FADD.FTZ R181, R181, R182 ;  /* 0x000000b6b5b57221 */ /* 0x000fe40000010000 */
[C---:B------:R-:W-:Y:S01]  /*1b520*/  HMMA.16816.F32.BF16 R16, R132.reuse, R146, R16 ;  /* 0x000000928410723c */ /* 0x040fe20000041810 */
[----:B------:R-:W1:Y:S01]  /*1b530*/  LDSM.16.MT88.4 R144, [R213+0x7880] ;  /* 0x00788000d590783b */ /* 0x000e620000004200 */
[----:B------:R-:W-:Y:S02]  /*1b540*/  MUFU.EX2 R189, R189 ;  /* 0x000000bd00bd7308 */ /* 0x000fe40000000800 */
[----:B------:R-:W-:Y:S04]  /*1b550*/  FADD.FTZ R2, R184, R185 ;  /* 0x000000b9b8027221 */ /* 0x000fe80000010000 */
[C---:B------:R-:W-:Y:S04]  /*1b560*/  HMMA.16816.F32.BF16 R20, R132.reuse, R148, R20 ;  /* 0x000000948414723c */ /* 0x040fe80000041814 */
[----:B------:R-:W2:Y:S01]  /*1b570*/  MUFU.EX2 R190, R190 ;  /* 0x000000be00be7308 */ /* 0x000ea20000000800 */
[----:B------:R-:W-:Y:S01]  /*1b580*/  FADD.FTZ R2, R183, R2 ;  /* 0x00000002b7027221 */ /* 0x000fe20000010000 */
[----:B-----5:R-:W-:Y:S02]  /*1b590*/  LDSM.16.MT88.4 R176, [R216+0x6880] ;  /* 0x00688000d8b0783b */ /* 0x020fe40000004200 */
[C---:B------:R-:W-:Y:S04]  /*1b5a0*/  HMMA.16816.F32.BF16 R24, R132.reuse, R150, R24 ;  /* 0x000000968418723c */ /* 0x040fe80000041818 */
[----:B------:R-:W-:Y:S02]  /*1b5b0*/  FADD.FTZ R3, R191, R2 ;  /* 0x00000002bf037221 */ /* 0x000fe40000010000 */
[----:B------:R-:W-:Y:S01]  /*1b5c0*/  LDSM.16.MT88.4 R148, [R216+0x9080] ;  /* 0x00908000d894783b */ /* 0x000fe20000004200 */
[----:B------:R-:W5:Y:S01]  /*1b5d0*/  MUFU.EX2 R248, R187 ;  /* 0x000000bb00f87308 */ /* 0x000f620000000800 */
[C---:B------:R-:W-:Y:S04]  /*1b5e0*/  HMMA.16816.F32.BF16 R28, R132.reuse, R160, R28 ;  /* 0x000000a0841c723c */ /* 0x040fe8000004181c */
[----:B------:R-:W-:Y:S03]  /*1b5f0*/  FADD.FTZ R3, R192, R3 ;  /* 0x00000003c0037221 */ /* 0x000fe60000010000 */
[----:B---3--:R-:W-:Y:S01]  /*1b600*/  F2FP.BF16.PACK_AB R160, R199, R188 ;  /* 0x000000bcc7a0723e */ /* 0x008fe200000010ff */
[C---:B------:R-:W-:Y:S01]  /*1b610*/  HMMA.16816.F32.BF16 R32, R132.reuse, R162, R32 ;  /* 0x000000a28420723c */ /* 0x040fe20000041820 */
[----:B------:R-:W3:Y:S03]  /*1b620*/  MUFU.EX2 R158, R158 ;  /* 0x0000009e009e7308 */ /* 0x000ee60000000800 */
[----:B--2---:R-:W-:Y:S01]  /*1b630*/  F2FP.BF16.PACK_AB R161, R190, R189 ;  /* 0x000000bdbea1723e */ /* 0x004fe200000010ff */
[----:B------:R-:W-:Y:S03]  /*1b640*/  FADD.FTZ R196, R196, R3 ;  /* 0x00000003c4c47221 */ /* 0x000fe60000010000 */
[C---:B------:R-:W-:Y:S04]  /*1b650*/  HMMA.16816.F32.BF16 R36, R132.reuse, R164, R36 ;  /* 0x000000a48424723c */ /* 0x040fe80000041824 */
[----:B------:R-:W-:Y:S01]  /*1b660*/  FADD.FTZ R195, R195, R196 ;  /* 0x000000c4c3c37221 */ /* 0x000fe20000010000 */
[----:B-----5:R-:W-:Y:S03]  /*1b670*/  F2FP.BF16.PACK_AB R162, R248, R247 ;  /* 0x000000f7f8a2723e */ /* 0x020fe600000010ff */
[C---:B------:R-:W-:Y:S01]  /*1b680*/  HMMA.16816.F32.BF16 R40, R132.reuse, R166, R40 ;  /* 0x000000a68428723c */ /* 0x040fe20000041828 */
[----:B------:R-:W-:Y:S03]  /*1b690*/  LDSM.16.MT88.4 R164, [R214+0x5080] ;  /* 0x00508000d6a4783b */ /* 0x000fe60000004200 */
[----:B------:R-:W-:Y:S04]  /*1b6a0*/  FADD.FTZ R188, R188, R195 ;  /* 0x000000c3bcbc7221 */ /* 0x000fe80000010000 */
[C---:B------:R-:W-:Y:S04]  /*1b6b0*/  HMMA.16816.F32.BF16 R44, R132.reuse, R140, R44 ;  /* 0x0000008c842c723c */ /* 0x040fe8000004182c */
[----:B---3--:R-:W-:Y:S01]  /*1b6c0*/  F2FP.BF16.PACK_AB R163, R157, R158 ;  /* 0x0000009e9da3723e */ /* 0x008fe200000010ff */
[----:B------:R-:W-:Y:S03]  /*1b6d0*/  FADD.FTZ R188, R199, R188 ;  /* 0x000000bcc7bc7221 */ /* 0x000fe60000010000 */
[C---:B------:R-:W-:Y:S01]  /*1b6e0*/  HMMA.16816.F32.BF16 R48, R132.reuse, R142, R48 ;  /* 0x0000008e8430723c */ /* 0x040fe20000041830 */
[----:B------:R-:W2:Y:S03]  /*1b6f0*/  LDSM.16.MT88.4 R140, [R212+0x7880] ;  /* 0x00788000d48c783b */ /* 0x000ea60000004200 */
[----:B------:R-:W-:Y:S04]  /*1b700*/  FADD.FTZ R247, R247, R188 ;  /* 0x000000bcf7f77221 */ /* 0x000fe80000010000 */
[C---:B-1----:R-:W-:Y:S04]  /*1b710*/  HMMA.16816.F32.BF16 R52, R132.reuse, R152, R52 ;  /* 0x000000988434723c */ /* 0x042fe80000041834 */
        /* <DEDUP_REMOVED lines=11> */
[C---:B------:R-:W-:Y:S08]  /*1b7d0*/  HMMA.16816.F32.BF16 R84, R132.reuse, R144, R84 ;  /* 0x000000908454723c */ /* 0x040ff00000041854 */
        /* <DEDUP_REMOVED lines=9> */
[C---:B------:R-:W-:Y:S08]  /*1b870*/  HMMA.16816.F32.BF16 R112, R132.reuse, R138, R112 ;  /* 0x0000008a8470723c */ /* 0x040ff00000041870 */
[C---:B---3--:R-:W-:Y:S08]  /*1b880*/  HMMA.16816.F32.BF16 R116, R132.reuse, R144, R116 ;  /* 0x000000908474723c */ /* 0x048ff00000041874 */
[C---:B------:R-:W-:Y:S08]  /*1b890*/  HMMA.16816.F32.BF16 R120, R132.reuse, R146, R120 ;  /* 0x000000928478723c */ /* 0x040ff00000041878 */
[C---:B--2---:R-:W-:Y:S08]  /*1b8a0*/  HMMA.16816.F32.BF16 R124, R132.reuse, R140, R124 ;  /* 0x0000008c847c723c */ /* 0x044ff0000004187c */
        /* <DEDUP_REMOVED lines=56> */
.L_x_1506:
        /* <DEDUP_REMOVED lines=10> */
[----:B-1----:R-:W-:Y:S01]  /*1bcd0*/  FADD.FTZ R5, R6, R5 ;  /* 0x0000000506057221 */ /* 0x002fe20000010000 */
[----:B------:R-:W-:Y:S01]  /*1bce0*/  MOV R6, 0xff800000 ;  /* 0xff80000000067802 */ /* 0x000fe20000000f00 */
        /* <DEDUP_REMOVED lines=143> */
.L_x_1430:
[----:B------:R-:W-:Y:S01]  /*1c5e0*/  USHF.R.S32.HI UR8, URZ, 0x1f, UR16 ;  /* 0x0000001f3f087899 */ /* 0x000fe20008011410 */
[----:B------:R-:W-:Y:S05]  /*1c5f0*/  @P2 BRA `(.L_x_1510) ;  /* 0x00001c3000002947 */ /* 0x000fea0003800000 */
[----:B------:R-:W1:Y:S01]  /*1c600*/  S2R R0, SR_TID.X ;  /* 0x0000000000007919 */ /* 0x000e620000002100 */
[----:B------:R-:W-:Y:S01]  /*1c610*/  F2FP.BF16.PACK_AB R152, R153, R152 ;  /* 0x000000989998723e */ /* 0x000fe200000010ff */
[----:B------:R-:W-:Y:S01]  /*1c620*/  ULDC.64 UR6, c[0x0][0x500] ;  /* 0x0001400000067ab9 */ /* 0x000fe20000000a00 */
[----:B------:R-:W-:Y:S01]  /*1c630*/  F2FP.BF16.PACK_AB R154, R155, R154 ;  /* 0x0000009a9b9a723e */ /* 0x000fe200000010ff */
[----:B------:R-:W-:Y:S01]  /*1c640*/  ULDC.64 UR4, c[0x0][0x508] ;  /* 0x0001420000047ab9 */ /* 0x000fe20000000a00 */
[----:B------:R-:W-:Y:S01]  /*1c650*/  F2FP.BF16.PACK_AB R148, R149, R148 ;  /* 0x000000949594723e */ /* 0x000fe200000010ff */
[----:B------:R-:W-:Y:S01]  /*1c660*/  UISETP.NE.U32.AND UP1, UPT, URZ, UR6, UPT ;  /* 0x000000063f00728c */ /* 0x000fe2000bf25070 */
[----:B------:R-:W-:Y:S01]  /*1c670*/  F2FP.BF16.PACK_AB R150, R151, R150 ;  /* 0x000000969796723e */ /* 0x000fe200000010ff */
[----:B------:R-:W-:Y:S01]  /*1c680*/  UISETP.NE.U32.AND UP0, UPT, URZ, UR4, UPT ;  /* 0x000000043f00728c */ /* 0x000fe2000bf05070 */
[----:B------:R-:W-:Y:S01]  /*1c690*/  F2FP.BF16.PACK_AB R144, R145, R144 ;  /* 0x000000909190723e */ /* 0x000fe200000010ff */
[----:B------:R-:W-:Y:S01]  /*1c6a0*/  UISETP.NE.AND.EX UP1, UPT, URZ, UR7, UPT, UP1 ;  /* 0x000000073f00728c */ /* 0x000fe2000bf25310 */
[----:B------:R-:W-:Y:S01]  /*1c6b0*/  F2FP.BF16.PACK_AB R146, R147, R146 ;  /* 0x000000929392723e */ /* 0x000fe200000010ff */
[----:B------:R-:W-:Y:S01]  /*1c6c0*/  UISETP.NE.AND.EX UP0, UPT, URZ, UR5, UPT, UP0 ;  /* 0x000000053f00728c */ /* 0x000fe2000bf05300 */
[----:B------:R-:W-:Y:S01]  /*1c6d0*/  F2FP.BF16.PACK_AB R140, R141, R140 ;  /* 0x0000008c8d8c723e */ /* 0x000fe200000010ff */
[----:B------:R-:W-:Y:S01]  /*1c6e0*/  UMOV UR4, 0x4 ;  /* 0x0000000400047882 */ /* 0x000fe20000000000 */
[----:B------:R-:W-:Y:S01]  /*1c6f0*/  F2FP.BF16.PACK_AB R142, R143, R142 ;  /* 0x0000008e8f8e723e */ /* 0x000fe200000010ff */
[----:B------:R-:W-:Y:S01]  /*1c700*/  ULDC.64 UR6, c[0x0][0x500] ;  /* 0x0001400000067ab9 */ /* 0x000fe20000000a00 */
[----:B------:R-:W-:Y:S01]  /*1c710*/  F2FP.BF16.PACK_AB R136, R137, R136 ;  /* 0x000000888988723e */ /* 0x000fe200000010ff */
[----:B------:R-:W-:Y:S01]  /*1c720*/  UIMAD.WIDE UR6, UR24, UR4, UR6 ;  /* 0x00000004180672a5 */ /* 0x000fe2000f8e0206 */
[----:B------:R-:W-:-:S02]  /*1c730*/  F2FP.BF16.PACK_AB R138, R139, R138 ;  /* 0x0000008a8b8a723e */ /* 0x000fc400000010ff */
[----:B------:R-:W-:Y:S02]  /*1c740*/  F2FP.BF16.PACK_AB R132, R133, R132 ;  /* 0x000000848584723e */ /* 0x000fe400000010ff */
[----:B------:R-:W-:Y:S02]  /*1c750*/  F2FP.BF16.PACK_AB R134, R135, R134 ;  /* 0x000000868786723e */ /* 0x000fe400000010ff */
[----:B-1----:R-:W-:Y:S02]  /*1c760*/  SHF.R.S32.HI R5, RZ, 0x1f, R0 ;  /* 0x0000001fff057819 */ /* 0x002fe40000011400 */
[----:B------:R-:W-:Y:S02]  /*1c770*/  F2FP.BF16.PACK_AB R28, R29, R28 ;  /* 0x0000001c1d1c723e */ /* 0x000fe400000010ff */
[----:B------:R-:W-:Y:S02]  /*1c780*/  LEA.HI R2, R5, R0, RZ, 0x2 ;  /* 0x0000000005027211 */ /* 0x000fe400078f10ff */
[----:B------:R-:W-:-:S02]  /*1c790*/  F2FP.BF16.PACK_AB R30, R31, R30 ;  /* 0x0000001e1f1e723e */ /* 0x000fc400000010ff */
[--C-:B------:R-:W-:Y:S02]  /*1c7a0*/  SHF.R.S32.HI R10, RZ, 0x2, R2.reuse ;  /* 0x00000002ff0a7819 */ /* 0x100fe40000011402 */
[----:B------:R-:W-:Y:S02]  /*1c7b0*/  SHF.R.S32.HI R9, RZ, 0x1f, R2 ;  /* 0x0000001fff097819 */ /* 0x000fe40000011402 */
[----:B------:R-:W-:Y:S02]  /*1c7c0*/  LOP3.LUT R11, R2, 0xfffffffc, RZ, 0xc0, !PT ;  /* 0xfffffffc020b7812 */ /* 0x000fe400078ec0ff */
[----:B------:R-:W-:Y:S02]  /*1c7d0*/  LEA.HI R9, R9, R10, RZ, 0x3 ;  /* 0x0000000a09097211 */ /* 0x000fe400078f18ff */
[----:B------:R-:W-:Y:S01]  /*1c7e0*/  F2FP.BF16.PACK_AB R32, R33, R32 ;  /* 0x000000202120723e */ /* 0x000fe200000010ff */
[----:B------:R-:W-:Y:S01]  /*1c7f0*/  IMAD.IADD R11, R0, 0x1, -R11 ;  /* 0x00000001000b7824 */ /* 0x000fe200078e0a0b */
[----:B------:R-:W-:-:S02]  /*1c800*/  LOP3.LUT R9, R9, 0xfffffff8, RZ, 0xc0, !PT ;  /* 0xfffffff809097812 */ /* 0x000fc400078ec0ff */
[----:B------:R-:W-:Y:S02]  /*1c810*/  F2FP.BF16.PACK_AB R34, R35, R34 ;  /* 0x000000222322723e */ /* 0x000fe400000010ff */
[----:B------:R-:W-:Y:S01]  /*1c820*/  F2FP.BF16.PACK_AB R36, R37, R36 ;  /* 0x000000242524723e */ /* 0x000fe200000010ff */
[----:B------:R-:W-:Y:S01]  /*1c830*/  IMAD.IADD R10, R10, 0x1, -R9 ;  /* 0x000000010a0a7824 */ /* 0x000fe200078e0a09 */
[----:B------:R-:W-:Y:S02]  /*1c840*/  LEA.HI R9, R5, R0, RZ, 0x5 ;  /* 0x0000000005097211 */ /* 0x000fe400078f28ff */
[----:B------:R-:W-:Y:S01]  /*1c850*/  F2FP.BF16.PACK_AB R38, R39, R38 ;  /* 0x000000262726723e */ /* 0x000fe200000010ff */
[C---:B------:R-:W-:Y:S01]  /*1c860*/  IMAD.SHL.U32 R12, R10.reuse, 0x40, RZ ;  /* 0x000000400a0c7824 */ /* 0x040fe200078e00ff */
[----:B------:R-:W-:Y:S02]  /*1c870*/  SHF.R.S32.HI R2, RZ, 0x5, R9 ;  /* 0x00000005ff027819 */ /* 0x000fe40000011409 */
[----:B------:R-:W-:-:S02]  /*1c880*/  LOP3.LUT R14, R10, 0x1, RZ, 0xc0, !PT ;  /* 0x000000010a0e7812 */ /* 0x000fc400078ec0ff */
[----:B------:R-:W-:Y:S01]  /*1c890*/  LOP3.LUT R12, R12, 0x1c0, RZ, 0xc0, !PT ;  /* 0x000001c00c0c7812 */ /* 0x000fe200078ec0ff */
[----:B------:R-:W-:Y:S01]  /*1c8a0*/  IMAD R13, R2, 0x200, R11 ;  /* 0x00000200020d7824 */ /* 0x000fe200078e020b */
[----:B------:R-:W-:Y:S01]  /*1c8b0*/  ISETP.NE.U32.AND P0, PT, R14, 0x1, PT ;  /* 0x000000010e00780c */ /* 0x000fe20003f05070 */
[----:B------:R-:W-:Y:S01]  /*1c8c0*/  IMAD.U32 R14, RZ, RZ, UR6 ;  /* 0x00000006ff0e7e24 */ /* 0x000fe2000f8e00ff */
        /* <DEDUP_REMOVED lines=10> */
[C---:B------:R-:W-:Y:S01]  /*1c970*/  IMAD.IADD R17, R13.reuse, 0x1, R10 ;  /* 0x000000010d117824 */ /* 0x040fe200078e020a */
[C---:B------:R-:W-:Y:S02]  /*1c980*/  IADD3 R12, R13.reuse, 0x80, RZ ;  /* 0x000000800d0c7810 */ /* 0x040fe40007ffe0ff */
[----:B------:R-:W-:Y:S02]  /*1c990*/  IADD3 R15, R13, 0x70, RZ ;  /* 0x000000700d0f7810 */ /* 0x000fe40007ffe0ff */
[----:B------:R-:W-:Y:S01]  /*1c9a0*/  @P0 IADD3 R15, R12, 0x10, RZ ;  /* 0x000000100c0f0810 */ /* 0x000fe20007ffe0ff */
[----:B------:R-:W-:Y:S01]  /*1c9b0*/  IMAD.MOV.U32 R12, RZ, RZ, 0x40 ;  /* 0x00000040ff0c7424 */ /* 0x000fe200078e00ff */
[----:B------:R-:W-:-:S02]  /*1c9c0*/  F2FP.BF16.PACK_AB R46, R47, R46 ;  /* 0x0000002e2f2e723e */ /* 0x000fc400000010ff */
[----:B------:R-:W-:Y:S01]  /*1c9d0*/  F2FP.BF16.PACK_AB R48, R49, R48 ;  /* 0x000000303130723e */ /* 0x000fe200000010ff */
[--C-:B------:R-:W-:Y:S01]  /*1c9e0*/  IMAD.IADD R19, R10, 0x1, R15.reuse ;  /* 0x000000010a137824 */ /* 0x100fe200078e020f */
[----:B------:R-:W-:Y:S02]  /*1c9f0*/  SEL R12, R12, 0xffffffc0, !P2 ;  /* 0xffffffc00c0c7807 */ /* 0x000fe40005000000 */
[----:B------:R-:W-:Y:S02]  /*1ca00*/  F2FP.BF16.PACK_AB R50, R51, R50 ;  /* 0x000000323332723e */ /* 0x000fe400000010ff */
        /* <DEDUP_REMOVED lines=8> */
[----:B------:R-:W-:-:S02]  /*1ca90*/  F2FP.BF16.PACK_AB R58, R59, R58 ;  /* 0x0000003a3b3a723e */ /* 0x000fc400000010ff */
[----:B------:R-:W-:Y:S01]  /*1caa0*/  STS [R13+0x480], R154 ;  /* 0x0004809a0d007388 */ /* 0x000fe20000000800 */
[----:B------:R-:W-:Y:S02]  /*1cab0*/  F2FP.BF16.PACK_AB R60, R61, R60 ;  /* 0x0000003c3d3c723e */ /* 0x000fe400000010ff */
        /* <DEDUP_REMOVED lines=53> */
[----:B------:R-:W-:-:S02]  /*1ce10*/  PLOP3.LUT P0, PT, PT, PT, UP1, 0x80, 0x0 ;  /* 0x000000000000781c */ /* 0x000fc40003f0f018 */
[----:B------:R-:W-:Y:S01]  /*1ce20*/  PLOP3.LUT P1, PT, PT, PT, UP0, 0x80, 0x0 ;  /* 0x000000000000781c */ /* 0x000fe20003f2f008 */
        /* <DEDUP_REMOVED lines=33> */
[----:B------:R2:W-:Y:S04]  /*1d040*/  STS [R17+0xc480], R110 ;  /* 0x00c4806e11007388 */ /* 0x0005e80000000800 */
[----:B------:R3:W-:Y:S04]  /*1d050*/  STS [R19+0xc000], R112 ;  /* 0x00c0007013007388 */ /* 0x0007e80000000800 */
[----:B------:R3:W-:Y:S04]  /*1d060*/  STS [R19+0xc400], R114 ;  /* 0x00c4007213007388 */ /* 0x0007e80000000800 */
[----:B------:R3:W-:Y:S04]  /*1d070*/  STS [R21+0xc080], R116 ;  /* 0x00c0807415007388 */ /* 0x0007e80000000800 */
[----:B------:R3:W-:Y:S01]  /*1d080*/  STS [R21+0xc480], R118 ;  /* 0x00c4807615007388 */ /* 0x0007e20000000800 */
[----:B-1----:R-:W-:Y:S01]  /*1d090*/  IMAD.U32 R15, RZ, RZ, UR7 ;  /* 0x00000007ff0f7e24 */ /* 0x002fe2000f8e00ff */
[----:B------:R-:W-:-:S02]  /*1d0a0*/  ULDC.64 UR6, c[0x0][0x508] ;  /* 0x0001420000067ab9 */ /* 0x000fc40000000a00 */
[----:B------:R3:W-:Y:S01]  /*1d0b0*/  STS [R23+0xc000], R120 ;  /* 0x00c0007817007388 */ /* 0x0007e20000000800 */
[----:B------:R-:W-:-:S03]  /*1d0c0*/  @UP0 UIMAD.WIDE UR6, UR24, UR4, UR6 ;  /* 0x00000004180602a5 */ /* 0x000fc6000f8e0206 */
[----:B------:R3:W-:Y:S04]  /*1d0d0*/  STS [R23+0xc400], R122 ;  /* 0x00c4007a17007388 */ /* 0x0007e80000000800 */
[----:B------:R3:W-:Y:S04]  /*1d0e0*/  STS [R25+0xc080], R124 ;  /* 0x00c0807c19007388 */ /* 0x0007e80000000800 */
[----:B------:R3:W-:Y:S04]  /*1d0f0*/  STS [R25+0xc480], R126 ;  /* 0x00c4807e19007388 */ /* 0x0007e80000000800 */
[----:B------:R3:W-:Y:S04]  /*1d100*/  STS [R27+0xc000], R128 ;  /* 0x00c000801b007388 */ /* 0x0007e80000000800 */
[----:B------:R3:W-:Y:S04]  /*1d110*/  STS [R27+0xc400], R3 ;  /* 0x00c400031b007388 */ /* 0x0007e80000000800 */
[----:B------:R-:W-:Y:S01]  /*1d120*/  BAR.SYNC.DEFER_BLOCKING 0x1, 0x100 ;  /* 0x0044000000007b1d */ /* 0x000fe20000010000 */
[----:B------:R-:W-:-:S02]  /*1d130*/  IMAD.MOV.U32 R4, RZ, RZ, c[0x0][0x388] ;  /* 0x0000e200ff047624 */ /* 0x000fc400078e00ff */
[----:B------:R-:W-:Y:S02]  /*1d140*/  IMAD.U32 R16, RZ, RZ, UR6 ;  /* 0x00000006ff107e24 */ /* 0x000fe4000f8e00ff */
[----:B--2---:R-:W-:Y:S01]  /*1d150*/  IMAD.U32 R17, RZ, RZ, UR7 ;  /* 0x00000007ff117e24 */ /* 0x004fe2000f8e00ff */
[----:B------:R-:W2:Y:S04]  /*1d160*/  @P0 LDG.E R7, [R14.64] ;  /* 0x0000001a0e070981 */ /* 0x000ea8000c1e1900 */
[----:B------:R3:W5:Y:S01]  /*1d170*/  @P1 LDG.E R4, [R16.64] ;  /* 0x0000001a10041981 */ /* 0x000762000c1e1900 */
[----:B------:R-:W-:Y:S02]  /*1d180*/  CS2R R12, SRZ ;  /* 0x00000000000c7805 */ /* 0x000fe4000001ff00 */
[--C-:B--2---:R-:W-:Y:S01]  /*1d190*/  @P0 SHF.R.S32.HI R13, RZ, 0x1f, R7.reuse ;  /* 0x0000001fff0d0819 */ /* 0x104fe20000011407 */
[----:B------:R-:W-:Y:S01]  /*1d1a0*/  @P0 IMAD.MOV.U32 R12, RZ, RZ, R7 ;  /* 0x000000ffff0c0224 */ /* 0x000fe200078e0007 */
[----:B------:R-:W-:Y:S05]  /*1d1b0*/  @P1 BRA `(.L_x_1511) ;  /* 0x0000004000001947 */ /* 0x000fea0003800000 */
[----:B---3--:R-:W-:Y:S05]  /*1d1c0*/  @!P0 BRA `(.L_x_1511) ;  /* 0x0000003000008947 */ /* 0x008fea0003800000 */
[----:B-----5:R-:W2:Y:S04]  /*1d1d0*/  LDG.E R4, [R14.64] ;  /* 0x0000001a0e047981 */ /* 0x020ea8000c1e1900 */
[----:B------:R-:W2:Y:S02]  /*1d1e0*/  LDG.E R3, [R14.64+0x4] ;  /* 0x0000041a0e037981 */ /* 0x000ea4000c1e1900 */
[----:B--2---:R-:W-:-:S02]  /*1d1f0*/  IADD3 R4, -R4, R3, RZ ;  /* 0x0000000304047210 */ /* 0x004fc40007ffe1ff */
.L_x_1511:
[----:B---3--:R-:W-:Y:S01]  /*1d200*/  SHF.R.S32.HI R7, RZ, 0x1f, R2 ;  /* 0x0000001fff077819 */ /* 0x008fe20000011402 */
[----:B------:R-:W1:Y:S01]  /*1d210*/  S2R R75, SR_CTAID.X ;  /* 0x00000000004b7919 */ /* 0x000e620000002500 */
[----:B------:R-:W-:Y:S01]  /*1d220*/  LOP3.LUT R3, R9, 0xffffffe0, RZ, 0xc0, !PT ;  /* 0xffffffe009037812 */ /* 0x000fe200078ec0ff */
[----:B------:R-:W2:Y:S01]  /*1d230*/  R2UR UR12, R12 ;  /* 0x000000000c0c73c2 */ /* 0x000ea200000e0000 */
[----:B------:R-:W-:Y:S01]  /*1d240*/  LEA.HI R7, R7, R2, RZ, 0x3 ;  /* 0x0000000207077211 */ /* 0x000fe200078f18ff */
[----:B------:R-:W-:Y:S01]  /*1d250*/  IMAD.MOV.U32 R9, RZ, RZ, c[0x0][0x4e8] ;  /* 0x00013a00ff097624 */ /* 0x000fe200078e00ff */
[----:B------:R-:W-:Y:S01]  /*1d260*/  LEA.HI R10, R11, R11, RZ, 0x1 ;  /* 0x0000000b0b0a7211 */ /* 0x000fe200078f08ff */
[----:B------:R-:W-:Y:S01]  /*1d270*/  IMAD.IADD R3, R0, 0x1, -R3 ;  /* 0x0000000100037824 */ /* 0x000fe200078e0a03 */
[----:B------:R-:W-:Y:S01]  /*1d280*/  LOP3.LUT R7, R7, 0xffffff8, RZ, 0xc0, !PT ;  /* 0x0ffffff807077812 */ /* 0x000fe200078ec0ff */
[----:B------:R-:W-:Y:S01]  /*1d290*/  ULDC.64 UR4, c[0x0][0x490] ;  /* 0x0001240000047ab9 */ /* 0x000fe20000000a00 */
[----:B------:R-:W-:Y:S01]  /*1d2a0*/  LOP3.LUT R10, R10, 0x1ffffffe, RZ, 0xc0, !PT ;  /* 0x1ffffffe0a0a7812 */ /* 0x000fe200078ec0ff */
[----:B------:R-:W3:Y:S01]  /*1d2b0*/  R2UR UR7, R13 ;  /* 0x000000000d0773c2 */ /* 0x000ee200000e0000 */
[----:B------:R-:W-:Y:S01]  /*1d2c0*/  SHF.R.S32.HI R14, RZ, 0x1f, R3 ;  /* 0x0000001fff0e7819 */ /* 0x000fe20000011403 */
[----:B------:R-:W-:Y:S01]  /*1d2d0*/  IMAD.IADD R2, R2, 0x1, -R7 ;  /* 0x0000000102027824 */ /* 0x000fe200078e0a07 */
[----:B------:R-:W-:Y:S01]  /*1d2e0*/  ISETP.NE.AND P1, PT, R9, 0x1, PT ;  /* 0x000000010900780c */ /* 0x000fe20003f25270 */
[----:B------:R-:W-:Y:S01]  /*1d2f0*/  IMAD.IADD R11, R11, 0x1, -R10 ;  /* 0x000000010b0b7824 */ /* 0x000fe200078e0a0a */
[----:B------:R-:W-:Y:S01]  /*1d300*/  LEA.HI R7, R14, R3, RZ, 0x2 ;  /* 0x000000030e077211 */ /* 0x000fe200078f10ff */
[----:B------:R-:W-:Y:S01]  /*1d310*/  USHF.R.S32.HI UR9, URZ, 0x1f, UR24 ;  /* 0x0000001f3f097899 */ /* 0x000fe20008011418 */
[----:B------:R-:W-:Y:S01]  /*1d320*/  LOP3.LUT P2, RZ, R3, 0x3, RZ, 0xc0, !PT ;  /* 0x0000000303ff7812 */ /* 0x000fe2000784c0ff */
[----:B------:R-:W4:Y:S01]  /*1d330*/  R2UR UR18, R12 ;  /* 0x000000000c1273c2 */ /* 0x000f2200000e0000 */
[----:B------:R-:W-:Y:S01]  /*1d340*/  SHF.R.S32.HI R7, RZ, 0x2, R7 ;  /* 0x00000002ff077819 */ /* 0x000fe20000011407 */
[----:B------:R-:W-:Y:S01]  /*1d350*/  ULDC UR14, c[0x0][0x3a0] ;  /* 0x0000e800000e7ab9 */ /* 0x000fe20000000800 */
[CC--:B------:R-:W-:Y:S01]  /*1d360*/  LEA.HI R16, R5.reuse, R0.reuse, RZ, 0x3 ;  /* 0x0000000005107211 */ /* 0x0c0fe200078f18ff */
[----:B------:R-:W-:Y:S01]  /*1d370*/  USEL UR9, UR9, URZ, !UP1 ;  /* 0x0000003f09097287 */ /* 0x000fe2000c800000 */
[----:B------:R-:W-:Y:S01]  /*1d380*/  LEA.HI R5, R5, R0, RZ, 0x6 ;  /* 0x0000000005057211 */ /* 0x000fe200078f30ff */
[----:B------:R-:W-:Y:S01]  /*1d390*/  IMAD R2, R2, 0x10, R7 ;  /* 0x0000001002027824 */ /* 0x000fe200078e0207 */
[----:B------:R-:W-:Y:S01]  /*1d3a0*/  USEL UR24, UR24, URZ, !UP1 ;  /* 0x0000003f18187287 */ /* 0x000fe2000c800000 */
[----:B------:R-:W4:Y:S01]  /*1d3b0*/  R2UR UR11, R13 ;  /* 0x000000000d0b73c2 */ /* 0x000f2200000e0000 */
[----:B------:R-:W-:Y:S01]  /*1d3c0*/  BSSY B0, `(.L_x_1512) ;  /* 0x0000089000007945 */ /* 0x000fe20003800000 */
[----:B------:R-:W-:-:S05]  /*1d3d0*/  IMAD R10, R11, 0x8, R2 ;  /* 0x000000080b0a7824 */ /* 0x000fca00078e0202 */
[----:B-1----:R-:W-:Y:S01]  /*1d3e0*/  LEA R7, R75, R10, 0x7 ;  /* 0x0000000a4b077211 */ /* 0x002fe200078e38ff */
[----:B------:R1:W2:Y:S02]  /*1d3f0*/  R2UR UR6, R12 ;  /* 0x000000000c0673c2 */ /* 0x0002a400000e0000 */
[----:B--2---:R-:W-:Y:S02]  /*1d400*/  UMOV UR6, UR12 ;  /* 0x0000000c00067c82 */ /* 0x004fe40008000000 */
[----:B------:R-:W-:Y:S01]  /*1d410*/  UIMAD UR12, UR8, UR4, URZ ;  /* 0x00000004080c72a4 */ /* 0x000fe2000f8e023f */
[----:B------:R-:W-:Y:S01]  /*1d420*/  @P1 IMAD.HI.U32 R3, R7, c[0x0][0x4ec], RZ ;  /* 0x00013b0007031a27 */ /* 0x000fe200078e00ff */
[----:B---3--:R-:W-:Y:S02]  /*1d430*/  UIMAD.WIDE.U32 UR20, UR16, UR4, UR6 ;  /* 0x00000004101472a5 */ /* 0x008fe4000f8e0006 */
[----:B------:R-:W-:Y:S01]  /*1d440*/  UIMAD UR12, UR16, UR5, UR12 ;  /* 0x00000005100c72a4 */ /* 0x000fe2000f8e020c */
[----:B------:R2:W4:Y:S01]  /*1d450*/  R2UR UR19, R13 ;  /* 0x000000000d1373c2 */ /* 0x00052200000e0000 */
[----:B------:R-:W-:-:S02]  /*1d460*/  ULDC.64 UR6, c[0x0][0x498] ;  /* 0x0001260000067ab9 */ /* 0x000fc40000000a00 */
[----:B----4-:R-:W-:Y:S02]  /*1d470*/  UIMAD.WIDE.U32 UR18, UR18, UR14, URZ ;  /* 0x0000000e121272a5 */ /* 0x010fe4000f8e003f */
[----:B------:R-:W-:Y:S02]  /*1d480*/  UIADD3 UR21, UR21, UR12, URZ ;  /* 0x0000000c15157290 */ /* 0x000fe4000fffe03f */
[----:B------:R-:W-:Y:S01]  /*1d490*/  ULDC.64 UR4, c[0x0][0x3e8] ;  /* 0x0000fa0000047ab9 */ /* 0x000fe20000000a00 */
[----:B------:R1:W3:Y:S01]  /*1d4a0*/  R2UR UR10, R12 ;  /* 0x000000000c0a73c2 */ /* 0x0002e200000e0000 */
[----:B------:R-:W-:Y:S02]  /*1d4b0*/  UIMAD UR14, UR11, UR14, URZ ;  /* 0x0000000e0b0e72a4 */ /* 0x000fe4000f8e023f */
[----:B------:R-:W-:Y:S02]  /*1d4c0*/  UIMAD UR11, UR9, UR6, URZ ;  /* 0x00000006090b72a4 */ /* 0x000fe4000f8e023f */
[----:B------:R-:W-:-:S02]  /*1d4d0*/  UIMAD.WIDE.U32 UR20, UR24, UR6, UR20 ;  /* 0x00000006181472a5 */ /* 0x000fc4000f8e0014 */
[----:B------:R-:W-:Y:S01]  /*1d4e0*/  UIMAD UR7, UR24, UR7, UR11 ;  /* 0x00000007180772a4 */ /* 0x000fe2000f8e020b */
[----:B------:R2:W4:Y:S02]  /*1d4f0*/  R2UR UR13, R13 ;  /* 0x000000000d0d73c2 */ /* 0x00052400000e0000 */
[----:B----4-:R-:W-:Y:S02]  /*1d500*/  ULDC UR13, c[0x0][0x3a4] ;  /* 0x0000e900000d7ab9 */ /* 0x010fe40000000800 */
[----:B------:R-:W-:-:S04]  /*1d510*/  UIMAD UR8, UR8, UR4, URZ ;  /* 0x00000004080872a4 */ /* 0x000fc8000f8e023f */
[----:B------:R-:W-:Y:S01]  /*1d520*/  UIMAD UR5, UR16, UR5, UR8 ;  /* 0x00000005100572a4 */ /* 0x000fe2000f8e0208 */
[----:B-1----:R-:W-:Y:S01]  /*1d530*/  IMAD.MOV.U32 R12, RZ, RZ, R7 ;  /* 0x000000ffff0c7224 */ /* 0x002fe200078e0007 */
[----:B------:R-:W-:Y:S01]  /*1d540*/  @P1 SHF.R.U32.HI R12, RZ, c[0x0][0x4f0], R3 ;  /* 0x00013c00ff0c1a19 */ /* 0x000fe20000011603 */
[----:B---3--:R-:W-:Y:S01]  /*1d550*/  UIMAD UR13, UR10, UR13, UR14 ;  /* 0x0000000d0a0d72a4 */ /* 0x008fe2000f8e020e */
[----:B------:R-:W-:Y:S02]  /*1d560*/  LOP3.LUT R3, R16, 0xfffffff8, RZ, 0xc0, !PT ;  /* 0xfffffff810037812 */ /* 0x000fe400078ec0ff */
[----:B------:R-:W-:Y:S01]  /*1d570*/  SHF.R.S32.HI R16, RZ, 0x3, R16 ;  /* 0x00000003ff107819 */ /* 0x000fe20000011410 */
[--C-:B------:R-:W-:Y:S01]  /*1d580*/  IMAD.MOV R10, RZ, RZ, -R12.reuse ;  /* 0x000000ffff0a7224 */ /* 0x100fe200078e0a0c */
[----:B------:R-:W-:Y:S01]  /*1d590*/  UIADD3 UR19, UR19, UR13, URZ ;  /* 0x0000000d13137290 */ /* 0x000fe2000fffe03f */
[----:B------:R-:W-:Y:S02]  /*1d5a0*/  IMAD.IADD R3, R0, 0x1, -R3 ;  /* 0x0000000100037824 */ /* 0x000fe400078e0a03 */
[----:B------:R-:W-:Y:S01]  /*1d5b0*/  IMAD R10, R10, c[0x0][0x4e8], R7 ;  /* 0x00013a000a0a7a24 */ /* 0x000fe200078e0207 */
[----:B------:R-:W-:Y:S01]  /*1d5c0*/  SHF.R.S32.HI R7, RZ, 0x1f, R12 ;  /* 0x0000001fff077819 */ /* 0x000fe2000001140c */
[----:B------:R-:W-:Y:S01]  /*1d5d0*/  IMAD.U32 R0, RZ, RZ, UR7 ;  /* 0x00000007ff007e24 */ /* 0x000fe2000f8e00ff */
[----:B------:R-:W-:Y:S01]  /*1d5e0*/  IADD3 R12, P0, R12, UR20, RZ ;  /* 0x000000140c0c7c10 */ /* 0x000fe2000ff1e0ff */
[----:B------:R-:W-:Y:S01]  /*1d5f0*/  IMAD.SHL.U32 R17, R16, 0x40, RZ ;  /* 0x0000004010117824 */ /* 0x000fe200078e00ff */
[----:B------:R-:W-:Y:S01]  /*1d600*/  SHF.R.S32.HI R11, RZ, 0x1f, R10 ;  /* 0x0000001fff0b7819 */ /* 0x000fe2000001140a */
[----:B------:R-:W-:Y:S01]  /*1d610*/  UIMAD.WIDE.U32 UR16, UR16, UR4, UR18 ;  /* 0x00000004101072a5 */ /* 0x000fe2000f8e0012 */
[----:B--2---:R-:W-:Y:S01]  /*1d620*/  IADD3.X R13, R7, UR21, R0, P0, !PT ;  /* 0x00000015070d7c10 */ /* 0x004fe200087fe400 */
[----:B------:R-:W-:Y:S01]  /*1d630*/  ULDC.64 UR6, c[0x0][0x3f0] ;  /* 0x0000fc0000067ab9 */ /* 0x000fe20000000a00 */
[----:B------:R-:W-:Y:S01]  /*1d640*/  LEA R0, R3, R16, 0x5 ;  /* 0x0000001003007211 */ /* 0x000fe200078e28ff */
[----:B------:R-:W-:Y:S01]  /*1d650*/  IMAD R11, R11, c[0x0][0x488], RZ ;  /* 0x000122000b0b7a24 */ /* 0x000fe200078e02ff */
[----:B------:R-:W-:Y:S01]  /*1d660*/  LOP3.LUT R17, R17, 0x1c0, RZ, 0xc0, !PT ;  /* 0x000001c011117812 */ /* 0x000fe200078ec0ff */
[----:B------:R-:W-:Y:S01]  /*1d670*/  IMAD.WIDE.U32 R12, R10, c[0x0][0x488], R12 ;  /* 0x000122000a0c7a25 */ /* 0x000fe200078e000c */
[----:B------:R-:W-:-:S02]  /*1d680*/  UIMAD UR9, UR9, UR6, URZ ;  /* 0x00000006090972a4 */ /* 0x000fc4000f8e023f */
[----:B------:R-:W-:Y:S01]  /*1d690*/  UIADD3 UR17, UR17, UR5, URZ ;  /* 0x0000000511117290 */ /* 0x000fe2000fffe03f */
[----:B------:R-:W-:Y:S01]  /*1d6a0*/  IMAD R15, R75, 0x80, R0 ;  /* 0x000000804b0f7824 */ /* 0x000fe200078e0200 */
[----:B------:R-:W-:Y:S01]  /*1d6b0*/  UIMAD UR7, UR24, UR7, UR9 ;  /* 0x00000007180772a4 */ /* 0x000fe2000f8e0209 */
[----:B------:R-:W-:Y:S01]  /*1d6c0*/  IMAD.SHL.U32 R0, R3, 0x8, RZ ;  /* 0x0000000803007824 */ /* 0x000fe200078e00ff */
[----:B------:R-:W-:Y:S01]  /*1d6d0*/  SHF.R.U32.HI R3, RZ, 0x3, R17 ;  /* 0x00000003ff037819 */ /* 0x000fe20000011611 */
[----:B------:R-:W-:Y:S01]  /*1d6e0*/  IMAD R11, R10, c[0x0][0x48c], R11 ;  /* 0x000123000a0b7a24 */ /* 0x000fe200078e020b */
[----:B------:R-:W-:Y:S01]  /*1d6f0*/  UIMAD.WIDE.U32 UR16, UR24, UR6, UR16 ;  /* 0x00000006181072a5 */ /* 0x000fe2000f8e0010 */
[----:B------:R-:W-:Y:S01]  /*1d700*/  @P1 IMAD.HI.U32 R9, R15, c[0x0][0x4ec], RZ ;  /* 0x00013b000f091a27 */ /* 0x000fe200078e00ff */
[----:B------:R-:W-:Y:S02]  /*1d710*/  LOP3.LUT R10, R17, 0x38, R0, 0xf8, !PT ;  /* 0x00000038110a7812 */ /* 0x000fe400078ef800 */
[----:B------:R-:W-:Y:S01]  /*1d720*/  LEA R17, P0, R12, c[0x0][0x450], 0x2 ;  /* 0x000114000c117a11 */ /* 0x000fe200078010ff */
[----:B------:R-:W-:Y:S01]  /*1d730*/  IMAD.IADD R14, R13, 0x1, R11 ;  /* 0x000000010d0e7824 */ /* 0x000fe200078e020b */
[----:B------:R-:W-:Y:S01]  /*1d740*/  LOP3.LUT R3, R10, R3, RZ, 0x3c, !PT ;  /* 0x000000030a037212 */ /* 0x000fe200078e3cff */
[----:B------:R-:W-:Y:S01]  /*1d750*/  IMAD.MOV.U32 R7, RZ, RZ, R15 ;  /* 0x000000ffff077224 */ /* 0x000fe200078e000f */
[----:B------:R-:W-:Y:S01]  /*1d760*/  @P1 SHF.R.U32.HI R7, RZ, c[0x0][0x4f0], R9 ;  /* 0x00013c00ff071a19 */ /* 0x000fe20000011609 */
[----:B------:R-:W-:Y:S01]  /*1d770*/  SHFL.IDX PT, R10, R17, 0x1, 0x1c1f ;  /* 0x003c1f00110a7f89 */ /* 0x000fe200000e0000 */
[----:B------:R-:W-:Y:S01]  /*1d780*/  LEA.HI.X R14, R12, c[0x0][0x454], R14, 0x2, P0 ;  /* 0x000115000c0e7a11 */ /* 0x000fe200000f140e */
[----:B------:R-:W-:Y:S01]  /*1d790*/  UIADD3 UR7, UR17, UR7, URZ ;  /* 0x0000000711077290 */ /* 0x000fe2000fffe03f */
[--C-:B------:R-:W-:Y:S01]  /*1d7a0*/  SHF.R.S32.HI R9, RZ, 0x1f, R7.reuse ;  /* 0x0000001fff097819 */ /* 0x100fe20000011407 */
[----:B------:R-:W-:Y:S01]  /*1d7b0*/  IMAD.MOV R18, RZ, RZ, -R7 ;  /* 0x000000ffff127224 */ /* 0x000fe200078e0a07 */
[----:B------:R-:W-:Y:S01]  /*1d7c0*/  SHFL.IDX PT, R12, R17, RZ, 0x1c1f ;  /* 0x001c1fff110c7589 */ /* 0x000fe200000e0000 */
[----:B------:R-:W-:Y:S01]  /*1d7d0*/  MOV R20, UR16 ;  /* 0x0000001000147c02 */ /* 0x000fe20008000f00 */
[----:B------:R-:W-:-:S02]  /*1d7e0*/  IMAD.U32 R21, RZ, RZ, UR17 ;  /* 0x00000011ff157e24 */ /* 0x000fc4000f8e00ff */
[----:B------:R-:W1:Y:S01]  /*1d7f0*/  SHFL.IDX PT, R13, R14, RZ, 0x1c1f ;  /* 0x001c1fff0e0d7589 */ /* 0x000e6200000e0000 */
[----:B------:R-:W-:Y:S02]  /*1d800*/  IMAD R18, R18, c[0x0][0x4e8], R15 ;  /* 0x00013a0012127a24 */ /* 0x000fe400078e020f */
[----:B------:R-:W-:Y:S01]  /*1d810*/  IMAD R15, R75, 0x80, R2 ;  /* 0x000000804b0f7824 */ /* 0x000fe200078e0202 */
[----:B------:R2:W3:Y:S01]  /*1d820*/  SHFL.IDX PT, R11, R14, 0x1, 0x1c1f ;  /* 0x003c1f000e0b7f89 */ /* 0x0004e200000e0000 */
[----:B-----5:R-:W-:Y:S01]  /*1d830*/  IMAD R2, R4, c[0x0][0x4e8], RZ ;  /* 0x00013a0004027a24 */ /* 0x020fe200078e02ff */
[----:B------:R-:W-:Y:S01]  /*1d840*/  SHF.R.S32.HI R4, RZ, 0x1f, R18 ;  /* 0x0000001fff047819 */ /* 0x000fe20000011412 */
[----:B------:R-:W-:Y:S01]  /*1d850*/  IMAD R22, R9, c[0x0][0x3e0], RZ ;  /* 0x0000f80009167a24 */ /* 0x000fe200078e02ff */
[C---:B------:R-:W-:Y:S01]  /*1d860*/  IADD3 R9, R15.reuse, 0x8, RZ ;  /* 0x000000080f097810 */ /* 0x040fe20007ffe0ff */
[----:B------:R-:W-:Y:S01]  /*1d870*/  IMAD.U32 R21, RZ, RZ, UR7 ;  /* 0x00000007ff157e24 */ /* 0x000fe2000f8e00ff */
[-C--:B------:R-:W-:Y:S01]  /*1d880*/  ISETP.GE.OR P1, PT, R15, R2.reuse, P2 ;  /* 0x000000020f00720c */ /* 0x080fe20001726670 */
[----:B------:R-:W-:Y:S01]  /*1d890*/  IMAD R22, R7, c[0x0][0x3e4], R22 ;  /* 0x0000f90007167a24 */ /* 0x000fe200078e0216 */
[----:B------:R-:W-:Y:S01]  /*1d8a0*/  ISETP.GE.OR P0, PT, R9, R2, P2 ;  /* 0x000000020900720c */ /* 0x000fe20001706670 */
[----:B------:R-:W-:-:S04]  /*1d8b0*/  IMAD.WIDE.U32 R20, R7, c[0x0][0x3e0], R20 ;  /* 0x0000f80007147a25 */ /* 0x000fc800078e0014 */
[----:B------:R-:W-:Y:S01]  /*1d8c0*/  IMAD R75, R75, 0x80, R16 ;  /* 0x000000804b4b7824 */ /* 0x000fe200078e0210 */
[----:B------:R-:W-:-:S05]  /*1d8d0*/  IADD3 R21, R21, R22, RZ ;  /* 0x0000001615157210 */ /* 0x000fca0007ffe0ff */
        /* <DEDUP_REMOVED lines=55> */
.L_x_1513:
[----:B--234-:R-:W-:Y:S05]  /*1dc50*/  BSYNC B0 ;  /* 0x0000000000007941 */ /* 0x01cfea0003800000 */
.L_x_1512:
        /* <DEDUP_REMOVED lines=30> */
.L_x_1515:
[----:B------:R-:W-:Y:S05]  /*1de40*/  BSYNC B0 ;  /* 0x0000000000007941 */ /* 0x000fea0003800000 */
.L_x_1514:
        /* <DEDUP_REMOVED lines=30> */
.L_x_1517:
[----:B------:R-:W-:Y:S05]  /*1e030*/  BSYNC B0 ;  /* 0x0000000000007941 */ /* 0x000fea0003800000 */
.L_x_1516:
        /* <DEDUP_REMOVED lines=31> */
.L_x_1510:
[----:B------:R-:W-:Y:S02]  /*1e230*/  ULDC.64 UR6, c[0x0][0x500] ;  /* 0x0001400000067ab9 */ /* 0x000fe40000000a00 */
[----:B------:R-:W-:Y:S02]  /*1e240*/  ULDC.64 UR4, c[0x0][0x508] ;  /* 0x0001420000047ab9 */ /* 0x000fe40000000a00 */
[----:B------:R-:W-:Y:S02]  /*1e250*/  UISETP.NE.U32.AND UP1, UPT, URZ, UR6, UPT ;  /* 0x000000063f00728c */ /* 0x000fe4000bf25070 */
[----:B------:R-:W-:Y:S02]  /*1e260*/  UISETP.NE.U32.AND UP0, UPT, URZ, UR4, UPT ;  /* 0x000000043f00728c */ /* 0x000fe4000bf05070 */
[----:B------:R-:W-:Y:S02]  /*1e270*/  UISETP.NE.AND.EX UP1, UPT, URZ, UR7, UPT, UP1 ;  /* 0x000000073f00728c */ /* 0x000fe4000bf25310 */
[----:B------:R-:W-:-:S02]  /*1e280*/  UMOV UR4, 0x4 ;  /* 0x0000000400047882 */ /* 0x000fc40000000000 */
[----:B------:R-:W-:Y:S02]  /*1e290*/  UISETP.NE.AND.EX UP0, UPT, URZ, UR5, UPT, UP0 ;  /* 0x000000053f00728c */ /* 0x000fe4000bf05300 */
[----:B------:R-:W-:Y:S01]  /*1e2a0*/  ULDC.64 UR6, c[0x0][0x500] ;  /* 0x0001400000067ab9 */ /* 0x000fe20000000a00 */
[----:B------:R-:W-:Y:S01]  /*1e2b0*/  PLOP3.LUT P0, PT, PT, PT, UP1, 0x80, 0x0 ;  /* 0x000000000000781c */ /* 0x000fe20003f0f018 */
[----:B------:R-:W-:Y:S02]  /*1e2c0*/  UIMAD.WIDE UR6, UR24, UR4, UR6 ;  /* 0x00000004180672a5 */ /* 0x000fe4000f8e0206 */
[----:B------:R-:W-:-:S04]  /*1e2d0*/  PLOP3.LUT P1, PT, PT, PT, UP0, 0x80, 0x0 ;  /* 0x000000000000781c */ /* 0x000fc80003f2f008 */
[----:B------:R-:W-:Y:S02]  /*1e2e0*/  IMAD.U32 R6, RZ, RZ, UR6 ;  /* 0x00000006ff067e24 */ /* 0x000fe4000f8e00ff */
[----:B------:R-:W-:Y:S01]  /*1e2f0*/  IMAD.U32 R7, RZ, RZ, UR7 ;  /* 0x00000007ff077e24 */ /* 0x000fe2000f8e00ff */
[----:B------:R-:W-:Y:S02]  /*1e300*/  ULDC.64 UR6, c[0x0][0x508] ;  /* 0x0001420000067ab9 */ /* 0x000fe40000000a00 */
[----:B------:R-:W-:Y:S01]  /*1e310*/  @UP0 UIMAD.WIDE UR6, UR24, UR4, UR6 ;  /* 0x00000004180602a5 */ /* 0x000fe2000f8e0206 */
[----:B------:R-:W-:Y:S01]  /*1e320*/  MOV R4, c[0x0][0x388] ;  /* 0x0000e20000047a02 */ /* 0x000fe20000000f00 */
[----:B------:R-:W2:Y:S04]  /*1e330*/  @P0 LDG.E R3, [R6.64] ;  /* 0x0000001a06030981 */ /* 0x000ea8000c1e1900 */
[----:B------:R-:W-:Y:S01]  /*1e340*/  IMAD.U32 R8, RZ, RZ, UR6 ;  /* 0x00000006ff087e24 */ /* 0x000fe2000f8e00ff */
[----:B------:R-:W-:-:S05]  /*1e350*/  MOV R9, UR7 ;  /* 0x0000000700097c02 */ /* 0x000fca0008000f00 */
        /* <DEDUP_REMOVED lines=9> */
.L_x_1518:
        /* <DEDUP_REMOVED lines=12> */
[----:B------:R-:W1:Y:S01]  /*1e4b0*/  R2UR UR12, R10 ;  /* 0x000000000a0c73c2 */ /* 0x000e6200000e0000 */
[----:B------:R-:W-:Y:S01]  /*1e4c0*/  IMAD.MOV.U32 R2, RZ, RZ, c[0x0][0x4e8] ;  /* 0x00013a00ff027624 */ /* 0x000fe200078e00ff */
[----:B------:R-:W-:Y:S01]  /*1e4d0*/  ULDC.64 UR4, c[0x0][0x490] ;  /* 0x0001240000047ab9 */ /* 0x000fe20000000a00 */
[----:B------:R-:W-:Y:S01]  /*1e4e0*/  IMAD.MOV.U32 R6, RZ, RZ, R0 ;  /* 0x000000ffff067224 */ /* 0x000fe200078e0000 */
[----:B------:R-:W-:Y:S02]  /*1e4f0*/  UIMAD UR7, UR8, UR4, URZ ;  /* 0x00000004080772a4 */ /* 0x000fe4000f8e023f */
[----:B------:R-:W-:Y:S02]  /*1e500*/  ISETP.NE.AND P0, PT, R2, 0x1, PT ;  /* 0x000000010200780c */ /* 0x000fe40003f05270 */
[----:B------:R-:W2:Y:S01]  /*1e510*/  R2UR UR11, R11 ;  /* 0x000000000b0b73c2 */ /* 0x000ea200000e0000 */
[----:B------:R-:W-:-:S07]  /*1e520*/  UIMAD UR7, UR16, UR5, UR7 ;  /* 0x00000005100772a4 */ /* 0x000fce000f8e0207 */
[----:B------:R3:W1:Y:S03]  /*1e530*/  R2UR UR10, R10 ;  /* 0x000000000a0a73c2 */ /* 0x00066600000e0000 */
[----:B------:R-:W-:Y:S01]  /*1e540*/  @P0 IMAD.HI.U32 R2, R0, c[0x0][0x4ec], RZ ;  /* 0x00013b0000020a27 */ /* 0x000fe200078e00ff */
[----:B-1----:R-:W-:-:S04]  /*1e550*/  UMOV UR10, UR12 ;  /* 0x0000000c000a7c82 */ /* 0x002fc80008000000 */
[----:B------:R-:W-:Y:S01]  /*1e560*/  @P0 SHF.R.U32.HI R6, RZ, c[0x0][0x4f0], R2 ;  /* 0x00013c00ff060a19 */ /* 0x000fe20000011602 */
[----:B------:R3:W1:Y:S03]  /*1e570*/  R2UR UR13, R11 ;  /* 0x000000000b0d73c2 */ /* 0x00066600000e0000 */
[----:B------:R-:W-:Y:S02]  /*1e580*/  IADD3 R5, -R6, RZ, RZ ;  /* 0x000000ff06057210 */ /* 0x000fe40007ffe1ff */
[----:B------:R-:W-:Y:S01]  /*1e590*/  SHF.R.S32.HI R3, RZ, 0x1f, R6 ;  /* 0x0000001fff037819 */ /* 0x000fe20000011406 */
[----:B--2---:R-:W-:Y:S02]  /*1e5a0*/  UIMAD.WIDE.U32 UR10, UR16, UR4, UR10 ;  /* 0x00000004100a72a5 */ /* 0x004fe4000f8e000a */
[----:B------:R-:W-:Y:S01]  /*1e5b0*/  IMAD R5, R5, c[0x0][0x4e8], R0 ;  /* 0x00013a0005057a24 */ /* 0x000fe200078e0200 */
[----:B------:R-:W-:-:S02]  /*1e5c0*/  ULDC.64 UR4, c[0x0][0x498] ;  /* 0x0001260000047ab9 */ /* 0x000fc40000000a00 */
[----:B------:R-:W-:Y:S02]  /*1e5d0*/  UIADD3 UR11, UR7, UR11, URZ ;  /* 0x0000000b070b7290 */ /* 0x000fe4000fffe03f */
[----:B------:R-:W-:Y:S01]  /*1e5e0*/  UIMAD UR7, UR6, UR4, URZ ;  /* 0x00000004060772a4 */ /* 0x000fe2000f8e023f */
[----:B------:R-:W-:Y:S01]  /*1e5f0*/  SHF.R.S32.HI R2, RZ, 0x1f, R5 ;  /* 0x0000001fff027819 */ /* 0x000fe20000011405 */
[----:B------:R-:W-:Y:S02]  /*1e600*/  UIMAD.WIDE.U32 UR10, UR24, UR4, UR10 ;  /* 0x00000004180a72a5 */ /* 0x000fe4000f8e000a */
[----:B------:R-:W-:-:S04]  /*1e610*/  UIMAD UR5, UR24, UR5, UR7 ;  /* 0x00000005180572a4 */ /* 0x000fc8000f8e0207 */
[----:B------:R-:W-:Y:S02]  /*1e620*/  IADD3 R6, P0, R6, UR10, RZ ;  /* 0x0000000a06067c10 */ /* 0x000fe4000ff1e0ff */
[----:B------:R-:W-:-:S05]  /*1e630*/  IMAD.U32 R0, RZ, RZ, UR5 ;  /* 0x00000005ff007e24 */ /* 0x000fca000f8e00ff */
[----:B------:R-:W-:Y:S01]  /*1e640*/  IADD3.X R7, R3, UR11, R0, P0, !PT ;  /* 0x0000000b03077c10 */ /* 0x000fe200087fe400 */
[----:B------:R-:W-:-:S04]  /*1e650*/  IMAD R0, R2, c[0x0][0x488], RZ ;  /* 0x0001220002007a24 */ /* 0x000fc800078e02ff */
[C---:B------:R-:W-:Y:S02]  /*1e660*/  IMAD R0, R5.reuse, c[0x0][0x48c], R0 ;  /* 0x0001230005007a24 */ /* 0x040fe400078e0200 */
[----:B------:R-:W-:-:S05]  /*1e670*/  IMAD.WIDE.U32 R6, R5, c[0x0][0x488], R6 ;  /* 0x0001220005067a25 */ /* 0x000fca00078e0006 */
[----:B------:R-:W-:Y:S02]  /*1e680*/  IADD3 R0, R7, R0, RZ ;  /* 0x0000000007007210 */ /* 0x000fe40007ffe0ff */
[----:B------:R-:W-:-:S04]  /*1e690*/  LEA R2, P0, R6, c[0x0][0x450], 0x2 ;  /* 0x0001140006027a11 */ /* 0x000fc800078010ff */
[----:B------:R-:W-:Y:S01]  /*1e6a0*/  LEA.HI.X R3, R6, c[0x0][0x454], R0, 0x2, P0 ;  /* 0x0001150006037a11 */ /* 0x000fe200000f1400 */
[----:B------:R-:W-:-:S05]  /*1e6b0*/  IMAD.MOV.U32 R0, RZ, RZ, -0x800000 ;  /* 0xff800000ff007424 */ /* 0x000fca00078e00ff */
[----:B------:R3:W-:Y:S01]  /*1e6c0*/  STG.E [R2.64], R0 ;  /* 0x0000000002007986 */ /* 0x0007e2000c10191a */
[----:B------:R-:W-:-:S04]  /*1e6d0*/  DEPBAR.LE SB1, 0x0, {3} ;  /* 0x000090080000791a */ /* 0x000fc80000000000 */
.L_x_1520:
[----:B------:R-:W-:Y:S05]  /*1e6e0*/  BSYNC B0 ;  /* 0x0000000000007941 */ /* 0x000fea0003800000 */
.L_x_1519:
[----:B------:R-:W1:Y:S01]  /*1e6f0*/  R2UR UR13, R11 ;  /* 0x000000000b0d73c2 */ /* 0x000e6200000e0000 */
[----:B------:R-:W2:Y:S01]  /*1e700*/  S2R R5, SR_CTAID.X ;  /* 0x0000000000057919 */ /* 0x000ea20000002500 */
[----:B------:R-:W-:Y:S01]  /*1e710*/  SHF.R.S32.HI R0, RZ, 0x1f, R9 ;  /* 0x0000001fff007819 */ /* 0x000fe20000011409 */
[----:B------:R-:W-:Y:S01]  /*1e720*/  ULDC UR10, c[0x0][0x3a0] ;  /* 0x0000e800000a7ab9 */ /* 0x000fe20000000800 */
[----:B------:R-:W-:Y:S01]  /*1e730*/  IMAD.MOV.U32 R2, RZ, RZ, c[0x0][0x4e8] ;  /* 0x00013a00ff027624 */ /* 0x000fe200078e00ff */
[----:B------:R-:W-:Y:S01]  /*1e740*/  ULDC UR7, c[0x0][0x3a4] ;  /* 0x0000e90000077ab9 */ /* 0x000fe20000000800 */
[----:B------:R-:W-:Y:S01]  /*1e750*/  LEA.HI R0, R0, R9, RZ, 0x3 ;  /* 0x0000000900007211 */ /* 0x000fe200078f18ff */
[----:B-----5:R-:W-:Y:S01]  /*1e760*/  IMAD R4, R4, c[0x0][0x4e8], RZ ;  /* 0x00013a0004047a24 */ /* 0x020fe200078e02ff */
[----:B------:R-:W3:Y:S01]  /*1e770*/  R2UR UR12, R10 ;  /* 0x000000000a0c73c2 */ /* 0x000ee200000e0000 */
[----:B------:R-:W-:Y:S01]  /*1e780*/  ISETP.NE.AND P0, PT, R2, 0x1, PT ;  /* 0x000000010200780c */ /* 0x000fe20003f05270 */
[----:B------:R-:W-:Y:S01]  /*1e790*/  BSSY B0, `(.L_x_1521) ;  /* 0x0000048000007945 */ /* 0x000fe20003800000 */
[----:B------:R-:W-:-:S02]  /*1e7a0*/  LOP3.LUT R6, R0, 0xfffffff8, RZ, 0xc0, !PT ;  /* 0xfffffff800067812 */ /* 0x000fc400078ec0ff */
[----:B------:R-:W-:-:S03]  /*1e7b0*/  SHF.R.S32.HI R0, RZ, 0x3, R0 ;  /* 0x00000003ff007819 */ /* 0x000fc60000011400 */
[----:B------:R-:W4:Y:S01]  /*1e7c0*/  R2UR UR14, R10 ;  /* 0x000000000a0e73c2 */ /* 0x000f2200000e0000 */
[----:B------:R-:W-:-:S05]  /*1e7d0*/  IMAD.IADD R9, R9, 0x1, -R6 ;  /* 0x0000000109097824 */ /* 0x000fca00078e0a06 */
[C---:B------:R-:W-:Y:S01]  /*1e7e0*/  LEA R2, R9.reuse, R0, 0x5 ;  /* 0x0000000009027211 */ /* 0x040fe200078e28ff */
[----:B-1----:R-:W-:Y:S01]  /*1e7f0*/  UIMAD UR4, UR13, UR10, URZ ;  /* 0x0000000a0d0472a4 */ /* 0x002fe2000f8e023f */
[----:B------:R1:W1:Y:S01]  /*1e800*/  R2UR UR15, R11 ;  /* 0x000000000b0f73c2 */ /* 0x00026200000e0000 */
[----:B------:R-:W-:Y:S02]  /*1e810*/  SHF.L.U32 R9, R9, 0x3, RZ ;  /* 0x0000000309097819 */ /* 0x000fe400000006ff */
[C---:B--2---:R-:W-:Y:S02]  /*1e820*/  IMAD R3, R5.reuse, 0x80, R2 ;  /* 0x0000008005037824 */ /* 0x044fe400078e0202 */
[----:B------:R-:W-:Y:S01]  /*1e830*/  IMAD R5, R5, 0x80, R0 ;  /* 0x0000008005057824 */ /* 0x000fe200078e0200 */
[----:B------:R-:W-:Y:S01]  /*1e840*/  IADD3 R8, R9, 0x40, RZ ;  /* 0x0000004009087810 */ /* 0x000fe20007ffe0ff */
[----:B------:R-:W-:Y:S01]  /*1e850*/  @P0 IMAD.HI.U32 R2, R3, c[0x0][0x4ec], RZ ;  /* 0x00013b0003020a27 */ /* 0x000fe200078e00ff */
[----:B---3--:R-:W-:-:S03]  /*1e860*/  UIMAD UR7, UR12, UR7, UR4 ;  /* 0x000000070c0772a4 */ /* 0x008fc6000f8e0204 */
[----:B------:R-:W-:Y:S01]  /*1e870*/  ULDC.64 UR4, c[0x0][0x3e8] ;  /* 0x0000fa0000047ab9 */ /* 0x000fe20000000a00 */
[----:B------:R-:W-:Y:S01]  /*1e880*/  IMAD.MOV.U32 R7, RZ, RZ, R3 ;  /* 0x000000ffff077224 */ /* 0x000fe200078e0003 */
[----:B------:R-:W-:Y:S01]  /*1e890*/  @P0 SHF.R.U32.HI R7, RZ, c[0x0][0x4f0], R2 ;  /* 0x00013c00ff070a19 */ /* 0x000fe20000011602 */
[----:B----4-:R-:W-:-:S03]  /*1e8a0*/  UIMAD.WIDE.U32 UR10, UR14, UR10, URZ ;  /* 0x0000000a0e0a72a5 */ /* 0x010fc6000f8e003f */
[C---:B------:R-:W-:Y:S02]  /*1e8b0*/  IADD3 R6, -R7.reuse, RZ, RZ ;  /* 0x000000ff07067210 */ /* 0x040fe40007ffe1ff */
[----:B------:R-:W-:Y:S01]  /*1e8c0*/  SHF.R.S32.HI R2, RZ, 0x1f, R7 ;  /* 0x0000001fff027819 */ /* 0x000fe20000011407 */
[----:B------:R-:W-:Y:S02]  /*1e8d0*/  UIADD3 UR11, UR11, UR7, URZ ;  /* 0x000000070b0b7290 */ /* 0x000fe4000fffe03f */
[----:B------:R-:W-:Y:S01]  /*1e8e0*/  UIMAD UR7, UR8, UR4, URZ ;  /* 0x00000004080772a4 */ /* 0x000fe2000f8e023f */
[----:B------:R-:W-:Y:S01]  /*1e8f0*/  IMAD R6, R6, c[0x0][0x4e8], R3 ;  /* 0x00013a0006067a24 */ /* 0x000fe200078e0203 */
[----:B------:R-:W-:Y:S01]  /*1e900*/  UIMAD.WIDE.U32 UR10, UR16, UR4, UR10 ;  /* 0x00000004100a72a5 */ /* 0x000fe2000f8e000a */
[----:B------:R-:W-:Y:S01]  /*1e910*/  IMAD R2, R2, c[0x0][0x3e0], RZ ;  /* 0x0000f80002027a24 */ /* 0x000fe200078e02ff */
[----:B------:R-:W-:Y:S02]  /*1e920*/  UIMAD UR7, UR16, UR5, UR7 ;  /* 0x00000005100772a4 */ /* 0x000fe4000f8e0207 */
[----:B------:R-:W-:Y:S01]  /*1e930*/  SHF.R.S32.HI R3, RZ, 0x1f, R6 ;  /* 0x0000001fff037819 */ /* 0x000fe20000011406 */
[----:B------:R-:W-:Y:S01]  /*1e940*/  ULDC.64 UR4, c[0x0][0x3f0] ;  /* 0x0000fc0000047ab9 */ /* 0x000fe20000000a00 */
[----:B------:R-:W-:Y:S01]  /*1e950*/  IMAD R2, R7, c[0x0][0x3e4], R2 ;  /* 0x0000f90007027a24 */ /* 0x000fe200078e0202 */
[----:B------:R-:W-:-:S02]  /*1e960*/  UIMAD UR6, UR6, UR4, URZ ;  /* 0x00000004060672a4 */ /* 0x000fc4000f8e023f */
[----:B------:R-:W-:Y:S01]  /*1e970*/  UIADD3 UR11, UR7, UR11, URZ ;  /* 0x0000000b070b7290 */ /* 0x000fe2000fffe03f */
[----:B------:R-:W-:Y:S01]  /*1e980*/  IMAD R3, R3, c[0x0][0x3d8], RZ ;  /* 0x0000f60003037a24 */ /* 0x000fe200078e02ff */
[----:B------:R-:W-:Y:S02]  /*1e990*/  UIMAD UR5, UR24, UR5, UR6 ;  /* 0x00000005180572a4 */ /* 0x000fe4000f8e0206 */
[----:B------:R-:W-:Y:S01]  /*1e9a0*/  UIMAD.WIDE.U32 UR10, UR24, UR4, UR10 ;  /* 0x00000004180a72a5 */ /* 0x000fe2000f8e000a */
[----:B------:R-:W-:-:S03]  /*1e9b0*/  IMAD R3, R6, c[0x0][0x3dc], R3 ;  /* 0x0000f70006037a24 */ /* 0x000fc600078e0203 */
[----:B------:R-:W-:Y:S02]  /*1e9c0*/  UIADD3 UR5, UR11, UR5, URZ ;  /* 0x000000050b057290 */ /* 0x000fe4000fffe03f */
[----:B-1----:R-:W-:Y:S02]  /*1e9d0*/  IMAD.U32 R11, RZ, RZ, UR11 ;  /* 0x0000000bff0b7e24 */ /* 0x002fe4000f8e00ff */
[----:B------:R-:W-:Y:S02]  /*1e9e0*/  IMAD.U32 R10, RZ, RZ, UR10 ;  /* 0x0000000aff0a7e24 */ /* 0x000fe4000f8e00ff */
[----:B------:R-:W-:-:S05]  /*1e9f0*/  MOV R11, UR5 ;  /* 0x00000005000b7c02 */ /* 0x000fca0008000f00 */
[----:B------:R-:W-:Y:S01]  /*1ea00*/  IMAD.WIDE.U32 R10, R7, c[0x0][0x3e0], R10 ;  /* 0x0000f800070a7a25 */ /* 0x000fe200078e000a */
[----:B------:R-:W-:-:S03]  /*1ea10*/  IADD3 R7, R9, 0x80, RZ ;  /* 0x0000008009077810 */ /* 0x000fc60007ffe0ff */
[----:B------:R-:W-:-:S04]  /*1ea20*/  IMAD.IADD R11, R11, 0x1, R2 ;  /* 0x000000010b0b7824 */ /* 0x000fc800078e0202 */
        /* <DEDUP_REMOVED lines=30> */
.L_x_1522:
[----:B------:R-:W-:Y:S05]  /*1ec10*/  BSYNC B0 ;  /* 0x0000000000007941 */ /* 0x000fea0003800000 */
.L_x_1521:
        /* <DEDUP_REMOVED lines=27> */
.L_x_1524:
[----:B------:R-:W-:Y:S05]  /*1edd0*/  BSYNC B0 ;  /* 0x0000000000007941 */ /* 0x000fea0003800000 */
.L_x_1523:
        /* <DEDUP_REMOVED lines=27> */
.L_x_1526:
[----:B------:R-:W-:Y:S05]  /*1ef90*/  BSYNC B0 ;  /* 0x0000000000007941 */ /* 0x000fea0003800000 */
.L_x_1525:
        /* <DEDUP_REMOVED lines=28> */
.L_x_1527:
        /* <DEDUP_REMOVED lines=10> */
.L_x_1552:


//--------------------- .nv.shared._ZN7cutlass13device_kernelIN5flash19enable_sm80_to_sm89INS1_16FlashAttnFwdSm80INS1_25CollectiveMainloopFwdSm80ILi8ELi1ELb1EN4cute5tupleIJNS5_1CILi128EEENS7_ILi64EEENS7_ILi256EEEEEELi256ENS_10bfloat16_tEfNS_4arch4Sm80ELb0ELb0ELb1ELb0ELb0ELb0ELb1ELb0EEENS1_21CollectiveEpilogueFwdINS6_IJS8_SA_S9_EEENS6_IJNS7_ILi1EEESI_SI_EEESC_SE_Li256ELb0ELb1ELb0ELb0EEENS1_19SingleTileSchedulerILb0ELb0ELb1ELi128EEEEEEEEEvNT_6ParamsE --------------------------
	.section	.nv.shared._ZN7cutlass13device_kernelIN5flash19enable_sm80_to_sm89INS1_16FlashAttnFwdSm80INS1_25CollectiveMainloopFwdSm80ILi8ELi1ELb1EN4cute5tupleIJNS5_1CILi128EEENS7_ILi64EEENS7_ILi256EEEEEELi256ENS_10bfloat16_tEfNS_4arch4Sm80ELb0ELb0ELb1ELb0ELb0ELb0ELb1ELb0EEENS1_21CollectiveEpilogueFwdINS6_IJS8_SA_S9_EEENS6_IJNS7_ILi1EEESI_SI_EEESC_SE_Li256ELb0ELb1ELb0ELb0EEENS1_19SingleTileSchedulerILb0ELb0ELb1ELi128EEEEEEEEEvNT_6ParamsE,"aw",@nobits
	.sectionflags	@""
	.align	16


//--------------------- .nv.global                --------------------------
	.section	.nv.global,"aw",@nobits
.nv.global:
	.type		_ZN74_INTERNAL_f62ed924_38_flash_fwd_hdim256_bf16_softcap_sm80_cu_c0233546_32034cute1_E,@object
	.size		_ZN74_INTERNAL_f62ed924_38_flash_fwd_hdim256_bf16_softcap_sm80_cu_c0233546_32034cute1_E,(_ZN74_INTERNAL_f62ed924_38_flash_fwd_hdim256_bf16_softcap_sm80_cu_c0233546_32034cuda3std3__45__cpo6cbeginE - _ZN74_INTERNAL_f62ed924_38_flash_fwd_hdim256_bf16_softcap_sm80_cu_c0233546_32034cute1_E)
_ZN74_INTERNAL_f62ed924_38_flash_fwd_hdim256_bf16_softcap_sm80_cu_c0233546_32034cute1_E:
	.zero		1
	.type		_ZN74_INTERNAL_f62ed924_38_flash_fwd_hdim256_bf16_softcap_sm80_cu_c0233546_32034cuda3std3__45__cpo6cbeginE,@object
	.size		_ZN74_INTERNAL_f62ed924_38_flash_fwd_hdim256_bf16_softcap_sm80_cu_c0233546_32034cuda3std3__45__cpo6cbeginE,(_ZN74_INTERNAL_f62ed924_38_flash_fwd_hdim256_bf16_softcap_sm80_cu_c0233546_32034cuda3std3__48in_placeE - _ZN74_INTERNAL_f62ed924_38_flash_fwd_hdim256_bf16_softcap_sm80_cu_c0233546_32034cuda3std3__45__cpo6cbeginE)
_ZN74_INTERNAL_f62ed924_38_flash_fwd_hdim256_bf16_softcap_sm80_cu_c0233546_32034cuda3std3__45__cpo6cbeginE:
	.zero		1
	.type		_ZN74_INTERNAL_f62ed924_38_flash_fwd_hdim256_bf16_softcap_sm80_cu_c0233546_32034cuda3std3__48in_placeE,@object
	.size		_ZN74_INTERNAL_f62ed924_38_flash_fwd_hdim256_bf16_softcap_sm80_cu_c0233546_32034cuda3std3__48in_placeE,(_ZN74_INTERNAL_f62ed924_38_flash_fwd_hdim256_bf16_softcap_sm80_cu_c0233546_32034cuda3std6ranges3__45__cpo9iter_moveE - _ZN74_INTERNAL_f62ed924_38_flash_fwd_hdim256_bf16_softcap_sm80_cu_c0233546_32034cuda3std3__48in_placeE)
_ZN74_INTERNAL_f62ed924_38_flash_fwd_hdim256_bf16_softcap_sm80_cu_c0233546_32034cuda3std3__48in_placeE:
	.zero		1
	.type		_ZN74_INTERNAL_f62ed924_38_flash_fwd_hdim256_bf16_softcap_sm80_cu_c0233546_32034cuda3std6ranges3__45__cpo9iter_moveE,@object
	.size		_ZN74_INTERNAL_f62ed924_38_flash_fwd_hdim256_bf16_softcap_sm80_cu_c0233546_32034cuda3std6ranges3__45__cpo9iter_moveE,(_ZN74_INTERNAL_f62ed924_38_flash_fwd_hdim256_bf16_softcap_sm80_cu_c0233546_32034cuda3std3__45__cpo5beginE - _ZN74_INTERNAL_f62ed924_38_flash_fwd_hdim256_bf16_softcap_sm80_cu_c0233546_32034cuda3std6ranges3__45__cpo9iter_moveE)
_ZN74_INTERNAL_f62ed924_38_flash_fwd_hdim256_bf16_softcap_sm80_cu_c0233546_32034cuda3std6ranges3__45__cpo9iter_moveE:
	.zero		1
	.type		_ZN74_INTERNAL_f62ed924_38_flash_fwd_hdim256_bf16_softcap_sm80_cu_c0233546_32034cuda3std3__45__cpo5beginE,@object
	.size		_ZN74_INTERNAL_f62ed924_38_flash_fwd_hdim256_bf16_softcap_sm80_cu_c0233546_32034cuda3std3__45__cpo5beginE,(_ZN74_INTERNAL_f62ed924_38_flash_fwd_hdim256_bf16_softcap_sm80_cu_c0233546_32034cuda3std3__476_GLOBAL__N__f62ed924_38_flash_fwd_hdim256_bf16_softcap_sm80_cu_c0233546_32036ignoreE - _ZN74_INTERNAL_f62ed924_38_flash_fwd_hdim256_bf16_softcap_sm80_cu_c0233546_32034cuda3std3__45__cpo5beginE)
_ZN74_INTERNAL_f62ed924_38_flash_fwd_hdim256_bf16_softcap_sm80_cu_c0233546_32034cuda3std3__45__cpo5beginE:
	.zero		1
	.type		_ZN74_INTERNAL_f62ed924_38_flash_fwd_hdim256_bf16_softcap_sm80_cu_c0233546_32034cuda3std3__476_GLOBAL__N__f62ed924_38_flash_fwd_hdim256_bf16_softcap_sm80_cu_c0233546_32036ignoreE,@object
	.size		_ZN74_INTERNAL_f62ed924_38_flash_fwd_hdim256_bf16_softcap_sm80_cu_c0233546_32034cuda3std3__476_GLOBAL__N__f62ed924_38_flash_fwd_hdim256_bf16_softcap_sm80_cu_c0233546_32036ignoreE,(_ZN74_INTERNAL_f62ed924_38_flash_fwd_hdim256_bf16_softcap_sm80_cu_c0233546_32034cute7productE - _ZN74_INTERNAL_f62ed924_38_flash_fwd_hdim256_bf16_softcap_sm80_cu_c0233546_32034cuda3std3__476_GLOBAL__N__f62ed924_38_flash_fwd_hdim256_bf16_softcap_sm80_cu_c0233546_32036ignoreE)
_ZN74_INTERNAL_f62ed924_38_flash_fwd_hdim256_bf16_softcap_sm80_cu_c0233546_32034cuda3std3__476_GLOBAL__N__f62ed924_38_flash_fwd_hdim256_bf16_softcap_sm80_cu_c0233546_32036ignoreE:
	.zero		1
	.type		_ZN74_INTERNAL_f62ed924_38_flash_fwd_hdim256_bf16_softcap_sm80_cu_c0233546_32034cute7productE,@object
	.size		_ZN74_INTERNAL_f62ed924_38_flash_fwd_hdim256_bf16_softcap_sm80_cu_c0233546_32034cute7productE,(_ZN74_INTERNAL_f62ed924_38_flash_fwd_hdim256_bf16_softcap_sm80_cu_c0233546_32034cuda3std3__45__cpo3endE - _ZN74_INTERNAL_f62ed924_38_flash_fwd_hdim256_bf16_softcap_sm80_cu_c0233546_32034cute7productE)
_ZN74_INTERNAL_f62ed924_38_flash_fwd_hdim256_bf16_softcap_sm80_cu_c0233546_32034cute7productE:
	.zero		1
	.type		_ZN74_INTERNAL_f62ed924_38_flash_fwd_hdim256_bf16_softcap_sm80_cu_c0233546_32034cuda3std3__45__cpo3endE,@object
	.size		_ZN74_INTERNAL_f62ed924_38_flash_fwd_hdim256_bf16_softcap_sm80_cu_c0233546_32034cuda3std3__45__cpo3endE,(_ZN74_INTERNAL_f62ed924_38_flash_fwd_hdim256_bf16_softcap_sm80_cu_c0233546_32034cuda3std3__419piecewise_constructE - _ZN74_INTERNAL_f62ed924_38_flash_fwd_hdim256_bf16_softcap_sm80_cu_c0233546_32034cuda3std3__45__cpo3endE)
_ZN74_INTERNAL_f62ed924_38_flash_fwd_hdim256_bf16_softcap_sm80_cu_c0233546_32034cuda3std3__45__cpo3endE:
	.zero		1
	.type		_ZN74_INTERNAL_f62ed924_38_flash_fwd_hdim256_bf16_softcap_sm80_cu_c0233546_32034cuda3std3__419piecewise_constructE,@object
	.size		_ZN74_INTERNAL_f62ed924_38_flash_fwd_hdim256_bf16_softcap_sm80_cu_c0233546_32034cuda3std3__419piecewise_constructE,(_ZN74_INTERNAL_f62ed924_38_flash_fwd_hdim256_bf16_softcap_sm80_cu_c0233546_32034cuda3std3__45__cpo4cendE - _ZN74_INTERNAL_f62ed924_38_flash_fwd_hdim256_bf16_softcap_sm80_cu_c0233546_32034cuda3std3__419piecewise_constructE)
_ZN74_INTERNAL_f62ed924_38_flash_fwd_hdim256_bf16_softcap_sm80_cu_c0233546_32034cuda3std3__419piecewise_constructE:
	.zero		1
	.type		_ZN74_INTERNAL_f62ed924_38_flash_fwd_hdim256_bf16_softcap_sm80_cu_c0233546_32034cuda3std3__45__cpo4cendE,@object
	.size		_ZN74_INTERNAL_f62ed924_38_flash_fwd_hdim256_bf16_softcap_sm80_cu_c0233546_32034cuda3std3__45__cpo4cendE,(_ZN74_INTERNAL_f62ed924_38_flash_fwd_hdim256_bf16_softcap_sm80_cu_c0233546_32034cuda3std6ranges3__45__cpo4swapE - _ZN74_INTERNAL_f62ed924_38_flash_fwd_hdim256_bf16_softcap_sm80_cu_c0233546_32034cuda3std3__45__cpo4cendE)
_ZN74_INTERNAL_f62ed924_38_flash_fwd_hdim256_bf16_softcap_sm80_cu_c0233546_32034cuda3std3__45__cpo4cendE:
	.zero		1
	.type		_ZN74_INTERNAL_f62ed924_38_flash_fwd_hdim256_bf16_softcap_sm80_cu_c0233546_32034cuda3std6ranges3__45__cpo4swapE,@object
	.size		_ZN74_INTERNAL_f62ed924_38_flash_fwd_hdim256_bf16_softcap_sm80_cu_c0233546_32034cuda3std6ranges3__45__cpo4swapE,(.L_7 - _ZN74_INTERNAL_f62ed924_38_flash_fwd_hdim256_bf16_softcap_sm80_cu_c0233546_32034cuda3std6ranges3__45__cpo4swapE)
_ZN74_INTERNAL_f62ed924_38_flash_fwd_hdim256_bf16_softcap_sm80_cu_c0233546_32034cuda3std6ranges3__45__cpo4swapE:
	.zero		1
.L_7:


//--------------------- .nv.shared._ZN7cutlass13device_kernelIN5flash19enable_sm80_to_sm89INS1_16FlashAttnFwdSm80INS1_25CollectiveMainloopFwdSm80ILi8ELi1ELb1EN4cute5tupleIJNS5_1CILi128EEENS7_ILi64EEENS7_ILi256EEEEEELi256ENS_10bfloat16_tEfNS_4arch4Sm80ELb0ELb0ELb1ELb1ELb0ELb0ELb1ELb0EEENS1_21CollectiveEpilogueFwdINS6_IJS8_SA_S9_EEENS6_IJNS7_ILi1EEESI_SI_EEESC_SE_Li256ELb1ELb1ELb0ELb0EEENS1_19SingleTileSchedulerILb1ELb0ELb1ELi128EEEEEEEEEvNT_6ParamsE --------------------------
	.section	.nv.shared._ZN7cutlass13device_kernelIN5flash19enable_sm80_to_sm89INS1_16FlashAttnFwdSm80INS1_25CollectiveMainloopFwdSm80ILi8ELi1ELb1EN4cute5tupleIJNS5_1CILi128EEENS7_ILi64EEENS7_ILi256EEEEEELi256ENS_10bfloat16_tEfNS_4arch4Sm80ELb0ELb0ELb1ELb1ELb0ELb0ELb1ELb0EEENS1_21CollectiveEpilogueFwdINS6_IJS8_SA_S9_EEENS6_IJNS7_ILi1EEESI_SI_EEESC_SE_Li256ELb1ELb1ELb0ELb0EEENS1_19SingleTileSchedulerILb1ELb0ELb1ELi128EEEEEEEEEvNT_6ParamsE,"aw",@nobits
	.sectionflags	@""
	.align	16


//--------------------- .nv.shared._ZN7cutlass13device_kernelIN5flash19enable_sm80_to_sm89INS1_16FlashAttnFwdSm80INS1_25CollectiveMainloopFwdSm80ILi8ELi1ELb0EN4cute5tupleIJNS5_1CILi128EEENS7_ILi32EEENS7_ILi256EEEEEELi256ENS_10bfloat16_tEfNS_4arch4Sm80ELb0ELb0ELb1ELb1ELb0ELb1ELb1ELb0EEENS1_21CollectiveEpilogueFwdINS6_IJS8_SA_S9_EEENS6_IJNS7_ILi1EEESI_SI_EEESC_SE_Li256ELb1ELb1ELb0ELb0EEENS1_19SingleTileSchedulerILb1ELb0ELb1ELi128EEEEEEEEEvNT_6ParamsE --------------------------
	.section	.nv.shared._ZN7cutlass13device_kernelIN5flash19enable_sm80_to_sm89INS1_16FlashAttnFwdSm80INS1_25CollectiveMainloopFwdSm80ILi8ELi1ELb0EN4cute5tupleIJNS5_1CILi128EEENS7_ILi32EEENS7_ILi256EEEEEELi256ENS_10bfloat16_tEfNS_4arch4Sm80ELb0ELb0ELb1ELb1ELb0ELb1ELb1ELb0EEENS1_21CollectiveEpilogueFwdINS6_IJS8_SA_S9_EEENS6_IJNS7_ILi1EEESI_SI_EEESC_SE_Li256ELb1ELb1ELb0ELb0EEENS1_19SingleTileSchedulerILb1ELb0ELb1ELi128EEEEEEEEEvNT_6ParamsE,"aw",@nobits
	.sectionflags	@""
	.align	16


//--------------------- .nv.shared._ZN7cutlass13device_kernelIN5flash19enable_sm80_to_sm89INS1_16FlashAttnFwdSm80INS1_25CollectiveMainloopFwdSm80ILi8ELi1ELb1EN4cute5tupleIJNS5_1CILi128EEENS7_ILi48EEENS7_ILi256EEEEEELi256ENS_10bfloat16_tEfNS_4arch4Sm80ELb0ELb1ELb1ELb0ELb0ELb0ELb1ELb0EEENS1_21CollectiveEpilogueFwdINS6_IJS8_SA_S9_EEENS6_IJNS7_ILi1EEESI_SI_EEESC_SE_Li256ELb0ELb1ELb0ELb0EEENS1_19SingleTileSchedulerILb0ELb0ELb1ELi128EEEEEEEEEvNT_6ParamsE --------------------------
	.section	.nv.shared._ZN7cutlass13device_kernelIN5flash19enable_sm80_to_sm89INS1_16FlashAttnFwdSm80INS1_25CollectiveMainloopFwdSm80ILi8ELi1ELb1EN4cute5tupleIJNS5_1CILi128EEENS7_ILi48EEENS7_ILi256EEEEEELi256ENS_10bfloat16_tEfNS_4arch4Sm80ELb0ELb1ELb1ELb0ELb0ELb0ELb1ELb0EEENS1_21CollectiveEpilogueFwdINS6_IJS8_SA_S9_EEENS6_IJNS7_ILi1EEESI_SI_EEESC_SE_Li256ELb0ELb1ELb0ELb0EEENS1_19SingleTileSchedulerILb0ELb0ELb1ELi128EEEEEEEEEvNT_6ParamsE,"aw",@nobits
	.sectionflags	@""
	.align	16


//--------------------- .nv.shared._ZN7cutlass13device_kernelIN5flash19enable_sm80_to_sm89INS1_16FlashAttnFwdSm80INS1_25CollectiveMainloopFwdSm80ILi8ELi1ELb1EN4cute5tupleIJNS5_1CILi128EEENS7_ILi48EEENS7_ILi256EEEEEELi256ENS_10bfloat16_tEfNS_4arch4Sm80ELb0ELb1ELb1ELb1ELb0ELb0ELb1ELb0EEENS1_21CollectiveEpilogueFwdINS6_IJS8_SA_S9_EEENS6_IJNS7_ILi1EEESI_SI_EEESC_SE_Li256ELb1ELb1ELb0ELb0EEENS1_19SingleTileSchedulerILb1ELb0ELb1ELi128EEEEEEEEEvNT_6ParamsE --------------------------
	.section	.nv.shared._ZN7cutlass13device_kernelIN5flash19enable_sm80_to_sm89INS1_16FlashAttnFwdSm80INS1_25CollectiveMainloopFwdSm80ILi8ELi1ELb1EN4cute5tupleIJNS5_1CILi128EEENS7_ILi48EEENS7_ILi256EEEEEELi256ENS_10bfloat16_tEfNS_4arch4Sm80ELb0ELb1ELb1ELb1ELb0ELb0ELb1ELb0EEENS1_21CollectiveEpilogueFwdINS6_IJS8_SA_S9_EEENS6_IJNS7_ILi1EEESI_SI_EEESC_SE_Li256ELb1ELb1ELb0ELb0EEENS1_19SingleTileSchedulerILb1ELb0ELb1ELi128EEEEEEEEEvNT_6ParamsE,"aw",@nobits
	.sectionflags	@""
	.align	16


//--------------------- .nv.shared._ZN7cutlass13device_kernelIN5flash19enable_sm80_to_sm89INS1_16FlashAttnFwdSm80INS1_25CollectiveMainloopFwdSm80ILi8ELi1ELb0EN4cute5tupleIJNS5_1CILi128EEENS7_ILi32EEENS7_ILi256EEEEEELi256ENS_10bfloat16_tEfNS_4arch4Sm80ELb0ELb1ELb1ELb1ELb0ELb1ELb1ELb0EEENS1_21CollectiveEpilogueFwdINS6_IJS8_SA_S9_EEENS6_IJNS7_ILi1EEESI_SI_EEESC_SE_Li256ELb1ELb1ELb0ELb0EEENS1_19SingleTileSchedulerILb1ELb0ELb1ELi128EEEEEEEEEvNT_6ParamsE --------------------------
	.section	.nv.shared._ZN7cutlass13device_kernelIN5flash19enable_sm80_to_sm89INS1_16FlashAttnFwdSm80INS1_25CollectiveMainloopFwdSm80ILi8ELi1ELb0EN4cute5tupleIJNS5_1CILi128EEENS7_ILi32EEENS7_ILi256EEEEEELi256ENS_10bfloat16_tEfNS_4arch4Sm80ELb0ELb1ELb1ELb1ELb0ELb1ELb1ELb0EEENS1_21CollectiveEpilogueFwdINS6_IJS8_SA_S9_EEENS6_IJNS7_ILi1EEESI_SI_EEESC_SE_Li256ELb1ELb1ELb0ELb0EEENS1_19SingleTileSchedulerILb1ELb0ELb1ELi128EEEEEEEEEvNT_6ParamsE,"aw",@nobits
	.sectionflags	@""
	.align	16


//--------------------- .nv.shared._ZN7cutlass13device_kernelIN5flash19enable_sm80_to_sm89INS1_16FlashAttnFwdSm80INS1_25CollectiveMainloopFwdSm80ILi8ELi1ELb1EN4cute5tupleIJNS5_1CILi128EEENS7_ILi64EEENS7_ILi256EEEEEELi256ENS_10bfloat16_tEfNS_4arch4Sm80ELb1ELb0ELb1ELb0ELb0ELb0ELb1ELb0EEENS1_21CollectiveEpilogueFwdINS6_IJS8_SA_S9_EEENS6_IJNS7_ILi1EEESI_SI_EEESC_SE_Li256ELb0ELb1ELb0ELb0EEENS1_30DynamicPersistentTileSchedulerILi256ELi256ELb0ELb1ELb0EEEEEEEEEvNT_6ParamsE --------------------------
	.section	.nv.shared._ZN7cutlass13device_kernelIN5flash19enable_sm80_to_sm89INS1_16FlashAttnFwdSm80INS1_25CollectiveMainloopFwdSm80ILi8ELi1ELb1EN4cute5tupleIJNS5_1CILi128EEENS7_ILi64EEENS7_ILi256EEEEEELi256ENS_10bfloat16_tEfNS_4arch4Sm80ELb1ELb0ELb1ELb0ELb0ELb0ELb1ELb0EEENS1_21CollectiveEpilogueFwdINS6_IJS8_SA_S9_EEENS6_IJNS7_ILi1EEESI_SI_EEESC_SE_Li256ELb0ELb1ELb0ELb0EEENS1_30DynamicPersistentTileSchedulerILi256ELi256ELb0ELb1ELb0EEEEEEEEEvNT_6ParamsE,"aw",@nobits
	.sectionflags	@""
	.align	16


//--------------------- .nv.shared._ZN7cutlass13device_kernelIN5flash19enable_sm80_to_sm89INS1_16FlashAttnFwdSm80INS1_25CollectiveMainloopFwdSm80ILi8ELi1ELb1EN4cute5tupleIJNS5_1CILi128EEENS7_ILi64EEENS7_ILi256EEEEEELi256ENS_10bfloat16_tEfNS_4arch4Sm80ELb1ELb0ELb1ELb1ELb0ELb0ELb1ELb0EEENS1_21CollectiveEpilogueFwdINS6_IJS8_SA_S9_EEENS6_IJNS7_ILi1EEESI_SI_EEESC_SE_Li256ELb1ELb1ELb0ELb0EEENS1_19SingleTileSchedulerILb1ELb0ELb1ELi128EEEEEEEEEvNT_6ParamsE --------------------------
	.section	.nv.shared._ZN7cutlass13device_kernelIN5flash19enable_sm80_to_sm89INS1_16FlashAttnFwdSm80INS1_25CollectiveMainloopFwdSm80ILi8ELi1ELb1EN4cute5tupleIJNS5_1CILi128EEENS7_ILi64EEENS7_ILi256EEEEEELi256ENS_10bfloat16_tEfNS_4arch4Sm80ELb1ELb0ELb1ELb1ELb0ELb0ELb1ELb0EEENS1_21CollectiveEpilogueFwdINS6_IJS8_SA_S9_EEENS6_IJNS7_ILi1EEESI_SI_EEESC_SE_Li256ELb1ELb1ELb0ELb0EEENS1_19SingleTileSchedulerILb1ELb0ELb1ELi128EEEEEEEEEvNT_6ParamsE,"aw",@nobits
	.sectionflags	@""
	.align	16


//--------------------- .nv.shared._ZN7cutlass13device_kernelIN5flash19enable_sm80_to_sm89INS1_16FlashAttnFwdSm80INS1_25CollectiveMainloopFwdSm80ILi8ELi1ELb0EN4cute5tupleIJNS5_1CILi128EEENS7_ILi32EEENS7_ILi256EEEEEELi256ENS_10bfloat16_tEfNS_4arch4Sm80ELb1ELb0ELb1ELb1ELb0ELb1ELb1ELb0EEENS1_21CollectiveEpilogueFwdINS6_IJS8_SA_S9_EEENS6_IJNS7_ILi1EEESI_SI_EEESC_SE_Li256ELb1ELb1ELb0ELb0EEENS1_19SingleTileSchedulerILb1ELb0ELb1ELi128EEEEEEEEEvNT_6ParamsE --------------------------
	.section	.nv.shared._ZN7cutlass13device_kernelIN5flash19enable_sm80_to_sm89INS1_16FlashAttnFwdSm80INS1_25CollectiveMainloopFwdSm80ILi8ELi1ELb0EN4cute5tupleIJNS5_1CILi128EEENS7_ILi32EEENS7_ILi256EEEEEELi256ENS_10bfloat16_tEfNS_4arch4Sm80ELb1ELb0ELb1ELb1ELb0ELb1ELb1ELb0EEENS1_21CollectiveEpilogueFwdINS6_IJS8_SA_S9_EEENS6_IJNS7_ILi1EEESI_SI_EEESC_SE_Li256ELb1ELb1ELb0ELb0EEENS1_19SingleTileSchedulerILb1ELb0ELb1ELi128EEEEEEEEEvNT_6ParamsE,"aw",@nobits
	.sectionflags	@""
	.align	16


//--------------------- .nv.shared._ZN7cutlass13device_kernelIN5flash19enable_sm80_to_sm89INS1_16FlashAttnFwdSm80INS1_25CollectiveMainloopFwdSm80ILi8ELi1ELb0EN4cute5tupleIJNS5_1CILi128EEENS7_ILi96EEENS7_ILi256EEEEEELi256ENS_10bfloat16_tEfNS_4arch4Sm80ELb0ELb0ELb1ELb0ELb0ELb0ELb1ELb0EEENS1_21CollectiveEpilogueFwdINS6_IJS8_SA_S9_EEENS6_IJNS7_ILi1EEESI_SI_EEESC_SE_Li256ELb0ELb1ELb0ELb0EEENS1_19SingleTileSchedulerILb0ELb0ELb1ELi128EEEEEEEEEvNT_6ParamsE --------------------------
	.section	.nv.shared._ZN7cutlass13device_kernelIN5flash19enable_sm80_to_sm89INS1_16FlashAttnFwdSm80INS1_25CollectiveMainloopFwdSm80ILi8ELi1ELb0EN4cute5tupleIJNS5_1CILi128EEENS7_ILi96EEENS7_ILi256EEEEEELi256ENS_10bfloat16_tEfNS_4arch4Sm80ELb0ELb0ELb1ELb0ELb0ELb0ELb1ELb0EEENS1_21CollectiveEpilogueFwdINS6_IJS8_SA_S9_EEENS6_IJNS7_ILi1EEESI_SI_EEESC_SE_Li256ELb0ELb1ELb0ELb0EEENS1_19SingleTileSchedulerILb0ELb0ELb1ELi128EEEEEEEEEvNT_6ParamsE,"aw",@nobits
	.sectionflags	@""
	.align	16


//--------------------- .nv.shared._ZN7cutlass13device_kernelIN5flash19enable_sm80_to_sm89INS1_16FlashAttnFwdSm80INS1_25CollectiveMainloopFwdSm80ILi8ELi1ELb0EN4cute5tupleIJNS5_1CILi128EEENS7_ILi96EEENS7_ILi256EEEEEELi256ENS_10bfloat16_tEfNS_4arch4Sm80ELb0ELb0ELb1ELb1ELb0ELb0ELb1ELb0EEENS1_21CollectiveEpilogueFwdINS6_IJS8_SA_S9_EEENS6_IJNS7_ILi1EEESI_SI_EEESC_SE_Li256ELb1ELb1ELb0ELb0EEENS1_19SingleTileSchedulerILb1ELb0ELb1ELi128EEEEEEEEEvNT_6ParamsE --------------------------
	.section	.nv.shared._ZN7cutlass13device_kernelIN5flash19enable_sm80_to_sm89INS1_16FlashAttnFwdSm80INS1_25CollectiveMainloopFwdSm80ILi8ELi1ELb0EN4cute5tupleIJNS5_1CILi128EEENS7_ILi96EEENS7_ILi256EEEEEELi256ENS_10bfloat16_tEfNS_4arch4Sm80ELb0ELb0ELb1ELb1ELb0ELb0ELb1ELb0EEENS1_21CollectiveEpilogueFwdINS6_IJS8_SA_S9_EEENS6_IJNS7_ILi1EEESI_SI_EEESC_SE_Li256ELb1ELb1ELb0ELb0EEENS1_19SingleTileSchedulerILb1ELb0ELb1ELi128EEEEEEEEEvNT_6ParamsE,"aw",@nobits
	.sectionflags	@""
	.align	16


//--------------------- .nv.shared._ZN7cutlass13device_kernelIN5flash19enable_sm80_to_sm89INS1_16FlashAttnFwdSm80INS1_25CollectiveMainloopFwdSm80ILi8ELi1ELb0EN4cute5tupleIJNS5_1CILi128EEENS7_ILi48EEENS7_ILi256EEEEEELi256ENS_10bfloat16_tEfNS_4arch4Sm80ELb0ELb0ELb1ELb1ELb0ELb1ELb1ELb0EEENS1_21CollectiveEpilogueFwdINS6_IJS8_SA_S9_EEENS6_IJNS7_ILi1EEESI_SI_EEESC_SE_Li256ELb1ELb1ELb0ELb0EEENS1_19SingleTileSchedulerILb1ELb0ELb1ELi128EEEEEEEEEvNT_6ParamsE --------------------------
	.section	.nv.shared._ZN7cutlass13device_kernelIN5flash19enable_sm80_to_sm89INS1_16FlashAttnFwdSm80INS1_25CollectiveMainloopFwdSm80ILi8ELi1ELb0EN4cute5tupleIJNS5_1CILi128EEENS7_ILi48EEENS7_ILi256EEEEEELi256ENS_10bfloat16_tEfNS_4arch4Sm80ELb0ELb0ELb1ELb1ELb0ELb1ELb1ELb0EEENS1_21CollectiveEpilogueFwdINS6_IJS8_SA_S9_EEENS6_IJNS7_ILi1EEESI_SI_EEESC_SE_Li256ELb1ELb1ELb0ELb0EEENS1_19SingleTileSchedulerILb1ELb0ELb1ELi128EEEEEEEEEvNT_6ParamsE,"aw",@nobits
	.sectionflags	@""
	.align	16


//--------------------- .nv.shared._ZN7cutlass13device_kernelIN5flash19enable_sm80_to_sm89INS1_16FlashAttnFwdSm80INS1_25CollectiveMainloopFwdSm80ILi8ELi1ELb0EN4cute5tupleIJNS5_1CILi128EEENS7_ILi64EEENS7_ILi256EEEEEELi256ENS_10bfloat16_tEfNS_4arch4Sm80ELb0ELb1ELb1ELb0ELb0ELb0ELb1ELb0EEENS1_21CollectiveEpilogueFwdINS6_IJS8_SA_S9_EEENS6_IJNS7_ILi1EEESI_SI_EEESC_SE_Li256ELb0ELb1ELb0ELb0EEENS1_19SingleTileSchedulerILb0ELb0ELb1ELi128EEEEEEEEEvNT_6ParamsE --------------------------
	.section	.nv.shared._ZN7cutlass13device_kernelIN5flash19enable_sm80_to_sm89INS1_16FlashAttnFwdSm80INS1_25CollectiveMainloopFwdSm80ILi8ELi1ELb0EN4cute5tupleIJNS5_1CILi128EEENS7_ILi64EEENS7_ILi256EEEEEELi256ENS_10bfloat16_tEfNS_4arch4Sm80ELb0ELb1ELb1ELb0ELb0ELb0ELb1ELb0EEENS1_21CollectiveEpilogueFwdINS6_IJS8_SA_S9_EEENS6_IJNS7_ILi1EEESI_SI_EEESC_SE_Li256ELb0ELb1ELb0ELb0EEENS1_19SingleTileSchedulerILb0ELb0ELb1ELi128EEEEEEEEEvNT_6ParamsE,"aw",@nobits
	.sectionflags	@""
	.align	16


//--------------------- .nv.shared._ZN7cutlass13device_kernelIN5flash19enable_sm80_to_sm89INS1_16FlashAttnFwdSm80INS1_25CollectiveMainloopFwdSm80ILi8ELi1ELb0EN4cute5tupleIJNS5_1CILi128EEENS7_ILi64EEENS7_ILi256EEEEEELi256ENS_10bfloat16_tEfNS_4arch4Sm80ELb0ELb1ELb1ELb1ELb0ELb0ELb1ELb0EEENS1_21CollectiveEpilogueFwdINS6_IJS8_SA_S9_EEENS6_IJNS7_ILi1EEESI_SI_EEESC_SE_Li256ELb1ELb1ELb0ELb0EEENS1_19SingleTileSchedulerILb1ELb0ELb1ELi128EEEEEEEEEvNT_6ParamsE --------------------------
	.section	.nv.shared._ZN7cutlass13device_kernelIN5flash19enable_sm80_to_sm89INS1_16FlashAttnFwdSm80INS1_25CollectiveMainloopFwdSm80ILi8ELi1ELb0EN4cute5tupleIJNS5_1CILi128EEENS7_ILi64EEENS7_ILi256EEEEEELi256ENS_10bfloat16_tEfNS_4arch4Sm80ELb0ELb1ELb1ELb1ELb0ELb0ELb1ELb0EEENS1_21CollectiveEpilogueFwdINS6_IJS8_SA_S9_EEENS6_IJNS7_ILi1EEESI_SI_EEESC_SE_Li256ELb1ELb1ELb0ELb0EEENS1_19SingleTileSchedulerILb1ELb0ELb1ELi128EEEEEEEEEvNT_6ParamsE,"aw",@nobits
	.sectionflags	@""
	.align	16


//--------------------- .nv.shared._ZN7cutlass13device_kernelIN5flash19enable_sm80_to_sm89INS1_16FlashAttnFwdSm80INS1_25CollectiveMainloopFwdSm80ILi8ELi1ELb0EN4cute5tupleIJNS5_1CILi128EEENS7_ILi48EEENS7_ILi256EEEEEELi256ENS_10bfloat16_tEfNS_4arch4Sm80ELb0ELb1ELb1ELb1ELb0ELb1ELb1ELb0EEENS1_21CollectiveEpilogueFwdINS6_IJS8_SA_S9_EEENS6_IJNS7_ILi1EEESI_SI_EEESC_SE_Li256ELb1ELb1ELb0ELb0EEENS1_19SingleTileSchedulerILb1ELb0ELb1ELi128EEEEEEEEEvNT_6ParamsE --------------------------
	.section	.nv.shared._ZN7cutlass13device_kernelIN5flash19enable_sm80_to_sm89INS1_16FlashAttnFwdSm80INS1_25CollectiveMainloopFwdSm80ILi8ELi1ELb0EN4cute5tupleIJNS5_1CILi128EEENS7_ILi48EEENS7_ILi256EEEEEELi256ENS_10bfloat16_tEfNS_4arch4Sm80ELb0ELb1ELb1ELb1ELb0ELb1ELb1ELb0EEENS1_21CollectiveEpilogueFwdINS6_IJS8_SA_S9_EEENS6_IJNS7_ILi1EEESI_SI_EEESC_SE_Li256ELb1ELb1ELb0ELb0EEENS1_19SingleTileSchedulerILb1ELb0ELb1ELi128EEEEEEEEEvNT_6ParamsE,"aw",@nobits
	.sectionflags	@""
	.align	16


//--------------------- .nv.shared._ZN7cutlass13device_kernelIN5flash19enable_sm80_to_sm89INS1_16FlashAttnFwdSm80INS1_25CollectiveMainloopFwdSm80ILi8ELi1ELb0EN4cute5tupleIJNS5_1CILi128EEENS7_ILi96EEENS7_ILi256EEEEEELi256ENS_10bfloat16_tEfNS_4arch4Sm80ELb1ELb0ELb1ELb0ELb0ELb0ELb1ELb0EEENS1_21CollectiveEpilogueFwdINS6_IJS8_SA_S9_EEENS6_IJNS7_ILi1EEESI_SI_EEESC_SE_Li256ELb0ELb1ELb0ELb0EEENS1_30DynamicPersistentTileSchedulerILi256ELi256ELb0ELb1ELb0EEEEEEEEEvNT_6ParamsE --------------------------
	.section	.nv.shared._ZN7cutlass13device_kernelIN5flash19enable_sm80_to_sm89INS1_16FlashAttnFwdSm80INS1_25CollectiveMainloopFwdSm80ILi8ELi1ELb0EN4cute5tupleIJNS5_1CILi128EEENS7_ILi96EEENS7_ILi256EEEEEELi256ENS_10bfloat16_tEfNS_4arch4Sm80ELb1ELb0ELb1ELb0ELb0ELb0ELb1ELb0EEENS1_21CollectiveEpilogueFwdINS6_IJS8_SA_S9_EEENS6_IJNS7_ILi1EEESI_SI_EEESC_SE_Li256ELb0ELb1ELb0ELb0EEENS1_30DynamicPersistentTileSchedulerILi256ELi256ELb0ELb1ELb0EEEEEEEEEvNT_6ParamsE,"aw",@nobits
	.sectionflags	@""
	.align	16


//--------------------- .nv.shared._ZN7cutlass13device_kernelIN5flash19enable_sm80_to_sm89INS1_16FlashAttnFwdSm80INS1_25CollectiveMainloopFwdSm80ILi8ELi1ELb0EN4cute5tupleIJNS5_1CILi128EEENS7_ILi96EEENS7_ILi256EEEEEELi256ENS_10bfloat16_tEfNS_4arch4Sm80ELb1ELb0ELb1ELb1ELb0ELb0ELb1ELb0EEENS1_21CollectiveEpilogueFwdINS6_IJS8_SA_S9_EEENS6_IJNS7_ILi1EEESI_SI_EEESC_SE_Li256ELb1ELb1ELb0ELb0EEENS1_19SingleTileSchedulerILb1ELb0ELb1ELi128EEEEEEEEEvNT_6ParamsE --------------------------
	.section	.nv.shared._ZN7cutlass13device_kernelIN5flash19enable_sm80_to_sm89INS1_16FlashAttnFwdSm80INS1_25CollectiveMainloopFwdSm80ILi8ELi1ELb0EN4cute5tupleIJNS5_1CILi128EEENS7_ILi96EEENS7_ILi256EEEEEELi256ENS_10bfloat16_tEfNS_4arch4Sm80ELb1ELb0ELb1ELb1ELb0ELb0ELb1ELb0EEENS1_21CollectiveEpilogueFwdINS6_IJS8_SA_S9_EEENS6_IJNS7_ILi1EEESI_SI_EEESC_SE_Li256ELb1ELb1ELb0ELb0EEENS1_19SingleTileSchedulerILb1ELb0ELb1ELi128EEEEEEEEEvNT_6ParamsE,"aw",@nobits
	.sectionflags	@""
	.align	16


//--------------------- .nv.shared._ZN7cutlass13device_kernelIN5flash19enable_sm80_to_sm89INS1_16FlashAttnFwdSm80INS1_25CollectiveMainloopFwdSm80ILi8ELi1ELb0EN4cute5tupleIJNS5_1CILi128EEENS7_ILi48EEENS7_ILi256EEEEEELi256ENS_10bfloat16_tEfNS_4arch4Sm80ELb1ELb0ELb1ELb1ELb0ELb1ELb1ELb0EEENS1_21CollectiveEpilogueFwdINS6_IJS8_SA_S9_EEENS6_IJNS7_ILi1EEESI_SI_EEESC_SE_Li256ELb1ELb1ELb0ELb0EEENS1_19SingleTileSchedulerILb1ELb0ELb1ELi128EEEEEEEEEvNT_6ParamsE --------------------------
	.section	.nv.shared._ZN7cutlass13device_kernelIN5flash19enable_sm80_to_sm89INS1_16FlashAttnFwdSm80INS1_25CollectiveMainloopFwdSm80ILi8ELi1ELb0EN4cute5tupleIJNS5_1CILi128EEENS7_ILi48EEENS7_ILi256EEEEEELi256ENS_10bfloat16_tEfNS_4arch4Sm80ELb1ELb0ELb1ELb1ELb0ELb1ELb1ELb0EEENS1_21CollectiveEpilogueFwdINS6_IJS8_SA_S9_EEENS6_IJNS7_ILi1EEESI_SI_EEESC_SE_Li256ELb1ELb1ELb0ELb0EEENS1_19SingleTileSchedulerILb1ELb0ELb1ELi128EEEEEEEEEvNT_6ParamsE,"aw",@nobits
	.sectionflags	@""
	.align	16
